	.target	sm_80

	.elftype	@"ET_EXEC"


//--------------------- .note.nv.tkinfo           --------------------------
	.section	.note.nv.tkinfo,"",@"SHT_NOTE"
	.sectionflags	@"SHF_NOTE_NV_TKINFO"
	.tkinfo
        /*0018*/ 	.word	0x00000002
        /*0030*/ 	.string	""
        /*0030*/ 	.string	"ptxas"
        /*0030*/ 	.string	"Cuda compilation tools, release 13.0, V13.0.88"
        /*0030*/ 	.string	"Build cuda_13.0.r13.0/compiler.36424714_0"
        /*0030*/ 	.string	"-arch sm_80 -m 64 "



//--------------------- .note.nv.cuinfo           --------------------------
	.section	.note.nv.cuinfo,"",@"SHT_NOTE"
	.sectionflags	@"SHF_NOTE_NV_CUINFO"
        /*0018*/ 	.short	0x0002
        /*001a*/ 	.short	0x0050
        /*001c*/ 	.short	0x0082
	.zero		2


//--------------------- .nv.info                  --------------------------
	.section	.nv.info,"",@"SHT_CUDA_INFO"
	.align	4


	//----- nvinfo : EIATTR_REGCOUNT
	.align		4
        /*0000*/ 	.byte	0x04, 0x2f
        /*0002*/ 	.short	(.L_12 - .L_11)
	.align		4
.L_11:
        /*0004*/ 	.word	index@(_ZN7cutlass13device_kernelIN5flash19enable_sm80_to_sm89INS1_16FlashAttnFwdSm80INS1_25CollectiveMainloopFwdSm80ILi8ELi2ELb0EN4cute5tupleIJNS5_1CILi128EEENS7_ILi64EEENS7_ILi192EEEEEELi192ENS_6half_tEfNS_4arch4Sm80ELb1ELb0ELb0ELb1ELb0ELb1ELb1ELb1EEENS1_21CollectiveEpilogueFwdINS6_IJS8_SA_S9_EEENS6_IJNS7_ILi1EEESI_SI_EEESC_SE_Li256ELb1ELb1ELb1ELb0EEENS1_36VarlenDynamicPersistentTileSchedulerILi128ELi64ELi256ELi256ELb1ELb1ELb0ELb1ELb1ELb1EEEEEEEEEvNT_6ParamsE)
        /*0008*/ 	.word	0x000000fe


	//----- nvinfo : EIATTR_FRAME_SIZE
	.align		4
.L_12:
        /*000c*/ 	.byte	0x04, 0x11
        /*000e*/ 	.short	(.L_14 - .L_13)
	.align		4
.L_13:
        /*0010*/ 	.word	index@($__internal_51_$__cuda_sm70_votesync_ballot)
        /*0014*/ 	.word	0x00000000


	//----- nvinfo : EIATTR_FRAME_SIZE
	.align		4
.L_14:
        /*0018*/ 	.byte	0x04, 0x11
        /*001a*/ 	.short	(.L_16 - .L_15)
	.align		4
.L_15:
        /*001c*/ 	.word	index@($__internal_50_$__cuda_sm70_shflsync_up_p)
        /*0020*/ 	.word	0x00000000


	//----- nvinfo : EIATTR_FRAME_SIZE
	.align		4
.L_16:
        /*0024*/ 	.byte	0x04, 0x11
        /*0026*/ 	.short	(.L_18 - .L_17)
	.align		4
.L_17:
        /*0028*/ 	.word	index@($__internal_49_$__cuda_sm70_shflsync_idx_p)
        /*002c*/ 	.word	0x00000000


	//----- nvinfo : EIATTR_FRAME_SIZE
	.align		4
.L_18:
        /*0030*/ 	.byte	0x04, 0x11
        /*0032*/ 	.short	(.L_20 - .L_19)
	.align		4
.L_19:
        /*0034*/ 	.word	index@($__internal_48_$__cuda_sm70_shflsync_bfly_p)
        /*0038*/ 	.word	0x00000000


	//----- nvinfo : EIATTR_FRAME_SIZE
	.align		4
.L_20:
        /*003c*/ 	.byte	0x04, 0x11
        /*003e*/ 	.short	(.L_22 - .L_21)
	.align		4
.L_21:
        /*0040*/ 	.word	index@(_ZN7cutlass13device_kernelIN5flash19enable_sm80_to_sm89INS1_16FlashAttnFwdSm80INS1_25CollectiveMainloopFwdSm80ILi8ELi2ELb0EN4cute5tupleIJNS5_1CILi128EEENS7_ILi64EEENS7_ILi192EEEEEELi192ENS_6half_tEfNS_4arch4Sm80ELb1ELb0ELb0ELb1ELb0ELb1ELb1ELb1EEENS1_21CollectiveEpilogueFwdINS6_IJS8_SA_S9_EEENS6_IJNS7_ILi1EEESI_SI_EEESC_SE_Li256ELb1ELb1ELb1ELb0EEENS1_36VarlenDynamicPersistentTileSchedulerILi128ELi64ELi256ELi256ELb1ELb1ELb0ELb1ELb1ELb1EEEEEEEEEvNT_6ParamsE)
        /*0044*/ 	.word	0x00000000


	//----- nvinfo : EIATTR_REGCOUNT
	.align		4
.L_22:
        /*0048*/ 	.byte	0x04, 0x2f
        /*004a*/ 	.short	(.L_24 - .L_23)
	.align		4
.L_23:
        /*004c*/ 	.word	index@(_ZN7cutlass13device_kernelIN5flash19enable_sm80_to_sm89INS1_16FlashAttnFwdSm80INS1_25CollectiveMainloopFwdSm80ILi8ELi2ELb0EN4cute5tupleIJNS5_1CILi128EEENS7_ILi64EEENS7_ILi192EEEEEELi192ENS_6half_tEfNS_4arch4Sm80ELb1ELb0ELb0ELb1ELb0ELb0ELb1ELb1EEENS1_21CollectiveEpilogueFwdINS6_IJS8_SA_S9_EEENS6_IJNS7_ILi1EEESI_SI_EEESC_SE_Li256ELb1ELb1ELb1ELb0EEENS1_36VarlenDynamicPersistentTileSchedulerILi128ELi64ELi256ELi256ELb1ELb1ELb0ELb1ELb1ELb1EEEEEEEEEvNT_6ParamsE)
        /*0050*/ 	.word	0x000000f7


	//----- nvinfo : EIATTR_FRAME_SIZE
	.align		4
.L_24:
        /*0054*/ 	.byte	0x04, 0x11
        /*0056*/ 	.short	(.L_26 - .L_25)
	.align		4
.L_25:
        /*0058*/ 	.word	index@($__internal_47_$__cuda_sm70_votesync_ballot)
        /*005c*/ 	.word	0x00000000


	//----- nvinfo : EIATTR_FRAME_SIZE
	.align		4
.L_26:
        /*0060*/ 	.byte	0x04, 0x11
        /*0062*/ 	.short	(.L_28 - .L_27)
	.align		4
.L_27:
        /*0064*/ 	.word	index@($__internal_46_$__cuda_sm70_shflsync_up_p)
        /*0068*/ 	.word	0x00000000


	//----- nvinfo : EIATTR_FRAME_SIZE
	.align		4
.L_28:
        /*006c*/ 	.byte	0x04, 0x11
        /*006e*/ 	.short	(.L_30 - .L_29)
	.align		4
.L_29:
        /*0070*/ 	.word	index@($__internal_45_$__cuda_sm70_shflsync_idx_p)
        /*0074*/ 	.word	0x00000000


	//----- nvinfo : EIATTR_FRAME_SIZE
	.align		4
.L_30:
        /*0078*/ 	.byte	0x04, 0x11
        /*007a*/ 	.short	(.L_32 - .L_31)
	.align		4
.L_31:
        /*007c*/ 	.word	index@($__internal_44_$__cuda_sm70_shflsync_bfly_p)
        /*0080*/ 	.word	0x00000000


	//----- nvinfo : EIATTR_FRAME_SIZE
	.align		4
.L_32:
        /*0084*/ 	.byte	0x04, 0x11
        /*0086*/ 	.short	(.L_34 - .L_33)
	.align		4
.L_33:
        /*0088*/ 	.word	index@(_ZN7cutlass13device_kernelIN5flash19enable_sm80_to_sm89INS1_16FlashAttnFwdSm80INS1_25CollectiveMainloopFwdSm80ILi8ELi2ELb0EN4cute5tupleIJNS5_1CILi128EEENS7_ILi64EEENS7_ILi192EEEEEELi192ENS_6half_tEfNS_4arch4Sm80ELb1ELb0ELb0ELb1ELb0ELb0ELb1ELb1EEENS1_21CollectiveEpilogueFwdINS6_IJS8_SA_S9_EEENS6_IJNS7_ILi1EEESI_SI_EEESC_SE_Li256ELb1ELb1ELb1ELb0EEENS1_36VarlenDynamicPersistentTileSchedulerILi128ELi64ELi256ELi256ELb1ELb1ELb0ELb1ELb1ELb1EEEEEEEEEvNT_6ParamsE)
        /*008c*/ 	.word	0x00000000


	//----- nvinfo : EIATTR_REGCOUNT
	.align		4
.L_34:
        /*0090*/ 	.byte	0x04, 0x2f
        /*0092*/ 	.short	(.L_36 - .L_35)
	.align		4
.L_35:
        /*0094*/ 	.word	index@(_ZN7cutlass13device_kernelIN5flash19enable_sm80_to_sm89INS1_16FlashAttnFwdSm80INS1_25CollectiveMainloopFwdSm80ILi8ELi2ELb1EN4cute5tupleIJNS5_1CILi128EEENS7_ILi96EEENS7_ILi192EEEEEELi192ENS_6half_tEfNS_4arch4Sm80ELb1ELb0ELb0ELb0ELb0ELb0ELb1ELb1EEENS1_21CollectiveEpilogueFwdINS6_IJS8_SA_S9_EEENS6_IJNS7_ILi1EEESI_SI_EEESC_SE_Li256ELb0ELb1ELb1ELb0EEENS1_30DynamicPersistentTileSchedulerILi256ELi256ELb1ELb1ELb0EEEEEEEEEvNT_6ParamsE)
        /*0098*/ 	.word	0x000000ff


	//----- nvinfo : EIATTR_FRAME_SIZE
	.align		4
.L_36:
        /*009c*/ 	.byte	0x04, 0x11
        /*009e*/ 	.short	(.L_38 - .L_37)
	.align		4
.L_37:
        /*00a0*/ 	.word	index@($__internal_43_$__cuda_sm70_shflsync_idx_p)
        /*00a4*/ 	.word	0x00000000


	//----- nvinfo : EIATTR_FRAME_SIZE
	.align		4
.L_38:
        /*00a8*/ 	.byte	0x04, 0x11
        /*00aa*/ 	.short	(.L_40 - .L_39)
	.align		4
.L_39:
        /*00ac*/ 	.word	index@($__internal_42_$__cuda_sm70_shflsync_bfly_p)
        /*00b0*/ 	.word	0x00000000


	//----- nvinfo : EIATTR_FRAME_SIZE
	.align		4
.L_40:
        /*00b4*/ 	.byte	0x04, 0x11
        /*00b6*/ 	.short	(.L_42 - .L_41)
	.align		4
.L_41:
        /*00b8*/ 	.word	index@(_ZN7cutlass13device_kernelIN5flash19enable_sm80_to_sm89INS1_16FlashAttnFwdSm80INS1_25CollectiveMainloopFwdSm80ILi8ELi2ELb1EN4cute5tupleIJNS5_1CILi128EEENS7_ILi96EEENS7_ILi192EEEEEELi192ENS_6half_tEfNS_4arch4Sm80ELb1ELb0ELb0ELb0ELb0ELb0ELb1ELb1EEENS1_21CollectiveEpilogueFwdINS6_IJS8_SA_S9_EEENS6_IJNS7_ILi1EEESI_SI_EEESC_SE_Li256ELb0ELb1ELb1ELb0EEENS1_30DynamicPersistentTileSchedulerILi256ELi256ELb1ELb1ELb0EEEEEEEEEvNT_6ParamsE)
        /*00bc*/ 	.word	0x00000098


	//----- nvinfo : EIATTR_REGCOUNT
	.align		4
.L_42:
        /*00c0*/ 	.byte	0x04, 0x2f
        /*00c2*/ 	.short	(.L_44 - .L_43)
	.align		4
.L_43:
        /*00c4*/ 	.word	index@(_ZN7cutlass13device_kernelIN5flash19enable_sm80_to_sm89INS1_16FlashAttnFwdSm80INS1_25CollectiveMainloopFwdSm80ILi8ELi2ELb0EN4cute5tupleIJNS5_1CILi128EEENS7_ILi64EEENS7_ILi192EEEEEELi192ENS_6half_tEfNS_4arch4Sm80ELb0ELb1ELb0ELb1ELb0ELb1ELb1ELb1EEENS1_21CollectiveEpilogueFwdINS6_IJS8_SA_S9_EEENS6_IJNS7_ILi1EEESI_SI_EEESC_SE_Li256ELb1ELb1ELb1ELb0EEENS1_36VarlenDynamicPersistentTileSchedulerILi128ELi64ELi256ELi256ELb1ELb1ELb0ELb1ELb0ELb1EEEEEEEEEvNT_6ParamsE)
        /*00c8*/ 	.word	0x000000f7


	//----- nvinfo : EIATTR_FRAME_SIZE
	.align		4
.L_44:
        /*00cc*/ 	.byte	0x04, 0x11
        /*00ce*/ 	.short	(.L_46 - .L_45)
	.align		4
.L_45:
        /*00d0*/ 	.word	index@($__internal_41_$__cuda_sm70_votesync_ballot)
        /*00d4*/ 	.word	0x00000000


	//----- nvinfo : EIATTR_FRAME_SIZE
	.align		4
.L_46:
        /*00d8*/ 	.byte	0x04, 0x11
        /*00da*/ 	.short	(.L_48 - .L_47)
	.align		4
.L_47:
        /*00dc*/ 	.word	index@($__internal_40_$__cuda_sm70_shflsync_up_p)
        /*00e0*/ 	.word	0x00000000


	//----- nvinfo : EIATTR_FRAME_SIZE
	.align		4
.L_48:
        /*00e4*/ 	.byte	0x04, 0x11
        /*00e6*/ 	.short	(.L_50 - .L_49)
	.align		4
.L_49:
        /*00e8*/ 	.word	index@($__internal_39_$__cuda_sm70_shflsync_idx_p)
        /*00ec*/ 	.word	0x00000000


	//----- nvinfo : EIATTR_FRAME_SIZE
	.align		4
.L_50:
        /*00f0*/ 	.byte	0x04, 0x11
        /*00f2*/ 	.short	(.L_52 - .L_51)
	.align		4
.L_51:
        /*00f4*/ 	.word	index@($__internal_38_$__cuda_sm70_shflsync_bfly_p)
        /*00f8*/ 	.word	0x00000000


	//----- nvinfo : EIATTR_FRAME_SIZE
	.align		4
.L_52:
        /*00fc*/ 	.byte	0x04, 0x11
        /*00fe*/ 	.short	(.L_54 - .L_53)
	.align		4
.L_53:
        /*0100*/ 	.word	index@(_ZN7cutlass13device_kernelIN5flash19enable_sm80_to_sm89INS1_16FlashAttnFwdSm80INS1_25CollectiveMainloopFwdSm80ILi8ELi2ELb0EN4cute5tupleIJNS5_1CILi128EEENS7_ILi64EEENS7_ILi192EEEEEELi192ENS_6half_tEfNS_4arch4Sm80ELb0ELb1ELb0ELb1ELb0ELb1ELb1ELb1EEENS1_21CollectiveEpilogueFwdINS6_IJS8_SA_S9_EEENS6_IJNS7_ILi1EEESI_SI_EEESC_SE_Li256ELb1ELb1ELb1ELb0EEENS1_36VarlenDynamicPersistentTileSchedulerILi128ELi64ELi256ELi256ELb1ELb1ELb0ELb1ELb0ELb1EEEEEEEEEvNT_6ParamsE)
        /*0104*/ 	.word	0x00000000


	//----- nvinfo : EIATTR_REGCOUNT
	.align		4
.L_54:
        /*0108*/ 	.byte	0x04, 0x2f
        /*010a*/ 	.short	(.L_56 - .L_55)
	.align		4
.L_55:
        /*010c*/ 	.word	index@(_ZN7cutlass13device_kernelIN5flash19enable_sm80_to_sm89INS1_16FlashAttnFwdSm80INS1_25CollectiveMainloopFwdSm80ILi8ELi2ELb0EN4cute5tupleIJNS5_1CILi128EEENS7_ILi64EEENS7_ILi192EEEEEELi192ENS_6half_tEfNS_4arch4Sm80ELb0ELb1ELb0ELb1ELb0ELb0ELb1ELb1EEENS1_21CollectiveEpilogueFwdINS6_IJS8_SA_S9_EEENS6_IJNS7_ILi1EEESI_SI_EEESC_SE_Li256ELb1ELb1ELb1ELb0EEENS1_36VarlenDynamicPersistentTileSchedulerILi128ELi64ELi256ELi256ELb1ELb1ELb0ELb1ELb0ELb1EEEEEEEEEvNT_6ParamsE)
        /*0110*/ 	.word	0x000000fb


	//----- nvinfo : EIATTR_FRAME_SIZE
	.align		4
.L_56:
        /*0114*/ 	.byte	0x04, 0x11
        /*0116*/ 	.short	(.L_58 - .L_57)
	.align		4
.L_57:
        /*0118*/ 	.word	index@($__internal_37_$__cuda_sm70_votesync_ballot)
        /*011c*/ 	.word	0x00000000


	//----- nvinfo : EIATTR_FRAME_SIZE
	.align		4
.L_58:
        /*0120*/ 	.byte	0x04, 0x11
        /*0122*/ 	.short	(.L_60 - .L_59)
	.align		4
.L_59:
        /*0124*/ 	.word	index@($__internal_36_$__cuda_sm70_shflsync_up_p)
        /*0128*/ 	.word	0x00000000


	//----- nvinfo : EIATTR_FRAME_SIZE
	.align		4
.L_60:
        /*012c*/ 	.byte	0x04, 0x11
        /*012e*/ 	.short	(.L_62 - .L_61)
	.align		4
.L_61:
        /*0130*/ 	.word	index@($__internal_35_$__cuda_sm70_shflsync_idx_p)
        /*0134*/ 	.word	0x00000000


	//----- nvinfo : EIATTR_FRAME_SIZE
	.align		4
.L_62:
        /*0138*/ 	.byte	0x04, 0x11
        /*013a*/ 	.short	(.L_64 - .L_63)
	.align		4
.L_63:
        /*013c*/ 	.word	index@($__internal_34_$__cuda_sm70_shflsync_bfly_p)
        /*0140*/ 	.word	0x00000000


	//----- nvinfo : EIATTR_FRAME_SIZE
	.align		4
.L_64:
        /*0144*/ 	.byte	0x04, 0x11
        /*0146*/ 	.short	(.L_66 - .L_65)
	.align		4
.L_65:
        /*0148*/ 	.word	index@(_ZN7cutlass13device_kernelIN5flash19enable_sm80_to_sm89INS1_16FlashAttnFwdSm80INS1_25CollectiveMainloopFwdSm80ILi8ELi2ELb0EN4cute5tupleIJNS5_1CILi128EEENS7_ILi64EEENS7_ILi192EEEEEELi192ENS_6half_tEfNS_4arch4Sm80ELb0ELb1ELb0ELb1ELb0ELb0ELb1ELb1EEENS1_21CollectiveEpilogueFwdINS6_IJS8_SA_S9_EEENS6_IJNS7_ILi1EEESI_SI_EEESC_SE_Li256ELb1ELb1ELb1ELb0EEENS1_36VarlenDynamicPersistentTileSchedulerILi128ELi64ELi256ELi256ELb1ELb1ELb0ELb1ELb0ELb1EEEEEEEEEvNT_6ParamsE)
        /*014c*/ 	.word	0x00000000


	//----- nvinfo : EIATTR_REGCOUNT
	.align		4
.L_66:
        /*0150*/ 	.byte	0x04, 0x2f
        /*0152*/ 	.short	(.L_68 - .L_67)
	.align		4
.L_67:
        /*0154*/ 	.word	index@(_ZN7cutlass13device_kernelIN5flash19enable_sm80_to_sm89INS1_16FlashAttnFwdSm80INS1_25CollectiveMainloopFwdSm80ILi8ELi2ELb0EN4cute5tupleIJNS5_1CILi128EEENS7_ILi64EEENS7_ILi192EEEEEELi192ENS_6half_tEfNS_4arch4Sm80ELb0ELb1ELb0ELb0ELb0ELb0ELb1ELb1EEENS1_21CollectiveEpilogueFwdINS6_IJS8_SA_S9_EEENS6_IJNS7_ILi1EEESI_SI_EEESC_SE_Li256ELb0ELb1ELb1ELb0EEENS1_19SingleTileSchedulerILb0ELb1ELb1ELi128EEEEEEEEEvNT_6ParamsE)
        /*0158*/ 	.word	0x000000f1


	//----- nvinfo : EIATTR_FRAME_SIZE
	.align		4
.L_68:
        /*015c*/ 	.byte	0x04, 0x11
        /*015e*/ 	.short	(.L_70 - .L_69)
	.align		4
.L_69:
        /*0160*/ 	.word	index@(_ZN7cutlass13device_kernelIN5flash19enable_sm80_to_sm89INS1_16FlashAttnFwdSm80INS1_25CollectiveMainloopFwdSm80ILi8ELi2ELb0EN4cute5tupleIJNS5_1CILi128EEENS7_ILi64EEENS7_ILi192EEEEEELi192ENS_6half_tEfNS_4arch4Sm80ELb0ELb1ELb0ELb0ELb0ELb0ELb1ELb1EEENS1_21CollectiveEpilogueFwdINS6_IJS8_SA_S9_EEENS6_IJNS7_ILi1EEESI_SI_EEESC_SE_Li256ELb0ELb1ELb1ELb0EEENS1_19SingleTileSchedulerILb0ELb1ELb1ELi128EEEEEEEEEvNT_6ParamsE)
        /*0164*/ 	.word	0x00000000


	//----- nvinfo : EIATTR_REGCOUNT
	.align		4
.L_70:
        /*0168*/ 	.byte	0x04, 0x2f
        /*016a*/ 	.short	(.L_72 - .L_71)
	.align		4
.L_71:
        /*016c*/ 	.word	index@(_ZN7cutlass13device_kernelIN5flash19enable_sm80_to_sm89INS1_16FlashAttnFwdSm80INS1_25CollectiveMainloopFwdSm80ILi8ELi2ELb0EN4cute5tupleIJNS5_1CILi128EEENS7_ILi64EEENS7_ILi192EEEEEELi192ENS_6half_tEfNS_4arch4Sm80ELb0ELb0ELb0ELb1ELb0ELb1ELb1ELb1EEENS1_21CollectiveEpilogueFwdINS6_IJS8_SA_S9_EEENS6_IJNS7_ILi1EEESI_SI_EEESC_SE_Li256ELb1ELb1ELb1ELb0EEENS1_36VarlenDynamicPersistentTileSchedulerILi128ELi64ELi256ELi256ELb1ELb1ELb0ELb0ELb1ELb1EEEEEEEEEvNT_6ParamsE)
        /*0170*/ 	.word	0x000000f9


	//----- nvinfo : EIATTR_FRAME_SIZE
	.align		4
.L_72:
        /*0174*/ 	.byte	0x04, 0x11
        /*0176*/ 	.short	(.L_74 - .L_73)
	.align		4
.L_73:
        /*0178*/ 	.word	index@($__internal_33_$__cuda_sm70_votesync_ballot)
        /*017c*/ 	.word	0x00000000


	//----- nvinfo : EIATTR_FRAME_SIZE
	.align		4
.L_74:
        /*0180*/ 	.byte	0x04, 0x11
        /*0182*/ 	.short	(.L_76 - .L_75)
	.align		4
.L_75:
        /*0184*/ 	.word	index@($__internal_32_$__cuda_sm70_shflsync_up_p)
        /*0188*/ 	.word	0x00000000


	//----- nvinfo : EIATTR_FRAME_SIZE
	.align		4
.L_76:
        /*018c*/ 	.byte	0x04, 0x11
        /*018e*/ 	.short	(.L_78 - .L_77)
	.align		4
.L_77:
        /*0190*/ 	.word	index@($__internal_31_$__cuda_sm70_shflsync_idx_p)
        /*0194*/ 	.word	0x00000000


	//----- nvinfo : EIATTR_FRAME_SIZE
	.align		4
.L_78:
        /*0198*/ 	.byte	0x04, 0x11
        /*019a*/ 	.short	(.L_80 - .L_79)
	.align		4
.L_79:
        /*019c*/ 	.word	index@($__internal_30_$__cuda_sm70_shflsync_bfly_p)
        /*01a0*/ 	.word	0x00000000


	//----- nvinfo : EIATTR_FRAME_SIZE
	.align		4
.L_80:
        /*01a4*/ 	.byte	0x04, 0x11
        /*01a6*/ 	.short	(.L_82 - .L_81)
	.align		4
.L_81:
        /*01a8*/ 	.word	index@(_ZN7cutlass13device_kernelIN5flash19enable_sm80_to_sm89INS1_16FlashAttnFwdSm80INS1_25CollectiveMainloopFwdSm80ILi8ELi2ELb0EN4cute5tupleIJNS5_1CILi128EEENS7_ILi64EEENS7_ILi192EEEEEELi192ENS_6half_tEfNS_4arch4Sm80ELb0ELb0ELb0ELb1ELb0ELb1ELb1ELb1EEENS1_21CollectiveEpilogueFwdINS6_IJS8_SA_S9_EEENS6_IJNS7_ILi1EEESI_SI_EEESC_SE_Li256ELb1ELb1ELb1ELb0EEENS1_36VarlenDynamicPersistentTileSchedulerILi128ELi64ELi256ELi256ELb1ELb1ELb0ELb0ELb1ELb1EEEEEEEEEvNT_6ParamsE)
        /*01ac*/ 	.word	0x00000000


	//----- nvinfo : EIATTR_REGCOUNT
	.align		4
.L_82:
        /*01b0*/ 	.byte	0x04, 0x2f
        /*01b2*/ 	.short	(.L_84 - .L_83)
	.align		4
.L_83:
        /*01b4*/ 	.word	index@(_ZN7cutlass13device_kernelIN5flash19enable_sm80_to_sm89INS1_16FlashAttnFwdSm80INS1_25CollectiveMainloopFwdSm80ILi8ELi2ELb0EN4cute5tupleIJNS5_1CILi128EEENS7_ILi64EEENS7_ILi192EEEEEELi192ENS_6half_tEfNS_4arch4Sm80ELb0ELb0ELb0ELb1ELb0ELb0ELb1ELb1EEENS1_21CollectiveEpilogueFwdINS6_IJS8_SA_S9_EEENS6_IJNS7_ILi1EEESI_SI_EEESC_SE_Li256ELb1ELb1ELb1ELb0EEENS1_36VarlenDynamicPersistentTileSchedulerILi128ELi64ELi256ELi256ELb1ELb1ELb0ELb0ELb1ELb1EEEEEEEEEvNT_6ParamsE)
        /*01b8*/ 	.word	0x000000ff


	//----- nvinfo : EIATTR_FRAME_SIZE
	.align		4
.L_84:
        /*01bc*/ 	.byte	0x04, 0x11
        /*01be*/ 	.short	(.L_86 - .L_85)
	.align		4
.L_85:
        /*01c0*/ 	.word	index@($__internal_29_$__cuda_sm70_votesync_ballot)
        /*01c4*/ 	.word	0x00000000


	//----- nvinfo : EIATTR_FRAME_SIZE
	.align		4
.L_86:
        /*01c8*/ 	.byte	0x04, 0x11
        /*01ca*/ 	.short	(.L_88 - .L_87)
	.align		4
.L_87:
        /*01cc*/ 	.word	index@($__internal_28_$__cuda_sm70_shflsync_up_p)
        /*01d0*/ 	.word	0x00000000


	//----- nvinfo : EIATTR_FRAME_SIZE
	.align		4
.L_88:
        /*01d4*/ 	.byte	0x04, 0x11
        /*01d6*/ 	.short	(.L_90 - .L_89)
	.align		4
.L_89:
        /*01d8*/ 	.word	index@($__internal_27_$__cuda_sm70_shflsync_idx_p)
        /*01dc*/ 	.word	0x00000000


	//----- nvinfo : EIATTR_FRAME_SIZE
	.align		4
.L_90:
        /*01e0*/ 	.byte	0x04, 0x11
        /*01e2*/ 	.short	(.L_92 - .L_91)
	.align		4
.L_91:
        /*01e4*/ 	.word	index@($__internal_26_$__cuda_sm70_shflsync_bfly_p)
        /*01e8*/ 	.word	0x00000000


	//----- nvinfo : EIATTR_FRAME_SIZE
	.align		4
.L_92:
        /*01ec*/ 	.byte	0x04, 0x11
        /*01ee*/ 	.short	(.L_94 - .L_93)
	.align		4
.L_93:
        /*01f0*/ 	.word	index@(_ZN7cutlass13device_kernelIN5flash19enable_sm80_to_sm89INS1_16FlashAttnFwdSm80INS1_25CollectiveMainloopFwdSm80ILi8ELi2ELb0EN4cute5tupleIJNS5_1CILi128EEENS7_ILi64EEENS7_ILi192EEEEEELi192ENS_6half_tEfNS_4arch4Sm80ELb0ELb0ELb0ELb1ELb0ELb0ELb1ELb1EEENS1_21CollectiveEpilogueFwdINS6_IJS8_SA_S9_EEENS6_IJNS7_ILi1EEESI_SI_EEESC_SE_Li256ELb1ELb1ELb1ELb0EEENS1_36VarlenDynamicPersistentTileSchedulerILi128ELi64ELi256ELi256ELb1ELb1ELb0ELb0ELb1ELb1EEEEEEEEEvNT_6ParamsE)
        /*01f4*/ 	.word	0x00000000


	//----- nvinfo : EIATTR_REGCOUNT
	.align		4
.L_94:
        /*01f8*/ 	.byte	0x04, 0x2f
        /*01fa*/ 	.short	(.L_96 - .L_95)
	.align		4
.L_95:
        /*01fc*/ 	.word	index@(_ZN7cutlass13device_kernelIN5flash19enable_sm80_to_sm89INS1_16FlashAttnFwdSm80INS1_25CollectiveMainloopFwdSm80ILi8ELi2ELb1EN4cute5tupleIJNS5_1CILi128EEENS7_ILi96EEENS7_ILi192EEEEEELi192ENS_6half_tEfNS_4arch4Sm80ELb0ELb0ELb0ELb0ELb0ELb0ELb1ELb1EEENS1_21CollectiveEpilogueFwdINS6_IJS8_SA_S9_EEENS6_IJNS7_ILi1EEESI_SI_EEESC_SE_Li256ELb0ELb1ELb1ELb0EEENS1_19SingleTileSchedulerILb0ELb1ELb1ELi128EEEEEEEEEvNT_6ParamsE)
        /*0200*/ 	.word	0x000000ff


	//----- nvinfo : EIATTR_FRAME_SIZE
	.align		4
.L_96:
        /*0204*/ 	.byte	0x04, 0x11
        /*0206*/ 	.short	(.L_98 - .L_97)
	.align		4
.L_97:
        /*0208*/ 	.word	index@(_ZN7cutlass13device_kernelIN5flash19enable_sm80_to_sm89INS1_16FlashAttnFwdSm80INS1_25CollectiveMainloopFwdSm80ILi8ELi2ELb1EN4cute5tupleIJNS5_1CILi128EEENS7_ILi96EEENS7_ILi192EEEEEELi192ENS_6half_tEfNS_4arch4Sm80ELb0ELb0ELb0ELb0ELb0ELb0ELb1ELb1EEENS1_21CollectiveEpilogueFwdINS6_IJS8_SA_S9_EEENS6_IJNS7_ILi1EEESI_SI_EEESC_SE_Li256ELb0ELb1ELb1ELb0EEENS1_19SingleTileSchedulerILb0ELb1ELb1ELi128EEEEEEEEEvNT_6ParamsE)
        /*020c*/ 	.word	0x00000020


	//----- nvinfo : EIATTR_REGCOUNT
	.align		4
.L_98:
        /*0210*/ 	.byte	0x04, 0x2f
        /*0212*/ 	.short	(.L_100 - .L_99)
	.align		4
.L_99:
        /*0214*/ 	.word	index@(_ZN7cutlass13device_kernelIN5flash19enable_sm80_to_sm89INS1_16FlashAttnFwdSm80INS1_25CollectiveMainloopFwdSm80ILi8ELi1ELb0EN4cute5tupleIJNS5_1CILi128EEENS7_ILi64EEENS7_ILi192EEEEEELi192ENS_6half_tEfNS_4arch4Sm80ELb1ELb0ELb0ELb1ELb0ELb1ELb1ELb1EEENS1_21CollectiveEpilogueFwdINS6_IJS8_SA_S9_EEENS6_IJNS7_ILi1EEESI_SI_EEESC_SE_Li256ELb1ELb1ELb1ELb0EEENS1_36VarlenDynamicPersistentTileSchedulerILi128ELi64ELi256ELi256ELb1ELb1ELb0ELb1ELb1ELb1EEEEEEEEEvNT_6ParamsE)
        /*0218*/ 	.word	0x000000ff


	//----- nvinfo : EIATTR_FRAME_SIZE
	.align		4
.L_100:
        /*021c*/ 	.byte	0x04, 0x11
        /*021e*/ 	.short	(.L_102 - .L_101)
	.align		4
.L_101:
        /*0220*/ 	.word	index@($__internal_25_$__cuda_sm70_votesync_ballot)
        /*0224*/ 	.word	0x00000000


	//----- nvinfo : EIATTR_FRAME_SIZE
	.align		4
.L_102:
        /*0228*/ 	.byte	0x04, 0x11
        /*022a*/ 	.short	(.L_104 - .L_103)
	.align		4
.L_103:
        /*022c*/ 	.word	index@($__internal_24_$__cuda_sm70_shflsync_up_p)
        /*0230*/ 	.word	0x00000000


	//----- nvinfo : EIATTR_FRAME_SIZE
	.align		4
.L_104:
        /*0234*/ 	.byte	0x04, 0x11
        /*0236*/ 	.short	(.L_106 - .L_105)
	.align		4
.L_105:
        /*0238*/ 	.word	index@($__internal_23_$__cuda_sm70_shflsync_idx_p)
        /*023c*/ 	.word	0x00000000


	//----- nvinfo : EIATTR_FRAME_SIZE
	.align		4
.L_106:
        /*0240*/ 	.byte	0x04, 0x11
        /*0242*/ 	.short	(.L_108 - .L_107)
	.align		4
.L_107:
        /*0244*/ 	.word	index@($__internal_22_$__cuda_sm70_shflsync_bfly_p)
        /*0248*/ 	.word	0x00000000


	//----- nvinfo : EIATTR_FRAME_SIZE
	.align		4
.L_108:
        /*024c*/ 	.byte	0x04, 0x11
        /*024e*/ 	.short	(.L_110 - .L_109)
	.align		4
.L_109:
        /*0250*/ 	.word	index@(_ZN7cutlass13device_kernelIN5flash19enable_sm80_to_sm89INS1_16FlashAttnFwdSm80INS1_25CollectiveMainloopFwdSm80ILi8ELi1ELb0EN4cute5tupleIJNS5_1CILi128EEENS7_ILi64EEENS7_ILi192EEEEEELi192ENS_6half_tEfNS_4arch4Sm80ELb1ELb0ELb0ELb1ELb0ELb1ELb1ELb1EEENS1_21CollectiveEpilogueFwdINS6_IJS8_SA_S9_EEENS6_IJNS7_ILi1EEESI_SI_EEESC_SE_Li256ELb1ELb1ELb1ELb0EEENS1_36VarlenDynamicPersistentTileSchedulerILi128ELi64ELi256ELi256ELb1ELb1ELb0ELb1ELb1ELb1EEEEEEEEEvNT_6ParamsE)
        /*0254*/ 	.word	0x00000050


	//----- nvinfo : EIATTR_REGCOUNT
	.align		4
.L_110:
        /*0258*/ 	.byte	0x04, 0x2f
        /*025a*/ 	.short	(.L_112 - .L_111)
	.align		4
.L_111:
        /*025c*/ 	.word	index@(_ZN7cutlass13device_kernelIN5flash19enable_sm80_to_sm89INS1_16FlashAttnFwdSm80INS1_25CollectiveMainloopFwdSm80ILi8ELi1ELb0EN4cute5tupleIJNS5_1CILi128EEENS7_ILi64EEENS7_ILi192EEEEEELi192ENS_6half_tEfNS_4arch4Sm80ELb1ELb0ELb0ELb1ELb0ELb0ELb1ELb1EEENS1_21CollectiveEpilogueFwdINS6_IJS8_SA_S9_EEENS6_IJNS7_ILi1EEESI_SI_EEESC_SE_Li256ELb1ELb1ELb1ELb0EEENS1_36VarlenDynamicPersistentTileSchedulerILi128ELi64ELi256ELi256ELb1ELb1ELb0ELb1ELb1ELb1EEEEEEEEEvNT_6ParamsE)
        /*0260*/ 	.word	0x000000ff


	//----- nvinfo : EIATTR_FRAME_SIZE
	.align		4
.L_112:
        /*0264*/ 	.byte	0x04, 0x11
        /*0266*/ 	.short	(.L_114 - .L_113)
	.align		4
.L_113:
        /*0268*/ 	.word	index@($__internal_21_$__cuda_sm70_votesync_ballot)
        /*026c*/ 	.word	0x00000000


	//----- nvinfo : EIATTR_FRAME_SIZE
	.align		4
.L_114:
        /*0270*/ 	.byte	0x04, 0x11
        /*0272*/ 	.short	(.L_116 - .L_115)
	.align		4
.L_115:
        /*0274*/ 	.word	index@($__internal_20_$__cuda_sm70_shflsync_up_p)
        /*0278*/ 	.word	0x00000000


	//----- nvinfo : EIATTR_FRAME_SIZE
	.align		4
.L_116:
        /*027c*/ 	.byte	0x04, 0x11
        /*027e*/ 	.short	(.L_118 - .L_117)
	.align		4
.L_117:
        /*0280*/ 	.word	index@($__internal_19_$__cuda_sm70_shflsync_idx_p)
        /*0284*/ 	.word	0x00000000


	//----- nvinfo : EIATTR_FRAME_SIZE
	.align		4
.L_118:
        /*0288*/ 	.byte	0x04, 0x11
        /*028a*/ 	.short	(.L_120 - .L_119)
	.align		4
.L_119:
        /*028c*/ 	.word	index@($__internal_18_$__cuda_sm70_shflsync_bfly_p)
        /*0290*/ 	.word	0x00000000


	//----- nvinfo : EIATTR_FRAME_SIZE
	.align		4
.L_120:
        /*0294*/ 	.byte	0x04, 0x11
        /*0296*/ 	.short	(.L_122 - .L_121)
	.align		4
.L_121:
        /*0298*/ 	.word	index@(_ZN7cutlass13device_kernelIN5flash19enable_sm80_to_sm89INS1_16FlashAttnFwdSm80INS1_25CollectiveMainloopFwdSm80ILi8ELi1ELb0EN4cute5tupleIJNS5_1CILi128EEENS7_ILi64EEENS7_ILi192EEEEEELi192ENS_6half_tEfNS_4arch4Sm80ELb1ELb0ELb0ELb1ELb0ELb0ELb1ELb1EEENS1_21CollectiveEpilogueFwdINS6_IJS8_SA_S9_EEENS6_IJNS7_ILi1EEESI_SI_EEESC_SE_Li256ELb1ELb1ELb1ELb0EEENS1_36VarlenDynamicPersistentTileSchedulerILi128ELi64ELi256ELi256ELb1ELb1ELb0ELb1ELb1ELb1EEEEEEEEEvNT_6ParamsE)
        /*029c*/ 	.word	0x00000050


	//----- nvinfo : EIATTR_REGCOUNT
	.align		4
.L_122:
        /*02a0*/ 	.byte	0x04, 0x2f
        /*02a2*/ 	.short	(.L_124 - .L_123)
	.align		4
.L_123:
        /*02a4*/ 	.word	index@(_ZN7cutlass13device_kernelIN5flash19enable_sm80_to_sm89INS1_16FlashAttnFwdSm80INS1_25CollectiveMainloopFwdSm80ILi8ELi1ELb1EN4cute5tupleIJNS5_1CILi128EEENS7_ILi96EEENS7_ILi192EEEEEELi192ENS_6half_tEfNS_4arch4Sm80ELb1ELb0ELb0ELb0ELb0ELb0ELb1ELb1EEENS1_21CollectiveEpilogueFwdINS6_IJS8_SA_S9_EEENS6_IJNS7_ILi1EEESI_SI_EEESC_SE_Li256ELb0ELb1ELb1ELb0EEENS1_30DynamicPersistentTileSchedulerILi256ELi256ELb1ELb1ELb0EEEEEEEEEvNT_6ParamsE)
        /*02a8*/ 	.word	0x000000ff


	//----- nvinfo : EIATTR_FRAME_SIZE
	.align		4
.L_124:
        /*02ac*/ 	.byte	0x04, 0x11
        /*02ae*/ 	.short	(.L_126 - .L_125)
	.align		4
.L_125:
        /*02b0*/ 	.word	index@($__internal_17_$__cuda_sm70_shflsync_idx_p)
        /*02b4*/ 	.word	0x00000000


	//----- nvinfo : EIATTR_FRAME_SIZE
	.align		4
.L_126:
        /*02b8*/ 	.byte	0x04, 0x11
        /*02ba*/ 	.short	(.L_128 - .L_127)
	.align		4
.L_127:
        /*02bc*/ 	.word	index@($__internal_16_$__cuda_sm70_shflsync_bfly_p)
        /*02c0*/ 	.word	0x00000000


	//----- nvinfo : EIATTR_FRAME_SIZE
	.align		4
.L_128:
        /*02c4*/ 	.byte	0x04, 0x11
        /*02c6*/ 	.short	(.L_130 - .L_129)
	.align		4
.L_129:
        /*02c8*/ 	.word	index@(_ZN7cutlass13device_kernelIN5flash19enable_sm80_to_sm89INS1_16FlashAttnFwdSm80INS1_25CollectiveMainloopFwdSm80ILi8ELi1ELb1EN4cute5tupleIJNS5_1CILi128EEENS7_ILi96EEENS7_ILi192EEEEEELi192ENS_6half_tEfNS_4arch4Sm80ELb1ELb0ELb0ELb0ELb0ELb0ELb1ELb1EEENS1_21CollectiveEpilogueFwdINS6_IJS8_SA_S9_EEENS6_IJNS7_ILi1EEESI_SI_EEESC_SE_Li256ELb0ELb1ELb1ELb0EEENS1_30DynamicPersistentTileSchedulerILi256ELi256ELb1ELb1ELb0EEEEEEEEEvNT_6ParamsE)
        /*02cc*/ 	.word	0x00000090


	//----- nvinfo : EIATTR_REGCOUNT
	.align		4
.L_130:
        /*02d0*/ 	.byte	0x04, 0x2f
        /*02d2*/ 	.short	(.L_132 - .L_131)
	.align		4
.L_131:
        /*02d4*/ 	.word	index@(_ZN7cutlass13device_kernelIN5flash19enable_sm80_to_sm89INS1_16FlashAttnFwdSm80INS1_25CollectiveMainloopFwdSm80ILi8ELi1ELb0EN4cute5tupleIJNS5_1CILi128EEENS7_ILi64EEENS7_ILi192EEEEEELi192ENS_6half_tEfNS_4arch4Sm80ELb0ELb1ELb0ELb1ELb0ELb1ELb1ELb1EEENS1_21CollectiveEpilogueFwdINS6_IJS8_SA_S9_EEENS6_IJNS7_ILi1EEESI_SI_EEESC_SE_Li256ELb1ELb1ELb1ELb0EEENS1_36VarlenDynamicPersistentTileSchedulerILi128ELi64ELi256ELi256ELb1ELb1ELb0ELb1ELb0ELb1EEEEEEEEEvNT_6ParamsE)
        /*02d8*/ 	.word	0x000000ff


	//----- nvinfo : EIATTR_FRAME_SIZE
	.align		4
.L_132:
        /*02dc*/ 	.byte	0x04, 0x11
        /*02de*/ 	.short	(.L_134 - .L_133)
	.align		4
.L_133:
        /*02e0*/ 	.word	index@($__internal_15_$__cuda_sm70_votesync_ballot)
        /*02e4*/ 	.word	0x00000000


	//----- nvinfo : EIATTR_FRAME_SIZE
	.align		4
.L_134:
        /*02e8*/ 	.byte	0x04, 0x11
        /*02ea*/ 	.short	(.L_136 - .L_135)
	.align		4
.L_135:
        /*02ec*/ 	.word	index@($__internal_14_$__cuda_sm70_shflsync_up_p)
        /*02f0*/ 	.word	0x00000000


	//----- nvinfo : EIATTR_FRAME_SIZE
	.align		4
.L_136:
        /*02f4*/ 	.byte	0x04, 0x11
        /*02f6*/ 	.short	(.L_138 - .L_137)
	.align		4
.L_137:
        /*02f8*/ 	.word	index@($__internal_13_$__cuda_sm70_shflsync_idx_p)
        /*02fc*/ 	.word	0x00000000


	//----- nvinfo : EIATTR_FRAME_SIZE
	.align		4
.L_138:
        /*0300*/ 	.byte	0x04, 0x11
        /*0302*/ 	.short	(.L_140 - .L_139)
	.align		4
.L_139:
        /*0304*/ 	.word	index@($__internal_12_$__cuda_sm70_shflsync_bfly_p)
        /*0308*/ 	.word	0x00000000


	//----- nvinfo : EIATTR_FRAME_SIZE
	.align		4
.L_140:
        /*030c*/ 	.byte	0x04, 0x11
        /*030e*/ 	.short	(.L_142 - .L_141)
	.align		4
.L_141:
        /*0310*/ 	.word	index@(_ZN7cutlass13device_kernelIN5flash19enable_sm80_to_sm89INS1_16FlashAttnFwdSm80INS1_25CollectiveMainloopFwdSm80ILi8ELi1ELb0EN4cute5tupleIJNS5_1CILi128EEENS7_ILi64EEENS7_ILi192EEEEEELi192ENS_6half_tEfNS_4arch4Sm80ELb0ELb1ELb0ELb1ELb0ELb1ELb1ELb1EEENS1_21CollectiveEpilogueFwdINS6_IJS8_SA_S9_EEENS6_IJNS7_ILi1EEESI_SI_EEESC_SE_Li256ELb1ELb1ELb1ELb0EEENS1_36VarlenDynamicPersistentTileSchedulerILi128ELi64ELi256ELi256ELb1ELb1ELb0ELb1ELb0ELb1EEEEEEEEEvNT_6ParamsE)
        /*0314*/ 	.word	0x00000040


	//----- nvinfo : EIATTR_REGCOUNT
	.align		4
.L_142:
        /*0318*/ 	.byte	0x04, 0x2f
        /*031a*/ 	.short	(.L_144 - .L_143)
	.align		4
.L_143:
        /*031c*/ 	.word	index@(_ZN7cutlass13device_kernelIN5flash19enable_sm80_to_sm89INS1_16FlashAttnFwdSm80INS1_25CollectiveMainloopFwdSm80ILi8ELi1ELb0EN4cute5tupleIJNS5_1CILi128EEENS7_ILi64EEENS7_ILi192EEEEEELi192ENS_6half_tEfNS_4arch4Sm80ELb0ELb1ELb0ELb1ELb0ELb0ELb1ELb1EEENS1_21CollectiveEpilogueFwdINS6_IJS8_SA_S9_EEENS6_IJNS7_ILi1EEESI_SI_EEESC_SE_Li256ELb1ELb1ELb1ELb0EEENS1_36VarlenDynamicPersistentTileSchedulerILi128ELi64ELi256ELi256ELb1ELb1ELb0ELb1ELb0ELb1EEEEEEEEEvNT_6ParamsE)
        /*0320*/ 	.word	0x000000ff


	//----- nvinfo : EIATTR_FRAME_SIZE
	.align		4
.L_144:
        /*0324*/ 	.byte	0x04, 0x11
        /*0326*/ 	.short	(.L_146 - .L_145)
	.align		4
.L_145:
        /*0328*/ 	.word	index@($__internal_11_$__cuda_sm70_votesync_ballot)
        /*032c*/ 	.word	0x00000000


	//----- nvinfo : EIATTR_FRAME_SIZE
	.align		4
.L_146:
        /*0330*/ 	.byte	0x04, 0x11
        /*0332*/ 	.short	(.L_148 - .L_147)
	.align		4
.L_147:
        /*0334*/ 	.word	index@($__internal_10_$__cuda_sm70_shflsync_up_p)
        /*0338*/ 	.word	0x00000000


	//----- nvinfo : EIATTR_FRAME_SIZE
	.align		4
.L_148:
        /*033c*/ 	.byte	0x04, 0x11
        /*033e*/ 	.short	(.L_150 - .L_149)
	.align		4
.L_149:
        /*0340*/ 	.word	index@($__internal_9_$__cuda_sm70_shflsync_idx_p)
        /*0344*/ 	.word	0x00000000


	//----- nvinfo : EIATTR_FRAME_SIZE
	.align		4
.L_150:
        /*0348*/ 	.byte	0x04, 0x11
        /*034a*/ 	.short	(.L_152 - .L_151)
	.align		4
.L_151:
        /*034c*/ 	.word	index@($__internal_8_$__cuda_sm70_shflsync_bfly_p)
        /*0350*/ 	.word	0x00000000


	//----- nvinfo : EIATTR_FRAME_SIZE
	.align		4
.L_152:
        /*0354*/ 	.byte	0x04, 0x11
        /*0356*/ 	.short	(.L_154 - .L_153)
	.align		4
.L_153:
        /*0358*/ 	.word	index@(_ZN7cutlass13device_kernelIN5flash19enable_sm80_to_sm89INS1_16FlashAttnFwdSm80INS1_25CollectiveMainloopFwdSm80ILi8ELi1ELb0EN4cute5tupleIJNS5_1CILi128EEENS7_ILi64EEENS7_ILi192EEEEEELi192ENS_6half_tEfNS_4arch4Sm80ELb0ELb1ELb0ELb1ELb0ELb0ELb1ELb1EEENS1_21CollectiveEpilogueFwdINS6_IJS8_SA_S9_EEENS6_IJNS7_ILi1EEESI_SI_EEESC_SE_Li256ELb1ELb1ELb1ELb0EEENS1_36VarlenDynamicPersistentTileSchedulerILi128ELi64ELi256ELi256ELb1ELb1ELb0ELb1ELb0ELb1EEEEEEEEEvNT_6ParamsE)
        /*035c*/ 	.word	0x00000040


	//----- nvinfo : EIATTR_REGCOUNT
	.align		4
.L_154:
        /*0360*/ 	.byte	0x04, 0x2f
        /*0362*/ 	.short	(.L_156 - .L_155)
	.align		4
.L_155:
        /*0364*/ 	.word	index@(_ZN7cutlass13device_kernelIN5flash19enable_sm80_to_sm89INS1_16FlashAttnFwdSm80INS1_25CollectiveMainloopFwdSm80ILi8ELi1ELb0EN4cute5tupleIJNS5_1CILi128EEENS7_ILi64EEENS7_ILi192EEEEEELi192ENS_6half_tEfNS_4arch4Sm80ELb0ELb1ELb0ELb0ELb0ELb0ELb1ELb1EEENS1_21CollectiveEpilogueFwdINS6_IJS8_SA_S9_EEENS6_IJNS7_ILi1EEESI_SI_EEESC_SE_Li256ELb0ELb1ELb1ELb0EEENS1_19SingleTileSchedulerILb0ELb1ELb1ELi128EEEEEEEEEvNT_6ParamsE)
        /*0368*/ 	.word	0x000000f0


	//----- nvinfo : EIATTR_FRAME_SIZE
	.align		4
.L_156:
        /*036c*/ 	.byte	0x04, 0x11
        /*036e*/ 	.short	(.L_158 - .L_157)
	.align		4
.L_157:
        /*0370*/ 	.word	index@(_ZN7cutlass13device_kernelIN5flash19enable_sm80_to_sm89INS1_16FlashAttnFwdSm80INS1_25CollectiveMainloopFwdSm80ILi8ELi1ELb0EN4cute5tupleIJNS5_1CILi128EEENS7_ILi64EEENS7_ILi192EEEEEELi192ENS_6half_tEfNS_4arch4Sm80ELb0ELb1ELb0ELb0ELb0ELb0ELb1ELb1EEENS1_21CollectiveEpilogueFwdINS6_IJS8_SA_S9_EEENS6_IJNS7_ILi1EEESI_SI_EEESC_SE_Li256ELb0ELb1ELb1ELb0EEENS1_19SingleTileSchedulerILb0ELb1ELb1ELi128EEEEEEEEEvNT_6ParamsE)
        /*0374*/ 	.word	0x00000000


	//----- nvinfo : EIATTR_REGCOUNT
	.align		4
.L_158:
        /*0378*/ 	.byte	0x04, 0x2f
        /*037a*/ 	.short	(.L_160 - .L_159)
	.align		4
.L_159:
        /*037c*/ 	.word	index@(_ZN7cutlass13device_kernelIN5flash19enable_sm80_to_sm89INS1_16FlashAttnFwdSm80INS1_25CollectiveMainloopFwdSm80ILi8ELi1ELb0EN4cute5tupleIJNS5_1CILi128EEENS7_ILi64EEENS7_ILi192EEEEEELi192ENS_6half_tEfNS_4arch4Sm80ELb0ELb0ELb0ELb1ELb0ELb1ELb1ELb1EEENS1_21CollectiveEpilogueFwdINS6_IJS8_SA_S9_EEENS6_IJNS7_ILi1EEESI_SI_EEESC_SE_Li256ELb1ELb1ELb1ELb0EEENS1_36VarlenDynamicPersistentTileSchedulerILi128ELi64ELi256ELi256ELb1ELb1ELb0ELb0ELb1ELb1EEEEEEEEEvNT_6ParamsE)
        /*0380*/ 	.word	0x000000ff


	//----- nvinfo : EIATTR_FRAME_SIZE
	.align		4
.L_160:
        /*0384*/ 	.byte	0x04, 0x11
        /*0386*/ 	.short	(.L_162 - .L_161)
	.align		4
.L_161:
        /*0388*/ 	.word	index@($__internal_7_$__cuda_sm70_votesync_ballot)
        /*038c*/ 	.word	0x00000000


	//----- nvinfo : EIATTR_FRAME_SIZE
	.align		4
.L_162:
        /*0390*/ 	.byte	0x04, 0x11
        /*0392*/ 	.short	(.L_164 - .L_163)
	.align		4
.L_163:
        /*0394*/ 	.word	index@($__internal_6_$__cuda_sm70_shflsync_up_p)
        /*0398*/ 	.word	0x00000000


	//----- nvinfo : EIATTR_FRAME_SIZE
	.align		4
.L_164:
        /*039c*/ 	.byte	0x04, 0x11
        /*039e*/ 	.short	(.L_166 - .L_165)
	.align		4
.L_165:
        /*03a0*/ 	.word	index@($__internal_5_$__cuda_sm70_shflsync_idx_p)
        /*03a4*/ 	.word	0x00000000


	//----- nvinfo : EIATTR_FRAME_SIZE
	.align		4
.L_166:
        /*03a8*/ 	.byte	0x04, 0x11
        /*03aa*/ 	.short	(.L_168 - .L_167)
	.align		4
.L_167:
        /*03ac*/ 	.word	index@($__internal_4_$__cuda_sm70_shflsync_bfly_p)
        /*03b0*/ 	.word	0x00000000


	//----- nvinfo : EIATTR_FRAME_SIZE
	.align		4
.L_168:
        /*03b4*/ 	.byte	0x04, 0x11
        /*03b6*/ 	.short	(.L_170 - .L_169)
	.align		4
.L_169:
        /*03b8*/ 	.word	index@(_ZN7cutlass13device_kernelIN5flash19enable_sm80_to_sm89INS1_16FlashAttnFwdSm80INS1_25CollectiveMainloopFwdSm80ILi8ELi1ELb0EN4cute5tupleIJNS5_1CILi128EEENS7_ILi64EEENS7_ILi192EEEEEELi192ENS_6half_tEfNS_4arch4Sm80ELb0ELb0ELb0ELb1ELb0ELb1ELb1ELb1EEENS1_21CollectiveEpilogueFwdINS6_IJS8_SA_S9_EEENS6_IJNS7_ILi1EEESI_SI_EEESC_SE_Li256ELb1ELb1ELb1ELb0EEENS1_36VarlenDynamicPersistentTileSchedulerILi128ELi64ELi256ELi256ELb1ELb1ELb0ELb0ELb1ELb1EEEEEEEEEvNT_6ParamsE)
        /*03bc*/ 	.word	0x00000010


	//----- nvinfo : EIATTR_REGCOUNT
	.align		4
.L_170:
        /*03c0*/ 	.byte	0x04, 0x2f
        /*03c2*/ 	.short	(.L_172 - .L_171)
	.align		4
.L_171:
        /*03c4*/ 	.word	index@(_ZN7cutlass13device_kernelIN5flash19enable_sm80_to_sm89INS1_16FlashAttnFwdSm80INS1_25CollectiveMainloopFwdSm80ILi8ELi1ELb0EN4cute5tupleIJNS5_1CILi128EEENS7_ILi64EEENS7_ILi192EEEEEELi192ENS_6half_tEfNS_4arch4Sm80ELb0ELb0ELb0ELb1ELb0ELb0ELb1ELb1EEENS1_21CollectiveEpilogueFwdINS6_IJS8_SA_S9_EEENS6_IJNS7_ILi1EEESI_SI_EEESC_SE_Li256ELb1ELb1ELb1ELb0EEENS1_36VarlenDynamicPersistentTileSchedulerILi128ELi64ELi256ELi256ELb1ELb1ELb0ELb0ELb1ELb1EEEEEEEEEvNT_6ParamsE)
        /*03c8*/ 	.word	0x000000ff


	//----- nvinfo : EIATTR_FRAME_SIZE
	.align		4
.L_172:
        /*03cc*/ 	.byte	0x04, 0x11
        /*03ce*/ 	.short	(.L_174 - .L_173)
	.align		4
.L_173:
        /*03d0*/ 	.word	index@($__internal_3_$__cuda_sm70_votesync_ballot)
        /*03d4*/ 	.word	0x00000000


	//----- nvinfo : EIATTR_FRAME_SIZE
	.align		4
.L_174:
        /*03d8*/ 	.byte	0x04, 0x11
        /*03da*/ 	.short	(.L_176 - .L_175)
	.align		4
.L_175:
        /*03dc*/ 	.word	index@($__internal_2_$__cuda_sm70_shflsync_up_p)
        /*03e0*/ 	.word	0x00000000


	//----- nvinfo : EIATTR_FRAME_SIZE
	.align		4
.L_176:
        /*03e4*/ 	.byte	0x04, 0x11
        /*03e6*/ 	.short	(.L_178 - .L_177)
	.align		4
.L_177:
        /*03e8*/ 	.word	index@($__internal_1_$__cuda_sm70_shflsync_idx_p)
        /*03ec*/ 	.word	0x00000000


	//----- nvinfo : EIATTR_FRAME_SIZE
	.align		4
.L_178:
        /*03f0*/ 	.byte	0x04, 0x11
        /*03f2*/ 	.short	(.L_180 - .L_179)
	.align		4
.L_179:
        /*03f4*/ 	.word	index@($__internal_0_$__cuda_sm70_shflsync_bfly_p)
        /*03f8*/ 	.word	0x00000000


	//----- nvinfo : EIATTR_FRAME_SIZE
	.align		4
.L_180:
        /*03fc*/ 	.byte	0x04, 0x11
        /*03fe*/ 	.short	(.L_182 - .L_181)
	.align		4
.L_181:
        /*0400*/ 	.word	index@(_ZN7cutlass13device_kernelIN5flash19enable_sm80_to_sm89INS1_16FlashAttnFwdSm80INS1_25CollectiveMainloopFwdSm80ILi8ELi1ELb0EN4cute5tupleIJNS5_1CILi128EEENS7_ILi64EEENS7_ILi192EEEEEELi192ENS_6half_tEfNS_4arch4Sm80ELb0ELb0ELb0ELb1ELb0ELb0ELb1ELb1EEENS1_21CollectiveEpilogueFwdINS6_IJS8_SA_S9_EEENS6_IJNS7_ILi1EEESI_SI_EEESC_SE_Li256ELb1ELb1ELb1ELb0EEENS1_36VarlenDynamicPersistentTileSchedulerILi128ELi64ELi256ELi256ELb1ELb1ELb0ELb0ELb1ELb1EEEEEEEEEvNT_6ParamsE)
        /*0404*/ 	.word	0x00000000


	//----- nvinfo : EIATTR_REGCOUNT
	.align		4
.L_182:
        /*0408*/ 	.byte	0x04, 0x2f
        /*040a*/ 	.short	(.L_184 - .L_183)
	.align		4
.L_183:
        /*040c*/ 	.word	index@(_ZN7cutlass13device_kernelIN5flash19enable_sm80_to_sm89INS1_16FlashAttnFwdSm80INS1_25CollectiveMainloopFwdSm80ILi8ELi1ELb1EN4cute5tupleIJNS5_1CILi128EEENS7_ILi96EEENS7_ILi192EEEEEELi192ENS_6half_tEfNS_4arch4Sm80ELb0ELb0ELb0ELb0ELb0ELb0ELb1ELb1EEENS1_21CollectiveEpilogueFwdINS6_IJS8_SA_S9_EEENS6_IJNS7_ILi1EEESI_SI_EEESC_SE_Li256ELb0ELb1ELb1ELb0EEENS1_19SingleTileSchedulerILb0ELb1ELb1ELi128EEEEEEEEEvNT_6ParamsE)
        /*0410*/ 	.word	0x000000ff


	//----- nvinfo : EIATTR_FRAME_SIZE
	.align		4
.L_184:
        /*0414*/ 	.byte	0x04, 0x11
        /*0416*/ 	.short	(.L_186 - .L_185)
	.align		4
.L_185:
        /*0418*/ 	.word	index@(_ZN7cutlass13device_kernelIN5flash19enable_sm80_to_sm89INS1_16FlashAttnFwdSm80INS1_25CollectiveMainloopFwdSm80ILi8ELi1ELb1EN4cute5tupleIJNS5_1CILi128EEENS7_ILi96EEENS7_ILi192EEEEEELi192ENS_6half_tEfNS_4arch4Sm80ELb0ELb0ELb0ELb0ELb0ELb0ELb1ELb1EEENS1_21CollectiveEpilogueFwdINS6_IJS8_SA_S9_EEENS6_IJNS7_ILi1EEESI_SI_EEESC_SE_Li256ELb0ELb1ELb1ELb0EEENS1_19SingleTileSchedulerILb0ELb1ELb1ELi128EEEEEEEEEvNT_6ParamsE)
        /*041c*/ 	.word	0x00000030


	//----- nvinfo : EIATTR_MIN_STACK_SIZE
	.align		4
.L_186:
        /*0420*/ 	.byte	0x04, 0x12
        /*0422*/ 	.short	(.L_188 - .L_187)
	.align		4
.L_187:
        /*0424*/ 	.word	index@(_ZN7cutlass13device_kernelIN5flash19enable_sm80_to_sm89INS1_16FlashAttnFwdSm80INS1_25CollectiveMainloopFwdSm80ILi8ELi1ELb1EN4cute5tupleIJNS5_1CILi128EEENS7_ILi96EEENS7_ILi192EEEEEELi192ENS_6half_tEfNS_4arch4Sm80ELb0ELb0ELb0ELb0ELb0ELb0ELb1ELb1EEENS1_21CollectiveEpilogueFwdINS6_IJS8_SA_S9_EEENS6_IJNS7_ILi1EEESI_SI_EEESC_SE_Li256ELb0ELb1ELb1ELb0EEENS1_19SingleTileSchedulerILb0ELb1ELb1ELi128EEEEEEEEEvNT_6ParamsE)
        /*0428*/ 	.word	0x00000030


	//----- nvinfo : EIATTR_MIN_STACK_SIZE
	.align		4
.L_188:
        /*042c*/ 	.byte	0x04, 0x12
        /*042e*/ 	.short	(.L_190 - .L_189)
	.align		4
.L_189:
        /*0430*/ 	.word	index@(_ZN7cutlass13device_kernelIN5flash19enable_sm80_to_sm89INS1_16FlashAttnFwdSm80INS1_25CollectiveMainloopFwdSm80ILi8ELi1ELb0EN4cute5tupleIJNS5_1CILi128EEENS7_ILi64EEENS7_ILi192EEEEEELi192ENS_6half_tEfNS_4arch4Sm80ELb0ELb0ELb0ELb1ELb0ELb0ELb1ELb1EEENS1_21CollectiveEpilogueFwdINS6_IJS8_SA_S9_EEENS6_IJNS7_ILi1EEESI_SI_EEESC_SE_Li256ELb1ELb1ELb1ELb0EEENS1_36VarlenDynamicPersistentTileSchedulerILi128ELi64ELi256ELi256ELb1ELb1ELb0ELb0ELb1ELb1EEEEEEEEEvNT_6ParamsE)
        /*0434*/ 	.word	0x00000000


	//----- nvinfo : EIATTR_MIN_STACK_SIZE
	.align		4
.L_190:
        /*0438*/ 	.byte	0x04, 0x12
        /*043a*/ 	.short	(.L_192 - .L_191)
	.align		4
.L_191:
        /*043c*/ 	.word	index@(_ZN7cutlass13device_kernelIN5flash19enable_sm80_to_sm89INS1_16FlashAttnFwdSm80INS1_25CollectiveMainloopFwdSm80ILi8ELi1ELb0EN4cute5tupleIJNS5_1CILi128EEENS7_ILi64EEENS7_ILi192EEEEEELi192ENS_6half_tEfNS_4arch4Sm80ELb0ELb0ELb0ELb1ELb0ELb1ELb1ELb1EEENS1_21CollectiveEpilogueFwdINS6_IJS8_SA_S9_EEENS6_IJNS7_ILi1EEESI_SI_EEESC_SE_Li256ELb1ELb1ELb1ELb0EEENS1_36VarlenDynamicPersistentTileSchedulerILi128ELi64ELi256ELi256ELb1ELb1ELb0ELb0ELb1ELb1EEEEEEEEEvNT_6ParamsE)
        /*0440*/ 	.word	0x00000010


	//----- nvinfo : EIATTR_MIN_STACK_SIZE
	.align		4
.L_192:
        /*0444*/ 	.byte	0x04, 0x12
        /*0446*/ 	.short	(.L_194 - .L_193)
	.align		4
.L_193:
        /*0448*/ 	.word	index@(_ZN7cutlass13device_kernelIN5flash19enable_sm80_to_sm89INS1_16FlashAttnFwdSm80INS1_25CollectiveMainloopFwdSm80ILi8ELi1ELb0EN4cute5tupleIJNS5_1CILi128EEENS7_ILi64EEENS7_ILi192EEEEEELi192ENS_6half_tEfNS_4arch4Sm80ELb0ELb1ELb0ELb0ELb0ELb0ELb1ELb1EEENS1_21CollectiveEpilogueFwdINS6_IJS8_SA_S9_EEENS6_IJNS7_ILi1EEESI_SI_EEESC_SE_Li256ELb0ELb1ELb1ELb0EEENS1_19SingleTileSchedulerILb0ELb1ELb1ELi128EEEEEEEEEvNT_6ParamsE)
        /*044c*/ 	.word	0x00000000


	//----- nvinfo : EIATTR_MIN_STACK_SIZE
	.align		4
.L_194:
        /*0450*/ 	.byte	0x04, 0x12
        /*0452*/ 	.short	(.L_196 - .L_195)
	.align		4
.L_195:
        /*0454*/ 	.word	index@(_ZN7cutlass13device_kernelIN5flash19enable_sm80_to_sm89INS1_16FlashAttnFwdSm80INS1_25CollectiveMainloopFwdSm80ILi8ELi1ELb0EN4cute5tupleIJNS5_1CILi128EEENS7_ILi64EEENS7_ILi192EEEEEELi192ENS_6half_tEfNS_4arch4Sm80ELb0ELb1ELb0ELb1ELb0ELb0ELb1ELb1EEENS1_21CollectiveEpilogueFwdINS6_IJS8_SA_S9_EEENS6_IJNS7_ILi1EEESI_SI_EEESC_SE_Li256ELb1ELb1ELb1ELb0EEENS1_36VarlenDynamicPersistentTileSchedulerILi128ELi64ELi256ELi256ELb1ELb1ELb0ELb1ELb0ELb1EEEEEEEEEvNT_6ParamsE)
        /*0458*/ 	.word	0x00000040


	//----- nvinfo : EIATTR_MIN_STACK_SIZE
	.align		4
.L_196:
        /*045c*/ 	.byte	0x04, 0x12
        /*045e*/ 	.short	(.L_198 - .L_197)
	.align		4
.L_197:
        /*0460*/ 	.word	index@(_ZN7cutlass13device_kernelIN5flash19enable_sm80_to_sm89INS1_16FlashAttnFwdSm80INS1_25CollectiveMainloopFwdSm80ILi8ELi1ELb0EN4cute5tupleIJNS5_1CILi128EEENS7_ILi64EEENS7_ILi192EEEEEELi192ENS_6half_tEfNS_4arch4Sm80ELb0ELb1ELb0ELb1ELb0ELb1ELb1ELb1EEENS1_21CollectiveEpilogueFwdINS6_IJS8_SA_S9_EEENS6_IJNS7_ILi1EEESI_SI_EEESC_SE_Li256ELb1ELb1ELb1ELb0EEENS1_36VarlenDynamicPersistentTileSchedulerILi128ELi64ELi256ELi256ELb1ELb1ELb0ELb1ELb0ELb1EEEEEEEEEvNT_6ParamsE)
        /*0464*/ 	.word	0x00000040


	//----- nvinfo : EIATTR_MIN_STACK_SIZE
	.align		4
.L_198:
        /*0468*/ 	.byte	0x04, 0x12
        /*046a*/ 	.short	(.L_200 - .L_199)
	.align		4
.L_199:
        /*046c*/ 	.word	index@(_ZN7cutlass13device_kernelIN5flash19enable_sm80_to_sm89INS1_16FlashAttnFwdSm80INS1_25CollectiveMainloopFwdSm80ILi8ELi1ELb1EN4cute5tupleIJNS5_1CILi128EEENS7_ILi96EEENS7_ILi192EEEEEELi192ENS_6half_tEfNS_4arch4Sm80ELb1ELb0ELb0ELb0ELb0ELb0ELb1ELb1EEENS1_21CollectiveEpilogueFwdINS6_IJS8_SA_S9_EEENS6_IJNS7_ILi1EEESI_SI_EEESC_SE_Li256ELb0ELb1ELb1ELb0EEENS1_30DynamicPersistentTileSchedulerILi256ELi256ELb1ELb1ELb0EEEEEEEEEvNT_6ParamsE)
        /*0470*/ 	.word	0x00000090


	//----- nvinfo : EIATTR_MIN_STACK_SIZE
	.align		4
.L_200:
        /*0474*/ 	.byte	0x04, 0x12
        /*0476*/ 	.short	(.L_202 - .L_201)
	.align		4
.L_201:
        /*0478*/ 	.word	index@(_ZN7cutlass13device_kernelIN5flash19enable_sm80_to_sm89INS1_16FlashAttnFwdSm80INS1_25CollectiveMainloopFwdSm80ILi8ELi1ELb0EN4cute5tupleIJNS5_1CILi128EEENS7_ILi64EEENS7_ILi192EEEEEELi192ENS_6half_tEfNS_4arch4Sm80ELb1ELb0ELb0ELb1ELb0ELb0ELb1ELb1EEENS1_21CollectiveEpilogueFwdINS6_IJS8_SA_S9_EEENS6_IJNS7_ILi1EEESI_SI_EEESC_SE_Li256ELb1ELb1ELb1ELb0EEENS1_36VarlenDynamicPersistentTileSchedulerILi128ELi64ELi256ELi256ELb1ELb1ELb0ELb1ELb1ELb1EEEEEEEEEvNT_6ParamsE)
        /*047c*/ 	.word	0x00000050


	//----- nvinfo : EIATTR_MIN_STACK_SIZE
	.align		4
.L_202:
        /*0480*/ 	.byte	0x04, 0x12
        /*0482*/ 	.short	(.L_204 - .L_203)
	.align		4
.L_203:
        /*0484*/ 	.word	index@(_ZN7cutlass13device_kernelIN5flash19enable_sm80_to_sm89INS1_16FlashAttnFwdSm80INS1_25CollectiveMainloopFwdSm80ILi8ELi1ELb0EN4cute5tupleIJNS5_1CILi128EEENS7_ILi64EEENS7_ILi192EEEEEELi192ENS_6half_tEfNS_4arch4Sm80ELb1ELb0ELb0ELb1ELb0ELb1ELb1ELb1EEENS1_21CollectiveEpilogueFwdINS6_IJS8_SA_S9_EEENS6_IJNS7_ILi1EEESI_SI_EEESC_SE_Li256ELb1ELb1ELb1ELb0EEENS1_36VarlenDynamicPersistentTileSchedulerILi128ELi64ELi256ELi256ELb1ELb1ELb0ELb1ELb1ELb1EEEEEEEEEvNT_6ParamsE)
        /*0488*/ 	.word	0x00000050


	//----- nvinfo : EIATTR_MIN_STACK_SIZE
	.align		4
.L_204:
        /*048c*/ 	.byte	0x04, 0x12
        /*048e*/ 	.short	(.L_206 - .L_205)
	.align		4
.L_205:
        /*0490*/ 	.word	index@(_ZN7cutlass13device_kernelIN5flash19enable_sm80_to_sm89INS1_16FlashAttnFwdSm80INS1_25CollectiveMainloopFwdSm80ILi8ELi2ELb1EN4cute5tupleIJNS5_1CILi128EEENS7_ILi96EEENS7_ILi192EEEEEELi192ENS_6half_tEfNS_4arch4Sm80ELb0ELb0ELb0ELb0ELb0ELb0ELb1ELb1EEENS1_21CollectiveEpilogueFwdINS6_IJS8_SA_S9_EEENS6_IJNS7_ILi1EEESI_SI_EEESC_SE_Li256ELb0ELb1ELb1ELb0EEENS1_19SingleTileSchedulerILb0ELb1ELb1ELi128EEEEEEEEEvNT_6ParamsE)
        /*0494*/ 	.word	0x00000020


	//----- nvinfo : EIATTR_MIN_STACK_SIZE
	.align		4
.L_206:
        /*0498*/ 	.byte	0x04, 0x12
        /*049a*/ 	.short	(.L_208 - .L_207)
	.align		4
.L_207:
        /*049c*/ 	.word	index@(_ZN7cutlass13device_kernelIN5flash19enable_sm80_to_sm89INS1_16FlashAttnFwdSm80INS1_25CollectiveMainloopFwdSm80ILi8ELi2ELb0EN4cute5tupleIJNS5_1CILi128EEENS7_ILi64EEENS7_ILi192EEEEEELi192ENS_6half_tEfNS_4arch4Sm80ELb0ELb0ELb0ELb1ELb0ELb0ELb1ELb1EEENS1_21CollectiveEpilogueFwdINS6_IJS8_SA_S9_EEENS6_IJNS7_ILi1EEESI_SI_EEESC_SE_Li256ELb1ELb1ELb1ELb0EEENS1_36VarlenDynamicPersistentTileSchedulerILi128ELi64ELi256ELi256ELb1ELb1ELb0ELb0ELb1ELb1EEEEEEEEEvNT_6ParamsE)
        /*04a0*/ 	.word	0x00000000


	//----- nvinfo : EIATTR_MIN_STACK_SIZE
	.align		4
.L_208:
        /*04a4*/ 	.byte	0x04, 0x12
        /*04a6*/ 	.short	(.L_210 - .L_209)
	.align		4
.L_209:
        /*04a8*/ 	.word	index@(_ZN7cutlass13device_kernelIN5flash19enable_sm80_to_sm89INS1_16FlashAttnFwdSm80INS1_25CollectiveMainloopFwdSm80ILi8ELi2ELb0EN4cute5tupleIJNS5_1CILi128EEENS7_ILi64EEENS7_ILi192EEEEEELi192ENS_6half_tEfNS_4arch4Sm80ELb0ELb0ELb0ELb1ELb0ELb1ELb1ELb1EEENS1_21CollectiveEpilogueFwdINS6_IJS8_SA_S9_EEENS6_IJNS7_ILi1EEESI_SI_EEESC_SE_Li256ELb1ELb1ELb1ELb0EEENS1_36VarlenDynamicPersistentTileSchedulerILi128ELi64ELi256ELi256ELb1ELb1ELb0ELb0ELb1ELb1EEEEEEEEEvNT_6ParamsE)
        /*04ac*/ 	.word	0x00000000


	//----- nvinfo : EIATTR_MIN_STACK_SIZE
	.align		4
.L_210:
        /*04b0*/ 	.byte	0x04, 0x12
        /*04b2*/ 	.short	(.L_212 - .L_211)
	.align		4
.L_211:
        /*04b4*/ 	.word	index@(_ZN7cutlass13device_kernelIN5flash19enable_sm80_to_sm89INS1_16FlashAttnFwdSm80INS1_25CollectiveMainloopFwdSm80ILi8ELi2ELb0EN4cute5tupleIJNS5_1CILi128EEENS7_ILi64EEENS7_ILi192EEEEEELi192ENS_6half_tEfNS_4arch4Sm80ELb0ELb1ELb0ELb0ELb0ELb0ELb1ELb1EEENS1_21CollectiveEpilogueFwdINS6_IJS8_SA_S9_EEENS6_IJNS7_ILi1EEESI_SI_EEESC_SE_Li256ELb0ELb1ELb1ELb0EEENS1_19SingleTileSchedulerILb0ELb1ELb1ELi128EEEEEEEEEvNT_6ParamsE)
        /*04b8*/ 	.word	0x00000000


	//----- nvinfo : EIATTR_MIN_STACK_SIZE
	.align		4
.L_212:
        /*04bc*/ 	.byte	0x04, 0x12
        /*04be*/ 	.short	(.L_214 - .L_213)
	.align		4
.L_213:
        /*04c0*/ 	.word	index@(_ZN7cutlass13device_kernelIN5flash19enable_sm80_to_sm89INS1_16FlashAttnFwdSm80INS1_25CollectiveMainloopFwdSm80ILi8ELi2ELb0EN4cute5tupleIJNS5_1CILi128EEENS7_ILi64EEENS7_ILi192EEEEEELi192ENS_6half_tEfNS_4arch4Sm80ELb0ELb1ELb0ELb1ELb0ELb0ELb1ELb1EEENS1_21CollectiveEpilogueFwdINS6_IJS8_SA_S9_EEENS6_IJNS7_ILi1EEESI_SI_EEESC_SE_Li256ELb1ELb1ELb1ELb0EEENS1_36VarlenDynamicPersistentTileSchedulerILi128ELi64ELi256ELi256ELb1ELb1ELb0ELb1ELb0ELb1EEEEEEEEEvNT_6ParamsE)
        /*04c4*/ 	.word	0x00000000


	//----- nvinfo : EIATTR_MIN_STACK_SIZE
	.align		4
.L_214:
        /*04c8*/ 	.byte	0x04, 0x12
        /*04ca*/ 	.short	(.L_216 - .L_215)
	.align		4
.L_215:
        /*04cc*/ 	.word	index@(_ZN7cutlass13device_kernelIN5flash19enable_sm80_to_sm89INS1_16FlashAttnFwdSm80INS1_25CollectiveMainloopFwdSm80ILi8ELi2ELb0EN4cute5tupleIJNS5_1CILi128EEENS7_ILi64EEENS7_ILi192EEEEEELi192ENS_6half_tEfNS_4arch4Sm80ELb0ELb1ELb0ELb1ELb0ELb1ELb1ELb1EEENS1_21CollectiveEpilogueFwdINS6_IJS8_SA_S9_EEENS6_IJNS7_ILi1EEESI_SI_EEESC_SE_Li256ELb1ELb1ELb1ELb0EEENS1_36VarlenDynamicPersistentTileSchedulerILi128ELi64ELi256ELi256ELb1ELb1ELb0ELb1ELb0ELb1EEEEEEEEEvNT_6ParamsE)
        /*04d0*/ 	.word	0x00000000


	//----- nvinfo : EIATTR_MIN_STACK_SIZE
	.align		4
.L_216:
        /*04d4*/ 	.byte	0x04, 0x12
        /*04d6*/ 	.short	(.L_218 - .L_217)
	.align		4
.L_217:
        /*04d8*/ 	.word	index@(_ZN7cutlass13device_kernelIN5flash19enable_sm80_to_sm89INS1_16FlashAttnFwdSm80INS1_25CollectiveMainloopFwdSm80ILi8ELi2ELb1EN4cute5tupleIJNS5_1CILi128EEENS7_ILi96EEENS7_ILi192EEEEEELi192ENS_6half_tEfNS_4arch4Sm80ELb1ELb0ELb0ELb0ELb0ELb0ELb1ELb1EEENS1_21CollectiveEpilogueFwdINS6_IJS8_SA_S9_EEENS6_IJNS7_ILi1EEESI_SI_EEESC_SE_Li256ELb0ELb1ELb1ELb0EEENS1_30DynamicPersistentTileSchedulerILi256ELi256ELb1ELb1ELb0EEEEEEEEEvNT_6ParamsE)
        /*04dc*/ 	.word	0x00000098


	//----- nvinfo : EIATTR_MIN_STACK_SIZE
	.align		4
.L_218:
        /*04e0*/ 	.byte	0x04, 0x12
        /*04e2*/ 	.short	(.L_220 - .L_219)
	.align		4
.L_219:
        /*04e4*/ 	.word	index@(_ZN7cutlass13device_kernelIN5flash19enable_sm80_to_sm89INS1_16FlashAttnFwdSm80INS1_25CollectiveMainloopFwdSm80ILi8ELi2ELb0EN4cute5tupleIJNS5_1CILi128EEENS7_ILi64EEENS7_ILi192EEEEEELi192ENS_6half_tEfNS_4arch4Sm80ELb1ELb0ELb0ELb1ELb0ELb0ELb1ELb1EEENS1_21CollectiveEpilogueFwdINS6_IJS8_SA_S9_EEENS6_IJNS7_ILi1EEESI_SI_EEESC_SE_Li256ELb1ELb1ELb1ELb0EEENS1_36VarlenDynamicPersistentTileSchedulerILi128ELi64ELi256ELi256ELb1ELb1ELb0ELb1ELb1ELb1EEEEEEEEEvNT_6ParamsE)
        /*04e8*/ 	.word	0x00000000


	//----- nvinfo : EIATTR_MIN_STACK_SIZE
	.align		4
.L_220:
        /*04ec*/ 	.byte	0x04, 0x12
        /*04ee*/ 	.short	(.L_222 - .L_221)
	.align		4
.L_221:
        /*04f0*/ 	.word	index@(_ZN7cutlass13device_kernelIN5flash19enable_sm80_to_sm89INS1_16FlashAttnFwdSm80INS1_25CollectiveMainloopFwdSm80ILi8ELi2ELb0EN4cute5tupleIJNS5_1CILi128EEENS7_ILi64EEENS7_ILi192EEEEEELi192ENS_6half_tEfNS_4arch4Sm80ELb1ELb0ELb0ELb1ELb0ELb1ELb1ELb1EEENS1_21CollectiveEpilogueFwdINS6_IJS8_SA_S9_EEENS6_IJNS7_ILi1EEESI_SI_EEESC_SE_Li256ELb1ELb1ELb1ELb0EEENS1_36VarlenDynamicPersistentTileSchedulerILi128ELi64ELi256ELi256ELb1ELb1ELb0ELb1ELb1ELb1EEEEEEEEEvNT_6ParamsE)
        /*04f4*/ 	.word	0x00000000
.L_222:


//--------------------- .nv.info._ZN7cutlass13device_kernelIN5flash19enable_sm80_to_sm89INS1_16FlashAttnFwdSm80INS1_25CollectiveMainloopFwdSm80ILi8ELi1ELb1EN4cute5tupleIJNS5_1CILi128EEENS7_ILi96EEENS7_ILi192EEEEEELi192ENS_6half_tEfNS_4arch4Sm80ELb0ELb0ELb0ELb0ELb0ELb0ELb1ELb1EEENS1_21CollectiveEpilogueFwdINS6_IJS8_SA_S9_EEENS6_IJNS7_ILi1EEESI_SI_EEESC_SE_Li256ELb0ELb1ELb1ELb0EEENS1_19SingleTileSchedulerILb0ELb1ELb1ELi128EEEEEEEEEvNT_6ParamsE --------------------------
	.section	.nv.info._ZN7cutlass13device_kernelIN5flash19enable_sm80_to_sm89INS1_16FlashAttnFwdSm80INS1_25CollectiveMainloopFwdSm80ILi8ELi1ELb1EN4cute5tupleIJNS5_1CILi128EEENS7_ILi96EEENS7_ILi192EEEEEELi192ENS_6half_tEfNS_4arch4Sm80ELb0ELb0ELb0ELb0ELb0ELb0ELb1ELb1EEENS1_21CollectiveEpilogueFwdINS6_IJS8_SA_S9_EEENS6_IJNS7_ILi1EEESI_SI_EEESC_SE_Li256ELb0ELb1ELb1ELb0EEENS1_19SingleTileSchedulerILb0ELb1ELb1ELi128EEEEEEEEEvNT_6ParamsE,"",@"SHT_CUDA_INFO"
	.sectionflags	@""
	.align	4


	//----- nvinfo : EIATTR_CUDA_API_VERSION
	.align		4
        /*0000*/ 	.byte	0x04, 0x37
        /*0002*/ 	.short	(.L_224 - .L_223)
.L_223:
        /*0004*/ 	.word	0x00000082


	//----- nvinfo : EIATTR_SW2861232_WAR
	.align		4
.L_224:
        /*0008*/ 	.byte	0x01, 0x35
	.zero		2


	//----- nvinfo : EIATTR_PARAM_CBANK
	.align		4
        /*000c*/ 	.byte	0x04, 0x0a
        /*000e*/ 	.short	(.L_226 - .L_225)
	.align		4
.L_225:
        /*0010*/ 	.word	index@(.nv.constant0._ZN7cutlass13device_kernelIN5flash19enable_sm80_to_sm89INS1_16FlashAttnFwdSm80INS1_25CollectiveMainloopFwdSm80ILi8ELi1ELb1EN4cute5tupleIJNS5_1CILi128EEENS7_ILi96EEENS7_ILi192EEEEEELi192ENS_6half_tEfNS_4arch4Sm80ELb0ELb0ELb0ELb0ELb0ELb0ELb1ELb1EEENS1_21CollectiveEpilogueFwdINS6_IJS8_SA_S9_EEENS6_IJNS7_ILi1EEESI_SI_EEESC_SE_Li256ELb0ELb1ELb1ELb0EEENS1_19SingleTileSchedulerILb0ELb1ELb1ELi128EEEEEEEEEvNT_6ParamsE)
        /*0014*/ 	.short	0x0160
        /*0016*/ 	.short	0x0418


	//----- nvinfo : EIATTR_CBANK_PARAM_SIZE
	.align		4
.L_226:
        /*0018*/ 	.byte	0x03, 0x19
        /*001a*/ 	.short	0x0418


	//----- nvinfo : EIATTR_KPARAM_INFO
	.align		4
        /*001c*/ 	.byte	0x04, 0x17
        /*001e*/ 	.short	(.L_228 - .L_227)
.L_227:
        /*0020*/ 	.word	0x00000000
        /*0024*/ 	.short	0x0000
        /*0026*/ 	.short	0x0000
        /*0028*/ 	.byte	0x00, 0xf0, 0x61, 0x10


	//----- nvinfo : EIATTR_MAXREG_COUNT
	.align		4
.L_228:
        /*002c*/ 	.byte	0x03, 0x1b
        /*002e*/ 	.short	0x00ff


	//----- nvinfo : EIATTR_NUM_BARRIERS
	.align		4
        /*0030*/ 	.byte	0x02, 0x4c
        /*0032*/ 	.byte	0x02
	.zero		1


	//----- nvinfo : EIATTR_ANNOTATIONS
	.align		4
        /*0034*/ 	.byte	0x04, 0x55
        /*0036*/ 	.short	(.L_230 - .L_229)


	//   ....[0]....
.L_229:
        /*0038*/ 	.word	0x00000001
        /*003c*/ 	.byte	0x70, 0x11, 0x00, 0x00, 0x01, 0x00, 0x00, 0x00, 0xe0, 0x13, 0x00, 0x00, 0x01, 0x00, 0x00, 0x00
        /*004c*/ 	.byte	0x70, 0x1b, 0x00, 0x00, 0x01, 0x00, 0x00, 0x00, 0xa0, 0x1b, 0x00, 0x00, 0x01, 0x00, 0x00, 0x00
        /*005c*/ 	.byte	0xc0, 0x58, 0x00, 0x00, 0x01, 0x00, 0x00, 0x00, 0xe0, 0x58, 0x00, 0x00, 0x01, 0x00, 0x00, 0x00
        /*006c*/ 	.byte	0xa0, 0x59, 0x00, 0x00, 0x01, 0x00, 0x00, 0x00, 0xe0, 0x59, 0x00, 0x00, 0x01, 0x00, 0x00, 0x00
        /*007c*/ 	.byte	0x20, 0x5a, 0x00, 0x00, 0x01, 0x00, 0x00, 0x00, 0x30, 0x5a, 0x00, 0x00, 0x01, 0x00, 0x00, 0x00
        /*008c*/ 	.byte	0xf0, 0x5b, 0x00, 0x00, 0x01, 0x00, 0x00, 0x00, 0xc0, 0x69, 0x00, 0x00, 0x01, 0x00, 0x00, 0x00
        /*009c*/ 	.byte	0x80, 0x83, 0x00, 0x00, 0x01, 0x00, 0x00, 0x00, 0x20, 0x87, 0x00, 0x00, 0x01, 0x00, 0x00, 0x00
        /*00ac*/ 	.byte	0x40, 0x90, 0x00, 0x00, 0x01, 0x00, 0x00, 0x00, 0x60, 0x90, 0x00, 0x00, 0x01, 0x00, 0x00, 0x00
        /*00bc*/ 	.byte	0x80, 0x90, 0x00, 0x00, 0x01, 0x00, 0x00, 0x00, 0x90, 0x90, 0x00, 0x00


	//----- nvinfo : EIATTR_MERCURY_ISA_VERSION
	.align		4
.L_230:
        /*00c8*/ 	.byte	0x03, 0x5f
        /*00ca*/ 	.short	0x0000


	//----- nvinfo : EIATTR_COOP_GROUP_MASK_REGIDS
	.align		4
        /*00cc*/ 	.byte	0x04, 0x29
        /*00ce*/ 	.short	(.L_232 - .L_231)


	//   ....[0]....
.L_231:
        /*00d0*/ 	.word	0xffffffff


	//   ....[1]....
        /*00d4*/ 	.word	0xffffffff


	//   ....[2]....
        /*00d8*/ 	.word	0xffffffff


	//   ....[3]....
        /*00dc*/ 	.word	0xffffffff


	//   ....[4]....
        /*00e0*/ 	.word	0xffffffff


	//   ....[5]....
        /*00e4*/ 	.word	0xffffffff


	//   ....[6]....
        /*00e8*/ 	.word	0xffffffff


	//   ....[7]....
        /*00ec*/ 	.word	0xffffffff


	//   ....[8]....
        /*00f0*/ 	.word	0xffffffff


	//   ....[9]....
        /*00f4*/ 	.word	0xffffffff


	//   ....[10]....
        /*00f8*/ 	.word	0xffffffff


	//   ....[11]....
        /*00fc*/ 	.word	0xffffffff


	//   ....[12]....
        /*0100*/ 	.word	0xffffffff


	//   ....[13]....
        /*0104*/ 	.word	0xffffffff


	//   ....[14]....
        /*0108*/ 	.word	0xffffffff


	//   ....[15]....
        /*010c*/ 	.word	0xffffffff


	//   ....[16]....
        /*0110*/ 	.word	0xffffffff


	//   ....[17]....
        /*0114*/ 	.word	0xffffffff


	//   ....[18]....
        /*0118*/ 	.word	0xffffffff


	//   ....[19]....
        /*011c*/ 	.word	0xffffffff


	//   ....[20]....
        /*0120*/ 	.word	0xffffffff


	//   ....[21]....
        /*0124*/ 	.word	0xffffffff


	//   ....[22]....
        /*0128*/ 	.word	0xffffffff


	//   ....[23]....
        /*012c*/ 	.word	0xffffffff


	//   ....[24]....
        /*0130*/ 	.word	0xffffffff


	//   ....[25]....
        /*0134*/ 	.word	0xffffffff


	//   ....[26]....
        /*0138*/ 	.word	0xffffffff


	//   ....[27]....
        /*013c*/ 	.word	0xffffffff


	//   ....[28]....
        /*0140*/ 	.word	0xffffffff


	//----- nvinfo : EIATTR_COOP_GROUP_INSTR_OFFSETS
	.align		4
.L_232:
        /*0144*/ 	.byte	0x04, 0x28
        /*0146*/ 	.short	(.L_234 - .L_233)


	//   ....[0]....
.L_233:
        /*0148*/ 	.word	0x00000060


	//   ....[1]....
        /*014c*/ 	.word	0x00000d80


	//   ....[2]....
        /*0150*/ 	.word	0x00000db0


	//   ....[3]....
        /*0154*/ 	.word	0x00000e90


	//   ....[4]....
        /*0158*/ 	.word	0x00000ed0


	//   ....[5]....
        /*015c*/ 	.word	0x00000f90


	//   ....[6]....
        /*0160*/ 	.word	0x00000fc0


	//   ....[7]....
        /*0164*/ 	.word	0x00001000


	//   ....[8]....
        /*0168*/ 	.word	0x00001020


	//   ....[9]....
        /*016c*/ 	.word	0x00003700


	//   ....[10]....
        /*0170*/ 	.word	0x000037d0


	//   ....[11]....
        /*0174*/ 	.word	0x000037e0


	//   ....[12]....
        /*0178*/ 	.word	0x00003830


	//   ....[13]....
        /*017c*/ 	.word	0x00006dc0


	//   ....[14]....
        /*0180*/ 	.word	0x00006e10


	//   ....[15]....
        /*0184*/ 	.word	0x00006e30


	//   ....[16]....
        /*0188*/ 	.word	0x00006e50


	//   ....[17]....
        /*018c*/ 	.word	0x000090d0


	//   ....[18]....
        /*0190*/ 	.word	0x000090e0


	//   ....[19]....
        /*0194*/ 	.word	0x00009110


	//   ....[20]....
        /*0198*/ 	.word	0x00009130


	//   ....[21]....
        /*019c*/ 	.word	0x00009e10


	//   ....[22]....
        /*01a0*/ 	.word	0x00009e50


	//   ....[23]....
        /*01a4*/ 	.word	0x00009e80


	//   ....[24]....
        /*01a8*/ 	.word	0x00009eb0


	//   ....[25]....
        /*01ac*/ 	.word	0x00009fa0


	//   ....[26]....
        /*01b0*/ 	.word	0x00009fb0


	//   ....[27]....
        /*01b4*/ 	.word	0x0000a8c0


	//   ....[28]....
        /*01b8*/ 	.word	0x0000a8d0


	//----- nvinfo : EIATTR_EXIT_INSTR_OFFSETS
	.align		4
.L_234:
        /*01bc*/ 	.byte	0x04, 0x1c
        /*01be*/ 	.short	(.L_236 - .L_235)


	//   ....[0]....
.L_235:
        /*01c0*/ 	.word	0x000001c0


	//   ....[1]....
        /*01c4*/ 	.word	0x0000a8e0


	//   ....[2]....
        /*01c8*/ 	.word	0x0000b180


	//   ....[3]....
        /*01cc*/ 	.word	0x0000b1d0


	//   ....[4]....
        /*01d0*/ 	.word	0x0000b200


	//   ....[5]....
        /*01d4*/ 	.word	0x0000b260


	//   ....[6]....
        /*01d8*/ 	.word	0x0000b4f0


	//----- nvinfo : EIATTR_CTAIDZ_USED
	.align		4
.L_236:
        /*01dc*/ 	.byte	0x01, 0x04
	.zero		2


	//----- nvinfo : EIATTR_MAX_THREADS
	.align		4
        /*01e0*/ 	.byte	0x04, 0x05
        /*01e2*/ 	.short	(.L_238 - .L_237)
.L_237:
        /*01e4*/ 	.word	0x00000100
        /*01e8*/ 	.word	0x00000001
        /*01ec*/ 	.word	0x00000001


	//----- nvinfo : EIATTR_CRS_STACK_SIZE
	.align		4
.L_238:
        /*01f0*/ 	.byte	0x04, 0x1e
        /*01f2*/ 	.short	(.L_240 - .L_239)
.L_239:
        /*01f4*/ 	.word	0x00000000
.L_240:


//--------------------- .nv.info._ZN7cutlass13device_kernelIN5flash19enable_sm80_to_sm89INS1_16FlashAttnFwdSm80INS1_25CollectiveMainloopFwdSm80ILi8ELi1ELb0EN4cute5tupleIJNS5_1CILi128EEENS7_ILi64EEENS7_ILi192EEEEEELi192ENS_6half_tEfNS_4arch4Sm80ELb0ELb0ELb0ELb1ELb0ELb0ELb1ELb1EEENS1_21CollectiveEpilogueFwdINS6_IJS8_SA_S9_EEENS6_IJNS7_ILi1EEESI_SI_EEESC_SE_Li256ELb1ELb1ELb1ELb0EEENS1_36VarlenDynamicPersistentTileSchedulerILi128ELi64ELi256ELi256ELb1ELb1ELb0ELb0ELb1ELb1EEEEEEEEEvNT_6ParamsE --------------------------
	.section	.nv.info._ZN7cutlass13device_kernelIN5flash19enable_sm80_to_sm89INS1_16FlashAttnFwdSm80INS1_25CollectiveMainloopFwdSm80ILi8ELi1ELb0EN4cute5tupleIJNS5_1CILi128EEENS7_ILi64EEENS7_ILi192EEEEEELi192ENS_6half_tEfNS_4arch4Sm80ELb0ELb0ELb0ELb1ELb0ELb0ELb1ELb1EEENS1_21CollectiveEpilogueFwdINS6_IJS8_SA_S9_EEENS6_IJNS7_ILi1EEESI_SI_EEESC_SE_Li256ELb1ELb1ELb1ELb0EEENS1_36VarlenDynamicPersistentTileSchedulerILi128ELi64ELi256ELi256ELb1ELb1ELb0ELb0ELb1ELb1EEEEEEEEEvNT_6ParamsE,"",@"SHT_CUDA_INFO"
	.sectionflags	@""
	.align	4


	//----- nvinfo : EIATTR_CUDA_API_VERSION
	.align		4
        /*0000*/ 	.byte	0x04, 0x37
        /*0002*/ 	.short	(.L_242 - .L_241)
.L_241:
        /*0004*/ 	.word	0x00000082


	//----- nvinfo : EIATTR_SW2861232_WAR
	.align		4
.L_242:
        /*0008*/ 	.byte	0x01, 0x35
	.zero		2


	//----- nvinfo : EIATTR_PARAM_CBANK
	.align		4
        /*000c*/ 	.byte	0x04, 0x0a
        /*000e*/ 	.short	(.L_244 - .L_243)
	.align		4
.L_243:
        /*0010*/ 	.word	index@(.nv.constant0._ZN7cutlass13device_kernelIN5flash19enable_sm80_to_sm89INS1_16FlashAttnFwdSm80INS1_25CollectiveMainloopFwdSm80ILi8ELi1ELb0EN4cute5tupleIJNS5_1CILi128EEENS7_ILi64EEENS7_ILi192EEEEEELi192ENS_6half_tEfNS_4arch4Sm80ELb0ELb0ELb0ELb1ELb0ELb0ELb1ELb1EEENS1_21CollectiveEpilogueFwdINS6_IJS8_SA_S9_EEENS6_IJNS7_ILi1EEESI_SI_EEESC_SE_Li256ELb1ELb1ELb1ELb0EEENS1_36VarlenDynamicPersistentTileSchedulerILi128ELi64ELi256ELi256ELb1ELb1ELb0ELb0ELb1ELb1EEEEEEEEEvNT_6ParamsE)
        /*0014*/ 	.short	0x0160
        /*0016*/ 	.short	0x0438


	//----- nvinfo : EIATTR_CBANK_PARAM_SIZE
	.align		4
.L_244:
        /*0018*/ 	.byte	0x03, 0x19
        /*001a*/ 	.short	0x0438


	//----- nvinfo : EIATTR_KPARAM_INFO
	.align		4
        /*001c*/ 	.byte	0x04, 0x17
        /*001e*/ 	.short	(.L_246 - .L_245)
.L_245:
        /*0020*/ 	.word	0x00000000
        /*0024*/ 	.short	0x0000
        /*0026*/ 	.short	0x0000
        /*0028*/ 	.byte	0x00, 0xf0, 0xe1, 0x10


	//----- nvinfo : EIATTR_MAXREG_COUNT
	.align		4
.L_246:
        /*002c*/ 	.byte	0x03, 0x1b
        /*002e*/ 	.short	0x00ff


	//----- nvinfo : EIATTR_NUM_BARRIERS
	.align		4
        /*0030*/ 	.byte	0x02, 0x4c
        /*0032*/ 	.byte	0x06
	.zero		1


	//----- nvinfo : EIATTR_MERCURY_ISA_VERSION
	.align		4
        /*0034*/ 	.byte	0x03, 0x5f
        /*0036*/ 	.short	0x0000


	//----- nvinfo : EIATTR_INT_WARP_WIDE_INSTR_OFFSETS
	.align		4
        /*0038*/ 	.byte	0x04, 0x31
        /*003a*/ 	.short	(.L_248 - .L_247)


	//   ....[0]....
.L_247:
        /*003c*/ 	.word	0x00007f90


	//   ....[1]....
        /*0040*/ 	.word	0x00008030


	//----- nvinfo : EIATTR_COOP_GROUP_MASK_REGIDS
	.align		4
.L_248:
        /*0044*/ 	.byte	0x04, 0x29
        /*0046*/ 	.short	(.L_250 - .L_249)


	//   ....[0]....
.L_249:
        /*0048*/ 	.word	0xffffffff


	//   ....[1]....
        /*004c*/ 	.word	0xffffffff


	//   ....[2]....
        /*0050*/ 	.word	0xffffffff


	//   ....[3]....
        /*0054*/ 	.word	0xffffffff


	//   ....[4]....
        /*0058*/ 	.word	0xffffffff


	//   ....[5]....
        /*005c*/ 	.word	0xffffffff


	//   ....[6]....
        /*0060*/ 	.word	0xffffffff


	//   ....[7]....
        /*0064*/ 	.word	0xffffffff


	//   ....[8]....
        /*0068*/ 	.word	0xffffffff


	//   ....[9]....
        /*006c*/ 	.word	0xffffffff


	//   ....[10]....
        /*0070*/ 	.word	0xffffffff


	//   ....[11]....
        /*0074*/ 	.word	0xffffffff


	//   ....[12]....
        /*0078*/ 	.word	0xffffffff


	//   ....[13]....
        /*007c*/ 	.word	0xffffffff


	//   ....[14]....
        /*0080*/ 	.word	0xffffffff


	//   ....[15]....
        /*0084*/ 	.word	0xffffffff


	//   ....[16]....
        /*0088*/ 	.word	0xffffffff


	//   ....[17]....
        /*008c*/ 	.word	0xffffffff


	//   ....[18]....
        /*0090*/ 	.word	0xffffffff


	//   ....[19]....
        /*0094*/ 	.word	0xffffffff


	//   ....[20]....
        /*0098*/ 	.word	0xffffffff


	//   ....[21]....
        /*009c*/ 	.word	0xffffffff


	//   ....[22]....
        /*00a0*/ 	.word	0xffffffff


	//   ....[23]....
        /*00a4*/ 	.word	0xffffffff


	//   ....[24]....
        /*00a8*/ 	.word	0xffffffff


	//   ....[25]....
        /*00ac*/ 	.word	0xffffffff


	//   ....[26]....
        /*00b0*/ 	.word	0xffffffff


	//   ....[27]....
        /*00b4*/ 	.word	0xffffffff


	//   ....[28]....
        /*00b8*/ 	.word	0xffffffff


	//   ....[29]....
        /*00bc*/ 	.word	0xffffffff


	//   ....[30]....
        /*00c0*/ 	.word	0xffffffff


	//   ....[31]....
        /*00c4*/ 	.word	0xffffffff


	//   ....[32]....
        /*00c8*/ 	.word	0xffffffff


	//   ....[33]....
        /*00cc*/ 	.word	0xffffffff


	//   ....[34]....
        /*00d0*/ 	.word	0xffffffff


	//   ....[35]....
        /*00d4*/ 	.word	0xffffffff


	//   ....[36]....
        /*00d8*/ 	.word	0xffffffff


	//   ....[37]....
        /*00dc*/ 	.word	0xffffffff


	//   ....[38]....
        /*00e0*/ 	.word	0xffffffff


	//   ....[39]....
        /*00e4*/ 	.word	0xffffffff


	//   ....[40]....
        /*00e8*/ 	.word	0xffffffff


	//   ....[41]....
        /*00ec*/ 	.word	0xffffffff


	//   ....[42]....
        /*00f0*/ 	.word	0xffffffff


	//   ....[43]....
        /*00f4*/ 	.word	0xffffffff


	//   ....[44]....
        /*00f8*/ 	.word	0xffffffff


	//   ....[45]....
        /*00fc*/ 	.word	0xffffffff


	//   ....[46]....
        /*0100*/ 	.word	0xffffffff


	//   ....[47]....
        /*0104*/ 	.word	0xffffffff


	//   ....[48]....
        /*0108*/ 	.word	0xffffffff


	//   ....[49]....
        /*010c*/ 	.word	0xffffffff


	//   ....[50]....
        /*0110*/ 	.word	0xffffffff


	//   ....[51]....
        /*0114*/ 	.word	0xffffffff


	//   ....[52]....
        /*0118*/ 	.word	0xffffffff


	//   ....[53]....
        /*011c*/ 	.word	0xffffffff


	//   ....[54]....
        /*0120*/ 	.word	0xffffffff


	//   ....[55]....
        /*0124*/ 	.word	0xffffffff


	//   ....[56]....
        /*0128*/ 	.word	0xffffffff


	//   ....[57]....
        /*012c*/ 	.word	0xffffffff


	//   ....[58]....
        /*0130*/ 	.word	0xffffffff


	//   ....[59]....
        /*0134*/ 	.word	0xffffffff


	//   ....[60]....
        /*0138*/ 	.word	0xffffffff


	//   ....[61]....
        /*013c*/ 	.word	0xffffffff


	//   ....[62]....
        /*0140*/ 	.word	0xffffffff


	//   ....[63]....
        /*0144*/ 	.word	0xffffffff


	//   ....[64]....
        /*0148*/ 	.word	0xffffffff


	//   ....[65]....
        /*014c*/ 	.word	0xffffffff


	//   ....[66]....
        /*0150*/ 	.word	0xffffffff


	//   ....[67]....
        /*0154*/ 	.word	0xffffffff


	//   ....[68]....
        /*0158*/ 	.word	0xffffffff


	//   ....[69]....
        /*015c*/ 	.word	0xffffffff


	//   ....[70]....
        /*0160*/ 	.word	0xffffffff


	//   ....[71]....
        /*0164*/ 	.word	0xffffffff


	//   ....[72]....
        /*0168*/ 	.word	0xffffffff


	//   ....[73]....
        /*016c*/ 	.word	0xffffffff


	//   ....[74]....
        /*0170*/ 	.word	0xffffffff


	//   ....[75]....
        /*0174*/ 	.word	0xffffffff


	//   ....[76]....
        /*0178*/ 	.word	0xffffffff


	//   ....[77]....
        /*017c*/ 	.word	0xffffffff


	//   ....[78]....
        /*0180*/ 	.word	0xffffffff


	//   ....[79]....
        /*0184*/ 	.word	0xffffffff


	//   ....[80]....
        /*0188*/ 	.word	0xffffffff


	//   ....[81]....
        /*018c*/ 	.word	0xffffffff


	//   ....[82]....
        /*0190*/ 	.word	0xffffffff


	//   ....[83]....
        /*0194*/ 	.word	0xffffffff


	//   ....[84]....
        /*0198*/ 	.word	0xffffffff


	//   ....[85]....
        /*019c*/ 	.word	0xffffffff


	//   ....[86]....
        /*01a0*/ 	.word	0xffffffff


	//   ....[87]....
        /*01a4*/ 	.word	0xffffffff


	//   ....[88]....
        /*01a8*/ 	.word	0xffffffff


	//   ....[89]....
        /*01ac*/ 	.word	0xffffffff


	//   ....[90]....
        /*01b0*/ 	.word	0xffffffff


	//   ....[91]....
        /*01b4*/ 	.word	0xffffffff


	//   ....[92]....
        /*01b8*/ 	.word	0xffffffff


	//   ....[93]....
        /*01bc*/ 	.word	0xffffffff


	//   ....[94]....
        /*01c0*/ 	.word	0xffffffff


	//   ....[95]....
        /*01c4*/ 	.word	0xffffffff


	//   ....[96]....
        /*01c8*/ 	.word	0xffffffff


	//   ....[97]....
        /*01cc*/ 	.word	0xffffffff


	//   ....[98]....
        /*01d0*/ 	.word	0xffffffff


	//   ....[99]....
        /*01d4*/ 	.word	0xffffffff


	//   ....[100]....
        /*01d8*/ 	.word	0xffffffff


	//   ....[101]....
        /*01dc*/ 	.word	0xffffffff


	//   ....[102]....
        /*01e0*/ 	.word	0xffffffff


	//   ....[103]....
        /*01e4*/ 	.word	0xffffffff


	//   ....[104]....
        /*01e8*/ 	.word	0xffffffff


	//   ....[105]....
        /*01ec*/ 	.word	0xffffffff


	//   ....[106]....
        /*01f0*/ 	.word	0xffffffff


	//   ....[107]....
        /*01f4*/ 	.word	0xffffffff


	//   ....[108]....
        /*01f8*/ 	.word	0xffffffff


	//   ....[109]....
        /*01fc*/ 	.word	0xffffffff


	//   ....[110]....
        /*0200*/ 	.word	0xffffffff


	//   ....[111]....
        /*0204*/ 	.word	0xffffffff


	//   ....[112]....
        /*0208*/ 	.word	0xffffffff


	//   ....[113]....
        /*020c*/ 	.word	0xffffffff


	//   ....[114]....
        /*0210*/ 	.word	0xffffffff


	//   ....[115]....
        /*0214*/ 	.word	0xffffffff


	//   ....[116]....
        /*0218*/ 	.word	0xffffffff


	//   ....[117]....
        /*021c*/ 	.word	0xffffffff


	//   ....[118]....
        /*0220*/ 	.word	0xffffffff


	//   ....[119]....
        /*0224*/ 	.word	0xffffffff


	//   ....[120]....
        /*0228*/ 	.word	0xffffffff


	//   ....[121]....
        /*022c*/ 	.word	0xffffffff


	//   ....[122]....
        /*0230*/ 	.word	0xffffffff


	//   ....[123]....
        /*0234*/ 	.word	0xffffffff


	//   ....[124]....
        /*0238*/ 	.word	0xffffffff


	//   ....[125]....
        /*023c*/ 	.word	0xffffffff


	//   ....[126]....
        /*0240*/ 	.word	0xffffffff


	//   ....[127]....
        /*0244*/ 	.word	0xffffffff


	//   ....[128]....
        /*0248*/ 	.word	0xffffffff


	//   ....[129]....
        /*024c*/ 	.word	0xffffffff


	//   ....[130]....
        /*0250*/ 	.word	0xffffffff


	//   ....[131]....
        /*0254*/ 	.word	0xffffffff


	//   ....[132]....
        /*0258*/ 	.word	0xffffffff


	//   ....[133]....
        /*025c*/ 	.word	0xffffffff


	//   ....[134]....
        /*0260*/ 	.word	0xffffffff


	//   ....[135]....
        /*0264*/ 	.word	0xffffffff


	//   ....[136]....
        /*0268*/ 	.word	0xffffffff


	//   ....[137]....
        /*026c*/ 	.word	0xffffffff


	//   ....[138]....
        /*0270*/ 	.word	0xffffffff


	//----- nvinfo : EIATTR_COOP_GROUP_INSTR_OFFSETS
	.align		4
.L_250:
        /*0274*/ 	.byte	0x04, 0x28
        /*0276*/ 	.short	(.L_252 - .L_251)


	//   ....[0]....
.L_251:
        /*0278*/ 	.word	0x00000080


	//   ....[1]....
        /*027c*/ 	.word	0x00000210


	//   ....[2]....
        /*0280*/ 	.word	0x00000240


	//   ....[3]....
        /*0284*/ 	.word	0x00000270


	//   ....[4]....
        /*0288*/ 	.word	0x000002a0


	//   ....[5]....
        /*028c*/ 	.word	0x000002d0


	//   ....[6]....
        /*0290*/ 	.word	0x00000300


	//   ....[7]....
        /*0294*/ 	.word	0x00000460


	//   ....[8]....
        /*0298*/ 	.word	0x000004a0


	//   ....[9]....
        /*029c*/ 	.word	0x000004d0


	//   ....[10]....
        /*02a0*/ 	.word	0x00000500


	//   ....[11]....
        /*02a4*/ 	.word	0x00000530


	//   ....[12]....
        /*02a8*/ 	.word	0x00000560


	//   ....[13]....
        /*02ac*/ 	.word	0x000005f0


	//   ....[14]....
        /*02b0*/ 	.word	0x00000620


	//   ....[15]....
        /*02b4*/ 	.word	0x00000640


	//   ....[16]....
        /*02b8*/ 	.word	0x000006a0


	//   ....[17]....
        /*02bc*/ 	.word	0x000022a0


	//   ....[18]....
        /*02c0*/ 	.word	0x000022c0


	//   ....[19]....
        /*02c4*/ 	.word	0x000023f0


	//   ....[20]....
        /*02c8*/ 	.word	0x00002400


	//   ....[21]....
        /*02cc*/ 	.word	0x00002530


	//   ....[22]....
        /*02d0*/ 	.word	0x00002550


	//   ....[23]....
        /*02d4*/ 	.word	0x00002680


	//   ....[24]....
        /*02d8*/ 	.word	0x00002690


	//   ....[25]....
        /*02dc*/ 	.word	0x00003d60


	//   ....[26]....
        /*02e0*/ 	.word	0x00003d90


	//   ....[27]....
        /*02e4*/ 	.word	0x00003db0


	//   ....[28]....
        /*02e8*/ 	.word	0x00003dd0


	//   ....[29]....
        /*02ec*/ 	.word	0x00005d30


	//   ....[30]....
        /*02f0*/ 	.word	0x00005d50


	//   ....[31]....
        /*02f4*/ 	.word	0x00005d70


	//   ....[32]....
        /*02f8*/ 	.word	0x00005d90


	//   ....[33]....
        /*02fc*/ 	.word	0x000077a0


	//   ....[34]....
        /*0300*/ 	.word	0x000077b0


	//   ....[35]....
        /*0304*/ 	.word	0x000077e0


	//   ....[36]....
        /*0308*/ 	.word	0x000077f0


	//   ....[37]....
        /*030c*/ 	.word	0x00008b00


	//   ....[38]....
        /*0310*/ 	.word	0x00008b20


	//   ....[39]....
        /*0314*/ 	.word	0x00008b40


	//   ....[40]....
        /*0318*/ 	.word	0x00008b50


	//   ....[41]....
        /*031c*/ 	.word	0x00008ea0


	//   ....[42]....
        /*0320*/ 	.word	0x00008ec0


	//   ....[43]....
        /*0324*/ 	.word	0x00008fe0


	//   ....[44]....
        /*0328*/ 	.word	0x00008ff0


	//   ....[45]....
        /*032c*/ 	.word	0x00009120


	//   ....[46]....
        /*0330*/ 	.word	0x00009140


	//   ....[47]....
        /*0334*/ 	.word	0x00009270


	//   ....[48]....
        /*0338*/ 	.word	0x00009280


	//   ....[49]....
        /*033c*/ 	.word	0x000095c0


	//   ....[50]....
        /*0340*/ 	.word	0x000095e0


	//   ....[51]....
        /*0344*/ 	.word	0x00009e30


	//   ....[52]....
        /*0348*/ 	.word	0x00009e40


	//   ....[53]....
        /*034c*/ 	.word	0x0000ab50


	//   ....[54]....
        /*0350*/ 	.word	0x0000ab70


	//   ....[55]....
        /*0354*/ 	.word	0x0000aca0


	//   ....[56]....
        /*0358*/ 	.word	0x0000acb0


	//   ....[57]....
        /*035c*/ 	.word	0x0000ade0


	//   ....[58]....
        /*0360*/ 	.word	0x0000ae00


	//   ....[59]....
        /*0364*/ 	.word	0x0000af30


	//   ....[60]....
        /*0368*/ 	.word	0x0000af40


	//   ....[61]....
        /*036c*/ 	.word	0x0000b0f0


	//   ....[62]....
        /*0370*/ 	.word	0x0000b110


	//   ....[63]....
        /*0374*/ 	.word	0x0000b230


	//   ....[64]....
        /*0378*/ 	.word	0x0000b270


	//   ....[65]....
        /*037c*/ 	.word	0x0000b2a0


	//   ....[66]....
        /*0380*/ 	.word	0x0000b2d0


	//   ....[67]....
        /*0384*/ 	.word	0x0000b300


	//   ....[68]....
        /*0388*/ 	.word	0x0000b330


	//   ....[69]....
        /*038c*/ 	.word	0x0000b470


	//   ....[70]....
        /*0390*/ 	.word	0x0000b4b0


	//   ....[71]....
        /*0394*/ 	.word	0x0000b4e0


	//   ....[72]....
        /*0398*/ 	.word	0x0000b510


	//   ....[73]....
        /*039c*/ 	.word	0x0000b540


	//   ....[74]....
        /*03a0*/ 	.word	0x0000b570


	//   ....[75]....
        /*03a4*/ 	.word	0x0000b600


	//   ....[76]....
        /*03a8*/ 	.word	0x0000b630


	//   ....[77]....
        /*03ac*/ 	.word	0x0000b640


	//   ....[78]....
        /*03b0*/ 	.word	0x0000b6a0


	//   ....[79]....
        /*03b4*/ 	.word	0x0000bb70


	//   ....[80]....
        /*03b8*/ 	.word	0x0000bbd0


	//   ....[81]....
        /*03bc*/ 	.word	0x0000bc30


	//   ....[82]....
        /*03c0*/ 	.word	0x0000bc90


	//   ....[83]....
        /*03c4*/ 	.word	0x0000bcf0


	//   ....[84]....
        /*03c8*/ 	.word	0x0000bd60


	//   ....[85]....
        /*03cc*/ 	.word	0x0000bda0


	//   ....[86]....
        /*03d0*/ 	.word	0x0000be00


	//   ....[87]....
        /*03d4*/ 	.word	0x0000be70


	//   ....[88]....
        /*03d8*/ 	.word	0x0000bed0


	//   ....[89]....
        /*03dc*/ 	.word	0x0000bf40


	//   ....[90]....
        /*03e0*/ 	.word	0x0000bfb0


	//   ....[91]....
        /*03e4*/ 	.word	0x0000c020


	//   ....[92]....
        /*03e8*/ 	.word	0x0000c080


	//   ....[93]....
        /*03ec*/ 	.word	0x0000c0e0


	//   ....[94]....
        /*03f0*/ 	.word	0x0000c150


	//   ....[95]....
        /*03f4*/ 	.word	0x0000c1b0


	//   ....[96]....
        /*03f8*/ 	.word	0x0000c210


	//   ....[97]....
        /*03fc*/ 	.word	0x0000c290


	//   ....[98]....
        /*0400*/ 	.word	0x0000c2e0


	//   ....[99]....
        /*0404*/ 	.word	0x0000c330


	//   ....[100]....
        /*0408*/ 	.word	0x0000c380


	//   ....[101]....
        /*040c*/ 	.word	0x0000c3f0


	//   ....[102]....
        /*0410*/ 	.word	0x0000c460


	//   ....[103]....
        /*0414*/ 	.word	0x0000c4d0


	//   ....[104]....
        /*0418*/ 	.word	0x0000c530


	//   ....[105]....
        /*041c*/ 	.word	0x0000c590


	//   ....[106]....
        /*0420*/ 	.word	0x0000c600


	//   ....[107]....
        /*0424*/ 	.word	0x0000c660


	//   ....[108]....
        /*0428*/ 	.word	0x0000c6c0


	//   ....[109]....
        /*042c*/ 	.word	0x0000c730


	//   ....[110]....
        /*0430*/ 	.word	0x0000c7a0


	//   ....[111]....
        /*0434*/ 	.word	0x0000c810


	//   ....[112]....
        /*0438*/ 	.word	0x0000c870


	//   ....[113]....
        /*043c*/ 	.word	0x0000c8e0


	//   ....[114]....
        /*0440*/ 	.word	0x0000c950


	//   ....[115]....
        /*0444*/ 	.word	0x0000c9c0


	//   ....[116]....
        /*0448*/ 	.word	0x0000ca20


	//   ....[117]....
        /*044c*/ 	.word	0x0000ca90


	//   ....[118]....
        /*0450*/ 	.word	0x0000cb00


	//   ....[119]....
        /*0454*/ 	.word	0x0000cb70


	//   ....[120]....
        /*0458*/ 	.word	0x0000cbd0


	//   ....[121]....
        /*045c*/ 	.word	0x0000cc40


	//   ....[122]....
        /*0460*/ 	.word	0x0000ccb0


	//   ....[123]....
        /*0464*/ 	.word	0x0000cd00


	//   ....[124]....
        /*0468*/ 	.word	0x0000cd50


	//   ....[125]....
        /*046c*/ 	.word	0x0000cda0


	//   ....[126]....
        /*0470*/ 	.word	0x0000cdf0


	//   ....[127]....
        /*0474*/ 	.word	0x0000ce40


	//   ....[128]....
        /*0478*/ 	.word	0x0000ceb0


	//   ....[129]....
        /*047c*/ 	.word	0x0000cf10


	//   ....[130]....
        /*0480*/ 	.word	0x0000cf70


	//   ....[131]....
        /*0484*/ 	.word	0x0000cfc0


	//   ....[132]....
        /*0488*/ 	.word	0x0000d010


	//   ....[133]....
        /*048c*/ 	.word	0x0000d060


	//   ....[134]....
        /*0490*/ 	.word	0x0000d0d0


	//   ....[135]....
        /*0494*/ 	.word	0x0000d120


	//   ....[136]....
        /*0498*/ 	.word	0x0000d180


	//   ....[137]....
        /*049c*/ 	.word	0x0000d1e0


	//   ....[138]....
        /*04a0*/ 	.word	0x0000d240


	//----- nvinfo : EIATTR_EXIT_INSTR_OFFSETS
	.align		4
.L_252:
        /*04a4*/ 	.byte	0x04, 0x1c
        /*04a6*/ 	.short	(.L_254 - .L_253)


	//   ....[0]....
.L_253:
        /*04a8*/ 	.word	0x00000b00


	//   ....[1]....
        /*04ac*/ 	.word	0x0000bb30


	//----- nvinfo : EIATTR_MAX_THREADS
	.align		4
.L_254:
        /*04b0*/ 	.byte	0x04, 0x05
        /*04b2*/ 	.short	(.L_256 - .L_255)
.L_255:
        /*04b4*/ 	.word	0x00000100
        /*04b8*/ 	.word	0x00000001
        /*04bc*/ 	.word	0x00000001


	//----- nvinfo : EIATTR_CRS_STACK_SIZE
	.align		4
.L_256:
        /*04c0*/ 	.byte	0x04, 0x1e
        /*04c2*/ 	.short	(.L_258 - .L_257)
.L_257:
        /*04c4*/ 	.word	0x00000000
.L_258:


//--------------------- .nv.info._ZN7cutlass13device_kernelIN5flash19enable_sm80_to_sm89INS1_16FlashAttnFwdSm80INS1_25CollectiveMainloopFwdSm80ILi8ELi1ELb0EN4cute5tupleIJNS5_1CILi128EEENS7_ILi64EEENS7_ILi192EEEEEELi192ENS_6half_tEfNS_4arch4Sm80ELb0ELb0ELb0ELb1ELb0ELb1ELb1ELb1EEENS1_21CollectiveEpilogueFwdINS6_IJS8_SA_S9_EEENS6_IJNS7_ILi1EEESI_SI_EEESC_SE_Li256ELb1ELb1ELb1ELb0EEENS1_36VarlenDynamicPersistentTileSchedulerILi128ELi64ELi256ELi256ELb1ELb1ELb0ELb0ELb1ELb1EEEEEEEEEvNT_6ParamsE --------------------------
	.section	.nv.info._ZN7cutlass13device_kernelIN5flash19enable_sm80_to_sm89INS1_16FlashAttnFwdSm80INS1_25CollectiveMainloopFwdSm80ILi8ELi1ELb0EN4cute5tupleIJNS5_1CILi128EEENS7_ILi64EEENS7_ILi192EEEEEELi192ENS_6half_tEfNS_4arch4Sm80ELb0ELb0ELb0ELb1ELb0ELb1ELb1ELb1EEENS1_21CollectiveEpilogueFwdINS6_IJS8_SA_S9_EEENS6_IJNS7_ILi1EEESI_SI_EEESC_SE_Li256ELb1ELb1ELb1ELb0EEENS1_36VarlenDynamicPersistentTileSchedulerILi128ELi64ELi256ELi256ELb1ELb1ELb0ELb0ELb1ELb1EEEEEEEEEvNT_6ParamsE,"",@"SHT_CUDA_INFO"
	.sectionflags	@""
	.align	4


	//----- nvinfo : EIATTR_CUDA_API_VERSION
	.align		4
        /*0000*/ 	.byte	0x04, 0x37
        /*0002*/ 	.short	(.L_260 - .L_259)
.L_259:
        /*0004*/ 	.word	0x00000082


	//----- nvinfo : EIATTR_SW2861232_WAR
	.align		4
.L_260:
        /*0008*/ 	.byte	0x01, 0x35
	.zero		2


	//----- nvinfo : EIATTR_PARAM_CBANK
	.align		4
        /*000c*/ 	.byte	0x04, 0x0a
        /*000e*/ 	.short	(.L_262 - .L_261)
	.align		4
.L_261:
        /*0010*/ 	.word	index@(.nv.constant0._ZN7cutlass13device_kernelIN5flash19enable_sm80_to_sm89INS1_16FlashAttnFwdSm80INS1_25CollectiveMainloopFwdSm80ILi8ELi1ELb0EN4cute5tupleIJNS5_1CILi128EEENS7_ILi64EEENS7_ILi192EEEEEELi192ENS_6half_tEfNS_4arch4Sm80ELb0ELb0ELb0ELb1ELb0ELb1ELb1ELb1EEENS1_21CollectiveEpilogueFwdINS6_IJS8_SA_S9_EEENS6_IJNS7_ILi1EEESI_SI_EEESC_SE_Li256ELb1ELb1ELb1ELb0EEENS1_36VarlenDynamicPersistentTileSchedulerILi128ELi64ELi256ELi256ELb1ELb1ELb0ELb0ELb1ELb1EEEEEEEEEvNT_6ParamsE)
        /*0014*/ 	.short	0x0160
        /*0016*/ 	.short	0x0438


	//----- nvinfo : EIATTR_CBANK_PARAM_SIZE
	.align		4
.L_262:
        /*0018*/ 	.byte	0x03, 0x19
        /*001a*/ 	.short	0x0438


	//----- nvinfo : EIATTR_KPARAM_INFO
	.align		4
        /*001c*/ 	.byte	0x04, 0x17
        /*001e*/ 	.short	(.L_264 - .L_263)
.L_263:
        /*0020*/ 	.word	0x00000000
        /*0024*/ 	.short	0x0000
        /*0026*/ 	.short	0x0000
        /*0028*/ 	.byte	0x00, 0xf0, 0xe1, 0x10


	//----- nvinfo : EIATTR_MAXREG_COUNT
	.align		4
.L_264:
        /*002c*/ 	.byte	0x03, 0x1b
        /*002e*/ 	.short	0x00ff


	//----- nvinfo : EIATTR_NUM_BARRIERS
	.align		4
        /*0030*/ 	.byte	0x02, 0x4c
        /*0032*/ 	.byte	0x06
	.zero		1


	//----- nvinfo : EIATTR_ANNOTATIONS
	.align		4
        /*0034*/ 	.byte	0x04, 0x55
        /*0036*/ 	.short	(.L_266 - .L_265)


	//   ....[0]....
.L_265:
        /*0038*/ 	.word	0x00000001
        /*003c*/ 	.byte	0x40, 0x76, 0x00, 0x00, 0x01, 0x00, 0x00, 0x00, 0x70, 0x76, 0x00, 0x00, 0x01, 0x00, 0x00, 0x00
        /*004c*/ 	.byte	0x10, 0x7b, 0x00, 0x00, 0x01, 0x00, 0x00, 0x00, 0x10, 0xd5, 0x00, 0x00, 0x01, 0x00, 0x00, 0x00
        /*005c*/ 	.byte	0x90, 0xf9, 0x00, 0x00, 0x01, 0x00, 0x00, 0x00, 0xc0, 0x05, 0x01, 0x00


	//----- nvinfo : EIATTR_MERCURY_ISA_VERSION
	.align		4
.L_266:
        /*0068*/ 	.byte	0x03, 0x5f
        /*006a*/ 	.short	0x0000


	//----- nvinfo : EIATTR_INT_WARP_WIDE_INSTR_OFFSETS
	.align		4
        /*006c*/ 	.byte	0x04, 0x31
        /*006e*/ 	.short	(.L_268 - .L_267)


	//   ....[0]....
.L_267:
        /*0070*/ 	.word	0x00012b80


	//   ....[1]....
        /*0074*/ 	.word	0x00012c20


	//----- nvinfo : EIATTR_COOP_GROUP_MASK_REGIDS
	.align		4
.L_268:
        /*0078*/ 	.byte	0x04, 0x29
        /*007a*/ 	.short	(.L_270 - .L_269)


	//   ....[0]....
.L_269:
        /*007c*/ 	.word	0xffffffff


	//   ....[1]....
        /*0080*/ 	.word	0xffffffff


	//   ....[2]....
        /*0084*/ 	.word	0xffffffff


	//   ....[3]....
        /*0088*/ 	.word	0xffffffff


	//   ....[4]....
        /*008c*/ 	.word	0xffffffff


	//   ....[5]....
        /*0090*/ 	.word	0xffffffff


	//   ....[6]....
        /*0094*/ 	.word	0xffffffff


	//   ....[7]....
        /*0098*/ 	.word	0xffffffff


	//   ....[8]....
        /*009c*/ 	.word	0xffffffff


	//   ....[9]....
        /*00a0*/ 	.word	0xffffffff


	//   ....[10]....
        /*00a4*/ 	.word	0xffffffff


	//   ....[11]....
        /*00a8*/ 	.word	0xffffffff


	//   ....[12]....
        /*00ac*/ 	.word	0xffffffff


	//   ....[13]....
        /*00b0*/ 	.word	0xffffffff


	//   ....[14]....
        /*00b4*/ 	.word	0xffffffff


	//   ....[15]....
        /*00b8*/ 	.word	0xffffffff


	//   ....[16]....
        /*00bc*/ 	.word	0xffffffff


	//   ....[17]....
        /*00c0*/ 	.word	0xffffffff


	//   ....[18]....
        /*00c4*/ 	.word	0xffffffff


	//   ....[19]....
        /*00c8*/ 	.word	0xffffffff


	//   ....[20]....
        /*00cc*/ 	.word	0xffffffff


	//   ....[21]....
        /*00d0*/ 	.word	0xffffffff


	//   ....[22]....
        /*00d4*/ 	.word	0xffffffff


	//   ....[23]....
        /*00d8*/ 	.word	0xffffffff


	//   ....[24]....
        /*00dc*/ 	.word	0xffffffff


	//   ....[25]....
        /*00e0*/ 	.word	0xffffffff


	//   ....[26]....
        /*00e4*/ 	.word	0xffffffff


	//   ....[27]....
        /*00e8*/ 	.word	0xffffffff


	//   ....[28]....
        /*00ec*/ 	.word	0xffffffff


	//   ....[29]....
        /*00f0*/ 	.word	0xffffffff


	//   ....[30]....
        /*00f4*/ 	.word	0xffffffff


	//   ....[31]....
        /*00f8*/ 	.word	0xffffffff


	//   ....[32]....
        /*00fc*/ 	.word	0xffffffff


	//   ....[33]....
        /*0100*/ 	.word	0xffffffff


	//   ....[34]....
        /*0104*/ 	.word	0xffffffff


	//   ....[35]....
        /*0108*/ 	.word	0xffffffff


	//   ....[36]....
        /*010c*/ 	.word	0xffffffff


	//   ....[37]....
        /*0110*/ 	.word	0xffffffff


	//   ....[38]....
        /*0114*/ 	.word	0xffffffff


	//   ....[39]....
        /*0118*/ 	.word	0xffffffff


	//   ....[40]....
        /*011c*/ 	.word	0xffffffff


	//   ....[41]....
        /*0120*/ 	.word	0xffffffff


	//   ....[42]....
        /*0124*/ 	.word	0xffffffff


	//   ....[43]....
        /*0128*/ 	.word	0xffffffff


	//   ....[44]....
        /*012c*/ 	.word	0xffffffff


	//   ....[45]....
        /*0130*/ 	.word	0xffffffff


	//   ....[46]....
        /*0134*/ 	.word	0xffffffff


	//   ....[47]....
        /*0138*/ 	.word	0xffffffff


	//   ....[48]....
        /*013c*/ 	.word	0xffffffff


	//   ....[49]....
        /*0140*/ 	.word	0xffffffff


	//   ....[50]....
        /*0144*/ 	.word	0xffffffff


	//   ....[51]....
        /*0148*/ 	.word	0xffffffff


	//   ....[52]....
        /*014c*/ 	.word	0xffffffff


	//   ....[53]....
        /*0150*/ 	.word	0xffffffff


	//   ....[54]....
        /*0154*/ 	.word	0xffffffff


	//   ....[55]....
        /*0158*/ 	.word	0xffffffff


	//   ....[56]....
        /*015c*/ 	.word	0xffffffff


	//   ....[57]....
        /*0160*/ 	.word	0xffffffff


	//   ....[58]....
        /*0164*/ 	.word	0xffffffff


	//   ....[59]....
        /*0168*/ 	.word	0xffffffff


	//   ....[60]....
        /*016c*/ 	.word	0xffffffff


	//   ....[61]....
        /*0170*/ 	.word	0xffffffff


	//   ....[62]....
        /*0174*/ 	.word	0xffffffff


	//   ....[63]....
        /*0178*/ 	.word	0xffffffff


	//   ....[64]....
        /*017c*/ 	.word	0xffffffff


	//   ....[65]....
        /*0180*/ 	.word	0xffffffff


	//   ....[66]....
        /*0184*/ 	.word	0xffffffff


	//   ....[67]....
        /*0188*/ 	.word	0xffffffff


	//   ....[68]....
        /*018c*/ 	.word	0xffffffff


	//   ....[69]....
        /*0190*/ 	.word	0xffffffff


	//   ....[70]....
        /*0194*/ 	.word	0xffffffff


	//   ....[71]....
        /*0198*/ 	.word	0xffffffff


	//   ....[72]....
        /*019c*/ 	.word	0xffffffff


	//   ....[73]....
        /*01a0*/ 	.word	0xffffffff


	//   ....[74]....
        /*01a4*/ 	.word	0xffffffff


	//   ....[75]....
        /*01a8*/ 	.word	0xffffffff


	//   ....[76]....
        /*01ac*/ 	.word	0xffffffff


	//   ....[77]....
        /*01b0*/ 	.word	0xffffffff


	//   ....[78]....
        /*01b4*/ 	.word	0xffffffff


	//   ....[79]....
        /*01b8*/ 	.word	0xffffffff


	//   ....[80]....
        /*01bc*/ 	.word	0xffffffff


	//   ....[81]....
        /*01c0*/ 	.word	0xffffffff


	//   ....[82]....
        /*01c4*/ 	.word	0xffffffff


	//   ....[83]....
        /*01c8*/ 	.word	0xffffffff


	//   ....[84]....
        /*01cc*/ 	.word	0xffffffff


	//   ....[85]....
        /*01d0*/ 	.word	0xffffffff


	//   ....[86]....
        /*01d4*/ 	.word	0xffffffff


	//   ....[87]....
        /*01d8*/ 	.word	0xffffffff


	//   ....[88]....
        /*01dc*/ 	.word	0xffffffff


	//   ....[89]....
        /*01e0*/ 	.word	0xffffffff


	//   ....[90]....
        /*01e4*/ 	.word	0xffffffff


	//   ....[91]....
        /*01e8*/ 	.word	0xffffffff


	//   ....[92]....
        /*01ec*/ 	.word	0xffffffff


	//   ....[93]....
        /*01f0*/ 	.word	0xffffffff


	//   ....[94]....
        /*01f4*/ 	.word	0xffffffff


	//   ....[95]....
        /*01f8*/ 	.word	0xffffffff


	//   ....[96]....
        /*01fc*/ 	.word	0xffffffff


	//   ....[97]....
        /*0200*/ 	.word	0xffffffff


	//   ....[98]....
        /*0204*/ 	.word	0xffffffff


	//   ....[99]....
        /*0208*/ 	.word	0xffffffff


	//   ....[100]....
        /*020c*/ 	.word	0xffffffff


	//   ....[101]....
        /*0210*/ 	.word	0xffffffff


	//   ....[102]....
        /*0214*/ 	.word	0xffffffff


	//   ....[103]....
        /*0218*/ 	.word	0xffffffff


	//   ....[104]....
        /*021c*/ 	.word	0xffffffff


	//   ....[105]....
        /*0220*/ 	.word	0xffffffff


	//   ....[106]....
        /*0224*/ 	.word	0xffffffff


	//   ....[107]....
        /*0228*/ 	.word	0xffffffff


	//   ....[108]....
        /*022c*/ 	.word	0xffffffff


	//   ....[109]....
        /*0230*/ 	.word	0xffffffff


	//   ....[110]....
        /*0234*/ 	.word	0xffffffff


	//   ....[111]....
        /*0238*/ 	.word	0xffffffff


	//   ....[112]....
        /*023c*/ 	.word	0xffffffff


	//   ....[113]....
        /*0240*/ 	.word	0xffffffff


	//   ....[114]....
        /*0244*/ 	.word	0xffffffff


	//   ....[115]....
        /*0248*/ 	.word	0xffffffff


	//   ....[116]....
        /*024c*/ 	.word	0xffffffff


	//   ....[117]....
        /*0250*/ 	.word	0xffffffff


	//   ....[118]....
        /*0254*/ 	.word	0xffffffff


	//   ....[119]....
        /*0258*/ 	.word	0xffffffff


	//   ....[120]....
        /*025c*/ 	.word	0xffffffff


	//   ....[121]....
        /*0260*/ 	.word	0xffffffff


	//   ....[122]....
        /*0264*/ 	.word	0xffffffff


	//   ....[123]....
        /*0268*/ 	.word	0xffffffff


	//   ....[124]....
        /*026c*/ 	.word	0xffffffff


	//   ....[125]....
        /*0270*/ 	.word	0xffffffff


	//   ....[126]....
        /*0274*/ 	.word	0xffffffff


	//   ....[127]....
        /*0278*/ 	.word	0xffffffff


	//   ....[128]....
        /*027c*/ 	.word	0xffffffff


	//   ....[129]....
        /*0280*/ 	.word	0xffffffff


	//   ....[130]....
        /*0284*/ 	.word	0xffffffff


	//   ....[131]....
        /*0288*/ 	.word	0xffffffff


	//   ....[132]....
        /*028c*/ 	.word	0xffffffff


	//   ....[133]....
        /*0290*/ 	.word	0xffffffff


	//   ....[134]....
        /*0294*/ 	.word	0xffffffff


	//   ....[135]....
        /*0298*/ 	.word	0xffffffff


	//   ....[136]....
        /*029c*/ 	.word	0xffffffff


	//   ....[137]....
        /*02a0*/ 	.word	0xffffffff


	//   ....[138]....
        /*02a4*/ 	.word	0xffffffff


	//   ....[139]....
        /*02a8*/ 	.word	0xffffffff


	//   ....[140]....
        /*02ac*/ 	.word	0xffffffff


	//   ....[141]....
        /*02b0*/ 	.word	0xffffffff


	//   ....[142]....
        /*02b4*/ 	.word	0xffffffff


	//   ....[143]....
        /*02b8*/ 	.word	0xffffffff


	//   ....[144]....
        /*02bc*/ 	.word	0xffffffff


	//   ....[145]....
        /*02c0*/ 	.word	0xffffffff


	//   ....[146]....
        /*02c4*/ 	.word	0xffffffff


	//----- nvinfo : EIATTR_COOP_GROUP_INSTR_OFFSETS
	.align		4
.L_270:
        /*02c8*/ 	.byte	0x04, 0x28
        /*02ca*/ 	.short	(.L_272 - .L_271)


	//   ....[0]....
.L_271:
        /*02cc*/ 	.word	0x00000090


	//   ....[1]....
        /*02d0*/ 	.word	0x00000210


	//   ....[2]....
        /*02d4*/ 	.word	0x00000240


	//   ....[3]....
        /*02d8*/ 	.word	0x00000270


	//   ....[4]....
        /*02dc*/ 	.word	0x000002a0


	//   ....[5]....
        /*02e0*/ 	.word	0x000002d0


	//   ....[6]....
        /*02e4*/ 	.word	0x00000300


	//   ....[7]....
        /*02e8*/ 	.word	0x00000450


	//   ....[8]....
        /*02ec*/ 	.word	0x00000490


	//   ....[9]....
        /*02f0*/ 	.word	0x000004c0


	//   ....[10]....
        /*02f4*/ 	.word	0x000004f0


	//   ....[11]....
        /*02f8*/ 	.word	0x00000520


	//   ....[12]....
        /*02fc*/ 	.word	0x00000550


	//   ....[13]....
        /*0300*/ 	.word	0x000005e0


	//   ....[14]....
        /*0304*/ 	.word	0x00000610


	//   ....[15]....
        /*0308*/ 	.word	0x00000630


	//   ....[16]....
        /*030c*/ 	.word	0x00000690


	//   ....[17]....
        /*0310*/ 	.word	0x000076f0


	//   ....[18]....
        /*0314*/ 	.word	0x00007710


	//   ....[19]....
        /*0318*/ 	.word	0x00007860


	//   ....[20]....
        /*031c*/ 	.word	0x00007870


	//   ....[21]....
        /*0320*/ 	.word	0x000079a0


	//   ....[22]....
        /*0324*/ 	.word	0x000079c0


	//   ....[23]....
        /*0328*/ 	.word	0x00007af0


	//   ....[24]....
        /*032c*/ 	.word	0x00007b00


	//   ....[25]....
        /*0330*/ 	.word	0x00007fa0


	//   ....[26]....
        /*0334*/ 	.word	0x00007fe0


	//   ....[27]....
        /*0338*/ 	.word	0x00008020


	//   ....[28]....
        /*033c*/ 	.word	0x00008060


	//   ....[29]....
        /*0340*/ 	.word	0x0000a990


	//   ....[30]....
        /*0344*/ 	.word	0x0000a9e0


	//   ....[31]....
        /*0348*/ 	.word	0x0000aa20


	//   ....[32]....
        /*034c*/ 	.word	0x0000aa60


	//   ....[33]....
        /*0350*/ 	.word	0x0000e8a0


	//   ....[34]....
        /*0354*/ 	.word	0x0000e930


	//   ....[35]....
        /*0358*/ 	.word	0x0000e950


	//   ....[36]....
        /*035c*/ 	.word	0x0000e970


	//   ....[37]....
        /*0360*/ 	.word	0x00010930


	//   ....[38]....
        /*0364*/ 	.word	0x00010950


	//   ....[39]....
        /*0368*/ 	.word	0x00010970


	//   ....[40]....
        /*036c*/ 	.word	0x00010990


	//   ....[41]....
        /*0370*/ 	.word	0x00012390


	//   ....[42]....
        /*0374*/ 	.word	0x000123a0


	//   ....[43]....
        /*0378*/ 	.word	0x000123d0


	//   ....[44]....
        /*037c*/ 	.word	0x000123e0


	//   ....[45]....
        /*0380*/ 	.word	0x000137d0


	//   ....[46]....
        /*0384*/ 	.word	0x000137f0


	//   ....[47]....
        /*0388*/ 	.word	0x00013800


	//   ....[48]....
        /*038c*/ 	.word	0x00013810


	//   ....[49]....
        /*0390*/ 	.word	0x00013b80


	//   ....[50]....
        /*0394*/ 	.word	0x00013ba0


	//   ....[51]....
        /*0398*/ 	.word	0x00013cf0


	//   ....[52]....
        /*039c*/ 	.word	0x00013d00


	//   ....[53]....
        /*03a0*/ 	.word	0x00013e30


	//   ....[54]....
        /*03a4*/ 	.word	0x00013e50


	//   ....[55]....
        /*03a8*/ 	.word	0x00013f80


	//   ....[56]....
        /*03ac*/ 	.word	0x00013f90


	//   ....[57]....
        /*03b0*/ 	.word	0x000142c0


	//   ....[58]....
        /*03b4*/ 	.word	0x000142e0


	//   ....[59]....
        /*03b8*/ 	.word	0x00014c70


	//   ....[60]....
        /*03bc*/ 	.word	0x00014c80


	//   ....[61]....
        /*03c0*/ 	.word	0x000159b0


	//   ....[62]....
        /*03c4*/ 	.word	0x000159d0


	//   ....[63]....
        /*03c8*/ 	.word	0x00015b30


	//   ....[64]....
        /*03cc*/ 	.word	0x00015b40


	//   ....[65]....
        /*03d0*/ 	.word	0x00015c70


	//   ....[66]....
        /*03d4*/ 	.word	0x00015c90


	//   ....[67]....
        /*03d8*/ 	.word	0x00015dc0


	//   ....[68]....
        /*03dc*/ 	.word	0x00015dd0


	//   ....[69]....
        /*03e0*/ 	.word	0x00015f80


	//   ....[70]....
        /*03e4*/ 	.word	0x00015fa0


	//   ....[71]....
        /*03e8*/ 	.word	0x000160c0


	//   ....[72]....
        /*03ec*/ 	.word	0x00016100


	//   ....[73]....
        /*03f0*/ 	.word	0x00016130


	//   ....[74]....
        /*03f4*/ 	.word	0x00016160


	//   ....[75]....
        /*03f8*/ 	.word	0x00016190


	//   ....[76]....
        /*03fc*/ 	.word	0x000161c0


	//   ....[77]....
        /*0400*/ 	.word	0x00016310


	//   ....[78]....
        /*0404*/ 	.word	0x00016350


	//   ....[79]....
        /*0408*/ 	.word	0x00016380


	//   ....[80]....
        /*040c*/ 	.word	0x000163b0


	//   ....[81]....
        /*0410*/ 	.word	0x000163e0


	//   ....[82]....
        /*0414*/ 	.word	0x00016410


	//   ....[83]....
        /*0418*/ 	.word	0x000164a0


	//   ....[84]....
        /*041c*/ 	.word	0x000164d0


	//   ....[85]....
        /*0420*/ 	.word	0x000164e0


	//   ....[86]....
        /*0424*/ 	.word	0x00016540


	//   ....[87]....
        /*0428*/ 	.word	0x00016a20


	//   ....[88]....
        /*042c*/ 	.word	0x00016a80


	//   ....[89]....
        /*0430*/ 	.word	0x00016ae0


	//   ....[90]....
        /*0434*/ 	.word	0x00016b40


	//   ....[91]....
        /*0438*/ 	.word	0x00016ba0


	//   ....[92]....
        /*043c*/ 	.word	0x00016c10


	//   ....[93]....
        /*0440*/ 	.word	0x00016c50


	//   ....[94]....
        /*0444*/ 	.word	0x00016cb0


	//   ....[95]....
        /*0448*/ 	.word	0x00016d20


	//   ....[96]....
        /*044c*/ 	.word	0x00016d90


	//   ....[97]....
        /*0450*/ 	.word	0x00016e00


	//   ....[98]....
        /*0454*/ 	.word	0x00016e70


	//   ....[99]....
        /*0458*/ 	.word	0x00016ee0


	//   ....[100]....
        /*045c*/ 	.word	0x00016f40


	//   ....[101]....
        /*0460*/ 	.word	0x00016fa0


	//   ....[102]....
        /*0464*/ 	.word	0x00017010


	//   ....[103]....
        /*0468*/ 	.word	0x00017070


	//   ....[104]....
        /*046c*/ 	.word	0x000170d0


	//   ....[105]....
        /*0470*/ 	.word	0x00017150


	//   ....[106]....
        /*0474*/ 	.word	0x000171a0


	//   ....[107]....
        /*0478*/ 	.word	0x000171f0


	//   ....[108]....
        /*047c*/ 	.word	0x00017240


	//   ....[109]....
        /*0480*/ 	.word	0x000172b0


	//   ....[110]....
        /*0484*/ 	.word	0x00017320


	//   ....[111]....
        /*0488*/ 	.word	0x00017390


	//   ....[112]....
        /*048c*/ 	.word	0x000173f0


	//   ....[113]....
        /*0490*/ 	.word	0x00017450


	//   ....[114]....
        /*0494*/ 	.word	0x000174c0


	//   ....[115]....
        /*0498*/ 	.word	0x00017520


	//   ....[116]....
        /*049c*/ 	.word	0x00017580


	//   ....[117]....
        /*04a0*/ 	.word	0x000175f0


	//   ....[118]....
        /*04a4*/ 	.word	0x00017660


	//   ....[119]....
        /*04a8*/ 	.word	0x000176d0


	//   ....[120]....
        /*04ac*/ 	.word	0x00017730


	//   ....[121]....
        /*04b0*/ 	.word	0x000177a0


	//   ....[122]....
        /*04b4*/ 	.word	0x00017810


	//   ....[123]....
        /*04b8*/ 	.word	0x00017880


	//   ....[124]....
        /*04bc*/ 	.word	0x000178e0


	//   ....[125]....
        /*04c0*/ 	.word	0x00017940


	//   ....[126]....
        /*04c4*/ 	.word	0x000179b0


	//   ....[127]....
        /*04c8*/ 	.word	0x00017a10


	//   ....[128]....
        /*04cc*/ 	.word	0x00017a70


	//   ....[129]....
        /*04d0*/ 	.word	0x00017ae0


	//   ....[130]....
        /*04d4*/ 	.word	0x00017b50


	//   ....[131]....
        /*04d8*/ 	.word	0x00017ba0


	//   ....[132]....
        /*04dc*/ 	.word	0x00017bf0


	//   ....[133]....
        /*04e0*/ 	.word	0x00017c40


	//   ....[134]....
        /*04e4*/ 	.word	0x00017c90


	//   ....[135]....
        /*04e8*/ 	.word	0x00017ce0


	//   ....[136]....
        /*04ec*/ 	.word	0x00017d50


	//   ....[137]....
        /*04f0*/ 	.word	0x00017db0


	//   ....[138]....
        /*04f4*/ 	.word	0x00017e10


	//   ....[139]....
        /*04f8*/ 	.word	0x00017e60


	//   ....[140]....
        /*04fc*/ 	.word	0x00017eb0


	//   ....[141]....
        /*0500*/ 	.word	0x00017f00


	//   ....[142]....
        /*0504*/ 	.word	0x00017f70


	//   ....[143]....
        /*0508*/ 	.word	0x00017fc0


	//   ....[144]....
        /*050c*/ 	.word	0x00018020


	//   ....[145]....
        /*0510*/ 	.word	0x00018080


	//   ....[146]....
        /*0514*/ 	.word	0x000180f0


	//----- nvinfo : EIATTR_EXIT_INSTR_OFFSETS
	.align		4
.L_272:
        /*0518*/ 	.byte	0x04, 0x1c
        /*051a*/ 	.short	(.L_274 - .L_273)


	//   ....[0]....
.L_273:
        /*051c*/ 	.word	0x00000ae0


	//   ....[1]....
        /*0520*/ 	.word	0x000169e0


	//----- nvinfo : EIATTR_MAX_THREADS
	.align		4
.L_274:
        /*0524*/ 	.byte	0x04, 0x05
        /*0526*/ 	.short	(.L_276 - .L_275)
.L_275:
        /*0528*/ 	.word	0x00000100
        /*052c*/ 	.word	0x00000001
        /*0530*/ 	.word	0x00000001


	//----- nvinfo : EIATTR_CRS_STACK_SIZE
	.align		4
.L_276:
        /*0534*/ 	.byte	0x04, 0x1e
        /*0536*/ 	.short	(.L_278 - .L_277)
.L_277:
        /*0538*/ 	.word	0x00000000
.L_278:


//--------------------- .nv.info._ZN7cutlass13device_kernelIN5flash19enable_sm80_to_sm89INS1_16FlashAttnFwdSm80INS1_25CollectiveMainloopFwdSm80ILi8ELi1ELb0EN4cute5tupleIJNS5_1CILi128EEENS7_ILi64EEENS7_ILi192EEEEEELi192ENS_6half_tEfNS_4arch4Sm80ELb0ELb1ELb0ELb0ELb0ELb0ELb1ELb1EEENS1_21CollectiveEpilogueFwdINS6_IJS8_SA_S9_EEENS6_IJNS7_ILi1EEESI_SI_EEESC_SE_Li256ELb0ELb1ELb1ELb0EEENS1_19SingleTileSchedulerILb0ELb1ELb1ELi128EEEEEEEEEvNT_6ParamsE --------------------------
	.section	.nv.info._ZN7cutlass13device_kernelIN5flash19enable_sm80_to_sm89INS1_16FlashAttnFwdSm80INS1_25CollectiveMainloopFwdSm80ILi8ELi1ELb0EN4cute5tupleIJNS5_1CILi128EEENS7_ILi64EEENS7_ILi192EEEEEELi192ENS_6half_tEfNS_4arch4Sm80ELb0ELb1ELb0ELb0ELb0ELb0ELb1ELb1EEENS1_21CollectiveEpilogueFwdINS6_IJS8_SA_S9_EEENS6_IJNS7_ILi1EEESI_SI_EEESC_SE_Li256ELb0ELb1ELb1ELb0EEENS1_19SingleTileSchedulerILb0ELb1ELb1ELi128EEEEEEEEEvNT_6ParamsE,"",@"SHT_CUDA_INFO"
	.sectionflags	@""
	.align	4


	//----- nvinfo : EIATTR_CUDA_API_VERSION
	.align		4
        /*0000*/ 	.byte	0x04, 0x37
        /*0002*/ 	.short	(.L_280 - .L_279)
.L_279:
        /*0004*/ 	.word	0x00000082


	//----- nvinfo : EIATTR_SW2861232_WAR
	.align		4
.L_280:
        /*0008*/ 	.byte	0x01, 0x35
	.zero		2


	//----- nvinfo : EIATTR_PARAM_CBANK
	.align		4
        /*000c*/ 	.byte	0x04, 0x0a
        /*000e*/ 	.short	(.L_282 - .L_281)
	.align		4
.L_281:
        /*0010*/ 	.word	index@(.nv.constant0._ZN7cutlass13device_kernelIN5flash19enable_sm80_to_sm89INS1_16FlashAttnFwdSm80INS1_25CollectiveMainloopFwdSm80ILi8ELi1ELb0EN4cute5tupleIJNS5_1CILi128EEENS7_ILi64EEENS7_ILi192EEEEEELi192ENS_6half_tEfNS_4arch4Sm80ELb0ELb1ELb0ELb0ELb0ELb0ELb1ELb1EEENS1_21CollectiveEpilogueFwdINS6_IJS8_SA_S9_EEENS6_IJNS7_ILi1EEESI_SI_EEESC_SE_Li256ELb0ELb1ELb1ELb0EEENS1_19SingleTileSchedulerILb0ELb1ELb1ELi128EEEEEEEEEvNT_6ParamsE)
        /*0014*/ 	.short	0x0160
        /*0016*/ 	.short	0x0418


	//----- nvinfo : EIATTR_CBANK_PARAM_SIZE
	.align		4
.L_282:
        /*0018*/ 	.byte	0x03, 0x19
        /*001a*/ 	.short	0x0418


	//----- nvinfo : EIATTR_KPARAM_INFO
	.align		4
        /*001c*/ 	.byte	0x04, 0x17
        /*001e*/ 	.short	(.L_284 - .L_283)
.L_283:
        /*0020*/ 	.word	0x00000000
        /*0024*/ 	.short	0x0000
        /*0026*/ 	.short	0x0000
        /*0028*/ 	.byte	0x00, 0xf0, 0x61, 0x10


	//----- nvinfo : EIATTR_MAXREG_COUNT
	.align		4
.L_284:
        /*002c*/ 	.byte	0x03, 0x1b
        /*002e*/ 	.short	0x00ff


	//----- nvinfo : EIATTR_NUM_BARRIERS
	.align		4
        /*0030*/ 	.byte	0x02, 0x4c
        /*0032*/ 	.byte	0x02
	.zero		1


	//----- nvinfo : EIATTR_MERCURY_ISA_VERSION
	.align		4
        /*0034*/ 	.byte	0x03, 0x5f
        /*0036*/ 	.short	0x0000


	//----- nvinfo : EIATTR_COOP_GROUP_MASK_REGIDS
	.align		4
        /*0038*/ 	.byte	0x04, 0x29
        /*003a*/ 	.short	(.L_286 - .L_285)


	//   ....[0]....
.L_285:
        /*003c*/ 	.word	0xffffffff


	//   ....[1]....
        /*0040*/ 	.word	0xffffffff


	//   ....[2]....
        /*0044*/ 	.word	0xffffffff


	//   ....[3]....
        /*0048*/ 	.word	0xffffffff


	//   ....[4]....
        /*004c*/ 	.word	0xffffffff


	//   ....[5]....
        /*0050*/ 	.word	0xffffffff


	//   ....[6]....
        /*0054*/ 	.word	0xffffffff


	//   ....[7]....
        /*0058*/ 	.word	0xffffffff


	//   ....[8]....
        /*005c*/ 	.word	0xffffffff


	//   ....[9]....
        /*0060*/ 	.word	0xffffffff


	//   ....[10]....
        /*0064*/ 	.word	0xffffffff


	//   ....[11]....
        /*0068*/ 	.word	0xffffffff


	//   ....[12]....
        /*006c*/ 	.word	0xffffffff


	//   ....[13]....
        /*0070*/ 	.word	0xffffffff


	//   ....[14]....
        /*0074*/ 	.word	0xffffffff


	//   ....[15]....
        /*0078*/ 	.word	0xffffffff


	//   ....[16]....
        /*007c*/ 	.word	0xffffffff


	//   ....[17]....
        /*0080*/ 	.word	0xffffffff


	//   ....[18]....
        /*0084*/ 	.word	0xffffffff


	//   ....[19]....
        /*0088*/ 	.word	0xffffffff


	//   ....[20]....
        /*008c*/ 	.word	0xffffffff


	//   ....[21]....
        /*0090*/ 	.word	0xffffffff


	//   ....[22]....
        /*0094*/ 	.word	0xffffffff


	//   ....[23]....
        /*0098*/ 	.word	0xffffffff


	//   ....[24]....
        /*009c*/ 	.word	0xffffffff


	//   ....[25]....
        /*00a0*/ 	.word	0xffffffff


	//   ....[26]....
        /*00a4*/ 	.word	0xffffffff


	//   ....[27]....
        /*00a8*/ 	.word	0xffffffff


	//   ....[28]....
        /*00ac*/ 	.word	0xffffffff


	//   ....[29]....
        /*00b0*/ 	.word	0xffffffff


	//   ....[30]....
        /*00b4*/ 	.word	0xffffffff


	//   ....[31]....
        /*00b8*/ 	.word	0xffffffff


	//   ....[32]....
        /*00bc*/ 	.word	0xffffffff


	//   ....[33]....
        /*00c0*/ 	.word	0xffffffff


	//   ....[34]....
        /*00c4*/ 	.word	0xffffffff


	//   ....[35]....
        /*00c8*/ 	.word	0xffffffff


	//   ....[36]....
        /*00cc*/ 	.word	0xffffffff


	//   ....[37]....
        /*00d0*/ 	.word	0xffffffff


	//   ....[38]....
        /*00d4*/ 	.word	0xffffffff


	//   ....[39]....
        /*00d8*/ 	.word	0xffffffff


	//   ....[40]....
        /*00dc*/ 	.word	0xffffffff


	//   ....[41]....
        /*00e0*/ 	.word	0xffffffff


	//   ....[42]....
        /*00e4*/ 	.word	0xffffffff


	//----- nvinfo : EIATTR_COOP_GROUP_INSTR_OFFSETS
	.align		4
.L_286:
        /*00e8*/ 	.byte	0x04, 0x28
        /*00ea*/ 	.short	(.L_288 - .L_287)


	//   ....[0]....
.L_287:
        /*00ec*/ 	.word	0x00000050


	//   ....[1]....
        /*00f0*/ 	.word	0x00001350


	//   ....[2]....
        /*00f4*/ 	.word	0x000013d0


	//   ....[3]....
        /*00f8*/ 	.word	0x00001700


	//   ....[4]....
        /*00fc*/ 	.word	0x00001730


	//   ....[5]....
        /*0100*/ 	.word	0x00001870


	//   ....[6]....
        /*0104*/ 	.word	0x000018a0


	//   ....[7]....
        /*0108*/ 	.word	0x000019d0


	//   ....[8]....
        /*010c*/ 	.word	0x00001a10


	//   ....[9]....
        /*0110*/ 	.word	0x00002f00


	//   ....[10]....
        /*0114*/ 	.word	0x000031d0


	//   ....[11]....
        /*0118*/ 	.word	0x00003d10


	//   ....[12]....
        /*011c*/ 	.word	0x00003d40


	//   ....[13]....
        /*0120*/ 	.word	0x00003d60


	//   ....[14]....
        /*0124*/ 	.word	0x00003d80


	//   ....[15]....
        /*0128*/ 	.word	0x00005830


	//   ....[16]....
        /*012c*/ 	.word	0x000062b0


	//   ....[17]....
        /*0130*/ 	.word	0x00006a70


	//   ....[18]....
        /*0134*/ 	.word	0x00006c80


	//   ....[19]....
        /*0138*/ 	.word	0x00006cb0


	//   ....[20]....
        /*013c*/ 	.word	0x00006d20


	//   ....[21]....
        /*0140*/ 	.word	0x000096f0


	//   ....[22]....
        /*0144*/ 	.word	0x00009710


	//   ....[23]....
        /*0148*/ 	.word	0x00009730


	//   ....[24]....
        /*014c*/ 	.word	0x00009750


	//   ....[25]....
        /*0150*/ 	.word	0x0000c170


	//   ....[26]....
        /*0154*/ 	.word	0x0000c4b0


	//   ....[27]....
        /*0158*/ 	.word	0x0000cde0


	//   ....[28]....
        /*015c*/ 	.word	0x0000ce30


	//   ....[29]....
        /*0160*/ 	.word	0x0000ce50


	//   ....[30]....
        /*0164*/ 	.word	0x0000ce70


	//   ....[31]....
        /*0168*/ 	.word	0x0000e5a0


	//   ....[32]....
        /*016c*/ 	.word	0x0000e5d0


	//   ....[33]....
        /*0170*/ 	.word	0x0000e610


	//   ....[34]....
        /*0174*/ 	.word	0x0000e620


	//   ....[35]....
        /*0178*/ 	.word	0x0000f330


	//   ....[36]....
        /*017c*/ 	.word	0x0000f370


	//   ....[37]....
        /*0180*/ 	.word	0x0000f390


	//   ....[38]....
        /*0184*/ 	.word	0x0000f3c0


	//   ....[39]....
        /*0188*/ 	.word	0x0000f430


	//   ....[40]....
        /*018c*/ 	.word	0x0000f4a0


	//   ....[41]....
        /*0190*/ 	.word	0x0000fdb0


	//   ....[42]....
        /*0194*/ 	.word	0x0000fdc0


	//----- nvinfo : EIATTR_EXIT_INSTR_OFFSETS
	.align		4
.L_288:
        /*0198*/ 	.byte	0x04, 0x1c
        /*019a*/ 	.short	(.L_290 - .L_289)


	//   ....[0]....
.L_289:
        /*019c*/ 	.word	0x000001b0


	//   ....[1]....
        /*01a0*/ 	.word	0x0000fdd0


	//   ....[2]....
        /*01a4*/ 	.word	0x00010670


	//   ....[3]....
        /*01a8*/ 	.word	0x000106c0


	//   ....[4]....
        /*01ac*/ 	.word	0x000106f0


	//   ....[5]....
        /*01b0*/ 	.word	0x00010750


	//   ....[6]....
        /*01b4*/ 	.word	0x000109e0


	//----- nvinfo : EIATTR_CTAIDZ_USED
	.align		4
.L_290:
        /*01b8*/ 	.byte	0x01, 0x04
	.zero		2


	//----- nvinfo : EIATTR_MAX_THREADS
	.align		4
        /*01bc*/ 	.byte	0x04, 0x05
        /*01be*/ 	.short	(.L_292 - .L_291)
.L_291:
        /*01c0*/ 	.word	0x00000100
        /*01c4*/ 	.word	0x00000001
        /*01c8*/ 	.word	0x00000001


	//----- nvinfo : EIATTR_CRS_STACK_SIZE
	.align		4
.L_292:
        /*01cc*/ 	.byte	0x04, 0x1e
        /*01ce*/ 	.short	(.L_294 - .L_293)
.L_293:
        /*01d0*/ 	.word	0x00000000
.L_294:


//--------------------- .nv.info._ZN7cutlass13device_kernelIN5flash19enable_sm80_to_sm89INS1_16FlashAttnFwdSm80INS1_25CollectiveMainloopFwdSm80ILi8ELi1ELb0EN4cute5tupleIJNS5_1CILi128EEENS7_ILi64EEENS7_ILi192EEEEEELi192ENS_6half_tEfNS_4arch4Sm80ELb0ELb1ELb0ELb1ELb0ELb0ELb1ELb1EEENS1_21CollectiveEpilogueFwdINS6_IJS8_SA_S9_EEENS6_IJNS7_ILi1EEESI_SI_EEESC_SE_Li256ELb1ELb1ELb1ELb0EEENS1_36VarlenDynamicPersistentTileSchedulerILi128ELi64ELi256ELi256ELb1ELb1ELb0ELb1ELb0ELb1EEEEEEEEEvNT_6ParamsE --------------------------
	.section	.nv.info._ZN7cutlass13device_kernelIN5flash19enable_sm80_to_sm89INS1_16FlashAttnFwdSm80INS1_25CollectiveMainloopFwdSm80ILi8ELi1ELb0EN4cute5tupleIJNS5_1CILi128EEENS7_ILi64EEENS7_ILi192EEEEEELi192ENS_6half_tEfNS_4arch4Sm80ELb0ELb1ELb0ELb1ELb0ELb0ELb1ELb1EEENS1_21CollectiveEpilogueFwdINS6_IJS8_SA_S9_EEENS6_IJNS7_ILi1EEESI_SI_EEESC_SE_Li256ELb1ELb1ELb1ELb0EEENS1_36VarlenDynamicPersistentTileSchedulerILi128ELi64ELi256ELi256ELb1ELb1ELb0ELb1ELb0ELb1EEEEEEEEEvNT_6ParamsE,"",@"SHT_CUDA_INFO"
	.sectionflags	@""
	.align	4


	//----- nvinfo : EIATTR_CUDA_API_VERSION
	.align		4
        /*0000*/ 	.byte	0x04, 0x37
        /*0002*/ 	.short	(.L_296 - .L_295)
.L_295:
        /*0004*/ 	.word	0x00000082


	//----- nvinfo : EIATTR_SW2861232_WAR
	.align		4
.L_296:
        /*0008*/ 	.byte	0x01, 0x35
	.zero		2


	//----- nvinfo : EIATTR_PARAM_CBANK
	.align		4
        /*000c*/ 	.byte	0x04, 0x0a
        /*000e*/ 	.short	(.L_298 - .L_297)
	.align		4
.L_297:
        /*0010*/ 	.word	index@(.nv.constant0._ZN7cutlass13device_kernelIN5flash19enable_sm80_to_sm89INS1_16FlashAttnFwdSm80INS1_25CollectiveMainloopFwdSm80ILi8ELi1ELb0EN4cute5tupleIJNS5_1CILi128EEENS7_ILi64EEENS7_ILi192EEEEEELi192ENS_6half_tEfNS_4arch4Sm80ELb0ELb1ELb0ELb1ELb0ELb0ELb1ELb1EEENS1_21CollectiveEpilogueFwdINS6_IJS8_SA_S9_EEENS6_IJNS7_ILi1EEESI_SI_EEESC_SE_Li256ELb1ELb1ELb1ELb0EEENS1_36VarlenDynamicPersistentTileSchedulerILi128ELi64ELi256ELi256ELb1ELb1ELb0ELb1ELb0ELb1EEEEEEEEEvNT_6ParamsE)
        /*0014*/ 	.short	0x0160
        /*0016*/ 	.short	0x0438


	//----- nvinfo : EIATTR_CBANK_PARAM_SIZE
	.align		4
.L_298:
        /*0018*/ 	.byte	0x03, 0x19
        /*001a*/ 	.short	0x0438


	//----- nvinfo : EIATTR_KPARAM_INFO
	.align		4
        /*001c*/ 	.byte	0x04, 0x17
        /*001e*/ 	.short	(.L_300 - .L_299)
.L_299:
        /*0020*/ 	.word	0x00000000
        /*0024*/ 	.short	0x0000
        /*0026*/ 	.short	0x0000
        /*0028*/ 	.byte	0x00, 0xf0, 0xe1, 0x10


	//----- nvinfo : EIATTR_MAXREG_COUNT
	.align		4
.L_300:
        /*002c*/ 	.byte	0x03, 0x1b
        /*002e*/ 	.short	0x00ff


	//----- nvinfo : EIATTR_NUM_BARRIERS
	.align		4
        /*0030*/ 	.byte	0x02, 0x4c
        /*0032*/ 	.byte	0x06
	.zero		1


	//----- nvinfo : EIATTR_ANNOTATIONS
	.align		4
        /*0034*/ 	.byte	0x04, 0x55
        /*0036*/ 	.short	(.L_302 - .L_301)


	//   ....[0]....
.L_301:
        /* <DEDUP_REMOVED lines=30> */
        /*020c*/ 	.byte	0xa0, 0x33, 0x01, 0x00


	//----- nvinfo : EIATTR_MERCURY_ISA_VERSION
	.align		4
.L_302:
        /*0210*/ 	.byte	0x03, 0x5f
        /*0212*/ 	.short	0x0000


	//----- nvinfo : EIATTR_INT_WARP_WIDE_INSTR_OFFSETS
	.align		4
        /*0214*/ 	.byte	0x04, 0x31
        /*0216*/ 	.short	(.L_304 - .L_303)


	//   ....[0]....
.L_303:
        /*0218*/ 	.word	0x0000fec0


	//   ....[1]....
        /*021c*/ 	.word	0x0000ff40


	//----- nvinfo : EIATTR_COOP_GROUP_MASK_REGIDS
	.align		4
.L_304:
        /*0220*/ 	.byte	0x04, 0x29
        /*0222*/ 	.short	(.L_306 - .L_305)


	//   ....[0]....
.L_305:
        /*0224*/ 	.word	0xffffffff


	//   ....[1]....
        /*0228*/ 	.word	0xffffffff


	//   ....[2]....
        /*022c*/ 	.word	0xffffffff


	//   ....[3]....
        /*0230*/ 	.word	0xffffffff


	//   ....[4]....
        /*0234*/ 	.word	0xffffffff


	//   ....[5]....
        /*0238*/ 	.word	0xffffffff


	//   ....[6]....
        /*023c*/ 	.word	0xffffffff


	//   ....[7]....
        /*0240*/ 	.word	0xffffffff


	//   ....[8]....
        /*0244*/ 	.word	0xffffffff


	//   ....[9]....
        /*0248*/ 	.word	0xffffffff


	//   ....[10]....
        /*024c*/ 	.word	0xffffffff


	//   ....[11]....
        /*0250*/ 	.word	0xffffffff


	//   ....[12]....
        /*0254*/ 	.word	0xffffffff


	//   ....[13]....
        /*0258*/ 	.word	0xffffffff


	//   ....[14]....
        /*025c*/ 	.word	0xffffffff


	//   ....[15]....
        /*0260*/ 	.word	0xffffffff


	//   ....[16]....
        /*0264*/ 	.word	0xffffffff


	//   ....[17]....
        /*0268*/ 	.word	0xffffffff


	//   ....[18]....
        /*026c*/ 	.word	0xffffffff


	//   ....[19]....
        /*0270*/ 	.word	0xffffffff


	//   ....[20]....
        /*0274*/ 	.word	0xffffffff


	//   ....[21]....
        /*0278*/ 	.word	0xffffffff


	//   ....[22]....
        /*027c*/ 	.word	0xffffffff


	//   ....[23]....
        /*0280*/ 	.word	0xffffffff


	//   ....[24]....
        /*0284*/ 	.word	0xffffffff


	//   ....[25]....
        /*0288*/ 	.word	0xffffffff


	//   ....[26]....
        /*028c*/ 	.word	0xffffffff


	//   ....[27]....
        /*0290*/ 	.word	0xffffffff


	//   ....[28]....
        /*0294*/ 	.word	0xffffffff


	//   ....[29]....
        /*0298*/ 	.word	0xffffffff


	//   ....[30]....
        /*029c*/ 	.word	0xffffffff


	//   ....[31]....
        /*02a0*/ 	.word	0xffffffff


	//   ....[32]....
        /*02a4*/ 	.word	0xffffffff


	//   ....[33]....
        /*02a8*/ 	.word	0xffffffff


	//   ....[34]....
        /*02ac*/ 	.word	0xffffffff


	//   ....[35]....
        /*02b0*/ 	.word	0xffffffff


	//   ....[36]....
        /*02b4*/ 	.word	0xffffffff


	//   ....[37]....
        /*02b8*/ 	.word	0xffffffff


	//   ....[38]....
        /*02bc*/ 	.word	0xffffffff


	//   ....[39]....
        /*02c0*/ 	.word	0xffffffff


	//   ....[40]....
        /*02c4*/ 	.word	0xffffffff


	//   ....[41]....
        /*02c8*/ 	.word	0xffffffff


	//   ....[42]....
        /*02cc*/ 	.word	0xffffffff


	//   ....[43]....
        /*02d0*/ 	.word	0xffffffff


	//   ....[44]....
        /*02d4*/ 	.word	0xffffffff


	//   ....[45]....
        /*02d8*/ 	.word	0xffffffff


	//   ....[46]....
        /*02dc*/ 	.word	0xffffffff


	//   ....[47]....
        /*02e0*/ 	.word	0xffffffff


	//   ....[48]....
        /*02e4*/ 	.word	0xffffffff


	//   ....[49]....
        /*02e8*/ 	.word	0xffffffff


	//   ....[50]....
        /*02ec*/ 	.word	0xffffffff


	//   ....[51]....
        /*02f0*/ 	.word	0xffffffff


	//   ....[52]....
        /*02f4*/ 	.word	0xffffffff


	//   ....[53]....
        /*02f8*/ 	.word	0xffffffff


	//   ....[54]....
        /*02fc*/ 	.word	0xffffffff


	//   ....[55]....
        /*0300*/ 	.word	0xffffffff


	//   ....[56]....
        /*0304*/ 	.word	0xffffffff


	//   ....[57]....
        /*0308*/ 	.word	0xffffffff


	//   ....[58]....
        /*030c*/ 	.word	0xffffffff


	//   ....[59]....
        /*0310*/ 	.word	0xffffffff


	//   ....[60]....
        /*0314*/ 	.word	0xffffffff


	//   ....[61]....
        /*0318*/ 	.word	0xffffffff


	//   ....[62]....
        /*031c*/ 	.word	0xffffffff


	//   ....[63]....
        /*0320*/ 	.word	0xffffffff


	//   ....[64]....
        /*0324*/ 	.word	0xffffffff


	//   ....[65]....
        /*0328*/ 	.word	0xffffffff


	//   ....[66]....
        /*032c*/ 	.word	0xffffffff


	//   ....[67]....
        /*0330*/ 	.word	0xffffffff


	//   ....[68]....
        /*0334*/ 	.word	0xffffffff


	//   ....[69]....
        /*0338*/ 	.word	0xffffffff


	//   ....[70]....
        /*033c*/ 	.word	0xffffffff


	//   ....[71]....
        /*0340*/ 	.word	0xffffffff


	//   ....[72]....
        /*0344*/ 	.word	0xffffffff


	//   ....[73]....
        /*0348*/ 	.word	0xffffffff


	//   ....[74]....
        /*034c*/ 	.word	0xffffffff


	//   ....[75]....
        /*0350*/ 	.word	0xffffffff


	//   ....[76]....
        /*0354*/ 	.word	0xffffffff


	//   ....[77]....
        /*0358*/ 	.word	0xffffffff


	//   ....[78]....
        /*035c*/ 	.word	0xffffffff


	//   ....[79]....
        /*0360*/ 	.word	0xffffffff


	//   ....[80]....
        /*0364*/ 	.word	0xffffffff


	//   ....[81]....
        /*0368*/ 	.word	0xffffffff


	//   ....[82]....
        /*036c*/ 	.word	0xffffffff


	//   ....[83]....
        /*0370*/ 	.word	0xffffffff


	//   ....[84]....
        /*0374*/ 	.word	0xffffffff


	//   ....[85]....
        /*0378*/ 	.word	0xffffffff


	//   ....[86]....
        /*037c*/ 	.word	0xffffffff


	//   ....[87]....
        /*0380*/ 	.word	0xffffffff


	//   ....[88]....
        /*0384*/ 	.word	0xffffffff


	//   ....[89]....
        /*0388*/ 	.word	0xffffffff


	//   ....[90]....
        /*038c*/ 	.word	0xffffffff


	//   ....[91]....
        /*0390*/ 	.word	0xffffffff


	//   ....[92]....
        /*0394*/ 	.word	0xffffffff


	//   ....[93]....
        /*0398*/ 	.word	0xffffffff


	//   ....[94]....
        /*039c*/ 	.word	0xffffffff


	//   ....[95]....
        /*03a0*/ 	.word	0xffffffff


	//   ....[96]....
        /*03a4*/ 	.word	0xffffffff


	//   ....[97]....
        /*03a8*/ 	.word	0xffffffff


	//   ....[98]....
        /*03ac*/ 	.word	0xffffffff


	//   ....[99]....
        /*03b0*/ 	.word	0xffffffff


	//   ....[100]....
        /*03b4*/ 	.word	0xffffffff


	//   ....[101]....
        /*03b8*/ 	.word	0xffffffff


	//   ....[102]....
        /*03bc*/ 	.word	0xffffffff


	//   ....[103]....
        /*03c0*/ 	.word	0xffffffff


	//   ....[104]....
        /*03c4*/ 	.word	0xffffffff


	//   ....[105]....
        /*03c8*/ 	.word	0xffffffff


	//   ....[106]....
        /*03cc*/ 	.word	0xffffffff


	//   ....[107]....
        /*03d0*/ 	.word	0xffffffff


	//   ....[108]....
        /*03d4*/ 	.word	0xffffffff


	//   ....[109]....
        /*03d8*/ 	.word	0xffffffff


	//   ....[110]....
        /*03dc*/ 	.word	0xffffffff


	//   ....[111]....
        /*03e0*/ 	.word	0xffffffff


	//   ....[112]....
        /*03e4*/ 	.word	0xffffffff


	//   ....[113]....
        /*03e8*/ 	.word	0xffffffff


	//   ....[114]....
        /*03ec*/ 	.word	0xffffffff


	//   ....[115]....
        /*03f0*/ 	.word	0xffffffff


	//   ....[116]....
        /*03f4*/ 	.word	0xffffffff


	//   ....[117]....
        /*03f8*/ 	.word	0xffffffff


	//   ....[118]....
        /*03fc*/ 	.word	0xffffffff


	//   ....[119]....
        /*0400*/ 	.word	0xffffffff


	//   ....[120]....
        /*0404*/ 	.word	0xffffffff


	//   ....[121]....
        /*0408*/ 	.word	0xffffffff


	//   ....[122]....
        /*040c*/ 	.word	0xffffffff


	//   ....[123]....
        /*0410*/ 	.word	0xffffffff


	//   ....[124]....
        /*0414*/ 	.word	0xffffffff


	//   ....[125]....
        /*0418*/ 	.word	0xffffffff


	//   ....[126]....
        /*041c*/ 	.word	0xffffffff


	//   ....[127]....
        /*0420*/ 	.word	0xffffffff


	//   ....[128]....
        /*0424*/ 	.word	0xffffffff


	//   ....[129]....
        /*0428*/ 	.word	0xffffffff


	//   ....[130]....
        /*042c*/ 	.word	0xffffffff


	//   ....[131]....
        /*0430*/ 	.word	0xffffffff


	//   ....[132]....
        /*0434*/ 	.word	0xffffffff


	//   ....[133]....
        /*0438*/ 	.word	0xffffffff


	//   ....[134]....
        /*043c*/ 	.word	0xffffffff


	//   ....[135]....
        /*0440*/ 	.word	0xffffffff


	//   ....[136]....
        /*0444*/ 	.word	0xffffffff


	//   ....[137]....
        /*0448*/ 	.word	0xffffffff


	//   ....[138]....
        /*044c*/ 	.word	0xffffffff


	//   ....[139]....
        /*0450*/ 	.word	0xffffffff


	//   ....[140]....
        /*0454*/ 	.word	0xffffffff


	//   ....[141]....
        /*0458*/ 	.word	0xffffffff


	//   ....[142]....
        /*045c*/ 	.word	0xffffffff


	//   ....[143]....
        /*0460*/ 	.word	0xffffffff


	//   ....[144]....
        /*0464*/ 	.word	0xffffffff


	//   ....[145]....
        /*0468*/ 	.word	0xffffffff


	//   ....[146]....
        /*046c*/ 	.word	0xffffffff


	//   ....[147]....
        /*0470*/ 	.word	0xffffffff


	//   ....[148]....
        /*0474*/ 	.word	0xffffffff


	//   ....[149]....
        /*0478*/ 	.word	0xffffffff


	//   ....[150]....
        /*047c*/ 	.word	0xffffffff


	//   ....[151]....
        /*0480*/ 	.word	0xffffffff


	//   ....[152]....
        /*0484*/ 	.word	0xffffffff


	//----- nvinfo : EIATTR_COOP_GROUP_INSTR_OFFSETS
	.align		4
.L_306:
        /*0488*/ 	.byte	0x04, 0x28
        /*048a*/ 	.short	(.L_308 - .L_307)


	//   ....[0]....
.L_307:
        /*048c*/ 	.word	0x00000050


	//   ....[1]....
        /*0490*/ 	.word	0x000001e0


	//   ....[2]....
        /*0494*/ 	.word	0x00000210


	//   ....[3]....
        /*0498*/ 	.word	0x00000240


	//   ....[4]....
        /*049c*/ 	.word	0x00000270


	//   ....[5]....
        /*04a0*/ 	.word	0x000002a0


	//   ....[6]....
        /*04a4*/ 	.word	0x000002d0


	//   ....[7]....
        /*04a8*/ 	.word	0x00000430


	//   ....[8]....
        /*04ac*/ 	.word	0x00000470


	//   ....[9]....
        /*04b0*/ 	.word	0x000004a0


	//   ....[10]....
        /*04b4*/ 	.word	0x000004d0


	//   ....[11]....
        /*04b8*/ 	.word	0x00000500


	//   ....[12]....
        /*04bc*/ 	.word	0x00000530


	//   ....[13]....
        /*04c0*/ 	.word	0x000005c0


	//   ....[14]....
        /*04c4*/ 	.word	0x00000600


	//   ....[15]....
        /*04c8*/ 	.word	0x00000620


	//   ....[16]....
        /*04cc*/ 	.word	0x00000680


	//   ....[17]....
        /*04d0*/ 	.word	0x00002bd0


	//   ....[18]....
        /*04d4*/ 	.word	0x00002bf0


	//   ....[19]....
        /*04d8*/ 	.word	0x00002d90


	//   ....[20]....
        /*04dc*/ 	.word	0x00002da0


	//   ....[21]....
        /*04e0*/ 	.word	0x00002f40


	//   ....[22]....
        /*04e4*/ 	.word	0x00002f60


	//   ....[23]....
        /*04e8*/ 	.word	0x00003100


	//   ....[24]....
        /*04ec*/ 	.word	0x00003110


	//   ....[25]....
        /*04f0*/ 	.word	0x00004360


	//   ....[26]....
        /*04f4*/ 	.word	0x00004540


	//   ....[27]....
        /*04f8*/ 	.word	0x00004c60


	//   ....[28]....
        /*04fc*/ 	.word	0x00004f30


	//   ....[29]....
        /*0500*/ 	.word	0x00004f40


	//   ....[30]....
        /*0504*/ 	.word	0x00004f90


	//   ....[31]....
        /*0508*/ 	.word	0x000072a0


	//   ....[32]....
        /*050c*/ 	.word	0x000074a0


	//   ....[33]....
        /*0510*/ 	.word	0x00007cf0


	//   ....[34]....
        /*0514*/ 	.word	0x00007ea0


	//   ....[35]....
        /*0518*/ 	.word	0x00007ed0


	//   ....[36]....
        /*051c*/ 	.word	0x00007f20


	//   ....[37]....
        /*0520*/ 	.word	0x0000a7e0


	//   ....[38]....
        /*0524*/ 	.word	0x0000a800


	//   ....[39]....
        /*0528*/ 	.word	0x0000a830


	//   ....[40]....
        /*052c*/ 	.word	0x0000a860


	//   ....[41]....
        /*0530*/ 	.word	0x0000d2e0


	//   ....[42]....
        /*0534*/ 	.word	0x0000d4e0


	//   ....[43]....
        /*0538*/ 	.word	0x0000dd20


	//   ....[44]....
        /*053c*/ 	.word	0x0000dee0


	//   ....[45]....
        /*0540*/ 	.word	0x0000df10


	//   ....[46]....
        /*0544*/ 	.word	0x0000df60


	//   ....[47]....
        /*0548*/ 	.word	0x0000f6a0


	//   ....[48]....
        /*054c*/ 	.word	0x0000f6d0


	//   ....[49]....
        /*0550*/ 	.word	0x0000f6e0


	//   ....[50]....
        /*0554*/ 	.word	0x0000f710


	//   ....[51]....
        /*0558*/ 	.word	0x00010b30


	//   ....[52]....
        /*055c*/ 	.word	0x00010b50


	//   ....[53]....
        /*0560*/ 	.word	0x00010b60


	//   ....[54]....
        /*0564*/ 	.word	0x00010b70


	//   ....[55]....
        /*0568*/ 	.word	0x00010f30


	//   ....[56]....
        /*056c*/ 	.word	0x00010f50


	//   ....[57]....
        /*0570*/ 	.word	0x00011090


	//   ....[58]....
        /*0574*/ 	.word	0x000110a0


	//   ....[59]....
        /*0578*/ 	.word	0x000111f0


	//   ....[60]....
        /*057c*/ 	.word	0x00011210


	//   ....[61]....
        /*0580*/ 	.word	0x00011360


	//   ....[62]....
        /*0584*/ 	.word	0x00011370


	//   ....[63]....
        /*0588*/ 	.word	0x000116b0


	//   ....[64]....
        /*058c*/ 	.word	0x000116d0


	//   ....[65]....
        /*0590*/ 	.word	0x00012030


	//   ....[66]....
        /*0594*/ 	.word	0x00012040


	//   ....[67]....
        /*0598*/ 	.word	0x00012e20


	//   ....[68]....
        /*059c*/ 	.word	0x00012e40


	//   ....[69]....
        /*05a0*/ 	.word	0x00012f90


	//   ....[70]....
        /*05a4*/ 	.word	0x00012fa0


	//   ....[71]....
        /*05a8*/ 	.word	0x000130f0


	//   ....[72]....
        /*05ac*/ 	.word	0x00013110


	//   ....[73]....
        /*05b0*/ 	.word	0x00013260


	//   ....[74]....
        /*05b4*/ 	.word	0x00013270


	//   ....[75]....
        /*05b8*/ 	.word	0x00013460


	//   ....[76]....
        /*05bc*/ 	.word	0x00013480


	//   ....[77]....
        /*05c0*/ 	.word	0x000135a0


	//   ....[78]....
        /*05c4*/ 	.word	0x000135e0


	//   ....[79]....
        /*05c8*/ 	.word	0x00013610


	//   ....[80]....
        /*05cc*/ 	.word	0x00013640


	//   ....[81]....
        /*05d0*/ 	.word	0x00013670


	//   ....[82]....
        /*05d4*/ 	.word	0x000136a0


	//   ....[83]....
        /*05d8*/ 	.word	0x000137f0


	//   ....[84]....
        /*05dc*/ 	.word	0x00013830


	//   ....[85]....
        /*05e0*/ 	.word	0x00013860


	//   ....[86]....
        /*05e4*/ 	.word	0x00013890


	//   ....[87]....
        /*05e8*/ 	.word	0x000138c0


	//   ....[88]....
        /*05ec*/ 	.word	0x000138f0


	//   ....[89]....
        /*05f0*/ 	.word	0x00013980


	//   ....[90]....
        /*05f4*/ 	.word	0x000139c0


	//   ....[91]....
        /*05f8*/ 	.word	0x000139d0


	//   ....[92]....
        /*05fc*/ 	.word	0x00013a30


	//   ....[93]....
        /*0600*/ 	.word	0x000143e0


	//   ....[94]....
        /*0604*/ 	.word	0x00014440


	//   ....[95]....
        /*0608*/ 	.word	0x00014490


	//   ....[96]....
        /*060c*/ 	.word	0x000144e0


	//   ....[97]....
        /*0610*/ 	.word	0x00014530


	//   ....[98]....
        /*0614*/ 	.word	0x000145a0


	//   ....[99]....
        /*0618*/ 	.word	0x000145e0


	//   ....[100]....
        /*061c*/ 	.word	0x00014650


	//   ....[101]....
        /*0620*/ 	.word	0x000146c0


	//   ....[102]....
        /*0624*/ 	.word	0x00014720


	//   ....[103]....
        /*0628*/ 	.word	0x00014790


	//   ....[104]....
        /*062c*/ 	.word	0x00014800


	//   ....[105]....
        /*0630*/ 	.word	0x00014860


	//   ....[106]....
        /*0634*/ 	.word	0x000148c0


	//   ....[107]....
        /*0638*/ 	.word	0x00014920


	//   ....[108]....
        /*063c*/ 	.word	0x00014990


	//   ....[109]....
        /*0640*/ 	.word	0x000149f0


	//   ....[110]....
        /*0644*/ 	.word	0x00014a50


	//   ....[111]....
        /*0648*/ 	.word	0x00014aa0


	//   ....[112]....
        /*064c*/ 	.word	0x00014b00


	//   ....[113]....
        /*0650*/ 	.word	0x00014b50


	//   ....[114]....
        /*0654*/ 	.word	0x00014ba0


	//   ....[115]....
        /*0658*/ 	.word	0x00014c10


	//   ....[116]....
        /*065c*/ 	.word	0x00014c80


	//   ....[117]....
        /*0660*/ 	.word	0x00014ce0


	//   ....[118]....
        /*0664*/ 	.word	0x00014d40


	//   ....[119]....
        /*0668*/ 	.word	0x00014da0


	//   ....[120]....
        /*066c*/ 	.word	0x00014e10


	//   ....[121]....
        /*0670*/ 	.word	0x00014e70


	//   ....[122]....
        /*0674*/ 	.word	0x00014ed0


	//   ....[123]....
        /*0678*/ 	.word	0x00014f30


	//   ....[124]....
        /*067c*/ 	.word	0x00014fa0


	//   ....[125]....
        /*0680*/ 	.word	0x00015000


	//   ....[126]....
        /*0684*/ 	.word	0x00015060


	//   ....[127]....
        /*0688*/ 	.word	0x000150c0


	//   ....[128]....
        /*068c*/ 	.word	0x00015130


	//   ....[129]....
        /*0690*/ 	.word	0x00015190


	//   ....[130]....
        /*0694*/ 	.word	0x000151f0


	//   ....[131]....
        /*0698*/ 	.word	0x00015250


	//   ....[132]....
        /*069c*/ 	.word	0x000152c0


	//   ....[133]....
        /*06a0*/ 	.word	0x00015320


	//   ....[134]....
        /*06a4*/ 	.word	0x00015380


	//   ....[135]....
        /*06a8*/ 	.word	0x000153e0


	//   ....[136]....
        /*06ac*/ 	.word	0x00015450


	//   ....[137]....
        /*06b0*/ 	.word	0x000154a0


	//   ....[138]....
        /*06b4*/ 	.word	0x000154e0


	//   ....[139]....
        /*06b8*/ 	.word	0x00015530


	//   ....[140]....
        /*06bc*/ 	.word	0x00015580


	//   ....[141]....
        /*06c0*/ 	.word	0x000155d0


	//   ....[142]....
        /*06c4*/ 	.word	0x00015640


	//   ....[143]....
        /*06c8*/ 	.word	0x00015680


	//   ....[144]....
        /*06cc*/ 	.word	0x000156d0


	//   ....[145]....
        /*06d0*/ 	.word	0x00015720


	//   ....[146]....
        /*06d4*/ 	.word	0x00015770


	//   ....[147]....
        /*06d8*/ 	.word	0x000157c0


	//   ....[148]....
        /*06dc*/ 	.word	0x00015830


	//   ....[149]....
        /*06e0*/ 	.word	0x00015870


	//   ....[150]....
        /*06e4*/ 	.word	0x000158e0


	//   ....[151]....
        /*06e8*/ 	.word	0x00015940


	//   ....[152]....
        /*06ec*/ 	.word	0x000159a0


	//----- nvinfo : EIATTR_EXIT_INSTR_OFFSETS
	.align		4
.L_308:
        /*06f0*/ 	.byte	0x04, 0x1c
        /*06f2*/ 	.short	(.L_310 - .L_309)


	//   ....[0]....
.L_309:
        /*06f4*/ 	.word	0x00000fe0


	//   ....[1]....
        /*06f8*/ 	.word	0x000143a0


	//----- nvinfo : EIATTR_MAX_THREADS
	.align		4
.L_310:
        /*06fc*/ 	.byte	0x04, 0x05
        /*06fe*/ 	.short	(.L_312 - .L_311)
.L_311:
        /*0700*/ 	.word	0x00000100
        /*0704*/ 	.word	0x00000001
        /*0708*/ 	.word	0x00000001


	//----- nvinfo : EIATTR_CRS_STACK_SIZE
	.align		4
.L_312:
        /*070c*/ 	.byte	0x04, 0x1e
        /*070e*/ 	.short	(.L_314 - .L_313)
.L_313:
        /*0710*/ 	.word	0x00000000
.L_314:


//--------------------- .nv.info._ZN7cutlass13device_kernelIN5flash19enable_sm80_to_sm89INS1_16FlashAttnFwdSm80INS1_25CollectiveMainloopFwdSm80ILi8ELi1ELb0EN4cute5tupleIJNS5_1CILi128EEENS7_ILi64EEENS7_ILi192EEEEEELi192ENS_6half_tEfNS_4arch4Sm80ELb0ELb1ELb0ELb1ELb0ELb1ELb1ELb1EEENS1_21CollectiveEpilogueFwdINS6_IJS8_SA_S9_EEENS6_IJNS7_ILi1EEESI_SI_EEESC_SE_Li256ELb1ELb1ELb1ELb0EEENS1_36VarlenDynamicPersistentTileSchedulerILi128ELi64ELi256ELi256ELb1ELb1ELb0ELb1ELb0ELb1EEEEEEEEEvNT_6ParamsE --------------------------
	.section	.nv.info._ZN7cutlass13device_kernelIN5flash19enable_sm80_to_sm89INS1_16FlashAttnFwdSm80INS1_25CollectiveMainloopFwdSm80ILi8ELi1ELb0EN4cute5tupleIJNS5_1CILi128EEENS7_ILi64EEENS7_ILi192EEEEEELi192ENS_6half_tEfNS_4arch4Sm80ELb0ELb1ELb0ELb1ELb0ELb1ELb1ELb1EEENS1_21CollectiveEpilogueFwdINS6_IJS8_SA_S9_EEENS6_IJNS7_ILi1EEESI_SI_EEESC_SE_Li256ELb1ELb1ELb1ELb0EEENS1_36VarlenDynamicPersistentTileSchedulerILi128ELi64ELi256ELi256ELb1ELb1ELb0ELb1ELb0ELb1EEEEEEEEEvNT_6ParamsE,"",@"SHT_CUDA_INFO"
	.sectionflags	@""
	.align	4


	//----- nvinfo : EIATTR_CUDA_API_VERSION
	.align		4
        /*0000*/ 	.byte	0x04, 0x37
        /*0002*/ 	.short	(.L_316 - .L_315)
.L_315:
        /*0004*/ 	.word	0x00000082


	//----- nvinfo : EIATTR_SW2861232_WAR
	.align		4
.L_316:
        /*0008*/ 	.byte	0x01, 0x35
	.zero		2


	//----- nvinfo : EIATTR_PARAM_CBANK
	.align		4
        /*000c*/ 	.byte	0x04, 0x0a
        /*000e*/ 	.short	(.L_318 - .L_317)
	.align		4
.L_317:
        /*0010*/ 	.word	index@(.nv.constant0._ZN7cutlass13device_kernelIN5flash19enable_sm80_to_sm89INS1_16FlashAttnFwdSm80INS1_25CollectiveMainloopFwdSm80ILi8ELi1ELb0EN4cute5tupleIJNS5_1CILi128EEENS7_ILi64EEENS7_ILi192EEEEEELi192ENS_6half_tEfNS_4arch4Sm80ELb0ELb1ELb0ELb1ELb0ELb1ELb1ELb1EEENS1_21CollectiveEpilogueFwdINS6_IJS8_SA_S9_EEENS6_IJNS7_ILi1EEESI_SI_EEESC_SE_Li256ELb1ELb1ELb1ELb0EEENS1_36VarlenDynamicPersistentTileSchedulerILi128ELi64ELi256ELi256ELb1ELb1ELb0ELb1ELb0ELb1EEEEEEEEEvNT_6ParamsE)
        /*0014*/ 	.short	0x0160
        /*0016*/ 	.short	0x0438


	//----- nvinfo : EIATTR_CBANK_PARAM_SIZE
	.align		4
.L_318:
        /*0018*/ 	.byte	0x03, 0x19
        /*001a*/ 	.short	0x0438


	//----- nvinfo : EIATTR_KPARAM_INFO
	.align		4
        /*001c*/ 	.byte	0x04, 0x17
        /*001e*/ 	.short	(.L_320 - .L_319)
.L_319:
        /*0020*/ 	.word	0x00000000
        /*0024*/ 	.short	0x0000
        /*0026*/ 	.short	0x0000
        /*0028*/ 	.byte	0x00, 0xf0, 0xe1, 0x10


	//----- nvinfo : EIATTR_MAXREG_COUNT
	.align		4
.L_320:
        /*002c*/ 	.byte	0x03, 0x1b
        /*002e*/ 	.short	0x00ff


	//----- nvinfo : EIATTR_NUM_BARRIERS
	.align		4
        /*0030*/ 	.byte	0x02, 0x4c
        /*0032*/ 	.byte	0x06
	.zero		1


	//----- nvinfo : EIATTR_ANNOTATIONS
	.align		4
        /*0034*/ 	.byte	0x04, 0x55
        /*0036*/ 	.short	(.L_322 - .L_321)


	//   ....[0]....
.L_321:
        /* <DEDUP_REMOVED lines=28> */


	//----- nvinfo : EIATTR_MERCURY_ISA_VERSION
	.align		4
.L_322:
        /*01e0*/ 	.byte	0x03, 0x5f
        /*01e2*/ 	.short	0x0000


	//----- nvinfo : EIATTR_INT_WARP_WIDE_INSTR_OFFSETS
	.align		4
        /*01e4*/ 	.byte	0x04, 0x31
        /*01e6*/ 	.short	(.L_324 - .L_323)


	//   ....[0]....
.L_323:
        /*01e8*/ 	.word	0x0001c3d0


	//   ....[1]....
        /*01ec*/ 	.word	0x0001c450


	//----- nvinfo : EIATTR_COOP_GROUP_MASK_REGIDS
	.align		4
.L_324:
        /*01f0*/ 	.byte	0x04, 0x29
        /*01f2*/ 	.short	(.L_326 - .L_325)


	//   ....[0]....
.L_325:
        /*01f4*/ 	.word	0xffffffff


	//   ....[1]....
        /*01f8*/ 	.word	0xffffffff


	//   ....[2]....
        /*01fc*/ 	.word	0xffffffff


	//   ....[3]....
        /*0200*/ 	.word	0xffffffff


	//   ....[4]....
        /*0204*/ 	.word	0xffffffff


	//   ....[5]....
        /*0208*/ 	.word	0xffffffff


	//   ....[6]....
        /*020c*/ 	.word	0xffffffff


	//   ....[7]....
        /*0210*/ 	.word	0xffffffff


	//   ....[8]....
        /*0214*/ 	.word	0xffffffff


	//   ....[9]....
        /*0218*/ 	.word	0xffffffff


	//   ....[10]....
        /*021c*/ 	.word	0xffffffff


	//   ....[11]....
        /*0220*/ 	.word	0xffffffff


	//   ....[12]....
        /*0224*/ 	.word	0xffffffff


	//   ....[13]....
        /*0228*/ 	.word	0xffffffff


	//   ....[14]....
        /*022c*/ 	.word	0xffffffff


	//   ....[15]....
        /*0230*/ 	.word	0xffffffff


	//   ....[16]....
        /*0234*/ 	.word	0xffffffff


	//   ....[17]....
        /*0238*/ 	.word	0xffffffff


	//   ....[18]....
        /*023c*/ 	.word	0xffffffff


	//   ....[19]....
        /*0240*/ 	.word	0xffffffff


	//   ....[20]....
        /*0244*/ 	.word	0xffffffff


	//   ....[21]....
        /*0248*/ 	.word	0xffffffff


	//   ....[22]....
        /*024c*/ 	.word	0xffffffff


	//   ....[23]....
        /*0250*/ 	.word	0xffffffff


	//   ....[24]....
        /*0254*/ 	.word	0xffffffff


	//   ....[25]....
        /*0258*/ 	.word	0xffffffff


	//   ....[26]....
        /*025c*/ 	.word	0xffffffff


	//   ....[27]....
        /*0260*/ 	.word	0xffffffff


	//   ....[28]....
        /*0264*/ 	.word	0xffffffff


	//   ....[29]....
        /*0268*/ 	.word	0xffffffff


	//   ....[30]....
        /*026c*/ 	.word	0xffffffff


	//   ....[31]....
        /*0270*/ 	.word	0xffffffff


	//   ....[32]....
        /*0274*/ 	.word	0xffffffff


	//   ....[33]....
        /*0278*/ 	.word	0xffffffff


	//   ....[34]....
        /*027c*/ 	.word	0xffffffff


	//   ....[35]....
        /*0280*/ 	.word	0xffffffff


	//   ....[36]....
        /*0284*/ 	.word	0xffffffff


	//   ....[37]....
        /*0288*/ 	.word	0xffffffff


	//   ....[38]....
        /*028c*/ 	.word	0xffffffff


	//   ....[39]....
        /*0290*/ 	.word	0xffffffff


	//   ....[40]....
        /*0294*/ 	.word	0xffffffff


	//   ....[41]....
        /*0298*/ 	.word	0xffffffff


	//   ....[42]....
        /*029c*/ 	.word	0xffffffff


	//   ....[43]....
        /*02a0*/ 	.word	0xffffffff


	//   ....[44]....
        /*02a4*/ 	.word	0xffffffff


	//   ....[45]....
        /*02a8*/ 	.word	0xffffffff


	//   ....[46]....
        /*02ac*/ 	.word	0xffffffff


	//   ....[47]....
        /*02b0*/ 	.word	0xffffffff


	//   ....[48]....
        /*02b4*/ 	.word	0xffffffff


	//   ....[49]....
        /*02b8*/ 	.word	0xffffffff


	//   ....[50]....
        /*02bc*/ 	.word	0xffffffff


	//   ....[51]....
        /*02c0*/ 	.word	0xffffffff


	//   ....[52]....
        /*02c4*/ 	.word	0xffffffff


	//   ....[53]....
        /*02c8*/ 	.word	0xffffffff


	//   ....[54]....
        /*02cc*/ 	.word	0xffffffff


	//   ....[55]....
        /*02d0*/ 	.word	0xffffffff


	//   ....[56]....
        /*02d4*/ 	.word	0xffffffff


	//   ....[57]....
        /*02d8*/ 	.word	0xffffffff


	//   ....[58]....
        /*02dc*/ 	.word	0xffffffff


	//   ....[59]....
        /*02e0*/ 	.word	0xffffffff


	//   ....[60]....
        /*02e4*/ 	.word	0xffffffff


	//   ....[61]....
        /*02e8*/ 	.word	0xffffffff


	//   ....[62]....
        /*02ec*/ 	.word	0xffffffff


	//   ....[63]....
        /*02f0*/ 	.word	0xffffffff


	//   ....[64]....
        /*02f4*/ 	.word	0xffffffff


	//   ....[65]....
        /*02f8*/ 	.word	0xffffffff


	//   ....[66]....
        /*02fc*/ 	.word	0xffffffff


	//   ....[67]....
        /*0300*/ 	.word	0xffffffff


	//   ....[68]....
        /*0304*/ 	.word	0xffffffff


	//   ....[69]....
        /*0308*/ 	.word	0xffffffff


	//   ....[70]....
        /*030c*/ 	.word	0xffffffff


	//   ....[71]....
        /*0310*/ 	.word	0xffffffff


	//   ....[72]....
        /*0314*/ 	.word	0xffffffff


	//   ....[73]....
        /*0318*/ 	.word	0xffffffff


	//   ....[74]....
        /*031c*/ 	.word	0xffffffff


	//   ....[75]....
        /*0320*/ 	.word	0xffffffff


	//   ....[76]....
        /*0324*/ 	.word	0xffffffff


	//   ....[77]....
        /*0328*/ 	.word	0xffffffff


	//   ....[78]....
        /*032c*/ 	.word	0xffffffff


	//   ....[79]....
        /*0330*/ 	.word	0xffffffff


	//   ....[80]....
        /*0334*/ 	.word	0xffffffff


	//   ....[81]....
        /*0338*/ 	.word	0xffffffff


	//   ....[82]....
        /*033c*/ 	.word	0xffffffff


	//   ....[83]....
        /*0340*/ 	.word	0xffffffff


	//   ....[84]....
        /*0344*/ 	.word	0xffffffff


	//   ....[85]....
        /*0348*/ 	.word	0xffffffff


	//   ....[86]....
        /*034c*/ 	.word	0xffffffff


	//   ....[87]....
        /*0350*/ 	.word	0xffffffff


	//   ....[88]....
        /*0354*/ 	.word	0xffffffff


	//   ....[89]....
        /*0358*/ 	.word	0xffffffff


	//   ....[90]....
        /*035c*/ 	.word	0xffffffff


	//   ....[91]....
        /*0360*/ 	.word	0xffffffff


	//   ....[92]....
        /*0364*/ 	.word	0xffffffff


	//   ....[93]....
        /*0368*/ 	.word	0xffffffff


	//   ....[94]....
        /*036c*/ 	.word	0xffffffff


	//   ....[95]....
        /*0370*/ 	.word	0xffffffff


	//   ....[96]....
        /*0374*/ 	.word	0xffffffff


	//   ....[97]....
        /*0378*/ 	.word	0xffffffff


	//   ....[98]....
        /*037c*/ 	.word	0xffffffff


	//   ....[99]....
        /*0380*/ 	.word	0xffffffff


	//   ....[100]....
        /*0384*/ 	.word	0xffffffff


	//   ....[101]....
        /*0388*/ 	.word	0xffffffff


	//   ....[102]....
        /*038c*/ 	.word	0xffffffff


	//   ....[103]....
        /*0390*/ 	.word	0xffffffff


	//   ....[104]....
        /*0394*/ 	.word	0xffffffff


	//   ....[105]....
        /*0398*/ 	.word	0xffffffff


	//   ....[106]....
        /*039c*/ 	.word	0xffffffff


	//   ....[107]....
        /*03a0*/ 	.word	0xffffffff


	//   ....[108]....
        /*03a4*/ 	.word	0xffffffff


	//   ....[109]....
        /*03a8*/ 	.word	0xffffffff


	//   ....[110]....
        /*03ac*/ 	.word	0xffffffff


	//   ....[111]....
        /*03b0*/ 	.word	0xffffffff


	//   ....[112]....
        /*03b4*/ 	.word	0xffffffff


	//   ....[113]....
        /*03b8*/ 	.word	0xffffffff


	//   ....[114]....
        /*03bc*/ 	.word	0xffffffff


	//   ....[115]....
        /*03c0*/ 	.word	0xffffffff


	//   ....[116]....
        /*03c4*/ 	.word	0xffffffff


	//   ....[117]....
        /*03c8*/ 	.word	0xffffffff


	//   ....[118]....
        /*03cc*/ 	.word	0xffffffff


	//   ....[119]....
        /*03d0*/ 	.word	0xffffffff


	//   ....[120]....
        /*03d4*/ 	.word	0xffffffff


	//   ....[121]....
        /*03d8*/ 	.word	0xffffffff


	//   ....[122]....
        /*03dc*/ 	.word	0xffffffff


	//   ....[123]....
        /*03e0*/ 	.word	0xffffffff


	//   ....[124]....
        /*03e4*/ 	.word	0xffffffff


	//   ....[125]....
        /*03e8*/ 	.word	0xffffffff


	//   ....[126]....
        /*03ec*/ 	.word	0xffffffff


	//   ....[127]....
        /*03f0*/ 	.word	0xffffffff


	//   ....[128]....
        /*03f4*/ 	.word	0xffffffff


	//   ....[129]....
        /*03f8*/ 	.word	0xffffffff


	//   ....[130]....
        /*03fc*/ 	.word	0xffffffff


	//   ....[131]....
        /*0400*/ 	.word	0xffffffff


	//   ....[132]....
        /*0404*/ 	.word	0xffffffff


	//   ....[133]....
        /*0408*/ 	.word	0xffffffff


	//   ....[134]....
        /*040c*/ 	.word	0xffffffff


	//   ....[135]....
        /*0410*/ 	.word	0xffffffff


	//   ....[136]....
        /*0414*/ 	.word	0xffffffff


	//   ....[137]....
        /*0418*/ 	.word	0xffffffff


	//   ....[138]....
        /*041c*/ 	.word	0xffffffff


	//   ....[139]....
        /*0420*/ 	.word	0xffffffff


	//   ....[140]....
        /*0424*/ 	.word	0xffffffff


	//   ....[141]....
        /*0428*/ 	.word	0xffffffff


	//   ....[142]....
        /*042c*/ 	.word	0xffffffff


	//   ....[143]....
        /*0430*/ 	.word	0xffffffff


	//   ....[144]....
        /*0434*/ 	.word	0xffffffff


	//   ....[145]....
        /*0438*/ 	.word	0xffffffff


	//   ....[146]....
        /*043c*/ 	.word	0xffffffff


	//   ....[147]....
        /*0440*/ 	.word	0xffffffff


	//   ....[148]....
        /*0444*/ 	.word	0xffffffff


	//   ....[149]....
        /*0448*/ 	.word	0xffffffff


	//   ....[150]....
        /*044c*/ 	.word	0xffffffff


	//   ....[151]....
        /*0450*/ 	.word	0xffffffff


	//   ....[152]....
        /*0454*/ 	.word	0xffffffff


	//   ....[153]....
        /*0458*/ 	.word	0xffffffff


	//   ....[154]....
        /*045c*/ 	.word	0xffffffff


	//   ....[155]....
        /*0460*/ 	.word	0xffffffff


	//   ....[156]....
        /*0464*/ 	.word	0xffffffff


	//   ....[157]....
        /*0468*/ 	.word	0xffffffff


	//   ....[158]....
        /*046c*/ 	.word	0xffffffff


	//   ....[159]....
        /*0470*/ 	.word	0xffffffff


	//   ....[160]....
        /*0474*/ 	.word	0xffffffff


	//   ....[161]....
        /*0478*/ 	.word	0xffffffff


	//   ....[162]....
        /*047c*/ 	.word	0xffffffff


	//   ....[163]....
        /*0480*/ 	.word	0xffffffff


	//   ....[164]....
        /*0484*/ 	.word	0xffffffff


	//   ....[165]....
        /*0488*/ 	.word	0xffffffff


	//   ....[166]....
        /*048c*/ 	.word	0xffffffff


	//   ....[167]....
        /*0490*/ 	.word	0xffffffff


	//   ....[168]....
        /*0494*/ 	.word	0xffffffff


	//----- nvinfo : EIATTR_COOP_GROUP_INSTR_OFFSETS
	.align		4
.L_326:
        /*0498*/ 	.byte	0x04, 0x28
        /*049a*/ 	.short	(.L_328 - .L_327)


	//   ....[0]....
.L_327:
        /*049c*/ 	.word	0x00000050


	//   ....[1]....
        /*04a0*/ 	.word	0x000001f0


	//   ....[2]....
        /*04a4*/ 	.word	0x00000220


	//   ....[3]....
        /*04a8*/ 	.word	0x00000250


	//   ....[4]....
        /*04ac*/ 	.word	0x00000280


	//   ....[5]....
        /*04b0*/ 	.word	0x000002b0


	//   ....[6]....
        /*04b4*/ 	.word	0x000002e0


	//   ....[7]....
        /*04b8*/ 	.word	0x00000450


	//   ....[8]....
        /*04bc*/ 	.word	0x00000490


	//   ....[9]....
        /*04c0*/ 	.word	0x000004c0


	//   ....[10]....
        /*04c4*/ 	.word	0x000004f0


	//   ....[11]....
        /*04c8*/ 	.word	0x00000520


	//   ....[12]....
        /*04cc*/ 	.word	0x00000550


	//   ....[13]....
        /*04d0*/ 	.word	0x000005e0


	//   ....[14]....
        /*04d4*/ 	.word	0x00000620


	//   ....[15]....
        /*04d8*/ 	.word	0x00000640


	//   ....[16]....
        /*04dc*/ 	.word	0x000006a0


	//   ....[17]....
        /*04e0*/ 	.word	0x00008410


	//   ....[18]....
        /*04e4*/ 	.word	0x00008430


	//   ....[19]....
        /*04e8*/ 	.word	0x000085a0


	//   ....[20]....
        /*04ec*/ 	.word	0x000085b0


	//   ....[21]....
        /*04f0*/ 	.word	0x00008700


	//   ....[22]....
        /*04f4*/ 	.word	0x00008720


	//   ....[23]....
        /*04f8*/ 	.word	0x00008870


	//   ....[24]....
        /*04fc*/ 	.word	0x00008880


	//   ....[25]....
        /*0500*/ 	.word	0x00008fd0


	//   ....[26]....
        /*0504*/ 	.word	0x00008ff0


	//   ....[27]....
        /*0508*/ 	.word	0x00009000


	//   ....[28]....
        /*050c*/ 	.word	0x00009010


	//   ....[29]....
        /*0510*/ 	.word	0x00009480


	//   ....[30]....
        /*0514*/ 	.word	0x000096f0


	//   ....[31]....
        /*0518*/ 	.word	0x00009730


	//   ....[32]....
        /*051c*/ 	.word	0x00009750


	//   ....[33]....
        /*0520*/ 	.word	0x0000c2e0


	//   ....[34]....
        /*0524*/ 	.word	0x0000c380


	//   ....[35]....
        /*0528*/ 	.word	0x0000c3a0


	//   ....[36]....
        /*052c*/ 	.word	0x0000c3b0


	//   ....[37]....
        /*0530*/ 	.word	0x0000c6d0


	//   ....[38]....
        /*0534*/ 	.word	0x0000c8a0


	//   ....[39]....
        /*0538*/ 	.word	0x0000c8e0


	//   ....[40]....
        /*053c*/ 	.word	0x0000c920


	//   ....[41]....
        /*0540*/ 	.word	0x000105c0


	//   ....[42]....
        /*0544*/ 	.word	0x000107a0


	//   ....[43]....
        /*0548*/ 	.word	0x00011020


	//   ....[44]....
        /*054c*/ 	.word	0x00011190


	//   ....[45]....
        /*0550*/ 	.word	0x000111a0


	//   ....[46]....
        /*0554*/ 	.word	0x000111f0


	//   ....[47]....
        /*0558*/ 	.word	0x00013720


	//   ....[48]....
        /*055c*/ 	.word	0x00013920


	//   ....[49]....
        /*0560*/ 	.word	0x00014170


	//   ....[50]....
        /*0564*/ 	.word	0x000142e0


	//   ....[51]....
        /*0568*/ 	.word	0x00014340


	//   ....[52]....
        /*056c*/ 	.word	0x000143d0


	//   ....[53]....
        /*0570*/ 	.word	0x00016ca0


	//   ....[54]....
        /*0574*/ 	.word	0x00016cc0


	//   ....[55]....
        /*0578*/ 	.word	0x00016cf0


	//   ....[56]....
        /*057c*/ 	.word	0x00016d20


	//   ....[57]....
        /*0580*/ 	.word	0x000197e0


	//   ....[58]....
        /*0584*/ 	.word	0x000199f0


	//   ....[59]....
        /*0588*/ 	.word	0x0001a230


	//   ....[60]....
        /*058c*/ 	.word	0x0001a3f0


	//   ....[61]....
        /*0590*/ 	.word	0x0001a420


	//   ....[62]....
        /*0594*/ 	.word	0x0001a470


	//   ....[63]....
        /*0598*/ 	.word	0x0001bbb0


	//   ....[64]....
        /*059c*/ 	.word	0x0001bbe0


	//   ....[65]....
        /*05a0*/ 	.word	0x0001bbf0


	//   ....[66]....
        /*05a4*/ 	.word	0x0001bc20


	//   ....[67]....
        /*05a8*/ 	.word	0x0001d130


	//   ....[68]....
        /*05ac*/ 	.word	0x0001d140


	//   ....[69]....
        /*05b0*/ 	.word	0x0001d160


	//   ....[70]....
        /*05b4*/ 	.word	0x0001d180


	//   ....[71]....
        /*05b8*/ 	.word	0x0001d540


	//   ....[72]....
        /*05bc*/ 	.word	0x0001d560


	//   ....[73]....
        /*05c0*/ 	.word	0x0001d6b0


	//   ....[74]....
        /*05c4*/ 	.word	0x0001d6c0


	//   ....[75]....
        /*05c8*/ 	.word	0x0001d7f0


	//   ....[76]....
        /*05cc*/ 	.word	0x0001d810


	//   ....[77]....
        /*05d0*/ 	.word	0x0001d940


	//   ....[78]....
        /*05d4*/ 	.word	0x0001d950


	//   ....[79]....
        /*05d8*/ 	.word	0x0001dc80


	//   ....[80]....
        /*05dc*/ 	.word	0x0001dca0


	//   ....[81]....
        /*05e0*/ 	.word	0x0001e5e0


	//   ....[82]....
        /*05e4*/ 	.word	0x0001e5f0


	//   ....[83]....
        /*05e8*/ 	.word	0x0001f3a0


	//   ....[84]....
        /*05ec*/ 	.word	0x0001f3c0


	//   ....[85]....
        /*05f0*/ 	.word	0x0001f520


	//   ....[86]....
        /*05f4*/ 	.word	0x0001f530


	//   ....[87]....
        /*05f8*/ 	.word	0x0001f660


	//   ....[88]....
        /*05fc*/ 	.word	0x0001f680


	//   ....[89]....
        /*0600*/ 	.word	0x0001f7b0


	//   ....[90]....
        /*0604*/ 	.word	0x0001f7c0


	//   ....[91]....
        /*0608*/ 	.word	0x0001f990


	//   ....[92]....
        /*060c*/ 	.word	0x0001f9b0


	//   ....[93]....
        /*0610*/ 	.word	0x0001fad0


	//   ....[94]....
        /*0614*/ 	.word	0x0001fb10


	//   ....[95]....
        /*0618*/ 	.word	0x0001fb40


	//   ....[96]....
        /*061c*/ 	.word	0x0001fb70


	//   ....[97]....
        /*0620*/ 	.word	0x0001fba0


	//   ....[98]....
        /*0624*/ 	.word	0x0001fbd0


	//   ....[99]....
        /*0628*/ 	.word	0x0001fd20


	//   ....[100]....
        /*062c*/ 	.word	0x0001fd60


	//   ....[101]....
        /*0630*/ 	.word	0x0001fd90


	//   ....[102]....
        /*0634*/ 	.word	0x0001fdc0


	//   ....[103]....
        /*0638*/ 	.word	0x0001fdf0


	//   ....[104]....
        /*063c*/ 	.word	0x0001fe20


	//   ....[105]....
        /*0640*/ 	.word	0x0001feb0


	//   ....[106]....
        /*0644*/ 	.word	0x0001fef0


	//   ....[107]....
        /*0648*/ 	.word	0x0001ff00


	//   ....[108]....
        /*064c*/ 	.word	0x0001ff60


	//   ....[109]....
        /*0650*/ 	.word	0x00020900


	//   ....[110]....
        /*0654*/ 	.word	0x00020960


	//   ....[111]....
        /*0658*/ 	.word	0x000209c0


	//   ....[112]....
        /*065c*/ 	.word	0x00020a20


	//   ....[113]....
        /*0660*/ 	.word	0x00020a80


	//   ....[114]....
        /*0664*/ 	.word	0x00020af0


	//   ....[115]....
        /*0668*/ 	.word	0x00020b40


	//   ....[116]....
        /*066c*/ 	.word	0x00020bb0


	//   ....[117]....
        /*0670*/ 	.word	0x00020c20


	//   ....[118]....
        /*0674*/ 	.word	0x00020c80


	//   ....[119]....
        /*0678*/ 	.word	0x00020cf0


	//   ....[120]....
        /*067c*/ 	.word	0x00020d60


	//   ....[121]....
        /*0680*/ 	.word	0x00020dd0


	//   ....[122]....
        /*0684*/ 	.word	0x00020e30


	//   ....[123]....
        /*0688*/ 	.word	0x00020ea0


	//   ....[124]....
        /*068c*/ 	.word	0x00020f10


	//   ....[125]....
        /*0690*/ 	.word	0x00020f80


	//   ....[126]....
        /*0694*/ 	.word	0x00020fe0


	//   ....[127]....
        /*0698*/ 	.word	0x00021040


	//   ....[128]....
        /*069c*/ 	.word	0x000210a0


	//   ....[129]....
        /*06a0*/ 	.word	0x000210f0


	//   ....[130]....
        /*06a4*/ 	.word	0x00021140


	//   ....[131]....
        /*06a8*/ 	.word	0x000211b0


	//   ....[132]....
        /*06ac*/ 	.word	0x00021220


	//   ....[133]....
        /*06b0*/ 	.word	0x00021290


	//   ....[134]....
        /*06b4*/ 	.word	0x000212f0


	//   ....[135]....
        /*06b8*/ 	.word	0x00021360


	//   ....[136]....
        /*06bc*/ 	.word	0x000213d0


	//   ....[137]....
        /*06c0*/ 	.word	0x00021440


	//   ....[138]....
        /*06c4*/ 	.word	0x000214a0


	//   ....[139]....
        /*06c8*/ 	.word	0x00021510


	//   ....[140]....
        /*06cc*/ 	.word	0x00021580


	//   ....[141]....
        /*06d0*/ 	.word	0x000215f0


	//   ....[142]....
        /*06d4*/ 	.word	0x00021650


	//   ....[143]....
        /*06d8*/ 	.word	0x000216c0


	//   ....[144]....
        /*06dc*/ 	.word	0x00021730


	//   ....[145]....
        /*06e0*/ 	.word	0x000217a0


	//   ....[146]....
        /*06e4*/ 	.word	0x00021800


	//   ....[147]....
        /*06e8*/ 	.word	0x00021870


	//   ....[148]....
        /*06ec*/ 	.word	0x000218e0


	//   ....[149]....
        /*06f0*/ 	.word	0x00021950


	//   ....[150]....
        /*06f4*/ 	.word	0x000219b0


	//   ....[151]....
        /*06f8*/ 	.word	0x00021a20


	//   ....[152]....
        /*06fc*/ 	.word	0x00021a90


	//   ....[153]....
        /*0700*/ 	.word	0x00021af0


	//   ....[154]....
        /*0704*/ 	.word	0x00021b40


	//   ....[155]....
        /*0708*/ 	.word	0x00021ba0


	//   ....[156]....
        /*070c*/ 	.word	0x00021c00


	//   ....[157]....
        /*0710*/ 	.word	0x00021c60


	//   ....[158]....
        /*0714*/ 	.word	0x00021cd0


	//   ....[159]....
        /*0718*/ 	.word	0x00021d20


	//   ....[160]....
        /*071c*/ 	.word	0x00021d70


	//   ....[161]....
        /*0720*/ 	.word	0x00021dc0


	//   ....[162]....
        /*0724*/ 	.word	0x00021e20


	//   ....[163]....
        /*0728*/ 	.word	0x00021e80


	//   ....[164]....
        /*072c*/ 	.word	0x00021ef0


	//   ....[165]....
        /*0730*/ 	.word	0x00021f40


	//   ....[166]....
        /*0734*/ 	.word	0x00021fb0


	//   ....[167]....
        /*0738*/ 	.word	0x00022010


	//   ....[168]....
        /*073c*/ 	.word	0x00022080


	//----- nvinfo : EIATTR_EXIT_INSTR_OFFSETS
	.align		4
.L_328:
        /*0740*/ 	.byte	0x04, 0x1c
        /*0742*/ 	.short	(.L_330 - .L_329)


	//   ....[0]....
.L_329:
        /*0744*/ 	.word	0x00001000


	//   ....[1]....
        /*0748*/ 	.word	0x000208c0


	//----- nvinfo : EIATTR_MAX_THREADS
	.align		4
.L_330:
        /*074c*/ 	.byte	0x04, 0x05
        /*074e*/ 	.short	(.L_332 - .L_331)
.L_331:
        /*0750*/ 	.word	0x00000100
        /*0754*/ 	.word	0x00000001
        /*0758*/ 	.word	0x00000001


	//----- nvinfo : EIATTR_CRS_STACK_SIZE
	.align		4
.L_332:
        /*075c*/ 	.byte	0x04, 0x1e
        /*075e*/ 	.short	(.L_334 - .L_333)
.L_333:
        /*0760*/ 	.word	0x00000000
.L_334:


//--------------------- .nv.info._ZN7cutlass13device_kernelIN5flash19enable_sm80_to_sm89INS1_16FlashAttnFwdSm80INS1_25CollectiveMainloopFwdSm80ILi8ELi1ELb1EN4cute5tupleIJNS5_1CILi128EEENS7_ILi96EEENS7_ILi192EEEEEELi192ENS_6half_tEfNS_4arch4Sm80ELb1ELb0ELb0ELb0ELb0ELb0ELb1ELb1EEENS1_21CollectiveEpilogueFwdINS6_IJS8_SA_S9_EEENS6_IJNS7_ILi1EEESI_SI_EEESC_SE_Li256ELb0ELb1ELb1ELb0EEENS1_30DynamicPersistentTileSchedulerILi256ELi256ELb1ELb1ELb0EEEEEEEEEvNT_6ParamsE --------------------------
	.section	.nv.info._ZN7cutlass13device_kernelIN5flash19enable_sm80_to_sm89INS1_16FlashAttnFwdSm80INS1_25CollectiveMainloopFwdSm80ILi8ELi1ELb1EN4cute5tupleIJNS5_1CILi128EEENS7_ILi96EEENS7_ILi192EEEEEELi192ENS_6half_tEfNS_4arch4Sm80ELb1ELb0ELb0ELb0ELb0ELb0ELb1ELb1EEENS1_21CollectiveEpilogueFwdINS6_IJS8_SA_S9_EEENS6_IJNS7_ILi1EEESI_SI_EEESC_SE_Li256ELb0ELb1ELb1ELb0EEENS1_30DynamicPersistentTileSchedulerILi256ELi256ELb1ELb1ELb0EEEEEEEEEvNT_6ParamsE,"",@"SHT_CUDA_INFO"
	.sectionflags	@""
	.align	4


	//----- nvinfo : EIATTR_CUDA_API_VERSION
	.align		4
        /*0000*/ 	.byte	0x04, 0x37
        /*0002*/ 	.short	(.L_336 - .L_335)
.L_335:
        /*0004*/ 	.word	0x00000082


	//----- nvinfo : EIATTR_SW2861232_WAR
	.align		4
.L_336:
        /*0008*/ 	.byte	0x01, 0x35
	.zero		2


	//----- nvinfo : EIATTR_PARAM_CBANK
	.align		4
        /*000c*/ 	.byte	0x04, 0x0a
        /*000e*/ 	.short	(.L_338 - .L_337)
	.align		4
.L_337:
        /*0010*/ 	.word	index@(.nv.constant0._ZN7cutlass13device_kernelIN5flash19enable_sm80_to_sm89INS1_16FlashAttnFwdSm80INS1_25CollectiveMainloopFwdSm80ILi8ELi1ELb1EN4cute5tupleIJNS5_1CILi128EEENS7_ILi96EEENS7_ILi192EEEEEELi192ENS_6half_tEfNS_4arch4Sm80ELb1ELb0ELb0ELb0ELb0ELb0ELb1ELb1EEENS1_21CollectiveEpilogueFwdINS6_IJS8_SA_S9_EEENS6_IJNS7_ILi1EEESI_SI_EEESC_SE_Li256ELb0ELb1ELb1ELb0EEENS1_30DynamicPersistentTileSchedulerILi256ELi256ELb1ELb1ELb0EEEEEEEEEvNT_6ParamsE)
        /*0014*/ 	.short	0x0160
        /*0016*/ 	.short	0x0428


	//----- nvinfo : EIATTR_CBANK_PARAM_SIZE
	.align		4
.L_338:
        /*0018*/ 	.byte	0x03, 0x19
        /*001a*/ 	.short	0x0428


	//----- nvinfo : EIATTR_KPARAM_INFO
	.align		4
        /*001c*/ 	.byte	0x04, 0x17
        /*001e*/ 	.short	(.L_340 - .L_339)
.L_339:
        /*0020*/ 	.word	0x00000000
        /*0024*/ 	.short	0x0000
        /*0026*/ 	.short	0x0000
        /*0028*/ 	.byte	0x00, 0xf0, 0xa1, 0x10


	//----- nvinfo : EIATTR_MAXREG_COUNT
	.align		4
.L_340:
        /*002c*/ 	.byte	0x03, 0x1b
        /*002e*/ 	.short	0x00ff


	//----- nvinfo : EIATTR_NUM_BARRIERS
	.align		4
        /*0030*/ 	.byte	0x02, 0x4c
        /*0032*/ 	.byte	0x06
	.zero		1


	//----- nvinfo : EIATTR_ANNOTATIONS
	.align		4
        /*0034*/ 	.byte	0x04, 0x55
        /*0036*/ 	.short	(.L_342 - .L_341)


	//   ....[0]....
.L_341:
        /* <DEDUP_REMOVED lines=51> */


	//----- nvinfo : EIATTR_MERCURY_ISA_VERSION
	.align		4
.L_342:
        /*0358*/ 	.byte	0x03, 0x5f
        /*035a*/ 	.short	0x0000


	//----- nvinfo : EIATTR_INT_WARP_WIDE_INSTR_OFFSETS
	.align		4
        /*035c*/ 	.byte	0x04, 0x31
        /*035e*/ 	.short	(.L_344 - .L_343)


	//   ....[0]....
.L_343:
        /*0360*/ 	.word	0x0000e870


	//   ....[1]....
        /*0364*/ 	.word	0x0000e8f0


	//----- nvinfo : EIATTR_COOP_GROUP_MASK_REGIDS
	.align		4
.L_344:
        /*0368*/ 	.byte	0x04, 0x29
        /*036a*/ 	.short	(.L_346 - .L_345)


	//   ....[0]....
.L_345:
        /*036c*/ 	.word	0xffffffff


	//   ....[1]....
        /*0370*/ 	.word	0xffffffff


	//   ....[2]....
        /*0374*/ 	.word	0xffffffff


	//   ....[3]....
        /*0378*/ 	.word	0xffffffff


	//   ....[4]....
        /*037c*/ 	.word	0xffffffff


	//   ....[5]....
        /*0380*/ 	.word	0xffffffff


	//   ....[6]....
        /*0384*/ 	.word	0xffffffff


	//   ....[7]....
        /*0388*/ 	.word	0xffffffff


	//   ....[8]....
        /*038c*/ 	.word	0xffffffff


	//   ....[9]....
        /*0390*/ 	.word	0xffffffff


	//   ....[10]....
        /*0394*/ 	.word	0xffffffff


	//   ....[11]....
        /*0398*/ 	.word	0xffffffff


	//   ....[12]....
        /*039c*/ 	.word	0xffffffff


	//   ....[13]....
        /*03a0*/ 	.word	0xffffffff


	//   ....[14]....
        /*03a4*/ 	.word	0xffffffff


	//   ....[15]....
        /*03a8*/ 	.word	0xffffffff


	//   ....[16]....
        /*03ac*/ 	.word	0xffffffff


	//   ....[17]....
        /*03b0*/ 	.word	0xffffffff


	//   ....[18]....
        /*03b4*/ 	.word	0xffffffff


	//   ....[19]....
        /*03b8*/ 	.word	0xffffffff


	//   ....[20]....
        /*03bc*/ 	.word	0xffffffff


	//   ....[21]....
        /*03c0*/ 	.word	0xffffffff


	//   ....[22]....
        /*03c4*/ 	.word	0xffffffff


	//   ....[23]....
        /*03c8*/ 	.word	0xffffffff


	//   ....[24]....
        /*03cc*/ 	.word	0xffffffff


	//   ....[25]....
        /*03d0*/ 	.word	0xffffffff


	//   ....[26]....
        /*03d4*/ 	.word	0xffffffff


	//   ....[27]....
        /*03d8*/ 	.word	0xffffffff


	//   ....[28]....
        /*03dc*/ 	.word	0xffffffff


	//   ....[29]....
        /*03e0*/ 	.word	0xffffffff


	//   ....[30]....
        /*03e4*/ 	.word	0xffffffff


	//   ....[31]....
        /*03e8*/ 	.word	0xffffffff


	//   ....[32]....
        /*03ec*/ 	.word	0xffffffff


	//   ....[33]....
        /*03f0*/ 	.word	0xffffffff


	//   ....[34]....
        /*03f4*/ 	.word	0xffffffff


	//   ....[35]....
        /*03f8*/ 	.word	0xffffffff


	//   ....[36]....
        /*03fc*/ 	.word	0xffffffff


	//   ....[37]....
        /*0400*/ 	.word	0xffffffff


	//   ....[38]....
        /*0404*/ 	.word	0xffffffff


	//   ....[39]....
        /*0408*/ 	.word	0xffffffff


	//   ....[40]....
        /*040c*/ 	.word	0xffffffff


	//   ....[41]....
        /*0410*/ 	.word	0xffffffff


	//   ....[42]....
        /*0414*/ 	.word	0xffffffff


	//   ....[43]....
        /*0418*/ 	.word	0xffffffff


	//----- nvinfo : EIATTR_COOP_GROUP_INSTR_OFFSETS
	.align		4
.L_346:
        /*041c*/ 	.byte	0x04, 0x28
        /*041e*/ 	.short	(.L_348 - .L_347)


	//   ....[0]....
.L_347:
        /*0420*/ 	.word	0x00000050


	//   ....[1]....
        /*0424*/ 	.word	0x00001900


	//   ....[2]....
        /*0428*/ 	.word	0x00001910


	//   ....[3]....
        /*042c*/ 	.word	0x000019d0


	//   ....[4]....
        /*0430*/ 	.word	0x000019f0


	//   ....[5]....
        /*0434*/ 	.word	0x00001a00


	//   ....[6]....
        /*0438*/ 	.word	0x00001a10


	//   ....[7]....
        /*043c*/ 	.word	0x00001a20


	//   ....[8]....
        /*0440*/ 	.word	0x00001a40


	//   ....[9]....
        /*0444*/ 	.word	0x000033d0


	//   ....[10]....
        /*0448*/ 	.word	0x000033e0


	//   ....[11]....
        /*044c*/ 	.word	0x00003cb0


	//   ....[12]....
        /*0450*/ 	.word	0x00003df0


	//   ....[13]....
        /*0454*/ 	.word	0x00003e00


	//   ....[14]....
        /*0458*/ 	.word	0x00003e50


	//   ....[15]....
        /*045c*/ 	.word	0x00006c40


	//   ....[16]....
        /*0460*/ 	.word	0x00007700


	//   ....[17]....
        /*0464*/ 	.word	0x00007bc0


	//   ....[18]....
        /*0468*/ 	.word	0x00007cf0


	//   ....[19]....
        /*046c*/ 	.word	0x000080c0


	//   ....[20]....
        /*0470*/ 	.word	0x00008160


	//   ....[21]....
        /*0474*/ 	.word	0x0000bbc0


	//   ....[22]....
        /*0478*/ 	.word	0x0000bc10


	//   ....[23]....
        /*047c*/ 	.word	0x0000bc30


	//   ....[24]....
        /*0480*/ 	.word	0x0000bc50


	//   ....[25]....
        /*0484*/ 	.word	0x0000e020


	//   ....[26]....
        /*0488*/ 	.word	0x0000e070


	//   ....[27]....
        /*048c*/ 	.word	0x0000e090


	//   ....[28]....
        /*0490*/ 	.word	0x0000e0b0


	//   ....[29]....
        /*0494*/ 	.word	0x0000ea40


	//   ....[30]....
        /*0498*/ 	.word	0x0000eec0


	//   ....[31]....
        /*049c*/ 	.word	0x0000eed0


	//   ....[32]....
        /*04a0*/ 	.word	0x0000ef00


	//   ....[33]....
        /*04a4*/ 	.word	0x0000ef20


	//   ....[34]....
        /*04a8*/ 	.word	0x0000f020


	//   ....[35]....
        /*04ac*/ 	.word	0x0000f080


	//   ....[36]....
        /*04b0*/ 	.word	0x0000f900


	//   ....[37]....
        /*04b4*/ 	.word	0x0000f910


	//   ....[38]....
        /*04b8*/ 	.word	0x000102a0


	//   ....[39]....
        /*04bc*/ 	.word	0x00010380


	//   ....[40]....
        /*04c0*/ 	.word	0x000103e0


	//   ....[41]....
        /*04c4*/ 	.word	0x00010430


	//   ....[42]....
        /*04c8*/ 	.word	0x00010490


	//   ....[43]....
        /*04cc*/ 	.word	0x000104e0


	//----- nvinfo : EIATTR_EXIT_INSTR_OFFSETS
	.align		4
.L_348:
        /*04d0*/ 	.byte	0x04, 0x1c
        /*04d2*/ 	.short	(.L_350 - .L_349)


	//   ....[0]....
.L_349:
        /*04d4*/ 	.word	0x000000a0


	//   ....[1]....
        /*04d8*/ 	.word	0x00010340


	//----- nvinfo : EIATTR_MAX_THREADS
	.align		4
.L_350:
        /*04dc*/ 	.byte	0x04, 0x05
        /*04de*/ 	.short	(.L_352 - .L_351)
.L_351:
        /*04e0*/ 	.word	0x00000100
        /*04e4*/ 	.word	0x00000001
        /*04e8*/ 	.word	0x00000001


	//----- nvinfo : EIATTR_CRS_STACK_SIZE
	.align		4
.L_352:
        /*04ec*/ 	.byte	0x04, 0x1e
        /*04ee*/ 	.short	(.L_354 - .L_353)
.L_353:
        /*04f0*/ 	.word	0x00000000
.L_354:


//--------------------- .nv.info._ZN7cutlass13device_kernelIN5flash19enable_sm80_to_sm89INS1_16FlashAttnFwdSm80INS1_25CollectiveMainloopFwdSm80ILi8ELi1ELb0EN4cute5tupleIJNS5_1CILi128EEENS7_ILi64EEENS7_ILi192EEEEEELi192ENS_6half_tEfNS_4arch4Sm80ELb1ELb0ELb0ELb1ELb0ELb0ELb1ELb1EEENS1_21CollectiveEpilogueFwdINS6_IJS8_SA_S9_EEENS6_IJNS7_ILi1EEESI_SI_EEESC_SE_Li256ELb1ELb1ELb1ELb0EEENS1_36VarlenDynamicPersistentTileSchedulerILi128ELi64ELi256ELi256ELb1ELb1ELb0ELb1ELb1ELb1EEEEEEEEEvNT_6ParamsE --------------------------
	.section	.nv.info._ZN7cutlass13device_kernelIN5flash19enable_sm80_to_sm89INS1_16FlashAttnFwdSm80INS1_25CollectiveMainloopFwdSm80ILi8ELi1ELb0EN4cute5tupleIJNS5_1CILi128EEENS7_ILi64EEENS7_ILi192EEEEEELi192ENS_6half_tEfNS_4arch4Sm80ELb1ELb0ELb0ELb1ELb0ELb0ELb1ELb1EEENS1_21CollectiveEpilogueFwdINS6_IJS8_SA_S9_EEENS6_IJNS7_ILi1EEESI_SI_EEESC_SE_Li256ELb1ELb1ELb1ELb0EEENS1_36VarlenDynamicPersistentTileSchedulerILi128ELi64ELi256ELi256ELb1ELb1ELb0ELb1ELb1ELb1EEEEEEEEEvNT_6ParamsE,"",@"SHT_CUDA_INFO"
	.sectionflags	@""
	.align	4


	//----- nvinfo : EIATTR_CUDA_API_VERSION
	.align		4
        /*0000*/ 	.byte	0x04, 0x37
        /*0002*/ 	.short	(.L_356 - .L_355)
.L_355:
        /*0004*/ 	.word	0x00000082


	//----- nvinfo : EIATTR_SW2861232_WAR
	.align		4
.L_356:
        /*0008*/ 	.byte	0x01, 0x35
	.zero		2


	//----- nvinfo : EIATTR_PARAM_CBANK
	.align		4
        /*000c*/ 	.byte	0x04, 0x0a
        /*000e*/ 	.short	(.L_358 - .L_357)
	.align		4
.L_357:
        /*0010*/ 	.word	index@(.nv.constant0._ZN7cutlass13device_kernelIN5flash19enable_sm80_to_sm89INS1_16FlashAttnFwdSm80INS1_25CollectiveMainloopFwdSm80ILi8ELi1ELb0EN4cute5tupleIJNS5_1CILi128EEENS7_ILi64EEENS7_ILi192EEEEEELi192ENS_6half_tEfNS_4arch4Sm80ELb1ELb0ELb0ELb1ELb0ELb0ELb1ELb1EEENS1_21CollectiveEpilogueFwdINS6_IJS8_SA_S9_EEENS6_IJNS7_ILi1EEESI_SI_EEESC_SE_Li256ELb1ELb1ELb1ELb0EEENS1_36VarlenDynamicPersistentTileSchedulerILi128ELi64ELi256ELi256ELb1ELb1ELb0ELb1ELb1ELb1EEEEEEEEEvNT_6ParamsE)
        /*0014*/ 	.short	0x0160
        /*0016*/ 	.short	0x0438


	//----- nvinfo : EIATTR_CBANK_PARAM_SIZE
	.align		4
.L_358:
        /*0018*/ 	.byte	0x03, 0x19
        /*001a*/ 	.short	0x0438


	//----- nvinfo : EIATTR_KPARAM_INFO
	.align		4
        /*001c*/ 	.byte	0x04, 0x17
        /*001e*/ 	.short	(.L_360 - .L_359)
.L_359:
        /*0020*/ 	.word	0x00000000
        /*0024*/ 	.short	0x0000
        /*0026*/ 	.short	0x0000
        /*0028*/ 	.byte	0x00, 0xf0, 0xe1, 0x10


	//----- nvinfo : EIATTR_MAXREG_COUNT
	.align		4
.L_360:
        /*002c*/ 	.byte	0x03, 0x1b
        /*002e*/ 	.short	0x00ff


	//----- nvinfo : EIATTR_NUM_BARRIERS
	.align		4
        /*0030*/ 	.byte	0x02, 0x4c
        /*0032*/ 	.byte	0x06
	.zero		1


	//----- nvinfo : EIATTR_ANNOTATIONS
	.align		4
        /*0034*/ 	.byte	0x04, 0x55
        /*0036*/ 	.short	(.L_362 - .L_361)


	//   ....[0]....
.L_361:
        /* <DEDUP_REMOVED lines=37> */


	//----- nvinfo : EIATTR_MERCURY_ISA_VERSION
	.align		4
.L_362:
        /*0270*/ 	.byte	0x03, 0x5f
        /*0272*/ 	.short	0x0000


	//----- nvinfo : EIATTR_INT_WARP_WIDE_INSTR_OFFSETS
	.align		4
        /*0274*/ 	.byte	0x04, 0x31
        /*0276*/ 	.short	(.L_364 - .L_363)


	//   ....[0]....
.L_363:
        /*0278*/ 	.word	0x0000b9f0


	//   ....[1]....
        /*027c*/ 	.word	0x0000ba70


	//----- nvinfo : EIATTR_COOP_GROUP_MASK_REGIDS
	.align		4
.L_364:
        /*0280*/ 	.byte	0x04, 0x29
        /*0282*/ 	.short	(.L_366 - .L_365)


	//   ....[0]....
.L_365:
        /*0284*/ 	.word	0xffffffff


	//   ....[1]....
        /*0288*/ 	.word	0xffffffff


	//   ....[2]....
        /*028c*/ 	.word	0xffffffff


	//   ....[3]....
        /*0290*/ 	.word	0xffffffff


	//   ....[4]....
        /*0294*/ 	.word	0xffffffff


	//   ....[5]....
        /*0298*/ 	.word	0xffffffff


	//   ....[6]....
        /*029c*/ 	.word	0xffffffff


	//   ....[7]....
        /*02a0*/ 	.word	0xffffffff


	//   ....[8]....
        /*02a4*/ 	.word	0xffffffff


	//   ....[9]....
        /*02a8*/ 	.word	0xffffffff


	//   ....[10]....
        /*02ac*/ 	.word	0xffffffff


	//   ....[11]....
        /*02b0*/ 	.word	0xffffffff


	//   ....[12]....
        /*02b4*/ 	.word	0xffffffff


	//   ....[13]....
        /*02b8*/ 	.word	0xffffffff


	//   ....[14]....
        /*02bc*/ 	.word	0xffffffff


	//   ....[15]....
        /*02c0*/ 	.word	0xffffffff


	//   ....[16]....
        /*02c4*/ 	.word	0xffffffff


	//   ....[17]....
        /*02c8*/ 	.word	0xffffffff


	//   ....[18]....
        /*02cc*/ 	.word	0xffffffff


	//   ....[19]....
        /*02d0*/ 	.word	0xffffffff


	//   ....[20]....
        /*02d4*/ 	.word	0xffffffff


	//   ....[21]....
        /*02d8*/ 	.word	0xffffffff


	//   ....[22]....
        /*02dc*/ 	.word	0xffffffff


	//   ....[23]....
        /*02e0*/ 	.word	0xffffffff


	//   ....[24]....
        /*02e4*/ 	.word	0xffffffff


	//   ....[25]....
        /*02e8*/ 	.word	0xffffffff


	//   ....[26]....
        /*02ec*/ 	.word	0xffffffff


	//   ....[27]....
        /*02f0*/ 	.word	0xffffffff


	//   ....[28]....
        /*02f4*/ 	.word	0xffffffff


	//   ....[29]....
        /*02f8*/ 	.word	0xffffffff


	//   ....[30]....
        /*02fc*/ 	.word	0xffffffff


	//   ....[31]....
        /*0300*/ 	.word	0xffffffff


	//   ....[32]....
        /*0304*/ 	.word	0xffffffff


	//   ....[33]....
        /*0308*/ 	.word	0xffffffff


	//   ....[34]....
        /*030c*/ 	.word	0xffffffff


	//   ....[35]....
        /*0310*/ 	.word	0xffffffff


	//   ....[36]....
        /*0314*/ 	.word	0xffffffff


	//   ....[37]....
        /*0318*/ 	.word	0xffffffff


	//   ....[38]....
        /*031c*/ 	.word	0xffffffff


	//   ....[39]....
        /*0320*/ 	.word	0xffffffff


	//   ....[40]....
        /*0324*/ 	.word	0xffffffff


	//   ....[41]....
        /*0328*/ 	.word	0xffffffff


	//   ....[42]....
        /*032c*/ 	.word	0xffffffff


	//   ....[43]....
        /*0330*/ 	.word	0xffffffff


	//   ....[44]....
        /*0334*/ 	.word	0xffffffff


	//   ....[45]....
        /*0338*/ 	.word	0xffffffff


	//   ....[46]....
        /*033c*/ 	.word	0xffffffff


	//   ....[47]....
        /*0340*/ 	.word	0xffffffff


	//   ....[48]....
        /*0344*/ 	.word	0xffffffff


	//   ....[49]....
        /*0348*/ 	.word	0xffffffff


	//   ....[50]....
        /*034c*/ 	.word	0xffffffff


	//   ....[51]....
        /*0350*/ 	.word	0xffffffff


	//   ....[52]....
        /*0354*/ 	.word	0xffffffff


	//   ....[53]....
        /*0358*/ 	.word	0xffffffff


	//   ....[54]....
        /*035c*/ 	.word	0xffffffff


	//   ....[55]....
        /*0360*/ 	.word	0xffffffff


	//   ....[56]....
        /*0364*/ 	.word	0xffffffff


	//   ....[57]....
        /*0368*/ 	.word	0xffffffff


	//   ....[58]....
        /*036c*/ 	.word	0xffffffff


	//   ....[59]....
        /*0370*/ 	.word	0xffffffff


	//   ....[60]....
        /*0374*/ 	.word	0xffffffff


	//   ....[61]....
        /*0378*/ 	.word	0xffffffff


	//   ....[62]....
        /*037c*/ 	.word	0xffffffff


	//   ....[63]....
        /*0380*/ 	.word	0xffffffff


	//   ....[64]....
        /*0384*/ 	.word	0xffffffff


	//   ....[65]....
        /*0388*/ 	.word	0xffffffff


	//   ....[66]....
        /*038c*/ 	.word	0xffffffff


	//   ....[67]....
        /*0390*/ 	.word	0xffffffff


	//   ....[68]....
        /*0394*/ 	.word	0xffffffff


	//   ....[69]....
        /*0398*/ 	.word	0xffffffff


	//   ....[70]....
        /*039c*/ 	.word	0xffffffff


	//   ....[71]....
        /*03a0*/ 	.word	0xffffffff


	//   ....[72]....
        /*03a4*/ 	.word	0xffffffff


	//   ....[73]....
        /*03a8*/ 	.word	0xffffffff


	//   ....[74]....
        /*03ac*/ 	.word	0xffffffff


	//   ....[75]....
        /*03b0*/ 	.word	0xffffffff


	//   ....[76]....
        /*03b4*/ 	.word	0xffffffff


	//   ....[77]....
        /*03b8*/ 	.word	0xffffffff


	//   ....[78]....
        /*03bc*/ 	.word	0xffffffff


	//   ....[79]....
        /*03c0*/ 	.word	0xffffffff


	//   ....[80]....
        /*03c4*/ 	.word	0xffffffff


	//   ....[81]....
        /*03c8*/ 	.word	0xffffffff


	//   ....[82]....
        /*03cc*/ 	.word	0xffffffff


	//   ....[83]....
        /*03d0*/ 	.word	0xffffffff


	//   ....[84]....
        /*03d4*/ 	.word	0xffffffff


	//   ....[85]....
        /*03d8*/ 	.word	0xffffffff


	//   ....[86]....
        /*03dc*/ 	.word	0xffffffff


	//   ....[87]....
        /*03e0*/ 	.word	0xffffffff


	//   ....[88]....
        /*03e4*/ 	.word	0xffffffff


	//   ....[89]....
        /*03e8*/ 	.word	0xffffffff


	//   ....[90]....
        /*03ec*/ 	.word	0xffffffff


	//   ....[91]....
        /*03f0*/ 	.word	0xffffffff


	//   ....[92]....
        /*03f4*/ 	.word	0xffffffff


	//   ....[93]....
        /*03f8*/ 	.word	0xffffffff


	//   ....[94]....
        /*03fc*/ 	.word	0xffffffff


	//   ....[95]....
        /*0400*/ 	.word	0xffffffff


	//   ....[96]....
        /*0404*/ 	.word	0xffffffff


	//   ....[97]....
        /*0408*/ 	.word	0xffffffff


	//   ....[98]....
        /*040c*/ 	.word	0xffffffff


	//   ....[99]....
        /*0410*/ 	.word	0xffffffff


	//   ....[100]....
        /*0414*/ 	.word	0xffffffff


	//   ....[101]....
        /*0418*/ 	.word	0xffffffff


	//   ....[102]....
        /*041c*/ 	.word	0xffffffff


	//   ....[103]....
        /*0420*/ 	.word	0xffffffff


	//   ....[104]....
        /*0424*/ 	.word	0xffffffff


	//   ....[105]....
        /*0428*/ 	.word	0xffffffff


	//   ....[106]....
        /*042c*/ 	.word	0xffffffff


	//   ....[107]....
        /*0430*/ 	.word	0xffffffff


	//   ....[108]....
        /*0434*/ 	.word	0xffffffff


	//   ....[109]....
        /*0438*/ 	.word	0xffffffff


	//   ....[110]....
        /*043c*/ 	.word	0xffffffff


	//   ....[111]....
        /*0440*/ 	.word	0xffffffff


	//   ....[112]....
        /*0444*/ 	.word	0xffffffff


	//   ....[113]....
        /*0448*/ 	.word	0xffffffff


	//   ....[114]....
        /*044c*/ 	.word	0xffffffff


	//   ....[115]....
        /*0450*/ 	.word	0xffffffff


	//   ....[116]....
        /*0454*/ 	.word	0xffffffff


	//   ....[117]....
        /*0458*/ 	.word	0xffffffff


	//   ....[118]....
        /*045c*/ 	.word	0xffffffff


	//   ....[119]....
        /*0460*/ 	.word	0xffffffff


	//   ....[120]....
        /*0464*/ 	.word	0xffffffff


	//   ....[121]....
        /*0468*/ 	.word	0xffffffff


	//   ....[122]....
        /*046c*/ 	.word	0xffffffff


	//   ....[123]....
        /*0470*/ 	.word	0xffffffff


	//   ....[124]....
        /*0474*/ 	.word	0xffffffff


	//   ....[125]....
        /*0478*/ 	.word	0xffffffff


	//   ....[126]....
        /*047c*/ 	.word	0xffffffff


	//   ....[127]....
        /*0480*/ 	.word	0xffffffff


	//   ....[128]....
        /*0484*/ 	.word	0xffffffff


	//   ....[129]....
        /*0488*/ 	.word	0xffffffff


	//   ....[130]....
        /*048c*/ 	.word	0xffffffff


	//   ....[131]....
        /*0490*/ 	.word	0xffffffff


	//   ....[132]....
        /*0494*/ 	.word	0xffffffff


	//   ....[133]....
        /*0498*/ 	.word	0xffffffff


	//   ....[134]....
        /*049c*/ 	.word	0xffffffff


	//   ....[135]....
        /*04a0*/ 	.word	0xffffffff


	//   ....[136]....
        /*04a4*/ 	.word	0xffffffff


	//   ....[137]....
        /*04a8*/ 	.word	0xffffffff


	//   ....[138]....
        /*04ac*/ 	.word	0xffffffff


	//   ....[139]....
        /*04b0*/ 	.word	0xffffffff


	//   ....[140]....
        /*04b4*/ 	.word	0xffffffff


	//   ....[141]....
        /*04b8*/ 	.word	0xffffffff


	//   ....[142]....
        /*04bc*/ 	.word	0xffffffff


	//   ....[143]....
        /*04c0*/ 	.word	0xffffffff


	//   ....[144]....
        /*04c4*/ 	.word	0xffffffff


	//   ....[145]....
        /*04c8*/ 	.word	0xffffffff


	//   ....[146]....
        /*04cc*/ 	.word	0xffffffff


	//----- nvinfo : EIATTR_COOP_GROUP_INSTR_OFFSETS
	.align		4
.L_366:
        /*04d0*/ 	.byte	0x04, 0x28
        /*04d2*/ 	.short	(.L_368 - .L_367)


	//   ....[0]....
.L_367:
        /*04d4*/ 	.word	0x00000050


	//   ....[1]....
        /*04d8*/ 	.word	0x000001e0


	//   ....[2]....
        /*04dc*/ 	.word	0x00000210


	//   ....[3]....
        /*04e0*/ 	.word	0x00000240


	//   ....[4]....
        /*04e4*/ 	.word	0x00000270


	//   ....[5]....
        /*04e8*/ 	.word	0x000002a0


	//   ....[6]....
        /*04ec*/ 	.word	0x000002d0


	//   ....[7]....
        /*04f0*/ 	.word	0x00000430


	//   ....[8]....
        /*04f4*/ 	.word	0x00000470


	//   ....[9]....
        /*04f8*/ 	.word	0x000004a0


	//   ....[10]....
        /*04fc*/ 	.word	0x000004d0


	//   ....[11]....
        /*0500*/ 	.word	0x00000500


	//   ....[12]....
        /*0504*/ 	.word	0x00000530


	//   ....[13]....
        /*0508*/ 	.word	0x000005c0


	//   ....[14]....
        /*050c*/ 	.word	0x00000600


	//   ....[15]....
        /*0510*/ 	.word	0x00000620


	//   ....[16]....
        /*0514*/ 	.word	0x00000680


	//   ....[17]....
        /*0518*/ 	.word	0x00002900


	//   ....[18]....
        /*051c*/ 	.word	0x00002920


	//   ....[19]....
        /*0520*/ 	.word	0x00002a90


	//   ....[20]....
        /*0524*/ 	.word	0x00002aa0


	//   ....[21]....
        /*0528*/ 	.word	0x00002c10


	//   ....[22]....
        /*052c*/ 	.word	0x00002c30


	//   ....[23]....
        /*0530*/ 	.word	0x00002da0


	//   ....[24]....
        /*0534*/ 	.word	0x00002db0


	//   ....[25]....
        /*0538*/ 	.word	0x00003fb0


	//   ....[26]....
        /*053c*/ 	.word	0x00003fc0


	//   ....[27]....
        /*0540*/ 	.word	0x000045c0


	//   ....[28]....
        /*0544*/ 	.word	0x000046a0


	//   ....[29]....
        /*0548*/ 	.word	0x000046b0


	//   ....[30]....
        /*054c*/ 	.word	0x000046e0


	//   ....[31]....
        /*0550*/ 	.word	0x000062f0


	//   ....[32]....
        /*0554*/ 	.word	0x00006330


	//   ....[33]....
        /*0558*/ 	.word	0x00006c30


	//   ....[34]....
        /*055c*/ 	.word	0x00006e00


	//   ....[35]....
        /*0560*/ 	.word	0x00006e50


	//   ....[36]....
        /*0564*/ 	.word	0x00006f70


	//   ....[37]....
        /*0568*/ 	.word	0x00009780


	//   ....[38]....
        /*056c*/ 	.word	0x000097a0


	//   ....[39]....
        /*0570*/ 	.word	0x000097c0


	//   ....[40]....
        /*0574*/ 	.word	0x000097e0


	//   ....[41]....
        /*0578*/ 	.word	0x0000b1d0


	//   ....[42]....
        /*057c*/ 	.word	0x0000b200


	//   ....[43]....
        /*0580*/ 	.word	0x0000b210


	//   ....[44]....
        /*0584*/ 	.word	0x0000b240


	//   ....[45]....
        /*0588*/ 	.word	0x0000c680


	//   ....[46]....
        /*058c*/ 	.word	0x0000c6a0


	//   ....[47]....
        /*0590*/ 	.word	0x0000c6c0


	//   ....[48]....
        /*0594*/ 	.word	0x0000c6d0


	//   ....[49]....
        /*0598*/ 	.word	0x0000ca90


	//   ....[50]....
        /*059c*/ 	.word	0x0000cab0


	//   ....[51]....
        /*05a0*/ 	.word	0x0000cbf0


	//   ....[52]....
        /*05a4*/ 	.word	0x0000cc00


	//   ....[53]....
        /*05a8*/ 	.word	0x0000cd50


	//   ....[54]....
        /*05ac*/ 	.word	0x0000cd70


	//   ....[55]....
        /*05b0*/ 	.word	0x0000cec0


	//   ....[56]....
        /*05b4*/ 	.word	0x0000ced0


	//   ....[57]....
        /*05b8*/ 	.word	0x0000d220


	//   ....[58]....
        /*05bc*/ 	.word	0x0000d240


	//   ....[59]....
        /*05c0*/ 	.word	0x0000dba0


	//   ....[60]....
        /*05c4*/ 	.word	0x0000dbb0


	//   ....[61]....
        /*05c8*/ 	.word	0x0000e9e0


	//   ....[62]....
        /*05cc*/ 	.word	0x0000ea00


	//   ....[63]....
        /*05d0*/ 	.word	0x0000eb50


	//   ....[64]....
        /*05d4*/ 	.word	0x0000eb60


	//   ....[65]....
        /*05d8*/ 	.word	0x0000ecb0


	//   ....[66]....
        /*05dc*/ 	.word	0x0000ecd0


	//   ....[67]....
        /*05e0*/ 	.word	0x0000ee20


	//   ....[68]....
        /*05e4*/ 	.word	0x0000ee30


	//   ....[69]....
        /*05e8*/ 	.word	0x0000f020


	//   ....[70]....
        /*05ec*/ 	.word	0x0000f040


	//   ....[71]....
        /*05f0*/ 	.word	0x0000f160


	//   ....[72]....
        /*05f4*/ 	.word	0x0000f1a0


	//   ....[73]....
        /*05f8*/ 	.word	0x0000f1d0


	//   ....[74]....
        /*05fc*/ 	.word	0x0000f200


	//   ....[75]....
        /*0600*/ 	.word	0x0000f230


	//   ....[76]....
        /*0604*/ 	.word	0x0000f260


	//   ....[77]....
        /*0608*/ 	.word	0x0000f3b0


	//   ....[78]....
        /*060c*/ 	.word	0x0000f3f0


	//   ....[79]....
        /*0610*/ 	.word	0x0000f420


	//   ....[80]....
        /*0614*/ 	.word	0x0000f450


	//   ....[81]....
        /*0618*/ 	.word	0x0000f480


	//   ....[82]....
        /*061c*/ 	.word	0x0000f4b0


	//   ....[83]....
        /*0620*/ 	.word	0x0000f540


	//   ....[84]....
        /*0624*/ 	.word	0x0000f580


	//   ....[85]....
        /*0628*/ 	.word	0x0000f590


	//   ....[86]....
        /*062c*/ 	.word	0x0000f5f0


	//   ....[87]....
        /*0630*/ 	.word	0x0000ffa0


	//   ....[88]....
        /*0634*/ 	.word	0x00010000


	//   ....[89]....
        /*0638*/ 	.word	0x00010050


	//   ....[90]....
        /*063c*/ 	.word	0x000100a0


	//   ....[91]....
        /*0640*/ 	.word	0x000100f0


	//   ....[92]....
        /*0644*/ 	.word	0x00010160


	//   ....[93]....
        /*0648*/ 	.word	0x000101a0


	//   ....[94]....
        /*064c*/ 	.word	0x00010210


	//   ....[95]....
        /*0650*/ 	.word	0x00010280


	//   ....[96]....
        /*0654*/ 	.word	0x000102e0


	//   ....[97]....
        /*0658*/ 	.word	0x00010350


	//   ....[98]....
        /*065c*/ 	.word	0x000103c0


	//   ....[99]....
        /*0660*/ 	.word	0x00010420


	//   ....[100]....
        /*0664*/ 	.word	0x00010480


	//   ....[101]....
        /*0668*/ 	.word	0x000104e0


	//   ....[102]....
        /*066c*/ 	.word	0x00010550


	//   ....[103]....
        /*0670*/ 	.word	0x000105b0


	//   ....[104]....
        /*0674*/ 	.word	0x00010610


	//   ....[105]....
        /*0678*/ 	.word	0x00010660


	//   ....[106]....
        /*067c*/ 	.word	0x000106c0


	//   ....[107]....
        /*0680*/ 	.word	0x00010710


	//   ....[108]....
        /*0684*/ 	.word	0x00010760


	//   ....[109]....
        /*0688*/ 	.word	0x000107d0


	//   ....[110]....
        /*068c*/ 	.word	0x00010840


	//   ....[111]....
        /*0690*/ 	.word	0x000108a0


	//   ....[112]....
        /*0694*/ 	.word	0x00010900


	//   ....[113]....
        /*0698*/ 	.word	0x00010960


	//   ....[114]....
        /*069c*/ 	.word	0x000109d0


	//   ....[115]....
        /*06a0*/ 	.word	0x00010a30


	//   ....[116]....
        /*06a4*/ 	.word	0x00010a90


	//   ....[117]....
        /*06a8*/ 	.word	0x00010af0


	//   ....[118]....
        /*06ac*/ 	.word	0x00010b60


	//   ....[119]....
        /*06b0*/ 	.word	0x00010bc0


	//   ....[120]....
        /*06b4*/ 	.word	0x00010c20


	//   ....[121]....
        /*06b8*/ 	.word	0x00010c80


	//   ....[122]....
        /*06bc*/ 	.word	0x00010cf0


	//   ....[123]....
        /*06c0*/ 	.word	0x00010d50


	//   ....[124]....
        /*06c4*/ 	.word	0x00010db0


	//   ....[125]....
        /*06c8*/ 	.word	0x00010e10


	//   ....[126]....
        /*06cc*/ 	.word	0x00010e80


	//   ....[127]....
        /*06d0*/ 	.word	0x00010ee0


	//   ....[128]....
        /*06d4*/ 	.word	0x00010f40


	//   ....[129]....
        /*06d8*/ 	.word	0x00010fa0


	//   ....[130]....
        /*06dc*/ 	.word	0x00011010


	//   ....[131]....
        /*06e0*/ 	.word	0x00011060


	//   ....[132]....
        /*06e4*/ 	.word	0x000110a0


	//   ....[133]....
        /*06e8*/ 	.word	0x000110f0


	//   ....[134]....
        /*06ec*/ 	.word	0x00011140


	//   ....[135]....
        /*06f0*/ 	.word	0x00011190


	//   ....[136]....
        /*06f4*/ 	.word	0x00011200


	//   ....[137]....
        /*06f8*/ 	.word	0x00011240


	//   ....[138]....
        /*06fc*/ 	.word	0x00011290


	//   ....[139]....
        /*0700*/ 	.word	0x000112e0


	//   ....[140]....
        /*0704*/ 	.word	0x00011330


	//   ....[141]....
        /*0708*/ 	.word	0x00011380


	//   ....[142]....
        /*070c*/ 	.word	0x000113f0


	//   ....[143]....
        /*0710*/ 	.word	0x00011430


	//   ....[144]....
        /*0714*/ 	.word	0x000114a0


	//   ....[145]....
        /*0718*/ 	.word	0x00011500


	//   ....[146]....
        /*071c*/ 	.word	0x00011560


	//----- nvinfo : EIATTR_EXIT_INSTR_OFFSETS
	.align		4
.L_368:
        /*0720*/ 	.byte	0x04, 0x1c
        /*0722*/ 	.short	(.L_370 - .L_369)


	//   ....[0]....
.L_369:
        /*0724*/ 	.word	0x00000fe0


	//   ....[1]....
        /*0728*/ 	.word	0x0000ff60


	//----- nvinfo : EIATTR_MAX_THREADS
	.align		4
.L_370:
        /*072c*/ 	.byte	0x04, 0x05
        /*072e*/ 	.short	(.L_372 - .L_371)
.L_371:
        /*0730*/ 	.word	0x00000100
        /*0734*/ 	.word	0x00000001
        /*0738*/ 	.word	0x00000001


	//----- nvinfo : EIATTR_CRS_STACK_SIZE
	.align		4
.L_372:
        /*073c*/ 	.byte	0x04, 0x1e
        /*073e*/ 	.short	(.L_374 - .L_373)
.L_373:
        /*0740*/ 	.word	0x00000000
.L_374:


//--------------------- .nv.info._ZN7cutlass13device_kernelIN5flash19enable_sm80_to_sm89INS1_16FlashAttnFwdSm80INS1_25CollectiveMainloopFwdSm80ILi8ELi1ELb0EN4cute5tupleIJNS5_1CILi128EEENS7_ILi64EEENS7_ILi192EEEEEELi192ENS_6half_tEfNS_4arch4Sm80ELb1ELb0ELb0ELb1ELb0ELb1ELb1ELb1EEENS1_21CollectiveEpilogueFwdINS6_IJS8_SA_S9_EEENS6_IJNS7_ILi1EEESI_SI_EEESC_SE_Li256ELb1ELb1ELb1ELb0EEENS1_36VarlenDynamicPersistentTileSchedulerILi128ELi64ELi256ELi256ELb1ELb1ELb0ELb1ELb1ELb1EEEEEEEEEvNT_6ParamsE --------------------------
	.section	.nv.info._ZN7cutlass13device_kernelIN5flash19enable_sm80_to_sm89INS1_16FlashAttnFwdSm80INS1_25CollectiveMainloopFwdSm80ILi8ELi1ELb0EN4cute5tupleIJNS5_1CILi128EEENS7_ILi64EEENS7_ILi192EEEEEELi192ENS_6half_tEfNS_4arch4Sm80ELb1ELb0ELb0ELb1ELb0ELb1ELb1ELb1EEENS1_21CollectiveEpilogueFwdINS6_IJS8_SA_S9_EEENS6_IJNS7_ILi1EEESI_SI_EEESC_SE_Li256ELb1ELb1ELb1ELb0EEENS1_36VarlenDynamicPersistentTileSchedulerILi128ELi64ELi256ELi256ELb1ELb1ELb0ELb1ELb1ELb1EEEEEEEEEvNT_6ParamsE,"",@"SHT_CUDA_INFO"
	.sectionflags	@""
	.align	4


	//----- nvinfo : EIATTR_CUDA_API_VERSION
	.align		4
        /*0000*/ 	.byte	0x04, 0x37
        /*0002*/ 	.short	(.L_376 - .L_375)
.L_375:
        /*0004*/ 	.word	0x00000082


	//----- nvinfo : EIATTR_SW2861232_WAR
	.align		4
.L_376:
        /*0008*/ 	.byte	0x01, 0x35
	.zero		2


	//----- nvinfo : EIATTR_PARAM_CBANK
	.align		4
        /*000c*/ 	.byte	0x04, 0x0a
        /*000e*/ 	.short	(.L_378 - .L_377)
	.align		4
.L_377:
        /*0010*/ 	.word	index@(.nv.constant0._ZN7cutlass13device_kernelIN5flash19enable_sm80_to_sm89INS1_16FlashAttnFwdSm80INS1_25CollectiveMainloopFwdSm80ILi8ELi1ELb0EN4cute5tupleIJNS5_1CILi128EEENS7_ILi64EEENS7_ILi192EEEEEELi192ENS_6half_tEfNS_4arch4Sm80ELb1ELb0ELb0ELb1ELb0ELb1ELb1ELb1EEENS1_21CollectiveEpilogueFwdINS6_IJS8_SA_S9_EEENS6_IJNS7_ILi1EEESI_SI_EEESC_SE_Li256ELb1ELb1ELb1ELb0EEENS1_36VarlenDynamicPersistentTileSchedulerILi128ELi64ELi256ELi256ELb1ELb1ELb0ELb1ELb1ELb1EEEEEEEEEvNT_6ParamsE)
        /*0014*/ 	.short	0x0160
        /*0016*/ 	.short	0x0438


	//----- nvinfo : EIATTR_CBANK_PARAM_SIZE
	.align		4
.L_378:
        /*0018*/ 	.byte	0x03, 0x19
        /*001a*/ 	.short	0x0438


	//----- nvinfo : EIATTR_KPARAM_INFO
	.align		4
        /*001c*/ 	.byte	0x04, 0x17
        /*001e*/ 	.short	(.L_380 - .L_379)
.L_379:
        /*0020*/ 	.word	0x00000000
        /*0024*/ 	.short	0x0000
        /*0026*/ 	.short	0x0000
        /*0028*/ 	.byte	0x00, 0xf0, 0xe1, 0x10


	//----- nvinfo : EIATTR_MAXREG_COUNT
	.align		4
.L_380:
        /*002c*/ 	.byte	0x03, 0x1b
        /*002e*/ 	.short	0x00ff


	//----- nvinfo : EIATTR_NUM_BARRIERS
	.align		4
        /*0030*/ 	.byte	0x02, 0x4c
        /*0032*/ 	.byte	0x06
	.zero		1


	//----- nvinfo : EIATTR_ANNOTATIONS
	.align		4
        /*0034*/ 	.byte	0x04, 0x55
        /*0036*/ 	.short	(.L_382 - .L_381)


	//   ....[0]....
.L_381:
        /* <DEDUP_REMOVED lines=32> */


	//----- nvinfo : EIATTR_MERCURY_ISA_VERSION
	.align		4
.L_382:
        /*0228*/ 	.byte	0x03, 0x5f
        /*022a*/ 	.short	0x0000


	//----- nvinfo : EIATTR_INT_WARP_WIDE_INSTR_OFFSETS
	.align		4
        /*022c*/ 	.byte	0x04, 0x31
        /*022e*/ 	.short	(.L_384 - .L_383)


	//   ....[0]....
.L_383:
        /*0230*/ 	.word	0x00017bc0


	//   ....[1]....
        /*0234*/ 	.word	0x00017c40


	//----- nvinfo : EIATTR_COOP_GROUP_MASK_REGIDS
	.align		4
.L_384:
        /*0238*/ 	.byte	0x04, 0x29
        /*023a*/ 	.short	(.L_386 - .L_385)


	//   ....[0]....
.L_385:
        /*023c*/ 	.word	0xffffffff


	//   ....[1]....
        /*0240*/ 	.word	0xffffffff


	//   ....[2]....
        /*0244*/ 	.word	0xffffffff


	//   ....[3]....
        /*0248*/ 	.word	0xffffffff


	//   ....[4]....
        /*024c*/ 	.word	0xffffffff


	//   ....[5]....
        /*0250*/ 	.word	0xffffffff


	//   ....[6]....
        /*0254*/ 	.word	0xffffffff


	//   ....[7]....
        /*0258*/ 	.word	0xffffffff


	//   ....[8]....
        /*025c*/ 	.word	0xffffffff


	//   ....[9]....
        /*0260*/ 	.word	0xffffffff


	//   ....[10]....
        /*0264*/ 	.word	0xffffffff


	//   ....[11]....
        /*0268*/ 	.word	0xffffffff


	//   ....[12]....
        /*026c*/ 	.word	0xffffffff


	//   ....[13]....
        /*0270*/ 	.word	0xffffffff


	//   ....[14]....
        /*0274*/ 	.word	0xffffffff


	//   ....[15]....
        /*0278*/ 	.word	0xffffffff


	//   ....[16]....
        /*027c*/ 	.word	0xffffffff


	//   ....[17]....
        /*0280*/ 	.word	0xffffffff


	//   ....[18]....
        /*0284*/ 	.word	0xffffffff


	//   ....[19]....
        /*0288*/ 	.word	0xffffffff


	//   ....[20]....
        /*028c*/ 	.word	0xffffffff


	//   ....[21]....
        /*0290*/ 	.word	0xffffffff


	//   ....[22]....
        /*0294*/ 	.word	0xffffffff


	//   ....[23]....
        /*0298*/ 	.word	0xffffffff


	//   ....[24]....
        /*029c*/ 	.word	0xffffffff


	//   ....[25]....
        /*02a0*/ 	.word	0xffffffff


	//   ....[26]....
        /*02a4*/ 	.word	0xffffffff


	//   ....[27]....
        /*02a8*/ 	.word	0xffffffff


	//   ....[28]....
        /*02ac*/ 	.word	0xffffffff


	//   ....[29]....
        /*02b0*/ 	.word	0xffffffff


	//   ....[30]....
        /*02b4*/ 	.word	0xffffffff


	//   ....[31]....
        /*02b8*/ 	.word	0xffffffff


	//   ....[32]....
        /*02bc*/ 	.word	0xffffffff


	//   ....[33]....
        /*02c0*/ 	.word	0xffffffff


	//   ....[34]....
        /*02c4*/ 	.word	0xffffffff


	//   ....[35]....
        /*02c8*/ 	.word	0xffffffff


	//   ....[36]....
        /*02cc*/ 	.word	0xffffffff


	//   ....[37]....
        /*02d0*/ 	.word	0xffffffff


	//   ....[38]....
        /*02d4*/ 	.word	0xffffffff


	//   ....[39]....
        /*02d8*/ 	.word	0xffffffff


	//   ....[40]....
        /*02dc*/ 	.word	0xffffffff


	//   ....[41]....
        /*02e0*/ 	.word	0xffffffff


	//   ....[42]....
        /*02e4*/ 	.word	0xffffffff


	//   ....[43]....
        /*02e8*/ 	.word	0xffffffff


	//   ....[44]....
        /*02ec*/ 	.word	0xffffffff


	//   ....[45]....
        /*02f0*/ 	.word	0xffffffff


	//   ....[46]....
        /*02f4*/ 	.word	0xffffffff


	//   ....[47]....
        /*02f8*/ 	.word	0xffffffff


	//   ....[48]....
        /*02fc*/ 	.word	0xffffffff


	//   ....[49]....
        /*0300*/ 	.word	0xffffffff


	//   ....[50]....
        /*0304*/ 	.word	0xffffffff


	//   ....[51]....
        /*0308*/ 	.word	0xffffffff


	//   ....[52]....
        /*030c*/ 	.word	0xffffffff


	//   ....[53]....
        /*0310*/ 	.word	0xffffffff


	//   ....[54]....
        /*0314*/ 	.word	0xffffffff


	//   ....[55]....
        /*0318*/ 	.word	0xffffffff


	//   ....[56]....
        /*031c*/ 	.word	0xffffffff


	//   ....[57]....
        /*0320*/ 	.word	0xffffffff


	//   ....[58]....
        /*0324*/ 	.word	0xffffffff


	//   ....[59]....
        /*0328*/ 	.word	0xffffffff


	//   ....[60]....
        /*032c*/ 	.word	0xffffffff


	//   ....[61]....
        /*0330*/ 	.word	0xffffffff


	//   ....[62]....
        /*0334*/ 	.word	0xffffffff


	//   ....[63]....
        /*0338*/ 	.word	0xffffffff


	//   ....[64]....
        /*033c*/ 	.word	0xffffffff


	//   ....[65]....
        /*0340*/ 	.word	0xffffffff


	//   ....[66]....
        /*0344*/ 	.word	0xffffffff


	//   ....[67]....
        /*0348*/ 	.word	0xffffffff


	//   ....[68]....
        /*034c*/ 	.word	0xffffffff


	//   ....[69]....
        /*0350*/ 	.word	0xffffffff


	//   ....[70]....
        /*0354*/ 	.word	0xffffffff


	//   ....[71]....
        /*0358*/ 	.word	0xffffffff


	//   ....[72]....
        /*035c*/ 	.word	0xffffffff


	//   ....[73]....
        /*0360*/ 	.word	0xffffffff


	//   ....[74]....
        /*0364*/ 	.word	0xffffffff


	//   ....[75]....
        /*0368*/ 	.word	0xffffffff


	//   ....[76]....
        /*036c*/ 	.word	0xffffffff


	//   ....[77]....
        /*0370*/ 	.word	0xffffffff


	//   ....[78]....
        /*0374*/ 	.word	0xffffffff


	//   ....[79]....
        /*0378*/ 	.word	0xffffffff


	//   ....[80]....
        /*037c*/ 	.word	0xffffffff


	//   ....[81]....
        /*0380*/ 	.word	0xffffffff


	//   ....[82]....
        /*0384*/ 	.word	0xffffffff


	//   ....[83]....
        /*0388*/ 	.word	0xffffffff


	//   ....[84]....
        /*038c*/ 	.word	0xffffffff


	//   ....[85]....
        /*0390*/ 	.word	0xffffffff


	//   ....[86]....
        /*0394*/ 	.word	0xffffffff


	//   ....[87]....
        /*0398*/ 	.word	0xffffffff


	//   ....[88]....
        /*039c*/ 	.word	0xffffffff


	//   ....[89]....
        /*03a0*/ 	.word	0xffffffff


	//   ....[90]....
        /*03a4*/ 	.word	0xffffffff


	//   ....[91]....
        /*03a8*/ 	.word	0xffffffff


	//   ....[92]....
        /*03ac*/ 	.word	0xffffffff


	//   ....[93]....
        /*03b0*/ 	.word	0xffffffff


	//   ....[94]....
        /*03b4*/ 	.word	0xffffffff


	//   ....[95]....
        /*03b8*/ 	.word	0xffffffff


	//   ....[96]....
        /*03bc*/ 	.word	0xffffffff


	//   ....[97]....
        /*03c0*/ 	.word	0xffffffff


	//   ....[98]....
        /*03c4*/ 	.word	0xffffffff


	//   ....[99]....
        /*03c8*/ 	.word	0xffffffff


	//   ....[100]....
        /*03cc*/ 	.word	0xffffffff


	//   ....[101]....
        /*03d0*/ 	.word	0xffffffff


	//   ....[102]....
        /*03d4*/ 	.word	0xffffffff


	//   ....[103]....
        /*03d8*/ 	.word	0xffffffff


	//   ....[104]....
        /*03dc*/ 	.word	0xffffffff


	//   ....[105]....
        /*03e0*/ 	.word	0xffffffff


	//   ....[106]....
        /*03e4*/ 	.word	0xffffffff


	//   ....[107]....
        /*03e8*/ 	.word	0xffffffff


	//   ....[108]....
        /*03ec*/ 	.word	0xffffffff


	//   ....[109]....
        /*03f0*/ 	.word	0xffffffff


	//   ....[110]....
        /*03f4*/ 	.word	0xffffffff


	//   ....[111]....
        /*03f8*/ 	.word	0xffffffff


	//   ....[112]....
        /*03fc*/ 	.word	0xffffffff


	//   ....[113]....
        /*0400*/ 	.word	0xffffffff


	//   ....[114]....
        /*0404*/ 	.word	0xffffffff


	//   ....[115]....
        /*0408*/ 	.word	0xffffffff


	//   ....[116]....
        /*040c*/ 	.word	0xffffffff


	//   ....[117]....
        /*0410*/ 	.word	0xffffffff


	//   ....[118]....
        /*0414*/ 	.word	0xffffffff


	//   ....[119]....
        /*0418*/ 	.word	0xffffffff


	//   ....[120]....
        /*041c*/ 	.word	0xffffffff


	//   ....[121]....
        /*0420*/ 	.word	0xffffffff


	//   ....[122]....
        /*0424*/ 	.word	0xffffffff


	//   ....[123]....
        /*0428*/ 	.word	0xffffffff


	//   ....[124]....
        /*042c*/ 	.word	0xffffffff


	//   ....[125]....
        /*0430*/ 	.word	0xffffffff


	//   ....[126]....
        /*0434*/ 	.word	0xffffffff


	//   ....[127]....
        /*0438*/ 	.word	0xffffffff


	//   ....[128]....
        /*043c*/ 	.word	0xffffffff


	//   ....[129]....
        /*0440*/ 	.word	0xffffffff


	//   ....[130]....
        /*0444*/ 	.word	0xffffffff


	//   ....[131]....
        /*0448*/ 	.word	0xffffffff


	//   ....[132]....
        /*044c*/ 	.word	0xffffffff


	//   ....[133]....
        /*0450*/ 	.word	0xffffffff


	//   ....[134]....
        /*0454*/ 	.word	0xffffffff


	//   ....[135]....
        /*0458*/ 	.word	0xffffffff


	//   ....[136]....
        /*045c*/ 	.word	0xffffffff


	//   ....[137]....
        /*0460*/ 	.word	0xffffffff


	//   ....[138]....
        /*0464*/ 	.word	0xffffffff


	//   ....[139]....
        /*0468*/ 	.word	0xffffffff


	//   ....[140]....
        /*046c*/ 	.word	0xffffffff


	//   ....[141]....
        /*0470*/ 	.word	0xffffffff


	//   ....[142]....
        /*0474*/ 	.word	0xffffffff


	//   ....[143]....
        /*0478*/ 	.word	0xffffffff


	//   ....[144]....
        /*047c*/ 	.word	0xffffffff


	//   ....[145]....
        /*0480*/ 	.word	0xffffffff


	//   ....[146]....
        /*0484*/ 	.word	0xffffffff


	//   ....[147]....
        /*0488*/ 	.word	0xffffffff


	//   ....[148]....
        /*048c*/ 	.word	0xffffffff


	//   ....[149]....
        /*0490*/ 	.word	0xffffffff


	//   ....[150]....
        /*0494*/ 	.word	0xffffffff


	//   ....[151]....
        /*0498*/ 	.word	0xffffffff


	//   ....[152]....
        /*049c*/ 	.word	0xffffffff


	//   ....[153]....
        /*04a0*/ 	.word	0xffffffff


	//   ....[154]....
        /*04a4*/ 	.word	0xffffffff


	//   ....[155]....
        /*04a8*/ 	.word	0xffffffff


	//   ....[156]....
        /*04ac*/ 	.word	0xffffffff


	//   ....[157]....
        /*04b0*/ 	.word	0xffffffff


	//   ....[158]....
        /*04b4*/ 	.word	0xffffffff


	//   ....[159]....
        /*04b8*/ 	.word	0xffffffff


	//   ....[160]....
        /*04bc*/ 	.word	0xffffffff


	//   ....[161]....
        /*04c0*/ 	.word	0xffffffff


	//   ....[162]....
        /*04c4*/ 	.word	0xffffffff


	//----- nvinfo : EIATTR_COOP_GROUP_INSTR_OFFSETS
	.align		4
.L_386:
        /*04c8*/ 	.byte	0x04, 0x28
        /*04ca*/ 	.short	(.L_388 - .L_387)


	//   ....[0]....
.L_387:
        /*04cc*/ 	.word	0x00000050


	//   ....[1]....
        /*04d0*/ 	.word	0x000001f0


	//   ....[2]....
        /*04d4*/ 	.word	0x00000220


	//   ....[3]....
        /*04d8*/ 	.word	0x00000250


	//   ....[4]....
        /*04dc*/ 	.word	0x00000280


	//   ....[5]....
        /*04e0*/ 	.word	0x000002b0


	//   ....[6]....
        /*04e4*/ 	.word	0x000002e0


	//   ....[7]....
        /*04e8*/ 	.word	0x00000450


	//   ....[8]....
        /*04ec*/ 	.word	0x00000490


	//   ....[9]....
        /*04f0*/ 	.word	0x000004c0


	//   ....[10]....
        /*04f4*/ 	.word	0x000004f0


	//   ....[11]....
        /*04f8*/ 	.word	0x00000520


	//   ....[12]....
        /*04fc*/ 	.word	0x00000550


	//   ....[13]....
        /*0500*/ 	.word	0x000005e0


	//   ....[14]....
        /*0504*/ 	.word	0x00000620


	//   ....[15]....
        /*0508*/ 	.word	0x00000640


	//   ....[16]....
        /*050c*/ 	.word	0x000006a0


	//   ....[17]....
        /*0510*/ 	.word	0x00007ee0


	//   ....[18]....
        /*0514*/ 	.word	0x00007f00


	//   ....[19]....
        /*0518*/ 	.word	0x00008060


	//   ....[20]....
        /*051c*/ 	.word	0x00008070


	//   ....[21]....
        /*0520*/ 	.word	0x000081a0


	//   ....[22]....
        /*0524*/ 	.word	0x000081c0


	//   ....[23]....
        /*0528*/ 	.word	0x000082f0


	//   ....[24]....
        /*052c*/ 	.word	0x00008300


	//   ....[25]....
        /*0530*/ 	.word	0x000089f0


	//   ....[26]....
        /*0534*/ 	.word	0x00008a30


	//   ....[27]....
        /*0538*/ 	.word	0x00008a70


	//   ....[28]....
        /*053c*/ 	.word	0x00008a80


	//   ....[29]....
        /*0540*/ 	.word	0x00008ef0


	//   ....[30]....
        /*0544*/ 	.word	0x00009160


	//   ....[31]....
        /*0548*/ 	.word	0x000091a0


	//   ....[32]....
        /*054c*/ 	.word	0x000091b0


	//   ....[33]....
        /*0550*/ 	.word	0x0000bcc0


	//   ....[34]....
        /*0554*/ 	.word	0x0000bd90


	//   ....[35]....
        /*0558*/ 	.word	0x0000bdd0


	//   ....[36]....
        /*055c*/ 	.word	0x0000be10


	//   ....[37]....
        /*0560*/ 	.word	0x0000c0c0


	//   ....[38]....
        /*0564*/ 	.word	0x0000c330


	//   ....[39]....
        /*0568*/ 	.word	0x0000c370


	//   ....[40]....
        /*056c*/ 	.word	0x0000c3b0


	//   ....[41]....
        /*0570*/ 	.word	0x00010030


	//   ....[42]....
        /*0574*/ 	.word	0x00010040


	//   ....[43]....
        /*0578*/ 	.word	0x00010650


	//   ....[44]....
        /*057c*/ 	.word	0x00010730


	//   ....[45]....
        /*0580*/ 	.word	0x00010740


	//   ....[46]....
        /*0584*/ 	.word	0x00010770


	//   ....[47]....
        /*0588*/ 	.word	0x000123e0


	//   ....[48]....
        /*058c*/ 	.word	0x00012460


	//   ....[49]....
        /*0590*/ 	.word	0x00012dd0


	//   ....[50]....
        /*0594*/ 	.word	0x00012fa0


	//   ....[51]....
        /*0598*/ 	.word	0x00012ff0


	//   ....[52]....
        /*059c*/ 	.word	0x00013110


	//   ....[53]....
        /*05a0*/ 	.word	0x00015940


	//   ....[54]....
        /*05a4*/ 	.word	0x00015960


	//   ....[55]....
        /*05a8*/ 	.word	0x00015980


	//   ....[56]....
        /*05ac*/ 	.word	0x000159a0


	//   ....[57]....
        /*05b0*/ 	.word	0x000173a0


	//   ....[58]....
        /*05b4*/ 	.word	0x000173d0


	//   ....[59]....
        /*05b8*/ 	.word	0x000173e0


	//   ....[60]....
        /*05bc*/ 	.word	0x00017410


	//   ....[61]....
        /*05c0*/ 	.word	0x00018950


	//   ....[62]....
        /*05c4*/ 	.word	0x00018960


	//   ....[63]....
        /*05c8*/ 	.word	0x00018980


	//   ....[64]....
        /*05cc*/ 	.word	0x000189a0


	//   ....[65]....
        /*05d0*/ 	.word	0x00018d60


	//   ....[66]....
        /*05d4*/ 	.word	0x00018d80


	//   ....[67]....
        /*05d8*/ 	.word	0x00018ed0


	//   ....[68]....
        /*05dc*/ 	.word	0x00018ee0


	//   ....[69]....
        /*05e0*/ 	.word	0x00019010


	//   ....[70]....
        /*05e4*/ 	.word	0x00019030


	//   ....[71]....
        /*05e8*/ 	.word	0x00019160


	//   ....[72]....
        /*05ec*/ 	.word	0x00019170


	//   ....[73]....
        /*05f0*/ 	.word	0x000194a0


	//   ....[74]....
        /*05f4*/ 	.word	0x000194c0


	//   ....[75]....
        /*05f8*/ 	.word	0x00019e00


	//   ....[76]....
        /*05fc*/ 	.word	0x00019e10


	//   ....[77]....
        /*0600*/ 	.word	0x0001abf0


	//   ....[78]....
        /*0604*/ 	.word	0x0001ac10


	//   ....[79]....
        /*0608*/ 	.word	0x0001ad70


	//   ....[80]....
        /*060c*/ 	.word	0x0001ad80


	//   ....[81]....
        /*0610*/ 	.word	0x0001aeb0


	//   ....[82]....
        /*0614*/ 	.word	0x0001aed0


	//   ....[83]....
        /*0618*/ 	.word	0x0001b000


	//   ....[84]....
        /*061c*/ 	.word	0x0001b010


	//   ....[85]....
        /*0620*/ 	.word	0x0001b1e0


	//   ....[86]....
        /*0624*/ 	.word	0x0001b200


	//   ....[87]....
        /*0628*/ 	.word	0x0001b320


	//   ....[88]....
        /*062c*/ 	.word	0x0001b360


	//   ....[89]....
        /*0630*/ 	.word	0x0001b390


	//   ....[90]....
        /*0634*/ 	.word	0x0001b3c0


	//   ....[91]....
        /*0638*/ 	.word	0x0001b3f0


	//   ....[92]....
        /*063c*/ 	.word	0x0001b420


	//   ....[93]....
        /*0640*/ 	.word	0x0001b570


	//   ....[94]....
        /*0644*/ 	.word	0x0001b5b0


	//   ....[95]....
        /*0648*/ 	.word	0x0001b5e0


	//   ....[96]....
        /*064c*/ 	.word	0x0001b610


	//   ....[97]....
        /*0650*/ 	.word	0x0001b640


	//   ....[98]....
        /*0654*/ 	.word	0x0001b670


	//   ....[99]....
        /*0658*/ 	.word	0x0001b700


	//   ....[100]....
        /*065c*/ 	.word	0x0001b740


	//   ....[101]....
        /*0660*/ 	.word	0x0001b750


	//   ....[102]....
        /*0664*/ 	.word	0x0001b7b0


	//   ....[103]....
        /*0668*/ 	.word	0x0001c150


	//   ....[104]....
        /*066c*/ 	.word	0x0001c1b0


	//   ....[105]....
        /*0670*/ 	.word	0x0001c210


	//   ....[106]....
        /*0674*/ 	.word	0x0001c270


	//   ....[107]....
        /*0678*/ 	.word	0x0001c2d0


	//   ....[108]....
        /*067c*/ 	.word	0x0001c340


	//   ....[109]....
        /*0680*/ 	.word	0x0001c390


	//   ....[110]....
        /*0684*/ 	.word	0x0001c400


	//   ....[111]....
        /*0688*/ 	.word	0x0001c470


	//   ....[112]....
        /*068c*/ 	.word	0x0001c4d0


	//   ....[113]....
        /*0690*/ 	.word	0x0001c540


	//   ....[114]....
        /*0694*/ 	.word	0x0001c5b0


	//   ....[115]....
        /*0698*/ 	.word	0x0001c620


	//   ....[116]....
        /*069c*/ 	.word	0x0001c680


	//   ....[117]....
        /*06a0*/ 	.word	0x0001c6f0


	//   ....[118]....
        /*06a4*/ 	.word	0x0001c760


	//   ....[119]....
        /*06a8*/ 	.word	0x0001c7d0


	//   ....[120]....
        /*06ac*/ 	.word	0x0001c830


	//   ....[121]....
        /*06b0*/ 	.word	0x0001c890


	//   ....[122]....
        /*06b4*/ 	.word	0x0001c8f0


	//   ....[123]....
        /*06b8*/ 	.word	0x0001c940


	//   ....[124]....
        /*06bc*/ 	.word	0x0001c990


	//   ....[125]....
        /*06c0*/ 	.word	0x0001ca00


	//   ....[126]....
        /*06c4*/ 	.word	0x0001ca70


	//   ....[127]....
        /*06c8*/ 	.word	0x0001cae0


	//   ....[128]....
        /*06cc*/ 	.word	0x0001cb40


	//   ....[129]....
        /*06d0*/ 	.word	0x0001cbb0


	//   ....[130]....
        /*06d4*/ 	.word	0x0001cc20


	//   ....[131]....
        /*06d8*/ 	.word	0x0001cc90


	//   ....[132]....
        /*06dc*/ 	.word	0x0001ccf0


	//   ....[133]....
        /*06e0*/ 	.word	0x0001cd60


	//   ....[134]....
        /*06e4*/ 	.word	0x0001cdd0


	//   ....[135]....
        /*06e8*/ 	.word	0x0001ce40


	//   ....[136]....
        /*06ec*/ 	.word	0x0001cea0


	//   ....[137]....
        /*06f0*/ 	.word	0x0001cf10


	//   ....[138]....
        /*06f4*/ 	.word	0x0001cf80


	//   ....[139]....
        /*06f8*/ 	.word	0x0001cff0


	//   ....[140]....
        /*06fc*/ 	.word	0x0001d050


	//   ....[141]....
        /*0700*/ 	.word	0x0001d0c0


	//   ....[142]....
        /*0704*/ 	.word	0x0001d130


	//   ....[143]....
        /*0708*/ 	.word	0x0001d1a0


	//   ....[144]....
        /*070c*/ 	.word	0x0001d200


	//   ....[145]....
        /*0710*/ 	.word	0x0001d270


	//   ....[146]....
        /*0714*/ 	.word	0x0001d2e0


	//   ....[147]....
        /*0718*/ 	.word	0x0001d340


	//   ....[148]....
        /*071c*/ 	.word	0x0001d390


	//   ....[149]....
        /*0720*/ 	.word	0x0001d3f0


	//   ....[150]....
        /*0724*/ 	.word	0x0001d450


	//   ....[151]....
        /*0728*/ 	.word	0x0001d4b0


	//   ....[152]....
        /*072c*/ 	.word	0x0001d520


	//   ....[153]....
        /*0730*/ 	.word	0x0001d570


	//   ....[154]....
        /*0734*/ 	.word	0x0001d5c0


	//   ....[155]....
        /*0738*/ 	.word	0x0001d610


	//   ....[156]....
        /*073c*/ 	.word	0x0001d670


	//   ....[157]....
        /*0740*/ 	.word	0x0001d6d0


	//   ....[158]....
        /*0744*/ 	.word	0x0001d740


	//   ....[159]....
        /*0748*/ 	.word	0x0001d790


	//   ....[160]....
        /*074c*/ 	.word	0x0001d800


	//   ....[161]....
        /*0750*/ 	.word	0x0001d860


	//   ....[162]....
        /*0754*/ 	.word	0x0001d8d0


	//----- nvinfo : EIATTR_EXIT_INSTR_OFFSETS
	.align		4
.L_388:
        /*0758*/ 	.byte	0x04, 0x1c
        /*075a*/ 	.short	(.L_390 - .L_389)


	//   ....[0]....
.L_389:
        /*075c*/ 	.word	0x00001000


	//   ....[1]....
        /*0760*/ 	.word	0x0001c110


	//----- nvinfo : EIATTR_MAX_THREADS
	.align		4
.L_390:
        /*0764*/ 	.byte	0x04, 0x05
        /*0766*/ 	.short	(.L_392 - .L_391)
.L_391:
        /*0768*/ 	.word	0x00000100
        /*076c*/ 	.word	0x00000001
        /*0770*/ 	.word	0x00000001


	//----- nvinfo : EIATTR_CRS_STACK_SIZE
	.align		4
.L_392:
        /*0774*/ 	.byte	0x04, 0x1e
        /*0776*/ 	.short	(.L_394 - .L_393)
.L_393:
        /*0778*/ 	.word	0x00000000
.L_394:


//--------------------- .nv.info._ZN7cutlass13device_kernelIN5flash19enable_sm80_to_sm89INS1_16FlashAttnFwdSm80INS1_25CollectiveMainloopFwdSm80ILi8ELi2ELb1EN4cute5tupleIJNS5_1CILi128EEENS7_ILi96EEENS7_ILi192EEEEEELi192ENS_6half_tEfNS_4arch4Sm80ELb0ELb0ELb0ELb0ELb0ELb0ELb1ELb1EEENS1_21CollectiveEpilogueFwdINS6_IJS8_SA_S9_EEENS6_IJNS7_ILi1EEESI_SI_EEESC_SE_Li256ELb0ELb1ELb1ELb0EEENS1_19SingleTileSchedulerILb0ELb1ELb1ELi128EEEEEEEEEvNT_6ParamsE --------------------------
	.section	.nv.info._ZN7cutlass13device_kernelIN5flash19enable_sm80_to_sm89INS1_16FlashAttnFwdSm80INS1_25CollectiveMainloopFwdSm80ILi8ELi2ELb1EN4cute5tupleIJNS5_1CILi128EEENS7_ILi96EEENS7_ILi192EEEEEELi192ENS_6half_tEfNS_4arch4Sm80ELb0ELb0ELb0ELb0ELb0ELb0ELb1ELb1EEENS1_21CollectiveEpilogueFwdINS6_IJS8_SA_S9_EEENS6_IJNS7_ILi1EEESI_SI_EEESC_SE_Li256ELb0ELb1ELb1ELb0EEENS1_19SingleTileSchedulerILb0ELb1ELb1ELi128EEEEEEEEEvNT_6ParamsE,"",@"SHT_CUDA_INFO"
	.sectionflags	@""
	.align	4


	//----- nvinfo : EIATTR_CUDA_API_VERSION
	.align		4
        /*0000*/ 	.byte	0x04, 0x37
        /*0002*/ 	.short	(.L_396 - .L_395)
.L_395:
        /*0004*/ 	.word	0x00000082


	//----- nvinfo : EIATTR_SW2861232_WAR
	.align		4
.L_396:
        /*0008*/ 	.byte	0x01, 0x35
	.zero		2


	//----- nvinfo : EIATTR_PARAM_CBANK
	.align		4
        /*000c*/ 	.byte	0x04, 0x0a
        /*000e*/ 	.short	(.L_398 - .L_397)
	.align		4
.L_397:
        /*0010*/ 	.word	index@(.nv.constant0._ZN7cutlass13device_kernelIN5flash19enable_sm80_to_sm89INS1_16FlashAttnFwdSm80INS1_25CollectiveMainloopFwdSm80ILi8ELi2ELb1EN4cute5tupleIJNS5_1CILi128EEENS7_ILi96EEENS7_ILi192EEEEEELi192ENS_6half_tEfNS_4arch4Sm80ELb0ELb0ELb0ELb0ELb0ELb0ELb1ELb1EEENS1_21CollectiveEpilogueFwdINS6_IJS8_SA_S9_EEENS6_IJNS7_ILi1EEESI_SI_EEESC_SE_Li256ELb0ELb1ELb1ELb0EEENS1_19SingleTileSchedulerILb0ELb1ELb1ELi128EEEEEEEEEvNT_6ParamsE)
        /*0014*/ 	.short	0x0160
        /*0016*/ 	.short	0x0418


	//----- nvinfo : EIATTR_CBANK_PARAM_SIZE
	.align		4
.L_398:
        /*0018*/ 	.byte	0x03, 0x19
        /*001a*/ 	.short	0x0418


	//----- nvinfo : EIATTR_KPARAM_INFO
	.align		4
        /*001c*/ 	.byte	0x04, 0x17
        /*001e*/ 	.short	(.L_400 - .L_399)
.L_399:
        /*0020*/ 	.word	0x00000000
        /*0024*/ 	.short	0x0000
        /*0026*/ 	.short	0x0000
        /*0028*/ 	.byte	0x00, 0xf0, 0x61, 0x10


	//----- nvinfo : EIATTR_MAXREG_COUNT
	.align		4
.L_400:
        /*002c*/ 	.byte	0x03, 0x1b
        /*002e*/ 	.short	0x00ff


	//----- nvinfo : EIATTR_NUM_BARRIERS
	.align		4
        /*0030*/ 	.byte	0x02, 0x4c
        /*0032*/ 	.byte	0x02
	.zero		1


	//----- nvinfo : EIATTR_ANNOTATIONS
	.align		4
        /*0034*/ 	.byte	0x04, 0x55
        /*0036*/ 	.short	(.L_402 - .L_401)


	//   ....[0]....
.L_401:
        /*0038*/ 	.word	0x00000001
        /*003c*/ 	.byte	0xf0, 0x11, 0x00, 0x00, 0x01, 0x00, 0x00, 0x00, 0x20, 0x14, 0x00, 0x00, 0x01, 0x00, 0x00, 0x00
        /*004c*/ 	.byte	0x40, 0x16, 0x00, 0x00, 0x01, 0x00, 0x00, 0x00, 0xf0, 0x16, 0x00, 0x00, 0x01, 0x00, 0x00, 0x00
        /*005c*/ 	.byte	0x80, 0x5a, 0x00, 0x00, 0x01, 0x00, 0x00, 0x00, 0x80, 0x5d, 0x00, 0x00, 0x01, 0x00, 0x00, 0x00
        /*006c*/ 	.byte	0xb0, 0x5d, 0x00, 0x00, 0x01, 0x00, 0x00, 0x00, 0x40, 0x88, 0x00, 0x00, 0x01, 0x00, 0x00, 0x00
        /*007c*/ 	.byte	0x60, 0x88, 0x00, 0x00


	//----- nvinfo : EIATTR_MERCURY_ISA_VERSION
	.align		4
.L_402:
        /*0080*/ 	.byte	0x03, 0x5f
        /*0082*/ 	.short	0x0000


	//----- nvinfo : EIATTR_COOP_GROUP_MASK_REGIDS
	.align		4
        /*0084*/ 	.byte	0x04, 0x29
        /*0086*/ 	.short	(.L_404 - .L_403)


	//   ....[0]....
.L_403:
        /*0088*/ 	.word	0xffffffff


	//   ....[1]....
        /*008c*/ 	.word	0xffffffff


	//   ....[2]....
        /*0090*/ 	.word	0xffffffff


	//   ....[3]....
        /*0094*/ 	.word	0xffffffff


	//   ....[4]....
        /*0098*/ 	.word	0xffffffff


	//   ....[5]....
        /*009c*/ 	.word	0xffffffff


	//   ....[6]....
        /*00a0*/ 	.word	0xffffffff


	//   ....[7]....
        /*00a4*/ 	.word	0xffffffff


	//   ....[8]....
        /*00a8*/ 	.word	0xffffffff


	//   ....[9]....
        /*00ac*/ 	.word	0xffffffff


	//   ....[10]....
        /*00b0*/ 	.word	0xffffffff


	//   ....[11]....
        /*00b4*/ 	.word	0xffffffff


	//   ....[12]....
        /*00b8*/ 	.word	0xffffffff


	//   ....[13]....
        /*00bc*/ 	.word	0xffffffff


	//   ....[14]....
        /*00c0*/ 	.word	0xffffffff


	//   ....[15]....
        /*00c4*/ 	.word	0xffffffff


	//   ....[16]....
        /*00c8*/ 	.word	0xffffffff


	//   ....[17]....
        /*00cc*/ 	.word	0xffffffff


	//   ....[18]....
        /*00d0*/ 	.word	0xffffffff


	//   ....[19]....
        /*00d4*/ 	.word	0xffffffff


	//   ....[20]....
        /*00d8*/ 	.word	0xffffffff


	//   ....[21]....
        /*00dc*/ 	.word	0xffffffff


	//   ....[22]....
        /*00e0*/ 	.word	0xffffffff


	//   ....[23]....
        /*00e4*/ 	.word	0xffffffff


	//   ....[24]....
        /*00e8*/ 	.word	0xffffffff


	//   ....[25]....
        /*00ec*/ 	.word	0xffffffff


	//   ....[26]....
        /*00f0*/ 	.word	0xffffffff


	//   ....[27]....
        /*00f4*/ 	.word	0xffffffff


	//   ....[28]....
        /*00f8*/ 	.word	0xffffffff


	//----- nvinfo : EIATTR_COOP_GROUP_INSTR_OFFSETS
	.align		4
.L_404:
        /*00fc*/ 	.byte	0x04, 0x28
        /*00fe*/ 	.short	(.L_406 - .L_405)


	//   ....[0]....
.L_405:
        /*0100*/ 	.word	0x00000060


	//   ....[1]....
        /*0104*/ 	.word	0x00000eb0


	//   ....[2]....
        /*0108*/ 	.word	0x00000ee0


	//   ....[3]....
        /*010c*/ 	.word	0x00000f60


	//   ....[4]....
        /*0110*/ 	.word	0x00001090


	//   ....[5]....
        /*0114*/ 	.word	0x00001170


	//   ....[6]....
        /*0118*/ 	.word	0x000011b0


	//   ....[7]....
        /*011c*/ 	.word	0x00001280


	//   ....[8]....
        /*0120*/ 	.word	0x00001300


	//   ....[9]....
        /*0124*/ 	.word	0x00003730


	//   ....[10]....
        /*0128*/ 	.word	0x000037f0


	//   ....[11]....
        /*012c*/ 	.word	0x00003800


	//   ....[12]....
        /*0130*/ 	.word	0x00003830


	//   ....[13]....
        /*0134*/ 	.word	0x00007230


	//   ....[14]....
        /*0138*/ 	.word	0x00007260


	//   ....[15]....
        /*013c*/ 	.word	0x00007280


	//   ....[16]....
        /*0140*/ 	.word	0x000072a0


	//   ....[17]....
        /*0144*/ 	.word	0x00009470


	//   ....[18]....
        /*0148*/ 	.word	0x000094a0


	//   ....[19]....
        /*014c*/ 	.word	0x000094f0


	//   ....[20]....
        /*0150*/ 	.word	0x00009500


	//   ....[21]....
        /*0154*/ 	.word	0x0000a1e0


	//   ....[22]....
        /*0158*/ 	.word	0x0000a220


	//   ....[23]....
        /*015c*/ 	.word	0x0000a250


	//   ....[24]....
        /*0160*/ 	.word	0x0000a280


	//   ....[25]....
        /*0164*/ 	.word	0x0000a370


	//   ....[26]....
        /*0168*/ 	.word	0x0000a380


	//   ....[27]....
        /*016c*/ 	.word	0x0000ac90


	//   ....[28]....
        /*0170*/ 	.word	0x0000aca0


	//----- nvinfo : EIATTR_EXIT_INSTR_OFFSETS
	.align		4
.L_406:
        /*0174*/ 	.byte	0x04, 0x1c
        /*0176*/ 	.short	(.L_408 - .L_407)


	//   ....[0]....
.L_407:
        /*0178*/ 	.word	0x000001c0


	//   ....[1]....
        /*017c*/ 	.word	0x0000acb0


	//   ....[2]....
        /*0180*/ 	.word	0x0000b550


	//   ....[3]....
        /*0184*/ 	.word	0x0000b5a0


	//   ....[4]....
        /*0188*/ 	.word	0x0000b5d0


	//   ....[5]....
        /*018c*/ 	.word	0x0000b630


	//   ....[6]....
        /*0190*/ 	.word	0x0000b8c0


	//----- nvinfo : EIATTR_CTAIDZ_USED
	.align		4
.L_408:
        /*0194*/ 	.byte	0x01, 0x04
	.zero		2


	//----- nvinfo : EIATTR_MAX_THREADS
	.align		4
        /*0198*/ 	.byte	0x04, 0x05
        /*019a*/ 	.short	(.L_410 - .L_409)
.L_409:
        /*019c*/ 	.word	0x00000100
        /*01a0*/ 	.word	0x00000001
        /*01a4*/ 	.word	0x00000001


	//----- nvinfo : EIATTR_CRS_STACK_SIZE
	.align		4
.L_410:
        /*01a8*/ 	.byte	0x04, 0x1e
        /*01aa*/ 	.short	(.L_412 - .L_411)
.L_411:
        /*01ac*/ 	.word	0x00000000
.L_412:


//--------------------- .nv.info._ZN7cutlass13device_kernelIN5flash19enable_sm80_to_sm89INS1_16FlashAttnFwdSm80INS1_25CollectiveMainloopFwdSm80ILi8ELi2ELb0EN4cute5tupleIJNS5_1CILi128EEENS7_ILi64EEENS7_ILi192EEEEEELi192ENS_6half_tEfNS_4arch4Sm80ELb0ELb0ELb0ELb1ELb0ELb0ELb1ELb1EEENS1_21CollectiveEpilogueFwdINS6_IJS8_SA_S9_EEENS6_IJNS7_ILi1EEESI_SI_EEESC_SE_Li256ELb1ELb1ELb1ELb0EEENS1_36VarlenDynamicPersistentTileSchedulerILi128ELi64ELi256ELi256ELb1ELb1ELb0ELb0ELb1ELb1EEEEEEEEEvNT_6ParamsE --------------------------
	.section	.nv.info._ZN7cutlass13device_kernelIN5flash19enable_sm80_to_sm89INS1_16FlashAttnFwdSm80INS1_25CollectiveMainloopFwdSm80ILi8ELi2ELb0EN4cute5tupleIJNS5_1CILi128EEENS7_ILi64EEENS7_ILi192EEEEEELi192ENS_6half_tEfNS_4arch4Sm80ELb0ELb0ELb0ELb1ELb0ELb0ELb1ELb1EEENS1_21CollectiveEpilogueFwdINS6_IJS8_SA_S9_EEENS6_IJNS7_ILi1EEESI_SI_EEESC_SE_Li256ELb1ELb1ELb1ELb0EEENS1_36VarlenDynamicPersistentTileSchedulerILi128ELi64ELi256ELi256ELb1ELb1ELb0ELb0ELb1ELb1EEEEEEEEEvNT_6ParamsE,"",@"SHT_CUDA_INFO"
	.sectionflags	@""
	.align	4


	//----- nvinfo : EIATTR_CUDA_API_VERSION
	.align		4
        /*0000*/ 	.byte	0x04, 0x37
        /*0002*/ 	.short	(.L_414 - .L_413)
.L_413:
        /*0004*/ 	.word	0x00000082


	//----- nvinfo : EIATTR_SW2861232_WAR
	.align		4
.L_414:
        /*0008*/ 	.byte	0x01, 0x35
	.zero		2


	//----- nvinfo : EIATTR_PARAM_CBANK
	.align		4
        /*000c*/ 	.byte	0x04, 0x0a
        /*000e*/ 	.short	(.L_416 - .L_415)
	.align		4
.L_415:
        /*0010*/ 	.word	index@(.nv.constant0._ZN7cutlass13device_kernelIN5flash19enable_sm80_to_sm89INS1_16FlashAttnFwdSm80INS1_25CollectiveMainloopFwdSm80ILi8ELi2ELb0EN4cute5tupleIJNS5_1CILi128EEENS7_ILi64EEENS7_ILi192EEEEEELi192ENS_6half_tEfNS_4arch4Sm80ELb0ELb0ELb0ELb1ELb0ELb0ELb1ELb1EEENS1_21CollectiveEpilogueFwdINS6_IJS8_SA_S9_EEENS6_IJNS7_ILi1EEESI_SI_EEESC_SE_Li256ELb1ELb1ELb1ELb0EEENS1_36VarlenDynamicPersistentTileSchedulerILi128ELi64ELi256ELi256ELb1ELb1ELb0ELb0ELb1ELb1EEEEEEEEEvNT_6ParamsE)
        /*0014*/ 	.short	0x0160
        /*0016*/ 	.short	0x0438


	//----- nvinfo : EIATTR_CBANK_PARAM_SIZE
	.align		4
.L_416:
        /*0018*/ 	.byte	0x03, 0x19
        /*001a*/ 	.short	0x0438


	//----- nvinfo : EIATTR_KPARAM_INFO
	.align		4
        /*001c*/ 	.byte	0x04, 0x17
        /*001e*/ 	.short	(.L_418 - .L_417)
.L_417:
        /*0020*/ 	.word	0x00000000
        /*0024*/ 	.short	0x0000
        /*0026*/ 	.short	0x0000
        /*0028*/ 	.byte	0x00, 0xf0, 0xe1, 0x10


	//----- nvinfo : EIATTR_MAXREG_COUNT
	.align		4
.L_418:
        /*002c*/ 	.byte	0x03, 0x1b
        /*002e*/ 	.short	0x00ff


	//----- nvinfo : EIATTR_NUM_BARRIERS
	.align		4
        /*0030*/ 	.byte	0x02, 0x4c
        /*0032*/ 	.byte	0x06
	.zero		1


	//----- nvinfo : EIATTR_MERCURY_ISA_VERSION
	.align		4
        /*0034*/ 	.byte	0x03, 0x5f
        /*0036*/ 	.short	0x0000


	//----- nvinfo : EIATTR_INT_WARP_WIDE_INSTR_OFFSETS
	.align		4
        /*0038*/ 	.byte	0x04, 0x31
        /*003a*/ 	.short	(.L_420 - .L_419)


	//   ....[0]....
.L_419:
        /*003c*/ 	.word	0x00008000


	//   ....[1]....
        /*0040*/ 	.word	0x000080a0


	//----- nvinfo : EIATTR_COOP_GROUP_MASK_REGIDS
	.align		4
.L_420:
        /*0044*/ 	.byte	0x04, 0x29
        /*0046*/ 	.short	(.L_422 - .L_421)


	//   ....[0]....
.L_421:
        /*0048*/ 	.word	0xffffffff


	//   ....[1]....
        /*004c*/ 	.word	0xffffffff


	//   ....[2]....
        /*0050*/ 	.word	0xffffffff


	//   ....[3]....
        /*0054*/ 	.word	0xffffffff


	//   ....[4]....
        /*0058*/ 	.word	0xffffffff


	//   ....[5]....
        /*005c*/ 	.word	0xffffffff


	//   ....[6]....
        /*0060*/ 	.word	0xffffffff


	//   ....[7]....
        /*0064*/ 	.word	0xffffffff


	//   ....[8]....
        /*0068*/ 	.word	0xffffffff


	//   ....[9]....
        /*006c*/ 	.word	0xffffffff


	//   ....[10]....
        /*0070*/ 	.word	0xffffffff


	//   ....[11]....
        /*0074*/ 	.word	0xffffffff


	//   ....[12]....
        /*0078*/ 	.word	0xffffffff


	//   ....[13]....
        /*007c*/ 	.word	0xffffffff


	//   ....[14]....
        /*0080*/ 	.word	0xffffffff


	//   ....[15]....
        /*0084*/ 	.word	0xffffffff


	//   ....[16]....
        /*0088*/ 	.word	0xffffffff


	//   ....[17]....
        /*008c*/ 	.word	0xffffffff


	//   ....[18]....
        /*0090*/ 	.word	0xffffffff


	//   ....[19]....
        /*0094*/ 	.word	0xffffffff


	//   ....[20]....
        /*0098*/ 	.word	0xffffffff


	//   ....[21]....
        /*009c*/ 	.word	0xffffffff


	//   ....[22]....
        /*00a0*/ 	.word	0xffffffff


	//   ....[23]....
        /*00a4*/ 	.word	0xffffffff


	//   ....[24]....
        /*00a8*/ 	.word	0xffffffff


	//   ....[25]....
        /*00ac*/ 	.word	0xffffffff


	//   ....[26]....
        /*00b0*/ 	.word	0xffffffff


	//   ....[27]....
        /*00b4*/ 	.word	0xffffffff


	//   ....[28]....
        /*00b8*/ 	.word	0xffffffff


	//   ....[29]....
        /*00bc*/ 	.word	0xffffffff


	//   ....[30]....
        /*00c0*/ 	.word	0xffffffff


	//   ....[31]....
        /*00c4*/ 	.word	0xffffffff


	//   ....[32]....
        /*00c8*/ 	.word	0xffffffff


	//   ....[33]....
        /*00cc*/ 	.word	0xffffffff


	//   ....[34]....
        /*00d0*/ 	.word	0xffffffff


	//   ....[35]....
        /*00d4*/ 	.word	0xffffffff


	//   ....[36]....
        /*00d8*/ 	.word	0xffffffff


	//   ....[37]....
        /*00dc*/ 	.word	0xffffffff


	//   ....[38]....
        /*00e0*/ 	.word	0xffffffff


	//   ....[39]....
        /*00e4*/ 	.word	0xffffffff


	//   ....[40]....
        /*00e8*/ 	.word	0xffffffff


	//   ....[41]....
        /*00ec*/ 	.word	0xffffffff


	//   ....[42]....
        /*00f0*/ 	.word	0xffffffff


	//   ....[43]....
        /*00f4*/ 	.word	0xffffffff


	//   ....[44]....
        /*00f8*/ 	.word	0xffffffff


	//   ....[45]....
        /*00fc*/ 	.word	0xffffffff


	//   ....[46]....
        /*0100*/ 	.word	0xffffffff


	//   ....[47]....
        /*0104*/ 	.word	0xffffffff


	//   ....[48]....
        /*0108*/ 	.word	0xffffffff


	//   ....[49]....
        /*010c*/ 	.word	0xffffffff


	//   ....[50]....
        /*0110*/ 	.word	0xffffffff


	//   ....[51]....
        /*0114*/ 	.word	0xffffffff


	//   ....[52]....
        /*0118*/ 	.word	0xffffffff


	//   ....[53]....
        /*011c*/ 	.word	0xffffffff


	//   ....[54]....
        /*0120*/ 	.word	0xffffffff


	//   ....[55]....
        /*0124*/ 	.word	0xffffffff


	//   ....[56]....
        /*0128*/ 	.word	0xffffffff


	//   ....[57]....
        /*012c*/ 	.word	0xffffffff


	//   ....[58]....
        /*0130*/ 	.word	0xffffffff


	//   ....[59]....
        /*0134*/ 	.word	0xffffffff


	//   ....[60]....
        /*0138*/ 	.word	0xffffffff


	//   ....[61]....
        /*013c*/ 	.word	0xffffffff


	//   ....[62]....
        /*0140*/ 	.word	0xffffffff


	//   ....[63]....
        /*0144*/ 	.word	0xffffffff


	//   ....[64]....
        /*0148*/ 	.word	0xffffffff


	//   ....[65]....
        /*014c*/ 	.word	0xffffffff


	//   ....[66]....
        /*0150*/ 	.word	0xffffffff


	//   ....[67]....
        /*0154*/ 	.word	0xffffffff


	//   ....[68]....
        /*0158*/ 	.word	0xffffffff


	//   ....[69]....
        /*015c*/ 	.word	0xffffffff


	//   ....[70]....
        /*0160*/ 	.word	0xffffffff


	//   ....[71]....
        /*0164*/ 	.word	0xffffffff


	//   ....[72]....
        /*0168*/ 	.word	0xffffffff


	//   ....[73]....
        /*016c*/ 	.word	0xffffffff


	//   ....[74]....
        /*0170*/ 	.word	0xffffffff


	//   ....[75]....
        /*0174*/ 	.word	0xffffffff


	//   ....[76]....
        /*0178*/ 	.word	0xffffffff


	//   ....[77]....
        /*017c*/ 	.word	0xffffffff


	//   ....[78]....
        /*0180*/ 	.word	0xffffffff


	//   ....[79]....
        /*0184*/ 	.word	0xffffffff


	//   ....[80]....
        /*0188*/ 	.word	0xffffffff


	//   ....[81]....
        /*018c*/ 	.word	0xffffffff


	//   ....[82]....
        /*0190*/ 	.word	0xffffffff


	//   ....[83]....
        /*0194*/ 	.word	0xffffffff


	//   ....[84]....
        /*0198*/ 	.word	0xffffffff


	//   ....[85]....
        /*019c*/ 	.word	0xffffffff


	//   ....[86]....
        /*01a0*/ 	.word	0xffffffff


	//   ....[87]....
        /*01a4*/ 	.word	0xffffffff


	//   ....[88]....
        /*01a8*/ 	.word	0xffffffff


	//   ....[89]....
        /*01ac*/ 	.word	0xffffffff


	//   ....[90]....
        /*01b0*/ 	.word	0xffffffff


	//   ....[91]....
        /*01b4*/ 	.word	0xffffffff


	//   ....[92]....
        /*01b8*/ 	.word	0xffffffff


	//   ....[93]....
        /*01bc*/ 	.word	0xffffffff


	//   ....[94]....
        /*01c0*/ 	.word	0xffffffff


	//   ....[95]....
        /*01c4*/ 	.word	0xffffffff


	//   ....[96]....
        /*01c8*/ 	.word	0xffffffff


	//   ....[97]....
        /*01cc*/ 	.word	0xffffffff


	//   ....[98]....
        /*01d0*/ 	.word	0xffffffff


	//   ....[99]....
        /*01d4*/ 	.word	0xffffffff


	//   ....[100]....
        /*01d8*/ 	.word	0xffffffff


	//   ....[101]....
        /*01dc*/ 	.word	0xffffffff


	//   ....[102]....
        /*01e0*/ 	.word	0xffffffff


	//   ....[103]....
        /*01e4*/ 	.word	0xffffffff


	//   ....[104]....
        /*01e8*/ 	.word	0xffffffff


	//   ....[105]....
        /*01ec*/ 	.word	0xffffffff


	//   ....[106]....
        /*01f0*/ 	.word	0xffffffff


	//   ....[107]....
        /*01f4*/ 	.word	0xffffffff


	//   ....[108]....
        /*01f8*/ 	.word	0xffffffff


	//   ....[109]....
        /*01fc*/ 	.word	0xffffffff


	//   ....[110]....
        /*0200*/ 	.word	0xffffffff


	//   ....[111]....
        /*0204*/ 	.word	0xffffffff


	//   ....[112]....
        /*0208*/ 	.word	0xffffffff


	//   ....[113]....
        /*020c*/ 	.word	0xffffffff


	//   ....[114]....
        /*0210*/ 	.word	0xffffffff


	//   ....[115]....
        /*0214*/ 	.word	0xffffffff


	//   ....[116]....
        /*0218*/ 	.word	0xffffffff


	//   ....[117]....
        /*021c*/ 	.word	0xffffffff


	//   ....[118]....
        /*0220*/ 	.word	0xffffffff


	//   ....[119]....
        /*0224*/ 	.word	0xffffffff


	//   ....[120]....
        /*0228*/ 	.word	0xffffffff


	//   ....[121]....
        /*022c*/ 	.word	0xffffffff


	//   ....[122]....
        /*0230*/ 	.word	0xffffffff


	//   ....[123]....
        /*0234*/ 	.word	0xffffffff


	//   ....[124]....
        /*0238*/ 	.word	0xffffffff


	//   ....[125]....
        /*023c*/ 	.word	0xffffffff


	//   ....[126]....
        /*0240*/ 	.word	0xffffffff


	//   ....[127]....
        /*0244*/ 	.word	0xffffffff


	//   ....[128]....
        /*0248*/ 	.word	0xffffffff


	//   ....[129]....
        /*024c*/ 	.word	0xffffffff


	//   ....[130]....
        /*0250*/ 	.word	0xffffffff


	//   ....[131]....
        /*0254*/ 	.word	0xffffffff


	//   ....[132]....
        /*0258*/ 	.word	0xffffffff


	//   ....[133]....
        /*025c*/ 	.word	0xffffffff


	//   ....[134]....
        /*0260*/ 	.word	0xffffffff


	//   ....[135]....
        /*0264*/ 	.word	0xffffffff


	//   ....[136]....
        /*0268*/ 	.word	0xffffffff


	//   ....[137]....
        /*026c*/ 	.word	0xffffffff


	//   ....[138]....
        /*0270*/ 	.word	0xffffffff


	//----- nvinfo : EIATTR_COOP_GROUP_INSTR_OFFSETS
	.align		4
.L_422:
        /*0274*/ 	.byte	0x04, 0x28
        /*0276*/ 	.short	(.L_424 - .L_423)


	//   ....[0]....
.L_423:
        /*0278*/ 	.word	0x00000080


	//   ....[1]....
        /*027c*/ 	.word	0x00000200


	//   ....[2]....
        /*0280*/ 	.word	0x00000230


	//   ....[3]....
        /*0284*/ 	.word	0x00000260


	//   ....[4]....
        /*0288*/ 	.word	0x00000290


	//   ....[5]....
        /*028c*/ 	.word	0x000002c0


	//   ....[6]....
        /*0290*/ 	.word	0x000002f0


	//   ....[7]....
        /*0294*/ 	.word	0x00000450


	//   ....[8]....
        /*0298*/ 	.word	0x00000490


	//   ....[9]....
        /*029c*/ 	.word	0x000004c0


	//   ....[10]....
        /*02a0*/ 	.word	0x000004f0


	//   ....[11]....
        /*02a4*/ 	.word	0x00000520


	//   ....[12]....
        /*02a8*/ 	.word	0x00000550


	//   ....[13]....
        /*02ac*/ 	.word	0x000005e0


	//   ....[14]....
        /*02b0*/ 	.word	0x00000610


	//   ....[15]....
        /*02b4*/ 	.word	0x00000630


	//   ....[16]....
        /*02b8*/ 	.word	0x00000690


	//   ....[17]....
        /*02bc*/ 	.word	0x00002010


	//   ....[18]....
        /*02c0*/ 	.word	0x00002030


	//   ....[19]....
        /*02c4*/ 	.word	0x00002160


	//   ....[20]....
        /*02c8*/ 	.word	0x00002170


	//   ....[21]....
        /*02cc*/ 	.word	0x000022a0


	//   ....[22]....
        /*02d0*/ 	.word	0x000022c0


	//   ....[23]....
        /*02d4*/ 	.word	0x000023f0


	//   ....[24]....
        /*02d8*/ 	.word	0x00002400


	//   ....[25]....
        /*02dc*/ 	.word	0x00003cb0


	//   ....[26]....
        /*02e0*/ 	.word	0x00003ce0


	//   ....[27]....
        /*02e4*/ 	.word	0x00003d00


	//   ....[28]....
        /*02e8*/ 	.word	0x00003d20


	//   ....[29]....
        /*02ec*/ 	.word	0x00005e40


	//   ....[30]....
        /*02f0*/ 	.word	0x00005e60


	//   ....[31]....
        /*02f4*/ 	.word	0x00005e80


	//   ....[32]....
        /*02f8*/ 	.word	0x00005ea0


	//   ....[33]....
        /*02fc*/ 	.word	0x00007800


	//   ....[34]....
        /*0300*/ 	.word	0x00007830


	//   ....[35]....
        /*0304*/ 	.word	0x00007840


	//   ....[36]....
        /*0308*/ 	.word	0x00007870


	//   ....[37]....
        /*030c*/ 	.word	0x00008b70


	//   ....[38]....
        /*0310*/ 	.word	0x00008b90


	//   ....[39]....
        /*0314*/ 	.word	0x00008bc0


	//   ....[40]....
        /*0318*/ 	.word	0x00008be0


	//   ....[41]....
        /*031c*/ 	.word	0x00008f30


	//   ....[42]....
        /*0320*/ 	.word	0x00008f50


	//   ....[43]....
        /*0324*/ 	.word	0x00009070


	//   ....[44]....
        /*0328*/ 	.word	0x00009080


	//   ....[45]....
        /*032c*/ 	.word	0x000091b0


	//   ....[46]....
        /*0330*/ 	.word	0x000091d0


	//   ....[47]....
        /*0334*/ 	.word	0x00009300


	//   ....[48]....
        /*0338*/ 	.word	0x00009310


	//   ....[49]....
        /*033c*/ 	.word	0x00009620


	//   ....[50]....
        /*0340*/ 	.word	0x00009640


	//   ....[51]....
        /*0344*/ 	.word	0x00009f10


	//   ....[52]....
        /*0348*/ 	.word	0x00009f20


	//   ....[53]....
        /*034c*/ 	.word	0x0000ac20


	//   ....[54]....
        /*0350*/ 	.word	0x0000ac40


	//   ....[55]....
        /*0354*/ 	.word	0x0000ad70


	//   ....[56]....
        /*0358*/ 	.word	0x0000ad80


	//   ....[57]....
        /*035c*/ 	.word	0x0000aeb0


	//   ....[58]....
        /*0360*/ 	.word	0x0000aed0


	//   ....[59]....
        /*0364*/ 	.word	0x0000b000


	//   ....[60]....
        /*0368*/ 	.word	0x0000b010


	//   ....[61]....
        /*036c*/ 	.word	0x0000b1c0


	//   ....[62]....
        /*0370*/ 	.word	0x0000b1e0


	//   ....[63]....
        /*0374*/ 	.word	0x0000b300


	//   ....[64]....
        /*0378*/ 	.word	0x0000b340


	//   ....[65]....
        /*037c*/ 	.word	0x0000b370


	//   ....[66]....
        /*0380*/ 	.word	0x0000b3a0


	//   ....[67]....
        /*0384*/ 	.word	0x0000b3d0


	//   ....[68]....
        /*0388*/ 	.word	0x0000b400


	//   ....[69]....
        /*038c*/ 	.word	0x0000b550


	//   ....[70]....
        /*0390*/ 	.word	0x0000b590


	//   ....[71]....
        /*0394*/ 	.word	0x0000b5c0


	//   ....[72]....
        /*0398*/ 	.word	0x0000b5f0


	//   ....[73]....
        /*039c*/ 	.word	0x0000b620


	//   ....[74]....
        /*03a0*/ 	.word	0x0000b650


	//   ....[75]....
        /*03a4*/ 	.word	0x0000b6e0


	//   ....[76]....
        /*03a8*/ 	.word	0x0000b710


	//   ....[77]....
        /*03ac*/ 	.word	0x0000b720


	//   ....[78]....
        /*03b0*/ 	.word	0x0000b780


	//   ....[79]....
        /*03b4*/ 	.word	0x0000bc40


	//   ....[80]....
        /*03b8*/ 	.word	0x0000bc80


	//   ....[81]....
        /*03bc*/ 	.word	0x0000bcd0


	//   ....[82]....
        /*03c0*/ 	.word	0x0000bd20


	//   ....[83]....
        /*03c4*/ 	.word	0x0000bd70


	//   ....[84]....
        /*03c8*/ 	.word	0x0000bde0


	//   ....[85]....
        /*03cc*/ 	.word	0x0000be20


	//   ....[86]....
        /*03d0*/ 	.word	0x0000be80


	//   ....[87]....
        /*03d4*/ 	.word	0x0000bef0


	//   ....[88]....
        /*03d8*/ 	.word	0x0000bf50


	//   ....[89]....
        /*03dc*/ 	.word	0x0000bfc0


	//   ....[90]....
        /*03e0*/ 	.word	0x0000c030


	//   ....[91]....
        /*03e4*/ 	.word	0x0000c090


	//   ....[92]....
        /*03e8*/ 	.word	0x0000c0f0


	//   ....[93]....
        /*03ec*/ 	.word	0x0000c150


	//   ....[94]....
        /*03f0*/ 	.word	0x0000c1c0


	//   ....[95]....
        /*03f4*/ 	.word	0x0000c220


	//   ....[96]....
        /*03f8*/ 	.word	0x0000c280


	//   ....[97]....
        /*03fc*/ 	.word	0x0000c2c0


	//   ....[98]....
        /*0400*/ 	.word	0x0000c300


	//   ....[99]....
        /*0404*/ 	.word	0x0000c350


	//   ....[100]....
        /*0408*/ 	.word	0x0000c3a0


	//   ....[101]....
        /*040c*/ 	.word	0x0000c400


	//   ....[102]....
        /*0410*/ 	.word	0x0000c470


	//   ....[103]....
        /*0414*/ 	.word	0x0000c4d0


	//   ....[104]....
        /*0418*/ 	.word	0x0000c530


	//   ....[105]....
        /*041c*/ 	.word	0x0000c590


	//   ....[106]....
        /*0420*/ 	.word	0x0000c600


	//   ....[107]....
        /*0424*/ 	.word	0x0000c660


	//   ....[108]....
        /*0428*/ 	.word	0x0000c6c0


	//   ....[109]....
        /*042c*/ 	.word	0x0000c720


	//   ....[110]....
        /*0430*/ 	.word	0x0000c790


	//   ....[111]....
        /*0434*/ 	.word	0x0000c7f0


	//   ....[112]....
        /*0438*/ 	.word	0x0000c850


	//   ....[113]....
        /*043c*/ 	.word	0x0000c8b0


	//   ....[114]....
        /*0440*/ 	.word	0x0000c920


	//   ....[115]....
        /*0444*/ 	.word	0x0000c980


	//   ....[116]....
        /*0448*/ 	.word	0x0000c9e0


	//   ....[117]....
        /*044c*/ 	.word	0x0000ca40


	//   ....[118]....
        /*0450*/ 	.word	0x0000cab0


	//   ....[119]....
        /*0454*/ 	.word	0x0000cb10


	//   ....[120]....
        /*0458*/ 	.word	0x0000cb70


	//   ....[121]....
        /*045c*/ 	.word	0x0000cbd0


	//   ....[122]....
        /*0460*/ 	.word	0x0000cc40


	//   ....[123]....
        /*0464*/ 	.word	0x0000cc90


	//   ....[124]....
        /*0468*/ 	.word	0x0000ccd0


	//   ....[125]....
        /*046c*/ 	.word	0x0000cd20


	//   ....[126]....
        /*0470*/ 	.word	0x0000cd70


	//   ....[127]....
        /*0474*/ 	.word	0x0000cdc0


	//   ....[128]....
        /*0478*/ 	.word	0x0000ce30


	//   ....[129]....
        /*047c*/ 	.word	0x0000ce80


	//   ....[130]....
        /*0480*/ 	.word	0x0000ced0


	//   ....[131]....
        /*0484*/ 	.word	0x0000cf20


	//   ....[132]....
        /*0488*/ 	.word	0x0000cf70


	//   ....[133]....
        /*048c*/ 	.word	0x0000cfc0


	//   ....[134]....
        /*0490*/ 	.word	0x0000d030


	//   ....[135]....
        /*0494*/ 	.word	0x0000d070


	//   ....[136]....
        /*0498*/ 	.word	0x0000d0d0


	//   ....[137]....
        /*049c*/ 	.word	0x0000d130


	//   ....[138]....
        /*04a0*/ 	.word	0x0000d190


	//----- nvinfo : EIATTR_EXIT_INSTR_OFFSETS
	.align		4
.L_424:
        /*04a4*/ 	.byte	0x04, 0x1c
        /*04a6*/ 	.short	(.L_426 - .L_425)


	//   ....[0]....
.L_425:
        /*04a8*/ 	.word	0x00000ae0


	//   ....[1]....
        /*04ac*/ 	.word	0x0000bc10


	//----- nvinfo : EIATTR_MAX_THREADS
	.align		4
.L_426:
        /*04b0*/ 	.byte	0x04, 0x05
        /*04b2*/ 	.short	(.L_428 - .L_427)
.L_427:
        /*04b4*/ 	.word	0x00000100
        /*04b8*/ 	.word	0x00000001
        /*04bc*/ 	.word	0x00000001


	//----- nvinfo : EIATTR_CRS_STACK_SIZE
	.align		4
.L_428:
        /*04c0*/ 	.byte	0x04, 0x1e
        /*04c2*/ 	.short	(.L_430 - .L_429)
.L_429:
        /*04c4*/ 	.word	0x00000000
.L_430:


//--------------------- .nv.info._ZN7cutlass13device_kernelIN5flash19enable_sm80_to_sm89INS1_16FlashAttnFwdSm80INS1_25CollectiveMainloopFwdSm80ILi8ELi2ELb0EN4cute5tupleIJNS5_1CILi128EEENS7_ILi64EEENS7_ILi192EEEEEELi192ENS_6half_tEfNS_4arch4Sm80ELb0ELb0ELb0ELb1ELb0ELb1ELb1ELb1EEENS1_21CollectiveEpilogueFwdINS6_IJS8_SA_S9_EEENS6_IJNS7_ILi1EEESI_SI_EEESC_SE_Li256ELb1ELb1ELb1ELb0EEENS1_36VarlenDynamicPersistentTileSchedulerILi128ELi64ELi256ELi256ELb1ELb1ELb0ELb0ELb1ELb1EEEEEEEEEvNT_6ParamsE --------------------------
	.section	.nv.info._ZN7cutlass13device_kernelIN5flash19enable_sm80_to_sm89INS1_16FlashAttnFwdSm80INS1_25CollectiveMainloopFwdSm80ILi8ELi2ELb0EN4cute5tupleIJNS5_1CILi128EEENS7_ILi64EEENS7_ILi192EEEEEELi192ENS_6half_tEfNS_4arch4Sm80ELb0ELb0ELb0ELb1ELb0ELb1ELb1ELb1EEENS1_21CollectiveEpilogueFwdINS6_IJS8_SA_S9_EEENS6_IJNS7_ILi1EEESI_SI_EEESC_SE_Li256ELb1ELb1ELb1ELb0EEENS1_36VarlenDynamicPersistentTileSchedulerILi128ELi64ELi256ELi256ELb1ELb1ELb0ELb0ELb1ELb1EEEEEEEEEvNT_6ParamsE,"",@"SHT_CUDA_INFO"
	.sectionflags	@""
	.align	4


	//----- nvinfo : EIATTR_CUDA_API_VERSION
	.align		4
        /*0000*/ 	.byte	0x04, 0x37
        /*0002*/ 	.short	(.L_432 - .L_431)
.L_431:
        /*0004*/ 	.word	0x00000082


	//----- nvinfo : EIATTR_SW2861232_WAR
	.align		4
.L_432:
        /*0008*/ 	.byte	0x01, 0x35
	.zero		2


	//----- nvinfo : EIATTR_PARAM_CBANK
	.align		4
        /*000c*/ 	.byte	0x04, 0x0a
        /*000e*/ 	.short	(.L_434 - .L_433)
	.align		4
.L_433:
        /*0010*/ 	.word	index@(.nv.constant0._ZN7cutlass13device_kernelIN5flash19enable_sm80_to_sm89INS1_16FlashAttnFwdSm80INS1_25CollectiveMainloopFwdSm80ILi8ELi2ELb0EN4cute5tupleIJNS5_1CILi128EEENS7_ILi64EEENS7_ILi192EEEEEELi192ENS_6half_tEfNS_4arch4Sm80ELb0ELb0ELb0ELb1ELb0ELb1ELb1ELb1EEENS1_21CollectiveEpilogueFwdINS6_IJS8_SA_S9_EEENS6_IJNS7_ILi1EEESI_SI_EEESC_SE_Li256ELb1ELb1ELb1ELb0EEENS1_36VarlenDynamicPersistentTileSchedulerILi128ELi64ELi256ELi256ELb1ELb1ELb0ELb0ELb1ELb1EEEEEEEEEvNT_6ParamsE)
        /*0014*/ 	.short	0x0160
        /*0016*/ 	.short	0x0438


	//----- nvinfo : EIATTR_CBANK_PARAM_SIZE
	.align		4
.L_434:
        /*0018*/ 	.byte	0x03, 0x19
        /*001a*/ 	.short	0x0438


	//----- nvinfo : EIATTR_KPARAM_INFO
	.align		4
        /*001c*/ 	.byte	0x04, 0x17
        /*001e*/ 	.short	(.L_436 - .L_435)
.L_435:
        /*0020*/ 	.word	0x00000000
        /*0024*/ 	.short	0x0000
        /*0026*/ 	.short	0x0000
        /*0028*/ 	.byte	0x00, 0xf0, 0xe1, 0x10


	//----- nvinfo : EIATTR_MAXREG_COUNT
	.align		4
.L_436:
        /*002c*/ 	.byte	0x03, 0x1b
        /*002e*/ 	.short	0x00ff


	//----- nvinfo : EIATTR_NUM_BARRIERS
	.align		4
        /*0030*/ 	.byte	0x02, 0x4c
        /*0032*/ 	.byte	0x06
	.zero		1


	//----- nvinfo : EIATTR_MERCURY_ISA_VERSION
	.align		4
        /*0034*/ 	.byte	0x03, 0x5f
        /*0036*/ 	.short	0x0000


	//----- nvinfo : EIATTR_INT_WARP_WIDE_INSTR_OFFSETS
	.align		4
        /*0038*/ 	.byte	0x04, 0x31
        /*003a*/ 	.short	(.L_438 - .L_437)


	//   ....[0]....
.L_437:
        /*003c*/ 	.word	0x000130d0


	//   ....[1]....
        /*0040*/ 	.word	0x00013170


	//----- nvinfo : EIATTR_COOP_GROUP_MASK_REGIDS
	.align		4
.L_438:
        /*0044*/ 	.byte	0x04, 0x29
        /*0046*/ 	.short	(.L_440 - .L_439)


	//   ....[0]....
.L_439:
        /*0048*/ 	.word	0xffffffff


	//   ....[1]....
        /*004c*/ 	.word	0xffffffff


	//   ....[2]....
        /*0050*/ 	.word	0xffffffff


	//   ....[3]....
        /*0054*/ 	.word	0xffffffff


	//   ....[4]....
        /*0058*/ 	.word	0xffffffff


	//   ....[5]....
        /*005c*/ 	.word	0xffffffff


	//   ....[6]....
        /*0060*/ 	.word	0xffffffff


	//   ....[7]....
        /*0064*/ 	.word	0xffffffff


	//   ....[8]....
        /*0068*/ 	.word	0xffffffff


	//   ....[9]....
        /*006c*/ 	.word	0xffffffff


	//   ....[10]....
        /*0070*/ 	.word	0xffffffff


	//   ....[11]....
        /*0074*/ 	.word	0xffffffff


	//   ....[12]....
        /*0078*/ 	.word	0xffffffff


	//   ....[13]....
        /*007c*/ 	.word	0xffffffff


	//   ....[14]....
        /*0080*/ 	.word	0xffffffff


	//   ....[15]....
        /*0084*/ 	.word	0xffffffff


	//   ....[16]....
        /*0088*/ 	.word	0xffffffff


	//   ....[17]....
        /*008c*/ 	.word	0xffffffff


	//   ....[18]....
        /*0090*/ 	.word	0xffffffff


	//   ....[19]....
        /*0094*/ 	.word	0xffffffff


	//   ....[20]....
        /*0098*/ 	.word	0xffffffff


	//   ....[21]....
        /*009c*/ 	.word	0xffffffff


	//   ....[22]....
        /*00a0*/ 	.word	0xffffffff


	//   ....[23]....
        /*00a4*/ 	.word	0xffffffff


	//   ....[24]....
        /*00a8*/ 	.word	0xffffffff


	//   ....[25]....
        /*00ac*/ 	.word	0xffffffff


	//   ....[26]....
        /*00b0*/ 	.word	0xffffffff


	//   ....[27]....
        /*00b4*/ 	.word	0xffffffff


	//   ....[28]....
        /*00b8*/ 	.word	0xffffffff


	//   ....[29]....
        /*00bc*/ 	.word	0xffffffff


	//   ....[30]....
        /*00c0*/ 	.word	0xffffffff


	//   ....[31]....
        /*00c4*/ 	.word	0xffffffff


	//   ....[32]....
        /*00c8*/ 	.word	0xffffffff


	//   ....[33]....
        /*00cc*/ 	.word	0xffffffff


	//   ....[34]....
        /*00d0*/ 	.word	0xffffffff


	//   ....[35]....
        /*00d4*/ 	.word	0xffffffff


	//   ....[36]....
        /*00d8*/ 	.word	0xffffffff


	//   ....[37]....
        /*00dc*/ 	.word	0xffffffff


	//   ....[38]....
        /*00e0*/ 	.word	0xffffffff


	//   ....[39]....
        /*00e4*/ 	.word	0xffffffff


	//   ....[40]....
        /*00e8*/ 	.word	0xffffffff


	//   ....[41]....
        /*00ec*/ 	.word	0xffffffff


	//   ....[42]....
        /*00f0*/ 	.word	0xffffffff


	//   ....[43]....
        /*00f4*/ 	.word	0xffffffff


	//   ....[44]....
        /*00f8*/ 	.word	0xffffffff


	//   ....[45]....
        /*00fc*/ 	.word	0xffffffff


	//   ....[46]....
        /*0100*/ 	.word	0xffffffff


	//   ....[47]....
        /*0104*/ 	.word	0xffffffff


	//   ....[48]....
        /*0108*/ 	.word	0xffffffff


	//   ....[49]....
        /*010c*/ 	.word	0xffffffff


	//   ....[50]....
        /*0110*/ 	.word	0xffffffff


	//   ....[51]....
        /*0114*/ 	.word	0xffffffff


	//   ....[52]....
        /*0118*/ 	.word	0xffffffff


	//   ....[53]....
        /*011c*/ 	.word	0xffffffff


	//   ....[54]....
        /*0120*/ 	.word	0xffffffff


	//   ....[55]....
        /*0124*/ 	.word	0xffffffff


	//   ....[56]....
        /*0128*/ 	.word	0xffffffff


	//   ....[57]....
        /*012c*/ 	.word	0xffffffff


	//   ....[58]....
        /*0130*/ 	.word	0xffffffff


	//   ....[59]....
        /*0134*/ 	.word	0xffffffff


	//   ....[60]....
        /*0138*/ 	.word	0xffffffff


	//   ....[61]....
        /*013c*/ 	.word	0xffffffff


	//   ....[62]....
        /*0140*/ 	.word	0xffffffff


	//   ....[63]....
        /*0144*/ 	.word	0xffffffff


	//   ....[64]....
        /*0148*/ 	.word	0xffffffff


	//   ....[65]....
        /*014c*/ 	.word	0xffffffff


	//   ....[66]....
        /*0150*/ 	.word	0xffffffff


	//   ....[67]....
        /*0154*/ 	.word	0xffffffff


	//   ....[68]....
        /*0158*/ 	.word	0xffffffff


	//   ....[69]....
        /*015c*/ 	.word	0xffffffff


	//   ....[70]....
        /*0160*/ 	.word	0xffffffff


	//   ....[71]....
        /*0164*/ 	.word	0xffffffff


	//   ....[72]....
        /*0168*/ 	.word	0xffffffff


	//   ....[73]....
        /*016c*/ 	.word	0xffffffff


	//   ....[74]....
        /*0170*/ 	.word	0xffffffff


	//   ....[75]....
        /*0174*/ 	.word	0xffffffff


	//   ....[76]....
        /*0178*/ 	.word	0xffffffff


	//   ....[77]....
        /*017c*/ 	.word	0xffffffff


	//   ....[78]....
        /*0180*/ 	.word	0xffffffff


	//   ....[79]....
        /*0184*/ 	.word	0xffffffff


	//   ....[80]....
        /*0188*/ 	.word	0xffffffff


	//   ....[81]....
        /*018c*/ 	.word	0xffffffff


	//   ....[82]....
        /*0190*/ 	.word	0xffffffff


	//   ....[83]....
        /*0194*/ 	.word	0xffffffff


	//   ....[84]....
        /*0198*/ 	.word	0xffffffff


	//   ....[85]....
        /*019c*/ 	.word	0xffffffff


	//   ....[86]....
        /*01a0*/ 	.word	0xffffffff


	//   ....[87]....
        /*01a4*/ 	.word	0xffffffff


	//   ....[88]....
        /*01a8*/ 	.word	0xffffffff


	//   ....[89]....
        /*01ac*/ 	.word	0xffffffff


	//   ....[90]....
        /*01b0*/ 	.word	0xffffffff


	//   ....[91]....
        /*01b4*/ 	.word	0xffffffff


	//   ....[92]....
        /*01b8*/ 	.word	0xffffffff


	//   ....[93]....
        /*01bc*/ 	.word	0xffffffff


	//   ....[94]....
        /*01c0*/ 	.word	0xffffffff


	//   ....[95]....
        /*01c4*/ 	.word	0xffffffff


	//   ....[96]....
        /*01c8*/ 	.word	0xffffffff


	//   ....[97]....
        /*01cc*/ 	.word	0xffffffff


	//   ....[98]....
        /*01d0*/ 	.word	0xffffffff


	//   ....[99]....
        /*01d4*/ 	.word	0xffffffff


	//   ....[100]....
        /*01d8*/ 	.word	0xffffffff


	//   ....[101]....
        /*01dc*/ 	.word	0xffffffff


	//   ....[102]....
        /*01e0*/ 	.word	0xffffffff


	//   ....[103]....
        /*01e4*/ 	.word	0xffffffff


	//   ....[104]....
        /*01e8*/ 	.word	0xffffffff


	//   ....[105]....
        /*01ec*/ 	.word	0xffffffff


	//   ....[106]....
        /*01f0*/ 	.word	0xffffffff


	//   ....[107]....
        /*01f4*/ 	.word	0xffffffff


	//   ....[108]....
        /*01f8*/ 	.word	0xffffffff


	//   ....[109]....
        /*01fc*/ 	.word	0xffffffff


	//   ....[110]....
        /*0200*/ 	.word	0xffffffff


	//   ....[111]....
        /*0204*/ 	.word	0xffffffff


	//   ....[112]....
        /*0208*/ 	.word	0xffffffff


	//   ....[113]....
        /*020c*/ 	.word	0xffffffff


	//   ....[114]....
        /*0210*/ 	.word	0xffffffff


	//   ....[115]....
        /*0214*/ 	.word	0xffffffff


	//   ....[116]....
        /*0218*/ 	.word	0xffffffff


	//   ....[117]....
        /*021c*/ 	.word	0xffffffff


	//   ....[118]....
        /*0220*/ 	.word	0xffffffff


	//   ....[119]....
        /*0224*/ 	.word	0xffffffff


	//   ....[120]....
        /*0228*/ 	.word	0xffffffff


	//   ....[121]....
        /*022c*/ 	.word	0xffffffff


	//   ....[122]....
        /*0230*/ 	.word	0xffffffff


	//   ....[123]....
        /*0234*/ 	.word	0xffffffff


	//   ....[124]....
        /*0238*/ 	.word	0xffffffff


	//   ....[125]....
        /*023c*/ 	.word	0xffffffff


	//   ....[126]....
        /*0240*/ 	.word	0xffffffff


	//   ....[127]....
        /*0244*/ 	.word	0xffffffff


	//   ....[128]....
        /*0248*/ 	.word	0xffffffff


	//   ....[129]....
        /*024c*/ 	.word	0xffffffff


	//   ....[130]....
        /*0250*/ 	.word	0xffffffff


	//   ....[131]....
        /*0254*/ 	.word	0xffffffff


	//   ....[132]....
        /*0258*/ 	.word	0xffffffff


	//   ....[133]....
        /*025c*/ 	.word	0xffffffff


	//   ....[134]....
        /*0260*/ 	.word	0xffffffff


	//   ....[135]....
        /*0264*/ 	.word	0xffffffff


	//   ....[136]....
        /*0268*/ 	.word	0xffffffff


	//   ....[137]....
        /*026c*/ 	.word	0xffffffff


	//   ....[138]....
        /*0270*/ 	.word	0xffffffff


	//   ....[139]....
        /*0274*/ 	.word	0xffffffff


	//   ....[140]....
        /*0278*/ 	.word	0xffffffff


	//   ....[141]....
        /*027c*/ 	.word	0xffffffff


	//   ....[142]....
        /*0280*/ 	.word	0xffffffff


	//   ....[143]....
        /*0284*/ 	.word	0xffffffff


	//   ....[144]....
        /*0288*/ 	.word	0xffffffff


	//   ....[145]....
        /*028c*/ 	.word	0xffffffff


	//   ....[146]....
        /*0290*/ 	.word	0xffffffff


	//----- nvinfo : EIATTR_COOP_GROUP_INSTR_OFFSETS
	.align		4
.L_440:
        /*0294*/ 	.byte	0x04, 0x28
        /*0296*/ 	.short	(.L_442 - .L_441)


	//   ....[0]....
.L_441:
        /*0298*/ 	.word	0x00000080


	//   ....[1]....
        /*029c*/ 	.word	0x00000200


	//   ....[2]....
        /*02a0*/ 	.word	0x00000230


	//   ....[3]....
        /*02a4*/ 	.word	0x00000260


	//   ....[4]....
        /*02a8*/ 	.word	0x00000290


	//   ....[5]....
        /*02ac*/ 	.word	0x000002c0


	//   ....[6]....
        /*02b0*/ 	.word	0x000002f0


	//   ....[7]....
        /*02b4*/ 	.word	0x00000450


	//   ....[8]....
        /*02b8*/ 	.word	0x00000490


	//   ....[9]....
        /*02bc*/ 	.word	0x000004c0


	//   ....[10]....
        /*02c0*/ 	.word	0x000004f0


	//   ....[11]....
        /*02c4*/ 	.word	0x00000520


	//   ....[12]....
        /*02c8*/ 	.word	0x00000550


	//   ....[13]....
        /*02cc*/ 	.word	0x000005e0


	//   ....[14]....
        /*02d0*/ 	.word	0x00000610


	//   ....[15]....
        /*02d4*/ 	.word	0x00000630


	//   ....[16]....
        /*02d8*/ 	.word	0x00000690


	//   ....[17]....
        /*02dc*/ 	.word	0x00007600


	//   ....[18]....
        /*02e0*/ 	.word	0x00007620


	//   ....[19]....
        /*02e4*/ 	.word	0x00007770


	//   ....[20]....
        /*02e8*/ 	.word	0x00007780


	//   ....[21]....
        /*02ec*/ 	.word	0x000078b0


	//   ....[22]....
        /*02f0*/ 	.word	0x000078d0


	//   ....[23]....
        /*02f4*/ 	.word	0x00007a00


	//   ....[24]....
        /*02f8*/ 	.word	0x00007a10


	//   ....[25]....
        /*02fc*/ 	.word	0x00008290


	//   ....[26]....
        /*0300*/ 	.word	0x000082d0


	//   ....[27]....
        /*0304*/ 	.word	0x00008310


	//   ....[28]....
        /*0308*/ 	.word	0x00008350


	//   ....[29]....
        /*030c*/ 	.word	0x0000acf0


	//   ....[30]....
        /*0310*/ 	.word	0x0000ad40


	//   ....[31]....
        /*0314*/ 	.word	0x0000ad80


	//   ....[32]....
        /*0318*/ 	.word	0x0000adc0


	//   ....[33]....
        /*031c*/ 	.word	0x0000ed20


	//   ....[34]....
        /*0320*/ 	.word	0x0000ed50


	//   ....[35]....
        /*0324*/ 	.word	0x0000ed70


	//   ....[36]....
        /*0328*/ 	.word	0x0000ed90


	//   ....[37]....
        /*032c*/ 	.word	0x00010e80


	//   ....[38]....
        /*0330*/ 	.word	0x00010ea0


	//   ....[39]....
        /*0334*/ 	.word	0x00010ec0


	//   ....[40]....
        /*0338*/ 	.word	0x00010ee0


	//   ....[41]....
        /*033c*/ 	.word	0x000128c0


	//   ....[42]....
        /*0340*/ 	.word	0x000128f0


	//   ....[43]....
        /*0344*/ 	.word	0x00012900


	//   ....[44]....
        /*0348*/ 	.word	0x00012930


	//   ....[45]....
        /*034c*/ 	.word	0x00013ed0


	//   ....[46]....
        /*0350*/ 	.word	0x00013ef0


	//   ....[47]....
        /*0354*/ 	.word	0x00013f20


	//   ....[48]....
        /*0358*/ 	.word	0x00013f40


	//   ....[49]....
        /*035c*/ 	.word	0x000142a0


	//   ....[50]....
        /*0360*/ 	.word	0x000142c0


	//   ....[51]....
        /*0364*/ 	.word	0x00014410


	//   ....[52]....
        /*0368*/ 	.word	0x00014420


	//   ....[53]....
        /*036c*/ 	.word	0x00014550


	//   ....[54]....
        /*0370*/ 	.word	0x00014570


	//   ....[55]....
        /*0374*/ 	.word	0x000146a0


	//   ....[56]....
        /*0378*/ 	.word	0x000146b0


	//   ....[57]....
        /*037c*/ 	.word	0x000149c0


	//   ....[58]....
        /*0380*/ 	.word	0x000149e0


	//   ....[59]....
        /*0384*/ 	.word	0x00015350


	//   ....[60]....
        /*0388*/ 	.word	0x00015360


	//   ....[61]....
        /*038c*/ 	.word	0x000160c0


	//   ....[62]....
        /*0390*/ 	.word	0x000160e0


	//   ....[63]....
        /*0394*/ 	.word	0x00016240


	//   ....[64]....
        /*0398*/ 	.word	0x00016250


	//   ....[65]....
        /*039c*/ 	.word	0x00016380


	//   ....[66]....
        /*03a0*/ 	.word	0x000163a0


	//   ....[67]....
        /*03a4*/ 	.word	0x000164d0


	//   ....[68]....
        /*03a8*/ 	.word	0x000164e0


	//   ....[69]....
        /*03ac*/ 	.word	0x00016690


	//   ....[70]....
        /*03b0*/ 	.word	0x000166b0


	//   ....[71]....
        /*03b4*/ 	.word	0x000167d0


	//   ....[72]....
        /*03b8*/ 	.word	0x00016810


	//   ....[73]....
        /*03bc*/ 	.word	0x00016840


	//   ....[74]....
        /*03c0*/ 	.word	0x00016870


	//   ....[75]....
        /*03c4*/ 	.word	0x000168a0


	//   ....[76]....
        /*03c8*/ 	.word	0x000168d0


	//   ....[77]....
        /*03cc*/ 	.word	0x00016a20


	//   ....[78]....
        /*03d0*/ 	.word	0x00016a60


	//   ....[79]....
        /*03d4*/ 	.word	0x00016a90


	//   ....[80]....
        /*03d8*/ 	.word	0x00016ac0


	//   ....[81]....
        /*03dc*/ 	.word	0x00016af0


	//   ....[82]....
        /*03e0*/ 	.word	0x00016b20


	//   ....[83]....
        /*03e4*/ 	.word	0x00016bb0


	//   ....[84]....
        /*03e8*/ 	.word	0x00016be0


	//   ....[85]....
        /*03ec*/ 	.word	0x00016bf0


	//   ....[86]....
        /*03f0*/ 	.word	0x00016c50


	//   ....[87]....
        /*03f4*/ 	.word	0x00017120


	//   ....[88]....
        /*03f8*/ 	.word	0x00017160


	//   ....[89]....
        /*03fc*/ 	.word	0x000171b0


	//   ....[90]....
        /*0400*/ 	.word	0x00017200


	//   ....[91]....
        /*0404*/ 	.word	0x00017250


	//   ....[92]....
        /*0408*/ 	.word	0x000172c0


	//   ....[93]....
        /*040c*/ 	.word	0x00017300


	//   ....[94]....
        /*0410*/ 	.word	0x00017360


	//   ....[95]....
        /*0414*/ 	.word	0x000173d0


	//   ....[96]....
        /*0418*/ 	.word	0x00017430


	//   ....[97]....
        /*041c*/ 	.word	0x000174a0


	//   ....[98]....
        /*0420*/ 	.word	0x00017510


	//   ....[99]....
        /*0424*/ 	.word	0x00017570


	//   ....[100]....
        /*0428*/ 	.word	0x000175d0


	//   ....[101]....
        /*042c*/ 	.word	0x00017640


	//   ....[102]....
        /*0430*/ 	.word	0x000176b0


	//   ....[103]....
        /*0434*/ 	.word	0x00017720


	//   ....[104]....
        /*0438*/ 	.word	0x00017780


	//   ....[105]....
        /*043c*/ 	.word	0x000177c0


	//   ....[106]....
        /*0440*/ 	.word	0x00017800


	//   ....[107]....
        /*0444*/ 	.word	0x00017850


	//   ....[108]....
        /*0448*/ 	.word	0x000178a0


	//   ....[109]....
        /*044c*/ 	.word	0x00017900


	//   ....[110]....
        /*0450*/ 	.word	0x00017970


	//   ....[111]....
        /*0454*/ 	.word	0x000179d0


	//   ....[112]....
        /*0458*/ 	.word	0x00017a30


	//   ....[113]....
        /*045c*/ 	.word	0x00017a90


	//   ....[114]....
        /*0460*/ 	.word	0x00017b00


	//   ....[115]....
        /*0464*/ 	.word	0x00017b60


	//   ....[116]....
        /*0468*/ 	.word	0x00017bc0


	//   ....[117]....
        /*046c*/ 	.word	0x00017c20


	//   ....[118]....
        /*0470*/ 	.word	0x00017c90


	//   ....[119]....
        /*0474*/ 	.word	0x00017cf0


	//   ....[120]....
        /*0478*/ 	.word	0x00017d50


	//   ....[121]....
        /*047c*/ 	.word	0x00017db0


	//   ....[122]....
        /*0480*/ 	.word	0x00017e20


	//   ....[123]....
        /*0484*/ 	.word	0x00017e80


	//   ....[124]....
        /*0488*/ 	.word	0x00017ee0


	//   ....[125]....
        /*048c*/ 	.word	0x00017f40


	//   ....[126]....
        /*0490*/ 	.word	0x00017fb0


	//   ....[127]....
        /*0494*/ 	.word	0x00018010


	//   ....[128]....
        /*0498*/ 	.word	0x00018070


	//   ....[129]....
        /*049c*/ 	.word	0x000180d0


	//   ....[130]....
        /*04a0*/ 	.word	0x00018140


	//   ....[131]....
        /*04a4*/ 	.word	0x00018190


	//   ....[132]....
        /*04a8*/ 	.word	0x000181d0


	//   ....[133]....
        /*04ac*/ 	.word	0x00018220


	//   ....[134]....
        /*04b0*/ 	.word	0x00018270


	//   ....[135]....
        /*04b4*/ 	.word	0x000182c0


	//   ....[136]....
        /*04b8*/ 	.word	0x00018330


	//   ....[137]....
        /*04bc*/ 	.word	0x00018380


	//   ....[138]....
        /*04c0*/ 	.word	0x000183d0


	//   ....[139]....
        /*04c4*/ 	.word	0x00018420


	//   ....[140]....
        /*04c8*/ 	.word	0x00018470


	//   ....[141]....
        /*04cc*/ 	.word	0x000184c0


	//   ....[142]....
        /*04d0*/ 	.word	0x00018530


	//   ....[143]....
        /*04d4*/ 	.word	0x00018570


	//   ....[144]....
        /*04d8*/ 	.word	0x000185d0


	//   ....[145]....
        /*04dc*/ 	.word	0x00018630


	//   ....[146]....
        /*04e0*/ 	.word	0x00018690


	//----- nvinfo : EIATTR_EXIT_INSTR_OFFSETS
	.align		4
.L_442:
        /*04e4*/ 	.byte	0x04, 0x1c
        /*04e6*/ 	.short	(.L_444 - .L_443)


	//   ....[0]....
.L_443:
        /*04e8*/ 	.word	0x00000af0


	//   ....[1]....
        /*04ec*/ 	.word	0x000170f0


	//----- nvinfo : EIATTR_MAX_THREADS
	.align		4
.L_444:
        /*04f0*/ 	.byte	0x04, 0x05
        /*04f2*/ 	.short	(.L_446 - .L_445)
.L_445:
        /*04f4*/ 	.word	0x00000100
        /*04f8*/ 	.word	0x00000001
        /*04fc*/ 	.word	0x00000001


	//----- nvinfo : EIATTR_CRS_STACK_SIZE
	.align		4
.L_446:
        /*0500*/ 	.byte	0x04, 0x1e
        /*0502*/ 	.short	(.L_448 - .L_447)
.L_447:
        /*0504*/ 	.word	0x00000000
.L_448:


//--------------------- .nv.info._ZN7cutlass13device_kernelIN5flash19enable_sm80_to_sm89INS1_16FlashAttnFwdSm80INS1_25CollectiveMainloopFwdSm80ILi8ELi2ELb0EN4cute5tupleIJNS5_1CILi128EEENS7_ILi64EEENS7_ILi192EEEEEELi192ENS_6half_tEfNS_4arch4Sm80ELb0ELb1ELb0ELb0ELb0ELb0ELb1ELb1EEENS1_21CollectiveEpilogueFwdINS6_IJS8_SA_S9_EEENS6_IJNS7_ILi1EEESI_SI_EEESC_SE_Li256ELb0ELb1ELb1ELb0EEENS1_19SingleTileSchedulerILb0ELb1ELb1ELi128EEEEEEEEEvNT_6ParamsE --------------------------
	.section	.nv.info._ZN7cutlass13device_kernelIN5flash19enable_sm80_to_sm89INS1_16FlashAttnFwdSm80INS1_25CollectiveMainloopFwdSm80ILi8ELi2ELb0EN4cute5tupleIJNS5_1CILi128EEENS7_ILi64EEENS7_ILi192EEEEEELi192ENS_6half_tEfNS_4arch4Sm80ELb0ELb1ELb0ELb0ELb0ELb0ELb1ELb1EEENS1_21CollectiveEpilogueFwdINS6_IJS8_SA_S9_EEENS6_IJNS7_ILi1EEESI_SI_EEESC_SE_Li256ELb0ELb1ELb1ELb0EEENS1_19SingleTileSchedulerILb0ELb1ELb1ELi128EEEEEEEEEvNT_6ParamsE,"",@"SHT_CUDA_INFO"
	.sectionflags	@""
	.align	4


	//----- nvinfo : EIATTR_CUDA_API_VERSION
	.align		4
        /*0000*/ 	.byte	0x04, 0x37
        /*0002*/ 	.short	(.L_450 - .L_449)
.L_449:
        /*0004*/ 	.word	0x00000082


	//----- nvinfo : EIATTR_SW2861232_WAR
	.align		4
.L_450:
        /*0008*/ 	.byte	0x01, 0x35
	.zero		2


	//----- nvinfo : EIATTR_PARAM_CBANK
	.align		4
        /*000c*/ 	.byte	0x04, 0x0a
        /*000e*/ 	.short	(.L_452 - .L_451)
	.align		4
.L_451:
        /*0010*/ 	.word	index@(.nv.constant0._ZN7cutlass13device_kernelIN5flash19enable_sm80_to_sm89INS1_16FlashAttnFwdSm80INS1_25CollectiveMainloopFwdSm80ILi8ELi2ELb0EN4cute5tupleIJNS5_1CILi128EEENS7_ILi64EEENS7_ILi192EEEEEELi192ENS_6half_tEfNS_4arch4Sm80ELb0ELb1ELb0ELb0ELb0ELb0ELb1ELb1EEENS1_21CollectiveEpilogueFwdINS6_IJS8_SA_S9_EEENS6_IJNS7_ILi1EEESI_SI_EEESC_SE_Li256ELb0ELb1ELb1ELb0EEENS1_19SingleTileSchedulerILb0ELb1ELb1ELi128EEEEEEEEEvNT_6ParamsE)
        /*0014*/ 	.short	0x0160
        /*0016*/ 	.short	0x0418


	//----- nvinfo : EIATTR_CBANK_PARAM_SIZE
	.align		4
.L_452:
        /*0018*/ 	.byte	0x03, 0x19
        /*001a*/ 	.short	0x0418


	//----- nvinfo : EIATTR_KPARAM_INFO
	.align		4
        /*001c*/ 	.byte	0x04, 0x17
        /*001e*/ 	.short	(.L_454 - .L_453)
.L_453:
        /*0020*/ 	.word	0x00000000
        /*0024*/ 	.short	0x0000
        /*0026*/ 	.short	0x0000
        /*0028*/ 	.byte	0x00, 0xf0, 0x61, 0x10


	//----- nvinfo : EIATTR_MAXREG_COUNT
	.align		4
.L_454:
        /*002c*/ 	.byte	0x03, 0x1b
        /*002e*/ 	.short	0x00ff


	//----- nvinfo : EIATTR_NUM_BARRIERS
	.align		4
        /*0030*/ 	.byte	0x02, 0x4c
        /*0032*/ 	.byte	0x02
	.zero		1


	//----- nvinfo : EIATTR_MERCURY_ISA_VERSION
	.align		4
        /*0034*/ 	.byte	0x03, 0x5f
        /*0036*/ 	.short	0x0000


	//----- nvinfo : EIATTR_COOP_GROUP_MASK_REGIDS
	.align		4
        /*0038*/ 	.byte	0x04, 0x29
        /*003a*/ 	.short	(.L_456 - .L_455)


	//   ....[0]....
.L_455:
        /*003c*/ 	.word	0xffffffff


	//   ....[1]....
        /*0040*/ 	.word	0xffffffff


	//   ....[2]....
        /*0044*/ 	.word	0xffffffff


	//   ....[3]....
        /*0048*/ 	.word	0xffffffff


	//   ....[4]....
        /*004c*/ 	.word	0xffffffff


	//   ....[5]....
        /*0050*/ 	.word	0xffffffff


	//   ....[6]....
        /*0054*/ 	.word	0xffffffff


	//   ....[7]....
        /*0058*/ 	.word	0xffffffff


	//   ....[8]....
        /*005c*/ 	.word	0xffffffff


	//   ....[9]....
        /*0060*/ 	.word	0xffffffff


	//   ....[10]....
        /*0064*/ 	.word	0xffffffff


	//   ....[11]....
        /*0068*/ 	.word	0xffffffff


	//   ....[12]....
        /*006c*/ 	.word	0xffffffff


	//   ....[13]....
        /*0070*/ 	.word	0xffffffff


	//   ....[14]....
        /*0074*/ 	.word	0xffffffff


	//   ....[15]....
        /*0078*/ 	.word	0xffffffff


	//   ....[16]....
        /*007c*/ 	.word	0xffffffff


	//   ....[17]....
        /*0080*/ 	.word	0xffffffff


	//   ....[18]....
        /*0084*/ 	.word	0xffffffff


	//   ....[19]....
        /*0088*/ 	.word	0xffffffff


	//   ....[20]....
        /*008c*/ 	.word	0xffffffff


	//   ....[21]....
        /*0090*/ 	.word	0xffffffff


	//   ....[22]....
        /*0094*/ 	.word	0xffffffff


	//   ....[23]....
        /*0098*/ 	.word	0xffffffff


	//   ....[24]....
        /*009c*/ 	.word	0xffffffff


	//   ....[25]....
        /*00a0*/ 	.word	0xffffffff


	//   ....[26]....
        /*00a4*/ 	.word	0xffffffff


	//   ....[27]....
        /*00a8*/ 	.word	0xffffffff


	//   ....[28]....
        /*00ac*/ 	.word	0xffffffff


	//   ....[29]....
        /*00b0*/ 	.word	0xffffffff


	//   ....[30]....
        /*00b4*/ 	.word	0xffffffff


	//   ....[31]....
        /*00b8*/ 	.word	0xffffffff


	//   ....[32]....
        /*00bc*/ 	.word	0xffffffff


	//   ....[33]....
        /*00c0*/ 	.word	0xffffffff


	//   ....[34]....
        /*00c4*/ 	.word	0xffffffff


	//   ....[35]....
        /*00c8*/ 	.word	0xffffffff


	//   ....[36]....
        /*00cc*/ 	.word	0xffffffff


	//   ....[37]....
        /*00d0*/ 	.word	0xffffffff


	//   ....[38]....
        /*00d4*/ 	.word	0xffffffff


	//   ....[39]....
        /*00d8*/ 	.word	0xffffffff


	//   ....[40]....
        /*00dc*/ 	.word	0xffffffff


	//   ....[41]....
        /*00e0*/ 	.word	0xffffffff


	//   ....[42]....
        /*00e4*/ 	.word	0xffffffff


	//----- nvinfo : EIATTR_COOP_GROUP_INSTR_OFFSETS
	.align		4
.L_456:
        /*00e8*/ 	.byte	0x04, 0x28
        /*00ea*/ 	.short	(.L_458 - .L_457)


	//   ....[0]....
.L_457:
        /*00ec*/ 	.word	0x00000050


	//   ....[1]....
        /*00f0*/ 	.word	0x000013d0


	//   ....[2]....
        /*00f4*/ 	.word	0x00001410


	//   ....[3]....
        /*00f8*/ 	.word	0x00001730


	//   ....[4]....
        /*00fc*/ 	.word	0x00001760


	//   ....[5]....
        /*0100*/ 	.word	0x000018b0


	//   ....[6]....
        /*0104*/ 	.word	0x000018e0


	//   ....[7]....
        /*0108*/ 	.word	0x00001a20


	//   ....[8]....
        /*010c*/ 	.word	0x00001a60


	//   ....[9]....
        /*0110*/ 	.word	0x00002f30


	//   ....[10]....
        /*0114*/ 	.word	0x00003100


	//   ....[11]....
        /*0118*/ 	.word	0x00003c10


	//   ....[12]....
        /*011c*/ 	.word	0x00003c30


	//   ....[13]....
        /*0120*/ 	.word	0x00003c60


	//   ....[14]....
        /*0124*/ 	.word	0x00003c80


	//   ....[15]....
        /*0128*/ 	.word	0x000056b0


	//   ....[16]....
        /*012c*/ 	.word	0x00006030


	//   ....[17]....
        /*0130*/ 	.word	0x000069e0


	//   ....[18]....
        /*0134*/ 	.word	0x00006aa0


	//   ....[19]....
        /*0138*/ 	.word	0x00006ac0


	//   ....[20]....
        /*013c*/ 	.word	0x00006ae0


	//   ....[21]....
        /*0140*/ 	.word	0x00009840


	//   ....[22]....
        /*0144*/ 	.word	0x00009860


	//   ....[23]....
        /*0148*/ 	.word	0x00009880


	//   ....[24]....
        /*014c*/ 	.word	0x000098a0


	//   ....[25]....
        /*0150*/ 	.word	0x0000c0e0


	//   ....[26]....
        /*0154*/ 	.word	0x0000c4a0


	//   ....[27]....
        /*0158*/ 	.word	0x0000cc20


	//   ....[28]....
        /*015c*/ 	.word	0x0000ce30


	//   ....[29]....
        /*0160*/ 	.word	0x0000ce60


	//   ....[30]....
        /*0164*/ 	.word	0x0000ced0


	//   ....[31]....
        /*0168*/ 	.word	0x0000e900


	//   ....[32]....
        /*016c*/ 	.word	0x0000e930


	//   ....[33]....
        /*0170*/ 	.word	0x0000e970


	//   ....[34]....
        /*0174*/ 	.word	0x0000e980


	//   ....[35]....
        /*0178*/ 	.word	0x0000f6a0


	//   ....[36]....
        /*017c*/ 	.word	0x0000f6f0


	//   ....[37]....
        /*0180*/ 	.word	0x0000f720


	//   ....[38]....
        /*0184*/ 	.word	0x0000f750


	//   ....[39]....
        /*0188*/ 	.word	0x0000f7c0


	//   ....[40]....
        /*018c*/ 	.word	0x0000f810


	//   ....[41]....
        /*0190*/ 	.word	0x00010110


	//   ....[42]....
        /*0194*/ 	.word	0x00010120


	//----- nvinfo : EIATTR_EXIT_INSTR_OFFSETS
	.align		4
.L_458:
        /*0198*/ 	.byte	0x04, 0x1c
        /*019a*/ 	.short	(.L_460 - .L_459)


	//   ....[0]....
.L_459:
        /*019c*/ 	.word	0x000001b0


	//   ....[1]....
        /*01a0*/ 	.word	0x00010130


	//   ....[2]....
        /*01a4*/ 	.word	0x000109d0


	//   ....[3]....
        /*01a8*/ 	.word	0x00010a20


	//   ....[4]....
        /*01ac*/ 	.word	0x00010a50


	//   ....[5]....
        /*01b0*/ 	.word	0x00010ab0


	//   ....[6]....
        /*01b4*/ 	.word	0x00010d40


	//----- nvinfo : EIATTR_CTAIDZ_USED
	.align		4
.L_460:
        /*01b8*/ 	.byte	0x01, 0x04
	.zero		2


	//----- nvinfo : EIATTR_MAX_THREADS
	.align		4
        /*01bc*/ 	.byte	0x04, 0x05
        /*01be*/ 	.short	(.L_462 - .L_461)
.L_461:
        /*01c0*/ 	.word	0x00000100
        /*01c4*/ 	.word	0x00000001
        /*01c8*/ 	.word	0x00000001


	//----- nvinfo : EIATTR_CRS_STACK_SIZE
	.align		4
.L_462:
        /*01cc*/ 	.byte	0x04, 0x1e
        /*01ce*/ 	.short	(.L_464 - .L_463)
.L_463:
        /*01d0*/ 	.word	0x00000000
.L_464:


//--------------------- .nv.info._ZN7cutlass13device_kernelIN5flash19enable_sm80_to_sm89INS1_16FlashAttnFwdSm80INS1_25CollectiveMainloopFwdSm80ILi8ELi2ELb0EN4cute5tupleIJNS5_1CILi128EEENS7_ILi64EEENS7_ILi192EEEEEELi192ENS_6half_tEfNS_4arch4Sm80ELb0ELb1ELb0ELb1ELb0ELb0ELb1ELb1EEENS1_21CollectiveEpilogueFwdINS6_IJS8_SA_S9_EEENS6_IJNS7_ILi1EEESI_SI_EEESC_SE_Li256ELb1ELb1ELb1ELb0EEENS1_36VarlenDynamicPersistentTileSchedulerILi128ELi64ELi256ELi256ELb1ELb1ELb0ELb1ELb0ELb1EEEEEEEEEvNT_6ParamsE --------------------------
	.section	.nv.info._ZN7cutlass13device_kernelIN5flash19enable_sm80_to_sm89INS1_16FlashAttnFwdSm80INS1_25CollectiveMainloopFwdSm80ILi8ELi2ELb0EN4cute5tupleIJNS5_1CILi128EEENS7_ILi64EEENS7_ILi192EEEEEELi192ENS_6half_tEfNS_4arch4Sm80ELb0ELb1ELb0ELb1ELb0ELb0ELb1ELb1EEENS1_21CollectiveEpilogueFwdINS6_IJS8_SA_S9_EEENS6_IJNS7_ILi1EEESI_SI_EEESC_SE_Li256ELb1ELb1ELb1ELb0EEENS1_36VarlenDynamicPersistentTileSchedulerILi128ELi64ELi256ELi256ELb1ELb1ELb0ELb1ELb0ELb1EEEEEEEEEvNT_6ParamsE,"",@"SHT_CUDA_INFO"
	.sectionflags	@""
	.align	4


	//----- nvinfo : EIATTR_CUDA_API_VERSION
	.align		4
        /*0000*/ 	.byte	0x04, 0x37
        /*0002*/ 	.short	(.L_466 - .L_465)
.L_465:
        /*0004*/ 	.word	0x00000082


	//----- nvinfo : EIATTR_SW2861232_WAR
	.align		4
.L_466:
        /*0008*/ 	.byte	0x01, 0x35
	.zero		2


	//----- nvinfo : EIATTR_PARAM_CBANK
	.align		4
        /*000c*/ 	.byte	0x04, 0x0a
        /*000e*/ 	.short	(.L_468 - .L_467)
	.align		4
.L_467:
        /*0010*/ 	.word	index@(.nv.constant0._ZN7cutlass13device_kernelIN5flash19enable_sm80_to_sm89INS1_16FlashAttnFwdSm80INS1_25CollectiveMainloopFwdSm80ILi8ELi2ELb0EN4cute5tupleIJNS5_1CILi128EEENS7_ILi64EEENS7_ILi192EEEEEELi192ENS_6half_tEfNS_4arch4Sm80ELb0ELb1ELb0ELb1ELb0ELb0ELb1ELb1EEENS1_21CollectiveEpilogueFwdINS6_IJS8_SA_S9_EEENS6_IJNS7_ILi1EEESI_SI_EEESC_SE_Li256ELb1ELb1ELb1ELb0EEENS1_36VarlenDynamicPersistentTileSchedulerILi128ELi64ELi256ELi256ELb1ELb1ELb0ELb1ELb0ELb1EEEEEEEEEvNT_6ParamsE)
        /*0014*/ 	.short	0x0160
        /*0016*/ 	.short	0x0438


	//----- nvinfo : EIATTR_CBANK_PARAM_SIZE
	.align		4
.L_468:
        /*0018*/ 	.byte	0x03, 0x19
        /*001a*/ 	.short	0x0438


	//----- nvinfo : EIATTR_KPARAM_INFO
	.align		4
        /*001c*/ 	.byte	0x04, 0x17
        /*001e*/ 	.short	(.L_470 - .L_469)
.L_469:
        /*0020*/ 	.word	0x00000000
        /*0024*/ 	.short	0x0000
        /*0026*/ 	.short	0x0000
        /*0028*/ 	.byte	0x00, 0xf0, 0xe1, 0x10


	//----- nvinfo : EIATTR_MAXREG_COUNT
	.align		4
.L_470:
        /*002c*/ 	.byte	0x03, 0x1b
        /*002e*/ 	.short	0x00ff


	//----- nvinfo : EIATTR_NUM_BARRIERS
	.align		4
        /*0030*/ 	.byte	0x02, 0x4c
        /*0032*/ 	.byte	0x06
	.zero		1


	//----- nvinfo : EIATTR_MERCURY_ISA_VERSION
	.align		4
        /*0034*/ 	.byte	0x03, 0x5f
        /*0036*/ 	.short	0x0000


	//----- nvinfo : EIATTR_INT_WARP_WIDE_INSTR_OFFSETS
	.align		4
        /*0038*/ 	.byte	0x04, 0x31
        /*003a*/ 	.short	(.L_472 - .L_471)


	//   ....[0]....
.L_471:
        /*003c*/ 	.word	0x0000f900


	//   ....[1]....
        /*0040*/ 	.word	0x0000f9a0


	//----- nvinfo : EIATTR_COOP_GROUP_MASK_REGIDS
	.align		4
.L_472:
        /*0044*/ 	.byte	0x04, 0x29
        /*0046*/ 	.short	(.L_474 - .L_473)


	//   ....[0]....
.L_473:
        /*0048*/ 	.word	0xffffffff


	//   ....[1]....
        /*004c*/ 	.word	0xffffffff


	//   ....[2]....
        /*0050*/ 	.word	0xffffffff


	//   ....[3]....
        /*0054*/ 	.word	0xffffffff


	//   ....[4]....
        /*0058*/ 	.word	0xffffffff


	//   ....[5]....
        /*005c*/ 	.word	0xffffffff


	//   ....[6]....
        /*0060*/ 	.word	0xffffffff


	//   ....[7]....
        /*0064*/ 	.word	0xffffffff


	//   ....[8]....
        /*0068*/ 	.word	0xffffffff


	//   ....[9]....
        /*006c*/ 	.word	0xffffffff


	//   ....[10]....
        /*0070*/ 	.word	0xffffffff


	//   ....[11]....
        /*0074*/ 	.word	0xffffffff


	//   ....[12]....
        /*0078*/ 	.word	0xffffffff


	//   ....[13]....
        /*007c*/ 	.word	0xffffffff


	//   ....[14]....
        /*0080*/ 	.word	0xffffffff


	//   ....[15]....
        /*0084*/ 	.word	0xffffffff


	//   ....[16]....
        /*0088*/ 	.word	0xffffffff


	//   ....[17]....
        /*008c*/ 	.word	0xffffffff


	//   ....[18]....
        /*0090*/ 	.word	0xffffffff


	//   ....[19]....
        /*0094*/ 	.word	0xffffffff


	//   ....[20]....
        /*0098*/ 	.word	0xffffffff


	//   ....[21]....
        /*009c*/ 	.word	0xffffffff


	//   ....[22]....
        /*00a0*/ 	.word	0xffffffff


	//   ....[23]....
        /*00a4*/ 	.word	0xffffffff


	//   ....[24]....
        /*00a8*/ 	.word	0xffffffff


	//   ....[25]....
        /*00ac*/ 	.word	0xffffffff


	//   ....[26]....
        /*00b0*/ 	.word	0xffffffff


	//   ....[27]....
        /*00b4*/ 	.word	0xffffffff


	//   ....[28]....
        /*00b8*/ 	.word	0xffffffff


	//   ....[29]....
        /*00bc*/ 	.word	0xffffffff


	//   ....[30]....
        /*00c0*/ 	.word	0xffffffff


	//   ....[31]....
        /*00c4*/ 	.word	0xffffffff


	//   ....[32]....
        /*00c8*/ 	.word	0xffffffff


	//   ....[33]....
        /*00cc*/ 	.word	0xffffffff


	//   ....[34]....
        /*00d0*/ 	.word	0xffffffff


	//   ....[35]....
        /*00d4*/ 	.word	0xffffffff


	//   ....[36]....
        /*00d8*/ 	.word	0xffffffff


	//   ....[37]....
        /*00dc*/ 	.word	0xffffffff


	//   ....[38]....
        /*00e0*/ 	.word	0xffffffff


	//   ....[39]....
        /*00e4*/ 	.word	0xffffffff


	//   ....[40]....
        /*00e8*/ 	.word	0xffffffff


	//   ....[41]....
        /*00ec*/ 	.word	0xffffffff


	//   ....[42]....
        /*00f0*/ 	.word	0xffffffff


	//   ....[43]....
        /*00f4*/ 	.word	0xffffffff


	//   ....[44]....
        /*00f8*/ 	.word	0xffffffff


	//   ....[45]....
        /*00fc*/ 	.word	0xffffffff


	//   ....[46]....
        /*0100*/ 	.word	0xffffffff


	//   ....[47]....
        /*0104*/ 	.word	0xffffffff


	//   ....[48]....
        /*0108*/ 	.word	0xffffffff


	//   ....[49]....
        /*010c*/ 	.word	0xffffffff


	//   ....[50]....
        /*0110*/ 	.word	0xffffffff


	//   ....[51]....
        /*0114*/ 	.word	0xffffffff


	//   ....[52]....
        /*0118*/ 	.word	0xffffffff


	//   ....[53]....
        /*011c*/ 	.word	0xffffffff


	//   ....[54]....
        /*0120*/ 	.word	0xffffffff


	//   ....[55]....
        /*0124*/ 	.word	0xffffffff


	//   ....[56]....
        /*0128*/ 	.word	0xffffffff


	//   ....[57]....
        /*012c*/ 	.word	0xffffffff


	//   ....[58]....
        /*0130*/ 	.word	0xffffffff


	//   ....[59]....
        /*0134*/ 	.word	0xffffffff


	//   ....[60]....
        /*0138*/ 	.word	0xffffffff


	//   ....[61]....
        /*013c*/ 	.word	0xffffffff


	//   ....[62]....
        /*0140*/ 	.word	0xffffffff


	//   ....[63]....
        /*0144*/ 	.word	0xffffffff


	//   ....[64]....
        /*0148*/ 	.word	0xffffffff


	//   ....[65]....
        /*014c*/ 	.word	0xffffffff


	//   ....[66]....
        /*0150*/ 	.word	0xffffffff


	//   ....[67]....
        /*0154*/ 	.word	0xffffffff


	//   ....[68]....
        /*0158*/ 	.word	0xffffffff


	//   ....[69]....
        /*015c*/ 	.word	0xffffffff


	//   ....[70]....
        /*0160*/ 	.word	0xffffffff


	//   ....[71]....
        /*0164*/ 	.word	0xffffffff


	//   ....[72]....
        /*0168*/ 	.word	0xffffffff


	//   ....[73]....
        /*016c*/ 	.word	0xffffffff


	//   ....[74]....
        /*0170*/ 	.word	0xffffffff


	//   ....[75]....
        /*0174*/ 	.word	0xffffffff


	//   ....[76]....
        /*0178*/ 	.word	0xffffffff


	//   ....[77]....
        /*017c*/ 	.word	0xffffffff


	//   ....[78]....
        /*0180*/ 	.word	0xffffffff


	//   ....[79]....
        /*0184*/ 	.word	0xffffffff


	//   ....[80]....
        /*0188*/ 	.word	0xffffffff


	//   ....[81]....
        /*018c*/ 	.word	0xffffffff


	//   ....[82]....
        /*0190*/ 	.word	0xffffffff


	//   ....[83]....
        /*0194*/ 	.word	0xffffffff


	//   ....[84]....
        /*0198*/ 	.word	0xffffffff


	//   ....[85]....
        /*019c*/ 	.word	0xffffffff


	//   ....[86]....
        /*01a0*/ 	.word	0xffffffff


	//   ....[87]....
        /*01a4*/ 	.word	0xffffffff


	//   ....[88]....
        /*01a8*/ 	.word	0xffffffff


	//   ....[89]....
        /*01ac*/ 	.word	0xffffffff


	//   ....[90]....
        /*01b0*/ 	.word	0xffffffff


	//   ....[91]....
        /*01b4*/ 	.word	0xffffffff


	//   ....[92]....
        /*01b8*/ 	.word	0xffffffff


	//   ....[93]....
        /*01bc*/ 	.word	0xffffffff


	//   ....[94]....
        /*01c0*/ 	.word	0xffffffff


	//   ....[95]....
        /*01c4*/ 	.word	0xffffffff


	//   ....[96]....
        /*01c8*/ 	.word	0xffffffff


	//   ....[97]....
        /*01cc*/ 	.word	0xffffffff


	//   ....[98]....
        /*01d0*/ 	.word	0xffffffff


	//   ....[99]....
        /*01d4*/ 	.word	0xffffffff


	//   ....[100]....
        /*01d8*/ 	.word	0xffffffff


	//   ....[101]....
        /*01dc*/ 	.word	0xffffffff


	//   ....[102]....
        /*01e0*/ 	.word	0xffffffff


	//   ....[103]....
        /*01e4*/ 	.word	0xffffffff


	//   ....[104]....
        /*01e8*/ 	.word	0xffffffff


	//   ....[105]....
        /*01ec*/ 	.word	0xffffffff


	//   ....[106]....
        /*01f0*/ 	.word	0xffffffff


	//   ....[107]....
        /*01f4*/ 	.word	0xffffffff


	//   ....[108]....
        /*01f8*/ 	.word	0xffffffff


	//   ....[109]....
        /*01fc*/ 	.word	0xffffffff


	//   ....[110]....
        /*0200*/ 	.word	0xffffffff


	//   ....[111]....
        /*0204*/ 	.word	0xffffffff


	//   ....[112]....
        /*0208*/ 	.word	0xffffffff


	//   ....[113]....
        /*020c*/ 	.word	0xffffffff


	//   ....[114]....
        /*0210*/ 	.word	0xffffffff


	//   ....[115]....
        /*0214*/ 	.word	0xffffffff


	//   ....[116]....
        /*0218*/ 	.word	0xffffffff


	//   ....[117]....
        /*021c*/ 	.word	0xffffffff


	//   ....[118]....
        /*0220*/ 	.word	0xffffffff


	//   ....[119]....
        /*0224*/ 	.word	0xffffffff


	//   ....[120]....
        /*0228*/ 	.word	0xffffffff


	//   ....[121]....
        /*022c*/ 	.word	0xffffffff


	//   ....[122]....
        /*0230*/ 	.word	0xffffffff


	//   ....[123]....
        /*0234*/ 	.word	0xffffffff


	//   ....[124]....
        /*0238*/ 	.word	0xffffffff


	//   ....[125]....
        /*023c*/ 	.word	0xffffffff


	//   ....[126]....
        /*0240*/ 	.word	0xffffffff


	//   ....[127]....
        /*0244*/ 	.word	0xffffffff


	//   ....[128]....
        /*0248*/ 	.word	0xffffffff


	//   ....[129]....
        /*024c*/ 	.word	0xffffffff


	//   ....[130]....
        /*0250*/ 	.word	0xffffffff


	//   ....[131]....
        /*0254*/ 	.word	0xffffffff


	//   ....[132]....
        /*0258*/ 	.word	0xffffffff


	//   ....[133]....
        /*025c*/ 	.word	0xffffffff


	//   ....[134]....
        /*0260*/ 	.word	0xffffffff


	//   ....[135]....
        /*0264*/ 	.word	0xffffffff


	//   ....[136]....
        /*0268*/ 	.word	0xffffffff


	//   ....[137]....
        /*026c*/ 	.word	0xffffffff


	//   ....[138]....
        /*0270*/ 	.word	0xffffffff


	//   ....[139]....
        /*0274*/ 	.word	0xffffffff


	//   ....[140]....
        /*0278*/ 	.word	0xffffffff


	//   ....[141]....
        /*027c*/ 	.word	0xffffffff


	//   ....[142]....
        /*0280*/ 	.word	0xffffffff


	//   ....[143]....
        /*0284*/ 	.word	0xffffffff


	//   ....[144]....
        /*0288*/ 	.word	0xffffffff


	//   ....[145]....
        /*028c*/ 	.word	0xffffffff


	//   ....[146]....
        /*0290*/ 	.word	0xffffffff


	//   ....[147]....
        /*0294*/ 	.word	0xffffffff


	//   ....[148]....
        /*0298*/ 	.word	0xffffffff


	//   ....[149]....
        /*029c*/ 	.word	0xffffffff


	//   ....[150]....
        /*02a0*/ 	.word	0xffffffff


	//   ....[151]....
        /*02a4*/ 	.word	0xffffffff


	//   ....[152]....
        /*02a8*/ 	.word	0xffffffff


	//----- nvinfo : EIATTR_COOP_GROUP_INSTR_OFFSETS
	.align		4
.L_474:
        /*02ac*/ 	.byte	0x04, 0x28
        /*02ae*/ 	.short	(.L_476 - .L_475)


	//   ....[0]....
.L_475:
        /*02b0*/ 	.word	0x00000080


	//   ....[1]....
        /*02b4*/ 	.word	0x00000210


	//   ....[2]....
        /*02b8*/ 	.word	0x00000240


	//   ....[3]....
        /*02bc*/ 	.word	0x00000270


	//   ....[4]....
        /*02c0*/ 	.word	0x000002a0


	//   ....[5]....
        /*02c4*/ 	.word	0x000002d0


	//   ....[6]....
        /*02c8*/ 	.word	0x00000300


	//   ....[7]....
        /*02cc*/ 	.word	0x00000460


	//   ....[8]....
        /*02d0*/ 	.word	0x000004a0


	//   ....[9]....
        /*02d4*/ 	.word	0x000004d0


	//   ....[10]....
        /*02d8*/ 	.word	0x00000500


	//   ....[11]....
        /*02dc*/ 	.word	0x00000530


	//   ....[12]....
        /*02e0*/ 	.word	0x00000560


	//   ....[13]....
        /*02e4*/ 	.word	0x000005f0


	//   ....[14]....
        /*02e8*/ 	.word	0x00000630


	//   ....[15]....
        /*02ec*/ 	.word	0x00000650


	//   ....[16]....
        /*02f0*/ 	.word	0x000006b0


	//   ....[17]....
        /*02f4*/ 	.word	0x00002750


	//   ....[18]....
        /*02f8*/ 	.word	0x00002770


	//   ....[19]....
        /*02fc*/ 	.word	0x000028b0


	//   ....[20]....
        /*0300*/ 	.word	0x000028c0


	//   ....[21]....
        /*0304*/ 	.word	0x00002a00


	//   ....[22]....
        /*0308*/ 	.word	0x00002a20


	//   ....[23]....
        /*030c*/ 	.word	0x00002b60


	//   ....[24]....
        /*0310*/ 	.word	0x00002b70


	//   ....[25]....
        /*0314*/ 	.word	0x00003e60


	//   ....[26]....
        /*0318*/ 	.word	0x000040d0


	//   ....[27]....
        /*031c*/ 	.word	0x00004b60


	//   ....[28]....
        /*0320*/ 	.word	0x00004b80


	//   ....[29]....
        /*0324*/ 	.word	0x00004ba0


	//   ....[30]....
        /*0328*/ 	.word	0x00004bc0


	//   ....[31]....
        /*032c*/ 	.word	0x00006bf0


	//   ....[32]....
        /*0330*/ 	.word	0x00006ef0


	//   ....[33]....
        /*0334*/ 	.word	0x000076f0


	//   ....[34]....
        /*0338*/ 	.word	0x000078a0


	//   ....[35]....
        /*033c*/ 	.word	0x000078e0


	//   ....[36]....
        /*0340*/ 	.word	0x00007970


	//   ....[37]....
        /*0344*/ 	.word	0x0000a3a0


	//   ....[38]....
        /*0348*/ 	.word	0x0000a3b0


	//   ....[39]....
        /*034c*/ 	.word	0x0000a3d0


	//   ....[40]....
        /*0350*/ 	.word	0x0000a3f0


	//   ....[41]....
        /*0354*/ 	.word	0x0000ca10


	//   ....[42]....
        /*0358*/ 	.word	0x0000cdf0


	//   ....[43]....
        /*035c*/ 	.word	0x0000d550


	//   ....[44]....
        /*0360*/ 	.word	0x0000d6c0


	//   ....[45]....
        /*0364*/ 	.word	0x0000d6f0


	//   ....[46]....
        /*0368*/ 	.word	0x0000d780


	//   ....[47]....
        /*036c*/ 	.word	0x0000f100


	//   ....[48]....
        /*0370*/ 	.word	0x0000f130


	//   ....[49]....
        /*0374*/ 	.word	0x0000f140


	//   ....[50]....
        /*0378*/ 	.word	0x0000f170


	//   ....[51]....
        /*037c*/ 	.word	0x00010470


	//   ....[52]....
        /*0380*/ 	.word	0x000104a0


	//   ....[53]....
        /*0384*/ 	.word	0x000104c0


	//   ....[54]....
        /*0388*/ 	.word	0x000104f0


	//   ....[55]....
        /*038c*/ 	.word	0x00010820


	//   ....[56]....
        /*0390*/ 	.word	0x00010840


	//   ....[57]....
        /*0394*/ 	.word	0x00010960


	//   ....[58]....
        /*0398*/ 	.word	0x00010970


	//   ....[59]....
        /*039c*/ 	.word	0x00010aa0


	//   ....[60]....
        /*03a0*/ 	.word	0x00010ac0


	//   ....[61]....
        /*03a4*/ 	.word	0x00010bf0


	//   ....[62]....
        /*03a8*/ 	.word	0x00010c00


	//   ....[63]....
        /*03ac*/ 	.word	0x00010f10


	//   ....[64]....
        /*03b0*/ 	.word	0x00010f30


	//   ....[65]....
        /*03b4*/ 	.word	0x00011870


	//   ....[66]....
        /*03b8*/ 	.word	0x00011880


	//   ....[67]....
        /*03bc*/ 	.word	0x00012580


	//   ....[68]....
        /*03c0*/ 	.word	0x000125a0


	//   ....[69]....
        /*03c4*/ 	.word	0x000126d0


	//   ....[70]....
        /*03c8*/ 	.word	0x000126e0


	//   ....[71]....
        /*03cc*/ 	.word	0x00012810


	//   ....[72]....
        /*03d0*/ 	.word	0x00012830


	//   ....[73]....
        /*03d4*/ 	.word	0x00012960


	//   ....[74]....
        /*03d8*/ 	.word	0x00012970


	//   ....[75]....
        /*03dc*/ 	.word	0x00012b20


	//   ....[76]....
        /*03e0*/ 	.word	0x00012b40


	//   ....[77]....
        /*03e4*/ 	.word	0x00012c60


	//   ....[78]....
        /*03e8*/ 	.word	0x00012ca0


	//   ....[79]....
        /*03ec*/ 	.word	0x00012cd0


	//   ....[80]....
        /*03f0*/ 	.word	0x00012d00


	//   ....[81]....
        /*03f4*/ 	.word	0x00012d30


	//   ....[82]....
        /*03f8*/ 	.word	0x00012d60


	//   ....[83]....
        /*03fc*/ 	.word	0x00012eb0


	//   ....[84]....
        /*0400*/ 	.word	0x00012ef0


	//   ....[85]....
        /*0404*/ 	.word	0x00012f20


	//   ....[86]....
        /*0408*/ 	.word	0x00012f50


	//   ....[87]....
        /*040c*/ 	.word	0x00012f80


	//   ....[88]....
        /*0410*/ 	.word	0x00012fb0


	//   ....[89]....
        /*0414*/ 	.word	0x00013040


	//   ....[90]....
        /*0418*/ 	.word	0x00013080


	//   ....[91]....
        /*041c*/ 	.word	0x00013090


	//   ....[92]....
        /*0420*/ 	.word	0x000130f0


	//   ....[93]....
        /*0424*/ 	.word	0x000139d0


	//   ....[94]....
        /*0428*/ 	.word	0x00013a10


	//   ....[95]....
        /*042c*/ 	.word	0x00013a60


	//   ....[96]....
        /*0430*/ 	.word	0x00013ab0


	//   ....[97]....
        /*0434*/ 	.word	0x00013b00


	//   ....[98]....
        /*0438*/ 	.word	0x00013b70


	//   ....[99]....
        /*043c*/ 	.word	0x00013bb0


	//   ....[100]....
        /*0440*/ 	.word	0x00013c10


	//   ....[101]....
        /*0444*/ 	.word	0x00013c80


	//   ....[102]....
        /*0448*/ 	.word	0x00013ce0


	//   ....[103]....
        /*044c*/ 	.word	0x00013d50


	//   ....[104]....
        /*0450*/ 	.word	0x00013dc0


	//   ....[105]....
        /*0454*/ 	.word	0x00013e20


	//   ....[106]....
        /*0458*/ 	.word	0x00013e80


	//   ....[107]....
        /*045c*/ 	.word	0x00013ee0


	//   ....[108]....
        /*0460*/ 	.word	0x00013f50


	//   ....[109]....
        /*0464*/ 	.word	0x00013fb0


	//   ....[110]....
        /*0468*/ 	.word	0x00014010


	//   ....[111]....
        /*046c*/ 	.word	0x00014060


	//   ....[112]....
        /*0470*/ 	.word	0x000140b0


	//   ....[113]....
        /*0474*/ 	.word	0x00014100


	//   ....[114]....
        /*0478*/ 	.word	0x00014140


	//   ....[115]....
        /*047c*/ 	.word	0x000141a0


	//   ....[116]....
        /*0480*/ 	.word	0x00014210


	//   ....[117]....
        /*0484*/ 	.word	0x00014270


	//   ....[118]....
        /*0488*/ 	.word	0x000142d0


	//   ....[119]....
        /*048c*/ 	.word	0x00014330


	//   ....[120]....
        /*0490*/ 	.word	0x000143a0


	//   ....[121]....
        /*0494*/ 	.word	0x00014400


	//   ....[122]....
        /*0498*/ 	.word	0x00014460


	//   ....[123]....
        /*049c*/ 	.word	0x000144c0


	//   ....[124]....
        /*04a0*/ 	.word	0x00014530


	//   ....[125]....
        /*04a4*/ 	.word	0x00014590


	//   ....[126]....
        /*04a8*/ 	.word	0x000145f0


	//   ....[127]....
        /*04ac*/ 	.word	0x00014650


	//   ....[128]....
        /*04b0*/ 	.word	0x000146c0


	//   ....[129]....
        /*04b4*/ 	.word	0x00014720


	//   ....[130]....
        /*04b8*/ 	.word	0x00014780


	//   ....[131]....
        /*04bc*/ 	.word	0x000147e0


	//   ....[132]....
        /*04c0*/ 	.word	0x00014850


	//   ....[133]....
        /*04c4*/ 	.word	0x000148b0


	//   ....[134]....
        /*04c8*/ 	.word	0x00014910


	//   ....[135]....
        /*04cc*/ 	.word	0x00014970


	//   ....[136]....
        /*04d0*/ 	.word	0x000149e0


	//   ....[137]....
        /*04d4*/ 	.word	0x00014a30


	//   ....[138]....
        /*04d8*/ 	.word	0x00014a70


	//   ....[139]....
        /*04dc*/ 	.word	0x00014ac0


	//   ....[140]....
        /*04e0*/ 	.word	0x00014b10


	//   ....[141]....
        /*04e4*/ 	.word	0x00014b60


	//   ....[142]....
        /*04e8*/ 	.word	0x00014bd0


	//   ....[143]....
        /*04ec*/ 	.word	0x00014c20


	//   ....[144]....
        /*04f0*/ 	.word	0x00014c70


	//   ....[145]....
        /*04f4*/ 	.word	0x00014cc0


	//   ....[146]....
        /*04f8*/ 	.word	0x00014d10


	//   ....[147]....
        /*04fc*/ 	.word	0x00014d60


	//   ....[148]....
        /*0500*/ 	.word	0x00014dd0


	//   ....[149]....
        /*0504*/ 	.word	0x00014e10


	//   ....[150]....
        /*0508*/ 	.word	0x00014e70


	//   ....[151]....
        /*050c*/ 	.word	0x00014ed0


	//   ....[152]....
        /*0510*/ 	.word	0x00014f30


	//----- nvinfo : EIATTR_EXIT_INSTR_OFFSETS
	.align		4
.L_476:
        /*0514*/ 	.byte	0x04, 0x1c
        /*0516*/ 	.short	(.L_478 - .L_477)


	//   ....[0]....
.L_477:
        /*0518*/ 	.word	0x00000f30


	//   ....[1]....
        /*051c*/ 	.word	0x000139a0


	//----- nvinfo : EIATTR_MAX_THREADS
	.align		4
.L_478:
        /*0520*/ 	.byte	0x04, 0x05
        /*0522*/ 	.short	(.L_480 - .L_479)
.L_479:
        /*0524*/ 	.word	0x00000100
        /*0528*/ 	.word	0x00000001
        /*052c*/ 	.word	0x00000001


	//----- nvinfo : EIATTR_CRS_STACK_SIZE
	.align		4
.L_480:
        /*0530*/ 	.byte	0x04, 0x1e
        /*0532*/ 	.short	(.L_482 - .L_481)
.L_481:
        /*0534*/ 	.word	0x00000000
.L_482:


//--------------------- .nv.info._ZN7cutlass13device_kernelIN5flash19enable_sm80_to_sm89INS1_16FlashAttnFwdSm80INS1_25CollectiveMainloopFwdSm80ILi8ELi2ELb0EN4cute5tupleIJNS5_1CILi128EEENS7_ILi64EEENS7_ILi192EEEEEELi192ENS_6half_tEfNS_4arch4Sm80ELb0ELb1ELb0ELb1ELb0ELb1ELb1ELb1EEENS1_21CollectiveEpilogueFwdINS6_IJS8_SA_S9_EEENS6_IJNS7_ILi1EEESI_SI_EEESC_SE_Li256ELb1ELb1ELb1ELb0EEENS1_36VarlenDynamicPersistentTileSchedulerILi128ELi64ELi256ELi256ELb1ELb1ELb0ELb1ELb0ELb1EEEEEEEEEvNT_6ParamsE --------------------------
	.section	.nv.info._ZN7cutlass13device_kernelIN5flash19enable_sm80_to_sm89INS1_16FlashAttnFwdSm80INS1_25CollectiveMainloopFwdSm80ILi8ELi2ELb0EN4cute5tupleIJNS5_1CILi128EEENS7_ILi64EEENS7_ILi192EEEEEELi192ENS_6half_tEfNS_4arch4Sm80ELb0ELb1ELb0ELb1ELb0ELb1ELb1ELb1EEENS1_21CollectiveEpilogueFwdINS6_IJS8_SA_S9_EEENS6_IJNS7_ILi1EEESI_SI_EEESC_SE_Li256ELb1ELb1ELb1ELb0EEENS1_36VarlenDynamicPersistentTileSchedulerILi128ELi64ELi256ELi256ELb1ELb1ELb0ELb1ELb0ELb1EEEEEEEEEvNT_6ParamsE,"",@"SHT_CUDA_INFO"
	.sectionflags	@""
	.align	4


	//----- nvinfo : EIATTR_CUDA_API_VERSION
	.align		4
        /*0000*/ 	.byte	0x04, 0x37
        /*0002*/ 	.short	(.L_484 - .L_483)
.L_483:
        /*0004*/ 	.word	0x00000082


	//----- nvinfo : EIATTR_SW2861232_WAR
	.align		4
.L_484:
        /*0008*/ 	.byte	0x01, 0x35
	.zero		2


	//----- nvinfo : EIATTR_PARAM_CBANK
	.align		4
        /*000c*/ 	.byte	0x04, 0x0a
        /*000e*/ 	.short	(.L_486 - .L_485)
	.align		4
.L_485:
        /*0010*/ 	.word	index@(.nv.constant0._ZN7cutlass13device_kernelIN5flash19enable_sm80_to_sm89INS1_16FlashAttnFwdSm80INS1_25CollectiveMainloopFwdSm80ILi8ELi2ELb0EN4cute5tupleIJNS5_1CILi128EEENS7_ILi64EEENS7_ILi192EEEEEELi192ENS_6half_tEfNS_4arch4Sm80ELb0ELb1ELb0ELb1ELb0ELb1ELb1ELb1EEENS1_21CollectiveEpilogueFwdINS6_IJS8_SA_S9_EEENS6_IJNS7_ILi1EEESI_SI_EEESC_SE_Li256ELb1ELb1ELb1ELb0EEENS1_36VarlenDynamicPersistentTileSchedulerILi128ELi64ELi256ELi256ELb1ELb1ELb0ELb1ELb0ELb1EEEEEEEEEvNT_6ParamsE)
        /*0014*/ 	.short	0x0160
        /*0016*/ 	.short	0x0438


	//----- nvinfo : EIATTR_CBANK_PARAM_SIZE
	.align		4
.L_486:
        /*0018*/ 	.byte	0x03, 0x19
        /*001a*/ 	.short	0x0438


	//----- nvinfo : EIATTR_KPARAM_INFO
	.align		4
        /*001c*/ 	.byte	0x04, 0x17
        /*001e*/ 	.short	(.L_488 - .L_487)
.L_487:
        /*0020*/ 	.word	0x00000000
        /*0024*/ 	.short	0x0000
        /*0026*/ 	.short	0x0000
        /*0028*/ 	.byte	0x00, 0xf0, 0xe1, 0x10


	//----- nvinfo : EIATTR_MAXREG_COUNT
	.align		4
.L_488:
        /*002c*/ 	.byte	0x03, 0x1b
        /*002e*/ 	.short	0x00ff


	//----- nvinfo : EIATTR_NUM_BARRIERS
	.align		4
        /*0030*/ 	.byte	0x02, 0x4c
        /*0032*/ 	.byte	0x06
	.zero		1


	//----- nvinfo : EIATTR_MERCURY_ISA_VERSION
	.align		4
        /*0034*/ 	.byte	0x03, 0x5f
        /*0036*/ 	.short	0x0000


	//----- nvinfo : EIATTR_INT_WARP_WIDE_INSTR_OFFSETS
	.align		4
        /*0038*/ 	.byte	0x04, 0x31
        /*003a*/ 	.short	(.L_490 - .L_489)


	//   ....[0]....
.L_489:
        /*003c*/ 	.word	0x0001bed0


	//   ....[1]....
        /*0040*/ 	.word	0x0001bf70


	//----- nvinfo : EIATTR_COOP_GROUP_MASK_REGIDS
	.align		4
.L_490:
        /*0044*/ 	.byte	0x04, 0x29
        /*0046*/ 	.short	(.L_492 - .L_491)


	//   ....[0]....
.L_491:
        /*0048*/ 	.word	0xffffffff


	//   ....[1]....
        /*004c*/ 	.word	0xffffffff


	//   ....[2]....
        /*0050*/ 	.word	0xffffffff


	//   ....[3]....
        /*0054*/ 	.word	0xffffffff


	//   ....[4]....
        /*0058*/ 	.word	0xffffffff


	//   ....[5]....
        /*005c*/ 	.word	0xffffffff


	//   ....[6]....
        /*0060*/ 	.word	0xffffffff


	//   ....[7]....
        /*0064*/ 	.word	0xffffffff


	//   ....[8]....
        /*0068*/ 	.word	0xffffffff


	//   ....[9]....
        /*006c*/ 	.word	0xffffffff


	//   ....[10]....
        /*0070*/ 	.word	0xffffffff


	//   ....[11]....
        /*0074*/ 	.word	0xffffffff


	//   ....[12]....
        /*0078*/ 	.word	0xffffffff


	//   ....[13]....
        /*007c*/ 	.word	0xffffffff


	//   ....[14]....
        /*0080*/ 	.word	0xffffffff


	//   ....[15]....
        /*0084*/ 	.word	0xffffffff


	//   ....[16]....
        /*0088*/ 	.word	0xffffffff


	//   ....[17]....
        /*008c*/ 	.word	0xffffffff


	//   ....[18]....
        /*0090*/ 	.word	0xffffffff


	//   ....[19]....
        /*0094*/ 	.word	0xffffffff


	//   ....[20]....
        /*0098*/ 	.word	0xffffffff


	//   ....[21]....
        /*009c*/ 	.word	0xffffffff


	//   ....[22]....
        /*00a0*/ 	.word	0xffffffff


	//   ....[23]....
        /*00a4*/ 	.word	0xffffffff


	//   ....[24]....
        /*00a8*/ 	.word	0xffffffff


	//   ....[25]....
        /*00ac*/ 	.word	0xffffffff


	//   ....[26]....
        /*00b0*/ 	.word	0xffffffff


	//   ....[27]....
        /*00b4*/ 	.word	0xffffffff


	//   ....[28]....
        /*00b8*/ 	.word	0xffffffff


	//   ....[29]....
        /*00bc*/ 	.word	0xffffffff


	//   ....[30]....
        /*00c0*/ 	.word	0xffffffff


	//   ....[31]....
        /*00c4*/ 	.word	0xffffffff


	//   ....[32]....
        /*00c8*/ 	.word	0xffffffff


	//   ....[33]....
        /*00cc*/ 	.word	0xffffffff


	//   ....[34]....
        /*00d0*/ 	.word	0xffffffff


	//   ....[35]....
        /*00d4*/ 	.word	0xffffffff


	//   ....[36]....
        /*00d8*/ 	.word	0xffffffff


	//   ....[37]....
        /*00dc*/ 	.word	0xffffffff


	//   ....[38]....
        /*00e0*/ 	.word	0xffffffff


	//   ....[39]....
        /*00e4*/ 	.word	0xffffffff


	//   ....[40]....
        /*00e8*/ 	.word	0xffffffff


	//   ....[41]....
        /*00ec*/ 	.word	0xffffffff


	//   ....[42]....
        /*00f0*/ 	.word	0xffffffff


	//   ....[43]....
        /*00f4*/ 	.word	0xffffffff


	//   ....[44]....
        /*00f8*/ 	.word	0xffffffff


	//   ....[45]....
        /*00fc*/ 	.word	0xffffffff


	//   ....[46]....
        /*0100*/ 	.word	0xffffffff


	//   ....[47]....
        /*0104*/ 	.word	0xffffffff


	//   ....[48]....
        /*0108*/ 	.word	0xffffffff


	//   ....[49]....
        /*010c*/ 	.word	0xffffffff


	//   ....[50]....
        /*0110*/ 	.word	0xffffffff


	//   ....[51]....
        /*0114*/ 	.word	0xffffffff


	//   ....[52]....
        /*0118*/ 	.word	0xffffffff


	//   ....[53]....
        /*011c*/ 	.word	0xffffffff


	//   ....[54]....
        /*0120*/ 	.word	0xffffffff


	//   ....[55]....
        /*0124*/ 	.word	0xffffffff


	//   ....[56]....
        /*0128*/ 	.word	0xffffffff


	//   ....[57]....
        /*012c*/ 	.word	0xffffffff


	//   ....[58]....
        /*0130*/ 	.word	0xffffffff


	//   ....[59]....
        /*0134*/ 	.word	0xffffffff


	//   ....[60]....
        /*0138*/ 	.word	0xffffffff


	//   ....[61]....
        /*013c*/ 	.word	0xffffffff


	//   ....[62]....
        /*0140*/ 	.word	0xffffffff


	//   ....[63]....
        /*0144*/ 	.word	0xffffffff


	//   ....[64]....
        /*0148*/ 	.word	0xffffffff


	//   ....[65]....
        /*014c*/ 	.word	0xffffffff


	//   ....[66]....
        /*0150*/ 	.word	0xffffffff


	//   ....[67]....
        /*0154*/ 	.word	0xffffffff


	//   ....[68]....
        /*0158*/ 	.word	0xffffffff


	//   ....[69]....
        /*015c*/ 	.word	0xffffffff


	//   ....[70]....
        /*0160*/ 	.word	0xffffffff


	//   ....[71]....
        /*0164*/ 	.word	0xffffffff


	//   ....[72]....
        /*0168*/ 	.word	0xffffffff


	//   ....[73]....
        /*016c*/ 	.word	0xffffffff


	//   ....[74]....
        /*0170*/ 	.word	0xffffffff


	//   ....[75]....
        /*0174*/ 	.word	0xffffffff


	//   ....[76]....
        /*0178*/ 	.word	0xffffffff


	//   ....[77]....
        /*017c*/ 	.word	0xffffffff


	//   ....[78]....
        /*0180*/ 	.word	0xffffffff


	//   ....[79]....
        /*0184*/ 	.word	0xffffffff


	//   ....[80]....
        /*0188*/ 	.word	0xffffffff


	//   ....[81]....
        /*018c*/ 	.word	0xffffffff


	//   ....[82]....
        /*0190*/ 	.word	0xffffffff


	//   ....[83]....
        /*0194*/ 	.word	0xffffffff


	//   ....[84]....
        /*0198*/ 	.word	0xffffffff


	//   ....[85]....
        /*019c*/ 	.word	0xffffffff


	//   ....[86]....
        /*01a0*/ 	.word	0xffffffff


	//   ....[87]....
        /*01a4*/ 	.word	0xffffffff


	//   ....[88]....
        /*01a8*/ 	.word	0xffffffff


	//   ....[89]....
        /*01ac*/ 	.word	0xffffffff


	//   ....[90]....
        /*01b0*/ 	.word	0xffffffff


	//   ....[91]....
        /*01b4*/ 	.word	0xffffffff


	//   ....[92]....
        /*01b8*/ 	.word	0xffffffff


	//   ....[93]....
        /*01bc*/ 	.word	0xffffffff


	//   ....[94]....
        /*01c0*/ 	.word	0xffffffff


	//   ....[95]....
        /*01c4*/ 	.word	0xffffffff


	//   ....[96]....
        /*01c8*/ 	.word	0xffffffff


	//   ....[97]....
        /*01cc*/ 	.word	0xffffffff


	//   ....[98]....
        /*01d0*/ 	.word	0xffffffff


	//   ....[99]....
        /*01d4*/ 	.word	0xffffffff


	//   ....[100]....
        /*01d8*/ 	.word	0xffffffff


	//   ....[101]....
        /*01dc*/ 	.word	0xffffffff


	//   ....[102]....
        /*01e0*/ 	.word	0xffffffff


	//   ....[103]....
        /*01e4*/ 	.word	0xffffffff


	//   ....[104]....
        /*01e8*/ 	.word	0xffffffff


	//   ....[105]....
        /*01ec*/ 	.word	0xffffffff


	//   ....[106]....
        /*01f0*/ 	.word	0xffffffff


	//   ....[107]....
        /*01f4*/ 	.word	0xffffffff


	//   ....[108]....
        /*01f8*/ 	.word	0xffffffff


	//   ....[109]....
        /*01fc*/ 	.word	0xffffffff


	//   ....[110]....
        /*0200*/ 	.word	0xffffffff


	//   ....[111]....
        /*0204*/ 	.word	0xffffffff


	//   ....[112]....
        /*0208*/ 	.word	0xffffffff


	//   ....[113]....
        /*020c*/ 	.word	0xffffffff


	//   ....[114]....
        /*0210*/ 	.word	0xffffffff


	//   ....[115]....
        /*0214*/ 	.word	0xffffffff


	//   ....[116]....
        /*0218*/ 	.word	0xffffffff


	//   ....[117]....
        /*021c*/ 	.word	0xffffffff


	//   ....[118]....
        /*0220*/ 	.word	0xffffffff


	//   ....[119]....
        /*0224*/ 	.word	0xffffffff


	//   ....[120]....
        /*0228*/ 	.word	0xffffffff


	//   ....[121]....
        /*022c*/ 	.word	0xffffffff


	//   ....[122]....
        /*0230*/ 	.word	0xffffffff


	//   ....[123]....
        /*0234*/ 	.word	0xffffffff


	//   ....[124]....
        /*0238*/ 	.word	0xffffffff


	//   ....[125]....
        /*023c*/ 	.word	0xffffffff


	//   ....[126]....
        /*0240*/ 	.word	0xffffffff


	//   ....[127]....
        /*0244*/ 	.word	0xffffffff


	//   ....[128]....
        /*0248*/ 	.word	0xffffffff


	//   ....[129]....
        /*024c*/ 	.word	0xffffffff


	//   ....[130]....
        /*0250*/ 	.word	0xffffffff


	//   ....[131]....
        /*0254*/ 	.word	0xffffffff


	//   ....[132]....
        /*0258*/ 	.word	0xffffffff


	//   ....[133]....
        /*025c*/ 	.word	0xffffffff


	//   ....[134]....
        /*0260*/ 	.word	0xffffffff


	//   ....[135]....
        /*0264*/ 	.word	0xffffffff


	//   ....[136]....
        /*0268*/ 	.word	0xffffffff


	//   ....[137]....
        /*026c*/ 	.word	0xffffffff


	//   ....[138]....
        /*0270*/ 	.word	0xffffffff


	//   ....[139]....
        /*0274*/ 	.word	0xffffffff


	//   ....[140]....
        /*0278*/ 	.word	0xffffffff


	//   ....[141]....
        /*027c*/ 	.word	0xffffffff


	//   ....[142]....
        /*0280*/ 	.word	0xffffffff


	//   ....[143]....
        /*0284*/ 	.word	0xffffffff


	//   ....[144]....
        /*0288*/ 	.word	0xffffffff


	//   ....[145]....
        /*028c*/ 	.word	0xffffffff


	//   ....[146]....
        /*0290*/ 	.word	0xffffffff


	//   ....[147]....
        /*0294*/ 	.word	0xffffffff


	//   ....[148]....
        /*0298*/ 	.word	0xffffffff


	//   ....[149]....
        /*029c*/ 	.word	0xffffffff


	//   ....[150]....
        /*02a0*/ 	.word	0xffffffff


	//   ....[151]....
        /*02a4*/ 	.word	0xffffffff


	//   ....[152]....
        /*02a8*/ 	.word	0xffffffff


	//   ....[153]....
        /*02ac*/ 	.word	0xffffffff


	//   ....[154]....
        /*02b0*/ 	.word	0xffffffff


	//   ....[155]....
        /*02b4*/ 	.word	0xffffffff


	//   ....[156]....
        /*02b8*/ 	.word	0xffffffff


	//   ....[157]....
        /*02bc*/ 	.word	0xffffffff


	//   ....[158]....
        /*02c0*/ 	.word	0xffffffff


	//   ....[159]....
        /*02c4*/ 	.word	0xffffffff


	//   ....[160]....
        /*02c8*/ 	.word	0xffffffff


	//   ....[161]....
        /*02cc*/ 	.word	0xffffffff


	//   ....[162]....
        /*02d0*/ 	.word	0xffffffff


	//   ....[163]....
        /*02d4*/ 	.word	0xffffffff


	//   ....[164]....
        /*02d8*/ 	.word	0xffffffff


	//   ....[165]....
        /*02dc*/ 	.word	0xffffffff


	//   ....[166]....
        /*02e0*/ 	.word	0xffffffff


	//   ....[167]....
        /*02e4*/ 	.word	0xffffffff


	//   ....[168]....
        /*02e8*/ 	.word	0xffffffff


	//----- nvinfo : EIATTR_COOP_GROUP_INSTR_OFFSETS
	.align		4
.L_492:
        /*02ec*/ 	.byte	0x04, 0x28
        /*02ee*/ 	.short	(.L_494 - .L_493)


	//   ....[0]....
.L_493:
        /*02f0*/ 	.word	0x00000080


	//   ....[1]....
        /*02f4*/ 	.word	0x00000210


	//   ....[2]....
        /*02f8*/ 	.word	0x00000240


	//   ....[3]....
        /*02fc*/ 	.word	0x00000270


	//   ....[4]....
        /*0300*/ 	.word	0x000002a0


	//   ....[5]....
        /*0304*/ 	.word	0x000002d0


	//   ....[6]....
        /*0308*/ 	.word	0x00000300


	//   ....[7]....
        /*030c*/ 	.word	0x00000460


	//   ....[8]....
        /*0310*/ 	.word	0x000004a0


	//   ....[9]....
        /*0314*/ 	.word	0x000004d0


	//   ....[10]....
        /*0318*/ 	.word	0x00000500


	//   ....[11]....
        /*031c*/ 	.word	0x00000530


	//   ....[12]....
        /*0320*/ 	.word	0x00000560


	//   ....[13]....
        /*0324*/ 	.word	0x000005f0


	//   ....[14]....
        /*0328*/ 	.word	0x00000630


	//   ....[15]....
        /*032c*/ 	.word	0x00000650


	//   ....[16]....
        /*0330*/ 	.word	0x000006b0


	//   ....[17]....
        /*0334*/ 	.word	0x000081f0


	//   ....[18]....
        /*0338*/ 	.word	0x00008210


	//   ....[19]....
        /*033c*/ 	.word	0x00008360


	//   ....[20]....
        /*0340*/ 	.word	0x00008370


	//   ....[21]....
        /*0344*/ 	.word	0x000084a0


	//   ....[22]....
        /*0348*/ 	.word	0x000084c0


	//   ....[23]....
        /*034c*/ 	.word	0x000085f0


	//   ....[24]....
        /*0350*/ 	.word	0x00008600


	//   ....[25]....
        /*0354*/ 	.word	0x00008f80


	//   ....[26]....
        /*0358*/ 	.word	0x00009040


	//   ....[27]....
        /*035c*/ 	.word	0x00009090


	//   ....[28]....
        /*0360*/ 	.word	0x000090d0


	//   ....[29]....
        /*0364*/ 	.word	0x00009530


	//   ....[30]....
        /*0368*/ 	.word	0x00009570


	//   ....[31]....
        /*036c*/ 	.word	0x000095c0


	//   ....[32]....
        /*0370*/ 	.word	0x00009630


	//   ....[33]....
        /*0374*/ 	.word	0x0000c450


	//   ....[34]....
        /*0378*/ 	.word	0x0000c490


	//   ....[35]....
        /*037c*/ 	.word	0x0000c4e0


	//   ....[36]....
        /*0380*/ 	.word	0x0000c520


	//   ....[37]....
        /*0384*/ 	.word	0x0000c790


	//   ....[38]....
        /*0388*/ 	.word	0x0000c7d0


	//   ....[39]....
        /*038c*/ 	.word	0x0000c890


	//   ....[40]....
        /*0390*/ 	.word	0x0000c910


	//   ....[41]....
        /*0394*/ 	.word	0x00010380


	//   ....[42]....
        /*0398*/ 	.word	0x00010610


	//   ....[43]....
        /*039c*/ 	.word	0x000110b0


	//   ....[44]....
        /*03a0*/ 	.word	0x000110d0


	//   ....[45]....
        /*03a4*/ 	.word	0x000110f0


	//   ....[46]....
        /*03a8*/ 	.word	0x00011110


	//   ....[47]....
        /*03ac*/ 	.word	0x000131d0


	//   ....[48]....
        /*03b0*/ 	.word	0x00013550


	//   ....[49]....
        /*03b4*/ 	.word	0x00013c70


	//   ....[50]....
        /*03b8*/ 	.word	0x00013e20


	//   ....[51]....
        /*03bc*/ 	.word	0x00013e60


	//   ....[52]....
        /*03c0*/ 	.word	0x00013ef0


	//   ....[53]....
        /*03c4*/ 	.word	0x00016950


	//   ....[54]....
        /*03c8*/ 	.word	0x00016960


	//   ....[55]....
        /*03cc*/ 	.word	0x00016980


	//   ....[56]....
        /*03d0*/ 	.word	0x000169a0


	//   ....[57]....
        /*03d4*/ 	.word	0x00019000


	//   ....[58]....
        /*03d8*/ 	.word	0x000193c0


	//   ....[59]....
        /*03dc*/ 	.word	0x00019ae0


	//   ....[60]....
        /*03e0*/ 	.word	0x00019c90


	//   ....[61]....
        /*03e4*/ 	.word	0x00019cc0


	//   ....[62]....
        /*03e8*/ 	.word	0x00019d50


	//   ....[63]....
        /*03ec*/ 	.word	0x0001b6d0


	//   ....[64]....
        /*03f0*/ 	.word	0x0001b700


	//   ....[65]....
        /*03f4*/ 	.word	0x0001b710


	//   ....[66]....
        /*03f8*/ 	.word	0x0001b740


	//   ....[67]....
        /*03fc*/ 	.word	0x0001cc90


	//   ....[68]....
        /*0400*/ 	.word	0x0001ccc0


	//   ....[69]....
        /*0404*/ 	.word	0x0001cce0


	//   ....[70]....
        /*0408*/ 	.word	0x0001cd00


	//   ....[71]....
        /*040c*/ 	.word	0x0001d0a0


	//   ....[72]....
        /*0410*/ 	.word	0x0001d0c0


	//   ....[73]....
        /*0414*/ 	.word	0x0001d210


	//   ....[74]....
        /*0418*/ 	.word	0x0001d220


	//   ....[75]....
        /*041c*/ 	.word	0x0001d350


	//   ....[76]....
        /*0420*/ 	.word	0x0001d370


	//   ....[77]....
        /*0424*/ 	.word	0x0001d4a0


	//   ....[78]....
        /*0428*/ 	.word	0x0001d4b0


	//   ....[79]....
        /*042c*/ 	.word	0x0001d7c0


	//   ....[80]....
        /*0430*/ 	.word	0x0001d7e0


	//   ....[81]....
        /*0434*/ 	.word	0x0001e120


	//   ....[82]....
        /*0438*/ 	.word	0x0001e130


	//   ....[83]....
        /*043c*/ 	.word	0x0001ee90


	//   ....[84]....
        /*0440*/ 	.word	0x0001eeb0


	//   ....[85]....
        /*0444*/ 	.word	0x0001f010


	//   ....[86]....
        /*0448*/ 	.word	0x0001f020


	//   ....[87]....
        /*044c*/ 	.word	0x0001f150


	//   ....[88]....
        /*0450*/ 	.word	0x0001f170


	//   ....[89]....
        /*0454*/ 	.word	0x0001f2a0


	//   ....[90]....
        /*0458*/ 	.word	0x0001f2b0


	//   ....[91]....
        /*045c*/ 	.word	0x0001f460


	//   ....[92]....
        /*0460*/ 	.word	0x0001f480


	//   ....[93]....
        /*0464*/ 	.word	0x0001f5a0


	//   ....[94]....
        /*0468*/ 	.word	0x0001f5e0


	//   ....[95]....
        /*046c*/ 	.word	0x0001f610


	//   ....[96]....
        /*0470*/ 	.word	0x0001f640


	//   ....[97]....
        /*0474*/ 	.word	0x0001f670


	//   ....[98]....
        /*0478*/ 	.word	0x0001f6a0


	//   ....[99]....
        /*047c*/ 	.word	0x0001f7f0


	//   ....[100]....
        /*0480*/ 	.word	0x0001f830


	//   ....[101]....
        /*0484*/ 	.word	0x0001f860


	//   ....[102]....
        /*0488*/ 	.word	0x0001f890


	//   ....[103]....
        /*048c*/ 	.word	0x0001f8c0


	//   ....[104]....
        /*0490*/ 	.word	0x0001f8f0


	//   ....[105]....
        /*0494*/ 	.word	0x0001f980


	//   ....[106]....
        /*0498*/ 	.word	0x0001f9c0


	//   ....[107]....
        /*049c*/ 	.word	0x0001f9d0


	//   ....[108]....
        /*04a0*/ 	.word	0x0001fa30


	//   ....[109]....
        /*04a4*/ 	.word	0x00020310


	//   ....[110]....
        /*04a8*/ 	.word	0x00020350


	//   ....[111]....
        /*04ac*/ 	.word	0x000203a0


	//   ....[112]....
        /*04b0*/ 	.word	0x000203f0


	//   ....[113]....
        /*04b4*/ 	.word	0x00020440


	//   ....[114]....
        /*04b8*/ 	.word	0x000204b0


	//   ....[115]....
        /*04bc*/ 	.word	0x000204f0


	//   ....[116]....
        /*04c0*/ 	.word	0x00020550


	//   ....[117]....
        /*04c4*/ 	.word	0x000205c0


	//   ....[118]....
        /*04c8*/ 	.word	0x00020620


	//   ....[119]....
        /*04cc*/ 	.word	0x00020690


	//   ....[120]....
        /*04d0*/ 	.word	0x00020700


	//   ....[121]....
        /*04d4*/ 	.word	0x00020760


	//   ....[122]....
        /*04d8*/ 	.word	0x000207c0


	//   ....[123]....
        /*04dc*/ 	.word	0x00020820


	//   ....[124]....
        /*04e0*/ 	.word	0x00020890


	//   ....[125]....
        /*04e4*/ 	.word	0x000208f0


	//   ....[126]....
        /*04e8*/ 	.word	0x00020950


	//   ....[127]....
        /*04ec*/ 	.word	0x000209a0


	//   ....[128]....
        /*04f0*/ 	.word	0x000209e0


	//   ....[129]....
        /*04f4*/ 	.word	0x00020a30


	//   ....[130]....
        /*04f8*/ 	.word	0x00020a80


	//   ....[131]....
        /*04fc*/ 	.word	0x00020ae0


	//   ....[132]....
        /*0500*/ 	.word	0x00020b50


	//   ....[133]....
        /*0504*/ 	.word	0x00020bb0


	//   ....[134]....
        /*0508*/ 	.word	0x00020c10


	//   ....[135]....
        /*050c*/ 	.word	0x00020c80


	//   ....[136]....
        /*0510*/ 	.word	0x00020cf0


	//   ....[137]....
        /*0514*/ 	.word	0x00020d60


	//   ....[138]....
        /*0518*/ 	.word	0x00020dc0


	//   ....[139]....
        /*051c*/ 	.word	0x00020e20


	//   ....[140]....
        /*0520*/ 	.word	0x00020e90


	//   ....[141]....
        /*0524*/ 	.word	0x00020ef0


	//   ....[142]....
        /*0528*/ 	.word	0x00020f50


	//   ....[143]....
        /*052c*/ 	.word	0x00020fb0


	//   ....[144]....
        /*0530*/ 	.word	0x00021020


	//   ....[145]....
        /*0534*/ 	.word	0x00021080


	//   ....[146]....
        /*0538*/ 	.word	0x000210e0


	//   ....[147]....
        /*053c*/ 	.word	0x00021140


	//   ....[148]....
        /*0540*/ 	.word	0x000211b0


	//   ....[149]....
        /*0544*/ 	.word	0x00021210


	//   ....[150]....
        /*0548*/ 	.word	0x00021270


	//   ....[151]....
        /*054c*/ 	.word	0x000212d0


	//   ....[152]....
        /*0550*/ 	.word	0x00021340


	//   ....[153]....
        /*0554*/ 	.word	0x00021390


	//   ....[154]....
        /*0558*/ 	.word	0x000213d0


	//   ....[155]....
        /*055c*/ 	.word	0x00021420


	//   ....[156]....
        /*0560*/ 	.word	0x00021470


	//   ....[157]....
        /*0564*/ 	.word	0x000214c0


	//   ....[158]....
        /*0568*/ 	.word	0x00021530


	//   ....[159]....
        /*056c*/ 	.word	0x00021580


	//   ....[160]....
        /*0570*/ 	.word	0x000215d0


	//   ....[161]....
        /*0574*/ 	.word	0x00021620


	//   ....[162]....
        /*0578*/ 	.word	0x00021670


	//   ....[163]....
        /*057c*/ 	.word	0x000216c0


	//   ....[164]....
        /*0580*/ 	.word	0x00021730


	//   ....[165]....
        /*0584*/ 	.word	0x00021770


	//   ....[166]....
        /*0588*/ 	.word	0x000217d0


	//   ....[167]....
        /*058c*/ 	.word	0x00021830


	//   ....[168]....
        /*0590*/ 	.word	0x00021890


	//----- nvinfo : EIATTR_EXIT_INSTR_OFFSETS
	.align		4
.L_494:
        /*0594*/ 	.byte	0x04, 0x1c
        /*0596*/ 	.short	(.L_496 - .L_495)


	//   ....[0]....
.L_495:
        /*0598*/ 	.word	0x00000f20


	//   ....[1]....
        /*059c*/ 	.word	0x000202e0


	//----- nvinfo : EIATTR_MAX_THREADS
	.align		4
.L_496:
        /*05a0*/ 	.byte	0x04, 0x05
        /*05a2*/ 	.short	(.L_498 - .L_497)
.L_497:
        /*05a4*/ 	.word	0x00000100
        /*05a8*/ 	.word	0x00000001
        /*05ac*/ 	.word	0x00000001


	//----- nvinfo : EIATTR_CRS_STACK_SIZE
	.align		4
.L_498:
        /*05b0*/ 	.byte	0x04, 0x1e
        /*05b2*/ 	.short	(.L_500 - .L_499)
.L_499:
        /*05b4*/ 	.word	0x00000000
.L_500:


//--------------------- .nv.info._ZN7cutlass13device_kernelIN5flash19enable_sm80_to_sm89INS1_16FlashAttnFwdSm80INS1_25CollectiveMainloopFwdSm80ILi8ELi2ELb1EN4cute5tupleIJNS5_1CILi128EEENS7_ILi96EEENS7_ILi192EEEEEELi192ENS_6half_tEfNS_4arch4Sm80ELb1ELb0ELb0ELb0ELb0ELb0ELb1ELb1EEENS1_21CollectiveEpilogueFwdINS6_IJS8_SA_S9_EEENS6_IJNS7_ILi1EEESI_SI_EEESC_SE_Li256ELb0ELb1ELb1ELb0EEENS1_30DynamicPersistentTileSchedulerILi256ELi256ELb1ELb1ELb0EEEEEEEEEvNT_6ParamsE --------------------------
	.section	.nv.info._ZN7cutlass13device_kernelIN5flash19enable_sm80_to_sm89INS1_16FlashAttnFwdSm80INS1_25CollectiveMainloopFwdSm80ILi8ELi2ELb1EN4cute5tupleIJNS5_1CILi128EEENS7_ILi96EEENS7_ILi192EEEEEELi192ENS_6half_tEfNS_4arch4Sm80ELb1ELb0ELb0ELb0ELb0ELb0ELb1ELb1EEENS1_21CollectiveEpilogueFwdINS6_IJS8_SA_S9_EEENS6_IJNS7_ILi1EEESI_SI_EEESC_SE_Li256ELb0ELb1ELb1ELb0EEENS1_30DynamicPersistentTileSchedulerILi256ELi256ELb1ELb1ELb0EEEEEEEEEvNT_6ParamsE,"",@"SHT_CUDA_INFO"
	.sectionflags	@""
	.align	4


	//----- nvinfo : EIATTR_CUDA_API_VERSION
	.align		4
        /*0000*/ 	.byte	0x04, 0x37
        /*0002*/ 	.short	(.L_502 - .L_501)
.L_501:
        /*0004*/ 	.word	0x00000082


	//----- nvinfo : EIATTR_SW2861232_WAR
	.align		4
.L_502:
        /*0008*/ 	.byte	0x01, 0x35
	.zero		2


	//----- nvinfo : EIATTR_PARAM_CBANK
	.align		4
        /*000c*/ 	.byte	0x04, 0x0a
        /*000e*/ 	.short	(.L_504 - .L_503)
	.align		4
.L_503:
        /*0010*/ 	.word	index@(.nv.constant0._ZN7cutlass13device_kernelIN5flash19enable_sm80_to_sm89INS1_16FlashAttnFwdSm80INS1_25CollectiveMainloopFwdSm80ILi8ELi2ELb1EN4cute5tupleIJNS5_1CILi128EEENS7_ILi96EEENS7_ILi192EEEEEELi192ENS_6half_tEfNS_4arch4Sm80ELb1ELb0ELb0ELb0ELb0ELb0ELb1ELb1EEENS1_21CollectiveEpilogueFwdINS6_IJS8_SA_S9_EEENS6_IJNS7_ILi1EEESI_SI_EEESC_SE_Li256ELb0ELb1ELb1ELb0EEENS1_30DynamicPersistentTileSchedulerILi256ELi256ELb1ELb1ELb0EEEEEEEEEvNT_6ParamsE)
        /*0014*/ 	.short	0x0160
        /*0016*/ 	.short	0x0428


	//----- nvinfo : EIATTR_CBANK_PARAM_SIZE
	.align		4
.L_504:
        /*0018*/ 	.byte	0x03, 0x19
        /*001a*/ 	.short	0x0428


	//----- nvinfo : EIATTR_KPARAM_INFO
	.align		4
        /*001c*/ 	.byte	0x04, 0x17
        /*001e*/ 	.short	(.L_506 - .L_505)
.L_505:
        /*0020*/ 	.word	0x00000000
        /*0024*/ 	.short	0x0000
        /*0026*/ 	.short	0x0000
        /*0028*/ 	.byte	0x00, 0xf0, 0xa1, 0x10


	//----- nvinfo : EIATTR_MAXREG_COUNT
	.align		4
.L_506:
        /*002c*/ 	.byte	0x03, 0x1b
        /*002e*/ 	.short	0x00ff


	//----- nvinfo : EIATTR_NUM_BARRIERS
	.align		4
        /*0030*/ 	.byte	0x02, 0x4c
        /*0032*/ 	.byte	0x06
	.zero		1


	//----- nvinfo : EIATTR_ANNOTATIONS
	.align		4
        /*0034*/ 	.byte	0x04, 0x55
        /*0036*/ 	.short	(.L_508 - .L_507)


	//   ....[0]....
.L_507:
        /* <DEDUP_REMOVED lines=61> */


	//----- nvinfo : EIATTR_MERCURY_ISA_VERSION
	.align		4
.L_508:
        /*03f0*/ 	.byte	0x03, 0x5f
        /*03f2*/ 	.short	0x0000


	//----- nvinfo : EIATTR_INT_WARP_WIDE_INSTR_OFFSETS
	.align		4
        /*03f4*/ 	.byte	0x04, 0x31
        /*03f6*/ 	.short	(.L_510 - .L_509)


	//   ....[0]....
.L_509:
        /*03f8*/ 	.word	0x0000dec0


	//   ....[1]....
        /*03fc*/ 	.word	0x0000df40


	//----- nvinfo : EIATTR_COOP_GROUP_MASK_REGIDS
	.align		4
.L_510:
        /*0400*/ 	.byte	0x04, 0x29
        /*0402*/ 	.short	(.L_512 - .L_511)


	//   ....[0]....
.L_511:
        /*0404*/ 	.word	0xffffffff


	//   ....[1]....
        /*0408*/ 	.word	0xffffffff


	//   ....[2]....
        /*040c*/ 	.word	0xffffffff


	//   ....[3]....
        /*0410*/ 	.word	0xffffffff


	//   ....[4]....
        /*0414*/ 	.word	0xffffffff


	//   ....[5]....
        /*0418*/ 	.word	0xffffffff


	//   ....[6]....
        /*041c*/ 	.word	0xffffffff


	//   ....[7]....
        /*0420*/ 	.word	0xffffffff


	//   ....[8]....
        /*0424*/ 	.word	0xffffffff


	//   ....[9]....
        /*0428*/ 	.word	0xffffffff


	//   ....[10]....
        /*042c*/ 	.word	0xffffffff


	//   ....[11]....
        /*0430*/ 	.word	0xffffffff


	//   ....[12]....
        /*0434*/ 	.word	0xffffffff


	//   ....[13]....
        /*0438*/ 	.word	0xffffffff


	//   ....[14]....
        /*043c*/ 	.word	0xffffffff


	//   ....[15]....
        /*0440*/ 	.word	0xffffffff


	//   ....[16]....
        /*0444*/ 	.word	0xffffffff


	//   ....[17]....
        /*0448*/ 	.word	0xffffffff


	//   ....[18]....
        /*044c*/ 	.word	0xffffffff


	//   ....[19]....
        /*0450*/ 	.word	0xffffffff


	//   ....[20]....
        /*0454*/ 	.word	0xffffffff


	//   ....[21]....
        /*0458*/ 	.word	0xffffffff


	//   ....[22]....
        /*045c*/ 	.word	0xffffffff


	//   ....[23]....
        /*0460*/ 	.word	0xffffffff


	//   ....[24]....
        /*0464*/ 	.word	0xffffffff


	//   ....[25]....
        /*0468*/ 	.word	0xffffffff


	//   ....[26]....
        /*046c*/ 	.word	0xffffffff


	//   ....[27]....
        /*0470*/ 	.word	0xffffffff


	//   ....[28]....
        /*0474*/ 	.word	0xffffffff


	//   ....[29]....
        /*0478*/ 	.word	0xffffffff


	//   ....[30]....
        /*047c*/ 	.word	0xffffffff


	//   ....[31]....
        /*0480*/ 	.word	0xffffffff


	//   ....[32]....
        /*0484*/ 	.word	0xffffffff


	//   ....[33]....
        /*0488*/ 	.word	0xffffffff


	//   ....[34]....
        /*048c*/ 	.word	0xffffffff


	//   ....[35]....
        /*0490*/ 	.word	0xffffffff


	//   ....[36]....
        /*0494*/ 	.word	0xffffffff


	//   ....[37]....
        /*0498*/ 	.word	0xffffffff


	//   ....[38]....
        /*049c*/ 	.word	0xffffffff


	//   ....[39]....
        /*04a0*/ 	.word	0xffffffff


	//   ....[40]....
        /*04a4*/ 	.word	0xffffffff


	//   ....[41]....
        /*04a8*/ 	.word	0xffffffff


	//   ....[42]....
        /*04ac*/ 	.word	0xffffffff


	//   ....[43]....
        /*04b0*/ 	.word	0xffffffff


	//----- nvinfo : EIATTR_COOP_GROUP_INSTR_OFFSETS
	.align		4
.L_512:
        /*04b4*/ 	.byte	0x04, 0x28
        /*04b6*/ 	.short	(.L_514 - .L_513)


	//   ....[0]....
.L_513:
        /*04b8*/ 	.word	0x00000050


	//   ....[1]....
        /*04bc*/ 	.word	0x00001670


	//   ....[2]....
        /*04c0*/ 	.word	0x00001680


	//   ....[3]....
        /*04c4*/ 	.word	0x000016b0


	//   ....[4]....
        /*04c8*/ 	.word	0x000016e0


	//   ....[5]....
        /*04cc*/ 	.word	0x00001870


	//   ....[6]....
        /*04d0*/ 	.word	0x00001880


	//   ....[7]....
        /*04d4*/ 	.word	0x000018a0


	//   ....[8]....
        /*04d8*/ 	.word	0x000018d0


	//   ....[9]....
        /*04dc*/ 	.word	0x00003390


	//   ....[10]....
        /*04e0*/ 	.word	0x000033a0


	//   ....[11]....
        /*04e4*/ 	.word	0x00003ce0


	//   ....[12]....
        /*04e8*/ 	.word	0x00003e40


	//   ....[13]....
        /*04ec*/ 	.word	0x00003e60


	//   ....[14]....
        /*04f0*/ 	.word	0x00003ec0


	//   ....[15]....
        /*04f4*/ 	.word	0x00006f40


	//   ....[16]....
        /*04f8*/ 	.word	0x00006f70


	//   ....[17]....
        /*04fc*/ 	.word	0x00007930


	//   ....[18]....
        /*0500*/ 	.word	0x00007990


	//   ....[19]....
        /*0504*/ 	.word	0x000079b0


	//   ....[20]....
        /*0508*/ 	.word	0x000079d0


	//   ....[21]....
        /*050c*/ 	.word	0x0000b340


	//   ....[22]....
        /*0510*/ 	.word	0x0000b3d0


	//   ....[23]....
        /*0514*/ 	.word	0x0000b3e0


	//   ....[24]....
        /*0518*/ 	.word	0x0000b450


	//   ....[25]....
        /*051c*/ 	.word	0x0000d670


	//   ....[26]....
        /*0520*/ 	.word	0x0000d6c0


	//   ....[27]....
        /*0524*/ 	.word	0x0000d6e0


	//   ....[28]....
        /*0528*/ 	.word	0x0000d700


	//   ....[29]....
        /*052c*/ 	.word	0x0000e090


	//   ....[30]....
        /*0530*/ 	.word	0x0000e540


	//   ....[31]....
        /*0534*/ 	.word	0x0000e560


	//   ....[32]....
        /*0538*/ 	.word	0x0000e580


	//   ....[33]....
        /*053c*/ 	.word	0x0000e5a0


	//   ....[34]....
        /*0540*/ 	.word	0x0000e6a0


	//   ....[35]....
        /*0544*/ 	.word	0x0000e700


	//   ....[36]....
        /*0548*/ 	.word	0x0000ef60


	//   ....[37]....
        /*054c*/ 	.word	0x0000ef70


	//   ....[38]....
        /*0550*/ 	.word	0x0000f900


	//   ....[39]....
        /*0554*/ 	.word	0x0000f9e0


	//   ....[40]....
        /*0558*/ 	.word	0x0000fa40


	//   ....[41]....
        /*055c*/ 	.word	0x0000fa90


	//   ....[42]....
        /*0560*/ 	.word	0x0000faf0


	//   ....[43]....
        /*0564*/ 	.word	0x0000fb40


	//----- nvinfo : EIATTR_EXIT_INSTR_OFFSETS
	.align		4
.L_514:
        /*0568*/ 	.byte	0x04, 0x1c
        /*056a*/ 	.short	(.L_516 - .L_515)


	//   ....[0]....
.L_515:
        /*056c*/ 	.word	0x000000a0


	//   ....[1]....
        /*0570*/ 	.word	0x0000f9a0


	//----- nvinfo : EIATTR_MAX_THREADS
	.align		4
.L_516:
        /*0574*/ 	.byte	0x04, 0x05
        /*0576*/ 	.short	(.L_518 - .L_517)
.L_517:
        /*0578*/ 	.word	0x00000100
        /*057c*/ 	.word	0x00000001
        /*0580*/ 	.word	0x00000001


	//----- nvinfo : EIATTR_CRS_STACK_SIZE
	.align		4
.L_518:
        /*0584*/ 	.byte	0x04, 0x1e
        /*0586*/ 	.short	(.L_520 - .L_519)
.L_519:
        /*0588*/ 	.word	0x00000000
.L_520:


//--------------------- .nv.info._ZN7cutlass13device_kernelIN5flash19enable_sm80_to_sm89INS1_16FlashAttnFwdSm80INS1_25CollectiveMainloopFwdSm80ILi8ELi2ELb0EN4cute5tupleIJNS5_1CILi128EEENS7_ILi64EEENS7_ILi192EEEEEELi192ENS_6half_tEfNS_4arch4Sm80ELb1ELb0ELb0ELb1ELb0ELb0ELb1ELb1EEENS1_21CollectiveEpilogueFwdINS6_IJS8_SA_S9_EEENS6_IJNS7_ILi1EEESI_SI_EEESC_SE_Li256ELb1ELb1ELb1ELb0EEENS1_36VarlenDynamicPersistentTileSchedulerILi128ELi64ELi256ELi256ELb1ELb1ELb0ELb1ELb1ELb1EEEEEEEEEvNT_6ParamsE --------------------------
	.section	.nv.info._ZN7cutlass13device_kernelIN5flash19enable_sm80_to_sm89INS1_16FlashAttnFwdSm80INS1_25CollectiveMainloopFwdSm80ILi8ELi2ELb0EN4cute5tupleIJNS5_1CILi128EEENS7_ILi64EEENS7_ILi192EEEEEELi192ENS_6half_tEfNS_4arch4Sm80ELb1ELb0ELb0ELb1ELb0ELb0ELb1ELb1EEENS1_21CollectiveEpilogueFwdINS6_IJS8_SA_S9_EEENS6_IJNS7_ILi1EEESI_SI_EEESC_SE_Li256ELb1ELb1ELb1ELb0EEENS1_36VarlenDynamicPersistentTileSchedulerILi128ELi64ELi256ELi256ELb1ELb1ELb0ELb1ELb1ELb1EEEEEEEEEvNT_6ParamsE,"",@"SHT_CUDA_INFO"
	.sectionflags	@""
	.align	4


	//----- nvinfo : EIATTR_CUDA_API_VERSION
	.align		4
        /*0000*/ 	.byte	0x04, 0x37
        /*0002*/ 	.short	(.L_522 - .L_521)
.L_521:
        /*0004*/ 	.word	0x00000082


	//----- nvinfo : EIATTR_SW2861232_WAR
	.align		4
.L_522:
        /*0008*/ 	.byte	0x01, 0x35
	.zero		2


	//----- nvinfo : EIATTR_PARAM_CBANK
	.align		4
        /*000c*/ 	.byte	0x04, 0x0a
        /*000e*/ 	.short	(.L_524 - .L_523)
	.align		4
.L_523:
        /*0010*/ 	.word	index@(.nv.constant0._ZN7cutlass13device_kernelIN5flash19enable_sm80_to_sm89INS1_16FlashAttnFwdSm80INS1_25CollectiveMainloopFwdSm80ILi8ELi2ELb0EN4cute5tupleIJNS5_1CILi128EEENS7_ILi64EEENS7_ILi192EEEEEELi192ENS_6half_tEfNS_4arch4Sm80ELb1ELb0ELb0ELb1ELb0ELb0ELb1ELb1EEENS1_21CollectiveEpilogueFwdINS6_IJS8_SA_S9_EEENS6_IJNS7_ILi1EEESI_SI_EEESC_SE_Li256ELb1ELb1ELb1ELb0EEENS1_36VarlenDynamicPersistentTileSchedulerILi128ELi64ELi256ELi256ELb1ELb1ELb0ELb1ELb1ELb1EEEEEEEEEvNT_6ParamsE)
        /*0014*/ 	.short	0x0160
        /*0016*/ 	.short	0x0438


	//----- nvinfo : EIATTR_CBANK_PARAM_SIZE
	.align		4
.L_524:
        /*0018*/ 	.byte	0x03, 0x19
        /*001a*/ 	.short	0x0438


	//----- nvinfo : EIATTR_KPARAM_INFO
	.align		4
        /*001c*/ 	.byte	0x04, 0x17
        /*001e*/ 	.short	(.L_526 - .L_525)
.L_525:
        /*0020*/ 	.word	0x00000000
        /*0024*/ 	.short	0x0000
        /*0026*/ 	.short	0x0000
        /*0028*/ 	.byte	0x00, 0xf0, 0xe1, 0x10


	//----- nvinfo : EIATTR_MAXREG_COUNT
	.align		4
.L_526:
        /*002c*/ 	.byte	0x03, 0x1b
        /*002e*/ 	.short	0x00ff


	//----- nvinfo : EIATTR_NUM_BARRIERS
	.align		4
        /*0030*/ 	.byte	0x02, 0x4c
        /*0032*/ 	.byte	0x06
	.zero		1


	//----- nvinfo : EIATTR_MERCURY_ISA_VERSION
	.align		4
        /*0034*/ 	.byte	0x03, 0x5f
        /*0036*/ 	.short	0x0000


	//----- nvinfo : EIATTR_INT_WARP_WIDE_INSTR_OFFSETS
	.align		4
        /*0038*/ 	.byte	0x04, 0x31
        /*003a*/ 	.short	(.L_528 - .L_527)


	//   ....[0]....
.L_527:
        /*003c*/ 	.word	0x0000b5e0


	//   ....[1]....
        /*0040*/ 	.word	0x0000b680


	//----- nvinfo : EIATTR_COOP_GROUP_MASK_REGIDS
	.align		4
.L_528:
        /*0044*/ 	.byte	0x04, 0x29
        /*0046*/ 	.short	(.L_530 - .L_529)


	//   ....[0]....
.L_529:
        /*0048*/ 	.word	0xffffffff


	//   ....[1]....
        /*004c*/ 	.word	0xffffffff


	//   ....[2]....
        /*0050*/ 	.word	0xffffffff


	//   ....[3]....
        /*0054*/ 	.word	0xffffffff


	//   ....[4]....
        /*0058*/ 	.word	0xffffffff


	//   ....[5]....
        /*005c*/ 	.word	0xffffffff


	//   ....[6]....
        /*0060*/ 	.word	0xffffffff


	//   ....[7]....
        /*0064*/ 	.word	0xffffffff


	//   ....[8]....
        /*0068*/ 	.word	0xffffffff


	//   ....[9]....
        /*006c*/ 	.word	0xffffffff


	//   ....[10]....
        /*0070*/ 	.word	0xffffffff


	//   ....[11]....
        /*0074*/ 	.word	0xffffffff


	//   ....[12]....
        /*0078*/ 	.word	0xffffffff


	//   ....[13]....
        /*007c*/ 	.word	0xffffffff


	//   ....[14]....
        /*0080*/ 	.word	0xffffffff


	//   ....[15]....
        /*0084*/ 	.word	0xffffffff


	//   ....[16]....
        /*0088*/ 	.word	0xffffffff


	//   ....[17]....
        /*008c*/ 	.word	0xffffffff


	//   ....[18]....
        /*0090*/ 	.word	0xffffffff


	//   ....[19]....
        /*0094*/ 	.word	0xffffffff


	//   ....[20]....
        /*0098*/ 	.word	0xffffffff


	//   ....[21]....
        /*009c*/ 	.word	0xffffffff


	//   ....[22]....
        /*00a0*/ 	.word	0xffffffff


	//   ....[23]....
        /*00a4*/ 	.word	0xffffffff


	//   ....[24]....
        /*00a8*/ 	.word	0xffffffff


	//   ....[25]....
        /*00ac*/ 	.word	0xffffffff


	//   ....[26]....
        /*00b0*/ 	.word	0xffffffff


	//   ....[27]....
        /*00b4*/ 	.word	0xffffffff


	//   ....[28]....
        /*00b8*/ 	.word	0xffffffff


	//   ....[29]....
        /*00bc*/ 	.word	0xffffffff


	//   ....[30]....
        /*00c0*/ 	.word	0xffffffff


	//   ....[31]....
        /*00c4*/ 	.word	0xffffffff


	//   ....[32]....
        /*00c8*/ 	.word	0xffffffff


	//   ....[33]....
        /*00cc*/ 	.word	0xffffffff


	//   ....[34]....
        /*00d0*/ 	.word	0xffffffff


	//   ....[35]....
        /*00d4*/ 	.word	0xffffffff


	//   ....[36]....
        /*00d8*/ 	.word	0xffffffff


	//   ....[37]....
        /*00dc*/ 	.word	0xffffffff


	//   ....[38]....
        /*00e0*/ 	.word	0xffffffff


	//   ....[39]....
        /*00e4*/ 	.word	0xffffffff


	//   ....[40]....
        /*00e8*/ 	.word	0xffffffff


	//   ....[41]....
        /*00ec*/ 	.word	0xffffffff


	//   ....[42]....
        /*00f0*/ 	.word	0xffffffff


	//   ....[43]....
        /*00f4*/ 	.word	0xffffffff


	//   ....[44]....
        /*00f8*/ 	.word	0xffffffff


	//   ....[45]....
        /*00fc*/ 	.word	0xffffffff


	//   ....[46]....
        /*0100*/ 	.word	0xffffffff


	//   ....[47]....
        /*0104*/ 	.word	0xffffffff


	//   ....[48]....
        /*0108*/ 	.word	0xffffffff


	//   ....[49]....
        /*010c*/ 	.word	0xffffffff


	//   ....[50]....
        /*0110*/ 	.word	0xffffffff


	//   ....[51]....
        /*0114*/ 	.word	0xffffffff


	//   ....[52]....
        /*0118*/ 	.word	0xffffffff


	//   ....[53]....
        /*011c*/ 	.word	0xffffffff


	//   ....[54]....
        /*0120*/ 	.word	0xffffffff


	//   ....[55]....
        /*0124*/ 	.word	0xffffffff


	//   ....[56]....
        /*0128*/ 	.word	0xffffffff


	//   ....[57]....
        /*012c*/ 	.word	0xffffffff


	//   ....[58]....
        /*0130*/ 	.word	0xffffffff


	//   ....[59]....
        /*0134*/ 	.word	0xffffffff


	//   ....[60]....
        /*0138*/ 	.word	0xffffffff


	//   ....[61]....
        /*013c*/ 	.word	0xffffffff


	//   ....[62]....
        /*0140*/ 	.word	0xffffffff


	//   ....[63]....
        /*0144*/ 	.word	0xffffffff


	//   ....[64]....
        /*0148*/ 	.word	0xffffffff


	//   ....[65]....
        /*014c*/ 	.word	0xffffffff


	//   ....[66]....
        /*0150*/ 	.word	0xffffffff


	//   ....[67]....
        /*0154*/ 	.word	0xffffffff


	//   ....[68]....
        /*0158*/ 	.word	0xffffffff


	//   ....[69]....
        /*015c*/ 	.word	0xffffffff


	//   ....[70]....
        /*0160*/ 	.word	0xffffffff


	//   ....[71]....
        /*0164*/ 	.word	0xffffffff


	//   ....[72]....
        /*0168*/ 	.word	0xffffffff


	//   ....[73]....
        /*016c*/ 	.word	0xffffffff


	//   ....[74]....
        /*0170*/ 	.word	0xffffffff


	//   ....[75]....
        /*0174*/ 	.word	0xffffffff


	//   ....[76]....
        /*0178*/ 	.word	0xffffffff


	//   ....[77]....
        /*017c*/ 	.word	0xffffffff


	//   ....[78]....
        /*0180*/ 	.word	0xffffffff


	//   ....[79]....
        /*0184*/ 	.word	0xffffffff


	//   ....[80]....
        /*0188*/ 	.word	0xffffffff


	//   ....[81]....
        /*018c*/ 	.word	0xffffffff


	//   ....[82]....
        /*0190*/ 	.word	0xffffffff


	//   ....[83]....
        /*0194*/ 	.word	0xffffffff


	//   ....[84]....
        /*0198*/ 	.word	0xffffffff


	//   ....[85]....
        /*019c*/ 	.word	0xffffffff


	//   ....[86]....
        /*01a0*/ 	.word	0xffffffff


	//   ....[87]....
        /*01a4*/ 	.word	0xffffffff


	//   ....[88]....
        /*01a8*/ 	.word	0xffffffff


	//   ....[89]....
        /*01ac*/ 	.word	0xffffffff


	//   ....[90]....
        /*01b0*/ 	.word	0xffffffff


	//   ....[91]....
        /*01b4*/ 	.word	0xffffffff


	//   ....[92]....
        /*01b8*/ 	.word	0xffffffff


	//   ....[93]....
        /*01bc*/ 	.word	0xffffffff


	//   ....[94]....
        /*01c0*/ 	.word	0xffffffff


	//   ....[95]....
        /*01c4*/ 	.word	0xffffffff


	//   ....[96]....
        /*01c8*/ 	.word	0xffffffff


	//   ....[97]....
        /*01cc*/ 	.word	0xffffffff


	//   ....[98]....
        /*01d0*/ 	.word	0xffffffff


	//   ....[99]....
        /*01d4*/ 	.word	0xffffffff


	//   ....[100]....
        /*01d8*/ 	.word	0xffffffff


	//   ....[101]....
        /*01dc*/ 	.word	0xffffffff


	//   ....[102]....
        /*01e0*/ 	.word	0xffffffff


	//   ....[103]....
        /*01e4*/ 	.word	0xffffffff


	//   ....[104]....
        /*01e8*/ 	.word	0xffffffff


	//   ....[105]....
        /*01ec*/ 	.word	0xffffffff


	//   ....[106]....
        /*01f0*/ 	.word	0xffffffff


	//   ....[107]....
        /*01f4*/ 	.word	0xffffffff


	//   ....[108]....
        /*01f8*/ 	.word	0xffffffff


	//   ....[109]....
        /*01fc*/ 	.word	0xffffffff


	//   ....[110]....
        /*0200*/ 	.word	0xffffffff


	//   ....[111]....
        /*0204*/ 	.word	0xffffffff


	//   ....[112]....
        /*0208*/ 	.word	0xffffffff


	//   ....[113]....
        /*020c*/ 	.word	0xffffffff


	//   ....[114]....
        /*0210*/ 	.word	0xffffffff


	//   ....[115]....
        /*0214*/ 	.word	0xffffffff


	//   ....[116]....
        /*0218*/ 	.word	0xffffffff


	//   ....[117]....
        /*021c*/ 	.word	0xffffffff


	//   ....[118]....
        /*0220*/ 	.word	0xffffffff


	//   ....[119]....
        /*0224*/ 	.word	0xffffffff


	//   ....[120]....
        /*0228*/ 	.word	0xffffffff


	//   ....[121]....
        /*022c*/ 	.word	0xffffffff


	//   ....[122]....
        /*0230*/ 	.word	0xffffffff


	//   ....[123]....
        /*0234*/ 	.word	0xffffffff


	//   ....[124]....
        /*0238*/ 	.word	0xffffffff


	//   ....[125]....
        /*023c*/ 	.word	0xffffffff


	//   ....[126]....
        /*0240*/ 	.word	0xffffffff


	//   ....[127]....
        /*0244*/ 	.word	0xffffffff


	//   ....[128]....
        /*0248*/ 	.word	0xffffffff


	//   ....[129]....
        /*024c*/ 	.word	0xffffffff


	//   ....[130]....
        /*0250*/ 	.word	0xffffffff


	//   ....[131]....
        /*0254*/ 	.word	0xffffffff


	//   ....[132]....
        /*0258*/ 	.word	0xffffffff


	//   ....[133]....
        /*025c*/ 	.word	0xffffffff


	//   ....[134]....
        /*0260*/ 	.word	0xffffffff


	//   ....[135]....
        /*0264*/ 	.word	0xffffffff


	//   ....[136]....
        /*0268*/ 	.word	0xffffffff


	//   ....[137]....
        /*026c*/ 	.word	0xffffffff


	//   ....[138]....
        /*0270*/ 	.word	0xffffffff


	//   ....[139]....
        /*0274*/ 	.word	0xffffffff


	//   ....[140]....
        /*0278*/ 	.word	0xffffffff


	//   ....[141]....
        /*027c*/ 	.word	0xffffffff


	//   ....[142]....
        /*0280*/ 	.word	0xffffffff


	//   ....[143]....
        /*0284*/ 	.word	0xffffffff


	//   ....[144]....
        /*0288*/ 	.word	0xffffffff


	//   ....[145]....
        /*028c*/ 	.word	0xffffffff


	//   ....[146]....
        /*0290*/ 	.word	0xffffffff


	//----- nvinfo : EIATTR_COOP_GROUP_INSTR_OFFSETS
	.align		4
.L_530:
        /*0294*/ 	.byte	0x04, 0x28
        /*0296*/ 	.short	(.L_532 - .L_531)


	//   ....[0]....
.L_531:
        /*0298*/ 	.word	0x00000080


	//   ....[1]....
        /*029c*/ 	.word	0x00000210


	//   ....[2]....
        /*02a0*/ 	.word	0x00000240


	//   ....[3]....
        /*02a4*/ 	.word	0x00000270


	//   ....[4]....
        /*02a8*/ 	.word	0x000002a0


	//   ....[5]....
        /*02ac*/ 	.word	0x000002d0


	//   ....[6]....
        /*02b0*/ 	.word	0x00000300


	//   ....[7]....
        /*02b4*/ 	.word	0x00000460


	//   ....[8]....
        /*02b8*/ 	.word	0x000004a0


	//   ....[9]....
        /*02bc*/ 	.word	0x000004d0


	//   ....[10]....
        /*02c0*/ 	.word	0x00000500


	//   ....[11]....
        /*02c4*/ 	.word	0x00000530


	//   ....[12]....
        /*02c8*/ 	.word	0x00000560


	//   ....[13]....
        /*02cc*/ 	.word	0x000005f0


	//   ....[14]....
        /*02d0*/ 	.word	0x00000630


	//   ....[15]....
        /*02d4*/ 	.word	0x00000650


	//   ....[16]....
        /*02d8*/ 	.word	0x000006b0


	//   ....[17]....
        /*02dc*/ 	.word	0x000024d0


	//   ....[18]....
        /*02e0*/ 	.word	0x000024f0


	//   ....[19]....
        /*02e4*/ 	.word	0x00002620


	//   ....[20]....
        /*02e8*/ 	.word	0x00002630


	//   ....[21]....
        /*02ec*/ 	.word	0x00002760


	//   ....[22]....
        /*02f0*/ 	.word	0x00002780


	//   ....[23]....
        /*02f4*/ 	.word	0x000028b0


	//   ....[24]....
        /*02f8*/ 	.word	0x000028c0


	//   ....[25]....
        /*02fc*/ 	.word	0x00003c00


	//   ....[26]....
        /*0300*/ 	.word	0x00003c10


	//   ....[27]....
        /*0304*/ 	.word	0x00004400


	//   ....[28]....
        /*0308*/ 	.word	0x00004430


	//   ....[29]....
        /*030c*/ 	.word	0x00004450


	//   ....[30]....
        /*0310*/ 	.word	0x00004470


	//   ....[31]....
        /*0314*/ 	.word	0x00006250


	//   ....[32]....
        /*0318*/ 	.word	0x00006290


	//   ....[33]....
        /*031c*/ 	.word	0x00006940


	//   ....[34]....
        /*0320*/ 	.word	0x00006a70


	//   ....[35]....
        /*0324*/ 	.word	0x00006aa0


	//   ....[36]....
        /*0328*/ 	.word	0x00006b20


	//   ....[37]....
        /*032c*/ 	.word	0x00009430


	//   ....[38]....
        /*0330*/ 	.word	0x00009450


	//   ....[39]....
        /*0334*/ 	.word	0x00009470


	//   ....[40]....
        /*0338*/ 	.word	0x00009490


	//   ....[41]....
        /*033c*/ 	.word	0x0000ade0


	//   ....[42]....
        /*0340*/ 	.word	0x0000ae10


	//   ....[43]....
        /*0344*/ 	.word	0x0000ae20


	//   ....[44]....
        /*0348*/ 	.word	0x0000ae50


	//   ....[45]....
        /*034c*/ 	.word	0x0000c160


	//   ....[46]....
        /*0350*/ 	.word	0x0000c180


	//   ....[47]....
        /*0354*/ 	.word	0x0000c1a0


	//   ....[48]....
        /*0358*/ 	.word	0x0000c1b0


	//   ....[49]....
        /*035c*/ 	.word	0x0000c510


	//   ....[50]....
        /*0360*/ 	.word	0x0000c530


	//   ....[51]....
        /*0364*/ 	.word	0x0000c650


	//   ....[52]....
        /*0368*/ 	.word	0x0000c660


	//   ....[53]....
        /*036c*/ 	.word	0x0000c790


	//   ....[54]....
        /*0370*/ 	.word	0x0000c7b0


	//   ....[55]....
        /*0374*/ 	.word	0x0000c8e0


	//   ....[56]....
        /*0378*/ 	.word	0x0000c8f0


	//   ....[57]....
        /*037c*/ 	.word	0x0000cc20


	//   ....[58]....
        /*0380*/ 	.word	0x0000cc40


	//   ....[59]....
        /*0384*/ 	.word	0x0000d580


	//   ....[60]....
        /*0388*/ 	.word	0x0000d590


	//   ....[61]....
        /*038c*/ 	.word	0x0000e2b0


	//   ....[62]....
        /*0390*/ 	.word	0x0000e2d0


	//   ....[63]....
        /*0394*/ 	.word	0x0000e400


	//   ....[64]....
        /*0398*/ 	.word	0x0000e410


	//   ....[65]....
        /*039c*/ 	.word	0x0000e540


	//   ....[66]....
        /*03a0*/ 	.word	0x0000e560


	//   ....[67]....
        /*03a4*/ 	.word	0x0000e690


	//   ....[68]....
        /*03a8*/ 	.word	0x0000e6a0


	//   ....[69]....
        /*03ac*/ 	.word	0x0000e850


	//   ....[70]....
        /*03b0*/ 	.word	0x0000e870


	//   ....[71]....
        /*03b4*/ 	.word	0x0000e990


	//   ....[72]....
        /*03b8*/ 	.word	0x0000e9d0


	//   ....[73]....
        /*03bc*/ 	.word	0x0000ea00


	//   ....[74]....
        /*03c0*/ 	.word	0x0000ea30


	//   ....[75]....
        /*03c4*/ 	.word	0x0000ea60


	//   ....[76]....
        /*03c8*/ 	.word	0x0000ea90


	//   ....[77]....
        /*03cc*/ 	.word	0x0000ebe0


	//   ....[78]....
        /*03d0*/ 	.word	0x0000ec20


	//   ....[79]....
        /*03d4*/ 	.word	0x0000ec50


	//   ....[80]....
        /*03d8*/ 	.word	0x0000ec80


	//   ....[81]....
        /*03dc*/ 	.word	0x0000ecb0


	//   ....[82]....
        /*03e0*/ 	.word	0x0000ece0


	//   ....[83]....
        /*03e4*/ 	.word	0x0000ed70


	//   ....[84]....
        /*03e8*/ 	.word	0x0000edb0


	//   ....[85]....
        /*03ec*/ 	.word	0x0000edc0


	//   ....[86]....
        /*03f0*/ 	.word	0x0000ee20


	//   ....[87]....
        /*03f4*/ 	.word	0x0000f720


	//   ....[88]....
        /*03f8*/ 	.word	0x0000f780


	//   ....[89]....
        /*03fc*/ 	.word	0x0000f7d0


	//   ....[90]....
        /*0400*/ 	.word	0x0000f820


	//   ....[91]....
        /*0404*/ 	.word	0x0000f870


	//   ....[92]....
        /*0408*/ 	.word	0x0000f8e0


	//   ....[93]....
        /*040c*/ 	.word	0x0000f920


	//   ....[94]....
        /*0410*/ 	.word	0x0000f980


	//   ....[95]....
        /*0414*/ 	.word	0x0000f9f0


	//   ....[96]....
        /*0418*/ 	.word	0x0000fa60


	//   ....[97]....
        /*041c*/ 	.word	0x0000fad0


	//   ....[98]....
        /*0420*/ 	.word	0x0000fb40


	//   ....[99]....
        /*0424*/ 	.word	0x0000fbb0


	//   ....[100]....
        /*0428*/ 	.word	0x0000fc10


	//   ....[101]....
        /*042c*/ 	.word	0x0000fc70


	//   ....[102]....
        /*0430*/ 	.word	0x0000fce0


	//   ....[103]....
        /*0434*/ 	.word	0x0000fd40


	//   ....[104]....
        /*0438*/ 	.word	0x0000fda0


	//   ....[105]....
        /*043c*/ 	.word	0x0000fe00


	//   ....[106]....
        /*0440*/ 	.word	0x0000fe60


	//   ....[107]....
        /*0444*/ 	.word	0x0000feb0


	//   ....[108]....
        /*0448*/ 	.word	0x0000ff00


	//   ....[109]....
        /*044c*/ 	.word	0x0000ff70


	//   ....[110]....
        /*0450*/ 	.word	0x0000ffe0


	//   ....[111]....
        /*0454*/ 	.word	0x00010050


	//   ....[112]....
        /*0458*/ 	.word	0x000100b0


	//   ....[113]....
        /*045c*/ 	.word	0x00010110


	//   ....[114]....
        /*0460*/ 	.word	0x00010180


	//   ....[115]....
        /*0464*/ 	.word	0x000101e0


	//   ....[116]....
        /*0468*/ 	.word	0x00010240


	//   ....[117]....
        /*046c*/ 	.word	0x000102b0


	//   ....[118]....
        /*0470*/ 	.word	0x00010320


	//   ....[119]....
        /*0474*/ 	.word	0x00010390


	//   ....[120]....
        /*0478*/ 	.word	0x000103f0


	//   ....[121]....
        /*047c*/ 	.word	0x00010460


	//   ....[122]....
        /*0480*/ 	.word	0x000104d0


	//   ....[123]....
        /*0484*/ 	.word	0x00010540


	//   ....[124]....
        /*0488*/ 	.word	0x000105a0


	//   ....[125]....
        /*048c*/ 	.word	0x00010610


	//   ....[126]....
        /*0490*/ 	.word	0x00010680


	//   ....[127]....
        /*0494*/ 	.word	0x000106f0


	//   ....[128]....
        /*0498*/ 	.word	0x00010750


	//   ....[129]....
        /*049c*/ 	.word	0x000107c0


	//   ....[130]....
        /*04a0*/ 	.word	0x00010830


	//   ....[131]....
        /*04a4*/ 	.word	0x00010880


	//   ....[132]....
        /*04a8*/ 	.word	0x000108d0


	//   ....[133]....
        /*04ac*/ 	.word	0x00010920


	//   ....[134]....
        /*04b0*/ 	.word	0x00010970


	//   ....[135]....
        /*04b4*/ 	.word	0x000109c0


	//   ....[136]....
        /*04b8*/ 	.word	0x00010a30


	//   ....[137]....
        /*04bc*/ 	.word	0x00010a90


	//   ....[138]....
        /*04c0*/ 	.word	0x00010af0


	//   ....[139]....
        /*04c4*/ 	.word	0x00010b40


	//   ....[140]....
        /*04c8*/ 	.word	0x00010b90


	//   ....[141]....
        /*04cc*/ 	.word	0x00010be0


	//   ....[142]....
        /*04d0*/ 	.word	0x00010c50


	//   ....[143]....
        /*04d4*/ 	.word	0x00010ca0


	//   ....[144]....
        /*04d8*/ 	.word	0x00010d00


	//   ....[145]....
        /*04dc*/ 	.word	0x00010d60


	//   ....[146]....
        /*04e0*/ 	.word	0x00010dc0


	//----- nvinfo : EIATTR_EXIT_INSTR_OFFSETS
	.align		4
.L_532:
        /*04e4*/ 	.byte	0x04, 0x1c
        /*04e6*/ 	.short	(.L_534 - .L_533)


	//   ....[0]....
.L_533:
        /*04e8*/ 	.word	0x00000f40


	//   ....[1]....
        /*04ec*/ 	.word	0x0000f6e0


	//----- nvinfo : EIATTR_MAX_THREADS
	.align		4
.L_534:
        /*04f0*/ 	.byte	0x04, 0x05
        /*04f2*/ 	.short	(.L_536 - .L_535)
.L_535:
        /*04f4*/ 	.word	0x00000100
        /*04f8*/ 	.word	0x00000001
        /*04fc*/ 	.word	0x00000001


	//----- nvinfo : EIATTR_CRS_STACK_SIZE
	.align		4
.L_536:
        /*0500*/ 	.byte	0x04, 0x1e
        /*0502*/ 	.short	(.L_538 - .L_537)
.L_537:
        /*0504*/ 	.word	0x00000000
.L_538:


//--------------------- .nv.info._ZN7cutlass13device_kernelIN5flash19enable_sm80_to_sm89INS1_16FlashAttnFwdSm80INS1_25CollectiveMainloopFwdSm80ILi8ELi2ELb0EN4cute5tupleIJNS5_1CILi128EEENS7_ILi64EEENS7_ILi192EEEEEELi192ENS_6half_tEfNS_4arch4Sm80ELb1ELb0ELb0ELb1ELb0ELb1ELb1ELb1EEENS1_21CollectiveEpilogueFwdINS6_IJS8_SA_S9_EEENS6_IJNS7_ILi1EEESI_SI_EEESC_SE_Li256ELb1ELb1ELb1ELb0EEENS1_36VarlenDynamicPersistentTileSchedulerILi128ELi64ELi256ELi256ELb1ELb1ELb0ELb1ELb1ELb1EEEEEEEEEvNT_6ParamsE --------------------------
	.section	.nv.info._ZN7cutlass13device_kernelIN5flash19enable_sm80_to_sm89INS1_16FlashAttnFwdSm80INS1_25CollectiveMainloopFwdSm80ILi8ELi2ELb0EN4cute5tupleIJNS5_1CILi128EEENS7_ILi64EEENS7_ILi192EEEEEELi192ENS_6half_tEfNS_4arch4Sm80ELb1ELb0ELb0ELb1ELb0ELb1ELb1ELb1EEENS1_21CollectiveEpilogueFwdINS6_IJS8_SA_S9_EEENS6_IJNS7_ILi1EEESI_SI_EEESC_SE_Li256ELb1ELb1ELb1ELb0EEENS1_36VarlenDynamicPersistentTileSchedulerILi128ELi64ELi256ELi256ELb1ELb1ELb0ELb1ELb1ELb1EEEEEEEEEvNT_6ParamsE,"",@"SHT_CUDA_INFO"
	.sectionflags	@""
	.align	4


	//----- nvinfo : EIATTR_CUDA_API_VERSION
	.align		4
        /*0000*/ 	.byte	0x04, 0x37
        /*0002*/ 	.short	(.L_540 - .L_539)
.L_539:
        /*0004*/ 	.word	0x00000082


	//----- nvinfo : EIATTR_SW2861232_WAR
	.align		4
.L_540:
        /*0008*/ 	.byte	0x01, 0x35
	.zero		2


	//----- nvinfo : EIATTR_PARAM_CBANK
	.align		4
        /*000c*/ 	.byte	0x04, 0x0a
        /*000e*/ 	.short	(.L_542 - .L_541)
	.align		4
.L_541:
        /*0010*/ 	.word	index@(.nv.constant0._ZN7cutlass13device_kernelIN5flash19enable_sm80_to_sm89INS1_16FlashAttnFwdSm80INS1_25CollectiveMainloopFwdSm80ILi8ELi2ELb0EN4cute5tupleIJNS5_1CILi128EEENS7_ILi64EEENS7_ILi192EEEEEELi192ENS_6half_tEfNS_4arch4Sm80ELb1ELb0ELb0ELb1ELb0ELb1ELb1ELb1EEENS1_21CollectiveEpilogueFwdINS6_IJS8_SA_S9_EEENS6_IJNS7_ILi1EEESI_SI_EEESC_SE_Li256ELb1ELb1ELb1ELb0EEENS1_36VarlenDynamicPersistentTileSchedulerILi128ELi64ELi256ELi256ELb1ELb1ELb0ELb1ELb1ELb1EEEEEEEEEvNT_6ParamsE)
        /*0014*/ 	.short	0x0160
        /*0016*/ 	.short	0x0438


	//----- nvinfo : EIATTR_CBANK_PARAM_SIZE
	.align		4
.L_542:
        /*0018*/ 	.byte	0x03, 0x19
        /*001a*/ 	.short	0x0438


	//----- nvinfo : EIATTR_KPARAM_INFO
	.align		4
        /*001c*/ 	.byte	0x04, 0x17
        /*001e*/ 	.short	(.L_544 - .L_543)
.L_543:
        /*0020*/ 	.word	0x00000000
        /*0024*/ 	.short	0x0000
        /*0026*/ 	.short	0x0000
        /*0028*/ 	.byte	0x00, 0xf0, 0xe1, 0x10


	//----- nvinfo : EIATTR_MAXREG_COUNT
	.align		4
.L_544:
        /*002c*/ 	.byte	0x03, 0x1b
        /*002e*/ 	.short	0x00ff


	//----- nvinfo : EIATTR_NUM_BARRIERS
	.align		4
        /*0030*/ 	.byte	0x02, 0x4c
        /*0032*/ 	.byte	0x06
	.zero		1


	//----- nvinfo : EIATTR_MERCURY_ISA_VERSION
	.align		4
        /*0034*/ 	.byte	0x03, 0x5f
        /*0036*/ 	.short	0x0000


	//----- nvinfo : EIATTR_INT_WARP_WIDE_INSTR_OFFSETS
	.align		4
        /*0038*/ 	.byte	0x04, 0x31
        /*003a*/ 	.short	(.L_546 - .L_545)


	//   ....[0]....
.L_545:
        /*003c*/ 	.word	0x00017660


	//   ....[1]....
        /*0040*/ 	.word	0x00017700


	//----- nvinfo : EIATTR_COOP_GROUP_MASK_REGIDS
	.align		4
.L_546:
        /*0044*/ 	.byte	0x04, 0x29
        /*0046*/ 	.short	(.L_548 - .L_547)


	//   ....[0]....
.L_547:
        /*0048*/ 	.word	0xffffffff


	//   ....[1]....
        /*004c*/ 	.word	0xffffffff


	//   ....[2]....
        /*0050*/ 	.word	0xffffffff


	//   ....[3]....
        /*0054*/ 	.word	0xffffffff


	//   ....[4]....
        /*0058*/ 	.word	0xffffffff


	//   ....[5]....
        /*005c*/ 	.word	0xffffffff


	//   ....[6]....
        /*0060*/ 	.word	0xffffffff


	//   ....[7]....
        /*0064*/ 	.word	0xffffffff


	//   ....[8]....
        /*0068*/ 	.word	0xffffffff


	//   ....[9]....
        /*006c*/ 	.word	0xffffffff


	//   ....[10]....
        /*0070*/ 	.word	0xffffffff


	//   ....[11]....
        /*0074*/ 	.word	0xffffffff


	//   ....[12]....
        /*0078*/ 	.word	0xffffffff


	//   ....[13]....
        /*007c*/ 	.word	0xffffffff


	//   ....[14]....
        /*0080*/ 	.word	0xffffffff


	//   ....[15]....
        /*0084*/ 	.word	0xffffffff


	//   ....[16]....
        /*0088*/ 	.word	0xffffffff


	//   ....[17]....
        /*008c*/ 	.word	0xffffffff


	//   ....[18]....
        /*0090*/ 	.word	0xffffffff


	//   ....[19]....
        /*0094*/ 	.word	0xffffffff


	//   ....[20]....
        /*0098*/ 	.word	0xffffffff


	//   ....[21]....
        /*009c*/ 	.word	0xffffffff


	//   ....[22]....
        /*00a0*/ 	.word	0xffffffff


	//   ....[23]....
        /*00a4*/ 	.word	0xffffffff


	//   ....[24]....
        /*00a8*/ 	.word	0xffffffff


	//   ....[25]....
        /*00ac*/ 	.word	0xffffffff


	//   ....[26]....
        /*00b0*/ 	.word	0xffffffff


	//   ....[27]....
        /*00b4*/ 	.word	0xffffffff


	//   ....[28]....
        /*00b8*/ 	.word	0xffffffff


	//   ....[29]....
        /*00bc*/ 	.word	0xffffffff


	//   ....[30]....
        /*00c0*/ 	.word	0xffffffff


	//   ....[31]....
        /*00c4*/ 	.word	0xffffffff


	//   ....[32]....
        /*00c8*/ 	.word	0xffffffff


	//   ....[33]....
        /*00cc*/ 	.word	0xffffffff


	//   ....[34]....
        /*00d0*/ 	.word	0xffffffff


	//   ....[35]....
        /*00d4*/ 	.word	0xffffffff


	//   ....[36]....
        /*00d8*/ 	.word	0xffffffff


	//   ....[37]....
        /*00dc*/ 	.word	0xffffffff


	//   ....[38]....
        /*00e0*/ 	.word	0xffffffff


	//   ....[39]....
        /*00e4*/ 	.word	0xffffffff


	//   ....[40]....
        /*00e8*/ 	.word	0xffffffff


	//   ....[41]....
        /*00ec*/ 	.word	0xffffffff


	//   ....[42]....
        /*00f0*/ 	.word	0xffffffff


	//   ....[43]....
        /*00f4*/ 	.word	0xffffffff


	//   ....[44]....
        /*00f8*/ 	.word	0xffffffff


	//   ....[45]....
        /*00fc*/ 	.word	0xffffffff


	//   ....[46]....
        /*0100*/ 	.word	0xffffffff


	//   ....[47]....
        /*0104*/ 	.word	0xffffffff


	//   ....[48]....
        /*0108*/ 	.word	0xffffffff


	//   ....[49]....
        /*010c*/ 	.word	0xffffffff


	//   ....[50]....
        /*0110*/ 	.word	0xffffffff


	//   ....[51]....
        /*0114*/ 	.word	0xffffffff


	//   ....[52]....
        /*0118*/ 	.word	0xffffffff


	//   ....[53]....
        /*011c*/ 	.word	0xffffffff


	//   ....[54]....
        /*0120*/ 	.word	0xffffffff


	//   ....[55]....
        /*0124*/ 	.word	0xffffffff


	//   ....[56]....
        /*0128*/ 	.word	0xffffffff


	//   ....[57]....
        /*012c*/ 	.word	0xffffffff


	//   ....[58]....
        /*0130*/ 	.word	0xffffffff


	//   ....[59]....
        /*0134*/ 	.word	0xffffffff


	//   ....[60]....
        /*0138*/ 	.word	0xffffffff


	//   ....[61]....
        /*013c*/ 	.word	0xffffffff


	//   ....[62]....
        /*0140*/ 	.word	0xffffffff


	//   ....[63]....
        /*0144*/ 	.word	0xffffffff


	//   ....[64]....
        /*0148*/ 	.word	0xffffffff


	//   ....[65]....
        /*014c*/ 	.word	0xffffffff


	//   ....[66]....
        /*0150*/ 	.word	0xffffffff


	//   ....[67]....
        /*0154*/ 	.word	0xffffffff


	//   ....[68]....
        /*0158*/ 	.word	0xffffffff


	//   ....[69]....
        /*015c*/ 	.word	0xffffffff


	//   ....[70]....
        /*0160*/ 	.word	0xffffffff


	//   ....[71]....
        /*0164*/ 	.word	0xffffffff


	//   ....[72]....
        /*0168*/ 	.word	0xffffffff


	//   ....[73]....
        /*016c*/ 	.word	0xffffffff


	//   ....[74]....
        /*0170*/ 	.word	0xffffffff


	//   ....[75]....
        /*0174*/ 	.word	0xffffffff


	//   ....[76]....
        /*0178*/ 	.word	0xffffffff


	//   ....[77]....
        /*017c*/ 	.word	0xffffffff


	//   ....[78]....
        /*0180*/ 	.word	0xffffffff


	//   ....[79]....
        /*0184*/ 	.word	0xffffffff


	//   ....[80]....
        /*0188*/ 	.word	0xffffffff


	//   ....[81]....
        /*018c*/ 	.word	0xffffffff


	//   ....[82]....
        /*0190*/ 	.word	0xffffffff


	//   ....[83]....
        /*0194*/ 	.word	0xffffffff


	//   ....[84]....
        /*0198*/ 	.word	0xffffffff


	//   ....[85]....
        /*019c*/ 	.word	0xffffffff


	//   ....[86]....
        /*01a0*/ 	.word	0xffffffff


	//   ....[87]....
        /*01a4*/ 	.word	0xffffffff


	//   ....[88]....
        /*01a8*/ 	.word	0xffffffff


	//   ....[89]....
        /*01ac*/ 	.word	0xffffffff


	//   ....[90]....
        /*01b0*/ 	.word	0xffffffff


	//   ....[91]....
        /*01b4*/ 	.word	0xffffffff


	//   ....[92]....
        /*01b8*/ 	.word	0xffffffff


	//   ....[93]....
        /*01bc*/ 	.word	0xffffffff


	//   ....[94]....
        /*01c0*/ 	.word	0xffffffff


	//   ....[95]....
        /*01c4*/ 	.word	0xffffffff


	//   ....[96]....
        /*01c8*/ 	.word	0xffffffff


	//   ....[97]....
        /*01cc*/ 	.word	0xffffffff


	//   ....[98]....
        /*01d0*/ 	.word	0xffffffff


	//   ....[99]....
        /*01d4*/ 	.word	0xffffffff


	//   ....[100]....
        /*01d8*/ 	.word	0xffffffff


	//   ....[101]....
        /*01dc*/ 	.word	0xffffffff


	//   ....[102]....
        /*01e0*/ 	.word	0xffffffff


	//   ....[103]....
        /*01e4*/ 	.word	0xffffffff


	//   ....[104]....
        /*01e8*/ 	.word	0xffffffff


	//   ....[105]....
        /*01ec*/ 	.word	0xffffffff


	//   ....[106]....
        /*01f0*/ 	.word	0xffffffff


	//   ....[107]....
        /*01f4*/ 	.word	0xffffffff


	//   ....[108]....
        /*01f8*/ 	.word	0xffffffff


	//   ....[109]....
        /*01fc*/ 	.word	0xffffffff


	//   ....[110]....
        /*0200*/ 	.word	0xffffffff


	//   ....[111]....
        /*0204*/ 	.word	0xffffffff


	//   ....[112]....
        /*0208*/ 	.word	0xffffffff


	//   ....[113]....
        /*020c*/ 	.word	0xffffffff


	//   ....[114]....
        /*0210*/ 	.word	0xffffffff


	//   ....[115]....
        /*0214*/ 	.word	0xffffffff


	//   ....[116]....
        /*0218*/ 	.word	0xffffffff


	//   ....[117]....
        /*021c*/ 	.word	0xffffffff


	//   ....[118]....
        /*0220*/ 	.word	0xffffffff


	//   ....[119]....
        /*0224*/ 	.word	0xffffffff


	//   ....[120]....
        /*0228*/ 	.word	0xffffffff


	//   ....[121]....
        /*022c*/ 	.word	0xffffffff


	//   ....[122]....
        /*0230*/ 	.word	0xffffffff


	//   ....[123]....
        /*0234*/ 	.word	0xffffffff


	//   ....[124]....
        /*0238*/ 	.word	0xffffffff


	//   ....[125]....
        /*023c*/ 	.word	0xffffffff


	//   ....[126]....
        /*0240*/ 	.word	0xffffffff


	//   ....[127]....
        /*0244*/ 	.word	0xffffffff


	//   ....[128]....
        /*0248*/ 	.word	0xffffffff


	//   ....[129]....
        /*024c*/ 	.word	0xffffffff


	//   ....[130]....
        /*0250*/ 	.word	0xffffffff


	//   ....[131]....
        /*0254*/ 	.word	0xffffffff


	//   ....[132]....
        /*0258*/ 	.word	0xffffffff


	//   ....[133]....
        /*025c*/ 	.word	0xffffffff


	//   ....[134]....
        /*0260*/ 	.word	0xffffffff


	//   ....[135]....
        /*0264*/ 	.word	0xffffffff


	//   ....[136]....
        /*0268*/ 	.word	0xffffffff


	//   ....[137]....
        /*026c*/ 	.word	0xffffffff


	//   ....[138]....
        /*0270*/ 	.word	0xffffffff


	//   ....[139]....
        /*0274*/ 	.word	0xffffffff


	//   ....[140]....
        /*0278*/ 	.word	0xffffffff


	//   ....[141]....
        /*027c*/ 	.word	0xffffffff


	//   ....[142]....
        /*0280*/ 	.word	0xffffffff


	//   ....[143]....
        /*0284*/ 	.word	0xffffffff


	//   ....[144]....
        /*0288*/ 	.word	0xffffffff


	//   ....[145]....
        /*028c*/ 	.word	0xffffffff


	//   ....[146]....
        /*0290*/ 	.word	0xffffffff


	//   ....[147]....
        /*0294*/ 	.word	0xffffffff


	//   ....[148]....
        /*0298*/ 	.word	0xffffffff


	//   ....[149]....
        /*029c*/ 	.word	0xffffffff


	//   ....[150]....
        /*02a0*/ 	.word	0xffffffff


	//   ....[151]....
        /*02a4*/ 	.word	0xffffffff


	//   ....[152]....
        /*02a8*/ 	.word	0xffffffff


	//   ....[153]....
        /*02ac*/ 	.word	0xffffffff


	//   ....[154]....
        /*02b0*/ 	.word	0xffffffff


	//   ....[155]....
        /*02b4*/ 	.word	0xffffffff


	//   ....[156]....
        /*02b8*/ 	.word	0xffffffff


	//   ....[157]....
        /*02bc*/ 	.word	0xffffffff


	//   ....[158]....
        /*02c0*/ 	.word	0xffffffff


	//   ....[159]....
        /*02c4*/ 	.word	0xffffffff


	//   ....[160]....
        /*02c8*/ 	.word	0xffffffff


	//   ....[161]....
        /*02cc*/ 	.word	0xffffffff


	//   ....[162]....
        /*02d0*/ 	.word	0xffffffff


	//----- nvinfo : EIATTR_COOP_GROUP_INSTR_OFFSETS
	.align		4
.L_548:
        /*02d4*/ 	.byte	0x04, 0x28
        /*02d6*/ 	.short	(.L_550 - .L_549)


	//   ....[0]....
.L_549:
        /*02d8*/ 	.word	0x00000080


	//   ....[1]....
        /*02dc*/ 	.word	0x00000210


	//   ....[2]....
        /*02e0*/ 	.word	0x00000240


	//   ....[3]....
        /*02e4*/ 	.word	0x00000270


	//   ....[4]....
        /*02e8*/ 	.word	0x000002a0


	//   ....[5]....
        /*02ec*/ 	.word	0x000002d0


	//   ....[6]....
        /*02f0*/ 	.word	0x00000300


	//   ....[7]....
        /*02f4*/ 	.word	0x00000460


	//   ....[8]....
        /*02f8*/ 	.word	0x000004a0


	//   ....[9]....
        /*02fc*/ 	.word	0x000004d0


	//   ....[10]....
        /*0300*/ 	.word	0x00000500


	//   ....[11]....
        /*0304*/ 	.word	0x00000530


	//   ....[12]....
        /*0308*/ 	.word	0x00000560


	//   ....[13]....
        /*030c*/ 	.word	0x000005f0


	//   ....[14]....
        /*0310*/ 	.word	0x00000630


	//   ....[15]....
        /*0314*/ 	.word	0x00000650


	//   ....[16]....
        /*0318*/ 	.word	0x000006b0


	//   ....[17]....
        /*031c*/ 	.word	0x00007a30


	//   ....[18]....
        /*0320*/ 	.word	0x00007a50


	//   ....[19]....
        /*0324*/ 	.word	0x00007ba0


	//   ....[20]....
        /*0328*/ 	.word	0x00007bb0


	//   ....[21]....
        /*032c*/ 	.word	0x00007ce0


	//   ....[22]....
        /*0330*/ 	.word	0x00007d00


	//   ....[23]....
        /*0334*/ 	.word	0x00007e30


	//   ....[24]....
        /*0338*/ 	.word	0x00007e40


	//   ....[25]....
        /*033c*/ 	.word	0x000087f0


	//   ....[26]....
        /*0340*/ 	.word	0x000088b0


	//   ....[27]....
        /*0344*/ 	.word	0x00008900


	//   ....[28]....
        /*0348*/ 	.word	0x00008940


	//   ....[29]....
        /*034c*/ 	.word	0x00008dc0


	//   ....[30]....
        /*0350*/ 	.word	0x00008e00


	//   ....[31]....
        /*0354*/ 	.word	0x00008e50


	//   ....[32]....
        /*0358*/ 	.word	0x00008ec0


	//   ....[33]....
        /*035c*/ 	.word	0x0000bcf0


	//   ....[34]....
        /*0360*/ 	.word	0x0000bd30


	//   ....[35]....
        /*0364*/ 	.word	0x0000bd70


	//   ....[36]....
        /*0368*/ 	.word	0x0000bd90


	//   ....[37]....
        /*036c*/ 	.word	0x0000bff0


	//   ....[38]....
        /*0370*/ 	.word	0x0000c030


	//   ....[39]....
        /*0374*/ 	.word	0x0000c0f0


	//   ....[40]....
        /*0378*/ 	.word	0x0000c170


	//   ....[41]....
        /*037c*/ 	.word	0x0000fba0


	//   ....[42]....
        /*0380*/ 	.word	0x0000fbc0


	//   ....[43]....
        /*0384*/ 	.word	0x000103e0


	//   ....[44]....
        /*0388*/ 	.word	0x00010410


	//   ....[45]....
        /*038c*/ 	.word	0x00010430


	//   ....[46]....
        /*0390*/ 	.word	0x00010450


	//   ....[47]....
        /*0394*/ 	.word	0x000122d0


	//   ....[48]....
        /*0398*/ 	.word	0x000122f0


	//   ....[49]....
        /*039c*/ 	.word	0x00012a90


	//   ....[50]....
        /*03a0*/ 	.word	0x00012ab0


	//   ....[51]....
        /*03a4*/ 	.word	0x00012b10


	//   ....[52]....
        /*03a8*/ 	.word	0x00012b20


	//   ....[53]....
        /*03ac*/ 	.word	0x000153d0


	//   ....[54]....
        /*03b0*/ 	.word	0x00015400


	//   ....[55]....
        /*03b4*/ 	.word	0x00015420


	//   ....[56]....
        /*03b8*/ 	.word	0x00015440


	//   ....[57]....
        /*03bc*/ 	.word	0x00016e50


	//   ....[58]....
        /*03c0*/ 	.word	0x00016e80


	//   ....[59]....
        /*03c4*/ 	.word	0x00016e90


	//   ....[60]....
        /*03c8*/ 	.word	0x00016ec0


	//   ....[61]....
        /*03cc*/ 	.word	0x000183e0


	//   ....[62]....
        /*03d0*/ 	.word	0x00018400


	//   ....[63]....
        /*03d4*/ 	.word	0x00018430


	//   ....[64]....
        /*03d8*/ 	.word	0x00018450


	//   ....[65]....
        /*03dc*/ 	.word	0x000187f0


	//   ....[66]....
        /*03e0*/ 	.word	0x00018810


	//   ....[67]....
        /*03e4*/ 	.word	0x00018960


	//   ....[68]....
        /*03e8*/ 	.word	0x00018970


	//   ....[69]....
        /*03ec*/ 	.word	0x00018aa0


	//   ....[70]....
        /*03f0*/ 	.word	0x00018ac0


	//   ....[71]....
        /*03f4*/ 	.word	0x00018bf0


	//   ....[72]....
        /*03f8*/ 	.word	0x00018c00


	//   ....[73]....
        /*03fc*/ 	.word	0x00018f10


	//   ....[74]....
        /*0400*/ 	.word	0x00018f30


	//   ....[75]....
        /*0404*/ 	.word	0x00019860


	//   ....[76]....
        /*0408*/ 	.word	0x00019870


	//   ....[77]....
        /*040c*/ 	.word	0x0001a5e0


	//   ....[78]....
        /*0410*/ 	.word	0x0001a600


	//   ....[79]....
        /*0414*/ 	.word	0x0001a760


	//   ....[80]....
        /*0418*/ 	.word	0x0001a770


	//   ....[81]....
        /*041c*/ 	.word	0x0001a8a0


	//   ....[82]....
        /*0420*/ 	.word	0x0001a8c0


	//   ....[83]....
        /*0424*/ 	.word	0x0001a9f0


	//   ....[84]....
        /*0428*/ 	.word	0x0001aa00


	//   ....[85]....
        /*042c*/ 	.word	0x0001abb0


	//   ....[86]....
        /*0430*/ 	.word	0x0001abd0


	//   ....[87]....
        /*0434*/ 	.word	0x0001acf0


	//   ....[88]....
        /*0438*/ 	.word	0x0001ad30


	//   ....[89]....
        /*043c*/ 	.word	0x0001ad60


	//   ....[90]....
        /*0440*/ 	.word	0x0001ad90


	//   ....[91]....
        /*0444*/ 	.word	0x0001adc0


	//   ....[92]....
        /*0448*/ 	.word	0x0001adf0


	//   ....[93]....
        /*044c*/ 	.word	0x0001af40


	//   ....[94]....
        /*0450*/ 	.word	0x0001af80


	//   ....[95]....
        /*0454*/ 	.word	0x0001afb0


	//   ....[96]....
        /*0458*/ 	.word	0x0001afe0


	//   ....[97]....
        /*045c*/ 	.word	0x0001b010


	//   ....[98]....
        /*0460*/ 	.word	0x0001b040


	//   ....[99]....
        /*0464*/ 	.word	0x0001b0d0


	//   ....[100]....
        /*0468*/ 	.word	0x0001b110


	//   ....[101]....
        /*046c*/ 	.word	0x0001b120


	//   ....[102]....
        /*0470*/ 	.word	0x0001b180


	//   ....[103]....
        /*0474*/ 	.word	0x0001ba60


	//   ....[104]....
        /*0478*/ 	.word	0x0001baa0


	//   ....[105]....
        /*047c*/ 	.word	0x0001baf0


	//   ....[106]....
        /*0480*/ 	.word	0x0001bb40


	//   ....[107]....
        /*0484*/ 	.word	0x0001bb90


	//   ....[108]....
        /*0488*/ 	.word	0x0001bc00


	//   ....[109]....
        /*048c*/ 	.word	0x0001bc40


	//   ....[110]....
        /*0490*/ 	.word	0x0001bc90


	//   ....[111]....
        /*0494*/ 	.word	0x0001bcf0


	//   ....[112]....
        /*0498*/ 	.word	0x0001bd50


	//   ....[113]....
        /*049c*/ 	.word	0x0001bdc0


	//   ....[114]....
        /*04a0*/ 	.word	0x0001be30


	//   ....[115]....
        /*04a4*/ 	.word	0x0001be90


	//   ....[116]....
        /*04a8*/ 	.word	0x0001bef0


	//   ....[117]....
        /*04ac*/ 	.word	0x0001bf60


	//   ....[118]....
        /*04b0*/ 	.word	0x0001bfd0


	//   ....[119]....
        /*04b4*/ 	.word	0x0001c040


	//   ....[120]....
        /*04b8*/ 	.word	0x0001c0a0


	//   ....[121]....
        /*04bc*/ 	.word	0x0001c0f0


	//   ....[122]....
        /*04c0*/ 	.word	0x0001c130


	//   ....[123]....
        /*04c4*/ 	.word	0x0001c180


	//   ....[124]....
        /*04c8*/ 	.word	0x0001c1d0


	//   ....[125]....
        /*04cc*/ 	.word	0x0001c230


	//   ....[126]....
        /*04d0*/ 	.word	0x0001c2a0


	//   ....[127]....
        /*04d4*/ 	.word	0x0001c300


	//   ....[128]....
        /*04d8*/ 	.word	0x0001c360


	//   ....[129]....
        /*04dc*/ 	.word	0x0001c3d0


	//   ....[130]....
        /*04e0*/ 	.word	0x0001c440


	//   ....[131]....
        /*04e4*/ 	.word	0x0001c4b0


	//   ....[132]....
        /*04e8*/ 	.word	0x0001c510


	//   ....[133]....
        /*04ec*/ 	.word	0x0001c570


	//   ....[134]....
        /*04f0*/ 	.word	0x0001c5e0


	//   ....[135]....
        /*04f4*/ 	.word	0x0001c640


	//   ....[136]....
        /*04f8*/ 	.word	0x0001c6a0


	//   ....[137]....
        /*04fc*/ 	.word	0x0001c700


	//   ....[138]....
        /*0500*/ 	.word	0x0001c770


	//   ....[139]....
        /*0504*/ 	.word	0x0001c7d0


	//   ....[140]....
        /*0508*/ 	.word	0x0001c830


	//   ....[141]....
        /*050c*/ 	.word	0x0001c890


	//   ....[142]....
        /*0510*/ 	.word	0x0001c900


	//   ....[143]....
        /*0514*/ 	.word	0x0001c960


	//   ....[144]....
        /*0518*/ 	.word	0x0001c9c0


	//   ....[145]....
        /*051c*/ 	.word	0x0001ca20


	//   ....[146]....
        /*0520*/ 	.word	0x0001ca90


	//   ....[147]....
        /*0524*/ 	.word	0x0001cae0


	//   ....[148]....
        /*0528*/ 	.word	0x0001cb20


	//   ....[149]....
        /*052c*/ 	.word	0x0001cb70


	//   ....[150]....
        /*0530*/ 	.word	0x0001cbc0


	//   ....[151]....
        /*0534*/ 	.word	0x0001cc10


	//   ....[152]....
        /*0538*/ 	.word	0x0001cc80


	//   ....[153]....
        /*053c*/ 	.word	0x0001ccd0


	//   ....[154]....
        /*0540*/ 	.word	0x0001cd20


	//   ....[155]....
        /*0544*/ 	.word	0x0001cd70


	//   ....[156]....
        /*0548*/ 	.word	0x0001cdc0


	//   ....[157]....
        /*054c*/ 	.word	0x0001ce10


	//   ....[158]....
        /*0550*/ 	.word	0x0001ce80


	//   ....[159]....
        /*0554*/ 	.word	0x0001cec0


	//   ....[160]....
        /*0558*/ 	.word	0x0001cf10


	//   ....[161]....
        /*055c*/ 	.word	0x0001cf60


	//   ....[162]....
        /*0560*/ 	.word	0x0001cfc0


	//----- nvinfo : EIATTR_EXIT_INSTR_OFFSETS
	.align		4
.L_550:
        /*0564*/ 	.byte	0x04, 0x1c
        /*0566*/ 	.short	(.L_552 - .L_551)


	//   ....[0]....
.L_551:
        /*0568*/ 	.word	0x00000f20


	//   ....[1]....
        /*056c*/ 	.word	0x0001ba30


	//----- nvinfo : EIATTR_MAX_THREADS
	.align		4
.L_552:
        /*0570*/ 	.byte	0x04, 0x05
        /*0572*/ 	.short	(.L_554 - .L_553)
.L_553:
        /*0574*/ 	.word	0x00000100
        /*0578*/ 	.word	0x00000001
        /*057c*/ 	.word	0x00000001


	//----- nvinfo : EIATTR_CRS_STACK_SIZE
	.align		4
.L_554:
        /*0580*/ 	.byte	0x04, 0x1e
        /*0582*/ 	.short	(.L_556 - .L_555)
.L_555:
        /*0584*/ 	.word	0x00000000
.L_556:


//--------------------- .nv.callgraph             --------------------------
	.section	.nv.callgraph,"",@"SHT_CUDA_CALLGRAPH"
	.align	4
	.sectionentsize	8
	.align		4
        /*0000*/ 	.word	0x00000000
	.align		4
        /*0004*/ 	.word	0xffffffff
	.align		4
        /*0008*/ 	.word	0x00000000
	.align		4
        /*000c*/ 	.word	0xfffffffe
	.align		4
        /*0010*/ 	.word	0x00000000
	.align		4
        /*0014*/ 	.word	0xfffffffd
	.align		4
        /*0018*/ 	.word	0x00000000
	.align		4
        /*001c*/ 	.word	0xfffffffc


//--------------------- .nv.rel.action            --------------------------
	.section	.nv.rel.action,"",@"SHT_CUDA_RELOCINFO"
	.align	8
	.sectionentsize	8
        /*0000*/ 	.byte	0x73, 0x00, 0x00, 0x00, 0x00, 0x00, 0x00, 0x00, 0x00, 0x00, 0x00, 0x11, 0x25, 0x00, 0x05, 0x36


//--------------------- .nv.constant4             --------------------------
	.section	.nv.constant4,"a",@progbits
	.align	8
	.align		8
.nv.constant4:
        /*0000*/ 	.dword	_ZN72_INTERNAL_be19ed33_36_flash_fwd_hdim192_fp16_split_sm80_cu_a6473388_30054cuda3std3__45__cpo5beginE
	.align		8
        /*0008*/ 	.dword	_ZN72_INTERNAL_be19ed33_36_flash_fwd_hdim192_fp16_split_sm80_cu_a6473388_30054cuda3std3__45__cpo3endE
	.align		8
        /*0010*/ 	.dword	_ZN72_INTERNAL_be19ed33_36_flash_fwd_hdim192_fp16_split_sm80_cu_a6473388_30054cuda3std3__45__cpo6cbeginE
	.align		8
        /*0018*/ 	.dword	_ZN72_INTERNAL_be19ed33_36_flash_fwd_hdim192_fp16_split_sm80_cu_a6473388_30054cuda3std3__45__cpo4cendE
	.align		8
        /*0020*/ 	.dword	_ZN72_INTERNAL_be19ed33_36_flash_fwd_hdim192_fp16_split_sm80_cu_a6473388_30054cuda3std3__474_GLOBAL__N__be19ed33_36_flash_fwd_hdim192_fp16_split_sm80_cu_a6473388_30056ignoreE
	.align		8
        /*0028*/ 	.dword	_ZN72_INTERNAL_be19ed33_36_flash_fwd_hdim192_fp16_split_sm80_cu_a6473388_30054cuda3std3__419piecewise_constructE
	.align		8
        /*0030*/ 	.dword	_ZN72_INTERNAL_be19ed33_36_flash_fwd_hdim192_fp16_split_sm80_cu_a6473388_30054cuda3std3__48in_placeE
	.align		8
        /*0038*/ 	.dword	_ZN72_INTERNAL_be19ed33_36_flash_fwd_hdim192_fp16_split_sm80_cu_a6473388_30054cuda3std6ranges3__45__cpo4swapE
	.align		8
        /*0040*/ 	.dword	_ZN72_INTERNAL_be19ed33_36_flash_fwd_hdim192_fp16_split_sm80_cu_a6473388_30054cuda3std6ranges3__45__cpo9iter_moveE
	.align		8
        /*0048*/ 	.dword	_ZN72_INTERNAL_be19ed33_36_flash_fwd_hdim192_fp16_split_sm80_cu_a6473388_30054cute7productE
	.align		8
        /*0050*/ 	.dword	_ZN72_INTERNAL_be19ed33_36_flash_fwd_hdim192_fp16_split_sm80_cu_a6473388_30054cute1_E


//--------------------- .nv.constant0._ZN7cutlass13device_kernelIN5flash19enable_sm80_to_sm89INS1_16FlashAttnFwdSm80INS1_25CollectiveMainloopFwdSm80ILi8ELi1ELb1EN4cute5tupleIJNS5_1CILi128EEENS7_ILi96EEENS7_ILi192EEEEEELi192ENS_6half_tEfNS_4arch4Sm80ELb0ELb0ELb0ELb0ELb0ELb0ELb1ELb1EEENS1_21CollectiveEpilogueFwdINS6_IJS8_SA_S9_EEENS6_IJNS7_ILi1EEESI_SI_EEESC_SE_Li256ELb0ELb1ELb1ELb0EEENS1_19SingleTileSchedulerILb0ELb1ELb1ELi128EEEEEEEEEvNT_6ParamsE --------------------------
	.section	.nv.constant0._ZN7cutlass13device_kernelIN5flash19enable_sm80_to_sm89INS1_16FlashAttnFwdSm80INS1_25CollectiveMainloopFwdSm80ILi8ELi1ELb1EN4cute5tupleIJNS5_1CILi128EEENS7_ILi96EEENS7_ILi192EEEEEELi192ENS_6half_tEfNS_4arch4Sm80ELb0ELb0ELb0ELb0ELb0ELb0ELb1ELb1EEENS1_21CollectiveEpilogueFwdINS6_IJS8_SA_S9_EEENS6_IJNS7_ILi1EEESI_SI_EEESC_SE_Li256ELb0ELb1ELb1ELb0EEENS1_19SingleTileSchedulerILb0ELb1ELb1ELi128EEEEEEEEEvNT_6ParamsE,"a",@progbits
	.sectionflags	@""
	.align	4
.nv.constant0._ZN7cutlass13device_kernelIN5flash19enable_sm80_to_sm89INS1_16FlashAttnFwdSm80INS1_25CollectiveMainloopFwdSm80ILi8ELi1ELb1EN4cute5tupleIJNS5_1CILi128EEENS7_ILi96EEENS7_ILi192EEEEEELi192ENS_6half_tEfNS_4arch4Sm80ELb0ELb0ELb0ELb0ELb0ELb0ELb1ELb1EEENS1_21CollectiveEpilogueFwdINS6_IJS8_SA_S9_EEENS6_IJNS7_ILi1EEESI_SI_EEESC_SE_Li256ELb0ELb1ELb1ELb0EEENS1_19SingleTileSchedulerILb0ELb1ELb1ELi128EEEEEEEEEvNT_6ParamsE:
	.zero		1400


//--------------------- .nv.constant0._ZN7cutlass13device_kernelIN5flash19enable_sm80_to_sm89INS1_16FlashAttnFwdSm80INS1_25CollectiveMainloopFwdSm80ILi8ELi1ELb0EN4cute5tupleIJNS5_1CILi128EEENS7_ILi64EEENS7_ILi192EEEEEELi192ENS_6half_tEfNS_4arch4Sm80ELb0ELb0ELb0ELb1ELb0ELb0ELb1ELb1EEENS1_21CollectiveEpilogueFwdINS6_IJS8_SA_S9_EEENS6_IJNS7_ILi1EEESI_SI_EEESC_SE_Li256ELb1ELb1ELb1ELb0EEENS1_36VarlenDynamicPersistentTileSchedulerILi128ELi64ELi256ELi256ELb1ELb1ELb0ELb0ELb1ELb1EEEEEEEEEvNT_6ParamsE --------------------------
	.section	.nv.constant0._ZN7cutlass13device_kernelIN5flash19enable_sm80_to_sm89INS1_16FlashAttnFwdSm80INS1_25CollectiveMainloopFwdSm80ILi8ELi1ELb0EN4cute5tupleIJNS5_1CILi128EEENS7_ILi64EEENS7_ILi192EEEEEELi192ENS_6half_tEfNS_4arch4Sm80ELb0ELb0ELb0ELb1ELb0ELb0ELb1ELb1EEENS1_21CollectiveEpilogueFwdINS6_IJS8_SA_S9_EEENS6_IJNS7_ILi1EEESI_SI_EEESC_SE_Li256ELb1ELb1ELb1ELb0EEENS1_36VarlenDynamicPersistentTileSchedulerILi128ELi64ELi256ELi256ELb1ELb1ELb0ELb0ELb1ELb1EEEEEEEEEvNT_6ParamsE,"a",@progbits
	.sectionflags	@""
	.align	4
.nv.constant0._ZN7cutlass13device_kernelIN5flash19enable_sm80_to_sm89INS1_16FlashAttnFwdSm80INS1_25CollectiveMainloopFwdSm80ILi8ELi1ELb0EN4cute5tupleIJNS5_1CILi128EEENS7_ILi64EEENS7_ILi192EEEEEELi192ENS_6half_tEfNS_4arch4Sm80ELb0ELb0ELb0ELb1ELb0ELb0ELb1ELb1EEENS1_21CollectiveEpilogueFwdINS6_IJS8_SA_S9_EEENS6_IJNS7_ILi1EEESI_SI_EEESC_SE_Li256ELb1ELb1ELb1ELb0EEENS1_36VarlenDynamicPersistentTileSchedulerILi128ELi64ELi256ELi256ELb1ELb1ELb0ELb0ELb1ELb1EEEEEEEEEvNT_6ParamsE:
	.zero		1432


//--------------------- .nv.constant0._ZN7cutlass13device_kernelIN5flash19enable_sm80_to_sm89INS1_16FlashAttnFwdSm80INS1_25CollectiveMainloopFwdSm80ILi8ELi1ELb0EN4cute5tupleIJNS5_1CILi128EEENS7_ILi64EEENS7_ILi192EEEEEELi192ENS_6half_tEfNS_4arch4Sm80ELb0ELb0ELb0ELb1ELb0ELb1ELb1ELb1EEENS1_21CollectiveEpilogueFwdINS6_IJS8_SA_S9_EEENS6_IJNS7_ILi1EEESI_SI_EEESC_SE_Li256ELb1ELb1ELb1ELb0EEENS1_36VarlenDynamicPersistentTileSchedulerILi128ELi64ELi256ELi256ELb1ELb1ELb0ELb0ELb1ELb1EEEEEEEEEvNT_6ParamsE --------------------------
	.section	.nv.constant0._ZN7cutlass13device_kernelIN5flash19enable_sm80_to_sm89INS1_16FlashAttnFwdSm80INS1_25CollectiveMainloopFwdSm80ILi8ELi1ELb0EN4cute5tupleIJNS5_1CILi128EEENS7_ILi64EEENS7_ILi192EEEEEELi192ENS_6half_tEfNS_4arch4Sm80ELb0ELb0ELb0ELb1ELb0ELb1ELb1ELb1EEENS1_21CollectiveEpilogueFwdINS6_IJS8_SA_S9_EEENS6_IJNS7_ILi1EEESI_SI_EEESC_SE_Li256ELb1ELb1ELb1ELb0EEENS1_36VarlenDynamicPersistentTileSchedulerILi128ELi64ELi256ELi256ELb1ELb1ELb0ELb0ELb1ELb1EEEEEEEEEvNT_6ParamsE,"a",@progbits
	.sectionflags	@""
	.align	4
.nv.constant0._ZN7cutlass13device_kernelIN5flash19enable_sm80_to_sm89INS1_16FlashAttnFwdSm80INS1_25CollectiveMainloopFwdSm80ILi8ELi1ELb0EN4cute5tupleIJNS5_1CILi128EEENS7_ILi64EEENS7_ILi192EEEEEELi192ENS_6half_tEfNS_4arch4Sm80ELb0ELb0ELb0ELb1ELb0ELb1ELb1ELb1EEENS1_21CollectiveEpilogueFwdINS6_IJS8_SA_S9_EEENS6_IJNS7_ILi1EEESI_SI_EEESC_SE_Li256ELb1ELb1ELb1ELb0EEENS1_36VarlenDynamicPersistentTileSchedulerILi128ELi64ELi256ELi256ELb1ELb1ELb0ELb0ELb1ELb1EEEEEEEEEvNT_6ParamsE:
	.zero		1432


//--------------------- .nv.constant0._ZN7cutlass13device_kernelIN5flash19enable_sm80_to_sm89INS1_16FlashAttnFwdSm80INS1_25CollectiveMainloopFwdSm80ILi8ELi1ELb0EN4cute5tupleIJNS5_1CILi128EEENS7_ILi64EEENS7_ILi192EEEEEELi192ENS_6half_tEfNS_4arch4Sm80ELb0ELb1ELb0ELb0ELb0ELb0ELb1ELb1EEENS1_21CollectiveEpilogueFwdINS6_IJS8_SA_S9_EEENS6_IJNS7_ILi1EEESI_SI_EEESC_SE_Li256ELb0ELb1ELb1ELb0EEENS1_19SingleTileSchedulerILb0ELb1ELb1ELi128EEEEEEEEEvNT_6ParamsE --------------------------
	.section	.nv.constant0._ZN7cutlass13device_kernelIN5flash19enable_sm80_to_sm89INS1_16FlashAttnFwdSm80INS1_25CollectiveMainloopFwdSm80ILi8ELi1ELb0EN4cute5tupleIJNS5_1CILi128EEENS7_ILi64EEENS7_ILi192EEEEEELi192ENS_6half_tEfNS_4arch4Sm80ELb0ELb1ELb0ELb0ELb0ELb0ELb1ELb1EEENS1_21CollectiveEpilogueFwdINS6_IJS8_SA_S9_EEENS6_IJNS7_ILi1EEESI_SI_EEESC_SE_Li256ELb0ELb1ELb1ELb0EEENS1_19SingleTileSchedulerILb0ELb1ELb1ELi128EEEEEEEEEvNT_6ParamsE,"a",@progbits
	.sectionflags	@""
	.align	4
.nv.constant0._ZN7cutlass13device_kernelIN5flash19enable_sm80_to_sm89INS1_16FlashAttnFwdSm80INS1_25CollectiveMainloopFwdSm80ILi8ELi1ELb0EN4cute5tupleIJNS5_1CILi128EEENS7_ILi64EEENS7_ILi192EEEEEELi192ENS_6half_tEfNS_4arch4Sm80ELb0ELb1ELb0ELb0ELb0ELb0ELb1ELb1EEENS1_21CollectiveEpilogueFwdINS6_IJS8_SA_S9_EEENS6_IJNS7_ILi1EEESI_SI_EEESC_SE_Li256ELb0ELb1ELb1ELb0EEENS1_19SingleTileSchedulerILb0ELb1ELb1ELi128EEEEEEEEEvNT_6ParamsE:
	.zero		1400


//--------------------- .nv.constant0._ZN7cutlass13device_kernelIN5flash19enable_sm80_to_sm89INS1_16FlashAttnFwdSm80INS1_25CollectiveMainloopFwdSm80ILi8ELi1ELb0EN4cute5tupleIJNS5_1CILi128EEENS7_ILi64EEENS7_ILi192EEEEEELi192ENS_6half_tEfNS_4arch4Sm80ELb0ELb1ELb0ELb1ELb0ELb0ELb1ELb1EEENS1_21CollectiveEpilogueFwdINS6_IJS8_SA_S9_EEENS6_IJNS7_ILi1EEESI_SI_EEESC_SE_Li256ELb1ELb1ELb1ELb0EEENS1_36VarlenDynamicPersistentTileSchedulerILi128ELi64ELi256ELi256ELb1ELb1ELb0ELb1ELb0ELb1EEEEEEEEEvNT_6ParamsE --------------------------
	.section	.nv.constant0._ZN7cutlass13device_kernelIN5flash19enable_sm80_to_sm89INS1_16FlashAttnFwdSm80INS1_25CollectiveMainloopFwdSm80ILi8ELi1ELb0EN4cute5tupleIJNS5_1CILi128EEENS7_ILi64EEENS7_ILi192EEEEEELi192ENS_6half_tEfNS_4arch4Sm80ELb0ELb1ELb0ELb1ELb0ELb0ELb1ELb1EEENS1_21CollectiveEpilogueFwdINS6_IJS8_SA_S9_EEENS6_IJNS7_ILi1EEESI_SI_EEESC_SE_Li256ELb1ELb1ELb1ELb0EEENS1_36VarlenDynamicPersistentTileSchedulerILi128ELi64ELi256ELi256ELb1ELb1ELb0ELb1ELb0ELb1EEEEEEEEEvNT_6ParamsE,"a",@progbits
	.sectionflags	@""
	.align	4
.nv.constant0._ZN7cutlass13device_kernelIN5flash19enable_sm80_to_sm89INS1_16FlashAttnFwdSm80INS1_25CollectiveMainloopFwdSm80ILi8ELi1ELb0EN4cute5tupleIJNS5_1CILi128EEENS7_ILi64EEENS7_ILi192EEEEEELi192ENS_6half_tEfNS_4arch4Sm80ELb0ELb1ELb0ELb1ELb0ELb0ELb1ELb1EEENS1_21CollectiveEpilogueFwdINS6_IJS8_SA_S9_EEENS6_IJNS7_ILi1EEESI_SI_EEESC_SE_Li256ELb1ELb1ELb1ELb0EEENS1_36VarlenDynamicPersistentTileSchedulerILi128ELi64ELi256ELi256ELb1ELb1ELb0ELb1ELb0ELb1EEEEEEEEEvNT_6ParamsE:
	.zero		1432


//--------------------- .nv.constant0._ZN7cutlass13device_kernelIN5flash19enable_sm80_to_sm89INS1_16FlashAttnFwdSm80INS1_25CollectiveMainloopFwdSm80ILi8ELi1ELb0EN4cute5tupleIJNS5_1CILi128EEENS7_ILi64EEENS7_ILi192EEEEEELi192ENS_6half_tEfNS_4arch4Sm80ELb0ELb1ELb0ELb1ELb0ELb1ELb1ELb1EEENS1_21CollectiveEpilogueFwdINS6_IJS8_SA_S9_EEENS6_IJNS7_ILi1EEESI_SI_EEESC_SE_Li256ELb1ELb1ELb1ELb0EEENS1_36VarlenDynamicPersistentTileSchedulerILi128ELi64ELi256ELi256ELb1ELb1ELb0ELb1ELb0ELb1EEEEEEEEEvNT_6ParamsE --------------------------
	.section	.nv.constant0._ZN7cutlass13device_kernelIN5flash19enable_sm80_to_sm89INS1_16FlashAttnFwdSm80INS1_25CollectiveMainloopFwdSm80ILi8ELi1ELb0EN4cute5tupleIJNS5_1CILi128EEENS7_ILi64EEENS7_ILi192EEEEEELi192ENS_6half_tEfNS_4arch4Sm80ELb0ELb1ELb0ELb1ELb0ELb1ELb1ELb1EEENS1_21CollectiveEpilogueFwdINS6_IJS8_SA_S9_EEENS6_IJNS7_ILi1EEESI_SI_EEESC_SE_Li256ELb1ELb1ELb1ELb0EEENS1_36VarlenDynamicPersistentTileSchedulerILi128ELi64ELi256ELi256ELb1ELb1ELb0ELb1ELb0ELb1EEEEEEEEEvNT_6ParamsE,"a",@progbits
	.sectionflags	@""
	.align	4
.nv.constant0._ZN7cutlass13device_kernelIN5flash19enable_sm80_to_sm89INS1_16FlashAttnFwdSm80INS1_25CollectiveMainloopFwdSm80ILi8ELi1ELb0EN4cute5tupleIJNS5_1CILi128EEENS7_ILi64EEENS7_ILi192EEEEEELi192ENS_6half_tEfNS_4arch4Sm80ELb0ELb1ELb0ELb1ELb0ELb1ELb1ELb1EEENS1_21CollectiveEpilogueFwdINS6_IJS8_SA_S9_EEENS6_IJNS7_ILi1EEESI_SI_EEESC_SE_Li256ELb1ELb1ELb1ELb0EEENS1_36VarlenDynamicPersistentTileSchedulerILi128ELi64ELi256ELi256ELb1ELb1ELb0ELb1ELb0ELb1EEEEEEEEEvNT_6ParamsE:
	.zero		1432


//--------------------- .nv.constant0._ZN7cutlass13device_kernelIN5flash19enable_sm80_to_sm89INS1_16FlashAttnFwdSm80INS1_25CollectiveMainloopFwdSm80ILi8ELi1ELb1EN4cute5tupleIJNS5_1CILi128EEENS7_ILi96EEENS7_ILi192EEEEEELi192ENS_6half_tEfNS_4arch4Sm80ELb1ELb0ELb0ELb0ELb0ELb0ELb1ELb1EEENS1_21CollectiveEpilogueFwdINS6_IJS8_SA_S9_EEENS6_IJNS7_ILi1EEESI_SI_EEESC_SE_Li256ELb0ELb1ELb1ELb0EEENS1_30DynamicPersistentTileSchedulerILi256ELi256ELb1ELb1ELb0EEEEEEEEEvNT_6ParamsE --------------------------
	.section	.nv.constant0._ZN7cutlass13device_kernelIN5flash19enable_sm80_to_sm89INS1_16FlashAttnFwdSm80INS1_25CollectiveMainloopFwdSm80ILi8ELi1ELb1EN4cute5tupleIJNS5_1CILi128EEENS7_ILi96EEENS7_ILi192EEEEEELi192ENS_6half_tEfNS_4arch4Sm80ELb1ELb0ELb0ELb0ELb0ELb0ELb1ELb1EEENS1_21CollectiveEpilogueFwdINS6_IJS8_SA_S9_EEENS6_IJNS7_ILi1EEESI_SI_EEESC_SE_Li256ELb0ELb1ELb1ELb0EEENS1_30DynamicPersistentTileSchedulerILi256ELi256ELb1ELb1ELb0EEEEEEEEEvNT_6ParamsE,"a",@progbits
	.sectionflags	@""
	.align	4
.nv.constant0._ZN7cutlass13device_kernelIN5flash19enable_sm80_to_sm89INS1_16FlashAttnFwdSm80INS1_25CollectiveMainloopFwdSm80ILi8ELi1ELb1EN4cute5tupleIJNS5_1CILi128EEENS7_ILi96EEENS7_ILi192EEEEEELi192ENS_6half_tEfNS_4arch4Sm80ELb1ELb0ELb0ELb0ELb0ELb0ELb1ELb1EEENS1_21CollectiveEpilogueFwdINS6_IJS8_SA_S9_EEENS6_IJNS7_ILi1EEESI_SI_EEESC_SE_Li256ELb0ELb1ELb1ELb0EEENS1_30DynamicPersistentTileSchedulerILi256ELi256ELb1ELb1ELb0EEEEEEEEEvNT_6ParamsE:
	.zero		1416


//--------------------- .nv.constant0._ZN7cutlass13device_kernelIN5flash19enable_sm80_to_sm89INS1_16FlashAttnFwdSm80INS1_25CollectiveMainloopFwdSm80ILi8ELi1ELb0EN4cute5tupleIJNS5_1CILi128EEENS7_ILi64EEENS7_ILi192EEEEEELi192ENS_6half_tEfNS_4arch4Sm80ELb1ELb0ELb0ELb1ELb0ELb0ELb1ELb1EEENS1_21CollectiveEpilogueFwdINS6_IJS8_SA_S9_EEENS6_IJNS7_ILi1EEESI_SI_EEESC_SE_Li256ELb1ELb1ELb1ELb0EEENS1_36VarlenDynamicPersistentTileSchedulerILi128ELi64ELi256ELi256ELb1ELb1ELb0ELb1ELb1ELb1EEEEEEEEEvNT_6ParamsE --------------------------
	.section	.nv.constant0._ZN7cutlass13device_kernelIN5flash19enable_sm80_to_sm89INS1_16FlashAttnFwdSm80INS1_25CollectiveMainloopFwdSm80ILi8ELi1ELb0EN4cute5tupleIJNS5_1CILi128EEENS7_ILi64EEENS7_ILi192EEEEEELi192ENS_6half_tEfNS_4arch4Sm80ELb1ELb0ELb0ELb1ELb0ELb0ELb1ELb1EEENS1_21CollectiveEpilogueFwdINS6_IJS8_SA_S9_EEENS6_IJNS7_ILi1EEESI_SI_EEESC_SE_Li256ELb1ELb1ELb1ELb0EEENS1_36VarlenDynamicPersistentTileSchedulerILi128ELi64ELi256ELi256ELb1ELb1ELb0ELb1ELb1ELb1EEEEEEEEEvNT_6ParamsE,"a",@progbits
	.sectionflags	@""
	.align	4
.nv.constant0._ZN7cutlass13device_kernelIN5flash19enable_sm80_to_sm89INS1_16FlashAttnFwdSm80INS1_25CollectiveMainloopFwdSm80ILi8ELi1ELb0EN4cute5tupleIJNS5_1CILi128EEENS7_ILi64EEENS7_ILi192EEEEEELi192ENS_6half_tEfNS_4arch4Sm80ELb1ELb0ELb0ELb1ELb0ELb0ELb1ELb1EEENS1_21CollectiveEpilogueFwdINS6_IJS8_SA_S9_EEENS6_IJNS7_ILi1EEESI_SI_EEESC_SE_Li256ELb1ELb1ELb1ELb0EEENS1_36VarlenDynamicPersistentTileSchedulerILi128ELi64ELi256ELi256ELb1ELb1ELb0ELb1ELb1ELb1EEEEEEEEEvNT_6ParamsE:
	.zero		1432


//--------------------- .nv.constant0._ZN7cutlass13device_kernelIN5flash19enable_sm80_to_sm89INS1_16FlashAttnFwdSm80INS1_25CollectiveMainloopFwdSm80ILi8ELi1ELb0EN4cute5tupleIJNS5_1CILi128EEENS7_ILi64EEENS7_ILi192EEEEEELi192ENS_6half_tEfNS_4arch4Sm80ELb1ELb0ELb0ELb1ELb0ELb1ELb1ELb1EEENS1_21CollectiveEpilogueFwdINS6_IJS8_SA_S9_EEENS6_IJNS7_ILi1EEESI_SI_EEESC_SE_Li256ELb1ELb1ELb1ELb0EEENS1_36VarlenDynamicPersistentTileSchedulerILi128ELi64ELi256ELi256ELb1ELb1ELb0ELb1ELb1ELb1EEEEEEEEEvNT_6ParamsE --------------------------
	.section	.nv.constant0._ZN7cutlass13device_kernelIN5flash19enable_sm80_to_sm89INS1_16FlashAttnFwdSm80INS1_25CollectiveMainloopFwdSm80ILi8ELi1ELb0EN4cute5tupleIJNS5_1CILi128EEENS7_ILi64EEENS7_ILi192EEEEEELi192ENS_6half_tEfNS_4arch4Sm80ELb1ELb0ELb0ELb1ELb0ELb1ELb1ELb1EEENS1_21CollectiveEpilogueFwdINS6_IJS8_SA_S9_EEENS6_IJNS7_ILi1EEESI_SI_EEESC_SE_Li256ELb1ELb1ELb1ELb0EEENS1_36VarlenDynamicPersistentTileSchedulerILi128ELi64ELi256ELi256ELb1ELb1ELb0ELb1ELb1ELb1EEEEEEEEEvNT_6ParamsE,"a",@progbits
	.sectionflags	@""
	.align	4
.nv.constant0._ZN7cutlass13device_kernelIN5flash19enable_sm80_to_sm89INS1_16FlashAttnFwdSm80INS1_25CollectiveMainloopFwdSm80ILi8ELi1ELb0EN4cute5tupleIJNS5_1CILi128EEENS7_ILi64EEENS7_ILi192EEEEEELi192ENS_6half_tEfNS_4arch4Sm80ELb1ELb0ELb0ELb1ELb0ELb1ELb1ELb1EEENS1_21CollectiveEpilogueFwdINS6_IJS8_SA_S9_EEENS6_IJNS7_ILi1EEESI_SI_EEESC_SE_Li256ELb1ELb1ELb1ELb0EEENS1_36VarlenDynamicPersistentTileSchedulerILi128ELi64ELi256ELi256ELb1ELb1ELb0ELb1ELb1ELb1EEEEEEEEEvNT_6ParamsE:
	.zero		1432


//--------------------- .nv.constant0._ZN7cutlass13device_kernelIN5flash19enable_sm80_to_sm89INS1_16FlashAttnFwdSm80INS1_25CollectiveMainloopFwdSm80ILi8ELi2ELb1EN4cute5tupleIJNS5_1CILi128EEENS7_ILi96EEENS7_ILi192EEEEEELi192ENS_6half_tEfNS_4arch4Sm80ELb0ELb0ELb0ELb0ELb0ELb0ELb1ELb1EEENS1_21CollectiveEpilogueFwdINS6_IJS8_SA_S9_EEENS6_IJNS7_ILi1EEESI_SI_EEESC_SE_Li256ELb0ELb1ELb1ELb0EEENS1_19SingleTileSchedulerILb0ELb1ELb1ELi128EEEEEEEEEvNT_6ParamsE --------------------------
	.section	.nv.constant0._ZN7cutlass13device_kernelIN5flash19enable_sm80_to_sm89INS1_16FlashAttnFwdSm80INS1_25CollectiveMainloopFwdSm80ILi8ELi2ELb1EN4cute5tupleIJNS5_1CILi128EEENS7_ILi96EEENS7_ILi192EEEEEELi192ENS_6half_tEfNS_4arch4Sm80ELb0ELb0ELb0ELb0ELb0ELb0ELb1ELb1EEENS1_21CollectiveEpilogueFwdINS6_IJS8_SA_S9_EEENS6_IJNS7_ILi1EEESI_SI_EEESC_SE_Li256ELb0ELb1ELb1ELb0EEENS1_19SingleTileSchedulerILb0ELb1ELb1ELi128EEEEEEEEEvNT_6ParamsE,"a",@progbits
	.sectionflags	@""
	.align	4
.nv.constant0._ZN7cutlass13device_kernelIN5flash19enable_sm80_to_sm89INS1_16FlashAttnFwdSm80INS1_25CollectiveMainloopFwdSm80ILi8ELi2ELb1EN4cute5tupleIJNS5_1CILi128EEENS7_ILi96EEENS7_ILi192EEEEEELi192ENS_6half_tEfNS_4arch4Sm80ELb0ELb0ELb0ELb0ELb0ELb0ELb1ELb1EEENS1_21CollectiveEpilogueFwdINS6_IJS8_SA_S9_EEENS6_IJNS7_ILi1EEESI_SI_EEESC_SE_Li256ELb0ELb1ELb1ELb0EEENS1_19SingleTileSchedulerILb0ELb1ELb1ELi128EEEEEEEEEvNT_6ParamsE:
	.zero		1400


//--------------------- .nv.constant0._ZN7cutlass13device_kernelIN5flash19enable_sm80_to_sm89INS1_16FlashAttnFwdSm80INS1_25CollectiveMainloopFwdSm80ILi8ELi2ELb0EN4cute5tupleIJNS5_1CILi128EEENS7_ILi64EEENS7_ILi192EEEEEELi192ENS_6half_tEfNS_4arch4Sm80ELb0ELb0ELb0ELb1ELb0ELb0ELb1ELb1EEENS1_21CollectiveEpilogueFwdINS6_IJS8_SA_S9_EEENS6_IJNS7_ILi1EEESI_SI_EEESC_SE_Li256ELb1ELb1ELb1ELb0EEENS1_36VarlenDynamicPersistentTileSchedulerILi128ELi64ELi256ELi256ELb1ELb1ELb0ELb0ELb1ELb1EEEEEEEEEvNT_6ParamsE --------------------------
	.section	.nv.constant0._ZN7cutlass13device_kernelIN5flash19enable_sm80_to_sm89INS1_16FlashAttnFwdSm80INS1_25CollectiveMainloopFwdSm80ILi8ELi2ELb0EN4cute5tupleIJNS5_1CILi128EEENS7_ILi64EEENS7_ILi192EEEEEELi192ENS_6half_tEfNS_4arch4Sm80ELb0ELb0ELb0ELb1ELb0ELb0ELb1ELb1EEENS1_21CollectiveEpilogueFwdINS6_IJS8_SA_S9_EEENS6_IJNS7_ILi1EEESI_SI_EEESC_SE_Li256ELb1ELb1ELb1ELb0EEENS1_36VarlenDynamicPersistentTileSchedulerILi128ELi64ELi256ELi256ELb1ELb1ELb0ELb0ELb1ELb1EEEEEEEEEvNT_6ParamsE,"a",@progbits
	.sectionflags	@""
	.align	4
.nv.constant0._ZN7cutlass13device_kernelIN5flash19enable_sm80_to_sm89INS1_16FlashAttnFwdSm80INS1_25CollectiveMainloopFwdSm80ILi8ELi2ELb0EN4cute5tupleIJNS5_1CILi128EEENS7_ILi64EEENS7_ILi192EEEEEELi192ENS_6half_tEfNS_4arch4Sm80ELb0ELb0ELb0ELb1ELb0ELb0ELb1ELb1EEENS1_21CollectiveEpilogueFwdINS6_IJS8_SA_S9_EEENS6_IJNS7_ILi1EEESI_SI_EEESC_SE_Li256ELb1ELb1ELb1ELb0EEENS1_36VarlenDynamicPersistentTileSchedulerILi128ELi64ELi256ELi256ELb1ELb1ELb0ELb0ELb1ELb1EEEEEEEEEvNT_6ParamsE:
	.zero		1432


//--------------------- .nv.constant0._ZN7cutlass13device_kernelIN5flash19enable_sm80_to_sm89INS1_16FlashAttnFwdSm80INS1_25CollectiveMainloopFwdSm80ILi8ELi2ELb0EN4cute5tupleIJNS5_1CILi128EEENS7_ILi64EEENS7_ILi192EEEEEELi192ENS_6half_tEfNS_4arch4Sm80ELb0ELb0ELb0ELb1ELb0ELb1ELb1ELb1EEENS1_21CollectiveEpilogueFwdINS6_IJS8_SA_S9_EEENS6_IJNS7_ILi1EEESI_SI_EEESC_SE_Li256ELb1ELb1ELb1ELb0EEENS1_36VarlenDynamicPersistentTileSchedulerILi128ELi64ELi256ELi256ELb1ELb1ELb0ELb0ELb1ELb1EEEEEEEEEvNT_6ParamsE --------------------------
	.section	.nv.constant0._ZN7cutlass13device_kernelIN5flash19enable_sm80_to_sm89INS1_16FlashAttnFwdSm80INS1_25CollectiveMainloopFwdSm80ILi8ELi2ELb0EN4cute5tupleIJNS5_1CILi128EEENS7_ILi64EEENS7_ILi192EEEEEELi192ENS_6half_tEfNS_4arch4Sm80ELb0ELb0ELb0ELb1ELb0ELb1ELb1ELb1EEENS1_21CollectiveEpilogueFwdINS6_IJS8_SA_S9_EEENS6_IJNS7_ILi1EEESI_SI_EEESC_SE_Li256ELb1ELb1ELb1ELb0EEENS1_36VarlenDynamicPersistentTileSchedulerILi128ELi64ELi256ELi256ELb1ELb1ELb0ELb0ELb1ELb1EEEEEEEEEvNT_6ParamsE,"a",@progbits
	.sectionflags	@""
	.align	4
.nv.constant0._ZN7cutlass13device_kernelIN5flash19enable_sm80_to_sm89INS1_16FlashAttnFwdSm80INS1_25CollectiveMainloopFwdSm80ILi8ELi2ELb0EN4cute5tupleIJNS5_1CILi128EEENS7_ILi64EEENS7_ILi192EEEEEELi192ENS_6half_tEfNS_4arch4Sm80ELb0ELb0ELb0ELb1ELb0ELb1ELb1ELb1EEENS1_21CollectiveEpilogueFwdINS6_IJS8_SA_S9_EEENS6_IJNS7_ILi1EEESI_SI_EEESC_SE_Li256ELb1ELb1ELb1ELb0EEENS1_36VarlenDynamicPersistentTileSchedulerILi128ELi64ELi256ELi256ELb1ELb1ELb0ELb0ELb1ELb1EEEEEEEEEvNT_6ParamsE:
	.zero		1432


//--------------------- .nv.constant0._ZN7cutlass13device_kernelIN5flash19enable_sm80_to_sm89INS1_16FlashAttnFwdSm80INS1_25CollectiveMainloopFwdSm80ILi8ELi2ELb0EN4cute5tupleIJNS5_1CILi128EEENS7_ILi64EEENS7_ILi192EEEEEELi192ENS_6half_tEfNS_4arch4Sm80ELb0ELb1ELb0ELb0ELb0ELb0ELb1ELb1EEENS1_21CollectiveEpilogueFwdINS6_IJS8_SA_S9_EEENS6_IJNS7_ILi1EEESI_SI_EEESC_SE_Li256ELb0ELb1ELb1ELb0EEENS1_19SingleTileSchedulerILb0ELb1ELb1ELi128EEEEEEEEEvNT_6ParamsE --------------------------
	.section	.nv.constant0._ZN7cutlass13device_kernelIN5flash19enable_sm80_to_sm89INS1_16FlashAttnFwdSm80INS1_25CollectiveMainloopFwdSm80ILi8ELi2ELb0EN4cute5tupleIJNS5_1CILi128EEENS7_ILi64EEENS7_ILi192EEEEEELi192ENS_6half_tEfNS_4arch4Sm80ELb0ELb1ELb0ELb0ELb0ELb0ELb1ELb1EEENS1_21CollectiveEpilogueFwdINS6_IJS8_SA_S9_EEENS6_IJNS7_ILi1EEESI_SI_EEESC_SE_Li256ELb0ELb1ELb1ELb0EEENS1_19SingleTileSchedulerILb0ELb1ELb1ELi128EEEEEEEEEvNT_6ParamsE,"a",@progbits
	.sectionflags	@""
	.align	4
.nv.constant0._ZN7cutlass13device_kernelIN5flash19enable_sm80_to_sm89INS1_16FlashAttnFwdSm80INS1_25CollectiveMainloopFwdSm80ILi8ELi2ELb0EN4cute5tupleIJNS5_1CILi128EEENS7_ILi64EEENS7_ILi192EEEEEELi192ENS_6half_tEfNS_4arch4Sm80ELb0ELb1ELb0ELb0ELb0ELb0ELb1ELb1EEENS1_21CollectiveEpilogueFwdINS6_IJS8_SA_S9_EEENS6_IJNS7_ILi1EEESI_SI_EEESC_SE_Li256ELb0ELb1ELb1ELb0EEENS1_19SingleTileSchedulerILb0ELb1ELb1ELi128EEEEEEEEEvNT_6ParamsE:
	.zero		1400


//--------------------- .nv.constant0._ZN7cutlass13device_kernelIN5flash19enable_sm80_to_sm89INS1_16FlashAttnFwdSm80INS1_25CollectiveMainloopFwdSm80ILi8ELi2ELb0EN4cute5tupleIJNS5_1CILi128EEENS7_ILi64EEENS7_ILi192EEEEEELi192ENS_6half_tEfNS_4arch4Sm80ELb0ELb1ELb0ELb1ELb0ELb0ELb1ELb1EEENS1_21CollectiveEpilogueFwdINS6_IJS8_SA_S9_EEENS6_IJNS7_ILi1EEESI_SI_EEESC_SE_Li256ELb1ELb1ELb1ELb0EEENS1_36VarlenDynamicPersistentTileSchedulerILi128ELi64ELi256ELi256ELb1ELb1ELb0ELb1ELb0ELb1EEEEEEEEEvNT_6ParamsE --------------------------
	.section	.nv.constant0._ZN7cutlass13device_kernelIN5flash19enable_sm80_to_sm89INS1_16FlashAttnFwdSm80INS1_25CollectiveMainloopFwdSm80ILi8ELi2ELb0EN4cute5tupleIJNS5_1CILi128EEENS7_ILi64EEENS7_ILi192EEEEEELi192ENS_6half_tEfNS_4arch4Sm80ELb0ELb1ELb0ELb1ELb0ELb0ELb1ELb1EEENS1_21CollectiveEpilogueFwdINS6_IJS8_SA_S9_EEENS6_IJNS7_ILi1EEESI_SI_EEESC_SE_Li256ELb1ELb1ELb1ELb0EEENS1_36VarlenDynamicPersistentTileSchedulerILi128ELi64ELi256ELi256ELb1ELb1ELb0ELb1ELb0ELb1EEEEEEEEEvNT_6ParamsE,"a",@progbits
	.sectionflags	@""
	.align	4
.nv.constant0._ZN7cutlass13device_kernelIN5flash19enable_sm80_to_sm89INS1_16FlashAttnFwdSm80INS1_25CollectiveMainloopFwdSm80ILi8ELi2ELb0EN4cute5tupleIJNS5_1CILi128EEENS7_ILi64EEENS7_ILi192EEEEEELi192ENS_6half_tEfNS_4arch4Sm80ELb0ELb1ELb0ELb1ELb0ELb0ELb1ELb1EEENS1_21CollectiveEpilogueFwdINS6_IJS8_SA_S9_EEENS6_IJNS7_ILi1EEESI_SI_EEESC_SE_Li256ELb1ELb1ELb1ELb0EEENS1_36VarlenDynamicPersistentTileSchedulerILi128ELi64ELi256ELi256ELb1ELb1ELb0ELb1ELb0ELb1EEEEEEEEEvNT_6ParamsE:
	.zero		1432


//--------------------- .nv.constant0._ZN7cutlass13device_kernelIN5flash19enable_sm80_to_sm89INS1_16FlashAttnFwdSm80INS1_25CollectiveMainloopFwdSm80ILi8ELi2ELb0EN4cute5tupleIJNS5_1CILi128EEENS7_ILi64EEENS7_ILi192EEEEEELi192ENS_6half_tEfNS_4arch4Sm80ELb0ELb1ELb0ELb1ELb0ELb1ELb1ELb1EEENS1_21CollectiveEpilogueFwdINS6_IJS8_SA_S9_EEENS6_IJNS7_ILi1EEESI_SI_EEESC_SE_Li256ELb1ELb1ELb1ELb0EEENS1_36VarlenDynamicPersistentTileSchedulerILi128ELi64ELi256ELi256ELb1ELb1ELb0ELb1ELb0ELb1EEEEEEEEEvNT_6ParamsE --------------------------
	.section	.nv.constant0._ZN7cutlass13device_kernelIN5flash19enable_sm80_to_sm89INS1_16FlashAttnFwdSm80INS1_25CollectiveMainloopFwdSm80ILi8ELi2ELb0EN4cute5tupleIJNS5_1CILi128EEENS7_ILi64EEENS7_ILi192EEEEEELi192ENS_6half_tEfNS_4arch4Sm80ELb0ELb1ELb0ELb1ELb0ELb1ELb1ELb1EEENS1_21CollectiveEpilogueFwdINS6_IJS8_SA_S9_EEENS6_IJNS7_ILi1EEESI_SI_EEESC_SE_Li256ELb1ELb1ELb1ELb0EEENS1_36VarlenDynamicPersistentTileSchedulerILi128ELi64ELi256ELi256ELb1ELb1ELb0ELb1ELb0ELb1EEEEEEEEEvNT_6ParamsE,"a",@progbits
	.sectionflags	@""
	.align	4
.nv.constant0._ZN7cutlass13device_kernelIN5flash19enable_sm80_to_sm89INS1_16FlashAttnFwdSm80INS1_25CollectiveMainloopFwdSm80ILi8ELi2ELb0EN4cute5tupleIJNS5_1CILi128EEENS7_ILi64EEENS7_ILi192EEEEEELi192ENS_6half_tEfNS_4arch4Sm80ELb0ELb1ELb0ELb1ELb0ELb1ELb1ELb1EEENS1_21CollectiveEpilogueFwdINS6_IJS8_SA_S9_EEENS6_IJNS7_ILi1EEESI_SI_EEESC_SE_Li256ELb1ELb1ELb1ELb0EEENS1_36VarlenDynamicPersistentTileSchedulerILi128ELi64ELi256ELi256ELb1ELb1ELb0ELb1ELb0ELb1EEEEEEEEEvNT_6ParamsE:
	.zero		1432


//--------------------- .nv.constant0._ZN7cutlass13device_kernelIN5flash19enable_sm80_to_sm89INS1_16FlashAttnFwdSm80INS1_25CollectiveMainloopFwdSm80ILi8ELi2ELb1EN4cute5tupleIJNS5_1CILi128EEENS7_ILi96EEENS7_ILi192EEEEEELi192ENS_6half_tEfNS_4arch4Sm80ELb1ELb0ELb0ELb0ELb0ELb0ELb1ELb1EEENS1_21CollectiveEpilogueFwdINS6_IJS8_SA_S9_EEENS6_IJNS7_ILi1EEESI_SI_EEESC_SE_Li256ELb0ELb1ELb1ELb0EEENS1_30DynamicPersistentTileSchedulerILi256ELi256ELb1ELb1ELb0EEEEEEEEEvNT_6ParamsE --------------------------
	.section	.nv.constant0._ZN7cutlass13device_kernelIN5flash19enable_sm80_to_sm89INS1_16FlashAttnFwdSm80INS1_25CollectiveMainloopFwdSm80ILi8ELi2ELb1EN4cute5tupleIJNS5_1CILi128EEENS7_ILi96EEENS7_ILi192EEEEEELi192ENS_6half_tEfNS_4arch4Sm80ELb1ELb0ELb0ELb0ELb0ELb0ELb1ELb1EEENS1_21CollectiveEpilogueFwdINS6_IJS8_SA_S9_EEENS6_IJNS7_ILi1EEESI_SI_EEESC_SE_Li256ELb0ELb1ELb1ELb0EEENS1_30DynamicPersistentTileSchedulerILi256ELi256ELb1ELb1ELb0EEEEEEEEEvNT_6ParamsE,"a",@progbits
	.sectionflags	@""
	.align	4
.nv.constant0._ZN7cutlass13device_kernelIN5flash19enable_sm80_to_sm89INS1_16FlashAttnFwdSm80INS1_25CollectiveMainloopFwdSm80ILi8ELi2ELb1EN4cute5tupleIJNS5_1CILi128EEENS7_ILi96EEENS7_ILi192EEEEEELi192ENS_6half_tEfNS_4arch4Sm80ELb1ELb0ELb0ELb0ELb0ELb0ELb1ELb1EEENS1_21CollectiveEpilogueFwdINS6_IJS8_SA_S9_EEENS6_IJNS7_ILi1EEESI_SI_EEESC_SE_Li256ELb0ELb1ELb1ELb0EEENS1_30DynamicPersistentTileSchedulerILi256ELi256ELb1ELb1ELb0EEEEEEEEEvNT_6ParamsE:
	.zero		1416


//--------------------- .nv.constant0._ZN7cutlass13device_kernelIN5flash19enable_sm80_to_sm89INS1_16FlashAttnFwdSm80INS1_25CollectiveMainloopFwdSm80ILi8ELi2ELb0EN4cute5tupleIJNS5_1CILi128EEENS7_ILi64EEENS7_ILi192EEEEEELi192ENS_6half_tEfNS_4arch4Sm80ELb1ELb0ELb0ELb1ELb0ELb0ELb1ELb1EEENS1_21CollectiveEpilogueFwdINS6_IJS8_SA_S9_EEENS6_IJNS7_ILi1EEESI_SI_EEESC_SE_Li256ELb1ELb1ELb1ELb0EEENS1_36VarlenDynamicPersistentTileSchedulerILi128ELi64ELi256ELi256ELb1ELb1ELb0ELb1ELb1ELb1EEEEEEEEEvNT_6ParamsE --------------------------
	.section	.nv.constant0._ZN7cutlass13device_kernelIN5flash19enable_sm80_to_sm89INS1_16FlashAttnFwdSm80INS1_25CollectiveMainloopFwdSm80ILi8ELi2ELb0EN4cute5tupleIJNS5_1CILi128EEENS7_ILi64EEENS7_ILi192EEEEEELi192ENS_6half_tEfNS_4arch4Sm80ELb1ELb0ELb0ELb1ELb0ELb0ELb1ELb1EEENS1_21CollectiveEpilogueFwdINS6_IJS8_SA_S9_EEENS6_IJNS7_ILi1EEESI_SI_EEESC_SE_Li256ELb1ELb1ELb1ELb0EEENS1_36VarlenDynamicPersistentTileSchedulerILi128ELi64ELi256ELi256ELb1ELb1ELb0ELb1ELb1ELb1EEEEEEEEEvNT_6ParamsE,"a",@progbits
	.sectionflags	@""
	.align	4
.nv.constant0._ZN7cutlass13device_kernelIN5flash19enable_sm80_to_sm89INS1_16FlashAttnFwdSm80INS1_25CollectiveMainloopFwdSm80ILi8ELi2ELb0EN4cute5tupleIJNS5_1CILi128EEENS7_ILi64EEENS7_ILi192EEEEEELi192ENS_6half_tEfNS_4arch4Sm80ELb1ELb0ELb0ELb1ELb0ELb0ELb1ELb1EEENS1_21CollectiveEpilogueFwdINS6_IJS8_SA_S9_EEENS6_IJNS7_ILi1EEESI_SI_EEESC_SE_Li256ELb1ELb1ELb1ELb0EEENS1_36VarlenDynamicPersistentTileSchedulerILi128ELi64ELi256ELi256ELb1ELb1ELb0ELb1ELb1ELb1EEEEEEEEEvNT_6ParamsE:
	.zero		1432


//--------------------- .nv.constant0._ZN7cutlass13device_kernelIN5flash19enable_sm80_to_sm89INS1_16FlashAttnFwdSm80INS1_25CollectiveMainloopFwdSm80ILi8ELi2ELb0EN4cute5tupleIJNS5_1CILi128EEENS7_ILi64EEENS7_ILi192EEEEEELi192ENS_6half_tEfNS_4arch4Sm80ELb1ELb0ELb0ELb1ELb0ELb1ELb1ELb1EEENS1_21CollectiveEpilogueFwdINS6_IJS8_SA_S9_EEENS6_IJNS7_ILi1EEESI_SI_EEESC_SE_Li256ELb1ELb1ELb1ELb0EEENS1_36VarlenDynamicPersistentTileSchedulerILi128ELi64ELi256ELi256ELb1ELb1ELb0ELb1ELb1ELb1EEEEEEEEEvNT_6ParamsE --------------------------
	.section	.nv.constant0._ZN7cutlass13device_kernelIN5flash19enable_sm80_to_sm89INS1_16FlashAttnFwdSm80INS1_25CollectiveMainloopFwdSm80ILi8ELi2ELb0EN4cute5tupleIJNS5_1CILi128EEENS7_ILi64EEENS7_ILi192EEEEEELi192ENS_6half_tEfNS_4arch4Sm80ELb1ELb0ELb0ELb1ELb0ELb1ELb1ELb1EEENS1_21CollectiveEpilogueFwdINS6_IJS8_SA_S9_EEENS6_IJNS7_ILi1EEESI_SI_EEESC_SE_Li256ELb1ELb1ELb1ELb0EEENS1_36VarlenDynamicPersistentTileSchedulerILi128ELi64ELi256ELi256ELb1ELb1ELb0ELb1ELb1ELb1EEEEEEEEEvNT_6ParamsE,"a",@progbits
	.sectionflags	@""
	.align	4
.nv.constant0._ZN7cutlass13device_kernelIN5flash19enable_sm80_to_sm89INS1_16FlashAttnFwdSm80INS1_25CollectiveMainloopFwdSm80ILi8ELi2ELb0EN4cute5tupleIJNS5_1CILi128EEENS7_ILi64EEENS7_ILi192EEEEEELi192ENS_6half_tEfNS_4arch4Sm80ELb1ELb0ELb0ELb1ELb0ELb1ELb1ELb1EEENS1_21CollectiveEpilogueFwdINS6_IJS8_SA_S9_EEENS6_IJNS7_ILi1EEESI_SI_EEESC_SE_Li256ELb1ELb1ELb1ELb0EEENS1_36VarlenDynamicPersistentTileSchedulerILi128ELi64ELi256ELi256ELb1ELb1ELb0ELb1ELb1ELb1EEEEEEEEEvNT_6ParamsE:
	.zero		1432


//--------------------- .text._ZN7cutlass13device_kernelIN5flash19enable_sm80_to_sm89INS1_16FlashAttnFwdSm80INS1_25CollectiveMainloopFwdSm80ILi8ELi1ELb1EN4cute5tupleIJNS5_1CILi128EEENS7_ILi96EEENS7_ILi192EEEEEELi192ENS_6half_tEfNS_4arch4Sm80ELb0ELb0ELb0ELb0ELb0ELb0ELb1ELb1EEENS1_21CollectiveEpilogueFwdINS6_IJS8_SA_S9_EEENS6_IJNS7_ILi1EEESI_SI_EEESC_SE_Li256ELb0ELb1ELb1ELb0EEENS1_19SingleTileSchedulerILb0ELb1ELb1ELi128EEEEEEEEEvNT_6ParamsE --------------------------
	.section	.text._ZN7cutlass13device_kernelIN5flash19enable_sm80_to_sm89INS1_16FlashAttnFwdSm80INS1_25CollectiveMainloopFwdSm80ILi8ELi1ELb1EN4cute5tupleIJNS5_1CILi128EEENS7_ILi96EEENS7_ILi192EEEEEELi192ENS_6half_tEfNS_4arch4Sm80ELb0ELb0ELb0ELb0ELb0ELb0ELb1ELb1EEENS1_21CollectiveEpilogueFwdINS6_IJS8_SA_S9_EEENS6_IJNS7_ILi1EEESI_SI_EEESC_SE_Li256ELb0ELb1ELb1ELb0EEENS1_19SingleTileSchedulerILb0ELb1ELb1ELi128EEEEEEEEEvNT_6ParamsE,"ax",@progbits
	.sectioninfo	@"SHI_REGISTERS=255"
	.align	128
.text._ZN7cutlass13device_kernelIN5flash19enable_sm80_to_sm89INS1_16FlashAttnFwdSm80INS1_25CollectiveMainloopFwdSm80ILi8ELi1ELb1EN4cute5tupleIJNS5_1CILi128EEENS7_ILi96EEENS7_ILi192EEEEEELi192ENS_6half_tEfNS_4arch4Sm80ELb0ELb0ELb0ELb0ELb0ELb0ELb1ELb1EEENS1_21CollectiveEpilogueFwdINS6_IJS8_SA_S9_EEENS6_IJNS7_ILi1EEESI_SI_EEESC_SE_Li256ELb0ELb1ELb1ELb0EEENS1_19SingleTileSchedulerILb0ELb1ELb1ELi128EEEEEEEEEvNT_6ParamsE:
        .type           _ZN7cutlass13device_kernelIN5flash19enable_sm80_to_sm89INS1_16FlashAttnFwdSm80INS1_25CollectiveMainloopFwdSm80ILi8ELi1ELb1EN4cute5tupleIJNS5_1CILi128EEENS7_ILi96EEENS7_ILi192EEEEEELi192ENS_6half_tEfNS_4arch4Sm80ELb0ELb0ELb0ELb0ELb0ELb0ELb1ELb1EEENS1_21CollectiveEpilogueFwdINS6_IJS8_SA_S9_EEENS6_IJNS7_ILi1EEESI_SI_EEESC_SE_Li256ELb0ELb1ELb1ELb0EEENS1_19SingleTileSchedulerILb0ELb1ELb1ELi128EEEEEEEEEvNT_6ParamsE,@function
        .size           _ZN7cutlass13device_kernelIN5flash19enable_sm80_to_sm89INS1_16FlashAttnFwdSm80INS1_25CollectiveMainloopFwdSm80ILi8ELi1ELb1EN4cute5tupleIJNS5_1CILi128EEENS7_ILi96EEENS7_ILi192EEEEEELi192ENS_6half_tEfNS_4arch4Sm80ELb0ELb0ELb0ELb0ELb0ELb0ELb1ELb1EEENS1_21CollectiveEpilogueFwdINS6_IJS8_SA_S9_EEENS6_IJNS7_ILi1EEESI_SI_EEESC_SE_Li256ELb0ELb1ELb1ELb0EEENS1_19SingleTileSchedulerILb0ELb1ELb1ELi128EEEEEEEEEvNT_6ParamsE,(.L_x_2452 - _ZN7cutlass13device_kernelIN5flash19enable_sm80_to_sm89INS1_16FlashAttnFwdSm80INS1_25CollectiveMainloopFwdSm80ILi8ELi1ELb1EN4cute5tupleIJNS5_1CILi128EEENS7_ILi96EEENS7_ILi192EEEEEELi192ENS_6half_tEfNS_4arch4Sm80ELb0ELb0ELb0ELb0ELb0ELb0ELb1ELb1EEENS1_21CollectiveEpilogueFwdINS6_IJS8_SA_S9_EEENS6_IJNS7_ILi1EEESI_SI_EEESC_SE_Li256ELb0ELb1ELb1ELb0EEENS1_19SingleTileSchedulerILb0ELb1ELb1ELi128EEEEEEEEEvNT_6ParamsE)
        .other          _ZN7cutlass13device_kernelIN5flash19enable_sm80_to_sm89INS1_16FlashAttnFwdSm80INS1_25CollectiveMainloopFwdSm80ILi8ELi1ELb1EN4cute5tupleIJNS5_1CILi128EEENS7_ILi96EEENS7_ILi192EEEEEELi192ENS_6half_tEfNS_4arch4Sm80ELb0ELb0ELb0ELb0ELb0ELb0ELb1ELb1EEENS1_21CollectiveEpilogueFwdINS6_IJS8_SA_S9_EEENS6_IJNS7_ILi1EEESI_SI_EEESC_SE_Li256ELb0ELb1ELb1ELb0EEENS1_19SingleTileSchedulerILb0ELb1ELb1ELi128EEEEEEEEEvNT_6ParamsE,@"STO_CUDA_ENTRY STV_DEFAULT"
_ZN7cutlass13device_kernelIN5flash19enable_sm80_to_sm89INS1_16FlashAttnFwdSm80INS1_25CollectiveMainloopFwdSm80ILi8ELi1ELb1EN4cute5tupleIJNS5_1CILi128EEENS7_ILi96EEENS7_ILi192EEEEEELi192ENS_6half_tEfNS_4arch4Sm80ELb0ELb0ELb0ELb0ELb0ELb0ELb1ELb1EEENS1_21CollectiveEpilogueFwdINS6_IJS8_SA_S9_EEENS6_IJNS7_ILi1EEESI_SI_EEESC_SE_Li256ELb0ELb1ELb1ELb0EEENS1_19SingleTileSchedulerILb0ELb1ELb1ELi128EEEEEEEEEvNT_6ParamsE:
[----:B------:R-:W-:Y:S02]  /*0000*/  MOV R1, c[0x0][0x28] ;  /* 0x00000a0000017a02 */ /* 0x000fe40000000f00 */
[----:B------:R-:W1:Y:S01]  /*0010*/  S2R R132, SR_TID.X ;  /* 0x0000000000847919 */ /* 0x000e620000002100 */
[----:B------:R-:W2:Y:S01]  /*0020*/  S2UR UR6, SR_CTAID.Y ;  /* 0x00000000000679c3 */ /* 0x000ea20000002600 */
[----:B------:R-:W-:Y:S02]  /*0030*/  IADD3 R1, R1, -0x30, RZ ;  /* 0xffffffd001017810 */ /* 0x000fe40007ffe0ff */
[----:B------:R-:W3:Y:S01]  /*0040*/  S2R R18, SR_CTAID.Z ;  /* 0x0000000000127919 */ /* 0x000ee20000002700 */
[----:B-1----:R-:W-:-:S06]  /*0050*/  SHF.R.U32.HI R0, RZ, 0x5, R132 ;  /* 0x00000005ff007819 */ /* 0x002fcc0000011684 */
[----:B------:R-:W1:Y:S02]  /*0060*/  SHFL.IDX PT, R0, R0, RZ, 0x1f ;  /* 0x00001fff00007589 */ /* 0x000e6400000e0000 */
[----:B-1----:R-:W-:-:S13]  /*0070*/  ISETP.NE.AND P0, PT, R0, RZ, PT ;  /* 0x000000ff0000720c */ /* 0x002fda0003f05270 */
[----:B--2---:R-:W-:Y:S05]  /*0080*/  @!P0 BRA `(.L_x_0) ;  /* 0x0000009000008947 */ /* 0x004fea0003800000 */
[----:B---3--:R-:W-:Y:S01]  /*0090*/  MOV R0, c[0x0][0x550] ;  /* 0x0001540000007a02 */ /* 0x008fe20000000f00 */
[----:B------:R-:W-:-:S03]  /*00a0*/  UMOV UR9, UR6 ;  /* 0x0000000600097c82 */ /* 0x000fc60008000000 */
[----:B------:R-:W-:-:S13]  /*00b0*/  ISETP.NE.AND P0, PT, R0, 0x1, PT ;  /* 0x000000010000780c */ /* 0x000fda0003f05270 */
[----:B------:R-:W-:Y:S05]  /*00c0*/  @!P0 BRA `(.L_x_1) ;  /* 0x000000b000008947 */ /* 0x000fea0003800000 */
[----:B------:R-:W-:Y:S02]  /*00d0*/  ULDC UR4, c[0x0][0x554] ;  /* 0x0001550000047ab9 */ /* 0x000fe40000000800 */
[----:B------:R-:W-:Y:S02]  /*00e0*/  UIMAD.WIDE.U32 UR4, UR6, UR4, URZ ;  /* 0x00000004060472a5 */ /* 0x000fe4000f8e003f */
[----:B------:R-:W-:Y:S02]  /*00f0*/  ULDC UR9, c[0x0][0x558] ;  /* 0x0001560000097ab9 */ /* 0x000fe40000000800 */
[----:B------:R-:W-:Y:S01]  /*0100*/  USHF.R.U32.HI UR9, URZ, UR9, UR5 ;  /* 0x000000093f097299 */ /* 0x000fe20008011605 */
[----:B------:R-:W-:Y:S05]  /*0110*/  BRA `(.L_x_1) ;  /* 0x0000006000007947 */ /* 0x000fea0003800000 */
.L_x_0:
[----:B---3--:R-:W-:Y:S02]  /*0120*/  ULDC.64 UR4, c[0x0][0x550] ;  /* 0x0001540000047ab9 */ /* 0x008fe40000000a00 */
[----:B------:R-:W-:Y:S02]  /*0130*/  UISETP.NE.AND UP0, UPT, UR4, 0x1, UPT ;  /* 0x000000010400788c */ /* 0x000fe4000bf05270 */
[----:B------:R-:W-:-:S02]  /*0140*/  UIMAD.WIDE.U32 UR10, UR6, UR5, URZ ;  /* 0x00000005060a72a5 */ /* 0x000fc4000f8e003f */
[----:B------:R-:W-:Y:S02]  /*0150*/  ULDC UR4, c[0x0][0x558] ;  /* 0x0001560000047ab9 */ /* 0x000fe40000000800 */
[----:B------:R-:W-:-:S05]  /*0160*/  UMOV UR9, UR6 ;  /* 0x0000000600097c82 */ /* 0x000fca0008000000 */
[----:B------:R-:W-:-:S03]  /*0170*/  @UP0 USHF.R.U32.HI UR9, URZ, UR4, UR11 ;  /* 0x000000043f090299 */ /* 0x000fc6000801160b */
.L_x_1:
[----:B------:R-:W-:Y:S01]  /*0180*/  ISETP.GE.AND P0, PT, R18, RZ, PT ;  /* 0x000000ff1200720c */ /* 0x000fe20003f06270 */
[----:B------:R-:W-:Y:S02]  /*0190*/  UIADD3 UR5, -UR9, URZ, URZ ;  /* 0x0000003f09057290 */ /* 0x000fe4000fffe13f */
[----:B------:R-:W-:Y:S02]  /*01a0*/  ULDC UR4, c[0x0][0x550] ;  /* 0x0001540000047ab9 */ /* 0x000fe40000000800 */
[----:B------:R-:W-:-:S08]  /*01b0*/  UIMAD UR6, UR5, UR4, UR6 ;  /* 0x00000004050672a4 */ /* 0x000fd0000f8e0206 */
[----:B------:R-:W-:Y:S05]  /*01c0*/  @!P0 EXIT ;  /* 0x000000000000894d */ /* 0x000fea0003800000 */
[----:B------:R-:W-:Y:S02]  /*01d0*/  ULDC UR4, c[0x0][0x1d0] ;  /* 0x0000740000047ab9 */ /* 0x000fe40000000800 */
[----:B------:R-:W-:Y:S02]  /*01e0*/  UISETP.GE.AND UP0, UPT, UR4, 0x1, UPT ;  /* 0x000000010400788c */ /* 0x000fe4000bf06270 */
[----:B------:R-:W-:Y:S02]  /*01f0*/  UIADD3 UR10, UR4, 0x5f, URZ ;  /* 0x0000005f040a7890 */ /* 0x000fe4000fffe03f */
[----:B------:R-:W-:Y:S02]  /*0200*/  UMOV UR15, URZ ;  /* 0x0000003f000f7c82 */ /* 0x000fe40008000000 */
[----:B------:R-:W-:Y:S01]  /*0210*/  PLOP3.LUT P0, PT, PT, PT, UP0, 0x80, 0x0 ;  /* 0x000000000000781c */ /* 0x000fe20003f0f008 */
[----:B------:R-:W-:-:S04]  /*0220*/  UIMAD.WIDE UR10, UR10, 0x2aaaaaab, URZ ;  /* 0x2aaaaaab0a0a78a5 */ /* 0x000fc8000f8e023f */
[----:B------:R-:W-:-:S04]  /*0230*/  USHF.R.U32.HI UR12, URZ, 0x1f, UR11 ;  /* 0x0000001f3f0c7899 */ /* 0x000fc8000801160b */
[----:B------:R-:W-:-:S04]  /*0240*/  ULEA.HI.SX32 UR12, UR11, UR12, 0x1c ;  /* 0x0000000c0b0c7291 */ /* 0x000fc8000f8fe23f */
[----:B------:R-:W-:Y:S05]  /*0250*/  @!P0 BRA `(.L_x_2) ;  /* 0x0000023000008947 */ /* 0x000fea0003800000 */
[----:B------:R-:W-:Y:S02]  /*0260*/  USHF.R.U32.HI UR4, URZ, 0x10, UR6 ;  /* 0x000000103f047899 */ /* 0x000fe40008011606 */
[----:B------:R-:W-:Y:S02]  /*0270*/  ULDC UR5, c[0x0][0x338] ;  /* 0x0000ce0000057ab9 */ /* 0x000fe40000000800 */
[----:B------:R-:W-:Y:S02]  /*0280*/  UISETP.NE.AND UP0, UPT, UR4, URZ, UPT ;  /* 0x0000003f0400728c */ /* 0x000fe4000bf05270 */
[----:B------:R-:W-:Y:S02]  /*0290*/  UMOV UR14, URZ ;  /* 0x0000003f000e7c82 */ /* 0x000fe40008000000 */
[----:B------:R-:W-:-:S04]  /*02a0*/  USEL UR5, UR4, UR5, UP0 ;  /* 0x0000000504057287 */ /* 0x000fc80008000000 */
[----:B------:R-:W-:Y:S02]  /*02b0*/  UIADD3 UR11, UR12, -0x1, UR5 ;  /* 0xffffffff0c0b7890 */ /* 0x000fe4000fffe005 */
[----:B------:R-:W-:-:S05]  /*02c0*/  IMAD.U32 R3, RZ, RZ, UR5 ;  /* 0x00000005ff037e24 */ /* 0x000fca000f8e00ff */
[----:B------:R-:W-:-:S04]  /*02d0*/  IABS R0, R3 ;  /* 0x0000000300007213 */ /* 0x000fc80000000000 */
[----:B------:R-:W1:Y:S02]  /*02e0*/  R2UR UR10, R0 ;  /* 0x00000000000a73c2 */ /* 0x000e6400000e0000 */
[----:B-1----:R-:W1:Y:S08]  /*02f0*/  I2F.RP R0, UR10 ;  /* 0x0000000a00007d06 */ /* 0x002e700008209400 */
[----:B-1----:R-:W1:Y:S02]  /*0300*/  MUFU.RCP R0, R0 ;  /* 0x0000000000007308 */ /* 0x002e640000001000 */
[----:B-1----:R-:W-:-:S06]  /*0310*/  IADD3 R0, R0, 0xffffffe, RZ ;  /* 0x0ffffffe00007810 */ /* 0x002fcc0007ffe0ff */
[----:B------:R-:W1:Y:S02]  /*0320*/  F2I.FTZ.U32.TRUNC.NTZ R0, R0 ;  /* 0x0000000000007305 */ /* 0x000e64000021f000 */
[----:B-1----:R1:W2:Y:S02]  /*0330*/  R2UR UR15, R0 ;  /* 0x00000000000f73c2 */ /* 0x0022a400000e0000 */
[----:B-1----:R-:W-:Y:S01]  /*0340*/  IMAD.U32 R0, RZ, RZ, UR11 ;  /* 0x0000000bff007e24 */ /* 0x002fe2000f8e00ff */
[----:B--2---:R-:W-:Y:S02]  /*0350*/  UIADD3 UR4, URZ, -UR15, URZ ;  /* 0x8000000f3f047290 */ /* 0x004fe4000fffe03f */
[----:B------:R-:W-:Y:S02]  /*0360*/  ULOP3.LUT UR11, UR11, UR5, URZ, 0x3c, !UPT ;  /* 0x000000050b0b7292 */ /* 0x000fe4000f8e3c3f */
[----:B------:R-:W-:Y:S01]  /*0370*/  IABS R2, R0 ;  /* 0x0000000000027213 */ /* 0x000fe20000000000 */
[----:B------:R-:W-:Y:S01]  /*0380*/  UIMAD UR4, UR4, UR10, URZ ;  /* 0x0000000a040472a4 */ /* 0x000fe2000f8e023f */
[----:B------:R-:W-:-:S02]  /*0390*/  IABS R0, R3 ;  /* 0x0000000300007213 */ /* 0x000fc40000000000 */
[----:B------:R-:W1:Y:S01]  /*03a0*/  R2UR UR8, R2 ;  /* 0x00000000020873c2 */ /* 0x000e6200000e0000 */
[----:B------:R-:W-:Y:S02]  /*03b0*/  UIMAD.WIDE.U32 UR14, UR15, UR4, UR14 ;  /* 0x000000040f0e72a5 */ /* 0x000fe4000f8e000e */
[----:B------:R-:W-:-:S05]  /*03c0*/  IMAD.MOV R0, RZ, RZ, -R0 ;  /* 0x000000ffff007224 */ /* 0x000fca00078e0a00 */
[----:B------:R-:W2:Y:S01]  /*03d0*/  R2UR UR7, R0 ;  /* 0x00000000000773c2 */ /* 0x000ea200000e0000 */
[----:B-1----:R-:W-:-:S04]  /*03e0*/  UIMAD.WIDE.U32 UR14, UR15, UR8, URZ ;  /* 0x000000080f0e72a5 */ /* 0x002fc8000f8e003f */
[----:B--2---:R-:W-:-:S04]  /*03f0*/  UIMAD UR7, UR15, UR7, UR8 ;  /* 0x000000070f0772a4 */ /* 0x004fc8000f8e0208 */
[----:B------:R-:W-:-:S11]  /*0400*/  UISETP.GT.U32.AND UP0, UPT, UR10, UR7, UPT ;  /* 0x000000070a00728c */ /* 0x000fd6000bf04070 */
[----:B------:R-:W-:Y:S02]  /*0410*/  @!UP0 UIADD3 UR7, UR7, -UR10, URZ ;  /* 0x8000000a07078290 */ /* 0x000fe4000fffe03f */
[----:B------:R-:W-:Y:S02]  /*0420*/  @!UP0 UIADD3 UR15, UR15, 0x1, URZ ;  /* 0x000000010f0f8890 */ /* 0x000fe4000fffe03f */
[----:B------:R-:W-:Y:S02]  /*0430*/  UISETP.GE.U32.AND UP1, UPT, UR7, UR10, UPT ;  /* 0x0000000a0700728c */ /* 0x000fe4000bf26070 */
[----:B------:R-:W-:-:S09]  /*0440*/  UISETP.GE.AND UP0, UPT, UR11, URZ, UPT ;  /* 0x0000003f0b00728c */ /* 0x000fd2000bf06270 */
[----:B------:R-:W-:Y:S02]  /*0450*/  @UP1 UIADD3 UR15, UR15, 0x1, URZ ;  /* 0x000000010f0f1890 */ /* 0x000fe4000fffe03f */
[----:B------:R-:W-:Y:S02]  /*0460*/  UISETP.NE.AND UP1, UPT, UR5, URZ, UPT ;  /* 0x0000003f0500728c */ /* 0x000fe4000bf25270 */
[----:B------:R-:W-:-:S09]  /*0470*/  @!UP0 UIADD3 UR15, -UR15, URZ, URZ ;  /* 0x0000003f0f0f8290 */ /* 0x000fd2000fffe13f */
[----:B------:R-:W-:Y:S02]  /*0480*/  @!UP1 ULOP3.LUT UR15, URZ, UR5, URZ, 0x33, !UPT ;  /* 0x000000053f0f9292 */ /* 0x000fe4000f8e333f */
.L_x_2:
[----:B------:R-:W-:Y:S01]  /*0490*/  ULOP3.LUT UR8, UR6, 0xffff, URZ, 0xc0, !UPT ;  /* 0x0000ffff06087892 */ /* 0x000fe2000f8ec03f */
[----:B------:R-:W-:Y:S01]  /*04a0*/  PLOP3.LUT P2, PT, PT, PT, PT, 0x80, 0x0 ;  /* 0x000000000000781c */ /* 0x000fe20003f4f070 */
[----:B------:R-:W-:Y:S01]  /*04b0*/  ULDC.64 UR10, c[0x0][0x118] ;  /* 0x00004600000a7ab9 */ /* 0x000fe20000000a00 */
[----:B------:R-:W-:Y:S01]  /*04c0*/  CS2R R16, SRZ ;  /* 0x0000000000107805 */ /* 0x000fe2000001ff00 */
[----:B------:R-:W-:Y:S01]  /*04d0*/  UIMAD UR8, UR8, UR15, URZ ;  /* 0x0000000f080872a4 */ /* 0x000fe2000f8e023f */
[----:B------:R-:W-:Y:S01]  /*04e0*/  CS2R R130, SRZ ;  /* 0x0000000000827805 */ /* 0x000fe2000001ff00 */
[----:B------:R-:W-:Y:S01]  /*04f0*/  CS2R R128, SRZ ;  /* 0x0000000000807805 */ /* 0x000fe2000001ff00 */
[----:B------:R-:W-:Y:S01]  /*0500*/  CS2R R150, SRZ ;  /* 0x0000000000967805 */ /* 0x000fe2000001ff00 */
[----:B------:R-:W-:Y:S01]  /*0510*/  UIADD3 UR15, UR8, UR15, URZ ;  /* 0x0000000f080f7290 */ /* 0x000fe2000fffe03f */
[----:B------:R-:W-:Y:S01]  /*0520*/  CS2R R148, SRZ ;  /* 0x0000000000947805 */ /* 0x000fe2000001ff00 */
[----:B------:R-:W-:Y:S01]  /*0530*/  CS2R R126, SRZ ;  /* 0x00000000007e7805 */ /* 0x000fe2000001ff00 */
[----:B------:R-:W-:Y:S01]  /*0540*/  CS2R R124, SRZ ;  /* 0x00000000007c7805 */ /* 0x000fe2000001ff00 */
[----:B------:R-:W-:Y:S01]  /*0550*/  UISETP.LT.AND UP0, UPT, UR12, UR15, UPT ;  /* 0x0000000f0c00728c */ /* 0x000fe2000bf01270 */
[----:B------:R-:W-:Y:S01]  /*0560*/  CS2R R146, SRZ ;  /* 0x0000000000927805 */ /* 0x000fe2000001ff00 */
[----:B------:R-:W-:Y:S01]  /*0570*/  CS2R R144, SRZ ;  /* 0x0000000000907805 */ /* 0x000fe2000001ff00 */
[----:B------:R-:W-:Y:S01]  /*0580*/  CS2R R122, SRZ ;  /* 0x00000000007a7805 */ /* 0x000fe2000001ff00 */
[----:B------:R-:W-:Y:S01]  /*0590*/  USEL UR12, UR12, UR15, UP0 ;  /* 0x0000000f0c0c7287 */ /* 0x000fe20008000000 */
[----:B------:R-:W-:Y:S01]  /*05a0*/  CS2R R120, SRZ ;  /* 0x0000000000787805 */ /* 0x000fe2000001ff00 */
[----:B------:R-:W-:Y:S01]  /*05b0*/  CS2R R118, SRZ ;  /* 0x0000000000767805 */ /* 0x000fe2000001ff00 */
[----:B------:R-:W-:Y:S01]  /*05c0*/  CS2R R116, SRZ ;  /* 0x0000000000747805 */ /* 0x000fe2000001ff00 */
[----:B------:R-:W-:Y:S01]  /*05d0*/  UISETP.GT.AND UP0, UPT, UR12, UR8, UPT ;  /* 0x000000080c00728c */ /* 0x000fe2000bf04270 */
[----:B------:R-:W-:Y:S01]  /*05e0*/  CS2R R114, SRZ ;  /* 0x0000000000727805 */ /* 0x000fe2000001ff00 */
[----:B------:R-:W-:Y:S01]  /*05f0*/  CS2R R112, SRZ ;  /* 0x0000000000707805 */ /* 0x000fe2000001ff00 */
[----:B------:R-:W-:Y:S01]  /*0600*/  CS2R R110, SRZ ;  /* 0x00000000006e7805 */ /* 0x000fe2000001ff00 */
[----:B------:R-:W-:Y:S01]  /*0610*/  CS2R R108, SRZ ;  /* 0x00000000006c7805 */ /* 0x000fe2000001ff00 */
[----:B------:R-:W-:Y:S01]  /*0620*/  CS2R R106, SRZ ;  /* 0x00000000006a7805 */ /* 0x000fe2000001ff00 */
[----:B------:R-:W-:Y:S01]  /*0630*/  PLOP3.LUT P0, PT, PT, PT, UP0, 0x80, 0x0 ;  /* 0x000000000000781c */ /* 0x000fe20003f0f008 */
[----:B------:R-:W-:Y:S01]  /*0640*/  CS2R R104, SRZ ;  /* 0x0000000000687805 */ /* 0x000fe2000001ff00 */
        /* <DEDUP_REMOVED lines=30> */
[----:B------:R-:W-:Y:S05]  /*0830*/  @!P0 BRA `(.L_x_3) ;  /* 0x0000901000008947 */ /* 0x000fea0003800000 */
[----:B------:R-:W-:Y:S01]  /*0840*/  ISETP.NE.U32.AND P4, PT, RZ, c[0x0][0x340], PT ;  /* 0x0000d000ff007a0c */ /* 0x000fe20003f85070 */
[----:B------:R-:W1:Y:S01]  /*0850*/  S2R R9, SR_CTAID.X ;  /* 0x0000000000097919 */ /* 0x000e620000002500 */
[----:B------:R-:W-:Y:S01]  /*0860*/  SHF.R.S32.HI R27, RZ, 0x1f, R132 ;  /* 0x0000001fff1b7819 */ /* 0x000fe20000011484 */
[----:B------:R-:W-:Y:S01]  /*0870*/  USHF.R.S32.HI UR13, URZ, 0x1f, UR9 ;  /* 0x0000001f3f0d7899 */ /* 0x000fe20008011409 */
[----:B------:R-:W-:Y:S01]  /*0880*/  ISETP.NE.AND.EX P4, PT, RZ, c[0x0][0x344], PT, P4 ;  /* 0x0000d100ff007a0c */ /* 0x000fe20003f85340 */
[----:B------:R-:W-:-:S12]  /*0890*/  ULDC.64 UR4, c[0x0][0x1b8] ;  /* 0x00006e0000047ab9 */ /* 0x000fd80000000a00 */
[----:B------:R-:W-:-:S04]  /*08a0*/  @P4 IMAD.MOV.U32 R2, RZ, RZ, 0x4 ;  /* 0x00000004ff024424 */ /* 0x000fc800078e00ff */
[----:B------:R-:W-:-:S05]  /*08b0*/  @P4 IMAD.WIDE R2, R18, R2, c[0x0][0x340] ;  /* 0x0000d00012024625 */ /* 0x000fca00078e0202 */
[----:B------:R2:W3:Y:S01]  /*08c0*/  @P4 LDG.E R20, [R2.64] ;  /* 0x0000000a02144981 */ /* 0x0004e2000c1e1900 */
[----:B------:R-:W-:Y:S01]  /*08d0*/  IMAD.MOV.U32 R8, RZ, RZ, c[0x0][0x2c4] ;  /* 0x0000b100ff087624 */ /* 0x000fe200078e00ff */
[----:B------:R-:W-:Y:S01]  /*08e0*/  UIMAD.WIDE.U32 UR6, UR9, UR4, URZ ;  /* 0x00000004090672a5 */ /* 0x000fe2000f8e003f */
[----:B------:R-:W-:Y:S01]  /*08f0*/  SHF.R.S32.HI R11, RZ, 0x1f, R18 ;  /* 0x0000001fff0b7819 */ /* 0x000fe20000011412 */
[----:B------:R-:W-:Y:S01]  /*0900*/  UIMAD UR4, UR13, UR4, URZ ;  /* 0x000000040d0472a4 */ /* 0x000fe2000f8e023f */
[-C--:B------:R-:W-:Y:S01]  /*0910*/  LEA.HI R26, R27, R132.reuse, RZ, 0x4 ;  /* 0x000000841b1a7211 */ /* 0x080fe200078f20ff */
[----:B------:R-:W-:Y:S01]  /*0920*/  UMOV UR16, 0x60 ;  /* 0x0000006000107882 */ /* 0x000fe20000000000 */
[C---:B------:R-:W-:Y:S01]  /*0930*/  ISETP.NE.AND P0, PT, R8.reuse, 0x1, PT ;  /* 0x000000010800780c */ /* 0x040fe20003f05270 */
[----:B------:R-:W-:Y:S01]  /*0940*/  UIMAD UR4, UR9, UR5, UR4 ;  /* 0x00000005090472a4 */ /* 0x000fe2000f8e0204 */
[----:B------:R-:W-:Y:S01]  /*0950*/  IMAD R6, R11, c[0x0][0x1c0], RZ ;  /* 0x000070000b067a24 */ /* 0x000fe200078e02ff */
[CC--:B------:R-:W-:Y:S01]  /*0960*/  LEA.HI R10, R27.reuse, R132.reuse, RZ, 0x6 ;  /* 0x000000841b0a7211 */ /* 0x0c0fe200078f30ff */
[----:B------:R-:W-:Y:S01]  /*0970*/  IMAD R8, R8, c[0x0][0x168], RZ ;  /* 0x00005a0008087a24 */ /* 0x000fe200078e02ff */
[----:B------:R-:W-:Y:S01]  /*0980*/  UIADD3 UR4, UR7, UR4, URZ ;  /* 0x0000000407047290 */ /* 0x000fe2000fffe03f */
[----:B------:R-:W-:Y:S01]  /*0990*/  IMAD R6, R18, c[0x0][0x1c4], R6 ;  /* 0x0000710012067a24 */ /* 0x000fe200078e0206 */
[----:B------:R-:W-:Y:S01]  /*09a0*/  LEA.HI R117, R27, R132, RZ, 0x5 ;  /* 0x000000841b757211 */ /* 0x000fe200078f28ff */
[----:B------:R-:W-:-:S02]  /*09b0*/  IMAD.MOV.U32 R118, RZ, RZ, c[0x0][0x1e0] ;  /* 0x00007800ff767624 */ /* 0x000fc400078e00ff */
[----:B------:R-:W-:Y:S01]  /*09c0*/  IMAD.MOV.U32 R119, RZ, RZ, c[0x0][0x1e4] ;  /* 0x00007900ff777624 */ /* 0x000fe200078e00ff */
[----:B--2---:R-:W-:Y:S01]  /*09d0*/  LEA.HI R2, R27, R132, RZ, 0x3 ;  /* 0x000000841b027211 */ /* 0x004fe200078f18ff */
[----:B------:R-:W-:Y:S02]  /*09e0*/  IMAD.U32 R3, RZ, RZ, UR7 ;  /* 0x00000007ff037e24 */ /* 0x000fe4000f8e00ff */
[----:B------:R-:W-:Y:S01]  /*09f0*/  IMAD.U32 R3, RZ, RZ, UR4 ;  /* 0x00000004ff037e24 */ /* 0x000fe2000f8e00ff */
[----:B------:R-:W-:Y:S01]  /*0a00*/  LOP3.LUT R0, R2, 0xfffffff8, RZ, 0xc0, !PT ;  /* 0xfffffff802007812 */ /* 0x000fe200078ec0ff */
[----:B------:R-:W-:Y:S01]  /*0a10*/  ULDC.64 UR4, c[0x0][0x1e0] ;  /* 0x0000780000047ab9 */ /* 0x000fe20000000a00 */
[----:B------:R-:W-:Y:S01]  /*0a20*/  SHF.R.S32.HI R22, RZ, 0x3, R2 ;  /* 0x00000003ff167819 */ /* 0x000fe20000011402 */
[----:B------:R-:W-:Y:S01]  /*0a30*/  IMAD.U32 R2, RZ, RZ, UR6 ;  /* 0x00000006ff027e24 */ /* 0x000fe2000f8e00ff */
[----:B------:R-:W-:Y:S01]  /*0a40*/  UIMAD.WIDE.U32 UR14, UR16, UR4, URZ ;  /* 0x00000004100e72a5 */ /* 0x000fe2000f8e003f */
[----:B------:R-:W-:Y:S01]  /*0a50*/  IMAD.IADD R28, R132, 0x1, -R0 ;  /* 0x00000001841c7824 */ /* 0x000fe200078e0a00 */
[----:B------:R-:W-:Y:S01]  /*0a60*/  SHF.R.S32.HI R29, RZ, 0x1f, R22 ;  /* 0x0000001fff1d7819 */ /* 0x000fe20000011416 */
[----:B------:R-:W-:Y:S01]  /*0a70*/  IMAD.WIDE.U32 R2, R18, c[0x0][0x1c0], R2 ;  /* 0x0000700012027a25 */ /* 0x000fe200078e0002 */
[----:B------:R-:W-:-:S02]  /*0a80*/  ULDC.64 UR6, c[0x0][0x1e8] ;  /* 0x00007a0000067ab9 */ /* 0x000fc40000000a00 */
[----:B------:R-:W-:Y:S01]  /*0a90*/  UIMAD UR6, UR13, UR6, URZ ;  /* 0x000000060d0672a4 */ /* 0x000fe2000f8e023f */
[----:B------:R-:W-:Y:S02]  /*0aa0*/  IMAD R0, R28, 0x20, R22 ;  /* 0x000000201c007824 */ /* 0x000fe400078e0216 */
[----:B------:R-:W-:Y:S01]  /*0ab0*/  IMAD.IADD R3, R3, 0x1, R6 ;  /* 0x0000000103037824 */ /* 0x000fe200078e0206 */
[----:B------:R-:W-:Y:S01]  /*0ac0*/  UIMAD UR6, UR9, UR7, UR6 ;  /* 0x00000007090672a4 */ /* 0x000fe2000f8e0206 */
[----:B-1----:R-:W-:Y:S01]  /*0ad0*/  IMAD R4, R9, 0x80, R0 ;  /* 0x0000008009047824 */ /* 0x002fe200078e0200 */
[----:B------:R-:W-:Y:S01]  /*0ae0*/  UIADD3 UR7, UR12, -0x1, URZ ;  /* 0xffffffff0c077890 */ /* 0x000fe2000fffe03f */
[----:B------:R-:W-:Y:S02]  /*0af0*/  IMAD.U32 R6, RZ, RZ, UR14 ;  /* 0x0000000eff067e24 */ /* 0x000fe4000f8e00ff */
[----:B------:R-:W-:Y:S01]  /*0b00*/  @P0 IMAD.HI.U32 R5, R4, c[0x0][0x2c8], RZ ;  /* 0x0000b20004050a27 */ /* 0x000fe200078e00ff */
[----:B------:R-:W-:-:S02]  /*0b10*/  USHF.R.S32.HI UR17, URZ, 0x1f, UR7 ;  /* 0x0000001f3f117899 */ /* 0x000fc40008011407 */
[----:B------:R-:W-:Y:S01]  /*0b20*/  UISETP.GT.AND UP0, UPT, UR7, UR8, UPT ;  /* 0x000000080700728c */ /* 0x000fe2000bf04270 */
[----:B------:R-:W-:Y:S01]  /*0b30*/  IMAD.MOV.U32 R0, RZ, RZ, R4 ;  /* 0x000000ffff007224 */ /* 0x000fe200078e0004 */
[----:B------:R-:W-:Y:S01]  /*0b40*/  @P0 SHF.R.U32.HI R0, RZ, c[0x0][0x2cc], R5 ;  /* 0x0000b300ff000a19 */ /* 0x000fe20000011605 */
[----:B------:R-:W-:Y:S02]  /*0b50*/  IMAD.MOV.U32 R116, RZ, RZ, R6 ;  /* 0x000000ffff747224 */ /* 0x000fe400078e0006 */
[----:B------:R-:W-:Y:S01]  /*0b60*/  IMAD.SHL.U32 R16, R28, 0x8, RZ ;  /* 0x000000081c107824 */ /* 0x000fe200078e00ff */
[--C-:B------:R-:W-:Y:S01]  /*0b70*/  SHF.R.S32.HI R7, RZ, 0x1f, R0.reuse ;  /* 0x0000001fff077819 */ /* 0x100fe20000011400 */
[----:B------:R-:W-:Y:S02]  /*0b80*/  IMAD.MOV R5, RZ, RZ, -R0 ;  /* 0x000000ffff057224 */ /* 0x000fe400078e0a00 */
[----:B------:R-:W-:Y:S01]  /*0b90*/  IMAD.WIDE.U32 R2, R0, c[0x0][0x1b0], R2 ;  /* 0x00006c0000027a25 */ /* 0x000fe200078e0002 */
[----:B------:R-:W-:-:S02]  /*0ba0*/  SHF.R.S32.HI R17, RZ, 0x1f, R16 ;  /* 0x0000001fff117819 */ /* 0x000fc40000011410 */
[C---:B------:R-:W-:Y:S01]  /*0bb0*/  IADD3 R23, R16.reuse, 0x40, RZ ;  /* 0x0000004010177810 */ /* 0x040fe20007ffe0ff */
[----:B------:R-:W-:Y:S01]  /*0bc0*/  IMAD R4, R5, c[0x0][0x2c4], R4 ;  /* 0x0000b10005047a24 */ /* 0x000fe200078e0204 */
[----:B------:R-:W-:Y:S01]  /*0bd0*/  IADD3 R25, R16, 0x80, RZ ;  /* 0x0000008010197810 */ /* 0x000fe20007ffe0ff */
[----:B------:R-:W-:Y:S01]  /*0be0*/  IMAD R7, R7, c[0x0][0x1b0], RZ ;  /* 0x00006c0007077a24 */ /* 0x000fe200078e02ff */
[----:B------:R-:W-:Y:S01]  /*0bf0*/  BAR.SYNC.DEFER_BLOCKING 0x0 ;  /* 0x0000000000007b1d */ /* 0x000fe20000010000 */
[----:B------:R-:W-:Y:S02]  /*0c00*/  ISETP.GE.AND P5, PT, R23, c[0x0][0x198], PT ;  /* 0x0000660017007a0c */ /* 0x000fe40003fa6270 */
[----:B------:R-:W-:Y:S01]  /*0c10*/  IMAD R0, R0, c[0x0][0x1b4], R7 ;  /* 0x00006d0000007a24 */ /* 0x000fe200078e0207 */
[----:B------:R-:W-:Y:S01]  /*0c20*/  SHF.R.S32.HI R5, RZ, 0x1f, R4 ;  /* 0x0000001fff057819 */ /* 0x000fe20000011404 */
[----:B------:R-:W-:Y:S02]  /*0c30*/  IMAD.U32 R7, RZ, RZ, UR15 ;  /* 0x0000000fff077e24 */ /* 0x000fe4000f8e00ff */
[----:B------:R-:W-:-:S02]  /*0c40*/  IMAD.IADD R3, R3, 0x1, R0 ;  /* 0x0000000103037824 */ /* 0x000fc400078e0200 */
[----:B------:R-:W-:Y:S02]  /*0c50*/  IMAD R0, R5, c[0x0][0x1a8], RZ ;  /* 0x00006a0005007a24 */ /* 0x000fe400078e02ff */
[----:B------:R-:W-:-:S04]  /*0c60*/  IMAD.WIDE.U32 R2, R4, c[0x0][0x1a8], R2 ;  /* 0x00006a0004027a25 */ /* 0x000fc800078e0002 */
[----:B------:R-:W-:Y:S01]  /*0c70*/  IMAD R0, R4, c[0x0][0x1ac], R0 ;  /* 0x00006b0004007a24 */ /* 0x000fe200078e0200 */
[----:B------:R-:W-:Y:S01]  /*0c80*/  LEA R13, P3, R2, c[0x0][0x160], 0x1 ;  /* 0x00005800020d7a11 */ /* 0x000fe200078608ff */
[----:B------:R-:W-:Y:S01]  /*0c90*/  IMAD R7, R9, 0x80, R22 ;  /* 0x0000008009077824 */ /* 0x000fe200078e0216 */
[----:B------:R-:W-:Y:S01]  /*0ca0*/  SHF.R.S32.HI R9, RZ, 0x4, R26 ;  /* 0x00000004ff097819 */ /* 0x000fe2000001141a */
[----:B------:R-:W-:-:S03]  /*0cb0*/  IMAD.IADD R0, R3, 0x1, R0 ;  /* 0x0000000103007824 */ /* 0x000fc600078e0200 */
[----:B------:R-:W-:Y:S02]  /*0cc0*/  IADD3 R6, R7, 0x20, RZ ;  /* 0x0000002007067810 */ /* 0x000fe40007ffe0ff */
[----:B------:R-:W-:Y:S01]  /*0cd0*/  LEA.HI.X R12, R2, c[0x0][0x164], R0, 0x1, P3 ;  /* 0x00005900020c7a11 */ /* 0x000fe200018f0c00 */
[----:B------:R-:W-:Y:S01]  /*0ce0*/  IMAD.SHL.U32 R0, R22, 0x40, RZ ;  /* 0x0000004016007824 */ /* 0x000fe200078e00ff */
[----:B------:R-:W-:Y:S01]  /*0cf0*/  ISETP.GE.AND P1, PT, R6, R8, PT ;  /* 0x000000080600720c */ /* 0x000fe20003f26270 */
[----:B------:R-:W-:Y:S01]  /*0d00*/  IMAD R2, R29, c[0x0][0x1e0], RZ ;  /* 0x000078001d027a24 */ /* 0x000fe200078e02ff */
[C---:B------:R-:W-:Y:S02]  /*0d10*/  IADD3 R5, R7.reuse, 0x40, RZ ;  /* 0x0000004007057810 */ /* 0x040fe40007ffe0ff */
[----:B------:R-:W-:Y:S02]  /*0d20*/  LOP3.LUT R0, R0, 0x1c0, RZ, 0xc0, !PT ;  /* 0x000001c000007812 */ /* 0x000fe400078ec0ff */
[----:B------:R-:W-:-:S02]  /*0d30*/  IADD3 R4, R7, 0x60, RZ ;  /* 0x0000006007047810 */ /* 0x000fc40007ffe0ff */
[----:B------:R-:W-:Y:S02]  /*0d40*/  SHF.R.U32.HI R6, RZ, 0x3, R0 ;  /* 0x00000003ff067819 */ /* 0x000fe40000011600 */
[----:B------:R-:W-:Y:S01]  /*0d50*/  LOP3.LUT R3, R0, 0x38, R16, 0xf8, !PT ;  /* 0x0000003800037812 */ /* 0x000fe200078ef810 */
[----:B------:R-:W-:Y:S01]  /*0d60*/  IMAD R0, R22, c[0x0][0x1e4], R2 ;  /* 0x0000790016007a24 */ /* 0x000fe200078e0202 */
[----:B------:R-:W-:Y:S01]  /*0d70*/  ISETP.GE.AND P6, PT, R7, R8, PT ;  /* 0x000000080700720c */ /* 0x000fe20003fc6270 */
[----:B------:R-:W-:Y:S01]  /*0d80*/  SHFL.IDX PT, R2, R13, RZ, 0x181f ;  /* 0x00181fff0d027589 */ /* 0x000fe200000e0000 */
[----:B------:R-:W-:Y:S02]  /*0d90*/  LOP3.LUT R7, R3, R6, RZ, 0x3c, !PT ;  /* 0x0000000603077212 */ /* 0x000fe400078e3cff */
[-C--:B------:R-:W-:Y:S01]  /*0da0*/  ISETP.GE.AND P2, PT, R5, R8.reuse, PT ;  /* 0x000000080500720c */ /* 0x080fe20003f46270 */
[----:B------:R-:W1:Y:S01]  /*0db0*/  SHFL.IDX PT, R3, R12, RZ, 0x181f ;  /* 0x00181fff0c037589 */ /* 0x000e6200000e0000 */
[----:B------:R-:W-:Y:S01]  /*0dc0*/  ISETP.GE.AND P0, PT, R4, R8, PT ;  /* 0x000000080400720c */ /* 0x000fe20003f06270 */
[----:B------:R-:W-:Y:S01]  /*0dd0*/  IMAD.WIDE.U32 R4, R22, c[0x0][0x1e0], R16 ;  /* 0x0000780016047a25 */ /* 0x000fe200078e0010 */
[----:B------:R-:W-:-:S02]  /*0de0*/  LEA.HI R8, R26, R9, RZ, 0x1 ;  /* 0x000000091a087211 */ /* 0x000fc400078f08ff */
[----:B------:R-:W-:Y:S01]  /*0df0*/  ISETP.GE.AND P3, PT, R16, c[0x0][0x198], PT ;  /* 0x0000660010007a0c */ /* 0x000fe20003f66270 */
[----:B------:R-:W-:Y:S01]  /*0e00*/  IMAD.IADD R5, R5, 0x1, R0 ;  /* 0x0000000105057824 */ /* 0x000fe200078e0200 */
[----:B------:R-:W-:Y:S01]  /*0e10*/  LOP3.LUT R6, R8, 0xfffffffe, RZ, 0xc0, !PT ;  /* 0xfffffffe08067812 */ /* 0x000fe200078ec0ff */
[----:B------:R-:W-:Y:S02]  /*0e20*/  IMAD.U32 R0, RZ, RZ, UR9 ;  /* 0x00000009ff007e24 */ /* 0x000fe4000f8e00ff */
[----:B------:R-:W-:Y:S02]  /*0e30*/  IMAD.SHL.U32 R8, R10, 0x8, RZ ;  /* 0x000000080a087824 */ /* 0x000fe400078e00ff */
[----:B------:R-:W-:Y:S01]  /*0e40*/  IMAD.WIDE.U32 R14, R0, c[0x0][0x1e8], R4 ;  /* 0x00007a00000e7a25 */ /* 0x000fe200078e0004 */
[----:B------:R-:W-:Y:S02]  /*0e50*/  @!P6 SHF.R.S32.HI R4, RZ, 0x1f, R23 ;  /* 0x0000001fff04e819 */ /* 0x000fe40000011417 */
[----:B------:R-:W-:Y:S01]  /*0e60*/  LOP3.LUT R8, R7, 0xfffffe00, R8, 0xf8, !PT ;  /* 0xfffffe0007087812 */ /* 0x000fe200078ef808 */
[----:B------:R-:W-:Y:S01]  /*0e70*/  IMAD.IADD R24, R9, 0x1, -R6 ;  /* 0x0000000109187824 */ /* 0x000fe200078e0a06 */
[----:B------:R-:W-:Y:S01]  /*0e80*/  @!P6 LEA.HI R10, R4, R23, RZ, 0x3 ;  /* 0x00000017040ae211 */ /* 0x000fe200078f18ff */
[----:B------:R-:W2:Y:S01]  /*0e90*/  SHFL.IDX PT, R6, R13, 0x1, 0x181f ;  /* 0x00381f000d067f89 */ /* 0x000ea200000e0000 */
[----:B------:R-:W-:Y:S01]  /*0ea0*/  @!P6 SHF.R.S32.HI R0, RZ, 0x1f, R25 ;  /* 0x0000001fff00e819 */ /* 0x000fe20000011419 */
[----:B------:R-:W-:Y:S01]  /*0eb0*/  IMAD.SHL.U32 R248, R8, 0x2, RZ ;  /* 0x0000000208f87824 */ /* 0x000fe200078e00ff */
[----:B------:R-:W-:Y:S01]  /*0ec0*/  @!P6 LOP3.LUT R10, R10, 0xfffffff8, RZ, 0xc0, !PT ;  /* 0xfffffff80a0ae812 */ /* 0x000fe200078ec0ff */
[----:B------:R-:W4:Y:S01]  /*0ed0*/  SHFL.IDX PT, R7, R12, 0x1, 0x181f ;  /* 0x00381f000c077f89 */ /* 0x000f2200000e0000 */
[----:B------:R-:W-:-:S04]  /*0ee0*/  @!P6 LEA.HI R0, R0, R25, RZ, 0x3 ;  /* 0x000000190000e211 */ /* 0x000fc800078f18ff */
[----:B------:R-:W-:-:S05]  /*0ef0*/  @!P6 LOP3.LUT R0, R0, 0xfffffff8, RZ, 0xc0, !PT ;  /* 0xfffffff80000e812 */ /* 0x000fca00078ec0ff */
[----:B-1----:R-:W-:Y:S01]  /*0f00*/  @!P6 IMAD.WIDE R8, R0, 0x2, R2 ;  /* 0x000000020008e825 */ /* 0x002fe200078e0202 */
[----:B------:R-:W-:-:S04]  /*0f10*/  @!P1 SHF.R.S32.HI R0, RZ, 0x1f, R25 ;  /* 0x0000001fff009819 */ /* 0x000fc80000011419 */
[----:B------:R-:W-:-:S04]  /*0f20*/  @!P1 LEA.HI R0, R0, R25, RZ, 0x3 ;  /* 0x0000001900009211 */ /* 0x000fc800078f18ff */
[----:B------:R-:W-:Y:S02]  /*0f30*/  @!P1 LOP3.LUT R0, R0, 0xfffffff8, RZ, 0xc0, !PT ;  /* 0xfffffff800009812 */ /* 0x000fe400078ec0ff */
[----:B---3--:R-:W-:Y:S01]  /*0f40*/  @P4 SHF.R.S32.HI R21, RZ, 0x1f, R20 ;  /* 0x0000001fff154819 */ /* 0x008fe20000011414 */
[----:B------:R-:W-:Y:S02]  /*0f50*/  @!P4 IMAD.MOV.U32 R20, RZ, RZ, R18 ;  /* 0x000000ffff14c224 */ /* 0x000fe400078e0012 */
[----:B------:R-:W-:Y:S01]  /*0f60*/  @!P4 IMAD.MOV.U32 R21, RZ, RZ, R11 ;  /* 0x000000ffff15c224 */ /* 0x000fe200078e000b */
[----:B------:R-:W-:Y:S01]  /*0f70*/  @!P6 LEA R4, P4, R16, R2, 0x1 ;  /* 0x000000021004e211 */ /* 0x000fe200078808ff */
[----:B------:R-:W-:Y:S02]  /*0f80*/  @!P6 IMAD.WIDE R10, R10, 0x2, R2 ;  /* 0x000000020a0ae825 */ /* 0x000fe400078e0202 */
[----:B------:R-:W-:Y:S01]  /*0f90*/  SHFL.IDX PT, R2, R13, 0x3, 0x181f ;  /* 0x00781f000d027f89 */ /* 0x000fe200000e0000 */
[----:B------:R-:W-:-:S02]  /*0fa0*/  @!P6 LEA.HI.X R5, R16, R3, R17, 0x1, P4 ;  /* 0x000000031005e211 */ /* 0x000fc400020f0c11 */
[----:B------:R-:W-:Y:S01]  /*0fb0*/  ISETP.GE.AND P4, PT, R25, c[0x0][0x198], PT ;  /* 0x0000660019007a0c */ /* 0x000fe20003f86270 */
[----:B------:R-:W-:Y:S04]  /*0fc0*/  SHFL.IDX PT, R3, R12, 0x3, 0x181f ;  /* 0x00781f000c037f89 */ /* 0x000fe800000e0000 */
[----:B------:R1:W-:Y:S04]  /*0fd0*/  @!P6 LDGSTS.E.BYPASS.LTC128B.128 [R248+0x100], [R4.64], !P3 ;  /* 0x0010000004f8efae */ /* 0x0003e8000d901d4a */
[----:B------:R3:W-:Y:S04]  /*0fe0*/  @!P6 LDGSTS.E.BYPASS.LTC128B.128 [R248+0x4100], [R10.64], !P5 ;  /* 0x041000000af8efae */ /* 0x0007e8000e901d4a */
[----:B------:R2:W-:Y:S04]  /*0ff0*/  @!P6 LDGSTS.E.BYPASS.LTC128B.128 [R248+0x8100], [R8.64], !P4 ;  /* 0x0810000008f8efae */ /* 0x0005e8000e101d4a */
[----:B-1----:R1:W5:Y:S01]  /*1000*/  SHFL.IDX PT, R4, R13, 0x2, 0x181f ;  /* 0x00581f000d047f89 */ /* 0x00236200000e0000 */
[----:B---3--:R-:W-:-:S03]  /*1010*/  @!P1 SHF.R.S32.HI R10, RZ, 0x1f, R23 ;  /* 0x0000001fff0a9819 */ /* 0x008fc60000011417 */
[----:B------:R3:W5:Y:S01]  /*1020*/  SHFL.IDX PT, R5, R12, 0x2, 0x181f ;  /* 0x00581f000c057f89 */ /* 0x00076200000e0000 */
[----:B------:R-:W-:Y:S02]  /*1030*/  @!P1 LEA.HI R10, R10, R23, RZ, 0x3 ;  /* 0x000000170a0a9211 */ /* 0x000fe400078f18ff */
[----:B--2---:R-:W-:Y:S02]  /*1040*/  @!P1 LEA R8, P6, R16, R6, 0x1 ;  /* 0x0000000610089211 */ /* 0x004fe400078c08ff */
[----:B------:R-:W-:Y:S02]  /*1050*/  @!P1 LOP3.LUT R10, R10, 0xfffffff8, RZ, 0xc0, !PT ;  /* 0xfffffff80a0a9812 */ /* 0x000fe400078ec0ff */
[----:B----4-:R-:W-:-:S03]  /*1060*/  @!P1 LEA.HI.X R9, R16, R7, R17, 0x1, P6 ;  /* 0x0000000710099211 */ /* 0x010fc600030f0c11 */
[--C-:B------:R-:W-:Y:S02]  /*1070*/  @!P1 IMAD.WIDE R10, R10, 0x2, R6.reuse ;  /* 0x000000020a0a9825 */ /* 0x100fe400078e0206 */
[----:B------:R5:W-:Y:S02]  /*1080*/  @!P1 LDGSTS.E.BYPASS.LTC128B.128 [R248+0x1100], [R8.64], !P3 ;  /* 0x0110000008f89fae */ /* 0x000be4000d901d4a */
[----:B------:R-:W-:Y:S01]  /*1090*/  @!P1 IMAD.WIDE R6, R0, 0x2, R6 ;  /* 0x0000000200069825 */ /* 0x000fe200078e0206 */
[----:B------:R-:W-:Y:S01]  /*10a0*/  @!P0 SHF.R.S32.HI R0, RZ, 0x1f, R23 ;  /* 0x0000001fff008819 */ /* 0x000fe20000011417 */
[----:B------:R2:W-:Y:S01]  /*10b0*/  @!P1 LDGSTS.E.BYPASS.LTC128B.128 [R248+0x5100], [R10.64], !P5 ;  /* 0x051000000af89fae */ /* 0x0005e2000e901d4a */
[----:B-1----:R-:W-:Y:S01]  /*10c0*/  IADD3 R13, R15, UR6, RZ ;  /* 0x000000060f0d7c10 */ /* 0x002fe2000fffe0ff */
[----:B------:R-:W-:Y:S01]  /*10d0*/  UIMAD UR6, UR12, -0x60, UR16 ;  /* 0xffffffa00c0678a4 */ /* 0x000fe2000f8e0210 */
[----:B------:R-:W-:Y:S01]  /*10e0*/  @!P0 SHF.R.S32.HI R15, RZ, 0x1f, R25 ;  /* 0x0000001fff0f8819 */ /* 0x000fe20000011419 */
[----:B------:R1:W-:Y:S01]  /*10f0*/  @!P1 LDGSTS.E.BYPASS.LTC128B.128 [R248+0x9100], [R6.64], !P4 ;  /* 0x0910000006f89fae */ /* 0x0003e2000e101d4a */
[----:B---3--:R-:W-:Y:S01]  /*1100*/  IMAD.MOV.U32 R12, RZ, RZ, R14 ;  /* 0x000000ffff0c7224 */ /* 0x008fe200078e000e */
[----:B------:R-:W-:-:S03]  /*1110*/  UIMAD UR16, UR16, UR5, URZ ;  /* 0x00000005101072a4 */ /* 0x000fc6000f8e023f */
[----:B------:R-:W-:Y:S01]  /*1120*/  IMAD.WIDE.U32 R32, R20, c[0x0][0x1f0], R12 ;  /* 0x00007c0014207a25 */ /* 0x000fe200078e000c */
[----:B------:R-:W-:-:S03]  /*1130*/  UIADD3 UR16, UR15, UR16, URZ ;  /* 0x000000100f107290 */ /* 0x000fc6000fffe03f */
[----:B------:R-:W-:Y:S01]  /*1140*/  IMAD.MOV.U32 R120, RZ, RZ, R32 ;  /* 0x000000ffff787224 */ /* 0x000fe200078e0020 */
[----:B------:R-:W-:Y:S01]  /*1150*/  UIMAD UR4, UR16, UR7, URZ ;  /* 0x00000007100472a4 */ /* 0x000fe2000f8e023f */
[----:B------:R-:W-:Y:S01]  /*1160*/  IMAD.SHL.U32 R13, R119, 0x40, RZ ;  /* 0x00000040770d7824 */ /* 0x000fe200078e00ff */
[----:B------:R-:W-:Y:S02]  /*1170*/  STL.64 [R1+0x18], R32 ;  /* 0x0000182001007387 */ /* 0x000fe40000100a00 */
[----:B------:R-:W-:Y:S01]  /*1180*/  UIMAD UR4, UR17, UR14, UR4 ;  /* 0x0000000e110472a4 */ /* 0x000fe2000f8e0204 */
[----:B-----5:R-:W-:Y:S02]  /*1190*/  @!P2 LEA R8, P6, R16, R4, 0x1 ;  /* 0x000000041008a211 */ /* 0x020fe400078c08ff */
[----:B--2---:R-:W-:Y:S02]  /*11a0*/  @!P2 SHF.R.S32.HI R11, RZ, 0x1f, R23 ;  /* 0x0000001fff0ba819 */ /* 0x004fe40000011417 */
[----:B------:R-:W-:-:S02]  /*11b0*/  @!P2 SHF.R.S32.HI R10, RZ, 0x1f, R25 ;  /* 0x0000001fff0aa819 */ /* 0x000fc40000011419 */
[----:B------:R-:W-:Y:S02]  /*11c0*/  @!P2 LEA.HI R14, R11, R23, RZ, 0x3 ;  /* 0x000000170b0ea211 */ /* 0x000fe400078f18ff */
[----:B------:R-:W-:Y:S02]  /*11d0*/  @!P2 LEA.HI R11, R10, R25, RZ, 0x3 ;  /* 0x000000190a0ba211 */ /* 0x000fe400078f18ff */
[----:B------:R-:W-:Y:S02]  /*11e0*/  @!P0 LEA.HI R10, R0, R23, RZ, 0x3 ;  /* 0x00000017000a8211 */ /* 0x000fe400078f18ff */
[----:B------:R-:W-:Y:S02]  /*11f0*/  @!P0 LEA.HI R0, R15, R25, RZ, 0x3 ;  /* 0x000000190f008211 */ /* 0x000fe400078f18ff */
[----:B------:R-:W-:Y:S02]  /*1200*/  @!P2 LOP3.LUT R14, R14, 0xfffffff8, RZ, 0xc0, !PT ;  /* 0xfffffff80e0ea812 */ /* 0x000fe400078ec0ff */
[----:B------:R-:W-:-:S02]  /*1210*/  @!P2 LOP3.LUT R11, R11, 0xfffffff8, RZ, 0xc0, !PT ;  /* 0xfffffff80b0ba812 */ /* 0x000fc400078ec0ff */
[----:B------:R-:W-:Y:S01]  /*1220*/  @!P0 LOP3.LUT R18, R10, 0xfffffff8, RZ, 0xc0, !PT ;  /* 0xfffffff80a128812 */ /* 0x000fe200078ec0ff */
[--C-:B------:R-:W-:Y:S01]  /*1230*/  @!P2 IMAD.WIDE R14, R14, 0x2, R4.reuse ;  /* 0x000000020e0ea825 */ /* 0x100fe200078e0204 */
[----:B------:R-:W-:Y:S02]  /*1240*/  @!P0 LOP3.LUT R0, R0, 0xfffffff8, RZ, 0xc0, !PT ;  /* 0xfffffff800008812 */ /* 0x000fe400078ec0ff */
[C---:B-1----:R-:W-:Y:S01]  /*1250*/  @!P0 LEA R6, P1, R16.reuse, R2, 0x1 ;  /* 0x0000000210068211 */ /* 0x042fe200078208ff */
[----:B------:R-:W-:Y:S01]  /*1260*/  @!P2 IMAD.WIDE R10, R11, 0x2, R4 ;  /* 0x000000020b0aa825 */ /* 0x000fe200078e0204 */
[C-C-:B------:R-:W-:Y:S02]  /*1270*/  @!P2 LEA.HI.X R9, R16.reuse, R5, R17.reuse, 0x1, P6 ;  /* 0x000000051009a211 */ /* 0x140fe400030f0c11 */
[----:B------:R-:W-:Y:S01]  /*1280*/  @!P0 LEA.HI.X R7, R16, R3, R17, 0x1, P1 ;  /* 0x0000000310078211 */ /* 0x000fe200008f0c11 */
[--C-:B------:R-:W-:Y:S01]  /*1290*/  @!P0 IMAD.WIDE R4, R18, 0x2, R2.reuse ;  /* 0x0000000212048825 */ /* 0x100fe200078e0202 */
[----:B------:R-:W-:Y:S01]  /*12a0*/  ISETP.GE.AND P6, PT, R16, c[0x0][0x1d4], PT ;  /* 0x0000750010007a0c */ /* 0x000fe20003fc6270 */
[----:B------:R1:W-:Y:S02]  /*12b0*/  @!P2 LDGSTS.E.BYPASS.LTC128B.128 [R248+0x2100], [R8.64], !P3 ;  /* 0x0210000008f8afae */ /* 0x0003e4000d901d4a */
[----:B------:R-:W-:Y:S01]  /*12c0*/  @!P0 IMAD.WIDE R18, R0, 0x2, R2 ;  /* 0x0000000200128825 */ /* 0x000fe200078e0202 */
[----:B------:R-:W-:Y:S01]  /*12d0*/  LOP3.LUT R2, R26, 0xfffffff0, RZ, 0xc0, !PT ;  /* 0xfffffff01a027812 */ /* 0x000fe200078ec0ff */
[----:B------:R2:W-:Y:S02]  /*12e0*/  @!P2 LDGSTS.E.BYPASS.LTC128B.128 [R248+0x6100], [R14.64], !P5 ;  /* 0x061000000ef8afae */ /* 0x0005e4000e901d4a */
[----:B------:R-:W-:-:S02]  /*12f0*/  IMAD.U32 R0, RZ, RZ, UR6 ;  /* 0x00000006ff007e24 */ /* 0x000fc4000f8e00ff */
[----:B------:R3:W-:Y:S01]  /*1300*/  @!P2 LDGSTS.E.BYPASS.LTC128B.128 [R248+0xa100], [R10.64], !P4 ;  /* 0x0a1000000af8afae */ /* 0x0007e2000e101d4a */
[----:B------:R-:W-:-:S03]  /*1310*/  IMAD R3, R21, c[0x0][0x1f0], RZ ;  /* 0x00007c0015037a24 */ /* 0x000fc600078e02ff */
[----:B------:R4:W-:Y:S04]  /*1320*/  @!P0 LDGSTS.E.BYPASS.LTC128B.128 [R248+0x3100], [R6.64], !P3 ;  /* 0x0310000006f88fae */ /* 0x0009e8000d901d4a */
[----:B------:R5:W-:Y:S01]  /*1330*/  @!P0 LDGSTS.E.BYPASS.LTC128B.128 [R248+0x7100], [R4.64], !P5 ;  /* 0x0710000004f88fae */ /* 0x000be2000e901d4a */
[----:B------:R-:W-:-:S03]  /*1340*/  ISETP.GE.AND P5, PT, R23, c[0x0][0x1d4], PT ;  /* 0x0000750017007a0c */ /* 0x000fc60003fa6270 */
[----:B------:R4:W-:Y:S04]  /*1350*/  @!P0 LDGSTS.E.BYPASS.LTC128B.128 [R248+0xb100], [R18.64], !P4 ;  /* 0x0b10000012f88fae */ /* 0x0009e8000e101d4a */
[----:B------:R-:W0:Y:S01]  /*1360*/  LDGDEPBAR ;  /* 0x00000000000079af */ /* 0x000e220000000000 */
[----:B-1----:R-:W-:Y:S01]  /*1370*/  IADD3 R9, R0, c[0x0][0x1d0], -R22 ;  /* 0x0000740000097a10 */ /* 0x002fe20007ffe816 */
[----:B------:R-:W-:-:S03]  /*1380*/  IMAD R0, R20, c[0x0][0x1f4], R3 ;  /* 0x00007d0014007a24 */ /* 0x000fc600078e0203 */
[----:B------:R-:W-:Y:S01]  /*1390*/  ISETP.GE.AND P3, PT, R9, 0x1, PT ;  /* 0x000000010900780c */ /* 0x000fe20003f66270 */
[----:B------:R-:W-:Y:S01]  /*13a0*/  IMAD.IADD R121, R33, 0x1, R0 ;  /* 0x0000000121797824 */ /* 0x000fe200078e0200 */
[C---:B------:R-:W-:Y:S01]  /*13b0*/  ISETP.GE.AND P1, PT, R9.reuse, 0x41, PT ;  /* 0x000000410900780c */ /* 0x040fe20003f26270 */
[----:B--2---:R-:W-:Y:S01]  /*13c0*/  IMAD.WIDE.U32 R14, R118, 0x40, RZ ;  /* 0x00000040760e7825 */ /* 0x004fe200078e00ff */
[----:B------:R-:W-:Y:S02]  /*13d0*/  ISETP.GE.AND P2, PT, R9, 0x21, PT ;  /* 0x000000210900780c */ /* 0x000fe40003f46270 */
[----:B------:R-:W-:Y:S01]  /*13e0*/  STL.64 [R1+0x10], R120 ;  /* 0x0000107801007387 */ /* 0x000fe20000100a00 */
[----:B---3--:R-:W-:Y:S02]  /*13f0*/  IMAD.SHL.U32 R11, R24, 0x8, RZ ;  /* 0x00000008180b7824 */ /* 0x008fe400078e00ff */
[----:B-----5:R-:W-:-:S05]  /*1400*/  IMAD.IADD R4, R132, 0x1, -R2 ;  /* 0x0000000184047824 */ /* 0x020fca00078e0a02 */
[----:B------:R-:W-:-:S04]  /*1410*/  SHF.R.S32.HI R2, RZ, 0x1f, R4 ;  /* 0x0000001fff027819 */ /* 0x000fc80000011404 */
[----:B------:R-:W-:Y:S01]  /*1420*/  LEA.HI R12, R2, R4, RZ, 0x3 ;  /* 0x00000004020c7211 */ /* 0x000fe200078f18ff */
[----:B------:R-:W-:-:S03]  /*1430*/  IMAD.WIDE.U32 R2, R116, UR7, R120 ;  /* 0x0000000774027c25 */ /* 0x000fc6000f8e0078 */
[----:B------:R-:W-:Y:S02]  /*1440*/  LOP3.LUT R0, R12, 0xfffffff8, RZ, 0xc0, !PT ;  /* 0xfffffff80c007812 */ /* 0x000fe400078ec0ff */
[----:B------:R-:W-:Y:S01]  /*1450*/  IADD3 R3, R3, UR4, RZ ;  /* 0x0000000403037c10 */ /* 0x000fe2000fffe0ff */
[----:B------:R-:W-:Y:S01]  /*1460*/  ULDC.64 UR4, c[0x0][0x210] ;  /* 0x0000840000047ab9 */ /* 0x000fe20000000a00 */
[----:B----4-:R-:W-:Y:S01]  /*1470*/  @P3 LEA R6, P4, R2, c[0x0][0x1c8], 0x1 ;  /* 0x0000720002063a11 */ /* 0x010fe200078808ff */
[----:B------:R-:W-:Y:S01]  /*1480*/  IMAD.IADD R10, R4, 0x1, -R0 ;  /* 0x00000001040a7824 */ /* 0x000fe200078e0a00 */
[----:B------:R-:W-:Y:S01]  /*1490*/  @P2 LEA R5, P0, R118, R2, 0x5 ;  /* 0x0000000276052211 */ /* 0x000fe200078028ff */
[----:B------:R-:W-:Y:S01]  /*14a0*/  UIMAD UR4, UR13, UR4, URZ ;  /* 0x000000040d0472a4 */ /* 0x000fe2000f8e023f */
[----:B------:R-:W-:Y:S01]  /*14b0*/  @P3 LEA.HI.X R7, R2, c[0x0][0x1cc], R3, 0x1, P4 ;  /* 0x0000730002073a11 */ /* 0x000fe200020f0c03 */
[----:B------:R-:W-:Y:S01]  /*14c0*/  IMAD.SHL.U32 R0, R10, 0x40, RZ ;  /* 0x000000400a007824 */ /* 0x000fe200078e00ff */
[----:B------:R-:W-:Y:S01]  /*14d0*/  @P1 IADD3 R8, P4, R2, R14, RZ ;  /* 0x0000000e02081210 */ /* 0x000fe20007f9e0ff */
[----:B------:R-:W-:Y:S01]  /*14e0*/  UIMAD UR4, UR9, UR5, UR4 ;  /* 0x00000005090472a4 */ /* 0x000fe2000f8e0204 */
[----:B------:R-:W-:Y:S01]  /*14f0*/  @P2 LEA.HI.X R2, R118, R3, R119, 0x5, P0 ;  /* 0x0000000376022211 */ /* 0x000fe200000f2c77 */
[----:B------:R1:W-:Y:S01]  /*1500*/  @P3 LDGSTS.E.BYPASS.LTC128B.128 [R248+0xc100], [R6.64], !P6 ;  /* 0x0c10000006f83fae */ /* 0x0003e2000f101d4a */
[----:B------:R-:W-:-:S02]  /*1510*/  @P1 IADD3.X R13, R3, R15, R13, P4, !PT ;  /* 0x0000000f030d1210 */ /* 0x000fc400027fe40d */
[----:B------:R-:W-:Y:S01]  /*1520*/  ISETP.GE.AND P4, PT, R25, c[0x0][0x1d4], PT ;  /* 0x0000750019007a0c */ /* 0x000fe20003f86270 */
[----:B------:R1:W-:Y:S01]  /*1530*/  @P3 LDGSTS.E.BYPASS.LTC128B.128 [R248+0xf100], [R6.64+0x80], !P5 ;  /* 0x0f10008006f83fae */ /* 0x0003e2000e901d4a */
[----:B------:R-:W-:Y:S02]  /*1540*/  LOP3.LUT R0, R0, 0x1c0, RZ, 0xc0, !PT ;  /* 0x000001c000007812 */ /* 0x000fe400078ec0ff */
[C---:B------:R-:W-:Y:S02]  /*1550*/  @P2 LEA R4, P0, R5.reuse, c[0x0][0x1c8], 0x1 ;  /* 0x0000720005042a11 */ /* 0x040fe400078008ff */
[----:B------:R-:W-:Y:S02]  /*1560*/  LOP3.LUT R3, R0, 0x8, R11, 0xf8, !PT ;  /* 0x0000000800037812 */ /* 0x000fe400078ef80b */
[----:B------:R-:W-:Y:S02]  /*1570*/  @P2 LEA.HI.X R5, R5, c[0x0][0x1cc], R2, 0x1, P0 ;  /* 0x0000730005052a11 */ /* 0x000fe400000f0c02 */
[----:B------:R-:W-:-:S02]  /*1580*/  SHF.R.U32.HI R0, RZ, 0x3, R0 ;  /* 0x00000003ff007819 */ /* 0x000fc40000011600 */
[----:B------:R-:W-:Y:S01]  /*1590*/  @P1 LEA R2, P0, R8, c[0x0][0x1c8], 0x1 ;  /* 0x0000720008021a11 */ /* 0x000fe200078008ff */
[----:B------:R1:W-:Y:S01]  /*15a0*/  @P3 LDGSTS.E.BYPASS.LTC128B.128 [R248+0x12100], [R6.64+0x100], !P4 ;  /* 0x1210010006f83fae */ /* 0x0003e2000e101d4a */
[----:B------:R-:W-:Y:S01]  /*15b0*/  LOP3.LUT R11, R3, R0, RZ, 0x3c, !PT ;  /* 0x00000000030b7212 */ /* 0x000fe200078e3cff */
[----:B------:R-:W-:Y:S01]  /*15c0*/  IMAD.SHL.U32 R0, R28, 0x40, RZ ;  /* 0x000000401c007824 */ /* 0x000fe200078e00ff */
[----:B------:R-:W-:Y:S01]  /*15d0*/  @P1 LEA.HI.X R3, R8, c[0x0][0x1cc], R13, 0x1, P0 ;  /* 0x0000730008031a11 */ /* 0x000fe200000f0c0d */
[----:B------:R2:W-:Y:S01]  /*15e0*/  @P2 LDGSTS.E.BYPASS.LTC128B.128 [R248+0xd100], [R4.64], !P6 ;  /* 0x0d10000004f82fae */ /* 0x0005e2000f101d4a */
[----:B------:R-:W-:Y:S02]  /*15f0*/  LOP3.LUT P0, RZ, R10, 0x2, RZ, 0xc0, !PT ;  /* 0x000000020aff7812 */ /* 0x000fe4000780c0ff */
[----:B------:R-:W-:Y:S01]  /*1600*/  LOP3.LUT R0, R0, 0x1c0, RZ, 0xc0, !PT ;  /* 0x000001c000007812 */ /* 0x000fe200078ec0ff */
[----:B------:R2:W-:Y:S04]  /*1610*/  @P2 LDGSTS.E.BYPASS.LTC128B.128 [R248+0x10100], [R4.64+0x80], !P5 ;  /* 0x1010008004f82fae */ /* 0x0005e8000e901d4a */
[----:B------:R2:W-:Y:S04]  /*1620*/  @P2 LDGSTS.E.BYPASS.LTC128B.128 [R248+0x13100], [R4.64+0x100], !P4 ;  /* 0x1310010004f82fae */ /* 0x0005e8000e101d4a */
[----:B------:R3:W-:Y:S04]  /*1630*/  @P1 LDGSTS.E.BYPASS.LTC128B.128 [R248+0xe100], [R2.64], !P6 ;  /* 0x0e10000002f81fae */ /* 0x0007e8000f101d4a */
[----:B------:R3:W-:Y:S04]  /*1640*/  @P1 LDGSTS.E.BYPASS.LTC128B.128 [R248+0x11100], [R2.64+0x80], !P5 ;  /* 0x1110008002f81fae */ /* 0x0007e8000e901d4a */
[----:B------:R3:W-:Y:S01]  /*1650*/  @P1 LDGSTS.E.BYPASS.LTC128B.128 [R248+0x14100], [R2.64+0x100], !P4 ;  /* 0x1410010002f81fae */ /* 0x0007e2000e101d4a */
[----:B------:R-:W-:Y:S01]  /*1660*/  LOP3.LUT P1, RZ, R10, 0x4, RZ, 0xc0, !PT ;  /* 0x000000040aff7812 */ /* 0x000fe2000782c0ff */
[----:B-1----:R-:W-:-:S02]  /*1670*/  IMAD.WIDE.U32 R6, R22, c[0x0][0x208], R16 ;  /* 0x0000820016067a25 */ /* 0x002fc400078e0010 */
[----:B------:R-:W0:Y:S02]  /*1680*/  LDGDEPBAR ;  /* 0x00000000000079af */ /* 0x000e240000000000 */
[----:B--2---:R-:W-:Y:S02]  /*1690*/  IMAD.SHL.U32 R4, R12, 0x40, RZ ;  /* 0x000000400c047824 */ /* 0x004fe400078e00ff */
[----:B------:R-:W-:-:S03]  /*16a0*/  IMAD.SHL.U32 R5, R22, 0x8, RZ ;  /* 0x0000000816057824 */ /* 0x000fc600078e00ff */
[----:B------:R-:W-:Y:S01]  /*16b0*/  LOP3.LUT R4, R11, 0xfffffe00, R4, 0xf8, !PT ;  /* 0xfffffe000b047812 */ /* 0x000fe200078ef804 */
[----:B---3--:R-:W-:Y:S01]  /*16c0*/  IMAD.SHL.U32 R2, R117, 0x20, RZ ;  /* 0x0000002075027824 */ /* 0x008fe200078e00ff */
[----:B------:R-:W-:-:S04]  /*16d0*/  DEPBAR.LE SB0, 0x1 ;  /* 0x000080400000791a */ /* 0x000fc80000000000 */
[----:B------:R-:W-:Y:S02]  /*16e0*/  LOP3.LUT R2, R2, 0x7ffffc00, RZ, 0xc0, !PT ;  /* 0x7ffffc0002027812 */ /* 0x000fe400078ec0ff */
[----:B------:R-:W-:Y:S01]  /*16f0*/  LOP3.LUT R3, R0, 0x8, R5, 0xf8, !PT ;  /* 0x0000000800037812 */ /* 0x000fe200078ef805 */
[----:B------:R-:W-:Y:S01]  /*1700*/  IMAD.MOV.U32 R5, RZ, RZ, 0x10 ;  /* 0x00000010ff057424 */ /* 0x000fe200078e00ff */
[----:B------:R-:W-:Y:S01]  /*1710*/  SHF.R.U32.HI R0, RZ, 0x3, R0 ;  /* 0x00000003ff007819 */ /* 0x000fe20000011600 */
[----:B------:R-:W-:Y:S02]  /*1720*/  IMAD.IADD R208, R4, 0x1, R2 ;  /* 0x0000000104d07824 */ /* 0x000fe400078e0202 */
[----:B------:R-:W-:Y:S01]  /*1730*/  IMAD.MOV.U32 R2, RZ, RZ, 0x20 ;  /* 0x00000020ff027424 */ /* 0x000fe200078e00ff */
[----:B------:R-:W-:Y:S02]  /*1740*/  SEL R5, R5, 0xfffffff0, !P0 ;  /* 0xfffffff005057807 */ /* 0x000fe40004000000 */
[C---:B------:R-:W-:Y:S01]  /*1750*/  LEA R216, R208.reuse, 0x100, 0x1 ;  /* 0x00000100d0d87811 */ /* 0x040fe200078e08ff */
[----:B------:R-:W-:Y:S01]  /*1760*/  IMAD.SHL.U32 R208, R208, 0x2, RZ ;  /* 0x00000002d0d07824 */ /* 0x000fe200078e00ff */
[----:B------:R-:W-:Y:S01]  /*1770*/  BAR.SYNC.DEFER_BLOCKING 0x0 ;  /* 0x0000000000007b1d */ /* 0x000fe20000010000 */
[----:B------:R-:W-:-:S02]  /*1780*/  SEL R2, R2, 0xffffffe0, !P1 ;  /* 0xffffffe002027807 */ /* 0x000fc40004800000 */
[--C-:B------:R-:W-:Y:S01]  /*1790*/  IMAD R212, R5, 0x2, R216.reuse ;  /* 0x0000000205d47824 */ /* 0x100fe200078e02d8 */
[----:B------:R-:W-:Y:S02]  /*17a0*/  LOP3.LUT R0, R3, R0, RZ, 0x3c, !PT ;  /* 0x0000000003007212 */ /* 0x000fe400078e3cff */
[----:B------:R-:W-:Y:S01]  /*17b0*/  IMAD R216, R2, 0x2, R216 ;  /* 0x0000000202d87824 */ /* 0x000fe200078e02d8 */
[----:B------:R-:W-:Y:S01]  /*17c0*/  LOP3.LUT P0, RZ, R28, 0x2, RZ, 0xc0, !PT ;  /* 0x000000021cff7812 */ /* 0x000fe2000780c0ff */
[----:B------:R-:W-:Y:S02]  /*17d0*/  IMAD R220, R2, 0x2, R212 ;  /* 0x0000000202dc7824 */ /* 0x000fe400078e02d4 */
[----:B------:R-:W-:-:S04]  /*17e0*/  IMAD R0, R24, 0x200, R0 ;  /* 0x0000020018007824 */ /* 0x000fc800078e0200 */
[----:B------:R-:W-:Y:S02]  /*17f0*/  IMAD.SHL.U32 R135, R0, 0x2, RZ ;  /* 0x0000000200877824 */ /* 0x000fe400078e00ff */
[----:B------:R-:W-:-:S03]  /*1800*/  IMAD R0, R29, c[0x0][0x208], RZ ;  /* 0x000082001d007a24 */ /* 0x000fc600078e02ff */
[C---:B------:R-:W-:Y:S01]  /*1810*/  IADD3 R3, R135.reuse, 0xc100, RZ ;  /* 0x0000c10087037810 */ /* 0x040fe20007ffe0ff */
[----:B------:R-:W-:Y:S01]  /*1820*/  IMAD R0, R22, c[0x0][0x20c], R0 ;  /* 0x0000830016007a24 */ /* 0x000fe200078e0200 */
[----:B------:R-:W-:Y:S02]  /*1830*/  IADD3 R230, R135, 0xc120, RZ ;  /* 0x0000c12087e67810 */ /* 0x000fe40007ffe0ff */
[----:B------:R-:W-:Y:S01]  /*1840*/  @P0 IADD3 R230, R3, -0x20, RZ ;  /* 0xffffffe003e60810 */ /* 0x000fe20007ffe0ff */
[----:B------:R-:W-:Y:S01]  /*1850*/  LDSM.16.M88.4 R152, [R208+0x100] ;  /* 0x00010000d098783b */ /* 0x000fe20000000200 */
[----:B------:R-:W-:Y:S01]  /*1860*/  IMAD.IADD R7, R7, 0x1, R0 ;  /* 0x0000000107077824 */ /* 0x000fe200078e0200 */
[----:B------:R-:W-:Y:S01]  /*1870*/  SEL R3, RZ, 0x2, P5 ;  /* 0x00000002ff037807 */ /* 0x000fe20002800000 */
[----:B------:R-:W-:Y:S01]  /*1880*/  IMAD.U32 R0, RZ, RZ, UR9 ;  /* 0x00000009ff007e24 */ /* 0x000fe2000f8e00ff */
[----:B------:R-:W-:Y:S01]  /*1890*/  LDSM.16.M88.4 R188, [R208+0x4100] ;  /* 0x00410000d0bc783b */ /* 0x000fe20000000200 */
[----:B------:R-:W-:-:S02]  /*18a0*/  IADD3 R247, R230, 0x800, RZ ;  /* 0x00000800e6f77810 */ /* 0x000fc40007ffe0ff */
[----:B------:R-:W-:Y:S01]  /*18b0*/  IMAD.WIDE.U32 R6, R0, c[0x0][0x210], R6 ;  /* 0x0000840000067a25 */ /* 0x000fe200078e0006 */
[----:B------:R-:W-:Y:S01]  /*18c0*/  LDSM.16.M88.4 R156, [R212] ;  /* 0x00000000d49c783b */ /* 0x000fe20000000200 */
[----:B------:R-:W-:Y:S02]  /*18d0*/  IADD3 R246, R230, 0x1000, RZ ;  /* 0x00001000e6f67810 */ /* 0x000fe40007ffe0ff */
[----:B------:R-:W-:Y:S01]  /*18e0*/  IMAD R0, R21, c[0x0][0x218], RZ ;  /* 0x0000860015007a24 */ /* 0x000fe200078e02ff */
[----:B------:R-:W-:Y:S01]  /*18f0*/  LDSM.16.M88.4 R192, [R212+0x4000] ;  /* 0x00400000d4c0783b */ /* 0x000fe20000000200 */
[----:B------:R-:W-:Y:S01]  /*1900*/  IADD3 R7, R7, UR4, RZ ;  /* 0x0000000407077c10 */ /* 0x000fe2000fffe0ff */
[----:B------:R-:W-:Y:S01]  /*1910*/  ULDC.64 UR4, c[0x0][0x208] ;  /* 0x0000820000047ab9 */ /* 0x000fe20000000a00 */
[C---:B------:R-:W-:Y:S01]  /*1920*/  IMAD R0, R20.reuse, c[0x0][0x21c], R0 ;  /* 0x0000870014007a24 */ /* 0x040fe200078e0200 */
[----:B------:R-:W-:Y:S01]  /*1930*/  LDSM.16.M88.4 R176, [R216] ;  /* 0x00000000d8b0783b */ /* 0x000fe20000000200 */
[----:B------:R-:W-:Y:S01]  /*1940*/  UIMAD UR13, UR17, UR4, URZ ;  /* 0x00000004110d72a4 */ /* 0x000fe2000f8e023f */
[----:B------:R-:W-:Y:S01]  /*1950*/  IMAD.WIDE.U32 R36, R20, c[0x0][0x218], R6 ;  /* 0x0000860014247a25 */ /* 0x000fe200078e0006 */
[----:B------:R-:W-:Y:S01]  /*1960*/  UIMAD.WIDE.U32 UR18, UR7, UR4, URZ ;  /* 0x00000004071272a5 */ /* 0x000fe2000f8e003f */
[----:B------:R-:W-:Y:S01]  /*1970*/  LDSM.16.M88.4 R200, [R216+0x4000] ;  /* 0x00400000d8c8783b */ /* 0x000fe20000000200 */
[----:B------:R-:W-:Y:S01]  /*1980*/  UIMAD UR13, UR7, UR5, UR13 ;  /* 0x00000005070d72a4 */ /* 0x000fe2000f8e020d */
[----:B------:R-:W-:Y:S01]  /*1990*/  IMAD.IADD R31, R37, 0x1, R0 ;  /* 0x00000001251f7824 */ /* 0x000fe200078e0200 */
[----:B------:R-:W-:Y:S01]  /*19a0*/  SEL R0, RZ, 0x4, P4 ;  /* 0x00000004ff007807 */ /* 0x000fe20002000000 */
[----:B------:R-:W-:Y:S01]  /*19b0*/  LDSM.16.M88.4 R184, [R220] ;  /* 0x00000000dcb8783b */ /* 0x000fe20000000200 */
[----:B------:R-:W-:Y:S01]  /*19c0*/  UIADD3 UR13, UR19, UR13, URZ ;  /* 0x0000000d130d7290 */ /* 0x000fe2000fffe03f */
[----:B------:R-:W-:Y:S01]  /*19d0*/  IMAD.U32 R6, RZ, RZ, UR18 ;  /* 0x00000012ff067e24 */ /* 0x000fe2000f8e00ff */
[----:B------:R-:W-:Y:S01]  /*19e0*/  IADD3 R245, R230, 0x1800, RZ ;  /* 0x00001800e6f57810 */ /* 0x000fe20007ffe0ff */
[----:B------:R-:W-:Y:S01]  /*19f0*/  LDSM.16.M88.4 R204, [R220+0x4000] ;  /* 0x00400000dccc783b */ /* 0x000fe20000000200 */
[----:B------:R-:W-:Y:S01]  /*1a00*/  IMAD.MOV.U32 R30, RZ, RZ, R36 ;  /* 0x000000ffff1e7224 */ /* 0x000fe200078e0024 */
[----:B------:R-:W-:Y:S01]  /*1a10*/  UIMAD UR17, UR13, 0x60, URZ ;  /* 0x000000600d1178a4 */ /* 0x000fe2000f8e023f */
[----:B------:R-:W-:Y:S01]  /*1a20*/  IMAD.U32 R7, RZ, RZ, UR19 ;  /* 0x00000013ff077e24 */ /* 0x000fe2000f8e00ff */
[----:B------:R-:W-:Y:S01]  /*1a30*/  LDSM.16.M88.4 R208, [R208+0x8100] ;  /* 0x00810000d0d0783b */ /* 0x000fe20000000200 */
[----:B------:R-:W-:Y:S01]  /*1a40*/  IMAD.WIDE.U32 R10, R6, 0x60, R30 ;  /* 0x00000060060a7825 */ /* 0x000fe200078e001e */
[----:B------:R-:W-:Y:S01]  /*1a50*/  USHF.L.U32 UR13, UR4, 0x6, URZ ;  /* 0x00000006040d7899 */ /* 0x000fe2000800063f */
[----:B------:R-:W-:Y:S01]  /*1a60*/  SEL R6, RZ, 0x1, P6 ;  /* 0x00000001ff067807 */ /* 0x000fe20003000000 */
[----:B------:R-:W-:Y:S01]  /*1a70*/  LDSM.16.M88.4 R212, [R212+0x8000] ;  /* 0x00800000d4d4783b */ /* 0x000fe20000000200 */
[----:B------:R-:W-:-:S02]  /*1a80*/  IADD3 R244, R230, 0x2000, RZ ;  /* 0x00002000e6f47810 */ /* 0x000fc40007ffe0ff */
[----:B------:R-:W-:Y:S01]  /*1a90*/  IADD3 R0, R0, R3, R6 ;  /* 0x0000000300007210 */ /* 0x000fe20007ffe006 */
[----:B------:R-:W-:Y:S01]  /*1aa0*/  LDSM.16.M88.4 R216, [R216+0x8000] ;  /* 0x00800000d8d8783b */ /* 0x000fe20000000200 */
[----:B------:R-:W-:Y:S01]  /*1ab0*/  IADD3 R3, R11, UR17, RZ ;  /* 0x000000110b037c10 */ /* 0x000fe2000fffe0ff */
[----:B------:R-:W-:Y:S01]  /*1ac0*/  IMAD.U32 R8, RZ, RZ, UR13 ;  /* 0x0000000dff087e24 */ /* 0x000fe2000f8e00ff */
[----:B------:R-:W-:Y:S01]  /*1ad0*/  LEA R6, P0, R10, c[0x0][0x1f8], 0x1 ;  /* 0x00007e000a067a11 */ /* 0x000fe200078008ff */
[----:B------:R-:W-:Y:S01]  /*1ae0*/  LDSM.16.M88.4 R220, [R220+0x8000] ;  /* 0x00800000dcdc783b */ /* 0x000fe20000000200 */
[----:B------:R-:W-:Y:S01]  /*1af0*/  UMOV UR17, 0x6 ;  /* 0x0000000600117882 */ /* 0x000fe20000000000 */
[----:B------:R-:W-:Y:S01]  /*1b00*/  LOP3.LUT P3, RZ, R0, 0x2, RZ, 0xc0, !PT ;  /* 0x0000000200ff7812 */ /* 0x000fe2000786c0ff */
[----:B------:R-:W-:Y:S01]  /*1b10*/  USHF.L.U64.HI UR17, UR4, UR17, UR5 ;  /* 0x0000001104117299 */ /* 0x000fe20008010205 */
[----:B------:R-:W-:Y:S01]  /*1b20*/  BAR.SYNC.DEFER_BLOCKING 0x0 ;  /* 0x0000000000007b1d */ /* 0x000fe20000010000 */
[----:B------:R-:W-:Y:S01]  /*1b30*/  LEA.HI.X R7, R10, c[0x0][0x1fc], R3, 0x1, P0 ;  /* 0x00007f000a077a11 */ /* 0x000fe200000f0c03 */
[----:B------:R-:W-:Y:S01]  /*1b40*/  IMAD.U32 R3, RZ, RZ, UR13 ;  /* 0x0000000dff037e24 */ /* 0x000fe2000f8e00ff */
[----:B------:R-:W-:-:S02]  /*1b50*/  IADD3 R16, P1, P0, R8, 0x80, R6 ;  /* 0x0000008008107810 */ /* 0x000fc4000783e006 */
[----:B------:R-:W-:Y:S01]  /*1b60*/  IADD3 R10, P2, R6, UR13, RZ ;  /* 0x0000000d060a7c10 */ /* 0x000fe2000ff5e0ff */
[----:B------:R-:W-:Y:S01]  /*1b70*/  STL.64 [R1+0x28], R36 ;  /* 0x0000282401007387 */ /* 0x000fe20000100a00 */
[----:B------:R-:W-:Y:S02]  /*1b80*/  IADD3.X R17, RZ, UR17, R7, P1, P0 ;  /* 0x00000011ff117c10 */ /* 0x000fe40008fe0407 */
[----:B------:R-:W-:Y:S01]  /*1b90*/  IADD3.X R11, R7, UR17, RZ, P2, !PT ;  /* 0x00000011070b7c10 */ /* 0x000fe200097fe4ff */
[----:B------:R-:W-:Y:S01]  /*1ba0*/  STL.64 [R1+0x20], R30 ;  /* 0x0000201e01007387 */ /* 0x000fe20000100a00 */
[----:B------:R-:W-:Y:S02]  /*1bb0*/  ISETP.LT.OR P2, PT, R9, 0x1, P6 ;  /* 0x000000010900780c */ /* 0x000fe40003741670 */
[C---:B------:R-:W-:Y:S02]  /*1bc0*/  IADD3 R243, R230.reuse, 0x2800, RZ ;  /* 0x00002800e6f37810 */ /* 0x040fe40007ffe0ff */
[----:B------:R-:W-:-:S02]  /*1bd0*/  IADD3 R242, R230, 0x3000, RZ ;  /* 0x00003000e6f27810 */ /* 0x000fc40007ffe0ff */
[C---:B------:R-:W-:Y:S02]  /*1be0*/  IADD3 R241, R230.reuse, 0x3800, RZ ;  /* 0x00003800e6f17810 */ /* 0x040fe40007ffe0ff */
[C---:B------:R-:W-:Y:S02]  /*1bf0*/  IADD3 R240, R230.reuse, 0x4000, RZ ;  /* 0x00004000e6f07810 */ /* 0x040fe40007ffe0ff */
[C---:B------:R-:W-:Y:S02]  /*1c00*/  IADD3 R239, R230.reuse, 0x4800, RZ ;  /* 0x00004800e6ef7810 */ /* 0x040fe40007ffe0ff */
[----:B------:R-:W-:Y:S01]  /*1c10*/  IADD3 R238, R230, 0x5000, RZ ;  /* 0x00005000e6ee7810 */ /* 0x000fe20007ffe0ff */
[----:B------:R-:W-:-:S04]  /*1c20*/  DEPBAR.LE SB0, 0x0 ;  /* 0x000080000000791a */ /* 0x000fc80000000000 */
[----:B------:R-:W-:Y:S01]  /*1c30*/  BAR.SYNC.DEFER_BLOCKING 0x0 ;  /* 0x0000000000007b1d */ /* 0x000fe20000010000 */
[C---:B------:R-:W-:Y:S02]  /*1c40*/  IADD3 R237, R230.reuse, 0x5800, RZ ;  /* 0x00005800e6ed7810 */ /* 0x040fe40007ffe0ff */
[C---:B------:R-:W-:Y:S02]  /*1c50*/  IADD3 R236, R230.reuse, 0x6000, RZ ;  /* 0x00006000e6ec7810 */ /* 0x040fe40007ffe0ff */
[C---:B------:R-:W-:Y:S02]  /*1c60*/  IADD3 R235, R230.reuse, 0x6800, RZ ;  /* 0x00006800e6eb7810 */ /* 0x040fe40007ffe0ff */
[C---:B------:R-:W-:Y:S02]  /*1c70*/  IADD3 R234, R230.reuse, 0x7000, RZ ;  /* 0x00007000e6ea7810 */ /* 0x040fe40007ffe0ff */
[C---:B------:R-:W-:Y:S02]  /*1c80*/  IADD3 R233, R230.reuse, 0x7800, RZ ;  /* 0x00007800e6e97810 */ /* 0x040fe40007ffe0ff */
[----:B------:R-:W-:-:S02]  /*1c90*/  IADD3 R232, R230, 0x8000, RZ ;  /* 0x00008000e6e87810 */ /* 0x000fc40007ffe0ff */
[----:B------:R-:W-:Y:S01]  /*1ca0*/  IADD3 R231, R230, 0x8800, RZ ;  /* 0x00008800e6e77810 */ /* 0x000fe20007ffe0ff */
[----:B------:R-:W1:Y:S04]  /*1cb0*/  LDSM.16.M88.4 R24, [R135+0xc100] ;  /* 0x00c100008718783b */ /* 0x000e680000000200 */
[----:B------:R-:W-:Y:S04]  /*1cc0*/  LDSM.16.M88.4 R48, [R230] ;  /* 0x00000000e630783b */ /* 0x000fe80000000200 */
[----:B------:R-:W2:Y:S04]  /*1cd0*/  LDSM.16.M88.4 R32, [R135+0xc900] ;  /* 0x00c900008720783b */ /* 0x000ea80000000200 */
[----:B------:R-:W3:Y:S04]  /*1ce0*/  LDSM.16.M88.4 R44, [R230+0x800] ;  /* 0x00080000e62c783b */ /* 0x000ee80000000200 */
[----:B------:R-:W4:Y:S04]  /*1cf0*/  LDSM.16.M88.4 R36, [R135+0xd100] ;  /* 0x00d100008724783b */ /* 0x000f280000000200 */
[----:B------:R-:W-:Y:S04]  /*1d00*/  LDSM.16.M88.4 R52, [R135+0xe900] ;  /* 0x00e900008734783b */ /* 0x000fe80000000200 */
[----:B------:R-:W-:Y:S04]  /*1d10*/  LDSM.16.M88.4 R56, [R230+0x1000] ;  /* 0x00100000e638783b */ /* 0x000fe80000000200 */
[----:B------:R-:W-:Y:S04]  /*1d20*/  LDSM.16.M88.4 R60, [R230+0x1800] ;  /* 0x00180000e63c783b */ /* 0x000fe80000000200 */
[----:B------:R-:W-:Y:S04]  /*1d30*/  LDSM.16.M88.4 R72, [R230+0x2000] ;  /* 0x00200000e648783b */ /* 0x000fe80000000200 */
[----:B------:R-:W-:Y:S01]  /*1d40*/  LDSM.16.M88.4 R84, [R230+0x2800] ;  /* 0x00280000e654783b */ /* 0x000fe20000000200 */
[C---:B-1----:R-:W-:Y:S08]  /*1d50*/  HMMA.16816.F32 R12, R152.reuse, R24, RZ ;  /* 0x00000018980c723c */ /* 0x042ff000000018ff */
[C---:B------:R-:W-:Y:S08]  /*1d60*/  HMMA.16816.F32 R40, R152.reuse, R26, RZ ;  /* 0x0000001a9828723c */ /* 0x040ff000000018ff */
[----:B--2---:R-:W-:Y:S08]  /*1d70*/  HMMA.16816.F32 R24, R152, R32, RZ ;  /* 0x000000209818723c */ /* 0x004ff000000018ff */
[C---:B------:R-:W-:Y:S07]  /*1d80*/  HMMA.16816.F32 R100, R156.reuse, R48, R12 ;  /* 0x000000309c64723c */ /* 0x040fee000000180c */
[----:B------:R-:W-:Y:S01]  /*1d90*/  IADD3 R14, P1, P0, R3, 0x100, R6 ;  /* 0x00000100030e7810 */ /* 0x000fe2000783e006 */
[----:B------:R-:W-:Y:S01]  /*1da0*/  HMMA.16816.F32 R88, R156, R50, R40 ;  /* 0x000000329c58723c */ /* 0x000fe20000001828 */
[----:B------:R-:W1:Y:S02]  /*1db0*/  LDSM.16.M88.4 R40, [R135+0xe100] ;  /* 0x00e100008728783b */ /* 0x000e640000000200 */
[----:B------:R-:W-:-:S02]  /*1dc0*/  IADD3.X R15, RZ, UR17, R7, P1, P0 ;  /* 0x00000011ff0f7c10 */ /* 0x000fc40008fe0407 */
[----:B------:R-:W-:Y:S02]  /*1dd0*/  ISETP.LT.OR P1, PT, R9, 0x1, !P3 ;  /* 0x000000010900780c */ /* 0x000fe40005f21670 */
[----:B------:R-:W-:Y:S01]  /*1de0*/  IADD3 R12, P0, R10, UR13, RZ ;  /* 0x0000000d0a0c7c10 */ /* 0x000fe2000ff1e0ff */
[----:B------:R-:W-:Y:S01]  /*1df0*/  HMMA.16816.F32 R20, R152, R34, RZ ;  /* 0x000000229814723c */ /* 0x000fe200000018ff */
[----:B------:R-:W2:Y:S02]  /*1e00*/  LDSM.16.M88.4 R32, [R135+0xd900] ;  /* 0x00d900008720783b */ /* 0x000ea40000000200 */
[----:B------:R-:W-:Y:S02]  /*1e10*/  IADD3.X R13, R11, UR17, RZ, P0, !PT ;  /* 0x000000110b0d7c10 */ /* 0x000fe400087fe4ff */
[----:B------:R-:W-:Y:S01]  /*1e20*/  LOP3.LUT P0, RZ, R0, 0x4, RZ, 0xc0, !PT ;  /* 0x0000000400ff7812 */ /* 0x000fe2000780c0ff */
[----:B------:R-:W-:Y:S01]  /*1e30*/  @!PT LDS RZ, [RZ] ;  /* 0x00000000fffff984 */ /* 0x000fe20000000800 */
[----:B------:R-:W-:Y:S01]  /*1e40*/  @!PT LDS RZ, [RZ] ;  /* 0x00000000fffff984 */ /* 0x000fe20000000800 */
[----:B------:R-:W-:Y:S01]  /*1e50*/  @!PT LDS RZ, [RZ] ;  /* 0x00000000fffff984 */ /* 0x000fe20000000800 */
[----:B------:R1:W-:Y:S01]  /*1e60*/  LDGSTS.E.BYPASS.LTC128B.128 [R248+0x100], [R6.64], !P2 ;  /* 0x0010000006f87fae */ /* 0x0003e2000d101d4a */
[----:B------:R-:W-:Y:S01]  /*1e70*/  IMAD.MOV.U32 R0, RZ, RZ, 0x40 ;  /* 0x00000040ff007424 */ /* 0x000fe200078e00ff */
[----:B---3--:R-:W-:Y:S01]  /*1e80*/  HMMA.16816.F32 R96, R156, R44, R24 ;  /* 0x0000002c9c60723c */ /* 0x008fe20000001818 */
[C---:B------:R-:W-:Y:S01]  /*1e90*/  ISETP.LT.OR P2, PT, R9.reuse, 0x1, !P0 ;  /* 0x000000010900780c */ /* 0x040fe20004741670 */
[----:B------:R3:W-:Y:S01]  /*1ea0*/  LDGSTS.E.BYPASS.LTC128B.128 [R248+0x3100], [R6.64+0x80], !P1 ;  /* 0x0310008006f87fae */ /* 0x0007e2000c901d4a */
[----:B------:R-:W-:-:S05]  /*1eb0*/  ISETP.LT.OR P1, PT, R9, 0x21, P6 ;  /* 0x000000210900780c */ /* 0x000fca0003721670 */
[----:B----4-:R-:W-:Y:S06]  /*1ec0*/  HMMA.16816.F32 R48, R152, R36, RZ ;  /* 0x000000249830723c */ /* 0x010fec00000018ff */
[----:B------:R3:W-:Y:S01]  /*1ed0*/  LDGSTS.E.BYPASS.LTC128B.128 [R248+0x6100], [R6.64+0x100], !P2 ;  /* 0x0610010006f87fae */ /* 0x0007e2000d101d4a */
[C---:B------:R-:W-:Y:S01]  /*1ee0*/  ISETP.LT.OR P2, PT, R9.reuse, 0x21, !P3 ;  /* 0x000000210900780c */ /* 0x040fe20005f41670 */
[----:B------:R-:W-:Y:S01]  /*1ef0*/  HMMA.16816.F32 R92, R156, R46, R20 ;  /* 0x0000002e9c5c723c */ /* 0x000fe20000001814 */
[C---:B------:R-:W-:Y:S01]  /*1f00*/  ISETP.LT.OR P3, PT, R9.reuse, 0x41, !P3 ;  /* 0x000000410900780c */ /* 0x040fe20005f61670 */
[----:B------:R4:W-:Y:S01]  /*1f10*/  LDGSTS.E.BYPASS.LTC128B.128 [R248+0x1100], [R10.64], !P1 ;  /* 0x011000000af87fae */ /* 0x0009e2000c901d4a */
[----:B------:R-:W-:-:S02]  /*1f20*/  ISETP.LT.OR P1, PT, R9, 0x21, !P0 ;  /* 0x000000210900780c */ /* 0x000fc40004721670 */
[----:B------:R-:W-:-:S03]  /*1f30*/  ISETP.LT.OR P0, PT, R9, 0x41, !P0 ;  /* 0x000000410900780c */ /* 0x000fc60004701670 */
[----:B------:R-:W-:Y:S04]  /*1f40*/  HMMA.16816.F32 R44, R152, R38, RZ ;  /* 0x00000026982c723c */ /* 0x000fe800000018ff */
[----:B------:R5:W-:Y:S01]  /*1f50*/  LDGSTS.E.BYPASS.LTC128B.128 [R248+0x4100], [R16.64], !P2 ;  /* 0x0410000010f87fae */ /* 0x000be2000d101d4a */
[----:B------:R-:W-:-:S03]  /*1f60*/  LOP3.LUT P2, RZ, R28, 0x4, RZ, 0xc0, !PT ;  /* 0x000000041cff7812 */ /* 0x000fc6000784c0ff */
[----:B------:R3:W-:Y:S01]  /*1f70*/  LDGSTS.E.BYPASS.LTC128B.128 [R248+0x7100], [R14.64], !P1 ;  /* 0x071000000ef87fae */ /* 0x0007e2000c901d4a */
[----:B-1----:R-:W-:Y:S01]  /*1f80*/  HMMA.16816.F32 R24, R152, R40, RZ ;  /* 0x000000289818723c */ /* 0x002fe200000018ff */
[----:B------:R-:W-:Y:S02]  /*1f90*/  ISETP.LT.OR P1, PT, R9, 0x41, P6 ;  /* 0x000000410900780c */ /* 0x000fe40003721670 */
[----:B------:R-:W-:-:S05]  /*1fa0*/  SEL R0, R0, 0xffffffc0, !P2 ;  /* 0xffffffc000007807 */ /* 0x000fca0005000000 */
[----:B--2---:R-:W-:Y:S01]  /*1fb0*/  HMMA.16816.F32 R36, R152, R32, RZ ;  /* 0x000000209824723c */ /* 0x004fe200000018ff */
[----:B------:R-:W-:Y:S02]  /*1fc0*/  IMAD.IADD R229, R135, 0x1, R0 ;  /* 0x0000000187e57824 */ /* 0x000fe400078e0200 */
[----:B------:R-:W-:-:S03]  /*1fd0*/  IMAD.IADD R226, R0, 0x1, R230 ;  /* 0x0000000100e27824 */ /* 0x000fc600078e02e6 */
[----:B------:R3:W-:Y:S02]  /*1fe0*/  LDGSTS.E.BYPASS.LTC128B.128 [R248+0x2100], [R12.64], !P1 ;  /* 0x021000000cf87fae */ /* 0x0007e4000c901d4a */
[C---:B------:R-:W-:Y:S02]  /*1ff0*/  HMMA.16816.F32 R32, R152.reuse, R34, RZ ;  /* 0x000000229820723c */ /* 0x040fe400000018ff */
[----:B------:R3:W-:Y:S04]  /*2000*/  LDGSTS.E.BYPASS.LTC128B.128 [R248+0x5100], [R12.64+0x80], !P3 ;  /* 0x051000800cf87fae */ /* 0x0007e8000d901d4a */
[----:B------:R3:W-:Y:S01]  /*2010*/  LDGSTS.E.BYPASS.LTC128B.128 [R248+0x8100], [R12.64+0x100], !P0 ;  /* 0x081001000cf87fae */ /* 0x0007e2000c101d4a */
[----:B------:R-:W-:Y:S01]  /*2020*/  PLOP3.LUT P0, PT, PT, PT, UP0, 0x80, 0x0 ;  /* 0x000000000000781c */ /* 0x000fe20003f0f008 */
[----:B-----5:R-:W-:Y:S02]  /*2030*/  HMMA.16816.F32 R16, R152, R52, RZ ;  /* 0x000000349810723c */ /* 0x020fe400000018ff */
[----:B----4-:R-:W1:Y:S04]  /*2040*/  LDSM.16.M88.4 R8, [R229+0xc100] ;  /* 0x00c10000e508783b */ /* 0x010e680000000200 */
[----:B------:R-:W2:Y:S02]  /*2050*/  LDSM.16.M88.4 R76, [R229+0xc900] ;  /* 0x00c90000e54c783b */ /* 0x000ea40000000200 */
[----:B------:R-:W-:Y:S02]  /*2060*/  HMMA.16816.F32 R80, R156, R56, R48 ;  /* 0x000000389c50723c */ /* 0x000fe40000001830 */
[----:B------:R-:W4:Y:S04]  /*2070*/  LDSM.16.M88.4 R48, [R229+0xd100] ;  /* 0x00d10000e530783b */ /* 0x000f280000000200 */
[----:B------:R-:W-:Y:S02]  /*2080*/  LDSM.16.M88.4 R28, [R229+0xe100] ;  /* 0x00e10000e51c783b */ /* 0x000fe40000000200 */
[----:B------:R-:W-:Y:S02]  /*2090*/  HMMA.16816.F32 R20, R152, R42, RZ ;  /* 0x0000002a9814723c */ /* 0x000fe400000018ff */
[----:B------:R-:W5:Y:S04]  /*20a0*/  LDSM.16.M88.4 R40, [R229+0xd900] ;  /* 0x00d90000e528783b */ /* 0x000f680000000200 */
[----:B------:R-:W0:Y:S02]  /*20b0*/  LDGDEPBAR ;  /* 0x00000000000079af */ /* 0x000e240000000000 */
[----:B------:R-:W-:Y:S08]  /*20c0*/  HMMA.16816.F32 R68, R156, R58, R44 ;  /* 0x0000003a9c44723c */ /* 0x000ff0000000182c */
[----:B---3--:R-:W-:Y:S08]  /*20d0*/  HMMA.16816.F32 R12, R152, R54, RZ ;  /* 0x00000036980c723c */ /* 0x008ff000000018ff */
[C---:B------:R-:W-:Y:S01]  /*20e0*/  HMMA.16816.F32 R56, R156.reuse, R72, R24 ;  /* 0x000000489c38723c */ /* 0x040fe20000001818 */
[----:B------:R-:W3:Y:S07]  /*20f0*/  LDSM.16.M88.4 R24, [R229+0xe900] ;  /* 0x00e90000e518783b */ /* 0x000eee0000000200 */
[C---:B------:R-:W-:Y:S08]  /*2100*/  HMMA.16816.F32 R64, R156.reuse, R60, R36 ;  /* 0x0000003c9c40723c */ /* 0x040ff00000001824 */
[C---:B------:R-:W-:Y:S08]  /*2110*/  HMMA.16816.F32 R60, R156.reuse, R62, R32 ;  /* 0x0000003e9c3c723c */ /* 0x040ff00000001820 */
[C---:B------:R-:W-:Y:S08]  /*2120*/  HMMA.16816.F32 R44, R156.reuse, R84, R16 ;  /* 0x000000549c2c723c */ /* 0x040ff00000001810 */
[C---:B------:R-:W-:Y:S01]  /*2130*/  HMMA.16816.F32 R36, R156.reuse, R86, R12 ;  /* 0x000000569c24723c */ /* 0x040fe2000000180c */
[----:B------:R-:W3:Y:S07]  /*2140*/  LDSM.16.M88.4 R12, [R226] ;  /* 0x00000000e20c783b */ /* 0x000eee0000000200 */
[----:B------:R-:W-:Y:S08]  /*2150*/  HMMA.16816.F32 R52, R156, R74, R20 ;  /* 0x0000004a9c34723c */ /* 0x000ff00000001814 */
[C---:B-1----:R-:W-:Y:S08]  /*2160*/  HMMA.16816.F32 R20, R176.reuse, R10, R88 ;  /* 0x0000000ab014723c */ /* 0x042ff00000001858 */
[C---:B--2---:R-:W-:Y:S08]  /*2170*/  HMMA.16816.F32 R16, R176.reuse, R76, R96 ;  /* 0x0000004cb010723c */ /* 0x044ff00000001860 */
[C---:B------:R-:W-:Y:S08]  /*2180*/  HMMA.16816.F32 R88, R176.reuse, R78, R92 ;  /* 0x0000004eb058723c */ /* 0x040ff0000000185c */
[C---:B----4-:R-:W-:Y:S08]  /*2190*/  HMMA.16816.F32 R76, R176.reuse, R50, R68 ;  /* 0x00000032b04c723c */ /* 0x050ff00000001844 */
[C---:B------:R-:W-:Y:S08]  /*21a0*/  HMMA.16816.F32 R72, R176.reuse, R48, R80 ;  /* 0x00000030b048723c */ /* 0x040ff00000001850 */
[C---:B-----5:R-:W-:Y:S08]  /*21b0*/  HMMA.16816.F32 R96, R176.reuse, R40, R64 ;  /* 0x00000028b060723c */ /* 0x060ff00000001840 */
[C---:B------:R-:W-:Y:S01]  /*21c0*/  HMMA.16816.F32 R68, R176.reuse, R42, R60 ;  /* 0x0000002ab044723c */ /* 0x040fe2000000183c */
[----:B------:R-:W1:Y:S07]  /*21d0*/  LDSM.16.M88.4 R60, [R226+0x1000] ;  /* 0x00100000e23c783b */ /* 0x000e6e0000000200 */
[C---:B------:R-:W-:Y:S01]  /*21e0*/  HMMA.16816.F32 R32, R176.reuse, R8, R100 ;  /* 0x00000008b020723c */ /* 0x040fe20000001864 */
[----:B------:R-:W2:Y:S07]  /*21f0*/  LDSM.16.M88.4 R8, [R226+0x800] ;  /* 0x00080000e208783b */ /* 0x000eae0000000200 */
[C---:B---3--:R-:W-:Y:S01]  /*2200*/  HMMA.16816.F32 R80, R176.reuse, R24, R44 ;  /* 0x00000018b050723c */ /* 0x048fe2000000182c */
[----:B------:R-:W-:Y:S07]  /*2210*/  LDSM.16.M88.4 R44, [R226+0x2800] ;  /* 0x00280000e22c783b */ /* 0x000fee0000000200 */
[C---:B------:R-:W-:Y:S01]  /*2220*/  HMMA.16816.F32 R64, R176.reuse, R26, R36 ;  /* 0x0000001ab040723c */ /* 0x040fe20000001824 */
[----:B------:R-:W3:Y:S04]  /*2230*/  LDSM.16.M88.4 R24, [R226+0x2000] ;  /* 0x00200000e218783b */ /* 0x000ee80000000200 */
[----:B------:R-:W-:Y:S03]  /*2240*/  LDSM.16.M88.4 R36, [R135+0xf100] ;  /* 0x00f100008724783b */ /* 0x000fe60000000200 */
[C---:B------:R-:W-:Y:S01]  /*2250*/  HMMA.16816.F32 R92, R176.reuse, R28, R56 ;  /* 0x0000001cb05c723c */ /* 0x040fe20000001838 */
[----:B------:R-:W4:Y:S07]  /*2260*/  LDSM.16.M88.4 R56, [R226+0x1800] ;  /* 0x00180000e238783b */ /* 0x000f2e0000000200 */
[----:B------:R-:W-:Y:S01]  /*2270*/  HMMA.16816.F32 R84, R176, R30, R52 ;  /* 0x0000001eb054723c */ /* 0x000fe20000001834 */
[----:B------:R-:W-:Y:S07]  /*2280*/  LDSM.16.M88.4 R28, [R135+0x10100] ;  /* 0x01010000871c783b */ /* 0x000fee0000000200 */
[C---:B------:R-:W-:Y:S01]  /*2290*/  HMMA.16816.F32 R52, R184.reuse, R12, R32 ;  /* 0x0000000cb834723c */ /* 0x040fe20000001820 */
[----:B------:R-:W5:Y:S07]  /*22a0*/  LDSM.16.M88.4 R32, [R135+0xf900] ;  /* 0x00f900008720783b */ /* 0x000f6e0000000200 */
[C---:B------:R-:W-:Y:S08]  /*22b0*/  HMMA.16816.F32 R48, R184.reuse, R14, R20 ;  /* 0x0000000eb830723c */ /* 0x040ff00000001814 */
[C---:B-1----:R-:W-:Y:S08]  /*22c0*/  HMMA.16816.F32 R12, R184.reuse, R62, R76 ;  /* 0x0000003eb80c723c */ /* 0x042ff0000000184c */
[C---:B--2---:R-:W-:Y:S08]  /*22d0*/  HMMA.16816.F32 R40, R184.reuse, R8, R16 ;  /* 0x00000008b828723c */ /* 0x044ff00000001810 */
[C---:B---3--:R-:W-:Y:S08]  /*22e0*/  HMMA.16816.F32 R76, R184.reuse, R24, R92 ;  /* 0x00000018b84c723c */ /* 0x048ff0000000185c */
[C---:B------:R-:W-:Y:S01]  /*22f0*/  HMMA.16816.F32 R84, R184.reuse, R26, R84 ;  /* 0x0000001ab854723c */ /* 0x040fe20000001854 */
[----:B------:R-:W1:Y:S07]  /*2300*/  LDSM.16.M88.4 R24, [R135+0x10900] ;  /* 0x010900008718783b */ /* 0x000e6e0000000200 */
[C---:B------:R-:W-:Y:S08]  /*2310*/  HMMA.16816.F32 R20, R184.reuse, R10, R88 ;  /* 0x0000000ab814723c */ /* 0x040ff00000001858 */
[C---:B------:R-:W-:Y:S01]  /*2320*/  HMMA.16816.F32 R16, R184.reuse, R60, R72 ;  /* 0x0000003cb810723c */ /* 0x040fe20000001848 */
[----:B------:R-:W-:Y:S07]  /*2330*/  LDSM.16.M88.4 R60, [R135+0x11900] ;  /* 0x01190000873c783b */ /* 0x000fee0000000200 */
[C---:B----4-:R-:W-:Y:S08]  /*2340*/  HMMA.16816.F32 R8, R184.reuse, R56, R96 ;  /* 0x00000038b808723c */ /* 0x050ff00000001860 */
[C---:B------:R-:W-:Y:S08]  /*2350*/  HMMA.16816.F32 R56, R184.reuse, R58, R68 ;  /* 0x0000003ab838723c */ /* 0x040ff00000001844 */
[----:B------:R-:W-:Y:S01]  /*2360*/  HMMA.16816.F32 R92, R184, R46, R64 ;  /* 0x0000002eb85c723c */ /* 0x000fe20000001840 */
[----:B------:R-:W2:Y:S07]  /*2370*/  LDSM.16.M88.4 R64, [R135+0x11100] ;  /* 0x011100008740783b */ /* 0x000eae0000000200 */
[C---:B------:R-:W-:Y:S01]  /*2380*/  HMMA.16816.F32 R100, R188.reuse, R36, R52 ;  /* 0x00000024bc64723c */ /* 0x040fe20000001834 */
[----:B------:R-:W3:Y:S07]  /*2390*/  LDSM.16.M88.4 R52, [R230+0x3000] ;  /* 0x00300000e634783b */ /* 0x000eee0000000200 */
[C---:B------:R-:W-:Y:S01]  /*23a0*/  HMMA.16816.F32 R88, R188.reuse, R38, R48 ;  /* 0x00000026bc58723c */ /* 0x040fe20000001830 */
[----:B------:R-:W-:Y:S04]  /*23b0*/  LDSM.16.M88.4 R36, [R230+0x4800] ;  /* 0x00480000e624783b */ /* 0x000fe80000000200 */
[----:B------:R-:W-:Y:S03]  /*23c0*/  LDSM.16.M88.4 R48, [R230+0x3800] ;  /* 0x00380000e630783b */ /* 0x000fe60000000200 */
[----:B-----5:R-:W-:Y:S01]  /*23d0*/  HMMA.16816.F32 R96, R188, R32, R40 ;  /* 0x00000020bc60723c */ /* 0x020fe20000001828 */
[----:B------:R-:W4:Y:S07]  /*23e0*/  LDSM.16.M88.4 R40, [R230+0x4000] ;  /* 0x00400000e628783b */ /* 0x000f2e0000000200 */
[----:B------:R-:W-:Y:S08]  /*23f0*/  HMMA.16816.F32 R104, R184, R44, R80 ;  /* 0x0000002cb868723c */ /* 0x000ff00000001850 */
[C---:B------:R-:W-:Y:S08]  /*2400*/  HMMA.16816.F32 R72, R188.reuse, R28, R16 ;  /* 0x0000001cbc48723c */ /* 0x040ff00000001810 */
[C---:B-1----:R-:W-:Y:S08]  /*2410*/  HMMA.16816.F32 R44, R188.reuse, R24, R8 ;  /* 0x00000018bc2c723c */ /* 0x042ff00000001808 */
[C---:B------:R-:W-:Y:S08]  /*2420*/  HMMA.16816.F32 R24, R188.reuse, R26, R56 ;  /* 0x0000001abc18723c */ /* 0x040ff00000001838 */
[C---:B------:R-:W-:Y:S01]  /*2430*/  HMMA.16816.F32 R80, R188.reuse, R34, R20 ;  /* 0x00000022bc50723c */ /* 0x040fe20000001814 */
[----:B------:R-:W1:Y:S07]  /*2440*/  LDSM.16.M88.4 R32, [R230+0x5000] ;  /* 0x00500000e620783b */ /* 0x000e6e0000000200 */
[C---:B------:R-:W-:Y:S01]  /*2450*/  HMMA.16816.F32 R68, R188.reuse, R30, R12 ;  /* 0x0000001ebc44723c */ /* 0x040fe2000000180c */
[----:B------:R-:W5:Y:S07]  /*2460*/  LDSM.16.M88.4 R28, [R230+0x5800] ;  /* 0x00580000e61c783b */ /* 0x000f6e0000000200 */
[C---:B--2---:R-:W-:Y:S08]  /*2470*/  HMMA.16816.F32 R20, R188.reuse, R64, R76 ;  /* 0x00000040bc14723c */ /* 0x044ff0000000184c */
[C---:B------:R-:W-:Y:S08]  /*2480*/  HMMA.16816.F32 R12, R188.reuse, R60, R104 ;  /* 0x0000003cbc0c723c */ /* 0x040ff00000001868 */
[----:B------:R-:W-:Y:S08]  /*2490*/  HMMA.16816.F32 R8, R188, R62, R92 ;  /* 0x0000003ebc08723c */ /* 0x000ff0000000185c */
[C---:B---3--:R-:W-:Y:S08]  /*24a0*/  HMMA.16816.F32 R76, R192.reuse, R54, R88 ;  /* 0x00000036c04c723c */ /* 0x048ff00000001858 */
[C---:B------:R-:W-:Y:S01]  /*24b0*/  HMMA.16816.F32 R60, R192.reuse, R52, R100 ;  /* 0x00000034c03c723c */ /* 0x040fe20000001864 */
[----:B------:R-:W2:Y:S07]  /*24c0*/  LDSM.16.M88.4 R52, [R229+0xf100] ;  /* 0x00f10000e534783b */ /* 0x000eae0000000200 */
[C---:B----4-:R-:W-:Y:S08]  /*24d0*/  HMMA.16816.F32 R92, R192.reuse, R40, R72 ;  /* 0x00000028c05c723c */ /* 0x050ff00000001848 */
[C---:B------:R-:W-:Y:S01]  /*24e0*/  HMMA.16816.F32 R88, R192.reuse, R36, R44 ;  /* 0x00000024c058723c */ /* 0x040fe2000000182c */
[----:B------:R-:W3:Y:S07]  /*24f0*/  LDSM.16.M88.4 R44, [R229+0xf900] ;  /* 0x00f90000e52c783b */ /* 0x000eee0000000200 */
[----:B------:R-:W-:Y:S01]  /*2500*/  HMMA.16816.F32 R72, R192, R38, R24 ;  /* 0x00000026c048723c */ /* 0x000fe20000001818 */
[----:B------:R-:W4:Y:S04]  /*2510*/  LDSM.16.M88.4 R24, [R229+0x10100] ;  /* 0x01010000e518783b */ /* 0x000f280000000200 */
[----:B------:R-:W-:Y:S03]  /*2520*/  LDSM.16.M88.4 R36, [R229+0x11900] ;  /* 0x01190000e524783b */ /* 0x000fe60000000200 */
[----:B------:R-:W-:Y:S08]  /*2530*/  HMMA.16816.F32 R16, R188, R66, R84 ;  /* 0x00000042bc10723c */ /* 0x000ff00000001854 */
[C---:B------:R-:W-:Y:S08]  /*2540*/  HMMA.16816.F32 R96, R192.reuse, R48, R96 ;  /* 0x00000030c060723c */ /* 0x040ff00000001860 */
[C---:B------:R-:W-:Y:S01]  /*2550*/  HMMA.16816.F32 R84, R192.reuse, R50, R80 ;  /* 0x00000032c054723c */ /* 0x040fe20000001850 */
[----:B------:R-:W2:Y:S07]  /*2560*/  LDSM.16.M88.4 R48, [R229+0x10900] ;  /* 0x01090000e530783b */ /* 0x000eae0000000200 */
[C---:B------:R-:W-:Y:S01]  /*2570*/  HMMA.16816.F32 R80, R192.reuse, R42, R68 ;  /* 0x0000002ac050723c */ /* 0x040fe20000001844 */
[----:B------:R-:W3:Y:S07]  /*2580*/  LDSM.16.M88.4 R40, [R229+0x11100] ;  /* 0x01110000e528783b */ /* 0x000eee0000000200 */
[C---:B-1----:R-:W-:Y:S08]  /*2590*/  HMMA.16816.F32 R68, R192.reuse, R32, R20 ;  /* 0x00000020c044723c */ /* 0x042ff00000001814 */
[C---:B------:R-:W-:Y:S08]  /*25a0*/  HMMA.16816.F32 R64, R192.reuse, R34, R16 ;  /* 0x00000022c040723c */ /* 0x040ff00000001810 */
[C---:B-----5:R-:W-:Y:S08]  /*25b0*/  HMMA.16816.F32 R56, R192.reuse, R28, R12 ;  /* 0x0000001cc038723c */ /* 0x060ff0000000180c */
[----:B------:R-:W-:Y:S01]  /*25c0*/  HMMA.16816.F32 R32, R192, R30, R8 ;  /* 0x0000001ec020723c */ /* 0x000fe20000001808 */
[----:B------:R-:W1:Y:S07]  /*25d0*/  LDSM.16.M88.4 R28, [R226+0x3000] ;  /* 0x00300000e21c783b */ /* 0x000e6e0000000200 */
[C---:B--2---:R-:W-:Y:S08]  /*25e0*/  HMMA.16816.F32 R16, R200.reuse, R54, R76 ;  /* 0x00000036c810723c */ /* 0x044ff0000000184c */
[C---:B---3--:R-:W-:Y:S08]  /*25f0*/  HMMA.16816.F32 R12, R200.reuse, R44, R96 ;  /* 0x0000002cc80c723c */ /* 0x048ff00000001860 */
[C---:B------:R-:W-:Y:S08]  /*2600*/  HMMA.16816.F32 R8, R200.reuse, R46, R84 ;  /* 0x0000002ec808723c */ /* 0x040ff00000001854 */
[C---:B----4-:R-:W-:Y:S08]  /*2610*/  HMMA.16816.F32 R44, R200.reuse, R24, R92 ;  /* 0x00000018c82c723c */ /* 0x050ff0000000185c */
[C---:B------:R-:W-:Y:S01]  /*2620*/  HMMA.16816.F32 R76, R200.reuse, R26, R80 ;  /* 0x0000001ac84c723c */ /* 0x040fe20000001850 */
[----:B------:R-:W2:Y:S07]  /*2630*/  LDSM.16.M88.4 R24, [R226+0x3800] ;  /* 0x00380000e218783b */ /* 0x000eae0000000200 */
[C---:B------:R-:W-:Y:S01]  /*2640*/  HMMA.16816.F32 R20, R200.reuse, R52, R60 ;  /* 0x00000034c814723c */ /* 0x040fe2000000183c */
[----:B------:R-:W-:Y:S07]  /*2650*/  LDSM.16.M88.4 R52, [R226+0x5800] ;  /* 0x00580000e234783b */ /* 0x000fee0000000200 */
[C---:B------:R-:W-:Y:S08]  /*2660*/  HMMA.16816.F32 R92, R200.reuse, R48, R88 ;  /* 0x00000030c85c723c */ /* 0x040ff00000001858 */
[C---:B------:R-:W-:Y:S01]  /*2670*/  HMMA.16816.F32 R80, R200.reuse, R50, R72 ;  /* 0x00000032c850723c */ /* 0x040fe20000001848 */
[----:B------:R-:W3:Y:S07]  /*2680*/  LDSM.16.M88.4 R48, [R226+0x4000] ;  /* 0x00400000e230783b */ /* 0x000eee0000000200 */
[C---:B------:R-:W-:Y:S08]  /*2690*/  HMMA.16816.F32 R84, R200.reuse, R40, R68 ;  /* 0x00000028c854723c */ /* 0x040ff00000001844 */
[C---:B------:R-:W-:Y:S08]  /*26a0*/  HMMA.16816.F32 R88, R200.reuse, R36, R56 ;  /* 0x00000024c858723c */ /* 0x040ff00000001838 */
[C---:B------:R-:W-:Y:S01]  /*26b0*/  HMMA.16816.F32 R68, R200.reuse, R38, R32 ;  /* 0x00000026c844723c */ /* 0x040fe20000001820 */
[----:B------:R-:W4:Y:S04]  /*26c0*/  LDSM.16.M88.4 R36, [R226+0x5000] ;  /* 0x00500000e224783b */ /* 0x000f280000000200 */
[----:B------:R-:W-:Y:S03]  /*26d0*/  LDSM.16.M88.4 R32, [R135+0x12100] ;  /* 0x012100008720783b */ /* 0x000fe60000000200 */
[----:B------:R-:W-:Y:S01]  /*26e0*/  HMMA.16816.F32 R72, R200, R42, R64 ;  /* 0x0000002ac848723c */ /* 0x000fe20000001840 */
[----:B------:R-:W-:Y:S07]  /*26f0*/  LDSM.16.M88.4 R40, [R226+0x4800] ;  /* 0x00480000e228783b */ /* 0x000fee0000000200 */
[C---:B-1----:R-:W-:Y:S08]  /*2700*/  HMMA.16816.F32 R64, R204.reuse, R28, R20 ;  /* 0x0000001ccc40723c */ /* 0x042ff00000001814 */
[C---:B--2---:R-:W-:Y:S08]  /*2710*/  HMMA.16816.F32 R56, R204.reuse, R24, R12 ;  /* 0x00000018cc38723c */ /* 0x044ff0000000180c */
[C---:B------:R-:W-:Y:S01]  /*2720*/  HMMA.16816.F32 R20, R204.reuse, R26, R8 ;  /* 0x0000001acc14723c */ /* 0x040fe20000001808 */
[----:B------:R-:W1:Y:S07]  /*2730*/  LDSM.16.M88.4 R24, [R135+0x13100] ;  /* 0x013100008718783b */ /* 0x000e6e0000000200 */
[C---:B------:R-:W-:Y:S01]  /*2740*/  HMMA.16816.F32 R60, R204.reuse, R30, R16 ;  /* 0x0000001ecc3c723c */ /* 0x040fe20000001810 */
[----:B------:R-:W2:Y:S07]  /*2750*/  LDSM.16.M88.4 R28, [R135+0x12900] ;  /* 0x01290000871c783b */ /* 0x000eae0000000200 */
[C---:B---3--:R-:W-:Y:S08]  /*2760*/  HMMA.16816.F32 R16, R204.reuse, R48, R44 ;  /* 0x00000030cc10723c */ /* 0x048ff0000000182c */
[C---:B------:R-:W-:Y:S01]  /*2770*/  HMMA.16816.F32 R12, R204.reuse, R50, R76 ;  /* 0x00000032cc0c723c */ /* 0x040fe2000000184c */
[----:B------:R-:W-:Y:S07]  /*2780*/  LDSM.16.M88.4 R48, [R135+0x14100] ;  /* 0x014100008730783b */ /* 0x000fee0000000200 */
[C---:B----4-:R-:W-:Y:S08]  /*2790*/  HMMA.16816.F32 R44, R204.reuse, R36, R84 ;  /* 0x00000024cc2c723c */ /* 0x050ff00000001854 */
[C---:B------:R-:W-:Y:S01]  /*27a0*/  HMMA.16816.F32 R76, R204.reuse, R38, R72 ;  /* 0x00000026cc4c723c */ /* 0x040fe20000001848 */
[----:B------:R-:W3:Y:S07]  /*27b0*/  LDSM.16.M88.4 R36, [R135+0x13900] ;  /* 0x013900008724783b */ /* 0x000eee0000000200 */
[----:B------:R-:W-:Y:S08]  /*27c0*/  HMMA.16816.F32 R96, R204, R54, R68 ;  /* 0x00000036cc60723c */ /* 0x000ff00000001844 */
[----:B-1----:R-:W-:Y:S01]  /*27d0*/  HMMA.16816.F32 R68, R208, R24, R16 ;  /* 0x00000018d044723c */ /* 0x002fe20000001810 */
[----:B------:R-:W1:Y:S07]  /*27e0*/  LDSM.16.M88.4 R16, [R230+0x7000] ;  /* 0x00700000e610783b */ /* 0x000e6e0000000200 */
[C---:B------:R-:W-:Y:S08]  /*27f0*/  HMMA.16816.F32 R8, R204.reuse, R40, R92 ;  /* 0x00000028cc08723c */ /* 0x040ff0000000185c */
[----:B------:R-:W-:Y:S08]  /*2800*/  HMMA.16816.F32 R40, R204, R42, R80 ;  /* 0x0000002acc28723c */ /* 0x000ff00000001850 */
[C---:B--2---:R-:W-:Y:S01]  /*2810*/  HMMA.16816.F32 R80, R208.reuse, R28, R56 ;  /* 0x0000001cd050723c */ /* 0x044fe20000001838 */
[----:B------:R-:W2:Y:S07]  /*2820*/  LDSM.16.M88.4 R56, [R135+0x14900] ;  /* 0x014900008738783b */ /* 0x000eae0000000200 */
[C---:B------:R-:W-:Y:S01]  /*2830*/  HMMA.16816.F32 R92, R208.reuse, R34, R60 ;  /* 0x00000022d05c723c */ /* 0x040fe2000000183c */
[----:B------:R-:W4:Y:S07]  /*2840*/  LDSM.16.M88.4 R60, [R230+0x6000] ;  /* 0x00600000e63c783b */ /* 0x000f2e0000000200 */
[C---:B------:R-:W-:Y:S08]  /*2850*/  HMMA.16816.F32 R84, R208.reuse, R32, R64 ;  /* 0x00000020d054723c */ /* 0x040ff00000001840 */
[C---:B------:R-:W-:Y:S01]  /*2860*/  HMMA.16816.F32 R72, R208.reuse, R30, R20 ;  /* 0x0000001ed048723c */ /* 0x040fe20000001814 */
[----:B------:R-:W5:Y:S04]  /*2870*/  LDSM.16.M88.4 R20, [R230+0x6800] ;  /* 0x00680000e614783b */ /* 0x000f680000000200 */
[----:B------:R-:W-:Y:S03]  /*2880*/  LDSM.16.M88.4 R28, [R230+0x8000] ;  /* 0x00800000e61c783b */ /* 0x000fe60000000200 */
[----:B------:R-:W-:Y:S01]  /*2890*/  HMMA.16816.F32 R64, R208, R26, R12 ;  /* 0x0000001ad040723c */ /* 0x000fe2000000180c */
[----:B------:R-:W1:Y:S07]  /*28a0*/  LDSM.16.M88.4 R12, [R230+0x7800] ;  /* 0x00780000e60c783b */ /* 0x000e6e0000000200 */
[----:B------:R-:W-:Y:S08]  /*28b0*/  HMMA.16816.F32 R88, R204, R52, R88 ;  /* 0x00000034cc58723c */ /* 0x000ff00000001858 */
[C---:B---3--:R-:W-:Y:S08]  /*28c0*/  HMMA.16816.F32 R52, R208.reuse, R36, R8 ;  /* 0x00000024d034723c */ /* 0x048ff00000001808 */
[C---:B------:R-:W-:Y:S01]  /*28d0*/  HMMA.16816.F32 R8, R208.reuse, R38, R40 ;  /* 0x00000026d008723c */ /* 0x040fe20000001828 */
[----:B------:R-:W3:Y:S07]  /*28e0*/  LDSM.16.M88.4 R40, [R230+0x8800] ;  /* 0x00880000e628783b */ /* 0x000eee0000000200 */
[C---:B------:R-:W-:Y:S08]  /*28f0*/  HMMA.16816.F32 R24, R208.reuse, R48, R44 ;  /* 0x00000030d018723c */ /* 0x040ff0000000182c */
[----:B------:R-:W-:Y:S01]  /*2900*/  HMMA.16816.F32 R36, R208, R50, R76 ;  /* 0x00000032d024723c */ /* 0x000fe2000000184c */
[----:B------:R-:W3:Y:S04]  /*2910*/  LDSM.16.M88.4 R48, [R229+0x12100] ;  /* 0x01210000e530783b */ /* 0x000ee80000000200 */
[----:B------:R-:W-:Y:S03]  /*2920*/  LDSM.16.M88.4 R76, [R229+0x14900] ;  /* 0x01490000e54c783b */ /* 0x000fe60000000200 */
[C---:B-1----:R-:W-:Y:S01]  /*2930*/  HMMA.16816.F32 R112, R212.reuse, R16, R68 ;  /* 0x00000010d470723c */ /* 0x042fe20000001844 */
[----:B------:R-:W-:Y:S07]  /*2940*/  LDSM.16.M88.4 R68, [R226+0x6800] ;  /* 0x00680000e244783b */ /* 0x000fee0000000200 */
[----:B------:R-:W-:Y:S01]  /*2950*/  HMMA.16816.F32 R108, R212, R18, R64 ;  /* 0x00000012d46c723c */ /* 0x000fe20000001840 */
[----:B------:R-:W1:Y:S07]  /*2960*/  LDSM.16.M88.4 R16, [R229+0x12900] ;  /* 0x01290000e510783b */ /* 0x000e6e0000000200 */
[C---:B--2---:R-:W-:Y:S08]  /*2970*/  HMMA.16816.F32 R32, R208.reuse, R56, R88 ;  /* 0x00000038d020723c */ /* 0x044ff00000001858 */
[----:B------:R-:W-:Y:S08]  /*2980*/  HMMA.16816.F32 R44, R208, R58, R96 ;  /* 0x0000003ad02c723c */ /* 0x000ff00000001860 */
[C---:B----4-:R-:W-:Y:S08]  /*2990*/  HMMA.16816.F32 R56, R212.reuse, R60, R84 ;  /* 0x0000003cd438723c */ /* 0x050ff00000001854 */
[C---:B------:R-:W-:Y:S08]  /*29a0*/  HMMA.16816.F32 R60, R212.reuse, R62, R92 ;  /* 0x0000003ed43c723c */ /* 0x040ff0000000185c */
[C---:B-----5:R-:W-:Y:S08]  /*29b0*/  HMMA.16816.F32 R104, R212.reuse, R20, R80 ;  /* 0x00000014d468723c */ /* 0x060ff00000001850 */
[C---:B------:R-:W-:Y:S01]  /*29c0*/  HMMA.16816.F32 R92, R212.reuse, R22, R72 ;  /* 0x00000016d45c723c */ /* 0x040fe20000001848 */
[----:B------:R-:W-:Y:S07]  /*29d0*/  LDSM.16.M88.4 R72, [R226+0x6000] ;  /* 0x00600000e248783b */ /* 0x000fee0000000200 */
[C---:B------:R-:W-:Y:S08]  /*29e0*/  HMMA.16816.F32 R100, R212.reuse, R12, R52 ;  /* 0x0000000cd464723c */ /* 0x040ff00000001834 */
[C---:B------:R-:W-:Y:S01]  /*29f0*/  HMMA.16816.F32 R96, R212.reuse, R14, R8 ;  /* 0x0000000ed460723c */ /* 0x040fe20000001808 */
[----:B------:R-:W2:Y:S04]  /*2a00*/  LDSM.16.M88.4 R12, [R229+0x13100] ;  /* 0x01310000e50c783b */ /* 0x000ea80000000200 */
[----:B------:R-:W4:Y:S03]  /*2a10*/  LDSM.16.M88.4 R8, [R229+0x13900] ;  /* 0x01390000e508783b */ /* 0x000f260000000200 */
[C---:B------:R-:W-:Y:S01]  /*2a20*/  HMMA.16816.F32 R20, R212.reuse, R28, R24 ;  /* 0x0000001cd414723c */ /* 0x040fe20000001818 */
[----:B------:R-:W5:Y:S07]  /*2a30*/  LDSM.16.M88.4 R24, [R229+0x14100] ;  /* 0x01410000e518783b */ /* 0x000f6e0000000200 */
[C---:B------:R-:W-:Y:S08]  /*2a40*/  HMMA.16816.F32 R88, R212.reuse, R30, R36 ;  /* 0x0000001ed458723c */ /* 0x040ff00000001824 */
[C---:B---3--:R-:W-:Y:S08]  /*2a50*/  HMMA.16816.F32 R84, R212.reuse, R40, R32 ;  /* 0x00000028d454723c */ /* 0x048ff00000001820 */
[----:B------:R-:W-:Y:S08]  /*2a60*/  HMMA.16816.F32 R80, R212, R42, R44 ;  /* 0x0000002ad450723c */ /* 0x000ff0000000182c */
[C---:B------:R-:W-:Y:S08]  /*2a70*/  HMMA.16816.F32 R64, R216.reuse, R48, R56 ;  /* 0x00000030d840723c */ /* 0x040ff00000001838 */
[C---:B------:R-:W-:Y:S01]  /*2a80*/  HMMA.16816.F32 R56, R216.reuse, R50, R60 ;  /* 0x00000032d838723c */ /* 0x040fe2000000183c */
[----:B------:R-:W3:Y:S04]  /*2a90*/  LDSM.16.M88.4 R60, [R226+0x7000] ;  /* 0x00700000e23c783b */ /* 0x000ee80000000200 */
[----:B------:R-:W3:Y:S03]  /*2aa0*/  LDSM.16.M88.4 R48, [R226+0x7800] ;  /* 0x00780000e230783b */ /* 0x000ee60000000200 */
[C---:B-1----:R-:W-:Y:S01]  /*2ab0*/  HMMA.16816.F32 R52, R216.reuse, R16, R104 ;  /* 0x00000010d834723c */ /* 0x042fe20000001868 */
[----:B------:R-:W-:Y:S07]  /*2ac0*/  LDSM.16.M88.4 R104, [R226+0x8800] ;  /* 0x00880000e268783b */ /* 0x000fee0000000200 */
[----:B------:R-:W-:Y:S01]  /*2ad0*/  HMMA.16816.F32 R44, R216, R18, R92 ;  /* 0x00000012d82c723c */ /* 0x000fe2000000185c */
[----:B------:R-:W1:Y:S01]  /*2ae0*/  LDSM.16.M88.4 R92, [R226+0x8000] ;  /* 0x00800000e25c783b */ /* 0x000e620000000200 */
[----:B------:R-:W-:-:S06]  /*2af0*/  DEPBAR.LE SB0, 0x0 ;  /* 0x000080000000791a */ /* 0x000fcc0000000000 */
[C---:B--2---:R-:W-:Y:S08]  /*2b00*/  HMMA.16816.F32 R40, R216.reuse, R12, R112 ;  /* 0x0000000cd828723c */ /* 0x044ff00000001870 */
[C---:B------:R-:W-:Y:S08]  /*2b10*/  HMMA.16816.F32 R36, R216.reuse, R14, R108 ;  /* 0x0000000ed824723c */ /* 0x040ff0000000186c */
[C---:B----4-:R-:W-:Y:S08]  /*2b20*/  HMMA.16816.F32 R32, R216.reuse, R8, R100 ;  /* 0x00000008d820723c */ /* 0x050ff00000001864 */
[C---:B------:R-:W-:Y:S08]  /*2b30*/  HMMA.16816.F32 R28, R216.reuse, R10, R96 ;  /* 0x0000000ad81c723c */ /* 0x040ff00000001860 */
[C---:B-----5:R-:W-:Y:S08]  /*2b40*/  HMMA.16816.F32 R20, R216.reuse, R24, R20 ;  /* 0x00000018d814723c */ /* 0x060ff00000001814 */
[C---:B------:R-:W-:Y:S08]  /*2b50*/  HMMA.16816.F32 R16, R216.reuse, R26, R88 ;  /* 0x0000001ad810723c */ /* 0x040ff00000001858 */
[C---:B------:R-:W-:Y:S08]  /*2b60*/  HMMA.16816.F32 R12, R216.reuse, R76, R84 ;  /* 0x0000004cd80c723c */ /* 0x040ff00000001854 */
[----:B------:R-:W-:Y:S08]  /*2b70*/  HMMA.16816.F32 R8, R216, R78, R80 ;  /* 0x0000004ed808723c */ /* 0x000ff00000001850 */
[C---:B------:R-:W-:Y:S08]  /*2b80*/  HMMA.16816.F32 R76, R220.reuse, R72, R64 ;  /* 0x00000048dc4c723c */ /* 0x040ff00000001840 */
[C---:B------:R-:W-:Y:S08]  /*2b90*/  HMMA.16816.F32 R72, R220.reuse, R74, R56 ;  /* 0x0000004adc48723c */ /* 0x040ff00000001838 */
[C---:B------:R-:W-:Y:S08]  /*2ba0*/  HMMA.16816.F32 R64, R220.reuse, R68, R52 ;  /* 0x00000044dc40723c */ /* 0x040ff00000001834 */
[C---:B---3--:R-:W-:Y:S08]  /*2bb0*/  HMMA.16816.F32 R56, R220.reuse, R60, R40 ;  /* 0x0000003cdc38723c */ /* 0x048ff00000001828 */
[C---:B------:R-:W-:Y:S08]  /*2bc0*/  HMMA.16816.F32 R32, R220.reuse, R48, R32 ;  /* 0x00000030dc20723c */ /* 0x040ff00000001820 */
[C---:B------:R-:W-:Y:S08]  /*2bd0*/  HMMA.16816.F32 R68, R220.reuse, R70, R44 ;  /* 0x00000046dc44723c */ /* 0x040ff0000000182c */
[C---:B------:R-:W-:Y:S08]  /*2be0*/  HMMA.16816.F32 R36, R220.reuse, R62, R36 ;  /* 0x0000003edc24723c */ /* 0x040ff00000001824 */
[C---:B------:R-:W-:Y:S08]  /*2bf0*/  HMMA.16816.F32 R48, R220.reuse, R50, R28 ;  /* 0x00000032dc30723c */ /* 0x040ff0000000181c */
[C---:B-1----:R-:W-:Y:S08]  /*2c00*/  HMMA.16816.F32 R24, R220.reuse, R92, R20 ;  /* 0x0000005cdc18723c */ /* 0x042ff00000001814 */
[C---:B------:R-:W-:Y:S08]  /*2c10*/  HMMA.16816.F32 R16, R220.reuse, R94, R16 ;  /* 0x0000005edc10723c */ /* 0x040ff00000001810 */
[C---:B------:R-:W-:Y:S08]  /*2c20*/  HMMA.16816.F32 R52, R220.reuse, R104, R12 ;  /* 0x00000068dc34723c */ /* 0x040ff0000000180c */
[----:B------:R-:W-:Y:S01]  /*2c30*/  HMMA.16816.F32 R40, R220, R106, R8 ;  /* 0x0000006adc28723c */ /* 0x000fe20000001808 */
[----:B------:R-:W-:Y:S06]  /*2c40*/  BAR.SYNC.DEFER_BLOCKING 0x0 ;  /* 0x0000000000007b1d */ /* 0x000fec0000010000 */
[----:B------:R-:W-:Y:S05]  /*2c50*/  @!P0 BRA `(.L_x_4) ;  /* 0x000001e000008947 */ /* 0x000fea0003800000 */
[----:B------:R-:W-:Y:S01]  /*2c60*/  UIADD3 UR5, UR12, -0x2, URZ ;  /* 0xfffffffe0c057890 */ /* 0x000fe2000fffe03f */
[C---:B------:R-:W-:Y:S01]  /*2c70*/  IMAD.SHL.U32 R10, R118.reuse, 0x40, RZ ;  /* 0x00000040760a7824 */ /* 0x040fe200078e00ff */
[----:B------:R-:W-:-:S02]  /*2c80*/  SHF.L.U64.HI R3, R118, 0x6, R119 ;  /* 0x0000000676037819 */ /* 0x000fc40000010277 */
[----:B------:R-:W-:Y:S02]  /*2c90*/  USHF.R.S32.HI UR4, URZ, 0x1f, UR5 ;  /* 0x0000001f3f047899 */ /* 0x000fe40008011405 */
[----:B------:R-:W-:Y:S01]  /*2ca0*/  UIMAD UR16, UR16, UR5, URZ ;  /* 0x00000005101072a4 */ /* 0x000fe2000f8e023f */
[----:B------:R-:W-:-:S03]  /*2cb0*/  IMAD.WIDE.U32 R8, R116, UR5, R120 ;  /* 0x0000000574087c25 */ /* 0x000fc6000f8e0078 */
[----:B------:R-:W-:Y:S02]  /*2cc0*/  UIMAD UR4, UR4, UR14, UR16 ;  /* 0x0000000e040472a4 */ /* 0x000fe4000f8e0210 */
[----:B------:R-:W-:-:S04]  /*2cd0*/  LEA R6, P2, R8, c[0x0][0x1c8], 0x1 ;  /* 0x0000720008067a11 */ /* 0x000fc800078408ff */
[----:B------:R-:W-:Y:S02]  /*2ce0*/  IADD3 R0, R9, UR4, RZ ;  /* 0x0000000409007c10 */ /* 0x000fe4000fffe0ff */
[----:B------:R-:W-:Y:S02]  /*2cf0*/  IADD3 R14, P1, P0, R10, 0x80, R6 ;  /* 0x000000800a0e7810 */ /* 0x000fe4000783e006 */
[----:B------:R-:W-:Y:S02]  /*2d00*/  LEA.HI.X R7, R8, c[0x0][0x1cc], R0, 0x1, P2 ;  /* 0x0000730008077a11 */ /* 0x000fe400010f0c00 */
[C---:B------:R-:W-:Y:S02]  /*2d10*/  IADD3 R8, P3, R10.reuse, R6, RZ ;  /* 0x000000060a087210 */ /* 0x040fe40007f7e0ff */
[C-C-:B------:R-:W-:Y:S01]  /*2d20*/  IADD3.X R15, R3.reuse, RZ, R7.reuse, P1, P0 ;  /* 0x000000ff030f7210 */ /* 0x140fe20000fe0407 */
[----:B------:R-:W-:Y:S01]  /*2d30*/  @!PT LDS RZ, [RZ] ;  /* 0x00000000fffff984 */ /* 0x000fe20000000800 */
[----:B------:R-:W-:Y:S01]  /*2d40*/  @!PT LDS RZ, [RZ] ;  /* 0x00000000fffff984 */ /* 0x000fe20000000800 */
[----:B------:R-:W-:Y:S01]  /*2d50*/  @!PT LDS RZ, [RZ] ;  /* 0x00000000fffff984 */ /* 0x000fe20000000800 */
[----:B------:R1:W-:Y:S01]  /*2d60*/  LDGSTS.E.BYPASS.LTC128B.128 [R248+0xc100], [R6.64], !P6 ;  /* 0x0c10000006f87fae */ /* 0x0003e2000f101d4a */
[----:B------:R-:W-:Y:S01]  /*2d70*/  IADD3 R12, P2, P1, R10, 0x100, R6 ;  /* 0x000001000a0c7810 */ /* 0x000fe2000795e006 */
[C-C-:B------:R-:W-:Y:S01]  /*2d80*/  IMAD.X R9, R3.reuse, 0x1, R7.reuse, P3 ;  /* 0x0000000103097824 */ /* 0x140fe200018e0607 */
[----:B------:R-:W-:Y:S01]  /*2d90*/  IADD3 R10, P0, R8, R10, RZ ;  /* 0x0000000a080a7210 */ /* 0x000fe20007f1e0ff */
[----:B------:R1:W-:Y:S01]  /*2da0*/  LDGSTS.E.BYPASS.LTC128B.128 [R248+0xf100], [R6.64+0x80], !P5 ;  /* 0x0f10008006f87fae */ /* 0x0003e2000e901d4a */
[----:B------:R-:W-:-:S03]  /*2db0*/  IADD3.X R13, R3, RZ, R7, P2, P1 ;  /* 0x000000ff030d7210 */ /* 0x000fc600017e2407 */
[----:B------:R-:W-:Y:S01]  /*2dc0*/  IMAD.X R11, R9, 0x1, R3, P0 ;  /* 0x00000001090b7824 */ /* 0x000fe200000e0603 */
[----:B------:R1:W-:Y:S04]  /*2dd0*/  LDGSTS.E.BYPASS.LTC128B.128 [R248+0x12100], [R6.64+0x100], !P4 ;  /* 0x1210010006f87fae */ /* 0x0003e8000e101d4a */
[----:B------:R1:W-:Y:S04]  /*2de0*/  LDGSTS.E.BYPASS.LTC128B.128 [R248+0xd100], [R8.64], !P6 ;  /* 0x0d10000008f87fae */ /* 0x0003e8000f101d4a */
[----:B------:R1:W-:Y:S04]  /*2df0*/  LDGSTS.E.BYPASS.LTC128B.128 [R248+0x10100], [R14.64], !P5 ;  /* 0x101000000ef87fae */ /* 0x0003e8000e901d4a */
[----:B------:R1:W-:Y:S04]  /*2e00*/  LDGSTS.E.BYPASS.LTC128B.128 [R248+0x13100], [R12.64], !P4 ;  /* 0x131000000cf87fae */ /* 0x0003e8000e101d4a */
[----:B------:R1:W-:Y:S04]  /*2e10*/  LDGSTS.E.BYPASS.LTC128B.128 [R248+0xe100], [R10.64], !P6 ;  /* 0x0e1000000af87fae */ /* 0x0003e8000f101d4a */
[----:B------:R1:W-:Y:S04]  /*2e20*/  LDGSTS.E.BYPASS.LTC128B.128 [R248+0x11100], [R10.64+0x80], !P5 ;  /* 0x111000800af87fae */ /* 0x0003e8000e901d4a */
[----:B------:R1:W-:Y:S02]  /*2e30*/  LDGSTS.E.BYPASS.LTC128B.128 [R248+0x14100], [R10.64+0x100], !P4 ;  /* 0x141001000af87fae */ /* 0x0003e4000e101d4a */
.L_x_4:
[----:B------:R-:W-:Y:S01]  /*2e40*/  LOP3.LUT R0, R117, 0xffffffe0, RZ, 0xc0, !PT ;  /* 0xffffffe075007812 */ /* 0x000fe200078ec0ff */
[----:B------:R-:W-:Y:S01]  /*2e50*/  ULDC UR4, c[0x0][0x1d0] ;  /* 0x0000740000047ab9 */ /* 0x000fe20000000800 */
[----:B------:R-:W-:Y:S01]  /*2e60*/  IMAD.SHL.U32 R224, R4, 0x2, RZ ;  /* 0x0000000204e07824 */ /* 0x000fe200078e00ff */
[----:B------:R-:W-:Y:S01]  /*2e70*/  UIADD3 UR4, UR6, UR4, URZ ;  /* 0x0000000406047290 */ /* 0x000fe2000fffe03f */
[----:B------:R-:W0:Y:S01]  /*2e80*/  LDGDEPBAR ;  /* 0x00000000000079af */ /* 0x000e220000000000 */
[----:B------:R-:W-:Y:S01]  /*2e90*/  IMAD.IADD R0, R132, 0x1, -R0 ;  /* 0x0000000184007824 */ /* 0x000fe200078e0a00 */
[----:B------:R-:W-:Y:S01]  /*2ea0*/  UIADD3 UR14, UR12, -0x2, URZ ;  /* 0xfffffffe0c0e7890 */ /* 0x000fe2000fffe03f */
[----:B------:R-:W-:Y:S01]  /*2eb0*/  IMAD R225, R5, 0x2, R224 ;  /* 0x0000000205e17824 */ /* 0x000fe200078e02e0 */
[C---:B------:R-:W-:Y:S01]  /*2ec0*/  LEA R228, R2.reuse, R224, 0x1 ;  /* 0x000000e002e47211 */ /* 0x040fe200078e08ff */
[----:B-1----:R-:W-:Y:S01]  /*2ed0*/  IMAD.U32 R6, RZ, RZ, UR4 ;  /* 0x00000004ff067e24 */ /* 0x002fe2000f8e00ff */
[----:B------:R-:W-:Y:S01]  /*2ee0*/  SHF.R.S32.HI R3, RZ, 0x1f, R0 ;  /* 0x0000001fff037819 */ /* 0x000fe20000011400 */
[----:B------:R-:W-:Y:S01]  /*2ef0*/  IMAD R227, R2, 0x2, R225 ;  /* 0x0000000202e37824 */ /* 0x000fe200078e02e1 */
[----:B------:R-:W-:Y:S01]  /*2f00*/  LDSM.16.MT88.4 R96, [R224+0x3900] ;  /* 0x00390000e060783b */ /* 0x000fe20000004200 */
[----:B------:R-:W-:Y:S01]  /*2f10*/  UISETP.GE.AND UP0, UPT, UR14, UR8, UPT ;  /* 0x000000080e00728c */ /* 0x000fe2000bf06270 */
[----:B------:R-:W-:-:S02]  /*2f20*/  LEA.HI R3, R3, R0, RZ, 0x2 ;  /* 0x0000000003037211 */ /* 0x000fc400078f10ff */
[----:B------:R-:W-:Y:S02]  /*2f30*/  LDSM.16.MT88.4 R60, [R228+0x900] ;  /* 0x00090000e43c783b */ /* 0x000fe40000004200 */
[----:B------:R-:W-:Y:S02]  /*2f40*/  LOP3.LUT R3, R3, 0x7ffffffc, RZ, 0xc0, !PT ;  /* 0x7ffffffc03037812 */ /* 0x000fe400078ec0ff */
[----:B------:R-:W-:Y:S03]  /*2f50*/  LDSM.16.MT88.4 R84, [R227+0x6100] ;  /* 0x00610000e354783b */ /* 0x000fe60000004200 */
[----:B------:R-:W-:Y:S01]  /*2f60*/  IMAD.IADD R0, R0, 0x1, -R3 ;  /* 0x0000000100007824 */ /* 0x000fe200078e0a03 */
[----:B------:R-:W-:Y:S03]  /*2f70*/  LDSM.16.MT88.4 R92, [R225+0x3900] ;  /* 0x00390000e15c783b */ /* 0x000fe60000004200 */
[----:B------:R-:W-:Y:S01]  /*2f80*/  IMAD R0, R0, -0x2, R6 ;  /* 0xfffffffe00007824 */ /* 0x000fe200078e0206 */
[----:B------:R-:W-:Y:S04]  /*2f90*/  LDSM.16.MT88.4 R88, [R228+0x3900] ;  /* 0x00390000e458783b */ /* 0x000fe80000004200 */
[C---:B------:R-:W-:Y:S01]  /*2fa0*/  ISETP.GT.AND P1, PT, R0.reuse, RZ, PT ;  /* 0x000000ff0000720c */ /* 0x040fe20003f24270 */
[----:B------:R-:W-:Y:S01]  /*2fb0*/  LDSM.16.MT88.4 R80, [R227+0x3900] ;  /* 0x00390000e350783b */ /* 0x000fe20000004200 */
[----:B------:R-:W-:-:S02]  /*2fc0*/  ISETP.GT.AND P0, PT, R0, 0x1, PT ;  /* 0x000000010000780c */ /* 0x000fc40003f04270 */
[----:B------:R-:W-:Y:S02]  /*2fd0*/  FSEL R7, R76, -INF , P1 ;  /* 0xff8000004c077808 */ /* 0x000fe40000800000 */
[----:B------:R-:W-:Y:S02]  /*2fe0*/  FSEL R8, R77, -INF , P0 ;  /* 0xff8000004d087808 */ /* 0x000fe40000000000 */
[C---:B------:R-:W-:Y:S02]  /*2ff0*/  ISETP.GT.AND P3, PT, R0.reuse, 0x8, PT ;  /* 0x000000080000780c */ /* 0x040fe40003f64270 */
[----:B------:R-:W-:Y:S02]  /*3000*/  ISETP.GT.AND P2, PT, R0, 0x9, PT ;  /* 0x000000090000780c */ /* 0x000fe40003f44270 */
[----:B------:R-:W-:Y:S02]  /*3010*/  FSEL R9, R72, -INF , P3 ;  /* 0xff80000048097808 */ /* 0x000fe40001800000 */
[----:B------:R-:W-:-:S02]  /*3020*/  FMNMX.FTZ R3, R7, R8, !PT ;  /* 0x0000000807037209 */ /* 0x000fc40007810000 */
[----:B------:R-:W-:Y:S02]  /*3030*/  FSEL R14, R78, -INF , P1 ;  /* 0xff8000004e0e7808 */ /* 0x000fe40000800000 */
[C---:B------:R-:W-:Y:S02]  /*3040*/  ISETP.GT.AND P1, PT, R0.reuse, 0x10, PT ;  /* 0x000000100000780c */ /* 0x040fe40003f24270 */
[----:B------:R-:W-:Y:S02]  /*3050*/  FSEL R10, R73, -INF , P2 ;  /* 0xff800000490a7808 */ /* 0x000fe40001000000 */
[----:B------:R-:W-:Y:S02]  /*3060*/  FMNMX.FTZ R3, R9, R3, !PT ;  /* 0x0000000309037209 */ /* 0x000fe40007810000 */
[----:B------:R-:W-:Y:S02]  /*3070*/  FSEL R15, R79, -INF , P0 ;  /* 0xff8000004f0f7808 */ /* 0x000fe40000000000 */
[----:B------:R-:W-:Y:S01]  /*3080*/  ISETP.GT.AND P0, PT, R0, 0x11, PT ;  /* 0x000000110000780c */ /* 0x000fe20003f04270 */
[----:B------:R-:W-:Y:S01]  /*3090*/  LDSM.16.MT88.4 R76, [R228+0x6100] ;  /* 0x00610000e44c783b */ /* 0x000fe20000004200 */
[----:B------:R-:W-:-:S02]  /*30a0*/  FSEL R11, R64, -INF , P1 ;  /* 0xff800000400b7808 */ /* 0x000fc40000800000 */
[----:B------:R-:W-:Y:S02]  /*30b0*/  FMNMX.FTZ R3, R10, R3, !PT ;  /* 0x000000030a037209 */ /* 0x000fe40007810000 */
[----:B------:R-:W-:Y:S02]  /*30c0*/  FSEL R21, R75, -INF , P2 ;  /* 0xff8000004b157808 */ /* 0x000fe40001000000 */
[----:B------:R-:W-:Y:S02]  /*30d0*/  FSEL R13, R65, -INF , P0 ;  /* 0xff800000410d7808 */ /* 0x000fe40000000000 */
[----:B------:R-:W-:Y:S02]  /*30e0*/  ISETP.GT.AND P2, PT, R0, 0x18, PT ;  /* 0x000000180000780c */ /* 0x000fe40003f44270 */
[----:B------:R-:W-:Y:S02]  /*30f0*/  FMNMX.FTZ R3, R11, R3, !PT ;  /* 0x000000030b037209 */ /* 0x000fe40007810000 */
[----:B------:R-:W-:-:S02]  /*3100*/  FSEL R28, R66, -INF , P1 ;  /* 0xff800000421c7808 */ /* 0x000fc40000800000 */
[----:B------:R-:W-:Y:S02]  /*3110*/  ISETP.GT.AND P1, PT, R0, 0x19, PT ;  /* 0x000000190000780c */ /* 0x000fe40003f24270 */
        /* <DEDUP_REMOVED lines=8> */
[----:B------:R-:W-:Y:S02]  /*31a0*/  ISETP.GT.AND P1, PT, R0, 0x21, PT ;  /* 0x000000210000780c */ /* 0x000fe40003f24270 */
[----:B------:R-:W-:Y:S02]  /*31b0*/  FSEL R107, R56, -INF , P0 ;  /* 0xff800000386b7808 */ /* 0x000fe40000000000 */
[----:B------:R-:W-:Y:S02]  /*31c0*/  FMNMX.FTZ R3, R22, R3, !PT ;  /* 0x0000000316037209 */ /* 0x000fe40007810000 */
[----:B------:R-:W-:-:S02]  /*31d0*/  FSEL R44, R70, -INF , P2 ;  /* 0xff800000462c7808 */ /* 0x000fc40001000000 */
[----:B------:R-:W-:Y:S02]  /*31e0*/  FSEL R106, R57, -INF , P1 ;  /* 0xff800000396a7808 */ /* 0x000fe40000800000 */
[----:B------:R-:W-:Y:S02]  /*31f0*/  ISETP.GT.AND P2, PT, R0, 0x28, PT ;  /* 0x000000280000780c */ /* 0x000fe40003f44270 */
[----:B------:R-:W-:Y:S02]  /*3200*/  FMNMX.FTZ R3, R107, R3, !PT ;  /* 0x000000036b037209 */ /* 0x000fe40007810000 */
[----:B------:R-:W-:Y:S02]  /*3210*/  FSEL R20, R74, -INF , P3 ;  /* 0xff8000004a147808 */ /* 0x000fe40001800000 */
[----:B------:R-:W-:Y:S01]  /*3220*/  FMNMX.FTZ R6, R14, R15, !PT ;  /* 0x0000000f0e067209 */ /* 0x000fe20007810000 */
[----:B------:R-:W-:Y:S01]  /*3230*/  LDSM.16.MT88.4 R72, [R225+0x6100] ;  /* 0x00610000e148783b */ /* 0x000fe20000004200 */
[----:B------:R-:W-:-:S02]  /*3240*/  FSEL R108, R59, -INF , P1 ;  /* 0xff8000003b6c7808 */ /* 0x000fc40000800000 */
[----:B------:R-:W-:Y:S02]  /*3250*/  ISETP.GT.AND P1, PT, R0, 0x29, PT ;  /* 0x000000290000780c */ /* 0x000fe40003f24270 */
[----:B------:R-:W-:Y:S02]  /*3260*/  FSEL R105, R36, -INF , P2 ;  /* 0xff80000024697808 */ /* 0x000fe40001000000 */
[----:B------:R-:W-:Y:S02]  /*3270*/  FMNMX.FTZ R3, R106, R3, !PT ;  /* 0x000000036a037209 */ /* 0x000fe40007810000 */
[----:B------:R-:W-:Y:S02]  /*3280*/  FMNMX.FTZ R6, R20, R6, !PT ;  /* 0x0000000614067209 */ /* 0x000fe40007810000 */
[----:B------:R-:W-:Y:S02]  /*3290*/  FSEL R110, R58, -INF , P0 ;  /* 0xff8000003a6e7808 */ /* 0x000fe40000000000 */
[----:B------:R-:W-:Y:S01]  /*32a0*/  ISETP.GT.AND P0, PT, R0, 0x30, PT ;  /* 0x000000300000780c */ /* 0x000fe20003f04270 */
[----:B------:R-:W-:Y:S01]  /*32b0*/  LDSM.16.MT88.4 R56, [R228+0x3100] ;  /* 0x00310000e438783b */ /* 0x000fe20000004200 */
[----:B------:R-:W-:-:S02]  /*32c0*/  FSEL R104, R37, -INF , P1 ;  /* 0xff80000025687808 */ /* 0x000fc40000800000 */
[----:B------:R-:W-:Y:S02]  /*32d0*/  FMNMX.FTZ R3, R105, R3, !PT ;  /* 0x0000000369037209 */ /* 0x000fe40007810000 */
[----:B------:R-:W-:Y:S02]  /*32e0*/  FSEL R111, R39, -INF , P1 ;  /* 0xff800000276f7808 */ /* 0x000fe40000800000 */
[----:B------:R-:W-:Y:S02]  /*32f0*/  FMNMX.FTZ R6, R21, R6, !PT ;  /* 0x0000000615067209 */ /* 0x000fe40007810000 */
[----:B------:R-:W-:Y:S02]  /*3300*/  ISETP.GT.AND P1, PT, R0, 0x31, PT ;  /* 0x000000310000780c */ /* 0x000fe40003f24270 */
[----:B------:R-:W-:Y:S02]  /*3310*/  FSEL R161, R32, -INF , P0 ;  /* 0xff80000020a17808 */ /* 0x000fe40000000000 */
[----:B------:R-:W-:-:S02]  /*3320*/  FMNMX.FTZ R3, R104, R3, !PT ;  /* 0x0000000368037209 */ /* 0x000fc40007810000 */
[----:B------:R-:W-:Y:S02]  /*3330*/  FMNMX.FTZ R6, R28, R6, !PT ;  /* 0x000000061c067209 */ /* 0x000fe40007810000 */
[----:B------:R-:W-:Y:S02]  /*3340*/  FSEL R162, R35, -INF , P1 ;  /* 0xff80000023a27808 */ /* 0x000fe40000800000 */
[----:B------:R-:W-:Y:S02]  /*3350*/  FSEL R160, R33, -INF , P1 ;  /* 0xff80000021a07808 */ /* 0x000fe40000800000 */
[----:B------:R-:W-:Y:S02]  /*3360*/  ISETP.GT.AND P1, PT, R0, 0x38, PT ;  /* 0x000000380000780c */ /* 0x000fe40003f24270 */
[----:B------:R-:W-:Y:S02]  /*3370*/  FMNMX.FTZ R3, R161, R3, !PT ;  /* 0x00000003a1037209 */ /* 0x000fe40007810000 */
[----:B------:R-:W-:-:S02]  /*3380*/  FMNMX.FTZ R6, R29, R6, !PT ;  /* 0x000000061d067209 */ /* 0x000fc40007810000 */
[----:B------:R-:W-:Y:S02]  /*3390*/  FSEL R164, R34, -INF , P0 ;  /* 0xff80000022a47808 */ /* 0x000fe40000000000 */
[----:B------:R-:W-:Y:S01]  /*33a0*/  ISETP.GT.AND P0, PT, R0, 0x39, PT ;  /* 0x000000390000780c */ /* 0x000fe20003f04270 */
[----:B------:R-:W-:Y:S01]  /*33b0*/  LDSM.16.MT88.4 R32, [R225+0x900] ;  /* 0x00090000e120783b */ /* 0x000fe20000004200 */
[----:B------:R-:W-:Y:S02]  /*33c0*/  FSEL R134, R48, -INF , P1 ;  /* 0xff80000030867808 */ /* 0x000fe40000800000 */
[----:B------:R-:W-:Y:S02]  /*33d0*/  FMNMX.FTZ R3, R160, R3, !PT ;  /* 0x00000003a0037209 */ /* 0x000fe40007810000 */
[----:B------:R-:W-:Y:S02]  /*33e0*/  FMNMX.FTZ R6, R44, R6, !PT ;  /* 0x000000062c067209 */ /* 0x000fe40007810000 */
[----:B------:R-:W-:-:S02]  /*33f0*/  FSEL R163, R50, -INF , P1 ;  /* 0xff80000032a37808 */ /* 0x000fc40000800000 */
[----:B------:R-:W-:Y:S02]  /*3400*/  FSEL R133, R49, -INF , P0 ;  /* 0xff80000031857808 */ /* 0x000fe40000000000 */
[----:B------:R-:W-:Y:S02]  /*3410*/  ISETP.GT.AND P1, PT, R0, 0x40, PT ;  /* 0x000000400000780c */ /* 0x000fe40003f24270 */
[----:B------:R-:W-:Y:S02]  /*3420*/  FMNMX.FTZ R3, R134, R3, !PT ;  /* 0x0000000386037209 */ /* 0x000fe40007810000 */
[----:B------:R-:W-:Y:S02]  /*3430*/  FMNMX.FTZ R6, R45, R6, !PT ;  /* 0x000000062d067209 */ /* 0x000fe40007810000 */
[----:B------:R-:W-:Y:S02]  /*3440*/  FSEL R165, R51, -INF , P0 ;  /* 0xff80000033a57808 */ /* 0x000fe40000000000 */
[----:B------:R-:W-:Y:S01]  /*3450*/  ISETP.GT.AND P0, PT, R0, 0x41, PT ;  /* 0x000000410000780c */ /* 0x000fe20003f04270 */
[----:B------:R-:W-:Y:S01]  /*3460*/  LDSM.16.MT88.4 R48, [R225+0x3100] ;  /* 0x00310000e130783b */ /* 0x000fe20000004200 */
[----:B------:R-:W-:-:S02]  /*3470*/  FSEL R175, R24, -INF , P1 ;  /* 0xff80000018af7808 */ /* 0x000fc40000800000 */
[----:B------:R-:W-:Y:S02]  /*3480*/  FMNMX.FTZ R3, R133, R3, !PT ;  /* 0x0000000385037209 */ /* 0x000fe40007810000 */
[----:B------:R-:W-:Y:S02]  /*3490*/  FMNMX.FTZ R6, R110, R6, !PT ;  /* 0x000000066e067209 */ /* 0x000fe40007810000 */
[----:B------:R-:W-:Y:S02]  /*34a0*/  FSEL R197, R26, -INF , P1 ;  /* 0xff8000001ac57808 */ /* 0x000fe40000800000 */
[----:B------:R-:W-:Y:S02]  /*34b0*/  FSEL R174, R25, -INF , P0 ;  /* 0xff80000019ae7808 */ /* 0x000fe40000000000 */
[----:B------:R-:W-:Y:S02]  /*34c0*/  ISETP.GT.AND P1, PT, R0, 0x48, PT ;  /* 0x000000480000780c */ /* 0x000fe40003f24270 */
[----:B------:R-:W-:-:S02]  /*34d0*/  FMNMX.FTZ R3, R175, R3, !PT ;  /* 0x00000003af037209 */ /* 0x000fc40007810000 */
[----:B------:R-:W-:Y:S02]  /*34e0*/  FSEL R109, R38, -INF , P2 ;  /* 0xff800000266d7808 */ /* 0x000fe40001000000 */
[----:B------:R-:W-:Y:S01]  /*34f0*/  FMNMX.FTZ R6, R108, R6, !PT ;  /* 0x000000066c067209 */ /* 0x000fe20007810000 */
[----:B------:R-:W-:Y:S01]  /*3500*/  LDSM.16.MT88.4 R36, [R224+0x900] ;  /* 0x00090000e024783b */ /* 0x000fe20000004200 */
[----:B------:R-:W-:Y:S02]  /*3510*/  FSEL R196, R27, -INF , P0 ;  /* 0xff8000001bc47808 */ /* 0x000fe40000000000 */
[----:B------:R-:W-:Y:S01]  /*3520*/  ISETP.GT.AND P0, PT, R0, 0x49, PT ;  /* 0x000000490000780c */ /* 0x000fe20003f04270 */
[----:B------:R-:W-:Y:S01]  /*3530*/  LDSM.16.MT88.4 R24, [R225+0x100] ;  /* 0x00010000e118783b */ /* 0x000fe20000004200 */
[----:B------:R-:W-:Y:S02]  /*3540*/  FSEL R173, R16, -INF , P1 ;  /* 0xff80000010ad7808 */ /* 0x000fe40000800000 */
[----:B------:R-:W-:-:S02]  /*3550*/  FMNMX.FTZ R3, R174, R3, !PT ;  /* 0x00000003ae037209 */ /* 0x000fc40007810000 */
[----:B------:R-:W-:Y:S02]  /*3560*/  FMNMX.FTZ R6, R109, R6, !PT ;  /* 0x000000066d067209 */ /* 0x000fe40007810000 */
[----:B------:R-:W-:Y:S02]  /*3570*/  FSEL R172, R17, -INF , P0 ;  /* 0xff80000011ac7808 */ /* 0x000fe40000000000 */
[C---:B------:R-:W-:Y:S02]  /*3580*/  ISETP.GT.AND P3, PT, R0.reuse, 0x50, PT ;  /* 0x000000500000780c */ /* 0x040fe40003f64270 */
[----:B------:R-:W-:Y:S02]  /*3590*/  FMNMX.FTZ R3, R173, R3, !PT ;  /* 0x00000003ad037209 */ /* 0x000fe40007810000 */
[----:B------:R-:W-:Y:S02]  /*35a0*/  FMNMX.FTZ R6, R111, R6, !PT ;  /* 0x000000066f067209 */ /* 0x000fe40007810000 */
[----:B------:R-:W-:-:S02]  /*35b0*/  ISETP.GT.AND P2, PT, R0, 0x51, PT ;  /* 0x000000510000780c */ /* 0x000fc40003f44270 */
[----:B------:R-:W-:Y:S02]  /*35c0*/  FSEL R250, R52, -INF , P3 ;  /* 0xff80000034fa7808 */ /* 0x000fe40001800000 */
[----:B------:R-:W-:Y:S02]  /*35d0*/  FMNMX.FTZ R3, R172, R3, !PT ;  /* 0x00000003ac037209 */ /* 0x000fe40007810000 */
[----:B------:R-:W-:Y:S02]  /*35e0*/  FMNMX.FTZ R6, R164, R6, !PT ;  /* 0x00000006a4067209 */ /* 0x000fe40007810000 */
[----:B------:R-:W-:Y:S02]  /*35f0*/  FSEL R183, R18, -INF , P1 ;  /* 0xff80000012b77808 */ /* 0x000fe40000800000 */
[----:B------:R-:W-:Y:S02]  /*3600*/  FSEL R198, R19, -INF , P0 ;  /* 0xff80000013c67808 */ /* 0x000fe40000000000 */
[----:B------:R-:W-:Y:S01]  /*3610*/  ISETP.GT.AND P1, PT, R0, 0x58, PT ;  /* 0x000000580000780c */ /* 0x000fe20003f24270 */
[----:B------:R-:W-:Y:S01]  /*3620*/  LDSM.16.MT88.4 R16, [R224+0x100] ;  /* 0x00010000e010783b */ /* 0x000fe20000004200 */
[----:B------:R-:W-:-:S02]  /*3630*/  FSEL R169, R53, -INF , P2 ;  /* 0xff80000035a97808 */ /* 0x000fc40001000000 */
[----:B------:R-:W-:Y:S02]  /*3640*/  FMNMX.FTZ R3, R250, R3, !PT ;  /* 0x00000003fa037209 */ /* 0x000fe40007810000 */
[----:B------:R-:W-:Y:S02]  /*3650*/  ISETP.GT.AND P0, PT, R0, 0x59, PT ;  /* 0x000000590000780c */ /* 0x000fe40003f04270 */
[----:B------:R-:W-:Y:S02]  /*3660*/  FMNMX.FTZ R0, R162, R6, !PT ;  /* 0x00000006a2007209 */ /* 0x000fe40007810000 */
[----:B------:R-:W-:Y:S02]  /*3670*/  FSEL R251, R40, -INF , P1 ;  /* 0xff80000028fb7808 */ /* 0x000fe40000800000 */
[----:B------:R-:W-:Y:S02]  /*3680*/  FMNMX.FTZ R132, R169, R3, !PT ;  /* 0x00000003a9847209 */ /* 0x000fe40007810000 */
[----:B------:R-:W-:-:S02]  /*3690*/  FMNMX.FTZ R0, R163, R0, !PT ;  /* 0x00000000a3007209 */ /* 0x000fc40007810000 */
[----:B------:R-:W-:Y:S02]  /*36a0*/  FSEL R170, R41, -INF , P0 ;  /* 0xff80000029aa7808 */ /* 0x000fe40000000000 */
[----:B------:R-:W-:Y:S02]  /*36b0*/  FMNMX.FTZ R132, R251, R132, !PT ;  /* 0x00000084fb847209 */ /* 0x000fe40007810000 */
[----:B------:R-:W-:Y:S02]  /*36c0*/  FMNMX.FTZ R0, R165, R0, !PT ;  /* 0x00000000a5007209 */ /* 0x000fe40007810000 */
[----:B------:R-:W-:Y:S02]  /*36d0*/  FMNMX.FTZ R132, R170, R132, !PT ;  /* 0x00000084aa847209 */ /* 0x000fe40007810000 */
[----:B------:R-:W-:Y:S02]  /*36e0*/  FMNMX.FTZ R0, R197, R0, !PT ;  /* 0x00000000c5007209 */ /* 0x000fe40007810000 */
[----:B------:R-:W-:Y:S01]  /*36f0*/  FSEL R168, R54, -INF , P3 ;  /* 0xff80000036a87808 */ /* 0x000fe20001800000 */
[----:B------:R-:W1:Y:S01]  /*3700*/  SHFL.BFLY PT, R3, R132, 0x2, 0x1f ;  /* 0x0c401f0084037f89 */ /* 0x000e6200000e0000 */
[----:B------:R-:W-:-:S02]  /*3710*/  FMNMX.FTZ R0, R196, R0, !PT ;  /* 0x00000000c4007209 */ /* 0x000fc40007810000 */
[----:B------:R-:W-:Y:S02]  /*3720*/  FSEL R249, R55, -INF , P2 ;  /* 0xff80000037f97808 */ /* 0x000fe40001000000 */
[----:B------:R-:W-:Y:S01]  /*3730*/  FMNMX.FTZ R0, R183, R0, !PT ;  /* 0x00000000b7007209 */ /* 0x000fe20007810000 */
[----:B------:R-:W-:Y:S01]  /*3740*/  LDSM.16.MT88.4 R52, [R228+0x100] ;  /* 0x00010000e434783b */ /* 0x000fe20000004200 */
[----:B------:R-:W-:Y:S02]  /*3750*/  FSEL R46, R42, -INF , P1 ;  /* 0xff8000002a2e7808 */ /* 0x000fe40000800000 */
[----:B------:R-:W-:Y:S02]  /*3760*/  FMNMX.FTZ R0, R198, R0, !PT ;  /* 0x00000000c6007209 */ /* 0x000fe40007810000 */
[----:B------:R-:W-:Y:S02]  /*3770*/  FSEL R47, R43, -INF , P0 ;  /* 0xff8000002b2f7808 */ /* 0x000fe40000000000 */
[----:B------:R-:W-:-:S04]  /*3780*/  FMNMX.FTZ R0, R168, R0, !PT ;  /* 0x00000000a8007209 */ /* 0x000fc80007810000 */
[----:B------:R-:W-:-:S04]  /*3790*/  FMNMX.FTZ R0, R249, R0, !PT ;  /* 0x00000000f9007209 */ /* 0x000fc80007810000 */
[----:B------:R-:W-:Y:S02]  /*37a0*/  FMNMX.FTZ R0, R46, R0, !PT ;  /* 0x000000002e007209 */ /* 0x000fe40007810000 */
[----:B-1----:R-:W-:Y:S02]  /*37b0*/  FMNMX.FTZ R132, R132, R3, !PT ;  /* 0x0000000384847209 */ /* 0x002fe40007810000 */
[----:B------:R-:W-:-:S03]  /*37c0*/  FMNMX.FTZ R3, R47, R0, !PT ;  /* 0x000000002f037209 */ /* 0x000fc60007810000 */
[----:B------:R-:W1:Y:S04]  /*37d0*/  SHFL.BFLY PT, R0, R132, 0x1, 0x1f ;  /* 0x0c201f0084007f89 */ /* 0x000e6800000e0000 */
[----:B------:R-:W2:Y:S01]  /*37e0*/  SHFL.BFLY PT, R6, R3, 0x2, 0x1f ;  /* 0x0c401f0003067f89 */ /* 0x000ea200000e0000 */
[----:B-1----:R-:W-:Y:S02]  /*37f0*/  FMNMX.FTZ R132, R132, R0, !PT ;  /* 0x0000000084847209 */ /* 0x002fe40007810000 */
[----:B--2---:R-:W-:-:S03]  /*3800*/  FMNMX.FTZ R3, R3, R6, !PT ;  /* 0x0000000603037209 */ /* 0x004fc60007810000 */
[C---:B------:R-:W-:Y:S01]  /*3810*/  FMUL.FTZ R12, R132.reuse, c[0x0][0x2d0] ;  /* 0x0000b400840c7a20 */ /* 0x040fe20000410000 */
[----:B------:R-:W-:Y:S01]  /*3820*/  FSETP.NEU.FTZ.AND P0, PT, R132, -INF , PT ;  /* 0xff8000008400780b */ /* 0x000fe20003f1d000 */
[----:B------:R-:W1:Y:S03]  /*3830*/  SHFL.BFLY PT, R6, R3, 0x1, 0x1f ;  /* 0x0c201f0003067f89 */ /* 0x000e6600000e0000 */
[----:B------:R-:W-:-:S05]  /*3840*/  FSEL R12, R12, RZ, P0 ;  /* 0x000000ff0c0c7208 */ /* 0x000fca0000000000 */
[----:B------:R-:W-:-:S04]  /*3850*/  FFMA.FTZ R0, R7, c[0x0][0x2d0], -R12 ;  /* 0x0000b40007007a23 */ /* 0x000fc8000001080c */
[----:B------:R2:W-:Y:S01]  /*3860*/  MUFU.EX2 R171, R0 ;  /* 0x0000000000ab7308 */ /* 0x0005e20000000800 */
[----:B-1----:R-:W-:Y:S01]  /*3870*/  FMNMX.FTZ R3, R3, R6, !PT ;  /* 0x0000000603037209 */ /* 0x002fe20007810000 */
[--C-:B------:R-:W-:Y:S02]  /*3880*/  FFMA.FTZ R6, R11, c[0x0][0x2d0], -R12.reuse ;  /* 0x0000b4000b067a23 */ /* 0x100fe4000001080c */
[----:B--2---:R-:W-:Y:S01]  /*3890*/  FFMA.FTZ R0, R8, c[0x0][0x2d0], -R12 ;  /* 0x0000b40008007a23 */ /* 0x004fe2000001080c */
[----:B------:R-:W-:-:S03]  /*38a0*/  FSETP.NEU.FTZ.AND P0, PT, R3, -INF , PT ;  /* 0xff8000000300780b */ /* 0x000fc60003f1d000 */
[----:B------:R1:W-:Y:S08]  /*38b0*/  MUFU.EX2 R167, R6 ;  /* 0x0000000600a77308 */ /* 0x0003f00000000800 */
[----:B------:R2:W3:Y:S01]  /*38c0*/  MUFU.EX2 R103, R0 ;  /* 0x0000000000677308 */ /* 0x0004e20000000800 */
[----:B-1----:R-:W-:-:S07]  /*38d0*/  FFMA.FTZ R6, R13, c[0x0][0x2d0], -R12 ;  /* 0x0000b4000d067a23 */ /* 0x002fce000001080c */
[----:B------:R-:W-:Y:S01]  /*38e0*/  MUFU.EX2 R166, R6 ;  /* 0x0000000600a67308 */ /* 0x000fe20000000800 */
[----:B--2---:R-:W-:Y:S01]  /*38f0*/  FFMA.FTZ R0, R9, c[0x0][0x2d0], -R12 ;  /* 0x0000b40009007a23 */ /* 0x004fe2000001080c */
[----:B---3--:R-:W-:-:S06]  /*3900*/  F2FP.PACK_AB R8, R103, R171 ;  /* 0x000000ab6708723e */ /* 0x008fcc00000000ff */
[----:B------:R1:W2:Y:S02]  /*3910*/  MUFU.EX2 R30, R0 ;  /* 0x00000000001e7308 */ /* 0x0002a40000000800 */
[----:B-1----:R-:W-:Y:S01]  /*3920*/  FFMA.FTZ R0, R10, c[0x0][0x2d0], -R12 ;  /* 0x0000b4000a007a23 */ /* 0x002fe2000001080c */
[----:B--2---:R-:W-:-:S05]  /*3930*/  MOV R13, R30 ;  /* 0x0000001e000d7202 */ /* 0x004fca0000000f00 */
[----:B------:R1:W2:Y:S02]  /*3940*/  MUFU.EX2 R199, R0 ;  /* 0x0000000000c77308 */ /* 0x0002a40000000800 */
[----:B-1----:R-:W-:Y:S01]  /*3950*/  FMUL.FTZ R0, R3, c[0x0][0x2d0] ;  /* 0x0000b40003007a20 */ /* 0x002fe20000410000 */
[----:B--2---:R-:W-:-:S04]  /*3960*/  F2FP.PACK_AB R10, R199, R13 ;  /* 0x0000000dc70a723e */ /* 0x004fc800000000ff */
[----:B------:R-:W-:Y:S02]  /*3970*/  FSEL R0, R0, RZ, P0 ;  /* 0x000000ff00007208 */ /* 0x000fe40000000000 */
[----:B------:R-:W-:-:S03]  /*3980*/  PLOP3.LUT P0, PT, PT, PT, UP0, 0x80, 0x0 ;  /* 0x000000000000781c */ /* 0x000fc60003f0f008 */
[----:B------:R-:W-:Y:S02]  /*3990*/  FFMA.FTZ R4, R14, c[0x0][0x2d0], -R0 ;  /* 0x0000b4000e047a23 */ /* 0x000fe40000010800 */
[----:B------:R-:W-:Y:S02]  /*39a0*/  IMAD.MOV.U32 R14, RZ, RZ, R46 ;  /* 0x000000ffff0e7224 */ /* 0x000fe400078e002e */
[----:B------:R1:W-:Y:S02]  /*39b0*/  MUFU.EX2 R121, R4 ;  /* 0x0000000400797308 */ /* 0x0003e40000000800 */
[----:B-1----:R-:W-:Y:S01]  /*39c0*/  FFMA.FTZ R4, R15, c[0x0][0x2d0], -R0 ;  /* 0x0000b4000f047a23 */ /* 0x002fe20000010800 */
[----:B------:R-:W-:-:S05]  /*39d0*/  MOV R15, R47 ;  /* 0x0000002f000f7202 */ /* 0x000fca0000000f00 */
[----:B------:R1:W2:Y:S02]  /*39e0*/  MUFU.EX2 R101, R4 ;  /* 0x0000000400657308 */ /* 0x0002a40000000800 */
[----:B-1----:R-:W-:Y:S01]  /*39f0*/  FFMA.FTZ R4, R20, c[0x0][0x2d0], -R0 ;  /* 0x0000b40014047a23 */ /* 0x002fe20000010800 */
[----:B--2---:R-:W-:-:S05]  /*3a00*/  F2FP.PACK_AB R9, R101, R121 ;  /* 0x000000796509723e */ /* 0x004fca00000000ff */
[----:B------:R1:W-:Y:S02]  /*3a10*/  MUFU.EX2 R180, R4 ;  /* 0x0000000400b47308 */ /* 0x0003e40000000800 */
[----:B-1----:R-:W-:-:S06]  /*3a20*/  FFMA.FTZ R4, R21, c[0x0][0x2d0], -R0 ;  /* 0x0000b40015047a23 */ /* 0x002fcc0000010800 */
[----:B------:R1:W2:Y:S02]  /*3a30*/  MUFU.EX2 R102, R4 ;  /* 0x0000000400667308 */ /* 0x0002a40000000800 */
[----:B-1----:R-:W-:Y:S01]  /*3a40*/  FFMA.FTZ R4, R23, c[0x0][0x2d0], -R12 ;  /* 0x0000b40017047a23 */ /* 0x002fe2000001080c */
[----:B--2---:R-:W-:-:S05]  /*3a50*/  F2FP.PACK_AB R11, R102, R180 ;  /* 0x000000b4660b723e */ /* 0x004fca00000000ff */
[----:B------:R1:W-:Y:S02]  /*3a60*/  MUFU.EX2 R182, R4 ;  /* 0x0000000400b67308 */ /* 0x0003e40000000800 */
[C---:B------:R-:W-:Y:S08]  /*3a70*/  HMMA.16816.F32 R40, R8.reuse, R16, RZ ;  /* 0x000000100828723c */ /* 0x040ff000000018ff */
[----:B------:R-:W-:Y:S01]  /*3a80*/  HMMA.16816.F32 R68, R8, R64, RZ ;  /* 0x000000400844723c */ /* 0x000fe200000018ff */
[----:B-1----:R-:W-:-:S04]  /*3a90*/  FFMA.FTZ R4, R22, c[0x0][0x2d0], -R12 ;  /* 0x0000b40016047a23 */ /* 0x002fc8000001080c */
[----:B------:R1:W2:Y:S03]  /*3aa0*/  MUFU.EX2 R7, R4 ;  /* 0x0000000400077308 */ /* 0x0002a60000000800 */
[C---:B------:R-:W-:Y:S08]  /*3ab0*/  HMMA.16816.F32 R20, R8.reuse, R24, RZ ;  /* 0x000000180814723c */ /* 0x040ff000000018ff */
[----:B------:R-:W-:Y:S01]  /*3ac0*/  HMMA.16816.F32 R64, R8, R66, RZ ;  /* 0x000000420840723c */ /* 0x000fe200000018ff */
[----:B-1----:R-:W-:-:S02]  /*3ad0*/  FFMA.FTZ R4, R28, c[0x0][0x2d0], -R0 ;  /* 0x0000b4001c047a23 */ /* 0x002fc40000010800 */
[----:B--2---:R-:W-:Y:S02]  /*3ae0*/  IMAD.MOV.U32 R2, RZ, RZ, R7 ;  /* 0x000000ffff027224 */ /* 0x004fe400078e0007 */
[----:B------:R1:W-:Y:S03]  /*3af0*/  MUFU.EX2 R181, R4 ;  /* 0x0000000400b57308 */ /* 0x0003e60000000800 */
[----:B------:R-:W-:Y:S01]  /*3b00*/  F2FP.PACK_AB R6, R2, R182 ;  /* 0x000000b60206723e */ /* 0x000fe200000000ff */
[--C-:B-1----:R-:W-:Y:S02]  /*3b10*/  FFMA.FTZ R4, R29, c[0x0][0x2d0], -R0.reuse ;  /* 0x0000b4001d047a23 */ /* 0x102fe40000010800 */
[C---:B------:R-:W-:Y:S02]  /*3b20*/  HMMA.16816.F32 R28, R8.reuse, R18, RZ ;  /* 0x00000012081c723c */ /* 0x040fe400000018ff */
[----:B------:R1:W2:Y:S06]  /*3b30*/  MUFU.EX2 R120, R4 ;  /* 0x0000000400787308 */ /* 0x0002ac0000000800 */
[C---:B------:R-:W-:Y:S08]  /*3b40*/  HMMA.16816.F32 R16, R8.reuse, R26, RZ ;  /* 0x0000001a0810723c */ /* 0x040ff000000018ff */
[----:B------:R-:W-:Y:S01]  /*3b50*/  HMMA.16816.F32 R24, R8, R54, RZ ;  /* 0x000000360818723c */ /* 0x000fe200000018ff */
[----:B-1----:R-:W-:Y:S01]  /*3b60*/  FFMA.FTZ R4, R44, c[0x0][0x2d0], -R0 ;  /* 0x0000b4002c047a23 */ /* 0x002fe20000010800 */
[----:B--2---:R-:W-:-:S03]  /*3b70*/  F2FP.PACK_AB R5, R120, R181 ;  /* 0x000000b57805723e */ /* 0x004fc600000000ff */
[----:B------:R1:W-:Y:S02]  /*3b80*/  MUFU.EX2 R100, R4 ;  /* 0x0000000400647308 */ /* 0x0003e40000000800 */
[----:B-1----:R-:W-:Y:S02]  /*3b90*/  FFMA.FTZ R4, R45, c[0x0][0x2d0], -R0 ;  /* 0x0000b4002d047a23 */ /* 0x002fe40000010800 */
[----:B------:R-:W1:Y:S04]  /*3ba0*/  LDSM.16.MT88.4 R44, [R227+0x100] ;  /* 0x00010000e32c783b */ /* 0x000e680000004200 */
[----:B------:R2:W3:Y:S02]  /*3bb0*/  MUFU.EX2 R252, R4 ;  /* 0x0000000400fc7308 */ /* 0x0004e40000000800 */
[----:B--2---:R-:W-:-:S02]  /*3bc0*/  F2FP.PACK_AB R4, R166, R167 ;  /* 0x000000a7a604723e */ /* 0x004fc400000000ff */
[----:B---3--:R-:W-:-:S07]  /*3bd0*/  F2FP.PACK_AB R7, R252, R100 ;  /* 0x00000064fc07723e */ /* 0x008fce00000000ff */
[C---:B------:R-:W-:Y:S08]  /*3be0*/  HMMA.16816.F32 R136, R4.reuse, R36, R40 ;  /* 0x000000240488723c */ /* 0x040ff00000001828 */
[C---:B------:R-:W-:Y:S01]  /*3bf0*/  HMMA.16816.F32 R148, R4.reuse, R38, R28 ;  /* 0x000000260494723c */ /* 0x040fe2000000181c */
[----:B------:R-:W2:Y:S07]  /*3c00*/  LDSM.16.MT88.4 R36, [R224+0x3100] ;  /* 0x00310000e024783b */ /* 0x000eae0000004200 */
[C---:B------:R-:W-:Y:S08]  /*3c10*/  HMMA.16816.F32 R144, R4.reuse, R32, R20 ;  /* 0x000000200490723c */ /* 0x040ff00000001814 */
[----:B------:R-:W-:Y:S01]  /*3c20*/  HMMA.16816.F32 R140, R4, R34, R16 ;  /* 0x00000022048c723c */ /* 0x000fe20000001810 */
[----:B------:R-:W3:Y:S07]  /*3c30*/  LDSM.16.MT88.4 R32, [R227+0x900] ;  /* 0x00090000e320783b */ /* 0x000eee0000004200 */
[C---:B-1----:R-:W-:Y:S08]  /*3c40*/  HMMA.16816.F32 R20, R8.reuse, R44, RZ ;  /* 0x0000002c0814723c */ /* 0x042ff000000018ff */
[C---:B------:R-:W-:Y:S08]  /*3c50*/  HMMA.16816.F32 R16, R8.reuse, R46, RZ ;  /* 0x0000002e0810723c */ /* 0x040ff000000018ff */
[C---:B------:R-:W-:Y:S01]  /*3c60*/  HMMA.16816.F32 R28, R8.reuse, R52, RZ ;  /* 0x00000034081c723c */ /* 0x040fe200000018ff */
[----:B------:R-:W1:Y:S07]  /*3c70*/  LDSM.16.MT88.4 R52, [R227+0x3100] ;  /* 0x00310000e334783b */ /* 0x000e6e0000004200 */
[C---:B--2---:R-:W-:Y:S08]  /*3c80*/  HMMA.16816.F32 R44, R8.reuse, R36, RZ ;  /* 0x00000024082c723c */ /* 0x044ff000000018ff */
[----:B------:R-:W-:Y:S08]  /*3c90*/  HMMA.16816.F32 R40, R8, R38, RZ ;  /* 0x000000260828723c */ /* 0x000ff000000018ff */
[C---:B---3--:R-:W-:Y:S08]  /*3ca0*/  HMMA.16816.F32 R116, R4.reuse, R32, R20 ;  /* 0x000000200474723c */ /* 0x048ff00000001814 */
[----:B------:R-:W-:Y:S08]  /*3cb0*/  HMMA.16816.F32 R124, R4, R34, R16 ;  /* 0x00000022047c723c */ /* 0x000ff00000001810 */
[C---:B------:R-:W-:Y:S08]  /*3cc0*/  HMMA.16816.F32 R36, R8.reuse, R48, RZ ;  /* 0x000000300824723c */ /* 0x040ff000000018ff */
[----:B------:R-:W-:Y:S08]  /*3cd0*/  HMMA.16816.F32 R32, R8, R50, RZ ;  /* 0x000000320820723c */ /* 0x000ff000000018ff */
[----:B------:R-:W-:Y:S08]  /*3ce0*/  HMMA.16816.F32 R128, R4, R60, R28 ;  /* 0x0000003c0480723c */ /* 0x000ff0000000181c */
[----:B------:R-:W-:Y:S08]  /*3cf0*/  HMMA.16816.F32 R28, R8, R56, RZ ;  /* 0x00000038081c723c */ /* 0x000ff000000018ff */
[----:B------:R-:W-:Y:S08]  /*3d00*/  HMMA.16816.F32 R112, R4, R62, R24 ;  /* 0x0000003e0470723c */ /* 0x000ff00000001818 */
[C---:B------:R-:W-:Y:S08]  /*3d10*/  HMMA.16816.F32 R24, R8.reuse, R58, RZ ;  /* 0x0000003a0818723c */ /* 0x040ff000000018ff */
[C---:B-1----:R-:W-:Y:S08]  /*3d20*/  HMMA.16816.F32 R20, R8.reuse, R52, RZ ;  /* 0x000000340814723c */ /* 0x042ff000000018ff */
[C---:B------:R-:W-:Y:S08]  /*3d30*/  HMMA.16816.F32 R16, R8.reuse, R54, RZ ;  /* 0x000000360810723c */ /* 0x040ff000000018ff */
[C---:B------:R-:W-:Y:S08]  /*3d40*/  HMMA.16816.F32 R60, R8.reuse, R72, RZ ;  /* 0x00000048083c723c */ /* 0x040ff000000018ff */
[C---:B------:R-:W-:Y:S08]  /*3d50*/  HMMA.16816.F32 R56, R8.reuse, R74, RZ ;  /* 0x0000004a0838723c */ /* 0x040ff000000018ff */
[C---:B------:R-:W-:Y:S08]  /*3d60*/  HMMA.16816.F32 R52, R8.reuse, R76, RZ ;  /* 0x0000004c0834723c */ /* 0x040ff000000018ff */
[C---:B------:R-:W-:Y:S08]  /*3d70*/  HMMA.16816.F32 R48, R8.reuse, R78, RZ ;  /* 0x0000004e0830723c */ /* 0x040ff000000018ff */
[C---:B------:R-:W-:Y:S07]  /*3d80*/  HMMA.16816.F32 R72, R8.reuse, R84, RZ ;  /* 0x000000540848723c */ /* 0x040fee00000018ff */
[----:B------:R-:W-:Y:S01]  /*3d90*/  MOV R85, R120 ;  /* 0x0000007800557202 */ /* 0x000fe20000000f00 */
[----:B------:R-:W-:Y:S01]  /*3da0*/  HMMA.16816.F32 R76, R8, R86, RZ ;  /* 0x00000056084c723c */ /* 0x000fe200000018ff */
[----:B------:R-:W-:-:S06]  /*3db0*/  IMAD.MOV.U32 R84, RZ, RZ, R121 ;  /* 0x000000ffff547224 */ /* 0x000fcc00078e0079 */
[----:B------:R-:W-:Y:S01]  /*3dc0*/  IMAD.MOV.U32 R87, RZ, RZ, R102 ;  /* 0x000000ffff577224 */ /* 0x000fe200078e0066 */
[----:B------:R-:W-:Y:S01]  /*3dd0*/  MOV R10, R101 ;  /* 0x00000065000a7202 */ /* 0x000fe20000000f00 */
[----:B------:R-:W-:Y:S01]  /*3de0*/  IMAD.MOV.U32 R86, RZ, RZ, R103 ;  /* 0x000000ffff567224 */ /* 0x000fe200078e0067 */
[----:B------:R-:W-:Y:S01]  /*3df0*/  HMMA.16816.F32 R120, R4, R96, R44 ;  /* 0x000000600478723c */ /* 0x000fe2000000182c */
[----:B------:R-:W-:-:S07]  /*3e00*/  IMAD.MOV.U32 R11, RZ, RZ, R100 ;  /* 0x000000ffff0b7224 */ /* 0x000fce00078e0064 */
[C---:B------:R-:W-:Y:S08]  /*3e10*/  HMMA.16816.F32 R100, R4.reuse, R98, R40 ;  /* 0x000000620464723c */ /* 0x040ff00000001828 */
[C---:B------:R-:W-:Y:S08]  /*3e20*/  HMMA.16816.F32 R96, R4.reuse, R92, R36 ;  /* 0x0000005c0460723c */ /* 0x040ff00000001824 */
[C---:B------:R-:W-:Y:S07]  /*3e30*/  HMMA.16816.F32 R92, R4.reuse, R94, R32 ;  /* 0x0000005e045c723c */ /* 0x040fee0000001820 */
[----:B------:R-:W-:Y:S01]  /*3e40*/  IMAD.MOV.U32 R32, RZ, RZ, R86 ;  /* 0x000000ffff207224 */ /* 0x000fe200078e0056 */
[----:B------:R-:W-:Y:S01]  /*3e50*/  MOV R33, R87 ;  /* 0x0000005700217202 */ /* 0x000fe20000000f00 */
[----:B------:R-:W-:Y:S01]  /*3e60*/  IMAD.MOV.U32 R34, RZ, RZ, R84 ;  /* 0x000000ffff227224 */ /* 0x000fe200078e0054 */
[C---:B------:R-:W-:Y:S01]  /*3e70*/  HMMA.16816.F32 R40, R4.reuse, R80, R20 ;  /* 0x000000500428723c */ /* 0x040fe20000001814 */
[----:B------:R-:W-:Y:S01]  /*3e80*/  IMAD.MOV.U32 R35, RZ, RZ, R85 ;  /* 0x000000ffff237224 */ /* 0x000fe200078e0055 */
[----:B------:R-:W1:Y:S05]  /*3e90*/  LDSM.16.MT88.4 R20, [R224+0x6900] ;  /* 0x00690000e014783b */ /* 0x000e6a0000004200 */
[----:B------:R-:W-:Y:S01]  /*3ea0*/  IMAD.MOV.U32 R81, RZ, RZ, R33 ;  /* 0x000000ffff517224 */ /* 0x000fe200078e0021 */
[----:B------:R-:W-:Y:S01]  /*3eb0*/  HMMA.16816.F32 R84, R4, R88, R28 ;  /* 0x000000580454723c */ /* 0x000fe2000000181c */
[----:B------:R-:W-:-:S06]  /*3ec0*/  MOV R80, R34 ;  /* 0x0000002200507202 */ /* 0x000fcc0000000f00 */
[----:B------:R-:W-:Y:S01]  /*3ed0*/  MOV R30, R10 ;  /* 0x0000000a001e7202 */ /* 0x000fe20000000f00 */
[----:B------:R-:W-:Y:S01]  /*3ee0*/  IMAD.MOV.U32 R31, RZ, RZ, R11 ;  /* 0x000000ffff1f7224 */ /* 0x000fe200078e000b */
[C---:B------:R-:W-:Y:S01]  /*3ef0*/  HMMA.16816.F32 R88, R4.reuse, R90, R24 ;  /* 0x0000005a0458723c */ /* 0x040fe20000001818 */
[----:B------:R-:W2:Y:S04]  /*3f00*/  LDSM.16.MT88.4 R8, [R228+0x6900] ;  /* 0x00690000e408783b */ /* 0x000ea80000004200 */
[----:B------:R-:W3:Y:S03]  /*3f10*/  LDSM.16.MT88.4 R24, [R227+0x6900] ;  /* 0x00690000e318783b */ /* 0x000ee60000004200 */
[C---:B------:R-:W-:Y:S01]  /*3f20*/  HMMA.16816.F32 R36, R4.reuse, R82, R16 ;  /* 0x000000520424723c */ /* 0x040fe20000001810 */
[----:B------:R-:W4:Y:S06]  /*3f30*/  LDSM.16.MT88.4 R16, [R225+0x6900] ;  /* 0x00690000e110783b */ /* 0x000f2c0000004200 */
[----:B------:R-:W-:Y:S01]  /*3f40*/  IMAD.MOV.U32 R83, RZ, RZ, R35 ;  /* 0x000000ffff537224 */ /* 0x000fe200078e0023 */
[C---:B-1----:R-:W-:Y:S08]  /*3f50*/  HMMA.16816.F32 R68, R4.reuse, R20, R68 ;  /* 0x000000140444723c */ /* 0x042ff00000001844 */
[C---:B------:R-:W-:Y:S01]  /*3f60*/  HMMA.16816.F32 R64, R4.reuse, R22, R64 ;  /* 0x000000160440723c */ /* 0x040fe20000001840 */
[----:B------:R-:W-:Y:S07]  /*3f70*/  LDSM.16.MT88.4 R20, [R225+0x1100] ;  /* 0x00110000e114783b */ /* 0x000fee0000004200 */
[C---:B--2---:R-:W-:Y:S07]  /*3f80*/  HMMA.16816.F32 R44, R4.reuse, R8, R52 ;  /* 0x00000008042c723c */ /* 0x044fee0000001834 */
[----:B------:R-:W-:Y:S01]  /*3f90*/  IMAD.MOV.U32 R53, RZ, RZ, R32 ;  /* 0x000000ffff357224 */ /* 0x000fe200078e0020 */
[----:B------:R-:W-:Y:S01]  /*3fa0*/  MOV R54, R31 ;  /* 0x0000001f00367202 */ /* 0x000fe20000000f00 */
[----:B---3--:R-:W-:Y:S01]  /*3fb0*/  HMMA.16816.F32 R32, R4, R24, R72 ;  /* 0x000000180420723c */ /* 0x008fe20000001848 */
[----:B------:R-:W-:-:S06]  /*3fc0*/  IMAD.MOV.U32 R55, RZ, RZ, R30 ;  /* 0x000000ffff377224 */ /* 0x000fcc00078e001e */
[----:B------:R-:W-:Y:S01]  /*3fd0*/  IMAD.MOV.U32 R73, RZ, RZ, R2 ;  /* 0x000000ffff497224 */ /* 0x000fe200078e0002 */
[----:B------:R-:W-:Y:S01]  /*3fe0*/  MOV R74, R252 ;  /* 0x000000fc004a7202 */ /* 0x000fe20000000f00 */
[--C-:B------:R-:W-:Y:S01]  /*3ff0*/  FFMA.FTZ R2, R107, c[0x0][0x2d0], -R12.reuse ;  /* 0x0000b4006b027a23 */ /* 0x100fe2000001080c */
[C---:B------:R-:W-:Y:S01]  /*4000*/  HMMA.16816.F32 R28, R4.reuse, R26, R76 ;  /* 0x0000001a041c723c */ /* 0x040fe2000000184c */
[----:B------:R-:W1:Y:S02]  /*4010*/  LDSM.16.MT88.4 R24, [R224+0x1100] ;  /* 0x00110000e018783b */ /* 0x000e640000004200 */
[----:B------:R2:W-:Y:S05]  /*4020*/  MUFU.EX2 R252, R2 ;  /* 0x0000000200fc7308 */ /* 0x0005ea0000000800 */
[C---:B----4-:R-:W-:Y:S08]  /*4030*/  HMMA.16816.F32 R60, R4.reuse, R16, R60 ;  /* 0x00000010043c723c */ /* 0x050ff0000000183c */
[----:B------:R-:W-:Y:S01]  /*4040*/  HMMA.16816.F32 R56, R4, R18, R56 ;  /* 0x000000120438723c */ /* 0x000fe20000001838 */
[----:B------:R-:W3:Y:S01]  /*4050*/  LDSM.16.MT88.4 R16, [R228+0x1100] ;  /* 0x00110000e410783b */ /* 0x000ee20000004200 */
[----:B--2---:R-:W-:-:S04]  /*4060*/  FFMA.FTZ R2, R106, c[0x0][0x2d0], -R12 ;  /* 0x0000b4006a027a23 */ /* 0x004fc8000001080c */
[----:B------:R2:W-:Y:S02]  /*4070*/  MUFU.EX2 R75, R2 ;  /* 0x00000002004b7308 */ /* 0x0005e40000000800 */
[----:B------:R-:W-:Y:S01]  /*4080*/  HMMA.16816.F32 R48, R4, R10, R48 ;  /* 0x0000000a0430723c */ /* 0x000fe20000001830 */
[----:B------:R-:W4:Y:S06]  /*4090*/  LDSM.16.MT88.4 R8, [R227+0x1100] ;  /* 0x00110000e308783b */ /* 0x000f2c0000004200 */
[----:B------:R-:W-:Y:S01]  /*40a0*/  FFMA.FTZ R4, R109, c[0x0][0x2d0], -R0 ;  /* 0x0000b4006d047a23 */ /* 0x000fe20000010800 */
[----:B------:R-:W-:Y:S01]  /*40b0*/  MOV R109, R249 ;  /* 0x000000f9006d7202 */ /* 0x000fe20000000f00 */
[----:B--2---:R-:W-:-:S04]  /*40c0*/  FFMA.FTZ R2, R105, c[0x0][0x2d0], -R12 ;  /* 0x0000b40069027a23 */ /* 0x004fc8000001080c */
[----:B------:R2:W-:Y:S02]  /*40d0*/  MUFU.EX2 R82, R2 ;  /* 0x0000000200527308 */ /* 0x0005e40000000800 */
[----:B--2---:R-:W-:-:S06]  /*40e0*/  FFMA.FTZ R2, R104, c[0x0][0x2d0], -R12 ;  /* 0x0000b40068027a23 */ /* 0x004fcc000001080c */
[----:B------:R2:W5:Y:S02]  /*40f0*/  MUFU.EX2 R52, R2 ;  /* 0x0000000200347308 */ /* 0x0005640000000800 */
[----:B--2---:R-:W-:Y:S01]  /*4100*/  FFMA.FTZ R2, R110, c[0x0][0x2d0], -R0 ;  /* 0x0000b4006e027a23 */ /* 0x004fe20000010800 */
[----:B-----5:R-:W-:Y:S01]  /*4110*/  F2FP.PACK_AB R6, R52, R82 ;  /* 0x000000523406723e */ /* 0x020fe200000000ff */
[----:B------:R-:W-:-:S04]  /*4120*/  IMAD.MOV.U32 R110, RZ, RZ, R250 ;  /* 0x000000ffff6e7224 */ /* 0x000fc800078e00fa */
[----:B------:R2:W-:Y:S02]  /*4130*/  MUFU.EX2 R250, R2 ;  /* 0x0000000200fa7308 */ /* 0x0005e40000000800 */
[----:B--2---:R-:W-:Y:S02]  /*4140*/  FFMA.FTZ R2, R108, c[0x0][0x2d0], -R0 ;  /* 0x0000b4006c027a23 */ /* 0x004fe40000010800 */
[----:B------:R-:W-:-:S04]  /*4150*/  IMAD.MOV.U32 R108, RZ, RZ, R251 ;  /* 0x000000ffff6c7224 */ /* 0x000fc800078e00fb */
[----:B------:R2:W5:Y:S02]  /*4160*/  MUFU.EX2 R251, R2 ;  /* 0x0000000200fb7308 */ /* 0x0005640000000800 */
[----:B--2---:R-:W-:Y:S01]  /*4170*/  FFMA.FTZ R2, R111, c[0x0][0x2d0], -R0 ;  /* 0x0000b4006f027a23 */ /* 0x004fe20000010800 */
[----:B-----5:R-:W-:Y:S01]  /*4180*/  F2FP.PACK_AB R5, R251, R250 ;  /* 0x000000fafb05723e */ /* 0x020fe200000000ff */
[----:B------:R-:W-:-:S04]  /*4190*/  IMAD.MOV.U32 R111, RZ, RZ, R199 ;  /* 0x000000ffff6f7224 */ /* 0x000fc800078e00c7 */
[----:B------:R2:W-:Y:S08]  /*41a0*/  MUFU.EX2 R199, R4 ;  /* 0x0000000400c77308 */ /* 0x0005f00000000800 */
[----:B------:R-:W5:Y:S01]  /*41b0*/  MUFU.EX2 R249, R2 ;  /* 0x0000000200f97308 */ /* 0x000f620000000800 */
[----:B--2---:R-:W-:Y:S02]  /*41c0*/  F2FP.PACK_AB R4, R75, R252 ;  /* 0x000000fc4b04723e */ /* 0x004fe400000000ff */
[----:B-----5:R-:W-:Y:S01]  /*41d0*/  F2FP.PACK_AB R7, R249, R199 ;  /* 0x000000c7f907723e */ /* 0x020fe200000000ff */
[----:B------:R-:W-:-:S06]  /*41e0*/  IMAD.MOV.U32 R2, RZ, RZ, R73 ;  /* 0x000000ffff027224 */ /* 0x000fcc00078e0049 */
[C---:B-1----:R-:W-:Y:S07]  /*41f0*/  HMMA.16816.F32 R136, R4.reuse, R24, R136 ;  /* 0x000000180488723c */ /* 0x042fee0000001888 */
[----:B------:R-:W-:Y:S01]  /*4200*/  MOV R24, R74 ;  /* 0x0000004a00187202 */ /* 0x000fe20000000f00 */
[----:B------:R-:W-:Y:S01]  /*4210*/  IMAD.MOV.U32 R25, RZ, RZ, R75 ;  /* 0x000000ffff197224 */ /* 0x000fe200078e004b */
[C---:B------:R-:W-:Y:S07]  /*4220*/  HMMA.16816.F32 R76, R4.reuse, R20, R144 ;  /* 0x00000014044c723c */ /* 0x040fee0000001890 */
[----:B------:R-:W-:Y:S01]  /*4230*/  IMAD.MOV.U32 R145, RZ, RZ, R24 ;  /* 0x000000ffff917224 */ /* 0x000fe200078e0018 */
[----:B------:R-:W-:Y:S01]  /*4240*/  HMMA.16816.F32 R72, R4, R26, R148 ;  /* 0x0000001a0448723c */ /* 0x000fe20000001894 */
[----:B------:R-:W-:-:S02]  /*4250*/  IMAD.MOV.U32 R144, RZ, RZ, R25 ;  /* 0x000000ffff907224 */ /* 0x000fc400078e0019 */
[----:B------:R-:W1:Y:S04]  /*4260*/  LDSM.16.MT88.4 R24, [R224+0x4100] ;  /* 0x00410000e018783b */ /* 0x000e680000004200 */
[----:B------:R-:W-:Y:S01]  /*4270*/  IMAD.MOV.U32 R148, RZ, RZ, R82 ;  /* 0x000000ffff947224 */ /* 0x000fe200078e0052 */
[----:B------:R-:W-:Y:S01]  /*4280*/  MOV R149, R83 ;  /* 0x0000005300957202 */ /* 0x000fe20000000f00 */
[----:B------:R-:W-:Y:S01]  /*4290*/  IMAD.MOV.U32 R150, RZ, RZ, R80 ;  /* 0x000000ffff967224 */ /* 0x000fe200078e0050 */
[----:B---3--:R-:W-:Y:S01]  /*42a0*/  HMMA.16816.F32 R104, R4, R16, R128 ;  /* 0x000000100468723c */ /* 0x008fe20000001880 */
[----:B------:R-:W-:Y:S02]  /*42b0*/  IMAD.MOV.U32 R151, RZ, RZ, R81 ;  /* 0x000000ffff977224 */ /* 0x000fe400078e0051 */
[----:B------:R-:W-:-:S02]  /*42c0*/  IMAD.MOV.U32 R147, RZ, RZ, R150 ;  /* 0x000000ffff937224 */ /* 0x000fc400078e0096 */
[----:B------:R-:W-:Y:S01]  /*42d0*/  IMAD.MOV.U32 R150, RZ, RZ, R110 ;  /* 0x000000ffff967224 */ /* 0x000fe200078e006e */
[----:B------:R-:W-:Y:S01]  /*42e0*/  MOV R146, R151 ;  /* 0x0000009700927202 */ /* 0x000fe20000000f00 */
[----:B------:R-:W-:Y:S01]  /*42f0*/  IMAD.MOV.U32 R128, RZ, RZ, R111 ;  /* 0x000000ffff807224 */ /* 0x000fe200078e006f */
[C---:B------:R-:W-:Y:S01]  /*4300*/  HMMA.16816.F32 R80, R4.reuse, R22, R140 ;  /* 0x000000160450723c */ /* 0x040fe2000000188c */
[----:B------:R-:W2:Y:S01]  /*4310*/  LDSM.16.MT88.4 R20, [R225+0x4100] ;  /* 0x00410000e114783b */ /* 0x000ea20000004200 */
[----:B------:R-:W-:Y:S01]  /*4320*/  MOV R131, R148 ;  /* 0x0000009400837202 */ /* 0x000fe20000000f00 */
[----:B------:R-:W-:Y:S01]  /*4330*/  IMAD.MOV.U32 R148, RZ, RZ, R109 ;  /* 0x000000ffff947224 */ /* 0x000fe200078e006d */
[----:B------:R-:W-:Y:S01]  /*4340*/  MOV R129, R2 ;  /* 0x0000000200817202 */ /* 0x000fe20000000f00 */
[----:B------:R-:W-:Y:S02]  /*4350*/  FFMA.FTZ R2, R161, c[0x0][0x2d0], -R12 ;  /* 0x0000b400a1027a23 */ /* 0x000fe4000001080c */
[----:B------:R-:W-:Y:S01]  /*4360*/  MOV R141, R108 ;  /* 0x0000006c008d7202 */ /* 0x000fe20000000f00 */
[----:B------:R-:W-:Y:S01]  /*4370*/  HMMA.16816.F32 R112, R4, R18, R112 ;  /* 0x000000120470723c */ /* 0x000fe20000001870 */
[----:B------:R-:W3:Y:S01]  /*4380*/  LDSM.16.MT88.4 R16, [R228+0x4100] ;  /* 0x00410000e410783b */ /* 0x000ee20000004200 */
[----:B------:R-:W-:Y:S01]  /*4390*/  IMAD.MOV.U32 R130, RZ, RZ, R149 ;  /* 0x000000ffff827224 */ /* 0x000fe200078e0095 */
[----:B------:R-:W-:Y:S01]  /*43a0*/  MOV R140, R53 ;  /* 0x00000035008c7202 */ /* 0x000fe20000000f00 */
[----:B------:R-:W-:-:S02]  /*43b0*/  IMAD.MOV.U32 R149, RZ, RZ, R52 ;  /* 0x000000ffff957224 */ /* 0x000fc400078e0034 */
[----:B------:R-:W-:Y:S02]  /*43c0*/  IMAD.MOV.U32 R143, RZ, RZ, R54 ;  /* 0x000000ffff8f7224 */ /* 0x000fe400078e0036 */
[----:B----4-:R-:W-:Y:S01]  /*43d0*/  HMMA.16816.F32 R116, R4, R8, R116 ;  /* 0x000000080474723c */ /* 0x010fe20000001874 */
[----:B------:R-:W-:-:S07]  /*43e0*/  IMAD.MOV.U32 R142, RZ, RZ, R55 ;  /* 0x000000ffff8e7224 */ /* 0x000fce00078e0037 */
[C---:B------:R-:W-:Y:S01]  /*43f0*/  HMMA.16816.F32 R108, R4.reuse, R10, R124 ;  /* 0x0000000a046c723c */ /* 0x040fe2000000187c */
[----:B------:R-:W4:Y:S07]  /*4400*/  LDSM.16.MT88.4 R8, [R227+0x4100] ;  /* 0x00410000e308783b */ /* 0x000f2e0000004200 */
[C---:B-1----:R-:W-:Y:S08]  /*4410*/  HMMA.16816.F32 R124, R4.reuse, R24, R120 ;  /* 0x00000018047c723c */ /* 0x042ff00000001878 */
[C---:B------:R-:W-:Y:S01]  /*4420*/  HMMA.16816.F32 R120, R4.reuse, R26, R100 ;  /* 0x0000001a0478723c */ /* 0x040fe20000001864 */
[----:B------:R-:W1:Y:S07]  /*4430*/  LDSM.16.MT88.4 R24, [R227+0x7100] ;  /* 0x00710000e318783b */ /* 0x000e6e0000004200 */
[C---:B--2---:R-:W-:Y:S08]  /*4440*/  HMMA.16816.F32 R100, R4.reuse, R20, R96 ;  /* 0x000000140464723c */ /* 0x044ff00000001860 */
[C---:B------:R-:W-:Y:S01]  /*4450*/  HMMA.16816.F32 R96, R4.reuse, R22, R92 ;  /* 0x000000160460723c */ /* 0x040fe2000000185c */
[----:B------:R-:W2:Y:S07]  /*4460*/  LDSM.16.MT88.4 R20, [R224+0x7100] ;  /* 0x00710000e014783b */ /* 0x000eae0000004200 */
[C---:B---3--:R-:W-:Y:S08]  /*4470*/  HMMA.16816.F32 R92, R4.reuse, R16, R84 ;  /* 0x00000010045c723c */ /* 0x048ff00000001854 */
[C---:B------:R-:W-:Y:S01]  /*4480*/  HMMA.16816.F32 R88, R4.reuse, R18, R88 ;  /* 0x000000120458723c */ /* 0x040fe20000001858 */
[----:B------:R-:W3:Y:S07]  /*4490*/  LDSM.16.MT88.4 R16, [R225+0x7100] ;  /* 0x00710000e110783b */ /* 0x000eee0000004200 */
[C---:B----4-:R-:W-:Y:S08]  /*44a0*/  HMMA.16816.F32 R40, R4.reuse, R8, R40 ;  /* 0x000000080428723c */ /* 0x050ff00000001828 */
[C---:B------:R-:W-:Y:S01]  /*44b0*/  HMMA.16816.F32 R36, R4.reuse, R10, R36 ;  /* 0x0000000a0424723c */ /* 0x040fe20000001824 */
[----:B------:R-:W4:Y:S07]  /*44c0*/  LDSM.16.MT88.4 R8, [R228+0x7100] ;  /* 0x00710000e408783b */ /* 0x000f2e0000004200 */
[C---:B-1----:R-:W-:Y:S08]  /*44d0*/  HMMA.16816.F32 R32, R4.reuse, R24, R32 ;  /* 0x000000180420723c */ /* 0x042ff00000001820 */
[C---:B--2---:R-:W-:Y:S07]  /*44e0*/  HMMA.16816.F32 R84, R4.reuse, R20, R68 ;  /* 0x000000140454723c */ /* 0x044fee0000001844 */
[----:B------:R-:W-:Y:S01]  /*44f0*/  MOV R71, R167 ;  /* 0x000000a700477202 */ /* 0x000fe20000000f00 */
[----:B------:R-:W-:Y:S01]  /*4500*/  IMAD.MOV.U32 R69, RZ, RZ, R181 ;  /* 0x000000ffff457224 */ /* 0x000fe200078e00b5 */
[----:B------:R1:W-:Y:S01]  /*4510*/  MUFU.EX2 R167, R2 ;  /* 0x0000000200a77308 */ /* 0x0003e20000000800 */
[----:B------:R-:W-:Y:S01]  /*4520*/  IMAD.MOV.U32 R70, RZ, RZ, R180 ;  /* 0x000000ffff467224 */ /* 0x000fe200078e00b4 */
[----:B------:R-:W-:Y:S01]  /*4530*/  HMMA.16816.F32 R28, R4, R26, R28 ;  /* 0x0000001a041c723c */ /* 0x000fe2000000181c */
[----:B------:R-:W2:Y:S01]  /*4540*/  LDSM.16.MT88.4 R24, [R224+0x1900] ;  /* 0x00190000e018783b */ /* 0x000ea20000004200 */
[----:B------:R-:W-:Y:S01]  /*4550*/  MOV R68, R182 ;  /* 0x000000b600447202 */ /* 0x000fe20000000f00 */
[----:B------:R-:W-:-:S05]  /*4560*/  IMAD.MOV.U32 R161, RZ, RZ, R69 ;  /* 0x000000ffffa17224 */ /* 0x000fca00078e0045 */
[----:B------:R-:W-:Y:S01]  /*4570*/  HMMA.16816.F32 R64, R4, R22, R64 ;  /* 0x000000160440723c */ /* 0x000fe20000001840 */
[----:B------:R-:W5:Y:S01]  /*4580*/  LDSM.16.MT88.4 R20, [R225+0x1900] ;  /* 0x00190000e114783b */ /* 0x000f620000004200 */
[----:B-1----:R-:W-:-:S06]  /*4590*/  FFMA.FTZ R2, R160, c[0x0][0x2d0], -R12 ;  /* 0x0000b400a0027a23 */ /* 0x002fcc000001080c */
[C---:B---3--:R-:W-:Y:S01]  /*45a0*/  HMMA.16816.F32 R52, R4.reuse, R16, R60 ;  /* 0x000000100434723c */ /* 0x048fe2000000183c */
[----:B------:R-:W-:Y:S01]  /*45b0*/  IMAD.MOV.U32 R160, RZ, RZ, R71 ;  /* 0x000000ffffa07224 */ /* 0x000fe200078e0047 */
[----:B------:R1:W-:Y:S06]  /*45c0*/  MUFU.EX2 R181, R2 ;  /* 0x0000000200b57308 */ /* 0x0003ec0000000800 */
[C---:B------:R-:W-:Y:S01]  /*45d0*/  HMMA.16816.F32 R56, R4.reuse, R18, R56 ;  /* 0x000000120438723c */ /* 0x040fe20000001838 */
[----:B------:R-:W3:Y:S07]  /*45e0*/  LDSM.16.MT88.4 R16, [R228+0x1900] ;  /* 0x00190000e410783b */ /* 0x000eee0000004200 */
[----:B----4-:R-:W-:Y:S01]  /*45f0*/  HMMA.16816.F32 R44, R4, R8, R44 ;  /* 0x00000008042c723c */ /* 0x010fe2000000182c */
[----:B-1----:R-:W-:-:S02]  /*4600*/  FFMA.FTZ R2, R134, c[0x0][0x2d0], -R12 ;  /* 0x0000b40086027a23 */ /* 0x002fc4000001080c */
[----:B------:R-:W-:Y:S02]  /*4610*/  IMAD.MOV.U32 R134, RZ, RZ, R140 ;  /* 0x000000ffff867224 */ /* 0x000fe400078e008c */
[----:B------:R1:W-:Y:S03]  /*4620*/  MUFU.EX2 R180, R2 ;  /* 0x0000000200b47308 */ /* 0x0003e60000000800 */
[----:B------:R-:W-:Y:S01]  /*4630*/  HMMA.16816.F32 R48, R4, R10, R48 ;  /* 0x0000000a0430723c */ /* 0x000fe20000001830 */
[----:B------:R-:W4:Y:S06]  /*4640*/  LDSM.16.MT88.4 R8, [R227+0x1900] ;  /* 0x00190000e308783b */ /* 0x000f2c0000004200 */
[----:B------:R-:W-:-:S02]  /*4650*/  FFMA.FTZ R4, R163, c[0x0][0x2d0], -R0 ;  /* 0x0000b400a3047a23 */ /* 0x000fc40000010800 */
[----:B------:R-:W-:Y:S02]  /*4660*/  IMAD.MOV.U32 R163, RZ, RZ, R68 ;  /* 0x000000ffffa37224 */ /* 0x000fe400078e0044 */
[----:B-1----:R-:W-:Y:S01]  /*4670*/  FFMA.FTZ R2, R133, c[0x0][0x2d0], -R12 ;  /* 0x0000b40085027a23 */ /* 0x002fe2000001080c */
[----:B------:R-:W-:-:S03]  /*4680*/  MOV R133, R70 ;  /* 0x0000004600857202 */ /* 0x000fc60000000f00 */
[----:B------:R1:W1:Y:S02]  /*4690*/  MUFU.EX2 R182, R2 ;  /* 0x0000000200b67308 */ /* 0x0002640000000800 */
[----:B-1----:R-:W-:Y:S01]  /*46a0*/  FFMA.FTZ R2, R164, c[0x0][0x2d0], -R0 ;  /* 0x0000b400a4027a23 */ /* 0x002fe20000010800 */
[----:B------:R-:W-:Y:S01]  /*46b0*/  F2FP.PACK_AB R6, R182, R180 ;  /* 0x000000b4b606723e */ /* 0x000fe200000000ff */
[----:B------:R-:W-:-:S04]  /*46c0*/  IMAD.MOV.U32 R164, RZ, RZ, R150 ;  /* 0x000000ffffa47224 */ /* 0x000fc800078e0096 */
[----:B------:R1:W-:Y:S02]  /*46d0*/  MUFU.EX2 R151, R2 ;  /* 0x0000000200977308 */ /* 0x0003e40000000800 */
[----:B-1----:R-:W-:Y:S02]  /*46e0*/  FFMA.FTZ R2, R162, c[0x0][0x2d0], -R0 ;  /* 0x0000b400a2027a23 */ /* 0x002fe40000010800 */
[----:B------:R-:W-:Y:S02]  /*46f0*/  IMAD.MOV.U32 R162, RZ, RZ, R142 ;  /* 0x000000ffffa27224 */ /* 0x000fe400078e008e */
[----:B------:R-:W-:Y:S01]  /*4700*/  IMAD.MOV.U32 R142, RZ, RZ, R143 ;  /* 0x000000ffff8e7224 */ /* 0x000fe200078e008f */
[----:B------:R-:W-:Y:S02]  /*4710*/  MOV R143, R166 ;  /* 0x000000a6008f7202 */ /* 0x000fe40000000f00 */
[----:B------:R1:W1:Y:S02]  /*4720*/  MUFU.EX2 R166, R2 ;  /* 0x0000000200a67308 */ /* 0x0002640000000800 */
[----:B-1----:R-:W-:Y:S01]  /*4730*/  FFMA.FTZ R2, R165, c[0x0][0x2d0], -R0 ;  /* 0x0000b400a5027a23 */ /* 0x002fe20000010800 */
[----:B------:R-:W-:-:S05]  /*4740*/  MOV R165, R149 ;  /* 0x0000009500a57202 */ /* 0x000fca0000000f00 */
[----:B------:R1:W-:Y:S01]  /*4750*/  MUFU.EX2 R149, R4 ;  /* 0x0000000400957308 */ /* 0x0003e20000000800 */
[----:B------:R-:W-:-:S07]  /*4760*/  F2FP.PACK_AB R5, R166, R151 ;  /* 0x00000097a605723e */ /* 0x000fce00000000ff */
[----:B------:R-:W2:Y:S01]  /*4770*/  MUFU.EX2 R150, R2 ;  /* 0x0000000200967308 */ /* 0x000ea20000000800 */
[----:B-1----:R-:W-:Y:S02]  /*4780*/  F2FP.PACK_AB R4, R181, R167 ;  /* 0x000000a7b504723e */ /* 0x002fe400000000ff */
[----:B--2---:R-:W-:Y:S01]  /*4790*/  F2FP.PACK_AB R7, R150, R149 ;  /* 0x000000959607723e */ /* 0x004fe200000000ff */
[----:B------:R-:W-:-:S06]  /*47a0*/  IMAD.MOV.U32 R2, RZ, RZ, R141 ;  /* 0x000000ffff027224 */ /* 0x000fcc00078e008d */
[C---:B------:R-:W-:Y:S08]  /*47b0*/  HMMA.16816.F32 R136, R4.reuse, R24, R136 ;  /* 0x000000180488723c */ /* 0x040ff00000001888 */
[C---:B------:R-:W-:Y:S01]  /*47c0*/  HMMA.16816.F32 R60, R4.reuse, R26, R72 ;  /* 0x0000001a043c723c */ /* 0x040fe20000001848 */
[----:B------:R-:W1:Y:S07]  /*47d0*/  LDSM.16.MT88.4 R24, [R224+0x4900] ;  /* 0x00490000e018783b */ /* 0x000e6e0000004200 */
[C---:B-----5:R-:W-:Y:S08]  /*47e0*/  HMMA.16816.F32 R68, R4.reuse, R20, R76 ;  /* 0x000000140444723c */ /* 0x060ff0000000184c */
[C---:B------:R-:W-:Y:S01]  /*47f0*/  HMMA.16816.F32 R72, R4.reuse, R22, R80 ;  /* 0x000000160448723c */ /* 0x040fe20000001850 */
[----:B------:R-:W2:Y:S07]  /*4800*/  LDSM.16.MT88.4 R20, [R225+0x4900] ;  /* 0x00490000e114783b */ /* 0x000eae0000004200 */
[C---:B---3--:R-:W-:Y:S07]  /*4810*/  HMMA.16816.F32 R76, R4.reuse, R16, R104 ;  /* 0x00000010044c723c */ /* 0x048fee0000001868 */
[----:B------:R-:W-:Y:S01]  /*4820*/  MOV R104, R142 ;  /* 0x0000008e00687202 */ /* 0x000fe20000000f00 */
[----:B------:R-:W-:Y:S01]  /*4830*/  HMMA.16816.F32 R80, R4, R18, R112 ;  /* 0x000000120450723c */ /* 0x000fe20000001870 */
[----:B------:R-:W3:Y:S01]  /*4840*/  LDSM.16.MT88.4 R16, [R228+0x4900] ;  /* 0x00490000e410783b */ /* 0x000ee20000004200 */
[----:B------:R-:W-:Y:S01]  /*4850*/  IMAD.MOV.U32 R105, RZ, RZ, R143 ;  /* 0x000000ffff697224 */ /* 0x000fe200078e008f */
[----:B------:R-:W-:Y:S01]  /*4860*/  MOV R107, R170 ;  /* 0x000000aa006b7202 */ /* 0x000fe20000000f00 */
[----:B------:R-:W-:-:S03]  /*4870*/  IMAD.MOV.U32 R106, RZ, RZ, R171 ;  /* 0x000000ffff6a7224 */ /* 0x000fc600078e00ab */
[----:B------:R-:W-:Y:S01]  /*4880*/  IMAD.MOV.U32 R114, RZ, RZ, R169 ;  /* 0x000000ffff727224 */ /* 0x000fe200078e00a9 */
[----:B----4-:R-:W-:Y:S01]  /*4890*/  HMMA.16816.F32 R140, R4, R10, R108 ;  /* 0x0000000a048c723c */ /* 0x010fe2000000186c */
[----:B------:R-:W-:-:S07]  /*48a0*/  IMAD.MOV.U32 R115, RZ, RZ, R168 ;  /* 0x000000ffff737224 */ /* 0x000fce00078e00a8 */
[C---:B------:R-:W-:Y:S01]  /*48b0*/  HMMA.16816.F32 R168, R4.reuse, R8, R116 ;  /* 0x0000000804a8723c */ /* 0x040fe20000001874 */
[----:B------:R-:W4:Y:S07]  /*48c0*/  LDSM.16.MT88.4 R8, [R227+0x4900] ;  /* 0x00490000e308783b */ /* 0x000f2e0000004200 */
[C---:B-1----:R-:W-:Y:S07]  /*48d0*/  HMMA.16816.F32 R124, R4.reuse, R24, R124 ;  /* 0x00000018047c723c */ /* 0x042fee000000187c */
[----:B------:R-:W-:Y:S01]  /*48e0*/  MOV R24, R114 ;  /* 0x0000007200187202 */ /* 0x000fe20000000f00 */
[----:B------:R-:W-:Y:S01]  /*48f0*/  IMAD.MOV.U32 R25, RZ, RZ, R115 ;  /* 0x000000ffff197224 */ /* 0x000fe200078e0073 */
[C---:B--2---:R-:W-:Y:S08]  /*4900*/  HMMA.16816.F32 R116, R4.reuse, R22, R96 ;  /* 0x000000160474723c */ /* 0x044ff00000001860 */
[C---:B------:R-:W-:Y:S08]  /*4910*/  HMMA.16816.F32 R112, R4.reuse, R26, R120 ;  /* 0x0000001a0470723c */ /* 0x040ff00000001878 */
[C---:B---3--:R-:W-:Y:S07]  /*4920*/  HMMA.16816.F32 R120, R4.reuse, R16, R92 ;  /* 0x000000100478723c */ /* 0x048fee000000185c */
[----:B------:R-:W-:Y:S01]  /*4930*/  IMAD.MOV.U32 R95, RZ, RZ, R24 ;  /* 0x000000ffff5f7224 */ /* 0x000fe200078e0018 */
[----:B------:R-:W-:Y:S01]  /*4940*/  MOV R94, R25 ;  /* 0x00000019005e7202 */ /* 0x000fe20000000f00 */
[----:B------:R-:W-:Y:S01]  /*4950*/  HMMA.16816.F32 R108, R4, R20, R100 ;  /* 0x00000014046c723c */ /* 0x000fe20000001864 */
[----:B------:R-:W1:Y:S01]  /*4960*/  LDSM.16.MT88.4 R24, [R227+0x7900] ;  /* 0x00790000e318783b */ /* 0x000e620000004200 */
[----:B------:R-:W-:Y:S01]  /*4970*/  MOV R92, R163 ;  /* 0x000000a3005c7202 */ /* 0x000fe20000000f00 */
[----:B------:R-:W-:-:S02]  /*4980*/  IMAD.MOV.U32 R163, RZ, RZ, R128 ;  /* 0x000000ffffa37224 */ /* 0x000fc400078e0080 */
[----:B------:R-:W2:Y:S01]  /*4990*/  LDSM.16.MT88.4 R20, [R224+0x7900] ;  /* 0x00790000e014783b */ /* 0x000ea20000004200 */
[----:B------:R-:W-:Y:S01]  /*49a0*/  IMAD.MOV.U32 R93, RZ, RZ, R104 ;  /* 0x000000ffff5d7224 */ /* 0x000fe200078e0068 */
[----:B------:R-:W-:Y:S01]  /*49b0*/  MOV R101, R106 ;  /* 0x0000006a00657202 */ /* 0x000fe20000000f00 */
[----:B------:R-:W-:Y:S01]  /*49c0*/  HMMA.16816.F32 R96, R4, R18, R88 ;  /* 0x000000120460723c */ /* 0x000fe20000001858 */
[----:B------:R-:W-:Y:S01]  /*49d0*/  IMAD.MOV.U32 R103, RZ, RZ, R2 ;  /* 0x000000ffff677224 */ /* 0x000fe200078e0002 */
[----:B------:R-:W3:Y:S01]  /*49e0*/  LDSM.16.MT88.4 R16, [R225+0x7900] ;  /* 0x00790000e110783b */ /* 0x000ee20000004200 */
[----:B------:R-:W-:Y:S02]  /*49f0*/  IMAD.MOV.U32 R2, RZ, RZ, R129 ;  /* 0x000000ffff027224 */ /* 0x000fe400078e0081 */
[----:B------:R-:W-:Y:S02]  /*4a00*/  IMAD.MOV.U32 R100, RZ, RZ, R105 ;  /* 0x000000ffff647224 */ /* 0x000fe400078e0069 */
[----:B------:R-:W-:Y:S01]  /*4a10*/  MOV R88, R144 ;  /* 0x0000009000587202 */ /* 0x000fe20000000f00 */
[----:B------:R-:W-:Y:S01]  /*4a20*/  IMAD.MOV.U32 R89, RZ, RZ, R145 ;  /* 0x000000ffff597224 */ /* 0x000fe200078e0091 */
[----:B------:R-:W-:Y:S01]  /*4a30*/  MOV R91, R147 ;  /* 0x00000093005b7202 */ /* 0x000fe20000000f00 */
[----:B------:R-:W-:-:S02]  /*4a40*/  IMAD.MOV.U32 R90, RZ, RZ, R146 ;  /* 0x000000ffff5a7224 */ /* 0x000fc400078e0092 */
[----:B----4-:R-:W-:Y:S01]  /*4a50*/  HMMA.16816.F32 R144, R4, R8, R40 ;  /* 0x000000080490723c */ /* 0x010fe20000001828 */
[----:B------:R-:W-:-:S06]  /*4a60*/  IMAD.MOV.U32 R102, RZ, RZ, R107 ;  /* 0x000000ffff667224 */ /* 0x000fcc00078e006b */
[----:B------:R-:W-:Y:S02]  /*4a70*/  IMAD.MOV.U32 R42, RZ, RZ, R130 ;  /* 0x000000ffff2a7224 */ /* 0x000fe400078e0082 */
[----:B------:R-:W-:Y:S02]  /*4a80*/  IMAD.MOV.U32 R43, RZ, RZ, R131 ;  /* 0x000000ffff2b7224 */ /* 0x000fe400078e0083 */
[----:B------:R-:W-:Y:S01]  /*4a90*/  HMMA.16816.F32 R128, R4, R10, R36 ;  /* 0x0000000a0480723c */ /* 0x000fe20000001824 */
[----:B------:R-:W4:Y:S06]  /*4aa0*/  LDSM.16.MT88.4 R8, [R228+0x7900] ;  /* 0x00790000e408783b */ /* 0x000f2c0000004200 */
[----:B------:R-:W-:-:S02]  /*4ab0*/  IMAD.MOV.U32 R38, RZ, RZ, R90 ;  /* 0x000000ffff267224 */ /* 0x000fc400078e005a */
[----:B------:R-:W-:Y:S01]  /*4ac0*/  IMAD.MOV.U32 R39, RZ, RZ, R91 ;  /* 0x000000ffff277224 */ /* 0x000fe200078e005b */
[C---:B-1----:R-:W-:Y:S07]  /*4ad0*/  HMMA.16816.F32 R32, R4.reuse, R24, R32 ;  /* 0x000000180420723c */ /* 0x042fee0000001820 */
[----:B------:R-:W-:Y:S01]  /*4ae0*/  MOV R25, R2 ;  /* 0x0000000200197202 */ /* 0x000fe20000000f00 */
[----:B------:R-:W-:Y:S01]  /*4af0*/  FFMA.FTZ R2, R175, c[0x0][0x2d0], -R12 ;  /* 0x0000b400af027a23 */ /* 0x000fe2000001080c */
[----:B--2---:R-:W-:Y:S01]  /*4b00*/  HMMA.16816.F32 R104, R4, R20, R84 ;  /* 0x000000140468723c */ /* 0x004fe20000001854 */
[----:B------:R-:W-:-:S02]  /*4b10*/  IMAD.MOV.U32 R175, RZ, RZ, R148 ;  /* 0x000000ffffaf7224 */ /* 0x000fc400078e0094 */
[----:B------:R1:W-:Y:S01]  /*4b20*/  MUFU.EX2 R148, R2 ;  /* 0x0000000200947308 */ /* 0x0003e20000000800 */
[----:B------:R-:W-:-:S03]  /*4b30*/  IMAD.MOV.U32 R24, RZ, RZ, R163 ;  /* 0x000000ffff187224 */ /* 0x000fc600078e00a3 */
[----:B------:R-:W-:Y:S01]  /*4b40*/  IMAD.MOV.U32 R85, RZ, RZ, R88 ;  /* 0x000000ffff557224 */ /* 0x000fe200078e0058 */
[----:B------:R-:W-:Y:S01]  /*4b50*/  MOV R84, R89 ;  /* 0x0000005900547202 */ /* 0x000fe20000000f00 */
[----:B------:R-:W-:Y:S01]  /*4b60*/  IMAD.MOV.U32 R86, RZ, RZ, R43 ;  /* 0x000000ffff567224 */ /* 0x000fe200078e002b */
[C---:B------:R-:W-:Y:S01]  /*4b70*/  HMMA.16816.F32 R88, R4.reuse, R22, R64 ;  /* 0x000000160458723c */ /* 0x040fe20000001840 */
[----:B------:R-:W-:Y:S01]  /*4b80*/  MOV R87, R42 ;  /* 0x0000002a00577202 */ /* 0x000fe20000000f00 */
[----:B------:R-:W-:Y:S06]  /*4b90*/  LDSM.16.MT88.4 R20, [R224+0x2100] ;  /* 0x00210000e014783b */ /* 0x000fec0000004200 */
[----:B---3--:R-:W-:Y:S01]  /*4ba0*/  HMMA.16816.F32 R64, R4, R16, R52 ;  /* 0x000000100440723c */ /* 0x008fe20000001834 */
[----:B-1----:R-:W-:Y:S01]  /*4bb0*/  FFMA.FTZ R2, R174, c[0x0][0x2d0], -R12 ;  /* 0x0000b400ae027a23 */ /* 0x002fe2000001080c */
[----:B------:R-:W-:-:S03]  /*4bc0*/  MOV R174, R162 ;  /* 0x000000a200ae7202 */ /* 0x000fc60000000f00 */
[----:B------:R1:W2:Y:S03]  /*4bd0*/  MUFU.EX2 R162, R2 ;  /* 0x0000000200a27308 */ /* 0x0002a60000000800 */
[C---:B------:R-:W-:Y:S01]  /*4be0*/  HMMA.16816.F32 R56, R4.reuse, R18, R56 ;  /* 0x000000120438723c */ /* 0x040fe20000001838 */
[----:B------:R-:W3:Y:S07]  /*4bf0*/  LDSM.16.MT88.4 R16, [R225+0x2100] ;  /* 0x00210000e110783b */ /* 0x000eee0000004200 */
[----:B----4-:R-:W-:Y:S01]  /*4c00*/  HMMA.16816.F32 R40, R4, R8, R44 ;  /* 0x000000080428723c */ /* 0x010fe2000000182c */
[----:B-1----:R-:W-:-:S02]  /*4c10*/  FFMA.FTZ R2, R173, c[0x0][0x2d0], -R12 ;  /* 0x0000b400ad027a23 */ /* 0x002fc4000001080c */
[----:B------:R-:W-:-:S05]  /*4c20*/  IMAD.MOV.U32 R173, RZ, RZ, R164 ;  /* 0x000000ffffad7224 */ /* 0x000fca00078e00a4 */
[C---:B------:R-:W-:Y:S01]  /*4c30*/  HMMA.16816.F32 R48, R4.reuse, R10, R48 ;  /* 0x0000000a0430723c */ /* 0x040fe20000001830 */
[----:B------:R1:W-:Y:S01]  /*4c40*/  MUFU.EX2 R163, R2 ;  /* 0x0000000200a37308 */ /* 0x0003e20000000800 */
[----:B------:R-:W4:Y:S06]  /*4c50*/  LDSM.16.MT88.4 R8, [R228+0x2100] ;  /* 0x00210000e408783b */ /* 0x000f2c0000004200 */
[----:B------:R-:W-:Y:S07]  /*4c60*/  HMMA.16816.F32 R28, R4, R26, R28 ;  /* 0x0000001a041c723c */ /* 0x000fee000000181c */
[----:B------:R-:W-:Y:S01]  /*4c70*/  MOV R26, R133 ;  /* 0x00000085001a7202 */ /* 0x000fe20000000f00 */
[----:B------:R-:W-:Y:S01]  /*4c80*/  IMAD.MOV.U32 R27, RZ, RZ, R160 ;  /* 0x000000ffff1b7224 */ /* 0x000fe200078e00a0 */
[----:B--2---:R-:W-:Y:S01]  /*4c90*/  F2FP.PACK_AB R4, R162, R148 ;  /* 0x00000094a204723e */ /* 0x004fe200000000ff */
[----:B-1----:R-:W-:Y:S01]  /*4ca0*/  FFMA.FTZ R2, R172, c[0x0][0x2d0], -R12 ;  /* 0x0000b400ac027a23 */ /* 0x002fe2000001080c */
[----:B------:R-:W-:-:S03]  /*4cb0*/  MOV R172, R134 ;  /* 0x0000008600ac7202 */ /* 0x000fc60000000f00 */
[----:B------:R1:W2:Y:S02]  /*4cc0*/  MUFU.EX2 R164, R2 ;  /* 0x0000000200a47308 */ /* 0x0002a40000000800 */
[----:B-1----:R-:W-:Y:S01]  /*4cd0*/  FFMA.FTZ R2, R197, c[0x0][0x2d0], -R0 ;  /* 0x0000b400c5027a23 */ /* 0x002fe20000010800 */
[----:B--2---:R-:W-:Y:S01]  /*4ce0*/  F2FP.PACK_AB R6, R164, R163 ;  /* 0x000000a3a406723e */ /* 0x004fe200000000ff */
[----:B------:R-:W-:-:S04]  /*4cf0*/  IMAD.MOV.U32 R197, RZ, RZ, R38 ;  /* 0x000000ffffc57224 */ /* 0x000fc800078e0026 */
[----:B------:R1:W-:Y:S02]  /*4d00*/  MUFU.EX2 R134, R2 ;  /* 0x0000000200867308 */ /* 0x0003e40000000800 */
[----:B-1----:R-:W-:Y:S02]  /*4d10*/  FFMA.FTZ R2, R196, c[0x0][0x2d0], -R0 ;  /* 0x0000b400c4027a23 */ /* 0x002fe40000010800 */
[----:B------:R-:W-:-:S04]  /*4d20*/  IMAD.MOV.U32 R196, RZ, RZ, R161 ;  /* 0x000000ffffc47224 */ /* 0x000fc800078e00a1 */
[----:B------:R1:W2:Y:S02]  /*4d30*/  MUFU.EX2 R161, R2 ;  /* 0x0000000200a17308 */ /* 0x0002a40000000800 */
[----:B-1----:R-:W-:Y:S01]  /*4d40*/  FFMA.FTZ R2, R183, c[0x0][0x2d0], -R0 ;  /* 0x0000b400b7027a23 */ /* 0x002fe20000010800 */
[----:B--2---:R-:W-:Y:S01]  /*4d50*/  F2FP.PACK_AB R5, R161, R134 ;  /* 0x00000086a105723e */ /* 0x004fe200000000ff */
[----:B------:R-:W-:-:S04]  /*4d60*/  IMAD.MOV.U32 R183, RZ, RZ, R39 ;  /* 0x000000ffffb77224 */ /* 0x000fc800078e0027 */
[----:B------:R1:W-:Y:S02]  /*4d70*/  MUFU.EX2 R133, R2 ;  /* 0x0000000200857308 */ /* 0x0003e40000000800 */
[----:B-1----:R-:W-:Y:S02]  /*4d80*/  FFMA.FTZ R2, R198, c[0x0][0x2d0], -R0 ;  /* 0x0000b400c6027a23 */ /* 0x002fe40000010800 */
[----:B------:R-:W-:-:S04]  /*4d90*/  IMAD.MOV.U32 R198, RZ, RZ, R25 ;  /* 0x000000ffffc67224 */ /* 0x000fc800078e0019 */
[----:B------:R-:W1:Y:S02]  /*4da0*/  MUFU.EX2 R160, R2 ;  /* 0x0000000200a07308 */ /* 0x000e640000000800 */
[----:B-1----:R-:W-:Y:S01]  /*4db0*/  F2FP.PACK_AB R7, R160, R133 ;  /* 0x00000085a007723e */ /* 0x002fe200000000ff */
[----:B------:R-:W-:Y:S02]  /*4dc0*/  IMAD.MOV.U32 R2, RZ, RZ, R173 ;  /* 0x000000ffff027224 */ /* 0x000fe400078e00ad */
[----:B------:R-:W-:Y:S02]  /*4dd0*/  IMAD.MOV.U32 R173, RZ, RZ, R103 ;  /* 0x000000ffffad7224 */ /* 0x000fe400078e0067 */
[----:B------:R-:W-:Y:S02]  /*4de0*/  FFMA.FTZ R2, R2, c[0x0][0x2d0], -R12 ;  /* 0x0000b40002027a23 */ /* 0x000fe4000001080c */
[C---:B---3--:R-:W-:Y:S08]  /*4df0*/  HMMA.16816.F32 R52, R4.reuse, R16, R68 ;  /* 0x000000100434723c */ /* 0x048ff00000001844 */
[C---:B------:R-:W-:Y:S01]  /*4e00*/  HMMA.16816.F32 R44, R4.reuse, R18, R72 ;  /* 0x00000012042c723c */ /* 0x040fe20000001848 */
[----:B------:R-:W1:Y:S06]  /*4e10*/  LDSM.16.MT88.4 R16, [R225+0x5100] ;  /* 0x00510000e110783b */ /* 0x000e6c0000004200 */
[----:B------:R-:W-:Y:S01]  /*4e20*/  IMAD.MOV.U32 R75, RZ, RZ, R24 ;  /* 0x000000ffff4b7224 */ /* 0x000fe200078e0018 */
[C---:B----4-:R-:W-:Y:S01]  /*4e30*/  HMMA.16816.F32 R68, R4.reuse, R10, R80 ;  /* 0x0000000a0444723c */ /* 0x050fe20000001850 */
[----:B------:R-:W-:Y:S01]  /*4e40*/  MOV R72, R197 ;  /* 0x000000c500487202 */ /* 0x000fe20000000f00 */
[----:B------:R-:W-:Y:S01]  /*4e50*/  IMAD.MOV.U32 R197, RZ, RZ, R86 ;  /* 0x000000ffffc57224 */ /* 0x000fe200078e0056 */
[----:B------:R-:W-:Y:S01]  /*4e60*/  MOV R74, R175 ;  /* 0x000000af004a7202 */ /* 0x000fe20000000f00 */
[----:B------:R-:W-:Y:S01]  /*4e70*/  IMAD.MOV.U32 R73, RZ, RZ, R174 ;  /* 0x000000ffff497224 */ /* 0x000fe200078e00ae */
[----:B------:R-:W-:Y:S01]  /*4e80*/  MOV R175, R101 ;  /* 0x0000006500af7202 */ /* 0x000fe20000000f00 */
[----:B------:R-:W-:Y:S01]  /*4e90*/  IMAD.MOV.U32 R174, RZ, RZ, R102 ;  /* 0x000000ffffae7224 */ /* 0x000fe200078e0066 */
[----:B------:R-:W-:Y:S01]  /*4ea0*/  MOV R82, R27 ;  /* 0x0000001b00527202 */ /* 0x000fe20000000f00 */
[----:B------:R-:W-:Y:S01]  /*4eb0*/  IMAD.MOV.U32 R83, RZ, RZ, R26 ;  /* 0x000000ffff537224 */ /* 0x000fe200078e001a */
[----:B------:R-:W-:Y:S01]  /*4ec0*/  HMMA.16816.F32 R136, R4, R20, R136 ;  /* 0x000000140488723c */ /* 0x000fe20000001888 */
[----:B------:R-:W2:Y:S01]  /*4ed0*/  LDSM.16.MT88.4 R24, [R227+0x2100] ;  /* 0x00210000e318783b */ /* 0x000ea20000004200 */
[----:B------:R-:W-:Y:S01]  /*4ee0*/  IMAD.MOV.U32 R81, RZ, RZ, R183 ;  /* 0x000000ffff517224 */ /* 0x000fe200078e00b7 */
[----:B------:R-:W-:Y:S01]  /*4ef0*/  MOV R183, R84 ;  /* 0x0000005400b77202 */ /* 0x000fe20000000f00 */
[----:B------:R-:W-:-:S02]  /*4f00*/  IMAD.MOV.U32 R80, RZ, RZ, R196 ;  /* 0x000000ffff507224 */ /* 0x000fc400078e00c4 */
[----:B------:R-:W-:Y:S02]  /*4f10*/  IMAD.MOV.U32 R196, RZ, RZ, R85 ;  /* 0x000000ffffc47224 */ /* 0x000fe400078e0055 */
[C---:B------:R-:W-:Y:S01]  /*4f20*/  HMMA.16816.F32 R36, R4.reuse, R22, R60 ;  /* 0x000000160424723c */ /* 0x040fe2000000183c */
[----:B------:R-:W3:Y:S07]  /*4f30*/  LDSM.16.MT88.4 R20, [R224+0x5100] ;  /* 0x00510000e014783b */ /* 0x000eee0000004200 */
[C---:B------:R-:W-:Y:S01]  /*4f40*/  HMMA.16816.F32 R60, R4.reuse, R8, R76 ;  /* 0x00000008043c723c */ /* 0x040fe2000000184c */
[----:B------:R-:W4:Y:S07]  /*4f50*/  LDSM.16.MT88.4 R8, [R228+0x5100] ;  /* 0x00510000e408783b */ /* 0x000f2e0000004200 */
[C---:B-1----:R-:W-:Y:S08]  /*4f60*/  HMMA.16816.F32 R108, R4.reuse, R16, R108 ;  /* 0x00000010046c723c */ /* 0x042ff0000000186c */
[C---:B------:R-:W-:Y:S01]  /*4f70*/  HMMA.16816.F32 R116, R4.reuse, R18, R116 ;  /* 0x000000120474723c */ /* 0x040fe20000001874 */
[----:B------:R-:W-:Y:S07]  /*4f80*/  LDSM.16.MT88.4 R16, [R224+0x8100] ;  /* 0x00810000e010783b */ /* 0x000fee0000004200 */
[C---:B--2---:R-:W-:Y:S07]  /*4f90*/  HMMA.16816.F32 R76, R4.reuse, R24, R168 ;  /* 0x00000018044c723c */ /* 0x044fee00000018a8 */
[----:B------:R-:W-:Y:S01]  /*4fa0*/  MOV R25, R87 ;  /* 0x0000005700197202 */ /* 0x000fe20000000f00 */
[----:B------:R-:W-:Y:S01]  /*4fb0*/  IMAD.MOV.U32 R168, RZ, RZ, R92 ;  /* 0x000000ffffa87224 */ /* 0x000fe200078e005c */
[----:B------:R-:W-:Y:S01]  /*4fc0*/  HMMA.16816.F32 R84, R4, R26, R140 ;  /* 0x0000001a0454723c */ /* 0x000fe2000000188c */
[----:B------:R-:W-:Y:S01]  /*4fd0*/  IMAD.MOV.U32 R169, RZ, RZ, R93 ;  /* 0x000000ffffa97224 */ /* 0x000fe200078e005d */
[----:B------:R-:W-:Y:S01]  /*4fe0*/  MOV R170, R94 ;  /* 0x0000005e00aa7202 */ /* 0x000fe20000000f00 */
[----:B------:R-:W-:-:S04]  /*4ff0*/  IMAD.MOV.U32 R171, RZ, RZ, R95 ;  /* 0x000000ffffab7224 */ /* 0x000fc800078e005f */
[----:B------:R-:W-:Y:S01]  /*5000*/  IMAD.MOV.U32 R140, RZ, RZ, R100 ;  /* 0x000000ffff8c7224 */ /* 0x000fe200078e0064 */
[----:B---3--:R-:W-:Y:S01]  /*5010*/  HMMA.16816.F32 R92, R4, R20, R124 ;  /* 0x00000014045c723c */ /* 0x008fe2000000187c */
[----:B------:R-:W-:Y:S01]  /*5020*/  MOV R142, R170 ;  /* 0x000000aa008e7202 */ /* 0x000fe20000000f00 */
[----:B------:R-:W-:-:S03]  /*5030*/  IMAD.MOV.U32 R143, RZ, RZ, R171 ;  /* 0x000000ffff8f7224 */ /* 0x000fc600078e00ab */
[----:B------:R-:W-:Y:S01]  /*5040*/  MOV R141, R142 ;  /* 0x0000008e008d7202 */ /* 0x000fe20000000f00 */
[----:B------:R-:W-:Y:S02]  /*5050*/  IMAD.MOV.U32 R142, RZ, RZ, R74 ;  /* 0x000000ffff8e7224 */ /* 0x000fe400078e004a */
[C---:B------:R-:W-:Y:S01]  /*5060*/  HMMA.16816.F32 R100, R4.reuse, R22, R112 ;  /* 0x000000160464723c */ /* 0x040fe20000001870 */
[----:B------:R-:W1:Y:S01]  /*5070*/  LDSM.16.MT88.4 R20, [R227+0x5100] ;  /* 0x00510000e314783b */ /* 0x000e620000004200 */
[----:B------:R-:W-:Y:S02]  /*5080*/  IMAD.MOV.U32 R74, RZ, RZ, R13 ;  /* 0x000000ffff4a7224 */ /* 0x000fe400078e000d */
[----:B------:R2:W-:Y:S04]  /*5090*/  MUFU.EX2 R13, R2 ;  /* 0x00000002000d7308 */ /* 0x0005e80000000800 */
[C---:B----4-:R-:W-:Y:S08]  /*50a0*/  HMMA.16816.F32 R120, R4.reuse, R8, R120 ;  /* 0x000000080478723c */ /* 0x050ff00000001878 */
[----:B------:R-:W-:Y:S01]  /*50b0*/  HMMA.16816.F32 R112, R4, R10, R96 ;  /* 0x0000000a0470723c */ /* 0x000fe20000001860 */
[----:B------:R-:W3:Y:S01]  /*50c0*/  LDSM.16.MT88.4 R8, [R225+0x8100] ;  /* 0x00810000e108783b */ /* 0x000ee20000004200 */
[----:B--2---:R-:W-:Y:S01]  /*50d0*/  FFMA.FTZ R2, R143, c[0x0][0x2d0], -R12 ;  /* 0x0000b4008f027a23 */ /* 0x004fe2000001080c */
[----:B------:R-:W-:-:S04]  /*50e0*/  MOV R143, R14 ;  /* 0x0000000e008f7202 */ /* 0x000fc80000000f00 */
[----:B------:R-:W-:Y:S01]  /*50f0*/  IMAD.MOV.U32 R98, RZ, RZ, R168 ;  /* 0x000000ffff627224 */ /* 0x000fe200078e00a8 */
[----:B------:R-:W2:Y:S01]  /*5100*/  MUFU.EX2 R14, R2 ;  /* 0x00000002000e7308 */ /* 0x000ea20000000800 */
[----:B------:R-:W-:Y:S01]  /*5110*/  IMAD.MOV.U32 R97, RZ, RZ, R169 ;  /* 0x000000ffff617224 */ /* 0x000fe200078e00a9 */
[----:B------:R-:W-:Y:S01]  /*5120*/  MOV R99, R25 ;  /* 0x0000001900637202 */ /* 0x000fe20000000f00 */
[----:B------:R-:W-:Y:S01]  /*5130*/  IMAD.MOV.U32 R96, RZ, RZ, R172 ;  /* 0x000000ffff607224 */ /* 0x000fe200078e00ac */
[----:B------:R-:W4:Y:S01]  /*5140*/  LDSM.16.MT88.4 R24, [R228+0x8100] ;  /* 0x00810000e418783b */ /* 0x000f220000004200 */
[C---:B-1----:R-:W-:Y:S08]  /*5150*/  HMMA.16816.F32 R124, R4.reuse, R20, R144 ;  /* 0x00000014047c723c */ /* 0x042ff00000001890 */
[C---:B------:R-:W-:Y:S07]  /*5160*/  HMMA.16816.F32 R20, R4.reuse, R22, R128 ;  /* 0x000000160414723c */ /* 0x040fee0000001880 */
[----:B------:R-:W-:Y:S01]  /*5170*/  MOV R129, R173 ;  /* 0x000000ad00817202 */ /* 0x000fe20000000f00 */
[----:B------:R-:W-:Y:S01]  /*5180*/  IMAD.MOV.U32 R130, RZ, RZ, R174 ;  /* 0x000000ffff827224 */ /* 0x000fe200078e00ae */
[----:B---3--:R-:W-:Y:S01]  /*5190*/  HMMA.16816.F32 R168, R4, R8, R64 ;  /* 0x0000000804a8723c */ /* 0x008fe20000001840 */
[----:B------:R-:W-:Y:S01]  /*51a0*/  IMAD.MOV.U32 R131, RZ, RZ, R175 ;  /* 0x000000ffff837224 */ /* 0x000fe200078e00af */
[----:B--2---:R-:W-:Y:S01]  /*51b0*/  F2FP.PACK_AB R128, R14, R13 ;  /* 0x0000000d0e80723e */ /* 0x004fe200000000ff */
[----:B------:R-:W-:Y:S01]  /*51c0*/  FFMA.FTZ R2, R129, c[0x0][0x2d0], -R12 ;  /* 0x0000b40081027a23 */ /* 0x000fe2000001080c */
[----:B------:R-:W-:Y:S01]  /*51d0*/  LDSM.16.MT88.4 R64, [R228+0x2900] ;  /* 0x00290000e440783b */ /* 0x000fe20000004200 */
[----:B------:R-:W-:-:S02]  /*51e0*/  IMAD.MOV.U32 R129, RZ, RZ, R15 ;  /* 0x000000ffff817224 */ /* 0x000fc400078e000f */
[----:B------:R1:W-:Y:S01]  /*51f0*/  MUFU.EX2 R15, R2 ;  /* 0x00000002000f7308 */ /* 0x0003e20000000800 */
[C---:B------:R-:W-:Y:S01]  /*5200*/  HMMA.16816.F32 R172, R4.reuse, R10, R56 ;  /* 0x0000000a04ac723c */ /* 0x040fe20000001838 */
[----:B------:R-:W2:Y:S04]  /*5210*/  LDSM.16.MT88.4 R8, [R227+0x8100] ;  /* 0x00810000e308783b */ /* 0x000ea80000004200 */
[----:B------:R-:W-:Y:S03]  /*5220*/  LDSM.16.MT88.4 R56, [R225+0x2900] ;  /* 0x00290000e138783b */ /* 0x000fe60000004200 */
[----:B------:R-:W-:Y:S01]  /*5230*/  HMMA.16816.F32 R144, R4, R16, R104 ;  /* 0x000000100490723c */ /* 0x000fe20000001868 */
[----:B------:R-:W-:Y:S01]  /*5240*/  LDSM.16.MT88.4 R104, [R227+0x5900] ;  /* 0x00590000e368783b */ /* 0x000fe20000004200 */
[----:B-1----:R-:W-:-:S06]  /*5250*/  FFMA.FTZ R2, R130, c[0x0][0x2d0], -R12 ;  /* 0x0000b40082027a23 */ /* 0x002fcc000001080c */
[C---:B------:R-:W-:Y:S01]  /*5260*/  HMMA.16816.F32 R16, R4.reuse, R18, R88 ;  /* 0x000000120410723c */ /* 0x040fe20000001858 */
[----:B------:R-:W-:Y:S01]  /*5270*/  IMAD.MOV.U32 R130, RZ, RZ, R96 ;  /* 0x000000ffff827224 */ /* 0x000fe200078e0060 */
[----:B------:R-:W-:Y:S01]  /*5280*/  MOV R96, R97 ;  /* 0x0000006100607202 */ /* 0x000fe20000000f00 */
[----:B------:R1:W3:Y:S01]  /*5290*/  MUFU.EX2 R12, R2 ;  /* 0x00000002000c7308 */ /* 0x0002e20000000800 */
[----:B------:R-:W-:Y:S01]  /*52a0*/  IMAD.MOV.U32 R97, RZ, RZ, R98 ;  /* 0x000000ffff617224 */ /* 0x000fe200078e0062 */
[----:B------:R-:W-:Y:S01]  /*52b0*/  LDSM.16.MT88.4 R88, [R225+0x5900] ;  /* 0x00590000e158783b */ /* 0x000fe20000004200 */
[----:B------:R-:W-:Y:S01]  /*52c0*/  IMAD.MOV.U32 R98, RZ, RZ, R99 ;  /* 0x000000ffff627224 */ /* 0x000fe200078e0063 */
[----:B------:R-:W-:Y:S01]  /*52d0*/  MOV R99, R140 ;  /* 0x0000008c00637202 */ /* 0x000fe20000000f00 */
[C---:B----4-:R-:W-:Y:S07]  /*52e0*/  HMMA.16816.F32 R40, R4.reuse, R24, R40 ;  /* 0x000000180428723c */ /* 0x050fee0000001828 */
[----:B------:R-:W-:Y:S01]  /*52f0*/  IMAD.MOV.U32 R25, RZ, RZ, R96 ;  /* 0x000000ffff197224 */ /* 0x000fe200078e0060 */
[----:B------:R-:W-:Y:S01]  /*5300*/  HMMA.16816.F32 R48, R4, R26, R48 ;  /* 0x0000001a0430723c */ /* 0x000fe20000001830 */
[----:B------:R-:W-:-:S02]  /*5310*/  IMAD.MOV.U32 R24, RZ, RZ, R97 ;  /* 0x000000ffff187224 */ /* 0x000fc400078e0061 */
[----:B-1----:R-:W-:-:S04]  /*5320*/  FFMA.FTZ R2, R141, c[0x0][0x2d0], -R0 ;  /* 0x0000b4008d027a23 */ /* 0x002fc80000010800 */
[----:B------:R-:W-:Y:S01]  /*5330*/  MOV R27, R98 ;  /* 0x00000062001b7202 */ /* 0x000fe20000000f00 */
[----:B------:R-:W-:Y:S01]  /*5340*/  IMAD.MOV.U32 R26, RZ, RZ, R99 ;  /* 0x000000ffff1a7224 */ /* 0x000fe200078e0063 */
[C---:B--2---:R-:W-:Y:S01]  /*5350*/  HMMA.16816.F32 R32, R4.reuse, R8, R32 ;  /* 0x000000080420723c */ /* 0x044fe20000001820 */
[----:B------:R1:W-:Y:S01]  /*5360*/  MUFU.EX2 R8, R2 ;  /* 0x0000000200087308 */ /* 0x0003e20000000800 */
[----:B------:R-:W-:Y:S06]  /*5370*/  LDSM.16.MT88.4 R96, [R228+0x5900] ;  /* 0x00590000e460783b */ /* 0x000fec0000004200 */
[----:B------:R-:W-:Y:S07]  /*5380*/  HMMA.16816.F32 R28, R4, R10, R28 ;  /* 0x0000000a041c723c */ /* 0x000fee000000181c */
[----:B------:R-:W-:Y:S01]  /*5390*/  FADD.FTZ R6, R131, R130 ;  /* 0x0000008283067221 */ /* 0x000fe20000010000 */
[----:B---3--:R-:W-:Y:S01]  /*53a0*/  F2FP.PACK_AB R130, R12, R15 ;  /* 0x0000000f0c82723e */ /* 0x008fe200000000ff */
[----:B-1----:R-:W-:Y:S01]  /*53b0*/  FFMA.FTZ R2, R142, c[0x0][0x2d0], -R0 ;  /* 0x0000b4008e027a23 */ /* 0x002fe20000010800 */
[----:B------:R-:W-:Y:S01]  /*53c0*/  MOV R7, R72 ;  /* 0x0000004800077202 */ /* 0x000fe20000000f00 */
[----:B------:R-:W-:Y:S01]  /*53d0*/  IMAD.MOV.U32 R11, RZ, RZ, R80 ;  /* 0x000000ffff0b7224 */ /* 0x000fe200078e0050 */
[----:B------:R-:W-:Y:S01]  /*53e0*/  MOV R4, R81 ;  /* 0x0000005100047202 */ /* 0x000fe20000000f00 */
[----:B------:R1:W2:Y:S01]  /*53f0*/  MUFU.EX2 R9, R2 ;  /* 0x0000000200097308 */ /* 0x0002a20000000800 */
[----:B------:R-:W-:-:S02]  /*5400*/  IMAD.MOV.U32 R10, RZ, RZ, R82 ;  /* 0x000000ffff0a7224 */ /* 0x000fc400078e0052 */
[----:B------:R-:W-:Y:S02]  /*5410*/  IMAD.MOV.U32 R5, RZ, RZ, R83 ;  /* 0x000000ffff057224 */ /* 0x000fe400078e0053 */
[----:B------:R-:W-:Y:S01]  /*5420*/  LDSM.16.MT88.4 R80, [R224+0x5900] ;  /* 0x00590000e050783b */ /* 0x000fe20000004200 */
[----:B-1----:R-:W-:-:S03]  /*5430*/  FFMA.FTZ R2, R143, c[0x0][0x2d0], -R0 ;  /* 0x0000b4008f027a23 */ /* 0x002fc60000010800 */
[----:B------:R-:W1:Y:S01]  /*5440*/  LDSM.16.MT88.4 R140, [R224+0x2900] ;  /* 0x00290000e08c783b */ /* 0x000e620000004200 */
[----:B------:R-:W-:Y:S01]  /*5450*/  FFMA.FTZ R0, R129, c[0x0][0x2d0], -R0 ;  /* 0x0000b40081007a23 */ /* 0x000fe20000010800 */
[----:B--2---:R-:W-:Y:S01]  /*5460*/  F2FP.PACK_AB R129, R9, R8 ;  /* 0x000000080981723e */ /* 0x004fe200000000ff */
[----:B------:R-:W-:Y:S08]  /*5470*/  MUFU.EX2 R2, R2 ;  /* 0x0000000200027308 */ /* 0x000ff00000000800 */
[----:B------:R-:W2:Y:S02]  /*5480*/  MUFU.EX2 R0, R0 ;  /* 0x0000000000007308 */ /* 0x000ea40000000800 */
[----:B--2---:R-:W-:-:S07]  /*5490*/  F2FP.PACK_AB R131, R0, R2 ;  /* 0x000000020083723e */ /* 0x004fce00000000ff */
[C---:B------:R-:W-:Y:S08]  /*54a0*/  HMMA.16816.F32 R60, R128.reuse, R64, R60 ;  /* 0x00000040803c723c */ /* 0x040ff0000000183c */
[C---:B-1----:R-:W-:Y:S08]  /*54b0*/  HMMA.16816.F32 R136, R128.reuse, R140, R136 ;  /* 0x0000008c8088723c */ /* 0x042ff00000001888 */
[C---:B------:R-:W-:Y:S07]  /*54c0*/  HMMA.16816.F32 R140, R128.reuse, R142, R36 ;  /* 0x0000008e808c723c */ /* 0x040fee0000001824 */
[----:B------:R-:W-:Y:S01]  /*54d0*/  IMAD.MOV.U32 R37, RZ, RZ, R73 ;  /* 0x000000ffff257224 */ /* 0x000fe200078e0049 */
[----:B------:R-:W-:Y:S01]  /*54e0*/  MOV R39, R75 ;  /* 0x0000004b00277202 */ /* 0x000fe20000000f00 */
[----:B------:R-:W-:Y:S01]  /*54f0*/  IMAD.MOV.U32 R38, RZ, RZ, R74 ;  /* 0x000000ffff267224 */ /* 0x000fe200078e004a */
[----:B------:R-:W-:Y:S01]  /*5500*/  HMMA.16816.F32 R64, R128, R66, R68 ;  /* 0x000000428040723c */ /* 0x000fe20000001844 */
[----:B------:R-:W1:Y:S01]  /*5510*/  LDSM.16.MT88.4 R72, [R227+0x2900] ;  /* 0x00290000e348783b */ /* 0x000e620000004200 */
[----:B------:R-:W-:-:S02]  /*5520*/  FADD.FTZ R4, R4, R37 ;  /* 0x0000002504047221 */ /* 0x000fc40000010000 */
[----:B------:R-:W-:Y:S02]  /*5530*/  FADD.FTZ R6, R38, R6 ;  /* 0x0000000626067221 */ /* 0x000fe40000010000 */
[----:B------:R-:W-:Y:S02]  /*5540*/  FADD.FTZ R5, R5, R4 ;  /* 0x0000000405057221 */ /* 0x000fe40000010000 */
[----:B------:R-:W-:Y:S01]  /*5550*/  FADD.FTZ R4, R39, R6 ;  /* 0x0000000627047221 */ /* 0x000fe20000010000 */
[----:B------:R-:W-:Y:S01]  /*5560*/  HMMA.16816.F32 R52, R128, R56, R52 ;  /* 0x000000388034723c */ /* 0x000fe20000001834 */
[----:B------:R-:W-:Y:S02]  /*5570*/  FADD.FTZ R5, R7, R5 ;  /* 0x0000000507057221 */ /* 0x000fe40000010000 */
[----:B------:R-:W-:Y:S02]  /*5580*/  FADD.FTZ R6, R10, R4 ;  /* 0x000000040a067221 */ /* 0x000fe40000010000 */
[----:B------:R-:W-:-:S02]  /*5590*/  FADD.FTZ R4, R11, R5 ;  /* 0x000000050b047221 */ /* 0x000fc40000010000 */
[----:B------:R-:W-:Y:S01]  /*55a0*/  FADD.FTZ R5, R26, R6 ;  /* 0x000000061a057221 */ /* 0x000fe20000010000 */
[----:B------:R-:W-:Y:S01]  /*55b0*/  HMMA.16816.F32 R56, R128, R58, R44 ;  /* 0x0000003a8038723c */ /* 0x000fe2000000182c */
[----:B------:R-:W-:Y:S02]  /*55c0*/  FADD.FTZ R4, R27, R4 ;  /* 0x000000041b047221 */ /* 0x000fe40000010000 */
[----:B------:R-:W-:Y:S02]  /*55d0*/  FADD.FTZ R5, R24, R5 ;  /* 0x0000000518057221 */ /* 0x000fe40000010000 */
[----:B------:R-:W-:Y:S02]  /*55e0*/  FADD.FTZ R4, R25, R4 ;  /* 0x0000000419047221 */ /* 0x000fe40000010000 */
[----:B------:R-:W-:Y:S02]  /*55f0*/  FADD.FTZ R5, R198, R5 ;  /* 0x00000005c6057221 */ /* 0x000fe40000010000 */
[----:B------:R-:W-:-:S02]  /*5600*/  FADD.FTZ R4, R183, R4 ;  /* 0x00000004b7047221 */ /* 0x000fc40000010000 */
[----:B------:R-:W-:Y:S02]  /*5610*/  FADD.FTZ R5, R252, R5 ;  /* 0x00000005fc057221 */ /* 0x000fe40000010000 */
[----:B------:R-:W-:Y:S02]  /*5620*/  FADD.FTZ R4, R250, R4 ;  /* 0x00000004fa047221 */ /* 0x000fe40000010000 */
[----:B------:R-:W-:Y:S02]  /*5630*/  FADD.FTZ R5, R196, R5 ;  /* 0x00000005c4057221 */ /* 0x000fe40000010000 */
[----:B------:R-:W-:Y:S02]  /*5640*/  FADD.FTZ R4, R251, R4 ;  /* 0x00000004fb047221 */ /* 0x000fe40000010000 */
[----:B------:R-:W-:Y:S02]  /*5650*/  FADD.FTZ R5, R197, R5 ;  /* 0x00000005c5057221 */ /* 0x000fe40000010000 */
[----:B------:R-:W-:-:S02]  /*5660*/  FADD.FTZ R4, R199, R4 ;  /* 0x00000004c7047221 */ /* 0x000fc40000010000 */
[----:B------:R-:W-:Y:S01]  /*5670*/  FADD.FTZ R5, R165, R5 ;  /* 0x00000005a5057221 */ /* 0x000fe20000010000 */
[C---:B-1----:R-:W-:Y:S01]  /*5680*/  HMMA.16816.F32 R68, R128.reuse, R72, R76 ;  /* 0x000000488044723c */ /* 0x042fe2000000184c */
[----:B------:R-:W-:Y:S02]  /*5690*/  FADD.FTZ R4, R249, R4 ;  /* 0x00000004f9047221 */ /* 0x000fe40000010000 */
[----:B------:R-:W-:Y:S02]  /*56a0*/  FADD.FTZ R5, R167, R5 ;  /* 0x00000005a7057221 */ /* 0x000fe40000010000 */
[----:B------:R-:W-:Y:S02]  /*56b0*/  FADD.FTZ R4, R151, R4 ;  /* 0x0000000497047221 */ /* 0x000fe40000010000 */
[----:B------:R-:W-:Y:S01]  /*56c0*/  FADD.FTZ R5, R181, R5 ;  /* 0x00000005b5057221 */ /* 0x000fe20000010000 */
[----:B------:R-:W-:Y:S01]  /*56d0*/  HMMA.16816.F32 R76, R128, R80, R92 ;  /* 0x00000050804c723c */ /* 0x000fe2000000185c */
[----:B------:R-:W-:-:S02]  /*56e0*/  FADD.FTZ R4, R166, R4 ;  /* 0x00000004a6047221 */ /* 0x000fc40000010000 */
[----:B------:R-:W-:Y:S02]  /*56f0*/  FADD.FTZ R5, R180, R5 ;  /* 0x00000005b4057221 */ /* 0x000fe40000010000 */
[----:B------:R-:W-:Y:S02]  /*5700*/  FADD.FTZ R4, R149, R4 ;  /* 0x0000000495047221 */ /* 0x000fe40000010000 */
[----:B------:R-:W-:Y:S01]  /*5710*/  FADD.FTZ R5, R182, R5 ;  /* 0x00000005b6057221 */ /* 0x000fe20000010000 */
[----:B------:R-:W-:Y:S01]  /*5720*/  HMMA.16816.F32 R92, R128, R96, R120 ;  /* 0x00000060805c723c */ /* 0x000fe20000001878 */
[----:B------:R-:W-:Y:S01]  /*5730*/  FADD.FTZ R4, R150, R4 ;  /* 0x0000000496047221 */ /* 0x000fe20000010000 */
[----:B------:R-:W-:Y:S01]  /*5740*/  LDSM.16.MT88.4 R120, [R225+0x8900] ;  /* 0x00890000e178783b */ /* 0x000fe20000004200 */
[----:B------:R-:W-:Y:S02]  /*5750*/  FADD.FTZ R5, R148, R5 ;  /* 0x0000000594057221 */ /* 0x000fe40000010000 */
[----:B------:R-:W-:-:S02]  /*5760*/  FADD.FTZ R4, R134, R4 ;  /* 0x0000000486047221 */ /* 0x000fc40000010000 */
[----:B------:R-:W-:Y:S01]  /*5770*/  FADD.FTZ R5, R162, R5 ;  /* 0x00000005a2057221 */ /* 0x000fe20000010000 */
[C---:B------:R-:W-:Y:S01]  /*5780*/  HMMA.16816.F32 R96, R128.reuse, R98, R112 ;  /* 0x000000628060723c */ /* 0x040fe20000001870 */
[----:B------:R-:W1:Y:S01]  /*5790*/  LDSM.16.MT88.4 R112, [R224+0x8900] ;  /* 0x00890000e070783b */ /* 0x000e620000004200 */
[----:B------:R-:W-:Y:S02]  /*57a0*/  FADD.FTZ R4, R161, R4 ;  /* 0x00000004a1047221 */ /* 0x000fe40000010000 */
[----:B------:R-:W-:Y:S02]  /*57b0*/  FADD.FTZ R6, R163, R5 ;  /* 0x00000005a3067221 */ /* 0x000fe40000010000 */
[----:B------:R-:W-:Y:S02]  /*57c0*/  FADD.FTZ R5, R133, R4 ;  /* 0x0000000485057221 */ /* 0x000fe40000010000 */
[----:B------:R-:W-:Y:S01]  /*57d0*/  HMMA.16816.F32 R72, R128, R74, R84 ;  /* 0x0000004a8048723c */ /* 0x000fe20000001854 */
        /* <DEDUP_REMOVED lines=11> */
[----:B------:R-:W-:-:S05]  /*5890*/  FADD.FTZ R0, R0, R2 ;  /* 0x0000000200007221 */ /* 0x000fca0000010000 */
[C---:B------:R-:W-:Y:S01]  /*58a0*/  HMMA.16816.F32 R100, R128.reuse, R104, R124 ;  /* 0x000000688064723c */ /* 0x040fe2000000187c */
[----:B------:R-:W2:Y:S04]  /*58b0*/  LDSM.16.MT88.4 R124, [R228+0x8900] ;  /* 0x00890000e47c783b */ /* 0x000ea80000004200 */
[----:B------:R-:W-:Y:S03]  /*58c0*/  STL [R1+0x4], R0 ;  /* 0x0000040001007387 */ /* 0x000fe60000100800 */
[C---:B------:R-:W-:Y:S01]  /*58d0*/  HMMA.16816.F32 R88, R128.reuse, R90, R116 ;  /* 0x0000005a8058723c */ /* 0x040fe20000001874 */
[----:B------:R-:W-:Y:S07]  /*58e0*/  STL [R1], R4 ;  /* 0x0000000401007387 */ /* 0x000fee0000100800 */
[C---:B-1----:R-:W-:Y:S08]  /*58f0*/  HMMA.16816.F32 R108, R128.reuse, R112, R144 ;  /* 0x00000070806c723c */ /* 0x042ff00000001890 */
[C---:B------:R-:W-:Y:S01]  /*5900*/  HMMA.16816.F32 R112, R128.reuse, R114, R16 ;  /* 0x000000728070723c */ /* 0x040fe20000001810 */
[----:B------:R-:W1:Y:S07]  /*5910*/  LDSM.16.MT88.4 R16, [R227+0x8900] ;  /* 0x00890000e310783b */ /* 0x000e6e0000004200 */
[C---:B------:R-:W-:Y:S08]  /*5920*/  HMMA.16816.F32 R116, R128.reuse, R120, R168 ;  /* 0x000000788074723c */ /* 0x040ff000000018a8 */
[C---:B------:R-:W-:Y:S08]  /*5930*/  HMMA.16816.F32 R104, R128.reuse, R106, R20 ;  /* 0x0000006a8068723c */ /* 0x040ff00000001814 */
[C---:B--2---:R-:W-:Y:S08]  /*5940*/  HMMA.16816.F32 R144, R128.reuse, R124, R40 ;  /* 0x0000007c8090723c */ /* 0x044ff00000001828 */
[C---:B------:R-:W-:Y:S08]  /*5950*/  HMMA.16816.F32 R120, R128.reuse, R122, R172 ;  /* 0x0000007a8078723c */ /* 0x040ff000000018ac */
[C---:B------:R-:W-:Y:S08]  /*5960*/  HMMA.16816.F32 R124, R128.reuse, R126, R48 ;  /* 0x0000007e807c723c */ /* 0x040ff00000001830 */
[C---:B-1----:R-:W-:Y:S08]  /*5970*/  HMMA.16816.F32 R148, R128.reuse, R16, R32 ;  /* 0x000000108094723c */ /* 0x042ff00000001820 */
[----:B------:R-:W-:Y:S01]  /*5980*/  HMMA.16816.F32 R128, R128, R18, R28 ;  /* 0x000000128080723c */ /* 0x000fe2000000181c */
[----:B------:R-:W-:Y:S08]  /*5990*/  @!P0 BRA `(.L_x_5) ;  /* 0x000036e000008947 */ /* 0x000ff00003800000 */
[----:B------:R-:W2:Y:S01]  /*59a0*/  LDL.LU.64 R24, [R1+0x20] ;  /* 0x0000200001187983 */ /* 0x000ea20000300a00 */
[----:B------:R-:W-:Y:S01]  /*59b0*/  IMAD.MOV.U32 R134, RZ, RZ, R3 ;  /* 0x000000ffff867224 */ /* 0x000fe200078e0003 */
[----:B------:R-:W-:Y:S01]  /*59c0*/  ULDC.64 UR6, c[0x0][0x208] ;  /* 0x0000820000067ab9 */ /* 0x000fe20000000a00 */
[----:B------:R-:W-:Y:S01]  /*59d0*/  IMAD.MOV.U32 R133, RZ, RZ, R132 ;  /* 0x000000ffff857224 */ /* 0x000fe200078e0084 */
[----:B------:R-:W3:Y:S01]  /*59e0*/  LDL.LU.64 R196, [R1+0x28] ;  /* 0x0000280001c47983 */ /* 0x000ee20000300a00 */
[----:B------:R-:W-:Y:S01]  /*59f0*/  ULDC.64 UR4, c[0x0][0x1e0] ;  /* 0x0000780000047ab9 */ /* 0x000fe20000000a00 */
[----:B--2---:R-:W-:-:S02]  /*5a00*/  MOV R3, R25 ;  /* 0x0000001900037202 */ /* 0x004fc40000000f00 */
[----:B---3--:R-:W-:-:S05]  /*5a10*/  MOV R2, R196 ;  /* 0x000000c400027202 */ /* 0x008fca0000000f00 */
[----:B------:R1:W-:Y:S02]  /*5a20*/  STL.64 [R1+0x8], R2 ;  /* 0x0000080201007387 */ /* 0x0003e40000100a00 */
.L_x_6:
[----:B-1----:R-:W2:Y:S01]  /*5a30*/  LDL.64 R2, [R1+0x8] ;  /* 0x0000080001027983 */ /* 0x002ea20000100a00 */
[----:B------:R-:W-:Y:S04]  /*5a40*/  DEPBAR.LE SB0, 0x0 ;  /* 0x000080000000791a */ /* 0x000fe80000000000 */
[----:B------:R-:W-:Y:S01]  /*5a50*/  USHF.R.S32.HI UR12, URZ, 0x1f, UR14 ;  /* 0x0000001f3f0c7899 */ /* 0x000fe2000801140e */
[----:B------:R-:W-:Y:S01]  /*5a60*/  BAR.SYNC.DEFER_BLOCKING 0x0 ;  /* 0x0000000000007b1d */ /* 0x000fe20000010000 */
[----:B------:R-:W-:Y:S02]  /*5a70*/  UIMAD.WIDE.U32 UR18, UR14, UR6, URZ ;  /* 0x000000060e1272a5 */ /* 0x000fe4000f8e003f */
[----:B------:R-:W-:Y:S02]  /*5a80*/  UIMAD UR12, UR12, UR6, URZ ;  /* 0x000000060c0c72a4 */ /* 0x000fe4000f8e023f */
[----:B------:R-:W-:Y:S02]  /*5a90*/  UISETP.GT.AND UP0, UPT, UR14, UR8, UPT ;  /* 0x000000080e00728c */ /* 0x000fe4000bf04270 */
[----:B------:R-:W-:Y:S02]  /*5aa0*/  UIMAD UR12, UR14, UR7, UR12 ;  /* 0x000000070e0c72a4 */ /* 0x000fe4000f8e020c */
[----:B------:R-:W-:Y:S02]  /*5ab0*/  UIADD3 UR14, UR14, -0x1, URZ ;  /* 0xffffffff0e0e7890 */ /* 0x000fe4000fffe03f */
[----:B------:R-:W-:Y:S04]  /*5ac0*/  UIADD3 UR12, UR19, UR12, URZ ;  /* 0x0000000c130c7290 */ /* 0x000fe8000fffe03f */
[----:B------:R-:W-:Y:S02]  /*5ad0*/  UIMAD UR12, UR12, 0x60, URZ ;  /* 0x000000600c0c78a4 */ /* 0x000fe4000f8e023f */
[----:B------:R-:W-:Y:S01]  /*5ae0*/  @UP0 USHF.L.U64.HI UR15, UR4, 0x6, UR5 ;  /* 0x00000006040f0899 */ /* 0x000fe20008010205 */
[----:B------:R-:W1:Y:S08]  /*5af0*/  LDSM.16.M88.4 R8, [R135+0xc100] ;  /* 0x00c100008708783b */ /* 0x000e700000000200 */
[----:B------:R-:W3:Y:S08]  /*5b00*/  LDSM.16.M88.4 R16, [R135+0xc900] ;  /* 0x00c900008710783b */ /* 0x000ef00000000200 */
[----:B------:R-:W4:Y:S08]  /*5b10*/  LDSM.16.M88.4 R24, [R135+0xd100] ;  /* 0x00d100008718783b */ /* 0x000f300000000200 */
[----:B------:R-:W5:Y:S08]  /*5b20*/  LDSM.16.M88.4 R32, [R135+0xd900] ;  /* 0x00d900008720783b */ /* 0x000f700000000200 */
[----:B------:R-:W4:Y:S01]  /*5b30*/  LDSM.16.M88.4 R40, [R135+0xe100] ;  /* 0x00e100008728783b */ /* 0x000f220000000200 */
[C---:B-1----:R-:W-:Y:S07]  /*5b40*/  HMMA.16816.F32 R4, R152.reuse, R8, RZ ;  /* 0x000000089804723c */ /* 0x042fee00000018ff */
[----:B------:R-:W1:Y:S01]  /*5b50*/  LDSM.16.M88.4 R48, [R135+0xe900] ;  /* 0x00e900008730783b */ /* 0x000e620000000200 */
[C---:B------:R-:W-:Y:S07]  /*5b60*/  HMMA.16816.F32 R8, R152.reuse, R10, RZ ;  /* 0x0000000a9808723c */ /* 0x040fee00000018ff */
[----:B------:R-:W1:Y:S01]  /*5b70*/  LDSM.16.M88.4 R160, [R230] ;  /* 0x00000000e6a0783b */ /* 0x000e620000000200 */
[C---:B---3--:R-:W-:Y:S07]  /*5b80*/  HMMA.16816.F32 R12, R152.reuse, R16, RZ ;  /* 0x00000010980c723c */ /* 0x048fee00000018ff */
[----:B------:R-:W3:Y:S01]  /*5b90*/  LDSM.16.M88.4 R164, [R247] ;  /* 0x00000000f7a4783b */ /* 0x000ee20000000200 */
[C---:B------:R-:W-:Y:S07]  /*5ba0*/  HMMA.16816.F32 R16, R152.reuse, R18, RZ ;  /* 0x000000129810723c */ /* 0x040fee00000018ff */
[----:B------:R-:W-:Y:S01]  /*5bb0*/  LDSM.16.M88.4 R168, [R244] ;  /* 0x00000000f4a8783b */ /* 0x000fe20000000200 */
[C---:B----4-:R-:W-:Y:S07]  /*5bc0*/  HMMA.16816.F32 R20, R152.reuse, R24, RZ ;  /* 0x000000189814723c */ /* 0x050fee00000018ff */
[----:B------:R-:W-:Y:S01]  /*5bd0*/  LDSM.16.M88.4 R172, [R243] ;  /* 0x00000000f3ac783b */ /* 0x000fe20000000200 */
[C---:B------:R-:W-:Y:S07]  /*5be0*/  HMMA.16816.F32 R24, R152.reuse, R26, RZ ;  /* 0x0000001a9818723c */ /* 0x040fee00000018ff */
[----:B------:R-:W4:Y:S01]  /*5bf0*/  LDL.64 R250, [R1+0x18] ;  /* 0x0000180001fa7983 */ /* 0x000f220000100a00 */
[C---:B-----5:R-:W-:Y:S08]  /*5c00*/  HMMA.16816.F32 R28, R152.reuse, R32, RZ ;  /* 0x00000020981c723c */ /* 0x060ff000000018ff */
[C---:B------:R-:W-:Y:S08]  /*5c10*/  HMMA.16816.F32 R32, R152.reuse, R34, RZ ;  /* 0x000000229820723c */ /* 0x040ff000000018ff */
[C---:B------:R-:W-:Y:S08]  /*5c20*/  HMMA.16816.F32 R36, R152.reuse, R40, RZ ;  /* 0x000000289824723c */ /* 0x040ff000000018ff */
[C---:B------:R-:W-:Y:S08]  /*5c30*/  HMMA.16816.F32 R40, R152.reuse, R42, RZ ;  /* 0x0000002a9828723c */ /* 0x040ff000000018ff */
[C---:B-1----:R-:W-:Y:S08]  /*5c40*/  HMMA.16816.F32 R44, R152.reuse, R48, RZ ;  /* 0x00000030982c723c */ /* 0x042ff000000018ff */
[----:B------:R-:W-:Y:S08]  /*5c50*/  HMMA.16816.F32 R48, R152, R50, RZ ;  /* 0x000000329830723c */ /* 0x000ff000000018ff */
[C---:B------:R-:W-:Y:S07]  /*5c60*/  HMMA.16816.F32 R4, R156.reuse, R160, R4 ;  /* 0x000000a09c04723c */ /* 0x040fee0000001804 */
[----:B------:R-:W-:Y:S01]  /*5c70*/  MOV R160, UR18 ;  /* 0x0000001200a07c02 */ /* 0x000fe20008000f00 */
[C---:B------:R-:W-:Y:S01]  /*5c80*/  HMMA.16816.F32 R8, R156.reuse, R162, R8 ;  /* 0x000000a29c08723c */ /* 0x040fe20000001808 */
[----:B------:R-:W-:Y:S07]  /*5c90*/  @UP0 UIMAD.WIDE.U32 UR18, UR14, UR4, URZ ;  /* 0x000000040e1202a5 */ /* 0x000fee000f8e003f */
[C---:B---3--:R-:W-:Y:S08]  /*5ca0*/  HMMA.16816.F32 R12, R156.reuse, R164, R12 ;  /* 0x000000a49c0c723c */ /* 0x048ff0000000180c */
[C---:B------:R-:W-:Y:S01]  /*5cb0*/  HMMA.16816.F32 R16, R156.reuse, R166, R16 ;  /* 0x000000a69c10723c */ /* 0x040fe20000001810 */
[----:B------:R-:W-:Y:S03]  /*5cc0*/  LDSM.16.M88.4 R164, [R245] ;  /* 0x00000000f5a4783b */ /* 0x000fe60000000200 */
[----:B--2---:R-:W-:Y:S05]  /*5cd0*/  IMAD.WIDE.U32 R160, R160, 0x60, R2 ;  /* 0x00000060a0a07825 */ /* 0x004fea00078e0002 */
[----:B------:R-:W-:Y:S01]  /*5ce0*/  IADD3 R0, R161, UR12, RZ ;  /* 0x0000000ca1007c10 */ /* 0x000fe2000fffe0ff */
[----:B------:R-:W-:Y:S02]  /*5cf0*/  @UP0 USHF.R.S32.HI UR12, URZ, 0x1f, UR14 ;  /* 0x0000001f3f0c0899 */ /* 0x000fe4000801140e */
[C---:B------:R-:W-:Y:S02]  /*5d00*/  SHF.L.U32 R132, R160.reuse, 0x1, RZ ;  /* 0x00000001a0847819 */ /* 0x040fe400000006ff */
[----:B------:R-:W-:Y:S01]  /*5d10*/  SHF.L.U64.HI R0, R160, 0x1, R0 ;  /* 0x00000001a0007819 */ /* 0x000fe20000010200 */
[----:B------:R-:W-:Y:S01]  /*5d20*/  @UP0 UIMAD UR12, UR12, UR4, URZ ;  /* 0x000000040c0c02a4 */ /* 0x000fe2000f8e023f */
[C---:B------:R-:W-:Y:S01]  /*5d30*/  IADD3 R2, P0, R132.reuse, c[0x0][0x1f8], RZ ;  /* 0x00007e0084027a10 */ /* 0x040fe20007f1e0ff */
[----:B------:R-:W1:Y:S01]  /*5d40*/  LDSM.16.M88.4 R160, [R246] ;  /* 0x00000000f6a0783b */ /* 0x000e620000000200 */
[----:B------:R-:W-:Y:S01]  /*5d50*/  IADD3 R180, P1, R132, 0x80, RZ ;  /* 0x0000008084b47810 */ /* 0x000fe20007f3e0ff */
[----:B------:R-:W-:Y:S01]  /*5d60*/  @UP0 UIMAD UR12, UR14, UR5, UR12 ;  /* 0x000000050e0c02a4 */ /* 0x000fe2000f8e020c */
[----:B------:R-:W-:Y:S02]  /*5d70*/  IADD3.X R3, R0, c[0x0][0x1fc], RZ, P0, !PT ;  /* 0x00007f0000037a10 */ /* 0x000fe400007fe4ff */
[----:B------:R-:W-:Y:S01]  /*5d80*/  IADD3 R180, P0, R180, c[0x0][0x1f8], RZ ;  /* 0x00007e00b4b47a10 */ /* 0x000fe20007f1e0ff */
[----:B------:R-:W-:Y:S01]  /*5d90*/  @UP0 UIADD3 UR12, UR19, UR12, URZ ;  /* 0x0000000c130c0290 */ /* 0x000fe2000fffe03f */
[----:B------:R-:W-:Y:S01]  /*5da0*/  IADD3 R132, P3, R132, 0x100, RZ ;  /* 0x0000010084847810 */ /* 0x000fe20007f7e0ff */
[----:B------:R-:W-:Y:S01]  /*5db0*/  @!PT LDS RZ, [RZ] ;  /* 0x00000000fffff984 */ /* 0x000fe20000000800 */
[----:B------:R-:W-:Y:S01]  /*5dc0*/  @!PT LDS RZ, [RZ] ;  /* 0x00000000fffff984 */ /* 0x000fe20000000800 */
[----:B------:R-:W-:Y:S01]  /*5dd0*/  @!PT LDS RZ, [RZ] ;  /* 0x00000000fffff984 */ /* 0x000fe20000000800 */
[----:B------:R2:W-:Y:S01]  /*5de0*/  LDGSTS.E.BYPASS.LTC128B.128 [R248+0x100], [R2.64], !P6 ;  /* 0x0010000002f87fae */ /* 0x0005e2000f101d4a */
[--C-:B------:R-:W-:Y:S01]  /*5df0*/  IADD3.X R181, RZ, c[0x0][0x1fc], R0.reuse, P0, P1 ;  /* 0x00007f00ffb57a10 */ /* 0x100fe200007e2400 */
[----:B------:R-:W-:Y:S01]  /*5e00*/  @UP0 UIMAD UR12, UR12, 0x60, URZ ;  /* 0x000000600c0c08a4 */ /* 0x000fe2000f8e023f */
[----:B------:R-:W-:Y:S04]  /*5e10*/  IADD3 R182, P2, R132, c[0x0][0x1f8], RZ ;  /* 0x00007e0084b67a10 */ /* 0x000fe80007f5e0ff */
[----:B------:R-:W-:Y:S01]  /*5e20*/  IADD3.X R183, RZ, c[0x0][0x1fc], R0, P2, P3 ;  /* 0x00007f00ffb77a10 */ /* 0x000fe200017e6400 */
[----:B------:R3:W-:Y:S08]  /*5e30*/  LDGSTS.E.BYPASS.LTC128B.128 [R248+0x3100], [R180.64], !P5 ;  /* 0x03100000b4f87fae */ /* 0x0007f0000e901d4a */
[----:B------:R5:W-:Y:S01]  /*5e40*/  LDGSTS.E.BYPASS.LTC128B.128 [R248+0x6100], [R182.64], !P4 ;  /* 0x06100000b6f87fae */ /* 0x000be2000e101d4a */
[----:B--2---:R-:W-:Y:S04]  /*5e50*/  IADD3 R2, P1, R2, UR13, RZ ;  /* 0x0000000d02027c10 */ /* 0x004fe8000ff3e0ff */
[----:B------:R-:W-:Y:S01]  /*5e60*/  IADD3.X R3, R3, UR17, RZ, P1, !PT ;  /* 0x0000001103037c10 */ /* 0x000fe20008ffe4ff */
[C---:B-1----:R-:W-:Y:S03]  /*5e70*/  HMMA.16816.F32 R20, R156.reuse, R160, R20 ;  /* 0x000000a09c14723c */ /* 0x042fe60000001814 */
[----:B---3--:R-:W-:Y:S01]  /*5e80*/  IADD3 R180, P0, R2, UR13, RZ ;  /* 0x0000000d02b47c10 */ /* 0x008fe2000ff1e0ff */
[----:B------:R1:W-:Y:S03]  /*5e90*/  LDGSTS.E.BYPASS.LTC128B.128 [R248+0x1100], [R2.64], !P6 ;  /* 0x0110000002f87fae */ /* 0x0003e6000f101d4a */
[----:B------:R-:W-:Y:S01]  /*5ea0*/  IADD3.X R181, R3, UR17, RZ, P0, !PT ;  /* 0x0000001103b57c10 */ /* 0x000fe200087fe4ff */
[C---:B------:R-:W-:Y:S01]  /*5eb0*/  HMMA.16816.F32 R24, R156.reuse, R162, R24 ;  /* 0x000000a29c18723c */ /* 0x040fe20000001818 */
[----:B------:R-:W-:Y:S03]  /*5ec0*/  PLOP3.LUT P0, PT, PT, PT, UP0, 0x80, 0x0 ;  /* 0x000000000000781c */ /* 0x000fe60003f0f008 */
[----:B------:R1:W-:Y:S04]  /*5ed0*/  LDGSTS.E.BYPASS.LTC128B.128 [R248+0x4100], [R2.64+0x80], !P5 ;  /* 0x0410008002f87fae */ /* 0x0003e8000e901d4a */
[C---:B------:R-:W-:Y:S04]  /*5ee0*/  HMMA.16816.F32 R28, R156.reuse, R164, R28 ;  /* 0x000000a49c1c723c */ /* 0x040fe8000000181c */
[----:B------:R1:W-:Y:S04]  /*5ef0*/  LDGSTS.E.BYPASS.LTC128B.128 [R248+0x7100], [R2.64+0x100], !P4 ;  /* 0x0710010002f87fae */ /* 0x0003e8000e101d4a */
[C---:B------:R-:W-:Y:S04]  /*5f00*/  HMMA.16816.F32 R32, R156.reuse, R166, R32 ;  /* 0x000000a69c20723c */ /* 0x040fe80000001820 */
[----:B------:R5:W-:Y:S04]  /*5f10*/  LDGSTS.E.BYPASS.LTC128B.128 [R248+0x2100], [R180.64], !P6 ;  /* 0x02100000b4f87fae */ /* 0x000be8000f101d4a */
[C---:B------:R-:W-:Y:S04]  /*5f20*/  HMMA.16816.F32 R36, R156.reuse, R168, R36 ;  /* 0x000000a89c24723c */ /* 0x040fe80000001824 */
[----:B------:R5:W-:Y:S04]  /*5f30*/  LDGSTS.E.BYPASS.LTC128B.128 [R248+0x5100], [R180.64+0x80], !P5 ;  /* 0x05100080b4f87fae */ /* 0x000be8000e901d4a */
[C---:B------:R-:W-:Y:S04]  /*5f40*/  HMMA.16816.F32 R40, R156.reuse, R170, R40 ;  /* 0x000000aa9c28723c */ /* 0x040fe80000001828 */
[----:B------:R5:W-:Y:S04]  /*5f50*/  LDGSTS.E.BYPASS.LTC128B.128 [R248+0x8100], [R180.64+0x100], !P4 ;  /* 0x08100100b4f87fae */ /* 0x000be8000e101d4a */
[C---:B------:R-:W-:Y:S04]  /*5f60*/  HMMA.16816.F32 R44, R156.reuse, R172, R44 ;  /* 0x000000ac9c2c723c */ /* 0x040fe8000000182c */
[----:B------:R-:W-:Y:S04]  /*5f70*/  LDSM.16.M88.4 R160, [R229+0xc900] ;  /* 0x00c90000e5a0783b */ /* 0x000fe80000000200 */
[----:B------:R-:W-:Y:S04]  /*5f80*/  HMMA.16816.F32 R48, R156, R174, R48 ;  /* 0x000000ae9c30723c */ /* 0x000fe80000001830 */
[----:B------:R-:W-:Y:S08]  /*5f90*/  LDSM.16.M88.4 R164, [R229+0xd100] ;  /* 0x00d10000e5a4783b */ /* 0x000ff00000000200 */
[----:B------:R-:W-:Y:S08]  /*5fa0*/  LDSM.16.M88.4 R168, [R229+0xd900] ;  /* 0x00d90000e5a8783b */ /* 0x000ff00000000200 */
[----:B-----5:R-:W2:Y:S08]  /*5fb0*/  LDSM.16.M88.4 R180, [R229+0xc100] ;  /* 0x00c10000e5b4783b */ /* 0x020eb00000000200 */
[----:B------:R-:W0:Y:S08]  /*5fc0*/  LDGDEPBAR ;  /* 0x00000000000079af */ /* 0x000e300000000000 */
[----:B------:R-:W3:Y:S08]  /*5fd0*/  LDSM.16.M88.4 R172, [R229+0xe100] ;  /* 0x00e10000e5ac783b */ /* 0x000ef00000000200 */
[----:B------:R-:W-:Y:S01]  /*5fe0*/  LDSM.16.M88.4 R196, [R240] ;  /* 0x00000000f0c4783b */ /* 0x000fe20000000200 */
[C---:B--2---:R-:W-:Y:S08]  /*5ff0*/  HMMA.16816.F32 R4, R176.reuse, R180, R4 ;  /* 0x000000b4b004723c */ /* 0x044ff00000001804 */
[C---:B------:R-:W-:Y:S01]  /*6000*/  HMMA.16816.F32 R8, R176.reuse, R182, R8 ;  /* 0x000000b6b008723c */ /* 0x040fe20000001808 */
[----:B------:R-:W2:Y:S07]  /*6010*/  LDSM.16.M88.4 R180, [R229+0xe900] ;  /* 0x00e90000e5b4783b */ /* 0x000eae0000000200 */
[C---:B------:R-:W-:Y:S08]  /*6020*/  HMMA.16816.F32 R12, R176.reuse, R160, R12 ;  /* 0x000000a0b00c723c */ /* 0x040ff0000000180c */
[C---:B------:R-:W-:Y:S01]  /*6030*/  HMMA.16816.F32 R16, R176.reuse, R162, R16 ;  /* 0x000000a2b010723c */ /* 0x040fe20000001810 */
[----:B------:R-:W5:Y:S07]  /*6040*/  LDSM.16.M88.4 R160, [R226] ;  /* 0x00000000e2a0783b */ /* 0x000f6e0000000200 */
[C---:B------:R-:W-:Y:S08]  /*6050*/  HMMA.16816.F32 R20, R176.reuse, R164, R20 ;  /* 0x000000a4b014723c */ /* 0x040ff00000001814 */
[C---:B------:R-:W-:Y:S01]  /*6060*/  HMMA.16816.F32 R24, R176.reuse, R166, R24 ;  /* 0x000000a6b018723c */ /* 0x040fe20000001818 */
[----:B------:R-:W1:Y:S07]  /*6070*/  LDSM.16.M88.4 R164, [R226+0x800] ;  /* 0x00080000e2a4783b */ /* 0x000e6e0000000200 */
[C---:B------:R-:W-:Y:S08]  /*6080*/  HMMA.16816.F32 R28, R176.reuse, R168, R28 ;  /* 0x000000a8b01c723c */ /* 0x040ff0000000181c */
[C---:B------:R-:W-:Y:S01]  /*6090*/  HMMA.16816.F32 R32, R176.reuse, R170, R32 ;  /* 0x000000aab020723c */ /* 0x040fe20000001820 */
[----:B------:R-:W1:Y:S07]  /*60a0*/  LDSM.16.M88.4 R168, [R226+0x1000] ;  /* 0x00100000e2a8783b */ /* 0x000e6e0000000200 */
[C---:B---3--:R-:W-:Y:S08]  /*60b0*/  HMMA.16816.F32 R36, R176.reuse, R172, R36 ;  /* 0x000000acb024723c */ /* 0x048ff00000001824 */
[C---:B------:R-:W-:Y:S01]  /*60c0*/  HMMA.16816.F32 R40, R176.reuse, R174, R40 ;  /* 0x000000aeb028723c */ /* 0x040fe20000001828 */
[----:B------:R-:W3:Y:S07]  /*60d0*/  LDSM.16.M88.4 R172, [R226+0x1800] ;  /* 0x00180000e2ac783b */ /* 0x000eee0000000200 */
[C---:B--2---:R-:W-:Y:S08]  /*60e0*/  HMMA.16816.F32 R44, R176.reuse, R180, R44 ;  /* 0x000000b4b02c723c */ /* 0x044ff0000000182c */
[----:B------:R-:W-:Y:S01]  /*60f0*/  HMMA.16816.F32 R48, R176, R182, R48 ;  /* 0x000000b6b030723c */ /* 0x000fe20000001830 */
[----:B------:R-:W2:Y:S07]  /*6100*/  LDSM.16.M88.4 R180, [R226+0x2000] ;  /* 0x00200000e2b4783b */ /* 0x000eae0000000200 */
[C---:B-----5:R-:W-:Y:S08]  /*6110*/  HMMA.16816.F32 R4, R184.reuse, R160, R4 ;  /* 0x000000a0b804723c */ /* 0x060ff00000001804 */
[C---:B------:R-:W-:Y:S01]  /*6120*/  HMMA.16816.F32 R8, R184.reuse, R162, R8 ;  /* 0x000000a2b808723c */ /* 0x040fe20000001808 */
[----:B------:R-:W5:Y:S07]  /*6130*/  LDSM.16.M88.4 R160, [R226+0x2800] ;  /* 0x00280000e2a0783b */ /* 0x000f6e0000000200 */
[C---:B-1----:R-:W-:Y:S08]  /*6140*/  HMMA.16816.F32 R12, R184.reuse, R164, R12 ;  /* 0x000000a4b80c723c */ /* 0x042ff0000000180c */
        /* <DEDUP_REMOVED lines=9> */
[C---:B------:R-:W-:Y:S01]  /*61e0*/  HMMA.16816.F32 R40, R184.reuse, R182, R40 ;  /* 0x000000b6b828723c */ /* 0x040fe20000001828 */
[----:B------:R-:W2:Y:S07]  /*61f0*/  LDSM.16.M88.4 R180, [R135+0x10900] ;  /* 0x0109000087b4783b */ /* 0x000eae0000000200 */
[C---:B-----5:R-:W-:Y:S08]  /*6200*/  HMMA.16816.F32 R44, R184.reuse, R160, R44 ;  /* 0x000000a0b82c723c */ /* 0x060ff0000000182c */
[----:B------:R-:W-:Y:S01]  /*6210*/  HMMA.16816.F32 R48, R184, R162, R48 ;  /* 0x000000a2b830723c */ /* 0x000fe20000001830 */
[----:B------:R-:W5:Y:S07]  /*6220*/  LDSM.16.M88.4 R160, [R135+0x11100] ;  /* 0x0111000087a0783b */ /* 0x000f6e0000000200 */
[C---:B-1----:R-:W-:Y:S08]  /*6230*/  HMMA.16816.F32 R4, R188.reuse, R164, R4 ;  /* 0x000000a4bc04723c */ /* 0x042ff00000001804 */
[C---:B------:R-:W-:Y:S01]  /*6240*/  HMMA.16816.F32 R8, R188.reuse, R166, R8 ;  /* 0x000000a6bc08723c */ /* 0x040fe20000001808 */
[----:B------:R-:W1:Y:S07]  /*6250*/  LDSM.16.M88.4 R164, [R135+0x11900] ;  /* 0x0119000087a4783b */ /* 0x000e6e0000000200 */
[C---:B------:R-:W-:Y:S08]  /*6260*/  HMMA.16816.F32 R12, R188.reuse, R168, R12 ;  /* 0x000000a8bc0c723c */ /* 0x040ff0000000180c */
[C---:B------:R-:W-:Y:S01]  /*6270*/  HMMA.16816.F32 R16, R188.reuse, R170, R16 ;  /* 0x000000aabc10723c */ /* 0x040fe20000001810 */
[----:B------:R-:W1:Y:S07]  /*6280*/  LDSM.16.M88.4 R168, [R242] ;  /* 0x00000000f2a8783b */ /* 0x000e6e0000000200 */
[C---:B---3--:R-:W-:Y:S08]  /*6290*/  HMMA.16816.F32 R20, R188.reuse, R172, R20 ;  /* 0x000000acbc14723c */ /* 0x048ff00000001814 */
[C---:B------:R-:W-:Y:S01]  /*62a0*/  HMMA.16816.F32 R24, R188.reuse, R174, R24 ;  /* 0x000000aebc18723c */ /* 0x040fe20000001818 */
[----:B------:R-:W3:Y:S07]  /*62b0*/  LDSM.16.M88.4 R172, [R241] ;  /* 0x00000000f1ac783b */ /* 0x000eee0000000200 */
[C---:B--2---:R-:W-:Y:S08]  /*62c0*/  HMMA.16816.F32 R28, R188.reuse, R180, R28 ;  /* 0x000000b4bc1c723c */ /* 0x044ff0000000181c */
[C---:B------:R-:W-:Y:S01]  /*62d0*/  HMMA.16816.F32 R32, R188.reuse, R182, R32 ;  /* 0x000000b6bc20723c */ /* 0x040fe20000001820 */
[----:B------:R-:W2:Y:S07]  /*62e0*/  LDSM.16.M88.4 R180, [R239] ;  /* 0x00000000efb4783b */ /* 0x000eae0000000200 */
[C---:B-----5:R-:W-:Y:S08]  /*62f0*/  HMMA.16816.F32 R36, R188.reuse, R160, R36 ;  /* 0x000000a0bc24723c */ /* 0x060ff00000001824 */
[C---:B------:R-:W-:Y:S01]  /*6300*/  HMMA.16816.F32 R40, R188.reuse, R162, R40 ;  /* 0x000000a2bc28723c */ /* 0x040fe20000001828 */
[----:B------:R-:W5:Y:S07]  /*6310*/  LDSM.16.M88.4 R160, [R238] ;  /* 0x00000000eea0783b */ /* 0x000f6e0000000200 */
[C---:B-1----:R-:W-:Y:S08]  /*6320*/  HMMA.16816.F32 R44, R188.reuse, R164, R44 ;  /* 0x000000a4bc2c723c */ /* 0x042ff0000000182c */
[----:B------:R-:W-:Y:S01]  /*6330*/  HMMA.16816.F32 R48, R188, R166, R48 ;  /* 0x000000a6bc30723c */ /* 0x000fe20000001830 */
[----:B------:R-:W1:Y:S07]  /*6340*/  LDSM.16.M88.4 R164, [R237] ;  /* 0x00000000eda4783b */ /* 0x000e6e0000000200 */
[C---:B------:R-:W-:Y:S08]  /*6350*/  HMMA.16816.F32 R4, R192.reuse, R168, R4 ;  /* 0x000000a8c004723c */ /* 0x040ff00000001804 */
[C---:B------:R-:W-:Y:S01]  /*6360*/  HMMA.16816.F32 R8, R192.reuse, R170, R8 ;  /* 0x000000aac008723c */ /* 0x040fe20000001808 */
[----:B------:R-:W1:Y:S07]  /*6370*/  LDSM.16.M88.4 R168, [R229+0xf100] ;  /* 0x00f10000e5a8783b */ /* 0x000e6e0000000200 */
[C---:B---3--:R-:W-:Y:S08]  /*6380*/  HMMA.16816.F32 R12, R192.reuse, R172, R12 ;  /* 0x000000acc00c723c */ /* 0x048ff0000000180c */
[C---:B------:R-:W-:Y:S01]  /*6390*/  HMMA.16816.F32 R16, R192.reuse, R174, R16 ;  /* 0x000000aec010723c */ /* 0x040fe20000001810 */
[----:B------:R-:W3:Y:S07]  /*63a0*/  LDSM.16.M88.4 R172, [R229+0xf900] ;  /* 0x00f90000e5ac783b */ /* 0x000eee0000000200 */
[C---:B------:R-:W-:Y:S08]  /*63b0*/  HMMA.16816.F32 R20, R192.reuse, R196, R20 ;  /* 0x000000c4c014723c */ /* 0x040ff00000001814 */
[C---:B------:R-:W-:Y:S01]  /*63c0*/  HMMA.16816.F32 R24, R192.reuse, R198, R24 ;  /* 0x000000c6c018723c */ /* 0x040fe20000001818 */
[----:B------:R-:W-:Y:S07]  /*63d0*/  LDSM.16.M88.4 R196, [R229+0x11900] ;  /* 0x01190000e5c4783b */ /* 0x000fee0000000200 */
[C---:B--2---:R-:W-:Y:S08]  /*63e0*/  HMMA.16816.F32 R28, R192.reuse, R180, R28 ;  /* 0x000000b4c01c723c */ /* 0x044ff0000000181c */
[C---:B------:R-:W-:Y:S01]  /*63f0*/  HMMA.16816.F32 R32, R192.reuse, R182, R32 ;  /* 0x000000b6c020723c */ /* 0x040fe20000001820 */
[----:B------:R-:W2:Y:S07]  /*6400*/  LDSM.16.M88.4 R180, [R229+0x10100] ;  /* 0x01010000e5b4783b */ /* 0x000eae0000000200 */
[C---:B-----5:R-:W-:Y:S08]  /*6410*/  HMMA.16816.F32 R36, R192.reuse, R160, R36 ;  /* 0x000000a0c024723c */ /* 0x060ff00000001824 */
[C---:B------:R-:W-:Y:S01]  /*6420*/  HMMA.16816.F32 R40, R192.reuse, R162, R40 ;  /* 0x000000a2c028723c */ /* 0x040fe20000001828 */
[----:B------:R-:W5:Y:S07]  /*6430*/  LDSM.16.M88.4 R160, [R229+0x10900] ;  /* 0x01090000e5a0783b */ /* 0x000f6e0000000200 */
[C---:B-1----:R-:W-:Y:S08]  /*6440*/  HMMA.16816.F32 R44, R192.reuse, R164, R44 ;  /* 0x000000a4c02c723c */ /* 0x042ff0000000182c */
[----:B------:R-:W-:Y:S01]  /*6450*/  HMMA.16816.F32 R48, R192, R166, R48 ;  /* 0x000000a6c030723c */ /* 0x000fe20000001830 */
        /* <DEDUP_REMOVED lines=17> */
[----:B------:R-:W-:Y:S01]  /*6570*/  HMMA.16816.F32 R48, R200, R198, R48 ;  /* 0x000000c6c830723c */ /* 0x000fe20000001830 */
[----:B------:R-:W-:Y:S07]  /*6580*/  LDSM.16.M88.4 R196, [R135+0x12100] ;  /* 0x0121000087c4783b */ /* 0x000fee0000000200 */
        /* <DEDUP_REMOVED lines=8> */
[----:B------:R-:W-:Y:S07]  /*6610*/  LDSM.16.M88.4 R180, [R135+0x13900] ;  /* 0x0139000087b4783b */ /* 0x000fee0000000200 */
[C---:B-----5:R-:W-:Y:S08]  /*6620*/  HMMA.16816.F32 R28, R204.reuse, R160, R28 ;  /* 0x000000a0cc1c723c */ /* 0x060ff0000000181c */
[C---:B------:R-:W-:Y:S01]  /*6630*/  HMMA.16816.F32 R32, R204.reuse, R162, R32 ;  /* 0x000000a2cc20723c */ /* 0x040fe20000001820 */
[----:B------:R-:W2:Y:S07]  /*6640*/  LDSM.16.M88.4 R160, [R135+0x13100] ;  /* 0x0131000087a0783b */ /* 0x000eae0000000200 */
[C---:B-1----:R-:W-:Y:S08]  /*6650*/  HMMA.16816.F32 R36, R204.reuse, R164, R36 ;  /* 0x000000a4cc24723c */ /* 0x042ff00000001824 */
[C---:B------:R-:W-:Y:S01]  /*6660*/  HMMA.16816.F32 R40, R204.reuse, R166, R40 ;  /* 0x000000a6cc28723c */ /* 0x040fe20000001828 */
[----:B------:R-:W1:Y:S07]  /*6670*/  LDSM.16.M88.4 R164, [R135+0x14100] ;  /* 0x0141000087a4783b */ /* 0x000e6e0000000200 */
[C---:B------:R-:W-:Y:S08]  /*6680*/  HMMA.16816.F32 R44, R204.reuse, R168, R44 ;  /* 0x000000a8cc2c723c */ /* 0x040ff0000000182c */
[----:B------:R-:W-:Y:S01]  /*6690*/  HMMA.16816.F32 R48, R204, R170, R48 ;  /* 0x000000aacc30723c */ /* 0x000fe20000001830 */
[----:B------:R-:W5:Y:S07]  /*66a0*/  LDSM.16.M88.4 R168, [R135+0x14900] ;  /* 0x0149000087a8783b */ /* 0x000f6e0000000200 */
[C---:B------:R-:W-:Y:S08]  /*66b0*/  HMMA.16816.F32 R4, R208.reuse, R196, R4 ;  /* 0x000000c4d004723c */ /* 0x040ff00000001804 */
[C---:B------:R-:W-:Y:S01]  /*66c0*/  HMMA.16816.F32 R8, R208.reuse, R198, R8 ;  /* 0x000000c6d008723c */ /* 0x040fe20000001808 */
[----:B------:R-:W-:Y:S07]  /*66d0*/  LDSM.16.M88.4 R196, [R234] ;  /* 0x00000000eac4783b */ /* 0x000fee0000000200 */
[C---:B---3--:R-:W-:Y:S08]  /*66e0*/  HMMA.16816.F32 R12, R208.reuse, R172, R12 ;  /* 0x000000acd00c723c */ /* 0x048ff0000000180c */
[C---:B------:R-:W-:Y:S01]  /*66f0*/  HMMA.16816.F32 R16, R208.reuse, R174, R16 ;  /* 0x000000aed010723c */ /* 0x040fe20000001810 */
[----:B------:R-:W3:Y:S07]  /*6700*/  LDSM.16.M88.4 R172, [R236] ;  /* 0x00000000ecac783b */ /* 0x000eee0000000200 */
[C---:B--2---:R-:W-:Y:S08]  /*6710*/  HMMA.16816.F32 R20, R208.reuse, R160, R20 ;  /* 0x000000a0d014723c */ /* 0x044ff00000001814 */
[C---:B------:R-:W-:Y:S01]  /*6720*/  HMMA.16816.F32 R24, R208.reuse, R162, R24 ;  /* 0x000000a2d018723c */ /* 0x040fe20000001818 */
[----:B------:R-:W2:Y:S07]  /*6730*/  LDSM.16.M88.4 R160, [R235] ;  /* 0x00000000eba0783b */ /* 0x000eae0000000200 */
[C---:B------:R-:W-:Y:S08]  /*6740*/  HMMA.16816.F32 R28, R208.reuse, R180, R28 ;  /* 0x000000b4d01c723c */ /* 0x040ff0000000181c */
[C---:B------:R-:W-:Y:S01]  /*6750*/  HMMA.16816.F32 R32, R208.reuse, R182, R32 ;  /* 0x000000b6d020723c */ /* 0x040fe20000001820 */
[----:B------:R-:W-:Y:S07]  /*6760*/  LDSM.16.M88.4 R180, [R231] ;  /* 0x00000000e7b4783b */ /* 0x000fee0000000200 */
[C---:B-1----:R-:W-:Y:S08]  /*6770*/  HMMA.16816.F32 R36, R208.reuse, R164, R36 ;  /* 0x000000a4d024723c */ /* 0x042ff00000001824 */
[C---:B------:R-:W-:Y:S01]  /*6780*/  HMMA.16816.F32 R40, R208.reuse, R166, R40 ;  /* 0x000000a6d028723c */ /* 0x040fe20000001828 */
[----:B------:R-:W1:Y:S07]  /*6790*/  LDSM.16.M88.4 R164, [R233] ;  /* 0x00000000e9a4783b */ /* 0x000e6e0000000200 */
[C---:B-----5:R-:W-:Y:S08]  /*67a0*/  HMMA.16816.F32 R44, R208.reuse, R168, R44 ;  /* 0x000000a8d02c723c */ /* 0x060ff0000000182c */
[----:B------:R-:W-:Y:S01]  /*67b0*/  HMMA.16816.F32 R48, R208, R170, R48 ;  /* 0x000000aad030723c */ /* 0x000fe20000001830 */
[----:B------:R-:W5:Y:S07]  /*67c0*/  LDSM.16.M88.4 R168, [R232] ;  /* 0x00000000e8a8783b */ /* 0x000f6e0000000200 */
[C---:B---3--:R-:W-:Y:S08]  /*67d0*/  HMMA.16816.F32 R4, R212.reuse, R172, R4 ;  /* 0x000000acd404723c */ /* 0x048ff00000001804 */
[C---:B------:R-:W-:Y:S01]  /*67e0*/  HMMA.16816.F32 R8, R212.reuse, R174, R8 ;  /* 0x000000aed408723c */ /* 0x040fe20000001808 */
[----:B------:R-:W-:Y:S07]  /*67f0*/  LDSM.16.M88.4 R172, [R229+0x12900] ;  /* 0x01290000e5ac783b */ /* 0x000fee0000000200 */
[C---:B--2---:R-:W-:Y:S08]  /*6800*/  HMMA.16816.F32 R12, R212.reuse, R160, R12 ;  /* 0x000000a0d40c723c */ /* 0x044ff0000000180c */
[C---:B------:R-:W-:Y:S01]  /*6810*/  HMMA.16816.F32 R16, R212.reuse, R162, R16 ;  /* 0x000000a2d410723c */ /* 0x040fe20000001810 */
[----:B------:R-:W2:Y:S07]  /*6820*/  LDSM.16.M88.4 R160, [R229+0x12100] ;  /* 0x01210000e5a0783b */ /* 0x000eae0000000200 */
[C---:B------:R-:W-:Y:S08]  /*6830*/  HMMA.16816.F32 R20, R212.reuse, R196, R20 ;  /* 0x000000c4d414723c */ /* 0x040ff00000001814 */
[C---:B------:R-:W-:Y:S01]  /*6840*/  HMMA.16816.F32 R24, R212.reuse, R198, R24 ;  /* 0x000000c6d418723c */ /* 0x040fe20000001818 */
[----:B------:R-:W-:Y:S07]  /*6850*/  LDSM.16.M88.4 R196, [R226+0x6000] ;  /* 0x00600000e2c4783b */ /* 0x000fee0000000200 */
[C---:B-1----:R-:W-:Y:S08]  /*6860*/  HMMA.16816.F32 R28, R212.reuse, R164, R28 ;  /* 0x000000a4d41c723c */ /* 0x042ff0000000181c */
[C---:B------:R-:W-:Y:S01]  /*6870*/  HMMA.16816.F32 R32, R212.reuse, R166, R32 ;  /* 0x000000a6d420723c */ /* 0x040fe20000001820 */
[----:B------:R-:W1:Y:S07]  /*6880*/  LDSM.16.M88.4 R164, [R229+0x13100] ;  /* 0x01310000e5a4783b */ /* 0x000e6e0000000200 */
[C---:B-----5:R-:W-:Y:S08]  /*6890*/  HMMA.16816.F32 R36, R212.reuse, R168, R36 ;  /* 0x000000a8d424723c */ /* 0x060ff00000001824 */
[C---:B------:R-:W-:Y:S01]  /*68a0*/  HMMA.16816.F32 R40, R212.reuse, R170, R40 ;  /* 0x000000aad428723c */ /* 0x040fe20000001828 */
[----:B------:R-:W3:Y:S07]  /*68b0*/  LDSM.16.M88.4 R168, [R229+0x13900] ;  /* 0x01390000e5a8783b */ /* 0x000eee0000000200 */
[C---:B------:R-:W-:Y:S08]  /*68c0*/  HMMA.16816.F32 R44, R212.reuse, R180, R44 ;  /* 0x000000b4d42c723c */ /* 0x040ff0000000182c */
[----:B------:R-:W-:Y:S01]  /*68d0*/  HMMA.16816.F32 R48, R212, R182, R48 ;  /* 0x000000b6d430723c */ /* 0x000fe20000001830 */
[----:B------:R-:W5:Y:S07]  /*68e0*/  LDSM.16.M88.4 R180, [R229+0x14100] ;  /* 0x01410000e5b4783b */ /* 0x000f6e0000000200 */
[C---:B--2---:R-:W-:Y:S08]  /*68f0*/  HMMA.16816.F32 R4, R216.reuse, R160, R4 ;  /* 0x000000a0d804723c */ /* 0x044ff00000001804 */
[C---:B------:R-:W-:Y:S01]  /*6900*/  HMMA.16816.F32 R8, R216.reuse, R162, R8 ;  /* 0x000000a2d808723c */ /* 0x040fe20000001808 */
[----:B------:R-:W2:Y:S07]  /*6910*/  LDSM.16.M88.4 R160, [R229+0x14900] ;  /* 0x01490000e5a0783b */ /* 0x000eae0000000200 */
[C---:B------:R-:W-:Y:S08]  /*6920*/  HMMA.16816.F32 R12, R216.reuse, R172, R12 ;  /* 0x000000acd80c723c */ /* 0x040ff0000000180c */
[C---:B------:R-:W-:Y:S01]  /*6930*/  HMMA.16816.F32 R16, R216.reuse, R174, R16 ;  /* 0x000000aed810723c */ /* 0x040fe20000001810 */
[----:B------:R-:W2:Y:S07]  /*6940*/  LDSM.16.M88.4 R172, [R226+0x6800] ;  /* 0x00680000e2ac783b */ /* 0x000eae0000000200 */
[C---:B-1----:R-:W-:Y:S08]  /*6950*/  HMMA.16816.F32 R20, R216.reuse, R164, R20 ;  /* 0x000000a4d814723c */ /* 0x042ff00000001814 */
[C---:B------:R-:W-:Y:S01]  /*6960*/  HMMA.16816.F32 R24, R216.reuse, R166, R24 ;  /* 0x000000a6d818723c */ /* 0x040fe20000001818 */
[----:B------:R-:W1:Y:S07]  /*6970*/  LDSM.16.M88.4 R164, [R226+0x7000] ;  /* 0x00700000e2a4783b */ /* 0x000e6e0000000200 */
[C---:B---3--:R-:W-:Y:S08]  /*6980*/  HMMA.16816.F32 R28, R216.reuse, R168, R28 ;  /* 0x000000a8d81c723c */ /* 0x048ff0000000181c */
[C---:B------:R-:W-:Y:S01]  /*6990*/  HMMA.16816.F32 R32, R216.reuse, R170, R32 ;  /* 0x000000aad820723c */ /* 0x040fe20000001820 */
[----:B------:R-:W-:Y:S07]  /*69a0*/  LDSM.16.M88.4 R168, [R226+0x8000] ;  /* 0x00800000e2a8783b */ /* 0x000fee0000000200 */
[C---:B-----5:R-:W-:Y:S01]  /*69b0*/  HMMA.16816.F32 R36, R216.reuse, R180, R36 ;  /* 0x000000b4d824723c */ /* 0x060fe20000001824 */
[----:B------:R-:W3:Y:S07]  /*69c0*/  LDL.64 R180, [R1+0x10] ;  /* 0x0000100001b47983 */ /* 0x000eee0000100a00 */
[C---:B------:R-:W-:Y:S08]  /*69d0*/  HMMA.16816.F32 R40, R216.reuse, R182, R40 ;  /* 0x000000b6d828723c */ /* 0x040ff00000001828 */
[C---:B--2---:R-:W-:Y:S08]  /*69e0*/  HMMA.16816.F32 R44, R216.reuse, R160, R44 ;  /* 0x000000a0d82c723c */ /* 0x044ff0000000182c */
[----:B------:R-:W-:Y:S01]  /*69f0*/  HMMA.16816.F32 R48, R216, R162, R48 ;  /* 0x000000a2d830723c */ /* 0x000fe20000001830 */
[----:B------:R-:W2:Y:S07]  /*6a00*/  LDSM.16.M88.4 R160, [R226+0x7800] ;  /* 0x00780000e2a0783b */ /* 0x000eae0000000200 */
[C---:B------:R-:W-:Y:S08]  /*6a10*/  HMMA.16816.F32 R4, R220.reuse, R196, R4 ;  /* 0x000000c4dc04723c */ /* 0x040ff00000001804 */
[C---:B------:R-:W-:Y:S08]  /*6a20*/  HMMA.16816.F32 R8, R220.reuse, R198, R8 ;  /* 0x000000c6dc08723c */ /* 0x040ff00000001808 */
[C---:B------:R-:W-:Y:S08]  /*6a30*/  HMMA.16816.F32 R12, R220.reuse, R172, R12 ;  /* 0x000000acdc0c723c */ /* 0x040ff0000000180c */
[C---:B------:R-:W-:Y:S04]  /*6a40*/  HMMA.16816.F32 R16, R220.reuse, R174, R16 ;  /* 0x000000aedc10723c */ /* 0x040fe80000001810 */
[----:B------:R-:W-:Y:S02]  /*6a50*/  FMNMX.FTZ R0, R4, R133, !PT ;  /* 0x0000008504007209 */ /* 0x000fe40007810000 */
[----:B------:R-:W-:Y:S02]  /*6a60*/  FMNMX.FTZ R2, R6, R134, !PT ;  /* 0x0000008606027209 */ /* 0x000fe40007810000 */
[C---:B-1----:R-:W-:Y:S04]  /*6a70*/  HMMA.16816.F32 R20, R220.reuse, R164, R20 ;  /* 0x000000a4dc14723c */ /* 0x042fe80000001814 */
[----:B------:R-:W-:Y:S02]  /*6a80*/  FMNMX.FTZ R0, R5, R0, !PT ;  /* 0x0000000005007209 */ /* 0x000fe40007810000 */
[----:B------:R-:W-:Y:S02]  /*6a90*/  FMNMX.FTZ R2, R7, R2, !PT ;  /* 0x0000000207027209 */ /* 0x000fe40007810000 */
[C---:B------:R-:W-:Y:S01]  /*6aa0*/  HMMA.16816.F32 R24, R220.reuse, R166, R24 ;  /* 0x000000a6dc18723c */ /* 0x040fe20000001818 */
[----:B------:R-:W1:Y:S01]  /*6ab0*/  LDSM.16.M88.4 R164, [R226+0x8800] ;  /* 0x00880000e2a4783b */ /* 0x000e620000000200 */
[----:B------:R-:W-:Y:S04]  /*6ac0*/  DEPBAR.LE SB0, 0x0 ;  /* 0x000080000000791a */ /* 0x000fe80000000000 */
[----:B------:R-:W-:Y:S02]  /*6ad0*/  FMNMX.FTZ R0, R8, R0, !PT ;  /* 0x0000000008007209 */ /* 0x000fe40007810000 */
[C---:B--2---:R-:W-:Y:S01]  /*6ae0*/  HMMA.16816.F32 R28, R220.reuse, R160, R28 ;  /* 0x000000a0dc1c723c */ /* 0x044fe2000000181c */
[----:B------:R-:W-:Y:S04]  /*6af0*/  BAR.SYNC.DEFER_BLOCKING 0x0 ;  /* 0x0000000000007b1d */ /* 0x000fe80000010000 */
[----:B------:R-:W-:Y:S02]  /*6b00*/  FMNMX.FTZ R0, R9, R0, !PT ;  /* 0x0000000009007209 */ /* 0x000fe40007810000 */
[----:B------:R-:W-:Y:S01]  /*6b10*/  FMNMX.FTZ R2, R10, R2, !PT ;  /* 0x000000020a027209 */ /* 0x000fe20007810000 */
[C---:B------:R-:W-:Y:S04]  /*6b20*/  HMMA.16816.F32 R32, R220.reuse, R162, R32 ;  /* 0x000000a2dc20723c */ /* 0x040fe80000001820 */
[----:B------:R-:W-:Y:S02]  /*6b30*/  FMNMX.FTZ R0, R12, R0, !PT ;  /* 0x000000000c007209 */ /* 0x000fe40007810000 */
[----:B------:R-:W-:Y:S02]  /*6b40*/  FMNMX.FTZ R2, R11, R2, !PT ;  /* 0x000000020b027209 */ /* 0x000fe40007810000 */
[C---:B------:R-:W-:Y:S04]  /*6b50*/  HMMA.16816.F32 R36, R220.reuse, R168, R36 ;  /* 0x000000a8dc24723c */ /* 0x040fe80000001824 */
[----:B------:R-:W-:Y:S02]  /*6b60*/  FMNMX.FTZ R0, R13, R0, !PT ;  /* 0x000000000d007209 */ /* 0x000fe40007810000 */
[----:B------:R-:W-:Y:S02]  /*6b70*/  FMNMX.FTZ R2, R14, R2, !PT ;  /* 0x000000020e027209 */ /* 0x000fe40007810000 */
[C---:B------:R-:W-:Y:S04]  /*6b80*/  HMMA.16816.F32 R40, R220.reuse, R170, R40 ;  /* 0x000000aadc28723c */ /* 0x040fe80000001828 */
[----:B------:R-:W-:Y:S02]  /*6b90*/  FMNMX.FTZ R0, R16, R0, !PT ;  /* 0x0000000010007209 */ /* 0x000fe40007810000 */
[----:B------:R-:W-:Y:S02]  /*6ba0*/  FMNMX.FTZ R2, R15, R2, !PT ;  /* 0x000000020f027209 */ /* 0x000fe40007810000 */
[----:B------:R-:W-:Y:S01]  /*6bb0*/  FMNMX.FTZ R0, R17, R0, !PT ;  /* 0x0000000011007209 */ /* 0x000fe20007810000 */
[C---:B-1----:R-:W-:Y:S03]  /*6bc0*/  HMMA.16816.F32 R44, R220.reuse, R164, R44 ;  /* 0x000000a4dc2c723c */ /* 0x042fe6000000182c */
[----:B------:R-:W-:Y:S02]  /*6bd0*/  FMNMX.FTZ R0, R20, R0, !PT ;  /* 0x0000000014007209 */ /* 0x000fe40007810000 */
[----:B------:R-:W-:Y:S02]  /*6be0*/  FMNMX.FTZ R2, R18, R2, !PT ;  /* 0x0000000212027209 */ /* 0x000fe40007810000 */
[----:B------:R-:W-:Y:S01]  /*6bf0*/  FMNMX.FTZ R0, R21, R0, !PT ;  /* 0x0000000015007209 */ /* 0x000fe20007810000 */
[----:B------:R-:W-:Y:S04]  /*6c00*/  HMMA.16816.F32 R48, R220, R166, R48 ;  /* 0x000000a6dc30723c */ /* 0x000fe80000001830 */
[----:B------:R-:W-:Y:S02]  /*6c10*/  FMNMX.FTZ R0, R24, R0, !PT ;  /* 0x0000000018007209 */ /* 0x000fe40007810000 */
[----:B------:R-:W-:Y:S02]  /*6c20*/  FMNMX.FTZ R2, R19, R2, !PT ;  /* 0x0000000213027209 */ /* 0x000fe40007810000 */
[----:B------:R-:W-:Y:S04]  /*6c30*/  FMNMX.FTZ R0, R25, R0, !PT ;  /* 0x0000000019007209 */ /* 0x000fe80007810000 */
[----:B------:R-:W-:Y:S02]  /*6c40*/  FMNMX.FTZ R0, R28, R0, !PT ;  /* 0x000000001c007209 */ /* 0x000fe40007810000 */
        /* <DEDUP_REMOVED lines=22> */
[----:B------:R-:W-:Y:S03]  /*6db0*/  FMNMX.FTZ R2, R43, R2, !PT ;  /* 0x000000022b027209 */ /* 0x000fe60007810000 */
[----:B------:R-:W1:Y:S01]  /*6dc0*/  SHFL.BFLY PT, R3, R132, 0x2, 0x1f ;  /* 0x0c401f0084037f89 */ /* 0x000e6200000e0000 */
[----:B------:R-:W-:Y:S04]  /*6dd0*/  FMNMX.FTZ R2, R46, R2, !PT ;  /* 0x000000022e027209 */ /* 0x000fe80007810000 */
[----:B------:R-:W-:Y:S04]  /*6de0*/  FMNMX.FTZ R0, R47, R2, !PT ;  /* 0x000000022f007209 */ /* 0x000fe80007810000 */
[----:B------:R-:W-:Y:S04]  /*6df0*/  FMNMX.FTZ R0, R50, R0, !PT ;  /* 0x0000000032007209 */ /* 0x000fe80007810000 */
[----:B------:R-:W-:Y:S05]  /*6e00*/  FMNMX.FTZ R0, R51, R0, !PT ;  /* 0x0000000033007209 */ /* 0x000fea0007810000 */
[----:B------:R-:W2:Y:S01]  /*6e10*/  SHFL.BFLY PT, R2, R0, 0x2, 0x1f ;  /* 0x0c401f0000027f89 */ /* 0x000ea200000e0000 */
[----:B-1----:R-:W-:Y:S07]  /*6e20*/  FMNMX.FTZ R132, R132, R3, !PT ;  /* 0x0000000384847209 */ /* 0x002fee0007810000 */
[----:B------:R-:W1:Y:S01]  /*6e30*/  SHFL.BFLY PT, R160, R132, 0x1, 0x1f ;  /* 0x0c201f0084a07f89 */ /* 0x000e6200000e0000 */
[----:B--2---:R-:W-:Y:S07]  /*6e40*/  FMNMX.FTZ R0, R0, R2, !PT ;  /* 0x0000000200007209 */ /* 0x004fee0007810000 */
[----:B------:R-:W2:Y:S01]  /*6e50*/  SHFL.BFLY PT, R3, R0, 0x1, 0x1f ;  /* 0x0c201f0000037f89 */ /* 0x000ea200000e0000 */
[----:B-1----:R-:W-:Y:S02]  /*6e60*/  FMNMX.FTZ R132, R132, R160, !PT ;  /* 0x000000a084847209 */ /* 0x002fe40007810000 */
[----:B----4-:R-:W-:Y:S03]  /*6e70*/  @P0 MOV R160, R250 ;  /* 0x000000fa00a00202 */ /* 0x010fe60000000f00 */
[C---:B------:R-:W-:Y:S02]  /*6e80*/  FMUL.FTZ R172, R132.reuse, c[0x0][0x2d0] ;  /* 0x0000b40084ac7a20 */ /* 0x040fe40000410000 */
[----:B------:R-:W-:Y:S02]  /*6e90*/  FADD.FTZ R2, -R132, R133 ;  /* 0x0000008584027221 */ /* 0x000fe40000010100 */
[--C-:B------:R-:W-:Y:S01]  /*6ea0*/  FFMA.FTZ R133, R4, c[0x0][0x2d0], -R172.reuse ;  /* 0x0000b40004857a23 */ /* 0x100fe200000108ac */
[----:B------:R-:W-:Y:S01]  /*6eb0*/  MOV R4, UR18 ;  /* 0x0000001200047c02 */ /* 0x000fe20008000f00 */
[--C-:B------:R-:W-:Y:S02]  /*6ec0*/  FFMA.FTZ R5, R5, c[0x0][0x2d0], -R172.reuse ;  /* 0x0000b40005057a23 */ /* 0x100fe400000108ac */
[----:B------:R1:W-:Y:S01]  /*6ed0*/  MUFU.EX2 R173, R133 ;  /* 0x0000008500ad7308 */ /* 0x0003e20000000800 */
[--C-:B------:R-:W-:Y:S02]  /*6ee0*/  FFMA.FTZ R8, R8, c[0x0][0x2d0], -R172.reuse ;  /* 0x0000b40008087a23 */ /* 0x100fe400000108ac */
[--C-:B------:R-:W-:Y:S01]  /*6ef0*/  FFMA.FTZ R9, R9, c[0x0][0x2d0], -R172.reuse ;  /* 0x0000b40009097a23 */ /* 0x100fe200000108ac */
[----:B--2---:R-:W-:Y:S01]  /*6f00*/  FMNMX.FTZ R3, R0, R3, !PT ;  /* 0x0000000300037209 */ /* 0x004fe20007810000 */
[----:B------:R-:W-:Y:S02]  /*6f10*/  FMUL.FTZ R0, R2, c[0x0][0x2d0] ;  /* 0x0000b40002007a20 */ /* 0x000fe40000410000 */
[--C-:B------:R-:W-:Y:S03]  /*6f20*/  FFMA.FTZ R12, R12, c[0x0][0x2d0], -R172.reuse ;  /* 0x0000b4000c0c7a23 */ /* 0x100fe600000108ac */
[----:B------:R-:W-:Y:S01]  /*6f30*/  MUFU.EX2 R196, R5 ;  /* 0x0000000500c47308 */ /* 0x000fe20000000800 */
[--C-:B------:R-:W-:Y:S02]  /*6f40*/  FFMA.FTZ R13, R13, c[0x0][0x2d0], -R172.reuse ;  /* 0x0000b4000d0d7a23 */ /* 0x100fe400000108ac */
[--C-:B------:R-:W-:Y:S02]  /*6f50*/  FFMA.FTZ R24, R24, c[0x0][0x2d0], -R172.reuse ;  /* 0x0000b40018187a23 */ /* 0x100fe400000108ac */
[--C-:B------:R-:W-:Y:S02]  /*6f60*/  FFMA.FTZ R25, R25, c[0x0][0x2d0], -R172.reuse ;  /* 0x0000b40019197a23 */ /* 0x100fe400000108ac */
[--C-:B------:R-:W-:Y:S02]  /*6f70*/  FFMA.FTZ R28, R28, c[0x0][0x2d0], -R172.reuse ;  /* 0x0000b4001c1c7a23 */ /* 0x100fe400000108ac */
[--C-:B------:R-:W-:Y:S01]  /*6f80*/  FFMA.FTZ R29, R29, c[0x0][0x2d0], -R172.reuse ;  /* 0x0000b4001d1d7a23 */ /* 0x100fe200000108ac */
        /* <DEDUP_REMOVED lines=12> */
[----:B------:R2:W4:Y:S01]  /*7050*/  MUFU.EX2 R2, R0 ;  /* 0x0000000000027308 */ /* 0x0005220000000800 */
[----:B------:R-:W-:Y:S09]  /*7060*/  FFMA.FTZ R48, R48, c[0x0][0x2d0], -R172 ;  /* 0x0000b40030307a23 */ /* 0x000ff200000108ac */
[----:B------:R-:W-:Y:S01]  /*7070*/  MUFU.EX2 R174, R12 ;  /* 0x0000000c00ae7308 */ /* 0x000fe20000000800 */
[----:B---3--:R-:W-:Y:S05]  /*7080*/  @P0 MOV R161, R181 ;  /* 0x000000b500a10202 */ /* 0x008fea0000000f00 */
[----:B------:R-:W-:Y:S04]  /*7090*/  @P0 IMAD.WIDE.U32 R160, R4, 0x60, R160 ;  /* 0x0000006004a00825 */ /* 0x000fe800078e00a0 */
[----:B------:R-:W-:Y:S01]  /*70a0*/  MUFU.EX2 R175, R13 ;  /* 0x0000000d00af7308 */ /* 0x000fe20000000800 */
[----:B------:R-:W-:Y:S01]  /*70b0*/  @P0 IADD3 R4, R161, UR12, RZ ;  /* 0x0000000ca1040c10 */ /* 0x000fe2000fffe0ff */
[----:B------:R-:W-:Y:S01]  /*70c0*/  @UP0 USHF.L.U32 UR12, UR4, 0x6, URZ ;  /* 0x00000006040c0899 */ /* 0x000fe2000800063f */
[C---:B-1----:R-:W-:Y:S01]  /*70d0*/  @P0 SHF.L.U32 R133, R160.reuse, 0x1, RZ ;  /* 0x00000001a0850819 */ /* 0x042fe200000006ff */
[----:B--2---:R-:W-:Y:S01]  /*70e0*/  FADD.FTZ R0, -R3, R134 ;  /* 0x0000008603007221 */ /* 0x004fe20000010100 */
[----:B------:R-:W-:Y:S01]  /*70f0*/  @P0 SHF.L.U64.HI R160, R160, 0x1, R4 ;  /* 0x00000001a0a00819 */ /* 0x000fe20000010204 */
[----:B----4-:R-:W-:Y:S01]  /*7100*/  FMUL.FTZ R52, R2, R52 ;  /* 0x0000003402347220 */ /* 0x010fe20000410000 */
[C---:B------:R-:W-:Y:S01]  /*7110*/  @P0 IADD3 R4, P1, R133.reuse, c[0x0][0x1c8], RZ ;  /* 0x0000720085040a10 */ /* 0x040fe20007f3e0ff */
[----:B------:R-:W-:Y:S01]  /*7120*/  FMUL.FTZ R0, R0, c[0x0][0x2d0] ;  /* 0x0000b40000007a20 */ /* 0x000fe20000410000 */
[C---:B------:R-:W-:Y:S01]  /*7130*/  @P0 IADD3 R162, P2, R133.reuse, 0x80, RZ ;  /* 0x0000008085a20810 */ /* 0x040fe20007f5e0ff */
[----:B------:R-:W-:Y:S01]  /*7140*/  FMUL.FTZ R53, R2, R53 ;  /* 0x0000003502357220 */ /* 0x000fe20000410000 */
[----:B------:R-:W-:Y:S01]  /*7150*/  @P0 IADD3.X R5, R160, c[0x0][0x1cc], RZ, P1, !PT ;  /* 0x00007300a0050a10 */ /* 0x000fe20000ffe4ff */
[----:B------:R-:W-:Y:S01]  /*7160*/  FMUL.FTZ R56, R2, R56 ;  /* 0x0000003802387220 */ /* 0x000fe20000410000 */
[----:B------:R-:W-:Y:S01]  /*7170*/  @P0 IADD3 R162, P1, R162, c[0x0][0x1c8], RZ ;  /* 0x00007200a2a20a10 */ /* 0x000fe20007f3e0ff */
[----:B------:R-:W1:Y:S01]  /*7180*/  MUFU.EX2 R0, R0 ;  /* 0x0000000000007308 */ /* 0x000e620000000800 */
[----:B------:R-:W-:Y:S01]  /*7190*/  @P0 IADD3 R8, P3, R133, 0x100, RZ ;  /* 0x0000010085080810 */ /* 0x000fe20007f7e0ff */
[----:B------:R2:W-:Y:S01]  /*71a0*/  @P0 LDGSTS.E.BYPASS.LTC128B.128 [R248+0xc100], [R4.64], !P6 ;  /* 0x0c10000004f80fae */ /* 0x0005e2000f101d4a */
[--C-:B------:R-:W-:Y:S01]  /*71b0*/  @P0 IADD3.X R163, RZ, c[0x0][0x1cc], R160.reuse, P1, P2 ;  /* 0x00007300ffa30a10 */ /* 0x100fe20000fe44a0 */
[----:B------:R-:W-:Y:S01]  /*71c0*/  FMUL.FTZ R133, R3, c[0x0][0x2d0] ;  /* 0x0000b40003857a20 */ /* 0x000fe20000410000 */
[----:B------:R-:W-:Y:S01]  /*71d0*/  @P0 IADD3 R8, P2, R8, c[0x0][0x1c8], RZ ;  /* 0x0000720008080a10 */ /* 0x000fe20007f5e0ff */
[----:B------:R-:W-:Y:S02]  /*71e0*/  FMUL.FTZ R57, R2, R57 ;  /* 0x0000003902397220 */ /* 0x000fe40000410000 */
[--C-:B------:R-:W-:Y:S01]  /*71f0*/  FFMA.FTZ R6, R6, c[0x0][0x2d0], -R133.reuse ;  /* 0x0000b40006067a23 */ /* 0x100fe20000010885 */
[----:B------:R-:W-:Y:S01]  /*7200*/  @P0 IADD3.X R9, RZ, c[0x0][0x1cc], R160, P2, P3 ;  /* 0x00007300ff090a10 */ /* 0x000fe200017e64a0 */
[----:B------:R3:W-:Y:S01]  /*7210*/  @P0 LDGSTS.E.BYPASS.LTC128B.128 [R248+0xf100], [R162.64], !P5 ;  /* 0x0f100000a2f80fae */ /* 0x0007e2000e901d4a */
[--C-:B------:R-:W-:Y:S01]  /*7220*/  FFMA.FTZ R134, R7, c[0x0][0x2d0], -R133.reuse ;  /* 0x0000b40007867a23 */ /* 0x100fe20000010885 */
[----:B------:R4:W-:Y:S01]  /*7230*/  MUFU.EX2 R183, R6 ;  /* 0x0000000600b77308 */ /* 0x0009e20000000800 */
[--C-:B------:R-:W-:Y:S02]  /*7240*/  FFMA.FTZ R10, R10, c[0x0][0x2d0], -R133.reuse ;  /* 0x0000b4000a0a7a23 */ /* 0x100fe40000010885 */
[--C-:B------:R-:W-:Y:S02]  /*7250*/  FFMA.FTZ R11, R11, c[0x0][0x2d0], -R133.reuse ;  /* 0x0000b4000b0b7a23 */ /* 0x100fe40000010885 */
[C---:B------:R-:W-:Y:S01]  /*7260*/  FMUL.FTZ R60, R2.reuse, R60 ;  /* 0x0000003c023c7220 */ /* 0x040fe20000410000 */
[----:B------:R5:W-:Y:S01]  /*7270*/  @P0 LDGSTS.E.BYPASS.LTC128B.128 [R248+0x12100], [R8.64], !P4 ;  /* 0x1210000008f80fae */ /* 0x000be2000e101d4a */
[C---:B------:R-:W-:Y:S02]  /*7280*/  FMUL.FTZ R61, R2.reuse, R61 ;  /* 0x0000003d023d7220 */ /* 0x040fe40000410000 */
[C---:B------:R-:W-:Y:S01]  /*7290*/  FMUL.FTZ R64, R2.reuse, R64 ;  /* 0x0000004002407220 */ /* 0x040fe20000410000 */
[----:B------:R3:W-:Y:S01]  /*72a0*/  MUFU.EX2 R181, R10 ;  /* 0x0000000a00b57308 */ /* 0x0007e20000000800 */
[----:B------:R-:W-:Y:S02]  /*72b0*/  FMUL.FTZ R65, R2, R65 ;  /* 0x0000004102417220 */ /* 0x000fe40000410000 */
[C---:B-1----:R-:W-:Y:S02]  /*72c0*/  FMUL.FTZ R54, R0.reuse, R54 ;  /* 0x0000003600367220 */ /* 0x042fe40000410000 */
[----:B------:R-:W-:Y:S01]  /*72d0*/  FMUL.FTZ R55, R0, R55 ;  /* 0x0000003700377220 */ /* 0x000fe20000410000 */
[----:B--2---:R-:W-:Y:S01]  /*72e0*/  @P0 IADD3 R4, P1, R4, UR12, RZ ;  /* 0x0000000c04040c10 */ /* 0x004fe2000ff3e0ff */
[C---:B------:R-:W-:Y:S03]  /*72f0*/  FMUL.FTZ R58, R0.reuse, R58 ;  /* 0x0000003a003a7220 */ /* 0x040fe60000410000 */
[----:B------:R1:W-:Y:S01]  /*7300*/  MUFU.EX2 R180, R11 ;  /* 0x0000000b00b47308 */ /* 0x0003e20000000800 */
[----:B------:R-:W-:Y:S01]  /*7310*/  @P0 IADD3.X R5, R5, UR15, RZ, P1, !PT ;  /* 0x0000000f05050c10 */ /* 0x000fe20008ffe4ff */
[----:B------:R-:W-:Y:S01]  /*7320*/  FMUL.FTZ R59, R0, R59 ;  /* 0x0000003b003b7220 */ /* 0x000fe20000410000 */
[----:B----4-:R-:W-:Y:S01]  /*7330*/  @P0 IADD3 R6, P2, R4, UR12, RZ ;  /* 0x0000000c04060c10 */ /* 0x010fe2000ff5e0ff */
[C---:B------:R-:W-:Y:S02]  /*7340*/  FMUL.FTZ R62, R0.reuse, R62 ;  /* 0x0000003e003e7220 */ /* 0x040fe40000410000 */
[----:B------:R2:W-:Y:S01]  /*7350*/  @P0 LDGSTS.E.BYPASS.LTC128B.128 [R248+0xd100], [R4.64], !P6 ;  /* 0x0d10000004f80fae */ /* 0x0005e2000f101d4a */
[C---:B------:R-:W-:Y:S01]  /*7360*/  FMUL.FTZ R63, R0.reuse, R63 ;  /* 0x0000003f003f7220 */ /* 0x040fe20000410000 */
[----:B------:R-:W-:Y:S01]  /*7370*/  @P0 IADD3.X R7, R5, UR15, RZ, P2, !PT ;  /* 0x0000000f05070c10 */ /* 0x000fe200097fe4ff */
[C---:B------:R-:W-:Y:S01]  /*7380*/  FMUL.FTZ R66, R0.reuse, R66 ;  /* 0x0000004200427220 */ /* 0x040fe20000410000 */
[----:B------:R-:W4:Y:S01]  /*7390*/  MUFU.EX2 R182, R134 ;  /* 0x0000008600b67308 */ /* 0x000f220000000800 */
[----:B------:R-:W-:Y:S02]  /*73a0*/  FMUL.FTZ R67, R0, R67 ;  /* 0x0000004300437220 */ /* 0x000fe40000410000 */
[C---:B-----5:R-:W-:Y:S01]  /*73b0*/  FMUL.FTZ R8, R2.reuse, R140 ;  /* 0x0000008c02087220 */ /* 0x060fe20000410000 */
[----:B------:R2:W-:Y:S01]  /*73c0*/  @P0 LDGSTS.E.BYPASS.LTC128B.128 [R248+0x10100], [R4.64+0x80], !P5 ;  /* 0x1010008004f80fae */ /* 0x0005e2000e901d4a */
[----:B------:R-:W-:Y:S02]  /*73d0*/  FMUL.FTZ R9, R2, R141 ;  /* 0x0000008d02097220 */ /* 0x000fe40000410000 */
[----:B---3--:R-:W-:Y:S02]  /*73e0*/  FMUL.FTZ R10, R0, R142 ;  /* 0x0000008e000a7220 */ /* 0x008fe40000410000 */
[C---:B------:R-:W-:Y:S01]  /*73f0*/  FMUL.FTZ R68, R2.reuse, R68 ;  /* 0x0000004402447220 */ /* 0x040fe20000410000 */
[----:B------:R-:W-:Y:S01]  /*7400*/  MUFU.EX2 R250, R24 ;  /* 0x0000001800fa7308 */ /* 0x000fe20000000800 */
[----:B------:R-:W-:Y:S01]  /*7410*/  FMUL.FTZ R69, R2, R69 ;  /* 0x0000004502457220 */ /* 0x000fe20000410000 */
[----:B------:R2:W-:Y:S01]  /*7420*/  @P0 LDGSTS.E.BYPASS.LTC128B.128 [R248+0x13100], [R4.64+0x100], !P4 ;  /* 0x1310010004f80fae */ /* 0x0005e2000e101d4a */
[C---:B------:R-:W-:Y:S02]  /*7430*/  FMUL.FTZ R70, R0.reuse, R70 ;  /* 0x0000004600467220 */ /* 0x040fe40000410000 */
[C---:B-1----:R-:W-:Y:S02]  /*7440*/  FMUL.FTZ R11, R0.reuse, R143 ;  /* 0x0000008f000b7220 */ /* 0x042fe40000410000 */
[----:B------:R-:W-:Y:S02]  /*7450*/  FMUL.FTZ R71, R0, R71 ;  /* 0x0000004700477220 */ /* 0x000fe40000410000 */
[C---:B------:R-:W-:Y:S01]  /*7460*/  FMUL.FTZ R72, R2.reuse, R72 ;  /* 0x0000004802487220 */ /* 0x040fe20000410000 */
[----:B------:R1:W-:Y:S01]  /*7470*/  @P0 LDGSTS.E.BYPASS.LTC128B.128 [R248+0xe100], [R6.64], !P6 ;  /* 0x0e10000006f80fae */ /* 0x0003e2000f101d4a */
[----:B------:R-:W-:Y:S01]  /*7480*/  FMUL.FTZ R73, R2, R73 ;  /* 0x0000004902497220 */ /* 0x000fe20000410000 */
[----:B------:R-:W-:Y:S01]  /*7490*/  MUFU.EX2 R249, R25 ;  /* 0x0000001900f97308 */ /* 0x000fe20000000800 */
[C---:B------:R-:W-:Y:S02]  /*74a0*/  FMUL.FTZ R74, R0.reuse, R74 ;  /* 0x0000004a004a7220 */ /* 0x040fe40000410000 */
[----:B------:R-:W-:Y:S02]  /*74b0*/  FMUL.FTZ R75, R0, R75 ;  /* 0x0000004b004b7220 */ /* 0x000fe40000410000 */
[C---:B------:R-:W-:Y:S01]  /*74c0*/  FMUL.FTZ R76, R2.reuse, R76 ;  /* 0x0000004c024c7220 */ /* 0x040fe20000410000 */
[----:B------:R1:W-:Y:S01]  /*74d0*/  @P0 LDGSTS.E.BYPASS.LTC128B.128 [R248+0x11100], [R6.64+0x80], !P5 ;  /* 0x1110008006f80fae */ /* 0x0003e2000e901d4a */
[----:B------:R-:W-:Y:S02]  /*74e0*/  FMUL.FTZ R77, R2, R77 ;  /* 0x0000004d024d7220 */ /* 0x000fe40000410000 */
[C---:B------:R-:W-:Y:S01]  /*74f0*/  FMUL.FTZ R78, R0.reuse, R78 ;  /* 0x0000004e004e7220 */ /* 0x040fe20000410000 */
[----:B------:R3:W-:Y:S01]  /*7500*/  MUFU.EX2 R134, R16 ;  /* 0x0000001000867308 */ /* 0x0007e20000000800 */
[----:B------:R-:W-:Y:S02]  /*7510*/  FMUL.FTZ R79, R0, R79 ;  /* 0x0000004f004f7220 */ /* 0x000fe40000410000 */
[C---:B------:R-:W-:Y:S01]  /*7520*/  FMUL.FTZ R80, R2.reuse, R80 ;  /* 0x0000005002507220 */ /* 0x040fe20000410000 */
[----:B------:R1:W-:Y:S01]  /*7530*/  @P0 LDGSTS.E.BYPASS.LTC128B.128 [R248+0x14100], [R6.64+0x100], !P4 ;  /* 0x1410010006f80fae */ /* 0x0003e2000e101d4a */
[C---:B------:R-:W-:Y:S02]  /*7540*/  FMUL.FTZ R81, R2.reuse, R81 ;  /* 0x0000005102517220 */ /* 0x040fe40000410000 */
[----:B--2---:R-:W-:Y:S01]  /*7550*/  FMUL.FTZ R4, R2, R136 ;  /* 0x0000008802047220 */ /* 0x004fe20000410000 */
[----:B------:R-:W-:Y:S01]  /*7560*/  F2FP.PACK_AB R136, R196, R173 ;  /* 0x000000adc488723e */ /* 0x000fe200000000ff */
[----:B------:R-:W-:Y:S01]  /*7570*/  FMUL.FTZ R5, R2, R137 ;  /* 0x0000008902057220 */ /* 0x000fe20000410000 */
[----:B----4-:R-:W-:Y:S01]  /*7580*/  F2FP.PACK_AB R137, R182, R183 ;  /* 0x000000b7b689723e */ /* 0x010fe200000000ff */
[C---:B------:R-:W-:Y:S01]  /*7590*/  FMUL.FTZ R82, R0.reuse, R82 ;  /* 0x0000005200527220 */ /* 0x040fe20000410000 */
[----:B------:R-:W2:Y:S01]  /*75a0*/  LDSM.16.MT88.4 R160, [R224+0x100] ;  /* 0x00010000e0a0783b */ /* 0x000ea20000004200 */
[----:B------:R-:W-:Y:S01]  /*75b0*/  FMUL.FTZ R83, R0, R83 ;  /* 0x0000005300537220 */ /* 0x000fe20000410000 */
[----:B------:R4:W-:Y:S01]  /*75c0*/  MUFU.EX2 R199, R17 ;  /* 0x0000001100c77308 */ /* 0x0009e20000000800 */
[C---:B------:R-:W-:Y:S02]  /*75d0*/  FMUL.FTZ R84, R2.reuse, R84 ;  /* 0x0000005402547220 */ /* 0x040fe40000410000 */
[----:B------:R-:W-:Y:S02]  /*75e0*/  FMUL.FTZ R85, R2, R85 ;  /* 0x0000005502557220 */ /* 0x000fe40000410000 */
[C---:B------:R-:W-:Y:S01]  /*75f0*/  FMUL.FTZ R86, R0.reuse, R86 ;  /* 0x0000005600567220 */ /* 0x040fe20000410000 */
[----:B------:R-:W5:Y:S01]  /*7600*/  LDSM.16.MT88.4 R164, [R225+0x100] ;  /* 0x00010000e1a4783b */ /* 0x000f620000004200 */
[----:B------:R-:W-:Y:S02]  /*7610*/  FMUL.FTZ R87, R0, R87 ;  /* 0x0000005700577220 */ /* 0x000fe40000410000 */
[C---:B------:R-:W-:Y:S01]  /*7620*/  FMUL.FTZ R88, R2.reuse, R88 ;  /* 0x0000005802587220 */ /* 0x040fe20000410000 */
[----:B------:R-:W-:Y:S01]  /*7630*/  MUFU.EX2 R252, R20 ;  /* 0x0000001400fc7308 */ /* 0x000fe20000000800 */
[----:B------:R-:W-:Y:S02]  /*7640*/  FMUL.FTZ R89, R2, R89 ;  /* 0x0000005902597220 */ /* 0x000fe40000410000 */
[C---:B------:R-:W-:Y:S01]  /*7650*/  FMUL.FTZ R90, R0.reuse, R90 ;  /* 0x0000005a005a7220 */ /* 0x040fe20000410000 */
[----:B------:R-:W5:Y:S01]  /*7660*/  LDSM.16.MT88.4 R168, [R228+0x100] ;  /* 0x00010000e4a8783b */ /* 0x000f620000004200 */
[C---:B------:R-:W-:Y:S02]  /*7670*/  FMUL.FTZ R91, R0.reuse, R91 ;  /* 0x0000005b005b7220 */ /* 0x040fe40000410000 */
[----:B-1----:R-:W-:Y:S01]  /*7680*/  FMUL.FTZ R6, R0, R138 ;  /* 0x0000008a00067220 */ /* 0x002fe20000410000 */
[----:B------:R-:W-:Y:S01]  /*7690*/  F2FP.PACK_AB R138, R198, R197 ;  /* 0x000000c5c68a723e */ /* 0x000fe200000000ff */
[----:B------:R-:W-:Y:S01]  /*76a0*/  FMUL.FTZ R7, R0, R139 ;  /* 0x0000008b00077220 */ /* 0x000fe20000410000 */
[----:B------:R-:W-:Y:S01]  /*76b0*/  F2FP.PACK_AB R139, R180, R181 ;  /* 0x000000b5b48b723e */ /* 0x000fe200000000ff */
[C---:B------:R-:W-:Y:S01]  /*76c0*/  FMUL.FTZ R12, R2.reuse, R144 ;  /* 0x00000090020c7220 */ /* 0x040fe20000410000 */
[----:B------:R-:W1:Y:S01]  /*76d0*/  LDSM.16.MT88.4 R140, [R227+0x100] ;  /* 0x00010000e38c783b */ /* 0x000e620000004200 */
[C---:B------:R-:W-:Y:S01]  /*76e0*/  FMUL.FTZ R13, R2.reuse, R145 ;  /* 0x00000091020d7220 */ /* 0x040fe20000410000 */
[----:B------:R-:W5:Y:S01]  /*76f0*/  MUFU.EX2 R251, R21 ;  /* 0x0000001500fb7308 */ /* 0x000f620000000800 */
[C---:B---3--:R-:W-:Y:S02]  /*7700*/  FMUL.FTZ R16, R2.reuse, R148 ;  /* 0x0000009402107220 */ /* 0x048fe40000410000 */
[----:B----4-:R-:W-:Y:S02]  /*7710*/  FMUL.FTZ R17, R2, R149 ;  /* 0x0000009502117220 */ /* 0x010fe40000410000 */
[--C-:B------:R-:W-:Y:S01]  /*7720*/  FFMA.FTZ R26, R26, c[0x0][0x2d0], -R133.reuse ;  /* 0x0000b4001a1a7a23 */ /* 0x100fe20000010885 */
[----:B------:R-:W0:Y:S01]  /*7730*/  LDGDEPBAR ;  /* 0x00000000000079af */ /* 0x000e220000000000 */
[--C-:B------:R-:W-:Y:S02]  /*7740*/  FFMA.FTZ R27, R27, c[0x0][0x2d0], -R133.reuse ;  /* 0x0000b4001b1b7a23 */ /* 0x100fe40000010885 */
[--C-:B------:R-:W-:Y:S01]  /*7750*/  FFMA.FTZ R30, R30, c[0x0][0x2d0], -R133.reuse ;  /* 0x0000b4001e1e7a23 */ /* 0x100fe20000010885 */
[----:B------:R-:W-:Y:S01]  /*7760*/  MUFU.EX2 R48, R48 ;  /* 0x0000003000307308 */ /* 0x000fe20000000800 */
[--C-:B------:R-:W-:Y:S02]  /*7770*/  FFMA.FTZ R31, R31, c[0x0][0x2d0], -R133.reuse ;  /* 0x0000b4001f1f7a23 */ /* 0x100fe40000010885 */
[--C-:B------:R-:W-:Y:S01]  /*7780*/  FFMA.FTZ R34, R34, c[0x0][0x2d0], -R133.reuse ;  /* 0x0000b40022227a23 */ /* 0x100fe20000010885 */
[C---:B--2---:R-:W-:Y:S05]  /*7790*/  HMMA.16816.F32 R4, R136.reuse, R160, R4 ;  /* 0x000000a08804723c */ /* 0x044fea0000001804 */
[--C-:B------:R-:W-:Y:S02]  /*77a0*/  FFMA.FTZ R35, R35, c[0x0][0x2d0], -R133.reuse ;  /* 0x0000b40023237a23 */ /* 0x100fe40000010885 */
[--C-:B------:R-:W-:Y:S01]  /*77b0*/  FFMA.FTZ R38, R38, c[0x0][0x2d0], -R133.reuse ;  /* 0x0000b40026267a23 */ /* 0x100fe20000010885 */
[C---:B------:R-:W-:Y:S01]  /*77c0*/  HMMA.16816.F32 R8, R136.reuse, R162, R8 ;  /* 0x000000a28808723c */ /* 0x040fe20000001808 */
[----:B------:R-:W2:Y:S03]  /*77d0*/  LDSM.16.MT88.4 R160, [R224+0x3100] ;  /* 0x00310000e0a0783b */ /* 0x000ea60000004200 */
[--C-:B------:R-:W-:Y:S01]  /*77e0*/  FFMA.FTZ R39, R39, c[0x0][0x2d0], -R133.reuse ;  /* 0x0000b40027277a23 */ /* 0x100fe20000010885 */
[----:B-----5:R-:W-:Y:S01]  /*77f0*/  F2FP.PACK_AB R20, R251, R252 ;  /* 0x000000fcfb14723e */ /* 0x020fe200000000ff */
[--C-:B------:R-:W-:Y:S02]  /*7800*/  FFMA.FTZ R42, R42, c[0x0][0x2d0], -R133.reuse ;  /* 0x0000b4002a2a7a23 */ /* 0x100fe40000010885 */
[C---:B------:R-:W-:Y:S04]  /*7810*/  HMMA.16816.F32 R52, R136.reuse, R164, R52 ;  /* 0x000000a48834723c */ /* 0x040fe80000001834 */
[--C-:B------:R-:W-:Y:S02]  /*7820*/  FFMA.FTZ R43, R43, c[0x0][0x2d0], -R133.reuse ;  /* 0x0000b4002b2b7a23 */ /* 0x100fe40000010885 */
[C---:B------:R-:W-:Y:S02]  /*7830*/  FMUL.FTZ R92, R2.reuse, R92 ;  /* 0x0000005c025c7220 */ /* 0x040fe40000410000 */
[C---:B------:R-:W-:Y:S01]  /*7840*/  HMMA.16816.F32 R56, R136.reuse, R166, R56 ;  /* 0x000000a68838723c */ /* 0x040fe20000001838 */
[----:B------:R-:W3:Y:S03]  /*7850*/  LDSM.16.MT88.4 R164, [R225+0x3100] ;  /* 0x00310000e1a4783b */ /* 0x000ee60000004200 */
[----:B------:R-:W-:Y:S02]  /*7860*/  FMUL.FTZ R93, R2, R93 ;  /* 0x0000005d025d7220 */ /* 0x000fe40000410000 */
[C---:B------:R-:W-:Y:S02]  /*7870*/  FMUL.FTZ R94, R0.reuse, R94 ;  /* 0x0000005e005e7220 */ /* 0x040fe40000410000 */
[C---:B------:R-:W-:Y:S04]  /*7880*/  HMMA.16816.F32 R60, R136.reuse, R168, R60 ;  /* 0x000000a8883c723c */ /* 0x040fe8000000183c */
[----:B------:R-:W-:Y:S02]  /*7890*/  FMUL.FTZ R95, R0, R95 ;  /* 0x0000005f005f7220 */ /* 0x000fe40000410000 */
[C---:B------:R-:W-:Y:S02]  /*78a0*/  FMUL.FTZ R96, R2.reuse, R96 ;  /* 0x0000006002607220 */ /* 0x040fe40000410000 */
[C---:B------:R-:W-:Y:S04]  /*78b0*/  HMMA.16816.F32 R64, R136.reuse, R170, R64 ;  /* 0x000000aa8840723c */ /* 0x040fe80000001840 */
[----:B------:R-:W-:Y:S02]  /*78c0*/  FMUL.FTZ R97, R2, R97 ;  /* 0x0000006102617220 */ /* 0x000fe40000410000 */
[C---:B------:R-:W-:Y:S02]  /*78d0*/  FMUL.FTZ R98, R0.reuse, R98 ;  /* 0x0000006200627220 */ /* 0x040fe40000410000 */
[C---:B-1----:R-:W-:Y:S04]  /*78e0*/  HMMA.16816.F32 R68, R136.reuse, R140, R68 ;  /* 0x0000008c8844723c */ /* 0x042fe80000001844 */
[----:B------:R-:W-:Y:S02]  /*78f0*/  FMUL.FTZ R99, R0, R99 ;  /* 0x0000006300637220 */ /* 0x000fe40000410000 */
[C---:B------:R-:W-:Y:S02]  /*7900*/  FMUL.FTZ R100, R2.reuse, R100 ;  /* 0x0000006402647220 */ /* 0x040fe40000410000 */
[C---:B------:R-:W-:Y:S01]  /*7910*/  HMMA.16816.F32 R72, R136.reuse, R142, R72 ;  /* 0x0000008e8848723c */ /* 0x040fe20000001848 */
[----:B------:R-:W1:Y:S03]  /*7920*/  LDSM.16.MT88.4 R140, [R228+0x3100] ;  /* 0x00310000e48c783b */ /* 0x000e660000004200 */
[----:B------:R-:W-:Y:S02]  /*7930*/  FMUL.FTZ R101, R2, R101 ;  /* 0x0000006502657220 */ /* 0x000fe40000410000 */
[C---:B------:R-:W-:Y:S02]  /*7940*/  FMUL.FTZ R102, R0.reuse, R102 ;  /* 0x0000006600667220 */ /* 0x040fe40000410000 */
[C---:B--2---:R-:W-:Y:S04]  /*7950*/  HMMA.16816.F32 R76, R136.reuse, R160, R76 ;  /* 0x000000a0884c723c */ /* 0x044fe8000000184c */
[----:B------:R-:W-:Y:S02]  /*7960*/  FMUL.FTZ R103, R0, R103 ;  /* 0x0000006700677220 */ /* 0x000fe40000410000 */
[C---:B------:R-:W-:Y:S02]  /*7970*/  FMUL.FTZ R104, R2.reuse, R104 ;  /* 0x0000006802687220 */ /* 0x040fe40000410000 */
[C---:B------:R-:W-:Y:S01]  /*7980*/  HMMA.16816.F32 R80, R136.reuse, R162, R80 ;  /* 0x000000a28850723c */ /* 0x040fe20000001850 */
[----:B------:R-:W2:Y:S03]  /*7990*/  LDSM.16.MT88.4 R160, [R227+0x3100] ;  /* 0x00310000e3a0783b */ /* 0x000ea60000004200 */
[----:B------:R-:W-:Y:S02]  /*79a0*/  FMUL.FTZ R105, R2, R105 ;  /* 0x0000006902697220 */ /* 0x000fe40000410000 */
[C---:B------:R-:W-:Y:S02]  /*79b0*/  FMUL.FTZ R106, R0.reuse, R106 ;  /* 0x0000006a006a7220 */ /* 0x040fe40000410000 */
[C---:B---3--:R-:W-:Y:S04]  /*79c0*/  HMMA.16816.F32 R84, R136.reuse, R164, R84 ;  /* 0x000000a48854723c */ /* 0x048fe80000001854 */
[----:B------:R-:W-:Y:S02]  /*79d0*/  FMUL.FTZ R107, R0, R107 ;  /* 0x0000006b006b7220 */ /* 0x000fe40000410000 */
[C---:B------:R-:W-:Y:S02]  /*79e0*/  FMUL.FTZ R108, R2.reuse, R108 ;  /* 0x0000006c026c7220 */ /* 0x040fe40000410000 */
[C---:B------:R-:W-:Y:S01]  /*79f0*/  HMMA.16816.F32 R88, R136.reuse, R166, R88 ;  /* 0x000000a68858723c */ /* 0x040fe20000001858 */
[----:B------:R-:W3:Y:S03]  /*7a00*/  LDSM.16.MT88.4 R164, [R224+0x6100] ;  /* 0x00610000e0a4783b */ /* 0x000ee60000004200 */
[----:B------:R-:W-:Y:S02]  /*7a10*/  FMUL.FTZ R109, R2, R109 ;  /* 0x0000006d026d7220 */ /* 0x000fe40000410000 */
[C---:B------:R-:W-:Y:S02]  /*7a20*/  FMUL.FTZ R110, R0.reuse, R110 ;  /* 0x0000006e006e7220 */ /* 0x040fe40000410000 */
[----:B------:R-:W-:Y:S01]  /*7a30*/  FMUL.FTZ R111, R0, R111 ;  /* 0x0000006f006f7220 */ /* 0x000fe20000410000 */
[C---:B-1----:R-:W-:Y:S03]  /*7a40*/  HMMA.16816.F32 R92, R136.reuse, R140, R92 ;  /* 0x0000008c885c723c */ /* 0x042fe6000000185c */
[--C-:B------:R-:W-:Y:S02]  /*7a50*/  FFMA.FTZ R14, R14, c[0x0][0x2d0], -R133.reuse ;  /* 0x0000b4000e0e7a23 */ /* 0x100fe40000010885 */
[--C-:B------:R-:W-:Y:S02]  /*7a60*/  FFMA.FTZ R15, R15, c[0x0][0x2d0], -R133.reuse ;  /* 0x0000b4000f0f7a23 */ /* 0x100fe40000010885 */
[C---:B------:R-:W-:Y:S01]  /*7a70*/  FMUL.FTZ R112, R2.reuse, R112 ;  /* 0x0000007002707220 */ /* 0x040fe20000410000 */
[C---:B------:R-:W-:Y:S01]  /*7a80*/  HMMA.16816.F32 R96, R136.reuse, R142, R96 ;  /* 0x0000008e8860723c */ /* 0x040fe20000001860 */
[----:B------:R-:W1:Y:S01]  /*7a90*/  LDSM.16.MT88.4 R140, [R225+0x6100] ;  /* 0x00610000e18c783b */ /* 0x000e620000004200 */
[----:B------:R4:W-:Y:S02]  /*7aa0*/  MUFU.EX2 R171, R14 ;  /* 0x0000000e00ab7308 */ /* 0x0009e40000000800 */
[----:B------:R-:W-:Y:S02]  /*7ab0*/  FMUL.FTZ R113, R2, R113 ;  /* 0x0000007102717220 */ /* 0x000fe40000410000 */
[C---:B------:R-:W-:Y:S02]  /*7ac0*/  FMUL.FTZ R114, R0.reuse, R114 ;  /* 0x0000007200727220 */ /* 0x040fe40000410000 */
[C---:B--2---:R-:W-:Y:S04]  /*7ad0*/  HMMA.16816.F32 R100, R136.reuse, R160, R100 ;  /* 0x000000a08864723c */ /* 0x044fe80000001864 */
[----:B------:R-:W-:Y:S01]  /*7ae0*/  FMUL.FTZ R115, R0, R115 ;  /* 0x0000007300737220 */ /* 0x000fe20000410000 */
[----:B------:R2:W5:Y:S01]  /*7af0*/  MUFU.EX2 R170, R15 ;  /* 0x0000000f00aa7308 */ /* 0x0005620000000800 */
[C---:B------:R-:W-:Y:S02]  /*7b00*/  FMUL.FTZ R116, R2.reuse, R116 ;  /* 0x0000007402747220 */ /* 0x040fe40000410000 */
[C---:B------:R-:W-:Y:S01]  /*7b10*/  HMMA.16816.F32 R104, R136.reuse, R162, R104 ;  /* 0x000000a28868723c */ /* 0x040fe20000001868 */
[----:B------:R-:W5:Y:S03]  /*7b20*/  LDSM.16.MT88.4 R160, [R228+0x6100] ;  /* 0x00610000e4a0783b */ /* 0x000f660000004200 */
[----:B------:R-:W-:Y:S02]  /*7b30*/  FMUL.FTZ R117, R2, R117 ;  /* 0x0000007502757220 */ /* 0x000fe40000410000 */
[C---:B------:R-:W-:Y:S02]  /*7b40*/  FMUL.FTZ R118, R0.reuse, R118 ;  /* 0x0000007600767220 */ /* 0x040fe40000410000 */
[C---:B---3--:R-:W-:Y:S04]  /*7b50*/  HMMA.16816.F32 R108, R136.reuse, R164, R108 ;  /* 0x000000a4886c723c */ /* 0x048fe8000000186c */
[C---:B----4-:R-:W-:Y:S02]  /*7b60*/  FMUL.FTZ R14, R0.reuse, R146 ;  /* 0x00000092000e7220 */ /* 0x050fe40000410000 */
[----:B------:R-:W-:Y:S02]  /*7b70*/  FMUL.FTZ R119, R0, R119 ;  /* 0x0000007700777220 */ /* 0x000fe40000410000 */
[C---:B------:R-:W-:Y:S01]  /*7b80*/  HMMA.16816.F32 R112, R136.reuse, R166, R112 ;  /* 0x000000a68870723c */ /* 0x040fe20000001870 */
[----:B------:R-:W3:Y:S03]  /*7b90*/  LDSM.16.MT88.4 R164, [R227+0x6100] ;  /* 0x00610000e3a4783b */ /* 0x000ee60000004200 */
[--C-:B------:R-:W-:Y:S02]  /*7ba0*/  FFMA.FTZ R18, R18, c[0x0][0x2d0], -R133.reuse ;  /* 0x0000b40012127a23 */ /* 0x100fe40000010885 */
[--C-:B------:R-:W-:Y:S02]  /*7bb0*/  FFMA.FTZ R19, R19, c[0x0][0x2d0], -R133.reuse ;  /* 0x0000b40013137a23 */ /* 0x100fe40000010885 */
[----:B--2---:R-:W-:Y:S01]  /*7bc0*/  FMUL.FTZ R15, R0, R147 ;  /* 0x00000093000f7220 */ /* 0x004fe20000410000 */
[C---:B-1----:R-:W-:Y:S01]  /*7bd0*/  HMMA.16816.F32 R116, R136.reuse, R140, R116 ;  /* 0x0000008c8874723c */ /* 0x042fe20000001874 */
[----:B------:R1:W-:Y:S01]  /*7be0*/  MUFU.EX2 R169, R18 ;  /* 0x0000001200a97308 */ /* 0x0003e20000000800 */
[----:B------:R-:W-:Y:S01]  /*7bf0*/  LDSM.16.MT88.4 R144, [R225+0x900] ;  /* 0x00090000e190783b */ /* 0x000fe20000004200 */
[C---:B------:R-:W-:Y:S02]  /*7c00*/  FMUL.FTZ R120, R2.reuse, R120 ;  /* 0x0000007802787220 */ /* 0x040fe40000410000 */
[----:B------:R-:W-:Y:S02]  /*7c10*/  FMUL.FTZ R121, R2, R121 ;  /* 0x0000007902797220 */ /* 0x000fe40000410000 */
[C---:B------:R-:W-:Y:S02]  /*7c20*/  FMUL.FTZ R122, R0.reuse, R122 ;  /* 0x0000007a007a7220 */ /* 0x040fe40000410000 */
[----:B------:R-:W-:Y:S02]  /*7c30*/  FMUL.FTZ R123, R0, R123 ;  /* 0x0000007b007b7220 */ /* 0x000fe40000410000 */
[----:B------:R2:W4:Y:S01]  /*7c40*/  MUFU.EX2 R168, R19 ;  /* 0x0000001300a87308 */ /* 0x0005220000000800 */
[C---:B------:R-:W-:Y:S02]  /*7c50*/  FMUL.FTZ R124, R2.reuse, R124 ;  /* 0x0000007c027c7220 */ /* 0x040fe40000410000 */
[----:B------:R-:W-:Y:S02]  /*7c60*/  FMUL.FTZ R125, R2, R125 ;  /* 0x0000007d027d7220 */ /* 0x000fe40000410000 */
[C---:B------:R-:W-:Y:S01]  /*7c70*/  HMMA.16816.F32 R120, R136.reuse, R142, R120 ;  /* 0x0000008e8878723c */ /* 0x040fe20000001878 */
[----:B------:R-:W4:Y:S02]  /*7c80*/  LDSM.16.MT88.4 R140, [R224+0x900] ;  /* 0x00090000e08c783b */ /* 0x000f240000004200 */
[C---:B------:R-:W-:Y:S02]  /*7c90*/  FMUL.FTZ R126, R0.reuse, R126 ;  /* 0x0000007e007e7220 */ /* 0x040fe40000410000 */
[----:B------:R-:W-:Y:S02]  /*7ca0*/  FMUL.FTZ R127, R0, R127 ;  /* 0x0000007f007f7220 */ /* 0x000fe40000410000 */
[----:B------:R-:W-:Y:S01]  /*7cb0*/  FMUL.FTZ R128, R2, R128 ;  /* 0x0000008002807220 */ /* 0x000fe20000410000 */
[C---:B-----5:R-:W-:Y:S04]  /*7cc0*/  HMMA.16816.F32 R12, R136.reuse, R160, R12 ;  /* 0x000000a0880c723c */ /* 0x060fe8000000180c */
[----:B-1----:R-:W-:Y:S02]  /*7cd0*/  FMUL.FTZ R18, R0, R150 ;  /* 0x0000009600127220 */ /* 0x002fe40000410000 */
[----:B------:R-:W-:Y:S02]  /*7ce0*/  FMUL.FTZ R129, R2, R129 ;  /* 0x0000008102817220 */ /* 0x000fe40000410000 */
[C---:B------:R-:W-:Y:S01]  /*7cf0*/  HMMA.16816.F32 R124, R136.reuse, R162, R124 ;  /* 0x000000a2887c723c */ /* 0x040fe2000000187c */
[----:B------:R-:W-:Y:S03]  /*7d00*/  LDSM.16.MT88.4 R160, [R227+0x900] ;  /* 0x00090000e3a0783b */ /* 0x000fe60000004200 */
[C---:B--2---:R-:W-:Y:S02]  /*7d10*/  FMUL.FTZ R19, R0.reuse, R151 ;  /* 0x0000009700137220 */ /* 0x044fe40000410000 */
[C---:B------:R-:W-:Y:S02]  /*7d20*/  FMUL.FTZ R130, R0.reuse, R130 ;  /* 0x0000008200827220 */ /* 0x040fe40000410000 */
[----:B------:R-:W-:Y:S01]  /*7d30*/  FMUL.FTZ R131, R0, R131 ;  /* 0x0000008300837220 */ /* 0x000fe20000410000 */
[----:B------:R-:W1:Y:S02]  /*7d40*/  LDSM.16.MT88.4 R148, [R228+0x900] ;  /* 0x00090000e494783b */ /* 0x000e640000004200 */
[C---:B---3--:R-:W-:Y:S01]  /*7d50*/  HMMA.16816.F32 R16, R136.reuse, R164, R16 ;  /* 0x000000a48810723c */ /* 0x048fe20000001810 */
[----:B------:R-:W-:Y:S02]  /*7d60*/  MUFU.EX2 R165, R26 ;  /* 0x0000001a00a57308 */ /* 0x000fe40000000800 */
[--C-:B------:R-:W-:Y:S02]  /*7d70*/  FFMA.FTZ R22, R22, c[0x0][0x2d0], -R133.reuse ;  /* 0x0000b40016167a23 */ /* 0x100fe40000010885 */
[--C-:B------:R-:W-:Y:S03]  /*7d80*/  FFMA.FTZ R23, R23, c[0x0][0x2d0], -R133.reuse ;  /* 0x0000b40017177a23 */ /* 0x100fe60000010885 */
[----:B------:R-:W-:Y:S03]  /*7d90*/  HMMA.16816.F32 R128, R136, R166, R128 ;  /* 0x000000a68880723c */ /* 0x000fe60000001880 */
[----:B------:R2:W-:Y:S04]  /*7da0*/  MUFU.EX2 R164, R27 ;  /* 0x0000001b00a47308 */ /* 0x0005e80000000800 */
[----:B------:R-:W-:Y:S02]  /*7db0*/  F2FP.PACK_AB R136, R175, R174 ;  /* 0x000000aeaf88723e */ /* 0x000fe400000000ff */
[----:B------:R-:W-:Y:S03]  /*7dc0*/  F2FP.PACK_AB R138, R199, R134 ;  /* 0x00000086c78a723e */ /* 0x000fe600000000ff */
[----:B------:R-:W-:Y:S01]  /*7dd0*/  F2FP.PACK_AB R137, R170, R171 ;  /* 0x000000abaa89723e */ /* 0x000fe200000000ff */
[----:B------:R3:W-:Y:S01]  /*7de0*/  MUFU.EX2 R167, R22 ;  /* 0x0000001600a77308 */ /* 0x0007e20000000800 */
[----:B----4-:R-:W-:Y:S07]  /*7df0*/  F2FP.PACK_AB R139, R168, R169 ;  /* 0x000000a9a88b723e */ /* 0x010fee00000000ff */
[C---:B------:R-:W-:Y:S02]  /*7e00*/  HMMA.16816.F32 R4, R136.reuse, R140, R4 ;  /* 0x0000008c8804723c */ /* 0x040fe40000001804 */
[----:B------:R-:W4:Y:S01]  /*7e10*/  MUFU.EX2 R166, R23 ;  /* 0x0000001700a67308 */ /* 0x000f220000000800 */
[----:B--2---:R-:W-:Y:S05]  /*7e20*/  LDSM.16.MT88.4 R24, [R228+0x1100] ;  /* 0x00110000e418783b */ /* 0x004fea0000004200 */
[C---:B------:R-:W-:Y:S03]  /*7e30*/  HMMA.16816.F32 R8, R136.reuse, R142, R8 ;  /* 0x0000008e8808723c */ /* 0x040fe60000001808 */
[----:B------:R-:W2:Y:S05]  /*7e40*/  LDSM.16.MT88.4 R140, [R224+0x3900] ;  /* 0x00390000e08c783b */ /* 0x000eaa0000004200 */
[C---:B------:R-:W-:Y:S04]  /*7e50*/  HMMA.16816.F32 R52, R136.reuse, R144, R52 ;  /* 0x000000908834723c */ /* 0x040fe80000001834 */
[----:B---3--:R-:W-:Y:S04]  /*7e60*/  F2FP.PACK_AB R22, R249, R250 ;  /* 0x000000faf916723e */ /* 0x008fe800000000ff */
[C---:B------:R-:W-:Y:S01]  /*7e70*/  HMMA.16816.F32 R56, R136.reuse, R146, R56 ;  /* 0x000000928838723c */ /* 0x040fe20000001838 */
[----:B------:R-:W3:Y:S03]  /*7e80*/  LDSM.16.MT88.4 R144, [R225+0x3900] ;  /* 0x00390000e190783b */ /* 0x000ee60000004200 */
[----:B----4-:R-:W-:Y:S02]  /*7e90*/  F2FP.PACK_AB R21, R166, R167 ;  /* 0x000000a7a615723e */ /* 0x010fe400000000ff */
[----:B------:R-:W-:Y:S02]  /*7ea0*/  F2FP.PACK_AB R23, R164, R165 ;  /* 0x000000a5a417723e */ /* 0x000fe400000000ff */
[C---:B-1----:R-:W-:Y:S08]  /*7eb0*/  HMMA.16816.F32 R60, R136.reuse, R148, R60 ;  /* 0x00000094883c723c */ /* 0x042ff0000000183c */
[C---:B------:R-:W-:Y:S01]  /*7ec0*/  HMMA.16816.F32 R64, R136.reuse, R150, R64 ;  /* 0x000000968840723c */ /* 0x040fe20000001840 */
[----:B------:R-:W1:Y:S07]  /*7ed0*/  LDSM.16.MT88.4 R148, [R228+0x3900] ;  /* 0x00390000e494783b */ /* 0x000e6e0000004200 */
[C---:B------:R-:W-:Y:S08]  /*7ee0*/  HMMA.16816.F32 R68, R136.reuse, R160, R68 ;  /* 0x000000a08844723c */ /* 0x040ff00000001844 */
[C---:B------:R-:W-:Y:S01]  /*7ef0*/  HMMA.16816.F32 R72, R136.reuse, R162, R72 ;  /* 0x000000a28848723c */ /* 0x040fe20000001848 */
[----:B------:R-:W4:Y:S07]  /*7f00*/  LDSM.16.MT88.4 R160, [R227+0x3900] ;  /* 0x00390000e3a0783b */ /* 0x000f2e0000004200 */
[C---:B--2---:R-:W-:Y:S08]  /*7f10*/  HMMA.16816.F32 R76, R136.reuse, R140, R76 ;  /* 0x0000008c884c723c */ /* 0x044ff0000000184c */
[C---:B------:R-:W-:Y:S01]  /*7f20*/  HMMA.16816.F32 R80, R136.reuse, R142, R80 ;  /* 0x0000008e8850723c */ /* 0x040fe20000001850 */
[----:B------:R-:W2:Y:S07]  /*7f30*/  LDSM.16.MT88.4 R140, [R224+0x6900] ;  /* 0x00690000e08c783b */ /* 0x000eae0000004200 */
[C---:B---3--:R-:W-:Y:S08]  /*7f40*/  HMMA.16816.F32 R84, R136.reuse, R144, R84 ;  /* 0x000000908854723c */ /* 0x048ff00000001854 */
[C---:B------:R-:W-:Y:S01]  /*7f50*/  HMMA.16816.F32 R88, R136.reuse, R146, R88 ;  /* 0x000000928858723c */ /* 0x040fe20000001858 */
[----:B------:R-:W3:Y:S07]  /*7f60*/  LDSM.16.MT88.4 R144, [R225+0x6900] ;  /* 0x00690000e190783b */ /* 0x000eee0000004200 */
[C---:B-1----:R-:W-:Y:S08]  /*7f70*/  HMMA.16816.F32 R92, R136.reuse, R148, R92 ;  /* 0x00000094885c723c */ /* 0x042ff0000000185c */
[C---:B------:R-:W-:Y:S01]  /*7f80*/  HMMA.16816.F32 R96, R136.reuse, R150, R96 ;  /* 0x000000968860723c */ /* 0x040fe20000001860 */
[----:B------:R-:W1:Y:S07]  /*7f90*/  LDSM.16.MT88.4 R148, [R228+0x6900] ;  /* 0x00690000e494783b */ /* 0x000e6e0000004200 */
[C---:B----4-:R-:W-:Y:S08]  /*7fa0*/  HMMA.16816.F32 R100, R136.reuse, R160, R100 ;  /* 0x000000a08864723c */ /* 0x050ff00000001864 */
        /* <DEDUP_REMOVED lines=8> */
[C---:B-1----:R-:W-:Y:S07]  /*8030*/  HMMA.16816.F32 R12, R136.reuse, R148, R12 ;  /* 0x00000094880c723c */ /* 0x042fee000000180c */
[----:B------:R-:W-:Y:S01]  /*8040*/  MOV R149, R199 ;  /* 0x000000c700957202 */ /* 0x000fe20000000f00 */
[C---:B------:R-:W-:Y:S01]  /*8050*/  HMMA.16816.F32 R124, R136.reuse, R150, R124 ;  /* 0x00000096887c723c */ /* 0x040fe2000000187c */
[----:B------:R-:W-:Y:S03]  /*8060*/  MUFU.EX2 R199, R28 ;  /* 0x0000001c00c77308 */ /* 0x000fe60000000800 */
[----:B------:R-:W-:Y:S03]  /*8070*/  MOV R148, R198 ;  /* 0x000000c600947202 */ /* 0x000fe60000000f00 */
[----:B------:R-:W-:Y:S01]  /*8080*/  MOV R151, R197 ;  /* 0x000000c500977202 */ /* 0x000fe20000000f00 */
[C---:B----4-:R-:W-:Y:S03]  /*8090*/  HMMA.16816.F32 R16, R136.reuse, R160, R16 ;  /* 0x000000a08810723c */ /* 0x050fe60000001810 */
[----:B------:R-:W1:Y:S01]  /*80a0*/  MUFU.EX2 R198, R29 ;  /* 0x0000001d00c67308 */ /* 0x000e620000000800 */
[----:B------:R-:W-:Y:S04]  /*80b0*/  MOV R150, R196 ;  /* 0x000000c400967202 */ /* 0x000fe80000000f00 */
[----:B------:R-:W-:Y:S01]  /*80c0*/  HMMA.16816.F32 R128, R136, R162, R128 ;  /* 0x000000a28880723c */ /* 0x000fe20000001880 */
[----:B------:R-:W4:Y:S04]  /*80d0*/  LDSM.16.MT88.4 R136, [R227+0x1100] ;  /* 0x00110000e388783b */ /* 0x000f280000004200 */
[----:B------:R-:W-:Y:S03]  /*80e0*/  MUFU.EX2 R162, R30 ;  /* 0x0000001e00a27308 */ /* 0x000fe60000000800 */
[C---:B--2---:R-:W-:Y:S07]  /*80f0*/  HMMA.16816.F32 R4, R20.reuse, R140, R4 ;  /* 0x0000008c1404723c */ /* 0x044fee0000001804 */
[----:B------:R2:W-:Y:S01]  /*8100*/  MUFU.EX2 R161, R31 ;  /* 0x0000001f00a17308 */ /* 0x0005e20000000800 */
[C---:B------:R-:W-:Y:S01]  /*8110*/  HMMA.16816.F32 R8, R20.reuse, R142, R8 ;  /* 0x0000008e1408723c */ /* 0x040fe20000001808 */
[----:B------:R-:W5:Y:S07]  /*8120*/  LDSM.16.MT88.4 R140, [R224+0x4100] ;  /* 0x00410000e08c783b */ /* 0x000f6e0000004200 */
[C---:B---3--:R-:W-:Y:S01]  /*8130*/  HMMA.16816.F32 R52, R20.reuse, R144, R52 ;  /* 0x000000901434723c */ /* 0x048fe20000001834 */
[----:B------:R-:W-:Y:S07]  /*8140*/  MUFU.EX2 R197, R32 ;  /* 0x0000002000c57308 */ /* 0x000fee0000000800 */
[C---:B------:R-:W-:Y:S01]  /*8150*/  HMMA.16816.F32 R56, R20.reuse, R146, R56 ;  /* 0x000000921438723c */ /* 0x040fe20000001838 */
[----:B------:R-:W3:Y:S02]  /*8160*/  LDSM.16.MT88.4 R144, [R225+0x4100] ;  /* 0x00410000e190783b */ /* 0x000ee40000004200 */
[----:B------:R-:W1:Y:S05]  /*8170*/  MUFU.EX2 R196, R33 ;  /* 0x0000002100c47308 */ /* 0x000e6a0000000800 */
[C---:B------:R-:W-:Y:S01]  /*8180*/  HMMA.16816.F32 R60, R20.reuse, R24, R60 ;  /* 0x00000018143c723c */ /* 0x040fe2000000183c */
[----:B--2---:R-:W-:Y:S04]  /*8190*/  LDSM.16.MT88.4 R28, [R224+0x1900] ;  /* 0x00190000e01c783b */ /* 0x004fe80000004200 */
[----:B------:R-:W-:Y:S03]  /*81a0*/  MUFU.EX2 R163, R41 ;  /* 0x0000002900a37308 */ /* 0x000fe60000000800 */
[C---:B------:R-:W-:Y:S01]  /*81b0*/  HMMA.16816.F32 R64, R20.reuse, R26, R64 ;  /* 0x0000001a1440723c */ /* 0x040fe20000001840 */
[----:B------:R-:W2:Y:S06]  /*81c0*/  LDSM.16.MT88.4 R24, [R228+0x4100] ;  /* 0x00410000e418783b */ /* 0x000eac0000004200 */
[----:B------:R-:W-:Y:S01]  /*81d0*/  MUFU.EX2 R160, R42 ;  /* 0x0000002a00a07308 */ /* 0x000fe20000000800 */
[C---:B----4-:R-:W-:Y:S08]  /*81e0*/  HMMA.16816.F32 R68, R20.reuse, R136, R68 ;  /* 0x000000881444723c */ /* 0x050ff00000001844 */
[C---:B------:R-:W-:Y:S01]  /*81f0*/  HMMA.16816.F32 R72, R20.reuse, R138, R72 ;  /* 0x0000008a1448723c */ /* 0x040fe20000001848 */
[----:B------:R-:W4:Y:S07]  /*8200*/  LDSM.16.MT88.4 R136, [R227+0x4100] ;  /* 0x00410000e388783b */ /* 0x000f2e0000004200 */
[C---:B-----5:R-:W-:Y:S08]  /*8210*/  HMMA.16816.F32 R76, R20.reuse, R140, R76 ;  /* 0x0000008c144c723c */ /* 0x060ff0000000184c */
[C---:B------:R-:W-:Y:S01]  /*8220*/  HMMA.16816.F32 R80, R20.reuse, R142, R80 ;  /* 0x0000008e1450723c */ /* 0x040fe20000001850 */
[----:B------:R-:W5:Y:S07]  /*8230*/  LDSM.16.MT88.4 R140, [R224+0x7100] ;  /* 0x00710000e08c783b */ /* 0x000f6e0000004200 */
[C---:B---3--:R-:W-:Y:S08]  /*8240*/  HMMA.16816.F32 R84, R20.reuse, R144, R84 ;  /* 0x000000901454723c */ /* 0x048ff00000001854 */
[C---:B------:R-:W-:Y:S01]  /*8250*/  HMMA.16816.F32 R88, R20.reuse, R146, R88 ;  /* 0x000000921458723c */ /* 0x040fe20000001858 */
[----:B------:R-:W3:Y:S07]  /*8260*/  LDSM.16.MT88.4 R144, [R225+0x7100] ;  /* 0x00710000e190783b */ /* 0x000eee0000004200 */
[C---:B--2---:R-:W-:Y:S08]  /*8270*/  HMMA.16816.F32 R92, R20.reuse, R24, R92 ;  /* 0x00000018145c723c */ /* 0x044ff0000000185c */
[C---:B------:R-:W-:Y:S01]  /*8280*/  HMMA.16816.F32 R96, R20.reuse, R26, R96 ;  /* 0x0000001a1460723c */ /* 0x040fe20000001860 */
[----:B------:R-:W2:Y:S07]  /*8290*/  LDSM.16.MT88.4 R24, [R228+0x7100] ;  /* 0x00710000e418783b */ /* 0x000eae0000004200 */
[C---:B----4-:R-:W-:Y:S08]  /*82a0*/  HMMA.16816.F32 R100, R20.reuse, R136, R100 ;  /* 0x000000881464723c */ /* 0x050ff00000001864 */
[C---:B------:R-:W-:Y:S01]  /*82b0*/  HMMA.16816.F32 R104, R20.reuse, R138, R104 ;  /* 0x0000008a1468723c */ /* 0x040fe20000001868 */
[----:B------:R-:W4:Y:S07]  /*82c0*/  LDSM.16.MT88.4 R136, [R227+0x7100] ;  /* 0x00710000e388783b */ /* 0x000f2e0000004200 */
[C---:B-----5:R-:W-:Y:S07]  /*82d0*/  HMMA.16816.F32 R108, R20.reuse, R140, R108 ;  /* 0x0000008c146c723c */ /* 0x060fee000000186c */
[----:B------:R-:W-:Y:S01]  /*82e0*/  MOV R141, R150 ;  /* 0x00000096008d7202 */ /* 0x000fe20000000f00 */
[C---:B------:R-:W-:Y:S01]  /*82f0*/  HMMA.16816.F32 R112, R20.reuse, R142, R112 ;  /* 0x0000008e1470723c */ /* 0x040fe20000001870 */
[----:B------:R-:W-:Y:S03]  /*8300*/  MUFU.EX2 R150, R35 ;  /* 0x0000002300967308 */ /* 0x000fe60000000800 */
[----:B------:R-:W-:Y:S03]  /*8310*/  MOV R140, R151 ;  /* 0x00000097008c7202 */ /* 0x000fe60000000f00 */
[----:B------:R-:W-:Y:S01]  /*8320*/  MOV R143, R148 ;  /* 0x00000094008f7202 */ /* 0x000fe20000000f00 */
[C---:B---3--:R-:W-:Y:S03]  /*8330*/  HMMA.16816.F32 R116, R20.reuse, R144, R116 ;  /* 0x000000901474723c */ /* 0x048fe60000001874 */
[----:B------:R3:W3:Y:S01]  /*8340*/  MUFU.EX2 R151, R34 ;  /* 0x0000002200977308 */ /* 0x0006e20000000800 */
[----:B------:R-:W-:Y:S03]  /*8350*/  MOV R142, R149 ;  /* 0x00000095008e7202 */ /* 0x000fe60000000f00 */
[----:B------:R-:W-:Y:S01]  /*8360*/  MOV R145, R134 ;  /* 0x0000008600917202 */ /* 0x000fe20000000f00 */
[C---:B------:R-:W-:Y:S01]  /*8370*/  HMMA.16816.F32 R120, R20.reuse, R146, R120 ;  /* 0x000000921478723c */ /* 0x040fe20000001878 */
[----:B------:R-:W4:Y:S03]  /*8380*/  LDL.LU R146, [R1] ;  /* 0x0000000001927983 */ /* 0x000f260000300800 */
[----:B------:R-:W-:Y:S01]  /*8390*/  MOV R144, R175 ;  /* 0x000000af00907202 */ /* 0x000fe20000000f00 */
[----:B------:R-:W-:Y:S02]  /*83a0*/  MUFU.EX2 R149, R38 ;  /* 0x0000002600957308 */ /* 0x000fe40000000800 */
[----:B------:R-:W-:Y:S01]  /*83b0*/  MOV R147, R174 ;  /* 0x000000ae00937202 */ /* 0x000fe20000000f00 */
[C---:B--2---:R-:W-:Y:S07]  /*83c0*/  HMMA.16816.F32 R12, R20.reuse, R24, R12 ;  /* 0x00000018140c723c */ /* 0x044fee000000180c */
[----:B------:R-:W-:Y:S01]  /*83d0*/  MUFU.EX2 R174, R37 ;  /* 0x0000002500ae7308 */ /* 0x000fe20000000800 */
[C---:B------:R-:W-:Y:S01]  /*83e0*/  HMMA.16816.F32 R124, R20.reuse, R26, R124 ;  /* 0x0000001a147c723c */ /* 0x040fe2000000187c */
[----:B------:R-:W-:Y:S07]  /*83f0*/  LDSM.16.MT88.4 R24, [R228+0x1900] ;  /* 0x00190000e418783b */ /* 0x000fee0000004200 */
[C---:B----4-:R-:W-:Y:S01]  /*8400*/  HMMA.16816.F32 R16, R20.reuse, R136, R16 ;  /* 0x000000881410723c */ /* 0x050fe20000001810 */
[----:B---3--:R-:W2:Y:S01]  /*8410*/  LDSM.16.MT88.4 R32, [R225+0x1900] ;  /* 0x00190000e120783b */ /* 0x008ea20000004200 */
[----:B------:R-:W-:Y:S06]  /*8420*/  MUFU.EX2 R148, R39 ;  /* 0x0000002700947308 */ /* 0x000fec0000000800 */
[----:B------:R-:W-:Y:S01]  /*8430*/  HMMA.16816.F32 R128, R20, R138, R128 ;  /* 0x0000008a1480723c */ /* 0x000fe20000001880 */
[----:B------:R-:W3:Y:S03]  /*8440*/  LDSM.16.MT88.4 R136, [R227+0x1900] ;  /* 0x00190000e388783b */ /* 0x000ee60000004200 */
[----:B------:R-:W-:Y:S03]  /*8450*/  MUFU.EX2 R134, R43 ;  /* 0x0000002b00867308 */ /* 0x000fe60000000800 */
[----:B-1----:R-:W-:Y:S02]  /*8460*/  F2FP.PACK_AB R20, R198, R199 ;  /* 0x000000c7c614723e */ /* 0x002fe400000000ff */
[----:B------:R-:W-:Y:S03]  /*8470*/  F2FP.PACK_AB R22, R196, R197 ;  /* 0x000000c5c416723e */ /* 0x000fe600000000ff */
[----:B------:R-:W-:Y:S02]  /*8480*/  F2FP.PACK_AB R21, R161, R162 ;  /* 0x000000a2a115723e */ /* 0x000fe400000000ff */
[----:B------:R-:W-:Y:S01]  /*8490*/  F2FP.PACK_AB R23, R150, R151 ;  /* 0x000000979617723e */ /* 0x000fe200000000ff */
[----:B------:R1:W4:Y:S06]  /*84a0*/  MUFU.EX2 R175, R36 ;  /* 0x0000002400af7308 */ /* 0x00032c0000000800 */
[C---:B------:R-:W-:Y:S08]  /*84b0*/  HMMA.16816.F32 R4, R20.reuse, R28, R4 ;  /* 0x0000001c1404723c */ /* 0x040ff00000001804 */
[C---:B------:R-:W-:Y:S01]  /*84c0*/  HMMA.16816.F32 R8, R20.reuse, R30, R8 ;  /* 0x0000001e1408723c */ /* 0x040fe20000001808 */
[----:B------:R-:W4:Y:S07]  /*84d0*/  LDSM.16.MT88.4 R28, [R224+0x4900] ;  /* 0x00490000e01c783b */ /* 0x000f2e0000004200 */
[C---:B--2---:R-:W-:Y:S04]  /*84e0*/  HMMA.16816.F32 R52, R20.reuse, R32, R52 ;  /* 0x000000201434723c */ /* 0x044fe80000001834 */
[----:B-1----:R-:W-:Y:S02]  /*84f0*/  MOV R36, R173 ;  /* 0x000000ad00247202 */ /* 0x002fe40000000f00 */
[----:B------:R1:W2:Y:S02]  /*8500*/  MUFU.EX2 R173, R40 ;  /* 0x0000002800ad7308 */ /* 0x0002a40000000800 */
[C---:B------:R-:W-:Y:S01]  /*8510*/  HMMA.16816.F32 R56, R20.reuse, R34, R56 ;  /* 0x000000221438723c */ /* 0x040fe20000001838 */
[----:B------:R-:W2:Y:S07]  /*8520*/  LDSM.16.MT88.4 R32, [R225+0x4900] ;  /* 0x00490000e120783b */ /* 0x000eae0000004200 */
[C---:B------:R-:W-:Y:S08]  /*8530*/  HMMA.16816.F32 R60, R20.reuse, R24, R60 ;  /* 0x00000018143c723c */ /* 0x040ff0000000183c */
[C---:B------:R-:W-:Y:S01]  /*8540*/  HMMA.16816.F32 R64, R20.reuse, R26, R64 ;  /* 0x0000001a1440723c */ /* 0x040fe20000001840 */
[----:B------:R-:W2:Y:S07]  /*8550*/  LDSM.16.MT88.4 R24, [R228+0x4900] ;  /* 0x00490000e418783b */ /* 0x000eae0000004200 */
[C---:B---3--:R-:W-:Y:S01]  /*8560*/  HMMA.16816.F32 R68, R20.reuse, R136, R68 ;  /* 0x000000881444723c */ /* 0x048fe20000001844 */
[----:B-1----:R-:W-:Y:S07]  /*8570*/  LDSM.16.MT88.4 R40, [R225+0x5100] ;  /* 0x00510000e128783b */ /* 0x002fee0000004200 */
[C---:B------:R-:W-:Y:S01]  /*8580*/  HMMA.16816.F32 R72, R20.reuse, R138, R72 ;  /* 0x0000008a1448723c */ /* 0x040fe20000001848 */
[----:B------:R-:W1:Y:S07]  /*8590*/  LDSM.16.MT88.4 R136, [R227+0x4900] ;  /* 0x00490000e388783b */ /* 0x000e6e0000004200 */
[C---:B----4-:R-:W-:Y:S08]  /*85a0*/  HMMA.16816.F32 R76, R20.reuse, R28, R76 ;  /* 0x0000001c144c723c */ /* 0x050ff0000000184c */
[C---:B------:R-:W-:Y:S01]  /*85b0*/  HMMA.16816.F32 R80, R20.reuse, R30, R80 ;  /* 0x0000001e1450723c */ /* 0x040fe20000001850 */
[----:B------:R-:W3:Y:S07]  /*85c0*/  LDSM.16.MT88.4 R28, [R224+0x7900] ;  /* 0x00790000e01c783b */ /* 0x000eee0000004200 */
[C---:B--2---:R-:W-:Y:S08]  /*85d0*/  HMMA.16816.F32 R84, R20.reuse, R32, R84 ;  /* 0x000000201454723c */ /* 0x044ff00000001854 */
[C---:B------:R-:W-:Y:S01]  /*85e0*/  HMMA.16816.F32 R88, R20.reuse, R34, R88 ;  /* 0x000000221458723c */ /* 0x040fe20000001858 */
[----:B------:R-:W2:Y:S07]  /*85f0*/  LDSM.16.MT88.4 R32, [R225+0x7900] ;  /* 0x00790000e120783b */ /* 0x000eae0000004200 */
[C---:B------:R-:W-:Y:S08]  /*8600*/  HMMA.16816.F32 R92, R20.reuse, R24, R92 ;  /* 0x00000018145c723c */ /* 0x040ff0000000185c */
[C---:B------:R-:W-:Y:S01]  /*8610*/  HMMA.16816.F32 R96, R20.reuse, R26, R96 ;  /* 0x0000001a1460723c */ /* 0x040fe20000001860 */
[----:B------:R-:W4:Y:S07]  /*8620*/  LDSM.16.MT88.4 R24, [R228+0x7900] ;  /* 0x00790000e418783b */ /* 0x000f2e0000004200 */
[C---:B-1----:R-:W-:Y:S08]  /*8630*/  HMMA.16816.F32 R100, R20.reuse, R136, R100 ;  /* 0x000000881464723c */ /* 0x042ff00000001864 */
[C---:B------:R-:W-:Y:S01]  /*8640*/  HMMA.16816.F32 R104, R20.reuse, R138, R104 ;  /* 0x0000008a1468723c */ /* 0x040fe20000001868 */
[----:B------:R-:W1:Y:S07]  /*8650*/  LDSM.16.MT88.4 R136, [R227+0x7900] ;  /* 0x00790000e388783b */ /* 0x000e6e0000004200 */
        /* <DEDUP_REMOVED lines=9> */
[C---:B-1----:R-:W-:Y:S07]  /*86f0*/  HMMA.16816.F32 R16, R20.reuse, R136, R16 ;  /* 0x000000881410723c */ /* 0x042fee0000001810 */
[--C-:B------:R-:W-:Y:S01]  /*8700*/  FFMA.FTZ R136, R44, c[0x0][0x2d0], -R172.reuse ;  /* 0x0000b4002c887a23 */ /* 0x100fe200000108ac */
[----:B------:R-:W-:Y:S01]  /*8710*/  HMMA.16816.F32 R128, R20, R138, R128 ;  /* 0x0000008a1480723c */ /* 0x000fe20000001880 */
[----:B------:R-:W5:Y:S03]  /*8720*/  LDL.LU R138, [R1+0x4] ;  /* 0x00000400018a7983 */ /* 0x000f660000300800 */
[--C-:B------:R-:W-:Y:S02]  /*8730*/  FFMA.FTZ R137, R45, c[0x0][0x2d0], -R172.reuse ;  /* 0x0000b4002d897a23 */ /* 0x100fe400000108ac */
[--C-:B------:R-:W-:Y:S01]  /*8740*/  FFMA.FTZ R44, R50, c[0x0][0x2d0], -R133.reuse ;  /* 0x0000b400322c7a23 */ /* 0x100fe20000010885 */
[----:B------:R-:W-:Y:S01]  /*8750*/  F2FP.PACK_AB R20, R174, R175 ;  /* 0x000000afae14723e */ /* 0x000fe200000000ff */
[--C-:B------:R-:W-:Y:S01]  /*8760*/  FFMA.FTZ R45, R46, c[0x0][0x2d0], -R133.reuse ;  /* 0x0000b4002e2d7a23 */ /* 0x100fe20000010885 */
[----:B------:R-:W-:Y:S03]  /*8770*/  F2FP.PACK_AB R22, R163, R173 ;  /* 0x000000ada316723e */ /* 0x000fe600000000ff */
[----:B------:R-:W-:Y:S01]  /*8780*/  F2FP.PACK_AB R21, R148, R149 ;  /* 0x000000959415723e */ /* 0x000fe200000000ff */
[--C-:B------:R-:W-:Y:S01]  /*8790*/  FFMA.FTZ R46, R47, c[0x0][0x2d0], -R133.reuse ;  /* 0x0000b4002f2e7a23 */ /* 0x100fe20000010885 */
[----:B------:R-:W-:Y:S01]  /*87a0*/  F2FP.PACK_AB R23, R134, R160 ;  /* 0x000000a08617723e */ /* 0x000fe200000000ff */
[----:B------:R-:W-:Y:S01]  /*87b0*/  FFMA.FTZ R133, R51, c[0x0][0x2d0], -R133 ;  /* 0x0000b40033857a23 */ /* 0x000fe20000010885 */
[----:B------:R-:W-:Y:S01]  /*87c0*/  MOV R50, R143 ;  /* 0x0000008f00327202 */ /* 0x000fe20000000f00 */
[----:B------:R-:W-:Y:S01]  /*87d0*/  MUFU.EX2 R47, R137 ;  /* 0x00000089002f7308 */ /* 0x000fe20000000800 */
[----:B------:R-:W-:Y:S01]  /*87e0*/  MOV R51, R140 ;  /* 0x0000008c00337202 */ /* 0x000fe20000000f00 */
[----:B------:R-:W-:Y:S01]  /*87f0*/  FFMA.FTZ R172, R49, c[0x0][0x2d0], -R172 ;  /* 0x0000b40031ac7a23 */ /* 0x000fe200000108ac */
[----:B------:R-:W-:Y:S01]  /*8800*/  MOV R139, R141 ;  /* 0x0000008d008b7202 */ /* 0x000fe20000000f00 */
[C---:B---3--:R-:W-:Y:S06]  /*8810*/  HMMA.16816.F32 R4, R20.reuse, R28, R4 ;  /* 0x0000001c1404723c */ /* 0x048fec0000001804 */
[----:B------:R-:W1:Y:S02]  /*8820*/  MUFU.EX2 R49, R136 ;  /* 0x0000008800317308 */ /* 0x000e640000000800 */
[C---:B------:R-:W-:Y:S01]  /*8830*/  HMMA.16816.F32 R8, R20.reuse, R30, R8 ;  /* 0x0000001e1408723c */ /* 0x040fe20000001808 */
[----:B------:R-:W-:Y:S07]  /*8840*/  LDSM.16.MT88.4 R28, [R224+0x5100] ;  /* 0x00510000e01c783b */ /* 0x000fee0000004200 */
[C---:B--2---:R-:W-:Y:S01]  /*8850*/  HMMA.16816.F32 R52, R20.reuse, R32, R52 ;  /* 0x000000201434723c */ /* 0x044fe20000001834 */
[----:B------:R-:W-:Y:S07]  /*8860*/  MUFU.EX2 R172, R172 ;  /* 0x000000ac00ac7308 */ /* 0x000fee0000000800 */
[C---:B------:R-:W-:Y:S01]  /*8870*/  HMMA.16816.F32 R56, R20.reuse, R34, R56 ;  /* 0x000000221438723c */ /* 0x040fe20000001838 */
[----:B------:R-:W-:Y:S02]  /*8880*/  LDSM.16.MT88.4 R32, [R228+0x5100] ;  /* 0x00510000e420783b */ /* 0x000fe40000004200 */
[----:B------:R-:W-:Y:S05]  /*8890*/  MUFU.EX2 R133, R133 ;  /* 0x0000008500857308 */ /* 0x000fea0000000800 */
[C---:B----4-:R-:W-:Y:S05]  /*88a0*/  HMMA.16816.F32 R60, R20.reuse, R24, R60 ;  /* 0x00000018143c723c */ /* 0x050fea000000183c */
[----:B------:R-:W-:Y:S03]  /*88b0*/  MUFU.EX2 R45, R45 ;  /* 0x0000002d002d7308 */ /* 0x000fe60000000800 */
[C---:B------:R-:W-:Y:S01]  /*88c0*/  HMMA.16816.F32 R64, R20.reuse, R26, R64 ;  /* 0x0000001a1440723c */ /* 0x040fe20000001840 */
[----:B------:R-:W-:Y:S03]  /*88d0*/  LDSM.16.MT88.4 R24, [R227+0x5100] ;  /* 0x00510000e318783b */ /* 0x000fe60000004200 */
[----:B------:R-:W-:Y:S01]  /*88e0*/  FFMA.FTZ R2, R2, R146, R36 ;  /* 0x0000009202027223 */ /* 0x000fe20000010024 */
[----:B------:R-:W-:Y:S02]  /*88f0*/  MOV R146, R147 ;  /* 0x0000009300927202 */ /* 0x000fe40000000f00 */
[----:B------:R-:W-:Y:S01]  /*8900*/  MOV R147, R144 ;  /* 0x0000009000937202 */ /* 0x000fe20000000f00 */
[----:B------:R-:W-:Y:S01]  /*8910*/  FADD.FTZ R2, R139, R2 ;  /* 0x000000028b027221 */ /* 0x000fe20000010000 */
[----:B------:R-:W2:Y:S01]  /*8920*/  LDSM.16.MT88.4 R36, [R227+0x2100] ;  /* 0x00210000e324783b */ /* 0x000ea20000004200 */
[----:B------:R-:W3:Y:S02]  /*8930*/  MUFU.EX2 R46, R46 ;  /* 0x0000002e002e7308 */ /* 0x000ee40000000800 */
[----:B------:R-:W-:Y:S01]  /*8940*/  MOV R144, R145 ;  /* 0x0000009100907202 */ /* 0x000fe20000000f00 */
[----:B------:R-:W-:Y:S01]  /*8950*/  FADD.FTZ R2, R51, R2 ;  /* 0x0000000233027221 */ /* 0x000fe20000010000 */
[----:B------:R-:W-:Y:S03]  /*8960*/  MOV R145, R142 ;  /* 0x0000008e00917202 */ /* 0x000fe60000000f00 */
[----:B------:R-:W-:Y:S01]  /*8970*/  LDSM.16.MT88.4 R140, [R224+0x2900] ;  /* 0x00290000e08c783b */ /* 0x000fe20000004200 */
[----:B------:R-:W-:Y:S02]  /*8980*/  FADD.FTZ R2, R50, R2 ;  /* 0x0000000232027221 */ /* 0x000fe40000010000 */
[----:B------:R-:W4:Y:S02]  /*8990*/  MUFU.EX2 R44, R44 ;  /* 0x0000002c002c7308 */ /* 0x000f240000000800 */
[----:B------:R-:W-:Y:S04]  /*89a0*/  FADD.FTZ R2, R146, R2 ;  /* 0x0000000292027221 */ /* 0x000fe80000010000 */
[----:B------:R-:W-:Y:S04]  /*89b0*/  FADD.FTZ R2, R147, R2 ;  /* 0x0000000293027221 */ /* 0x000fe80000010000 */
[----:B------:R-:W-:Y:S04]  /*89c0*/  FADD.FTZ R2, R144, R2 ;  /* 0x0000000290027221 */ /* 0x000fe80000010000 */
[----:B------:R-:W-:Y:S04]  /*89d0*/  FADD.FTZ R2, R145, R2 ;  /* 0x0000000291027221 */ /* 0x000fe80000010000 */
[----:B------:R-:W-:Y:S04]  /*89e0*/  FADD.FTZ R2, R252, R2 ;  /* 0x00000002fc027221 */ /* 0x000fe80000010000 */
[----:B------:R-:W-:Y:S04]  /*89f0*/  FADD.FTZ R2, R251, R2 ;  /* 0x00000002fb027221 */ /* 0x000fe80000010000 */
[----:B------:R-:W-:Y:S01]  /*8a00*/  FADD.FTZ R2, R250, R2 ;  /* 0x00000002fa027221 */ /* 0x000fe20000010000 */
[C---:B--2---:R-:W-:Y:S03]  /*8a10*/  HMMA.16816.F32 R68, R20.reuse, R36, R68 ;  /* 0x000000241444723c */ /* 0x044fe60000001844 */
[----:B------:R-:W-:Y:S04]  /*8a20*/  FADD.FTZ R2, R249, R2 ;  /* 0x00000002f9027221 */ /* 0x000fe80000010000 */
[----:B------:R-:W-:Y:S01]  /*8a30*/  FADD.FTZ R2, R199, R2 ;  /* 0x00000002c7027221 */ /* 0x000fe20000010000 */
[C---:B------:R-:W-:Y:S01]  /*8a40*/  HMMA.16816.F32 R72, R20.reuse, R38, R72 ;  /* 0x000000261448723c */ /* 0x040fe20000001848 */
[----:B------:R-:W-:Y:S03]  /*8a50*/  LDSM.16.MT88.4 R36, [R225+0x8100] ;  /* 0x00810000e124783b */ /* 0x000fe60000004200 */
[----:B------:R-:W-:Y:S04]  /*8a60*/  FADD.FTZ R2, R198, R2 ;  /* 0x00000002c6027221 */ /* 0x000fe80000010000 */
[C---:B------:R-:W-:Y:S04]  /*8a70*/  HMMA.16816.F32 R76, R20.reuse, R28, R76 ;  /* 0x0000001c144c723c */ /* 0x040fe8000000184c */
[----:B------:R-:W-:Y:S04]  /*8a80*/  FADD.FTZ R2, R197, R2 ;  /* 0x00000002c5027221 */ /* 0x000fe80000010000 */
[C---:B------:R-:W-:Y:S01]  /*8a90*/  HMMA.16816.F32 R80, R20.reuse, R30, R80 ;  /* 0x0000001e1450723c */ /* 0x040fe20000001850 */
[----:B------:R-:W2:Y:S03]  /*8aa0*/  LDSM.16.MT88.4 R28, [R224+0x8100] ;  /* 0x00810000e01c783b */ /* 0x000ea60000004200 */
[----:B------:R-:W-:Y:S04]  /*8ab0*/  FADD.FTZ R2, R196, R2 ;  /* 0x00000002c4027221 */ /* 0x000fe80000010000 */
[C---:B------:R-:W-:Y:S04]  /*8ac0*/  HMMA.16816.F32 R84, R20.reuse, R40, R84 ;  /* 0x000000281454723c */ /* 0x040fe80000001854 */
[----:B------:R-:W-:Y:S04]  /*8ad0*/  FADD.FTZ R2, R175, R2 ;  /* 0x00000002af027221 */ /* 0x000fe80000010000 */
[C---:B------:R-:W-:Y:S01]  /*8ae0*/  HMMA.16816.F32 R88, R20.reuse, R42, R88 ;  /* 0x0000002a1458723c */ /* 0x040fe20000001858 */
[----:B------:R-:W1:Y:S03]  /*8af0*/  LDSM.16.MT88.4 R40, [R228+0x8100] ;  /* 0x00810000e428783b */ /* 0x000e660000004200 */
[----:B------:R-:W-:Y:S04]  /*8b00*/  FADD.FTZ R2, R174, R2 ;  /* 0x00000002ae027221 */ /* 0x000fe80000010000 */
[C---:B------:R-:W-:Y:S04]  /*8b10*/  HMMA.16816.F32 R92, R20.reuse, R32, R92 ;  /* 0x00000020145c723c */ /* 0x040fe8000000185c */
[----:B------:R-:W-:Y:S04]  /*8b20*/  FADD.FTZ R2, R173, R2 ;  /* 0x00000002ad027221 */ /* 0x000fe80000010000 */
[C---:B------:R-:W-:Y:S01]  /*8b30*/  HMMA.16816.F32 R96, R20.reuse, R34, R96 ;  /* 0x000000221460723c */ /* 0x040fe20000001860 */
[----:B------:R-:W1:Y:S03]  /*8b40*/  LDSM.16.MT88.4 R32, [R227+0x8100] ;  /* 0x00810000e320783b */ /* 0x000e660000004200 */
[----:B------:R-:W-:Y:S04]  /*8b50*/  FADD.FTZ R2, R163, R2 ;  /* 0x00000002a3027221 */ /* 0x000fe80000010000 */
[C---:B------:R-:W-:Y:S08]  /*8b60*/  HMMA.16816.F32 R100, R20.reuse, R24, R100 ;  /* 0x000000181464723c */ /* 0x040ff00000001864 */
[C---:B------:R-:W-:Y:S01]  /*8b70*/  HMMA.16816.F32 R104, R20.reuse, R26, R104 ;  /* 0x0000001a1468723c */ /* 0x040fe20000001868 */
[----:B------:R-:W3:Y:S07]  /*8b80*/  LDSM.16.MT88.4 R24, [R225+0x2900] ;  /* 0x00290000e118783b */ /* 0x000eee0000004200 */
[C---:B--2---:R-:W-:Y:S08]  /*8b90*/  HMMA.16816.F32 R108, R20.reuse, R28, R108 ;  /* 0x0000001c146c723c */ /* 0x044ff0000000186c */
[C---:B------:R-:W-:Y:S01]  /*8ba0*/  HMMA.16816.F32 R112, R20.reuse, R30, R112 ;  /* 0x0000001e1470723c */ /* 0x040fe20000001870 */
[----:B------:R-:W2:Y:S07]  /*8bb0*/  LDSM.16.MT88.4 R28, [R228+0x2900] ;  /* 0x00290000e41c783b */ /* 0x000eae0000004200 */
[C---:B------:R-:W-:Y:S08]  /*8bc0*/  HMMA.16816.F32 R116, R20.reuse, R36, R116 ;  /* 0x000000241474723c */ /* 0x040ff00000001874 */
[C---:B------:R-:W-:Y:S01]  /*8bd0*/  HMMA.16816.F32 R120, R20.reuse, R38, R120 ;  /* 0x000000261478723c */ /* 0x040fe20000001878 */
[----:B------:R-:W-:Y:S07]  /*8be0*/  LDSM.16.MT88.4 R36, [R228+0x5900] ;  /* 0x00590000e424783b */ /* 0x000fee0000004200 */
[C---:B-1----:R-:W-:Y:S08]  /*8bf0*/  HMMA.16816.F32 R12, R20.reuse, R40, R12 ;  /* 0x00000028140c723c */ /* 0x042ff0000000180c */
[C---:B------:R-:W-:Y:S01]  /*8c00*/  HMMA.16816.F32 R124, R20.reuse, R42, R124 ;  /* 0x0000002a147c723c */ /* 0x040fe2000000187c */
[----:B------:R-:W-:Y:S07]  /*8c10*/  LDSM.16.MT88.4 R40, [R227+0x5900] ;  /* 0x00590000e328783b */ /* 0x000fee0000004200 */
[C---:B------:R-:W-:Y:S08]  /*8c20*/  HMMA.16816.F32 R16, R20.reuse, R32, R16 ;  /* 0x000000201410723c */ /* 0x040ff00000001810 */
[----:B------:R-:W-:Y:S01]  /*8c30*/  HMMA.16816.F32 R128, R20, R34, R128 ;  /* 0x000000221480723c */ /* 0x000fe20000001880 */
[----:B------:R-:W1:Y:S06]  /*8c40*/  LDSM.16.MT88.4 R32, [R227+0x2900] ;  /* 0x00290000e320783b */ /* 0x000e6c0000004200 */
[----:B------:R-:W-:Y:S02]  /*8c50*/  F2FP.PACK_AB R20, R47, R49 ;  /* 0x000000312f14723e */ /* 0x000fe400000000ff */
[----:B---3--:R-:W-:Y:S03]  /*8c60*/  F2FP.PACK_AB R21, R46, R45 ;  /* 0x0000002d2e15723e */ /* 0x008fe600000000ff */
[----:B------:R-:W-:Y:S02]  /*8c70*/  F2FP.PACK_AB R22, R172, R48 ;  /* 0x00000030ac16723e */ /* 0x000fe400000000ff */
[----:B----4-:R-:W-:Y:S01]  /*8c80*/  F2FP.PACK_AB R23, R133, R44 ;  /* 0x0000002c8517723e */ /* 0x010fe200000000ff */
[----:B-----5:R-:W-:Y:S06]  /*8c90*/  FFMA.FTZ R0, R0, R138, R183 ;  /* 0x0000008a00007223 */ /* 0x020fec00000100b7 */
[C---:B------:R-:W-:Y:S01]  /*8ca0*/  HMMA.16816.F32 R136, R20.reuse, R140, R4 ;  /* 0x0000008c1488723c */ /* 0x040fe20000001804 */
[----:B------:R-:W3:Y:S02]  /*8cb0*/  LDSM.16.MT88.4 R4, [R224+0x5900] ;  /* 0x00590000e004783b */ /* 0x000ee40000004200 */
[----:B------:R-:W-:Y:S04]  /*8cc0*/  FADD.FTZ R0, R182, R0 ;  /* 0x00000000b6007221 */ /* 0x000fe80000010000 */
[----:B------:R-:W-:Y:S01]  /*8cd0*/  FADD.FTZ R0, R181, R0 ;  /* 0x00000000b5007221 */ /* 0x000fe20000010000 */
[C---:B------:R-:W-:Y:S01]  /*8ce0*/  HMMA.16816.F32 R140, R20.reuse, R142, R8 ;  /* 0x0000008e148c723c */ /* 0x040fe20000001808 */
[----:B------:R-:W4:Y:S03]  /*8cf0*/  LDSM.16.MT88.4 R8, [R225+0x5900] ;  /* 0x00590000e108783b */ /* 0x000f260000004200 */
[----:B------:R-:W-:Y:S04]  /*8d00*/  FADD.FTZ R0, R180, R0 ;  /* 0x00000000b4007221 */ /* 0x000fe80000010000 */
[C---:B------:R-:W-:Y:S04]  /*8d10*/  HMMA.16816.F32 R52, R20.reuse, R24, R52 ;  /* 0x000000181434723c */ /* 0x040fe80000001834 */
[----:B------:R-:W-:Y:S04]  /*8d20*/  FADD.FTZ R0, R171, R0 ;  /* 0x00000000ab007221 */ /* 0x000fe80000010000 */
[C---:B------:R-:W-:Y:S01]  /*8d30*/  HMMA.16816.F32 R56, R20.reuse, R26, R56 ;  /* 0x0000001a1438723c */ /* 0x040fe20000001838 */
[----:B------:R-:W5:Y:S03]  /*8d40*/  LDSM.16.MT88.4 R24, [R224+0x8900] ;  /* 0x00890000e018783b */ /* 0x000f660000004200 */
[----:B------:R-:W-:Y:S04]  /*8d50*/  FADD.FTZ R0, R170, R0 ;  /* 0x00000000aa007221 */ /* 0x000fe80000010000 */
[C---:B--2---:R-:W-:Y:S04]  /*8d60*/  HMMA.16816.F32 R60, R20.reuse, R28, R60 ;  /* 0x0000001c143c723c */ /* 0x044fe8000000183c */
[----:B------:R-:W-:Y:S04]  /*8d70*/  FADD.FTZ R0, R169, R0 ;  /* 0x00000000a9007221 */ /* 0x000fe80000010000 */
[C---:B------:R-:W-:Y:S01]  /*8d80*/  HMMA.16816.F32 R64, R20.reuse, R30, R64 ;  /* 0x0000001e1440723c */ /* 0x040fe20000001840 */
[----:B------:R-:W2:Y:S03]  /*8d90*/  LDSM.16.MT88.4 R28, [R225+0x8900] ;  /* 0x00890000e11c783b */ /* 0x000ea60000004200 */
[----:B------:R-:W-:Y:S04]  /*8da0*/  FADD.FTZ R0, R168, R0 ;  /* 0x00000000a8007221 */ /* 0x000fe80000010000 */
[C---:B-1----:R-:W-:Y:S04]  /*8db0*/  HMMA.16816.F32 R68, R20.reuse, R32, R68 ;  /* 0x000000201444723c */ /* 0x042fe80000001844 */
[----:B------:R-:W-:Y:S04]  /*8dc0*/  FADD.FTZ R0, R167, R0 ;  /* 0x00000000a7007221 */ /* 0x000fe80000010000 */
[C---:B------:R-:W-:Y:S04]  /*8dd0*/  HMMA.16816.F32 R72, R20.reuse, R34, R72 ;  /* 0x000000221448723c */ /* 0x040fe80000001848 */
[----:B------:R-:W-:Y:S04]  /*8de0*/  FADD.FTZ R0, R166, R0 ;  /* 0x00000000a6007221 */ /* 0x000fe80000010000 */
[C---:B---3--:R-:W-:Y:S04]  /*8df0*/  HMMA.16816.F32 R76, R20.reuse, R4, R76 ;  /* 0x00000004144c723c */ /* 0x048fe8000000184c */
[----:B------:R-:W-:Y:S04]  /*8e00*/  FADD.FTZ R0, R165, R0 ;  /* 0x00000000a5007221 */ /* 0x000fe80000010000 */
[C---:B------:R-:W-:Y:S01]  /*8e10*/  HMMA.16816.F32 R80, R20.reuse, R6, R80 ;  /* 0x000000061450723c */ /* 0x040fe20000001850 */
[----:B------:R-:W1:Y:S03]  /*8e20*/  LDSM.16.MT88.4 R4, [R228+0x8900] ;  /* 0x00890000e404783b */ /* 0x000e660000004200 */
[----:B------:R-:W-:Y:S04]  /*8e30*/  FADD.FTZ R0, R164, R0 ;  /* 0x00000000a4007221 */ /* 0x000fe80000010000 */
[C---:B----4-:R-:W-:Y:S04]  /*8e40*/  HMMA.16816.F32 R84, R20.reuse, R8, R84 ;  /* 0x000000081454723c */ /* 0x050fe80000001854 */
[----:B------:R-:W-:Y:S04]  /*8e50*/  FADD.FTZ R0, R162, R0 ;  /* 0x00000000a2007221 */ /* 0x000fe80000010000 */
[C---:B------:R-:W-:Y:S01]  /*8e60*/  HMMA.16816.F32 R88, R20.reuse, R10, R88 ;  /* 0x0000000a1458723c */ /* 0x040fe20000001858 */
[----:B------:R-:W3:Y:S03]  /*8e70*/  LDSM.16.MT88.4 R8, [R227+0x8900] ;  /* 0x00890000e308783b */ /* 0x000ee60000004200 */
[----:B------:R-:W-:Y:S04]  /*8e80*/  FADD.FTZ R0, R161, R0 ;  /* 0x00000000a1007221 */ /* 0x000fe80000010000 */
[C---:B------:R-:W-:Y:S04]  /*8e90*/  HMMA.16816.F32 R92, R20.reuse, R36, R92 ;  /* 0x00000024145c723c */ /* 0x040fe8000000185c */
[----:B------:R-:W-:Y:S04]  /*8ea0*/  FADD.FTZ R0, R151, R0 ;  /* 0x0000000097007221 */ /* 0x000fe80000010000 */
[C---:B------:R-:W-:Y:S04]  /*8eb0*/  HMMA.16816.F32 R96, R20.reuse, R38, R96 ;  /* 0x000000261460723c */ /* 0x040fe80000001860 */
[----:B------:R-:W-:Y:S04]  /*8ec0*/  FADD.FTZ R0, R150, R0 ;  /* 0x0000000096007221 */ /* 0x000fe80000010000 */
[C---:B------:R-:W-:Y:S04]  /*8ed0*/  HMMA.16816.F32 R100, R20.reuse, R40, R100 ;  /* 0x000000281464723c */ /* 0x040fe80000001864 */
[----:B------:R-:W-:Y:S04]  /*8ee0*/  FADD.FTZ R0, R149, R0 ;  /* 0x0000000095007221 */ /* 0x000fe80000010000 */
[C---:B------:R-:W-:Y:S04]  /*8ef0*/  HMMA.16816.F32 R104, R20.reuse, R42, R104 ;  /* 0x0000002a1468723c */ /* 0x040fe80000001868 */
[----:B------:R-:W-:Y:S04]  /*8f00*/  FADD.FTZ R0, R148, R0 ;  /* 0x0000000094007221 */ /* 0x000fe80000010000 */
[C---:B-----5:R-:W-:Y:S04]  /*8f10*/  HMMA.16816.F32 R108, R20.reuse, R24, R108 ;  /* 0x00000018146c723c */ /* 0x060fe8000000186c */
[----:B------:R-:W-:Y:S04]  /*8f20*/  FADD.FTZ R0, R160, R0 ;  /* 0x00000000a0007221 */ /* 0x000fe80000010000 */
[C---:B------:R-:W-:Y:S08]  /*8f30*/  HMMA.16816.F32 R112, R20.reuse, R26, R112 ;  /* 0x0000001a1470723c */ /* 0x040ff00000001870 */
[C---:B--2---:R-:W-:Y:S08]  /*8f40*/  HMMA.16816.F32 R116, R20.reuse, R28, R116 ;  /* 0x0000001c1474723c */ /* 0x044ff00000001874 */
[C---:B------:R-:W-:Y:S08]  /*8f50*/  HMMA.16816.F32 R120, R20.reuse, R30, R120 ;  /* 0x0000001e1478723c */ /* 0x040ff00000001878 */
[C---:B-1----:R-:W-:Y:S07]  /*8f60*/  HMMA.16816.F32 R144, R20.reuse, R4, R12 ;  /* 0x000000041490723c */ /* 0x042fee000000180c */
[----:B------:R-:W-:Y:S01]  /*8f70*/  FADD.FTZ R4, R134, R0 ;  /* 0x0000000086047221 */ /* 0x000fe20000010000 */
[C---:B------:R-:W-:Y:S04]  /*8f80*/  HMMA.16816.F32 R124, R20.reuse, R6, R124 ;  /* 0x00000006147c723c */ /* 0x040fe8000000187c */
[----:B------:R-:W-:Y:S01]  /*8f90*/  FADD.FTZ R0, R49, R2 ;  /* 0x0000000231007221 */ /* 0x000fe20000010000 */
[----:B------:R-:W-:Y:S01]  /*8fa0*/  MOV R134, R3 ;  /* 0x0000000300867202 */ /* 0x000fe20000000f00 */
[----:B------:R-:W-:Y:S02]  /*8fb0*/  FADD.FTZ R4, R45, R4 ;  /* 0x000000042d047221 */ /* 0x000fe40000010000 */
[C---:B---3--:R-:W-:Y:S04]  /*8fc0*/  HMMA.16816.F32 R148, R20.reuse, R8, R16 ;  /* 0x000000081494723c */ /* 0x048fe80000001810 */
[----:B------:R-:W-:Y:S02]  /*8fd0*/  FADD.FTZ R0, R47, R0 ;  /* 0x000000002f007221 */ /* 0x000fe40000010000 */
[----:B------:R-:W-:Y:S02]  /*8fe0*/  FADD.FTZ R4, R46, R4 ;  /* 0x000000042e047221 */ /* 0x000fe40000010000 */
[----:B------:R-:W-:Y:S04]  /*8ff0*/  HMMA.16816.F32 R128, R20, R10, R128 ;  /* 0x0000000a1480723c */ /* 0x000fe80000001880 */
[----:B------:R-:W-:Y:S02]  /*9000*/  FADD.FTZ R2, R48, R0 ;  /* 0x0000000030027221 */ /* 0x000fe40000010000 */
[----:B------:R-:W-:Y:S02]  /*9010*/  FADD.FTZ R0, R44, R4 ;  /* 0x000000042c007221 */ /* 0x000fe40000010000 */
[----:B------:R-:W-:Y:S04]  /*9020*/  FADD.FTZ R2, R172, R2 ;  /* 0x00000002ac027221 */ /* 0x000fe80000010000 */
[----:B------:R-:W-:Y:S01]  /*9030*/  FADD.FTZ R0, R133, R0 ;  /* 0x0000000085007221 */ /* 0x000fe20000010000 */
[----:B------:R1:W-:Y:S01]  /*9040*/  STL [R1], R2 ;  /* 0x0000000201007387 */ /* 0x0003e20000100800 */
[----:B------:R-:W-:Y:S03]  /*9050*/  MOV R133, R132 ;  /* 0x0000008400857202 */ /* 0x000fe60000000f00 */
[----:B------:R1:W-:Y:S01]  /*9060*/  STL [R1+0x4], R0 ;  /* 0x0000040001007387 */ /* 0x0003e20000100800 */
[----:B------:R-:W-:-:S05]  /*9070*/  @P0 BRA `(.L_x_6) ;  /* 0xffffc9b000000947 */ /* 0x000fca000383ffff */
.L_x_5:
[----:B-1----:R-:W2:Y:S04]  /*9080*/  LDL.LU R0, [R1] ;  /* 0x0000000001007983 */ /* 0x002ea80000300800 */
[----:B------:R-:W3:Y:S01]  /*9090*/  LDL.LU R2, [R1+0x4] ;  /* 0x0000040001027983 */ /* 0x000ee20000300800 */
[----:B------:R-:W-:-:S02]  /*90a0*/  MOV R16, 0xff800000 ;  /* 0xff80000000107802 */ /* 0x000fc40000000f00 */
[----:B------:R-:W-:Y:S02]  /*90b0*/  MOV R17, 0xff800000 ;  /* 0xff80000000117802 */ /* 0x000fe40000000f00 */
[----:B------:R-:W-:Y:S01]  /*90c0*/  PLOP3.LUT P2, PT, PT, PT, PT, 0x8, 0x0 ;  /* 0x000000000000781c */ /* 0x000fe20003f4e170 */
[----:B--2---:R-:W1:Y:S04]  /*90d0*/  SHFL.BFLY PT, R6, R0, 0x2, 0x1f ;  /* 0x0c401f0000067f89 */ /* 0x004e6800000e0000 */
[----:B---3--:R-:W2:Y:S01]  /*90e0*/  SHFL.BFLY PT, R7, R2, 0x2, 0x1f ;  /* 0x0c401f0002077f89 */ /* 0x008ea200000e0000 */
[----:B-1----:R-:W-:Y:S02]  /*90f0*/  FADD.FTZ R6, R6, R0 ;  /* 0x0000000006067221 */ /* 0x002fe40000010000 */
[----:B--2---:R-:W-:-:S03]  /*9100*/  FADD.FTZ R7, R7, R2 ;  /* 0x0000000207077221 */ /* 0x004fc60000010000 */
[----:B------:R-:W1:Y:S01]  /*9110*/  SHFL.BFLY PT, R0, R6, 0x1, 0x1f ;  /* 0x0c201f0006007f89 */ /* 0x000e6200000e0000 */
[----:B------:R-:W-:-:S03]  /*9120*/  MOV R2, RZ ;  /* 0x000000ff00027202 */ /* 0x000fc60000000f00 */
[----:B------:R-:W2:Y:S01]  /*9130*/  SHFL.BFLY PT, R4, R7, 0x1, 0x1f ;  /* 0x0c201f0007047f89 */ /* 0x000ea200000e0000 */
[----:B-1----:R-:W-:Y:S01]  /*9140*/  FADD.FTZ R6, R6, R0 ;  /* 0x0000000006067221 */ /* 0x002fe20000010000 */
[----:B------:R-:W-:Y:S01]  /*9150*/  MOV R0, RZ ;  /* 0x000000ff00007202 */ /* 0x000fe20000000f00 */
[----:B--2---:R-:W-:-:S03]  /*9160*/  FADD.FTZ R7, R4, R7 ;  /* 0x0000000704077221 */ /* 0x004fc60000010000 */
[----:B------:R-:W-:Y:S02]  /*9170*/  FSETP.NE.FTZ.AND P1, PT, R6, RZ, PT ;  /* 0x000000ff0600720b */ /* 0x000fe40003f35000 */
[----:B------:R-:W-:-:S11]  /*9180*/  FSETP.NE.FTZ.AND P0, PT, R7, RZ, PT ;  /* 0x000000ff0700720b */ /* 0x000fd60003f15000 */
[----:B------:R-:W1:Y:S01]  /*9190*/  @P1 MUFU.RCP R2, R6 ;  /* 0x0000000600021308 */ /* 0x000e620000001000 */
[----:B------:R-:W-:-:S05]  /*91a0*/  @P1 MOV R4, 0x3f317218 ;  /* 0x3f31721800041802 */ /* 0x000fca0000000f00 */
[----:B------:R-:W-:Y:S02]  /*91b0*/  @P1 FMUL.FTZ R5, R4, c[0x0][0x2d0] ;  /* 0x0000b40004051a20 */ /* 0x000fe40000410000 */
[----:B------:R-:W-:Y:S08]  /*91c0*/  @P0 MUFU.RCP R0, R7 ;  /* 0x0000000700000308 */ /* 0x000ff00000001000 */
[----:B------:R-:W2:Y:S01]  /*91d0*/  @P1 MUFU.LG2 R6, R6 ;  /* 0x0000000600061308 */ /* 0x000ea20000000c00 */
[----:B-1----:R-:W-:-:S02]  /*91e0*/  FMUL.FTZ R136, R2, R136 ;  /* 0x0000008802887220 */ /* 0x002fc40000410000 */
[C---:B------:R-:W-:Y:S02]  /*91f0*/  FMUL.FTZ R137, R2.reuse, R137 ;  /* 0x0000008902897220 */ /* 0x040fe40000410000 */
[C---:B------:R-:W-:Y:S02]  /*9200*/  FMUL.FTZ R140, R2.reuse, R140 ;  /* 0x0000008c028c7220 */ /* 0x040fe40000410000 */
[C---:B------:R-:W-:Y:S01]  /*9210*/  FMUL.FTZ R141, R2.reuse, R141 ;  /* 0x0000008d028d7220 */ /* 0x040fe20000410000 */
[----:B------:R-:W1:Y:S01]  /*9220*/  @P0 MUFU.LG2 R7, R7 ;  /* 0x0000000700070308 */ /* 0x000e620000000c00 */
[C---:B------:R-:W-:Y:S02]  /*9230*/  FMUL.FTZ R52, R2.reuse, R52 ;  /* 0x0000003402347220 */ /* 0x040fe40000410000 */
[C---:B------:R-:W-:Y:S02]  /*9240*/  FMUL.FTZ R53, R2.reuse, R53 ;  /* 0x0000003502357220 */ /* 0x040fe40000410000 */
[----:B------:R-:W-:-:S02]  /*9250*/  FMUL.FTZ R56, R2, R56 ;  /* 0x0000003802387220 */ /* 0x000fc40000410000 */
[C---:B------:R-:W-:Y:S02]  /*9260*/  FMUL.FTZ R57, R2.reuse, R57 ;  /* 0x0000003902397220 */ /* 0x040fe40000410000 */
[C---:B------:R-:W-:Y:S02]  /*9270*/  FMUL.FTZ R60, R2.reuse, R60 ;  /* 0x0000003c023c7220 */ /* 0x040fe40000410000 */
[C---:B------:R-:W-:Y:S02]  /*9280*/  FMUL.FTZ R61, R2.reuse, R61 ;  /* 0x0000003d023d7220 */ /* 0x040fe40000410000 */
        /* <DEDUP_REMOVED lines=37> */
[----:B------:R-:W-:Y:S01]  /*94e0*/  FMUL.FTZ R129, R2, R129 ;  /* 0x0000008102817220 */ /* 0x000fe20000410000 */
[----:B------:R-:W-:Y:S01]  /*94f0*/  @P0 MOV R2, 0x3f317218 ;  /* 0x3f31721800020802 */ /* 0x000fe20000000f00 */
[----:B--2---:R-:W-:-:S02]  /*9500*/  @P1 FMUL.FTZ R6, R6, 0.69314718246459960938 ;  /* 0x3f31721806061820 */ /* 0x004fc40000410000 */
[----:B-1----:R-:W-:Y:S02]  /*9510*/  @P0 FMUL.FTZ R4, R7, 0.69314718246459960938 ;  /* 0x3f31721807040820 */ /* 0x002fe40000410000 */
[----:B------:R-:W-:Y:S02]  /*9520*/  @P0 FMUL.FTZ R2, R2, c[0x0][0x2d0] ;  /* 0x0000b40002020a20 */ /* 0x000fe40000410000 */
        /* <DEDUP_REMOVED lines=47> */
[----:B------:R-:W-:Y:S02]  /*9820*/  FMUL.FTZ R131, R0, R131 ;  /* 0x0000008300837220 */ /* 0x000fe40000410000 */
[----:B------:R-:W-:Y:S02]  /*9830*/  @P1 FFMA.FTZ R16, R5, R132, R6 ;  /* 0x0000008405101223 */ /* 0x000fe40000010006 */
[----:B------:R-:W-:Y:S02]  /*9840*/  @P0 FFMA.FTZ R17, R2, R3, R4 ;  /* 0x0000000302110223 */ /* 0x000fe40000010004 */
.L_x_3:
[----:B------:R-:W-:Y:S05]  /*9850*/  @P2 BRA `(.L_x_7) ;  /* 0x0000198000002947 */ /* 0x000fea0003800000 */
[----:B------:R-:W1:Y:S01]  /*9860*/  S2R R7, SR_TID.X ;  /* 0x0000000000077919 */ /* 0x000e620000002100 */
[----:B------:R-:W-:Y:S01]  /*9870*/  IMAD R0, RZ, RZ, -UR9 ;  /* 0x80000009ff007e24 */ /* 0x000fe2000f8e02ff */
[----:B------:R-:W-:Y:S01]  /*9880*/  ULDC.64 UR4, c[0x0][0x4d0] ;  /* 0x0001340000047ab9 */ /* 0x000fe20000000a00 */
[----:B------:R-:W-:Y:S01]  /*9890*/  MOV R20, c[0x0][0x4e8] ;  /* 0x00013a0000147a02 */ /* 0x000fe20000000f00 */
[----:B------:R-:W2:Y:S01]  /*98a0*/  S2R R9, SR_CTAID.Y ;  /* 0x0000000000097919 */ /* 0x000ea20000002600 */
[----:B------:R-:W-:Y:S01]  /*98b0*/  UIMAD.WIDE.U32 UR12, UR9, UR4, URZ ;  /* 0x00000004090c72a5 */ /* 0x000fe2000f8e003f */
[----:B------:R-:W-:Y:S01]  /*98c0*/  BSSY B0, `(.L_x_8) ;  /* 0x00000ff000007945 */ /* 0x000fe20003800000 */
[----:B------:R-:W-:Y:S01]  /*98d0*/  USHF.R.S32.HI UR6, URZ, 0x1f, UR9 ;  /* 0x0000001f3f067899 */ /* 0x000fe20008011409 */
[----:B------:R-:W3:Y:S01]  /*98e0*/  S2R R10, SR_CTAID.Z ;  /* 0x00000000000a7919 */ /* 0x000ee20000002700 */
[----:B------:R-:W-:-:S02]  /*98f0*/  ISETP.NE.AND P1, PT, R20, 0x1, PT ;  /* 0x000000011400780c */ /* 0x000fc40003f25270 */
[----:B------:R-:W-:Y:S01]  /*9900*/  IMAD.U32 R2, RZ, RZ, UR12 ;  /* 0x0000000cff027e24 */ /* 0x000fe2000f8e00ff */
[----:B------:R-:W-:Y:S01]  /*9910*/  MOV R3, UR13 ;  /* 0x0000000d00037c02 */ /* 0x000fe20008000f00 */
[----:B------:R-:W4:Y:S01]  /*9920*/  S2R R19, SR_CTAID.X ;  /* 0x0000000000137919 */ /* 0x000f220000002500 */
[----:B------:R-:W-:-:S04]  /*9930*/  UIMAD UR7, UR6, UR4, URZ ;  /* 0x00000004060772a4 */ /* 0x000fc8000f8e023f */
[----:B------:R-:W-:-:S03]  /*9940*/  UIMAD UR7, UR9, UR5, UR7 ;  /* 0x00000005090772a4 */ /* 0x000fc6000f8e0207 */
[----:B------:R-:W-:Y:S02]  /*9950*/  ULDC.64 UR4, c[0x0][0x438] ;  /* 0x00010e0000047ab9 */ /* 0x000fe40000000a00 */
[----:B------:R-:W-:Y:S01]  /*9960*/  UIMAD.WIDE.U32 UR14, UR9, UR4, URZ ;  /* 0x00000004090e72a5 */ /* 0x000fe2000f8e003f */
[----:B-1----:R-:W-:Y:S01]  /*9970*/  SHF.R.S32.HI R5, RZ, 0x1f, R7 ;  /* 0x0000001fff057819 */ /* 0x002fe20000011407 */
[----:B------:R-:W-:Y:S02]  /*9980*/  UIMAD UR4, UR6, UR4, URZ ;  /* 0x00000004060472a4 */ /* 0x000fe4000f8e023f */
[----:B------:R-:W-:Y:S01]  /*9990*/  UIADD3 UR7, UR13, UR7, URZ ;  /* 0x000000070d077290 */ /* 0x000fe2000fffe03f */
[----:B--2---:R-:W-:Y:S01]  /*99a0*/  IMAD R9, R0, c[0x0][0x550], R9 ;  /* 0x0001540000097a24 */ /* 0x004fe200078e0209 */
[CC--:B------:R-:W-:Y:S01]  /*99b0*/  LEA.HI R0, R5.reuse, R7.reuse, RZ, 0x5 ;  /* 0x0000000705007211 */ /* 0x0c0fe200078f28ff */
[----:B------:R-:W-:Y:S01]  /*99c0*/  UIMAD UR4, UR9, UR5, UR4 ;  /* 0x00000005090472a4 */ /* 0x000fe2000f8e0204 */
[----:B------:R-:W-:-:S02]  /*99d0*/  LEA.HI R5, R5, R7, RZ, 0x2 ;  /* 0x0000000705057211 */ /* 0x000fc400078f10ff */
[----:B------:R-:W-:Y:S01]  /*99e0*/  LOP3.LUT R4, R0, 0xffffffe0, RZ, 0xc0, !PT ;  /* 0xffffffe000047812 */ /* 0x000fe200078ec0ff */
[----:B------:R-:W-:Y:S01]  /*99f0*/  UIADD3 UR4, UR15, UR4, URZ ;  /* 0x000000040f047290 */ /* 0x000fe2000fffe03f */
[--C-:B------:R-:W-:Y:S02]  /*9a00*/  SHF.R.S32.HI R6, RZ, 0x5, R0.reuse ;  /* 0x00000005ff067819 */ /* 0x100fe40000011400 */
[----:B------:R-:W-:Y:S01]  /*9a10*/  SHF.R.S32.HI R0, RZ, 0x1f, R0 ;  /* 0x0000001fff007819 */ /* 0x000fe20000011400 */
[----:B------:R-:W-:Y:S01]  /*9a20*/  IMAD.IADD R14, R7, 0x1, -R4 ;  /* 0x00000001070e7824 */ /* 0x000fe200078e0a04 */
[----:B------:R-:W-:Y:S01]  /*9a30*/  LOP3.LUT R3, R5, 0xfffffffc, RZ, 0xc0, !PT ;  /* 0xfffffffc05037812 */ /* 0x000fe200078ec0ff */
[----:B------:R-:W-:Y:S01]  /*9a40*/  IMAD.MOV.U32 R4, RZ, RZ, R2 ;  /* 0x000000ffff047224 */ /* 0x000fe200078e0002 */
[----:B------:R-:W-:Y:S01]  /*9a50*/  LEA.HI R0, R0, R6, RZ, 0x3 ;  /* 0x0000000600007211 */ /* 0x000fe200078f18ff */
[----:B------:R-:W-:Y:S01]  /*9a60*/  IMAD.U32 R5, RZ, RZ, UR7 ;  /* 0x00000007ff057e24 */ /* 0x000fe2000f8e00ff */
[----:B------:R-:W-:Y:S01]  /*9a70*/  IADD3 R7, -R3, R7, RZ ;  /* 0x0000000703077210 */ /* 0x000fe20007ffe1ff */
[----:B------:R-:W-:Y:S01]  /*9a80*/  IMAD.U32 R3, RZ, RZ, UR15 ;  /* 0x0000000fff037e24 */ /* 0x000fe2000f8e00ff */
[----:B------:R-:W-:Y:S01]  /*9a90*/  LOP3.LUT R0, R0, 0xffffff8, RZ, 0xc0, !PT ;  /* 0x0ffffff800007812 */ /* 0x000fe200078ec0ff */
[----:B---3--:R-:W-:Y:S01]  /*9aa0*/  IMAD.WIDE.U32 R4, R10, c[0x0][0x4d8], R4 ;  /* 0x000136000a047a25 */ /* 0x008fe200078e0004 */
[----:B------:R-:W-:-:S02]  /*9ab0*/  SHF.R.S32.HI R2, RZ, 0x1f, R14 ;  /* 0x0000001fff027819 */ /* 0x000fc4000001140e */
[----:B------:R-:W-:Y:S01]  /*9ac0*/  SHF.R.S32.HI R11, RZ, 0x1f, R10 ;  /* 0x0000001fff0b7819 */ /* 0x000fe2000001140a */
[----:B------:R-:W-:Y:S01]  /*9ad0*/  IMAD.IADD R8, R6, 0x1, -R0 ;  /* 0x0000000106087824 */ /* 0x000fe200078e0a00 */
[C---:B------:R-:W-:Y:S02]  /*9ae0*/  LEA.HI R0, R7.reuse, R7, RZ, 0x1 ;  /* 0x0000000707007211 */ /* 0x040fe400078f08ff */
[----:B------:R-:W-:Y:S01]  /*9af0*/  LEA.HI R18, R2, R14, RZ, 0x2 ;  /* 0x0000000e02127211 */ /* 0x000fe200078f10ff */
[----:B------:R-:W-:Y:S01]  /*9b00*/  IMAD.U32 R2, RZ, RZ, UR14 ;  /* 0x0000000eff027e24 */ /* 0x000fe2000f8e00ff */
[----:B------:R-:W-:Y:S02]  /*9b10*/  LOP3.LUT R0, R0, 0x1ffffffe, RZ, 0xc0, !PT ;  /* 0x1ffffffe00007812 */ /* 0x000fe400078ec0ff */
[----:B------:R-:W-:Y:S02]  /*9b20*/  SHF.R.S32.HI R6, RZ, 0x2, R18 ;  /* 0x00000002ff067819 */ /* 0x000fe40000011412 */
[----:B------:R-:W-:Y:S01]  /*9b30*/  MOV R3, UR4 ;  /* 0x0000000400037c02 */ /* 0x000fe20008000f00 */
[----:B------:R-:W-:-:S02]  /*9b40*/  IMAD.IADD R0, R7, 0x1, -R0 ;  /* 0x0000000107007824 */ /* 0x000fc400078e0a00 */
[----:B------:R-:W-:Y:S02]  /*9b50*/  IMAD R15, R8, 0x10, R6 ;  /* 0x00000010080f7824 */ /* 0x000fe400078e0206 */
[C---:B------:R-:W-:Y:S02]  /*9b60*/  IMAD R7, R11.reuse, c[0x0][0x4d8], RZ ;  /* 0x000136000b077a24 */ /* 0x040fe400078e02ff */
[----:B------:R-:W-:Y:S01]  /*9b70*/  IMAD R6, R11, c[0x0][0x440], RZ ;  /* 0x000110000b067a24 */ /* 0x000fe200078e02ff */
[----:B------:R-:W-:Y:S01]  /*9b80*/  LEA R0, R0, R15, 0x3 ;  /* 0x0000000f00007211 */ /* 0x000fe200078e18ff */
[C---:B------:R-:W-:Y:S02]  /*9b90*/  IMAD R7, R10.reuse, c[0x0][0x4dc], R7 ;  /* 0x000137000a077a24 */ /* 0x040fe400078e0207 */
[----:B------:R-:W-:Y:S02]  /*9ba0*/  IMAD R6, R10, c[0x0][0x444], R6 ;  /* 0x000111000a067a24 */ /* 0x000fe400078e0206 */
[----:B----4-:R-:W-:Y:S01]  /*9bb0*/  IMAD R8, R19, 0x80, R0 ;  /* 0x0000008013087824 */ /* 0x010fe200078e0200 */
[----:B------:R-:W-:Y:S01]  /*9bc0*/  SHF.R.S32.HI R0, RZ, 0x1f, R9 ;  /* 0x0000001fff007819 */ /* 0x000fe20000011409 */
[----:B------:R-:W-:-:S02]  /*9bd0*/  IMAD.IADD R5, R5, 0x1, R7 ;  /* 0x0000000105057824 */ /* 0x000fc400078e0207 */
[----:B------:R-:W-:-:S04]  /*9be0*/  @P1 IMAD.HI.U32 R7, R8, c[0x0][0x4ec], RZ ;  /* 0x00013b0008071a27 */ /* 0x000fc800078e00ff */
[----:B------:R-:W-:-:S04]  /*9bf0*/  IMAD.WIDE.U32 R2, R10, c[0x0][0x440], R2 ;  /* 0x000110000a027a25 */ /* 0x000fc800078e0002 */
[----:B------:R-:W-:Y:S01]  /*9c00*/  IMAD.MOV.U32 R10, RZ, RZ, R8 ;  /* 0x000000ffff0a7224 */ /* 0x000fe200078e0008 */
[----:B------:R-:W-:Y:S02]  /*9c10*/  @P1 SHF.R.U32.HI R10, RZ, c[0x0][0x4f0], R7 ;  /* 0x00013c00ff0a1a19 */ /* 0x000fe40000011607 */
[----:B------:R-:W-:Y:S01]  /*9c20*/  IADD3 R3, R3, R6, RZ ;  /* 0x0000000603037210 */ /* 0x000fe20007ffe0ff */
[C---:B------:R-:W-:Y:S02]  /*9c30*/  IMAD R6, R0.reuse, c[0x0][0x4e0], RZ ;  /* 0x0001380000067a24 */ /* 0x040fe400078e02ff */
[----:B------:R-:W-:Y:S02]  /*9c40*/  IMAD R0, R0, c[0x0][0x448], RZ ;  /* 0x0001120000007a24 */ /* 0x000fe400078e02ff */
[----:B------:R-:W-:Y:S02]  /*9c50*/  IMAD.MOV R11, RZ, RZ, -R10 ;  /* 0x000000ffff0b7224 */ /* 0x000fe400078e0a0a */
[----:B------:R-:W-:-:S02]  /*9c60*/  IMAD R13, R9, c[0x0][0x4e4], R6 ;  /* 0x00013900090d7a24 */ /* 0x000fc400078e0206 */
[----:B------:R-:W-:-:S04]  /*9c70*/  IMAD.WIDE.U32 R6, R9, c[0x0][0x448], R2 ;  /* 0x0001120009067a25 */ /* 0x000fc800078e0002 */
[C---:B------:R-:W-:Y:S01]  /*9c80*/  IMAD R12, R9.reuse, c[0x0][0x44c], R0 ;  /* 0x00011300090c7a24 */ /* 0x040fe200078e0200 */
[----:B------:R-:W-:Y:S01]  /*9c90*/  MOV R0, R8 ;  /* 0x0000000800007202 */ /* 0x000fe20000000f00 */
[----:B------:R-:W-:-:S04]  /*9ca0*/  IMAD.WIDE.U32 R2, R9, c[0x0][0x4e0], R4 ;  /* 0x0001380009027a25 */ /* 0x000fc800078e0004 */
[----:B------:R-:W-:Y:S01]  /*9cb0*/  IMAD R9, R11, c[0x0][0x4e8], R8 ;  /* 0x00013a000b097a24 */ /* 0x000fe200078e0208 */
[----:B------:R-:W-:Y:S01]  /*9cc0*/  SHF.R.S32.HI R11, RZ, 0x1f, R10 ;  /* 0x0000001fff0b7819 */ /* 0x000fe2000001140a */
[----:B------:R-:W-:Y:S01]  /*9cd0*/  @P1 IMAD.HI.U32 R4, R8, c[0x0][0x4ec], RZ ;  /* 0x00013b0008041a27 */ /* 0x000fe200078e00ff */
[----:B------:R-:W-:Y:S01]  /*9ce0*/  BAR.SYNC.DEFER_BLOCKING 0x1, 0x100 ;  /* 0x0044000000007b1d */ /* 0x000fe20000010000 */
[----:B------:R-:W-:Y:S02]  /*9cf0*/  IADD3 R2, P0, R10, R2, RZ ;  /* 0x000000020a027210 */ /* 0x000fe40007f1e0ff */
[----:B------:R-:W-:Y:S01]  /*9d00*/  IMAD.IADD R5, R7, 0x1, R12 ;  /* 0x0000000107057824 */ /* 0x000fe200078e020c */
[----:B------:R-:W-:Y:S02]  /*9d10*/  SHF.R.S32.HI R7, RZ, 0x1f, R9 ;  /* 0x0000001fff077819 */ /* 0x000fe40000011409 */
[----:B------:R-:W-:Y:S02]  /*9d20*/  @P1 SHF.R.U32.HI R0, RZ, c[0x0][0x4f0], R4 ;  /* 0x00013c00ff001a19 */ /* 0x000fe40000011604 */
[----:B------:R-:W-:Y:S01]  /*9d30*/  IADD3.X R3, R11, R3, R13, P0, !PT ;  /* 0x000000030b037210 */ /* 0x000fe200007fe40d */
[----:B------:R-:W-:Y:S01]  /*9d40*/  IMAD R11, R19, 0x80, R15 ;  /* 0x00000080130b7824 */ /* 0x000fe200078e020f */
[----:B------:R-:W-:Y:S01]  /*9d50*/  MOV R4, R6 ;  /* 0x0000000600047202 */ /* 0x000fe20000000f00 */
[----:B------:R-:W-:Y:S01]  /*9d60*/  IMAD R6, R7, c[0x0][0x4c8], RZ ;  /* 0x0001320007067a24 */ /* 0x000fe200078e02ff */
[----:B------:R-:W-:Y:S01]  /*9d70*/  SHF.R.S32.HI R7, RZ, 0x1f, R0 ;  /* 0x0000001fff077819 */ /* 0x000fe20000011400 */
[----:B------:R-:W-:Y:S01]  /*9d80*/  IMAD.WIDE.U32 R2, R9, c[0x0][0x4c8], R2 ;  /* 0x0001320009027a25 */ /* 0x000fe200078e0002 */
[----:B------:R-:W-:-:S03]  /*9d90*/  LOP3.LUT P1, RZ, R14, 0x3, RZ, 0xc0, !PT ;  /* 0x000000030eff7812 */ /* 0x000fc6000782c0ff */
[----:B------:R-:W-:Y:S02]  /*9da0*/  IMAD.MOV R10, RZ, RZ, -R0 ;  /* 0x000000ffff0a7224 */ /* 0x000fe400078e0a00 */
[----:B------:R-:W-:Y:S01]  /*9db0*/  IMAD R9, R9, c[0x0][0x4cc], R6 ;  /* 0x0001330009097a24 */ /* 0x000fe200078e0206 */
[----:B------:R-:W-:Y:S01]  /*9dc0*/  LEA R6, P0, R2, c[0x0][0x4a8], 0x2 ;  /* 0x00012a0002067a11 */ /* 0x000fe200078010ff */
[----:B------:R-:W-:Y:S02]  /*9dd0*/  IMAD R10, R10, c[0x0][0x4e8], R8 ;  /* 0x00013a000a0a7a24 */ /* 0x000fe400078e0208 */
[----:B------:R-:W-:Y:S01]  /*9de0*/  IMAD R7, R7, c[0x0][0x430], RZ ;  /* 0x00010c0007077a24 */ /* 0x000fe200078e02ff */
[----:B------:R-:W-:Y:S01]  /*9df0*/  IADD3 R3, R3, R9, RZ ;  /* 0x0000000903037210 */ /* 0x000fe20007ffe0ff */
[----:B------:R-:W-:Y:S01]  /*9e00*/  IMAD.WIDE.U32 R4, R0, c[0x0][0x430], R4 ;  /* 0x00010c0000047a25 */ /* 0x000fe200078e0004 */
[----:B------:R-:W-:Y:S02]  /*9e10*/  SHFL.IDX PT, R8, R6, RZ, 0x1c1f ;  /* 0x001c1fff06087589 */ /* 0x000fe400000e0000 */
[----:B------:R-:W-:Y:S01]  /*9e20*/  LEA.HI.X R2, R2, c[0x0][0x4ac], R3, 0x2, P0 ;  /* 0x00012b0002027a11 */ /* 0x000fe200000f1403 */
[----:B------:R-:W-:Y:S01]  /*9e30*/  IMAD R0, R0, c[0x0][0x434], R7 ;  /* 0x00010d0000007a24 */ /* 0x000fe200078e0207 */
[----:B------:R-:W-:Y:S01]  /*9e40*/  SHF.R.S32.HI R7, RZ, 0x1f, R10 ;  /* 0x0000001fff077819 */ /* 0x000fe2000001140a */
[----:B------:R-:W-:Y:S03]  /*9e50*/  SHFL.IDX PT, R6, R6, 0x1, 0x1c1f ;  /* 0x003c1f0006067f89 */ /* 0x000fe600000e0000 */
[----:B------:R-:W-:Y:S01]  /*9e60*/  IADD3 R3, R5, R0, RZ ;  /* 0x0000000005037210 */ /* 0x000fe20007ffe0ff */
[----:B------:R-:W-:Y:S01]  /*9e70*/  IMAD R0, R7, c[0x0][0x428], RZ ;  /* 0x00010a0007007a24 */ /* 0x000fe200078e02ff */
[----:B------:R-:W1:Y:S01]  /*9e80*/  SHFL.IDX PT, R9, R2, RZ, 0x1c1f ;  /* 0x001c1fff02097589 */ /* 0x000e6200000e0000 */
[----:B------:R-:W-:-:S02]  /*9e90*/  IMAD R5, R20, c[0x0][0x388], RZ ;  /* 0x0000e20014057a24 */ /* 0x000fc400078e02ff */
[----:B------:R-:W-:Y:S01]  /*9ea0*/  IMAD R0, R10, c[0x0][0x42c], R0 ;  /* 0x00010b000a007a24 */ /* 0x000fe200078e0200 */
[----:B------:R2:W3:Y:S02]  /*9eb0*/  SHFL.IDX PT, R7, R2, 0x1, 0x1c1f ;  /* 0x003c1f0002077f89 */ /* 0x0004e400000e0000 */
[----:B------:R-:W-:-:S13]  /*9ec0*/  ISETP.GE.OR P2, PT, R11, R5, P1 ;  /* 0x000000050b00720c */ /* 0x000fda0000f46670 */
[----:B-1----:R1:W-:Y:S01]  /*9ed0*/  @!P2 ST.E [R8.64], R16 ;  /* 0x000000100800a985 */ /* 0x0023e2000c10190a */
[----:B--2---:R-:W-:Y:S01]  /*9ee0*/  IMAD.MOV.U32 R2, RZ, RZ, R4 ;  /* 0x000000ffff027224 */ /* 0x004fe200078e0004 */
[----:B------:R-:W-:-:S03]  /*9ef0*/  IADD3 R4, R11, 0x8, RZ ;  /* 0x000000080b047810 */ /* 0x000fc60007ffe0ff */
[----:B------:R-:W-:Y:S01]  /*9f00*/  IMAD.WIDE.U32 R2, R10, c[0x0][0x428], R2 ;  /* 0x00010a000a027a25 */ /* 0x000fe200078e0002 */
[----:B------:R-:W-:-:S04]  /*9f10*/  ISETP.GE.OR P1, PT, R4, R5, P1 ;  /* 0x000000050400720c */ /* 0x000fc80000f26670 */
[----:B------:R-:W-:Y:S02]  /*9f20*/  IADD3 R0, R3, R0, RZ ;  /* 0x0000000003007210 */ /* 0x000fe40007ffe0ff */
[----:B------:R-:W-:-:S04]  /*9f30*/  LEA R20, P0, R2, c[0x0][0x400], 0x2 ;  /* 0x0001000002147a11 */ /* 0x000fc800078010ff */
[----:B------:R-:W-:Y:S02]  /*9f40*/  LEA.HI.X R19, R2, c[0x0][0x404], R0, 0x2, P0 ;  /* 0x0001010002137a11 */ /* 0x000fe400000f1400 */
[----:B------:R-:W-:Y:S01]  /*9f50*/  LOP3.LUT R0, R18, 0x7ffffffc, RZ, 0xc0, !PT ;  /* 0x7ffffffc12007812 */ /* 0x000fe200078ec0ff */
[----:B---3--:R1:W-:Y:S01]  /*9f60*/  @!P1 ST.E [R6.64], R17 ;  /* 0x0000001106009985 */ /* 0x0083e2000c10190a */
[-C--:B------:R-:W-:Y:S02]  /*9f70*/  ISETP.GE.AND P1, PT, R11, R5.reuse, PT ;  /* 0x000000050b00720c */ /* 0x080fe40003f26270 */
[----:B------:R-:W-:Y:S01]  /*9f80*/  ISETP.GE.AND P0, PT, R4, R5, PT ;  /* 0x000000050400720c */ /* 0x000fe20003f06270 */
[----:B------:R-:W-:Y:S01]  /*9f90*/  IMAD.IADD R0, R14, 0x1, -R0 ;  /* 0x000000010e007824 */ /* 0x000fe200078e0a00 */
[----:B------:R1:W2:Y:S04]  /*9fa0*/  SHFL.IDX PT, R2, R20, RZ, 0x1c1f ;  /* 0x001c1fff14027589 */ /* 0x0002a800000e0000 */
[----:B------:R1:W3:Y:S01]  /*9fb0*/  SHFL.IDX PT, R3, R19, RZ, 0x1c1f ;  /* 0x001c1fff13037589 */ /* 0x0002e200000e0000 */
[----:B------:R-:W-:-:S04]  /*9fc0*/  SHF.L.U32 R0, R0, 0x1, RZ ;  /* 0x0000000100007819 */ /* 0x000fc800000006ff */
[----:B------:R-:W-:Y:S05]  /*9fd0*/  @P1 BRA `(.L_x_9) ;  /* 0x000008d000001947 */ /* 0x000fea0003800000 */
[C---:B------:R-:W-:Y:S02]  /*9fe0*/  ISETP.GE.AND P1, PT, R0.reuse, c[0x0][0x3c8], PT ;  /* 0x0000f20000007a0c */ /* 0x040fe40003f26270 */
[C---:B-1----:R-:W-:Y:S02]  /*9ff0*/  IADD3 R7, R0.reuse, 0x8, RZ ;  /* 0x0000000800077810 */ /* 0x042fe40007ffe0ff */
[C---:B------:R-:W-:Y:S02]  /*a000*/  IADD3 R6, R0.reuse, 0x10, RZ ;  /* 0x0000001000067810 */ /* 0x040fe40007ffe0ff */
[C---:B------:R-:W-:Y:S02]  /*a010*/  IADD3 R5, R0.reuse, 0x18, RZ ;  /* 0x0000001800057810 */ /* 0x040fe40007ffe0ff */
[----:B------:R-:W-:Y:S02]  /*a020*/  IADD3 R4, R0, 0x20, RZ ;  /* 0x0000002000047810 */ /* 0x000fe40007ffe0ff */
[----:B------:R-:W-:-:S02]  /*a030*/  ISETP.GE.AND P5, PT, R7, c[0x0][0x3c8], PT ;  /* 0x0000f20007007a0c */ /* 0x000fc40003fa6270 */
[----:B------:R-:W-:Y:S01]  /*a040*/  ISETP.GE.AND P4, PT, R6, c[0x0][0x3c8], PT ;  /* 0x0000f20006007a0c */ /* 0x000fe20003f86270 */
[----:B--23--:R-:W-:Y:S01]  /*a050*/  @!P1 IMAD.WIDE R8, R0, 0x4, R2 ;  /* 0x0000000400089825 */ /* 0x00cfe200078e0202 */
[----:B------:R-:W-:Y:S02]  /*a060*/  ISETP.GE.AND P3, PT, R5, c[0x0][0x3c8], PT ;  /* 0x0000f20005007a0c */ /* 0x000fe40003f66270 */
[----:B------:R-:W-:Y:S02]  /*a070*/  ISETP.GE.AND P2, PT, R4, c[0x0][0x3c8], PT ;  /* 0x0000f20004007a0c */ /* 0x000fe40003f46270 */
[C---:B------:R-:W-:Y:S01]  /*a080*/  IADD3 R13, R0.reuse, 0x28, RZ ;  /* 0x00000028000d7810 */ /* 0x040fe20007ffe0ff */
[----:B------:R1:W-:Y:S01]  /*a090*/  @!P1 ST.E.64 [R8.64], R136 ;  /* 0x0000008808009985 */ /* 0x0003e2000c101b0a */
[----:B------:R-:W-:Y:S02]  /*a0a0*/  IADD3 R12, R0, 0x30, RZ ;  /* 0x00000030000c7810 */ /* 0x000fe40007ffe0ff */
[----:B------:R-:W-:-:S02]  /*a0b0*/  ISETP.GE.AND P6, PT, R13, c[0x0][0x3c8], PT ;  /* 0x0000f2000d007a0c */ /* 0x000fc40003fc6270 */
[----:B------:R-:W-:Y:S02]  /*a0c0*/  @!P5 LEA.HI R7, R7, R7, RZ, 0x1 ;  /* 0x000000070707d211 */ /* 0x000fe400078f08ff */
[----:B------:R-:W-:-:S03]  /*a0d0*/  ISETP.GE.AND P1, PT, R12, c[0x0][0x3c8], PT ;  /* 0x0000f2000c007a0c */ /* 0x000fc60003f26270 */
[----:B------:R-:W-:-:S04]  /*a0e0*/  @!P2 LEA.HI R4, R4, R4, RZ, 0x1 ;  /* 0x000000040404a211 */ /* 0x000fc800078f08ff */
[----:B------:R-:W-:Y:S02]  /*a0f0*/  @!P2 LOP3.LUT R4, R4, 0xfffffffe, RZ, 0xc0, !PT ;  /* 0xfffffffe0404a812 */ /* 0x000fe400078ec0ff */
[----:B-1----:R-:W-:Y:S02]  /*a100*/  @!P4 LEA.HI R8, R6, R6, RZ, 0x1 ;  /* 0x000000060608c211 */ /* 0x002fe400078f08ff */
[----:B------:R-:W-:Y:S02]  /*a110*/  @!P3 LEA.HI R6, R5, R5, RZ, 0x1 ;  /* 0x000000050506b211 */ /* 0x000fe400078f08ff */
[----:B------:R-:W-:Y:S02]  /*a120*/  @!P5 LOP3.LUT R5, R7, 0xfffffffe, RZ, 0xc0, !PT ;  /* 0xfffffffe0705d812 */ /* 0x000fe400078ec0ff */
[----:B------:R-:W-:Y:S02]  /*a130*/  @!P4 LOP3.LUT R8, R8, 0xfffffffe, RZ, 0xc0, !PT ;  /* 0xfffffffe0808c812 */ /* 0x000fe400078ec0ff */
[----:B------:R-:W-:Y:S01]  /*a140*/  @!P3 LOP3.LUT R6, R6, 0xfffffffe, RZ, 0xc0, !PT ;  /* 0xfffffffe0606b812 */ /* 0x000fe200078ec0ff */
[----:B------:R-:W-:-:S04]  /*a150*/  @!P5 IMAD.WIDE R10, R5, 0x4, R2 ;  /* 0x00000004050ad825 */ /* 0x000fc800078e0202 */
[--C-:B------:R-:W-:Y:S01]  /*a160*/  @!P4 IMAD.WIDE R8, R8, 0x4, R2.reuse ;  /* 0x000000040808c825 */ /* 0x100fe200078e0202 */
[----:B------:R1:W-:Y:S03]  /*a170*/  @!P5 ST.E.64 [R10.64], R140 ;  /* 0x0000008c0a00d985 */ /* 0x0003e6000c101b0a */
[--C-:B------:R-:W-:Y:S01]  /*a180*/  @!P3 IMAD.WIDE R6, R6, 0x4, R2.reuse ;  /* 0x000000040606b825 */ /* 0x100fe200078e0202 */
[----:B------:R2:W-:Y:S03]  /*a190*/  @!P4 ST.E.64 [R8.64], R52 ;  /* 0x000000340800c985 */ /* 0x0005e6000c101b0a */
[----:B------:R-:W-:Y:S01]  /*a1a0*/  @!P2 IMAD.WIDE R4, R4, 0x4, R2 ;  /* 0x000000040404a825 */ /* 0x000fe200078e0202 */
[----:B------:R3:W-:Y:S04]  /*a1b0*/  @!P3 ST.E.64 [R6.64], R56 ;  /* 0x000000380600b985 */ /* 0x0007e8000c101b0a */
[----:B------:R4:W-:Y:S01]  /*a1c0*/  @!P2 ST.E.64 [R4.64], R60 ;  /* 0x0000003c0400a985 */ /* 0x0009e2000c101b0a */
[----:B-1----:R-:W-:-:S02]  /*a1d0*/  IADD3 R10, R0, 0x48, RZ ;  /* 0x00000048000a7810 */ /* 0x002fc40007ffe0ff */
[C---:B------:R-:W-:Y:S02]  /*a1e0*/  IADD3 R11, R0.reuse, 0x50, RZ ;  /* 0x00000050000b7810 */ /* 0x040fe40007ffe0ff */
[C---:B--2---:R-:W-:Y:S02]  /*a1f0*/  IADD3 R8, R0.reuse, 0x38, RZ ;  /* 0x0000003800087810 */ /* 0x044fe40007ffe0ff */
[----:B------:R-:W-:Y:S02]  /*a200*/  IADD3 R9, R0, 0x40, RZ ;  /* 0x0000004000097810 */ /* 0x000fe40007ffe0ff */
[----:B---3--:R-:W-:Y:S02]  /*a210*/  @!P6 LEA.HI R6, R13, R13, RZ, 0x1 ;  /* 0x0000000d0d06e211 */ /* 0x008fe400078f08ff */
[----:B------:R-:W-:Y:S02]  /*a220*/  ISETP.GE.AND P5, PT, R8, c[0x0][0x3c8], PT ;  /* 0x0000f20008007a0c */ /* 0x000fe40003fa6270 */
[----:B----4-:R-:W-:-:S02]  /*a230*/  @!P1 LEA.HI R4, R12, R12, RZ, 0x1 ;  /* 0x0000000c0c049211 */ /* 0x010fc400078f08ff */
[----:B------:R-:W-:Y:S02]  /*a240*/  ISETP.GE.AND P4, PT, R9, c[0x0][0x3c8], PT ;  /* 0x0000f20009007a0c */ /* 0x000fe40003f86270 */
[----:B------:R-:W-:Y:S02]  /*a250*/  @!P6 LOP3.LUT R6, R6, 0xfffffffe, RZ, 0xc0, !PT ;  /* 0xfffffffe0606e812 */ /* 0x000fe400078ec0ff */
[----:B------:R-:W-:Y:S02]  /*a260*/  @!P1 LOP3.LUT R4, R4, 0xfffffffe, RZ, 0xc0, !PT ;  /* 0xfffffffe04049812 */ /* 0x000fe400078ec0ff */
[----:B------:R-:W-:Y:S01]  /*a270*/  ISETP.GE.AND P3, PT, R10, c[0x0][0x3c8], PT ;  /* 0x0000f2000a007a0c */ /* 0x000fe20003f66270 */
[--C-:B------:R-:W-:Y:S01]  /*a280*/  @!P6 IMAD.WIDE R6, R6, 0x4, R2.reuse ;  /* 0x000000040606e825 */ /* 0x100fe200078e0202 */
[----:B------:R-:W-:Y:S02]  /*a290*/  ISETP.GE.AND P2, PT, R11, c[0x0][0x3c8], PT ;  /* 0x0000f2000b007a0c */ /* 0x000fe40003f46270 */
[----:B------:R-:W-:Y:S01]  /*a2a0*/  IADD3 R12, R0, 0x58, RZ ;  /* 0x00000058000c7810 */ /* 0x000fe20007ffe0ff */
[----:B------:R-:W-:Y:S01]  /*a2b0*/  @!P1 IMAD.WIDE R4, R4, 0x4, R2 ;  /* 0x0000000404049825 */ /* 0x000fe200078e0202 */
[----:B------:R1:W-:Y:S01]  /*a2c0*/  @!P6 ST.E.64 [R6.64], R64 ;  /* 0x000000400600e985 */ /* 0x0003e2000c101b0a */
[----:B------:R-:W-:-:S03]  /*a2d0*/  IADD3 R13, R0, 0x60, RZ ;  /* 0x00000060000d7810 */ /* 0x000fc60007ffe0ff */
[----:B------:R2:W-:Y:S01]  /*a2e0*/  @!P1 ST.E.64 [R4.64], R68 ;  /* 0x0000004404009985 */ /* 0x0005e2000c101b0a */
[----:B------:R-:W-:Y:S02]  /*a2f0*/  ISETP.GE.AND P1, PT, R12, c[0x0][0x3c8], PT ;  /* 0x0000f2000c007a0c */ /* 0x000fe40003f26270 */
[----:B------:R-:W-:Y:S02]  /*a300*/  ISETP.GE.AND P6, PT, R13, c[0x0][0x3c8], PT ;  /* 0x0000f2000d007a0c */ /* 0x000fe40003fc6270 */
[----:B-1----:R-:W-:Y:S02]  /*a310*/  @!P4 LEA.HI R7, R9, R9, RZ, 0x1 ;  /* 0x000000090907c211 */ /* 0x002fe400078f08ff */
[----:B------:R-:W-:Y:S02]  /*a320*/  @!P3 LEA.HI R6, R10, R10, RZ, 0x1 ;  /* 0x0000000a0a06b211 */ /* 0x000fe400078f08ff */
[----:B--2---:R-:W-:Y:S02]  /*a330*/  @!P5 LEA.HI R4, R8, R8, RZ, 0x1 ;  /* 0x000000080804d211 */ /* 0x004fe400078f08ff */
[----:B------:R-:W-:-:S02]  /*a340*/  @!P4 LOP3.LUT R7, R7, 0xfffffffe, RZ, 0xc0, !PT ;  /* 0xfffffffe0707c812 */ /* 0x000fc400078ec0ff */
[----:B------:R-:W-:Y:S02]  /*a350*/  @!P5 LOP3.LUT R4, R4, 0xfffffffe, RZ, 0xc0, !PT ;  /* 0xfffffffe0404d812 */ /* 0x000fe400078ec0ff */
[----:B------:R-:W-:Y:S02]  /*a360*/  @!P2 LEA.HI R5, R11, R11, RZ, 0x1 ;  /* 0x0000000b0b05a211 */ /* 0x000fe400078f08ff */
[----:B------:R-:W-:Y:S01]  /*a370*/  @!P3 LOP3.LUT R10, R6, 0xfffffffe, RZ, 0xc0, !PT ;  /* 0xfffffffe060ab812 */ /* 0x000fe200078ec0ff */
[----:B------:R-:W-:Y:S01]  /*a380*/  @!P5 IMAD.WIDE R8, R4, 0x4, R2 ;  /* 0x000000040408d825 */ /* 0x000fe200078e0202 */
[----:B------:R-:W-:-:S03]  /*a390*/  @!P2 LOP3.LUT R11, R5, 0xfffffffe, RZ, 0xc0, !PT ;  /* 0xfffffffe050ba812 */ /* 0x000fc600078ec0ff */
        /* <DEDUP_REMOVED lines=9> */
[----:B--2---:R-:W-:Y:S02]  /*a430*/  IADD3 R7, R0, 0x68, RZ ;  /* 0x0000006800077810 */ /* 0x004fe40007ffe0ff */
[----:B------:R-:W-:Y:S02]  /*a440*/  @!P6 LEA.HI R6, R13, R13, RZ, 0x1 ;  /* 0x0000000d0d06e211 */ /* 0x000fe400078f08ff */
[----:B---3--:R-:W-:Y:S02]  /*a450*/  @!P1 LEA.HI R4, R12, R12, RZ, 0x1 ;  /* 0x0000000c0c049211 */ /* 0x008fe400078f08ff */
[----:B------:R-:W-:Y:S02]  /*a460*/  ISETP.GE.AND P5, PT, R7, c[0x0][0x3c8], PT ;  /* 0x0000f20007007a0c */ /* 0x000fe40003fa6270 */
[----:B------:R-:W-:-:S02]  /*a470*/  @!P1 LOP3.LUT R4, R4, 0xfffffffe, RZ, 0xc0, !PT ;  /* 0xfffffffe04049812 */ /* 0x000fc400078ec0ff */
[C---:B----4-:R-:W-:Y:S02]  /*a480*/  IADD3 R10, R0.reuse, 0x80, RZ ;  /* 0x00000080000a7810 */ /* 0x050fe40007ffe0ff */
[----:B------:R-:W-:Y:S01]  /*a490*/  IADD3 R12, R0, 0x88, RZ ;  /* 0x00000088000c7810 */ /* 0x000fe20007ffe0ff */
[----:B------:R-:W-:Y:S01]  /*a4a0*/  @!P1 IMAD.WIDE R4, R4, 0x4, R2 ;  /* 0x0000000404049825 */ /* 0x000fe200078e0202 */
[----:B------:R-:W-:Y:S02]  /*a4b0*/  ISETP.GE.AND P4, PT, R8, c[0x0][0x3c8], PT ;  /* 0x0000f20008007a0c */ /* 0x000fe40003f86270 */
[----:B------:R-:W-:Y:S02]  /*a4c0*/  ISETP.GE.AND P3, PT, R9, c[0x0][0x3c8], PT ;  /* 0x0000f20009007a0c */ /* 0x000fe40003f66270 */
[----:B------:R-:W-:Y:S01]  /*a4d0*/  @!P6 LOP3.LUT R6, R6, 0xfffffffe, RZ, 0xc0, !PT ;  /* 0xfffffffe0606e812 */ /* 0x000fe200078ec0ff */
[----:B------:R1:W-:Y:S01]  /*a4e0*/  @!P1 ST.E.64 [R4.64], R88 ;  /* 0x0000005804009985 */ /* 0x0003e2000c101b0a */
[----:B------:R-:W-:-:S02]  /*a4f0*/  ISETP.GE.AND P2, PT, R10, c[0x0][0x3c8], PT ;  /* 0x0000f2000a007a0c */ /* 0x000fc40003f46270 */
[----:B------:R-:W-:-:S13]  /*a500*/  ISETP.GE.AND P1, PT, R12, c[0x0][0x3c8], PT ;  /* 0x0000f2000c007a0c */ /* 0x000fda0003f26270 */
[----:B------:R-:W-:-:S04]  /*a510*/  @!P1 LEA.HI R12, R12, R12, RZ, 0x1 ;  /* 0x0000000c0c0c9211 */ /* 0x000fc800078f08ff */
[----:B------:R-:W-:Y:S01]  /*a520*/  @!P1 LOP3.LUT R12, R12, 0xfffffffe, RZ, 0xc0, !PT ;  /* 0xfffffffe0c0c9812 */ /* 0x000fe200078ec0ff */
[----:B-1----:R-:W-:Y:S01]  /*a530*/  @!P6 IMAD.WIDE R4, R6, 0x4, R2 ;  /* 0x000000040604e825 */ /* 0x002fe200078e0202 */
[----:B------:R-:W-:Y:S02]  /*a540*/  @!P5 LEA.HI R6, R7, R7, RZ, 0x1 ;  /* 0x000000070706d211 */ /* 0x000fe400078f08ff */
[----:B------:R-:W-:Y:S02]  /*a550*/  @!P2 LEA.HI R7, R10, R10, RZ, 0x1 ;  /* 0x0000000a0a07a211 */ /* 0x000fe400078f08ff */
[----:B------:R1:W-:Y:S01]  /*a560*/  @!P6 ST.E.64 [R4.64], R92 ;  /* 0x0000005c0400e985 */ /* 0x0003e2000c101b0a */
[----:B------:R-:W-:Y:S02]  /*a570*/  @!P5 LOP3.LUT R6, R6, 0xfffffffe, RZ, 0xc0, !PT ;  /* 0xfffffffe0606d812 */ /* 0x000fe400078ec0ff */
[----:B------:R-:W-:Y:S02]  /*a580*/  @!P2 LOP3.LUT R7, R7, 0xfffffffe, RZ, 0xc0, !PT ;  /* 0xfffffffe0707a812 */ /* 0x000fe400078ec0ff */
[----:B-1----:R-:W-:-:S02]  /*a590*/  @!P4 LEA.HI R5, R8, R8, RZ, 0x1 ;  /* 0x000000080805c211 */ /* 0x002fc400078f08ff */
[----:B------:R-:W-:Y:S02]  /*a5a0*/  @!P3 LEA.HI R4, R9, R9, RZ, 0x1 ;  /* 0x000000090904b211 */ /* 0x000fe400078f08ff */
[----:B------:R-:W-:Y:S02]  /*a5b0*/  @!P4 LOP3.LUT R8, R5, 0xfffffffe, RZ, 0xc0, !PT ;  /* 0xfffffffe0508c812 */ /* 0x000fe400078ec0ff */
[----:B------:R-:W-:Y:S01]  /*a5c0*/  @!P3 LOP3.LUT R10, R4, 0xfffffffe, RZ, 0xc0, !PT ;  /* 0xfffffffe040ab812 */ /* 0x000fe200078ec0ff */
[----:B------:R-:W-:-:S04]  /*a5d0*/  @!P5 IMAD.WIDE R4, R6, 0x4, R2 ;  /* 0x000000040604d825 */ /* 0x000fc800078e0202 */
[--C-:B------:R-:W-:Y:S01]  /*a5e0*/  @!P4 IMAD.WIDE R8, R8, 0x4, R2.reuse ;  /* 0x000000040808c825 */ /* 0x100fe200078e0202 */
[----:B------:R1:W-:Y:S03]  /*a5f0*/  @!P5 ST.E.64 [R4.64], R96 ;  /* 0x000000600400d985 */ /* 0x0003e6000c101b0a */
[--C-:B------:R-:W-:Y:S01]  /*a600*/  @!P3 IMAD.WIDE R10, R10, 0x4, R2.reuse ;  /* 0x000000040a0ab825 */ /* 0x100fe200078e0202 */
[----:B------:R2:W-:Y:S03]  /*a610*/  @!P4 ST.E.64 [R8.64], R100 ;  /* 0x000000640800c985 */ /* 0x0005e6000c101b0a */
[--C-:B------:R-:W-:Y:S01]  /*a620*/  @!P2 IMAD.WIDE R6, R7, 0x4, R2.reuse ;  /* 0x000000040706a825 */ /* 0x100fe200078e0202 */
[----:B------:R-:W-:Y:S04]  /*a630*/  @!P3 ST.E.64 [R10.64], R104 ;  /* 0x000000680a00b985 */ /* 0x000fe8000c101b0a */
[----:B------:R3:W-:Y:S01]  /*a640*/  @!P2 ST.E.64 [R6.64], R108 ;  /* 0x0000006c0600a985 */ /* 0x0007e2000c101b0a */
[----:B-1----:R-:W-:Y:S01]  /*a650*/  @!P1 IMAD.WIDE R4, R12, 0x4, R2 ;  /* 0x000000040c049825 */ /* 0x002fe200078e0202 */
[----:B--2---:R-:W-:-:S04]  /*a660*/  IADD3 R9, R0, 0x90, RZ ;  /* 0x0000009000097810 */ /* 0x004fc80007ffe0ff */
[----:B------:R1:W-:Y:S01]  /*a670*/  @!P1 ST.E.64 [R4.64], R112 ;  /* 0x0000007004009985 */ /* 0x0003e2000c101b0a */
[----:B------:R-:W-:Y:S02]  /*a680*/  IADD3 R8, R0, 0x98, RZ ;  /* 0x0000009800087810 */ /* 0x000fe40007ffe0ff */
[----:B------:R-:W-:Y:S02]  /*a690*/  ISETP.GE.AND P6, PT, R9, c[0x0][0x3c8], PT ;  /* 0x0000f20009007a0c */ /* 0x000fe40003fc6270 */
[----:B------:R-:W-:Y:S02]  /*a6a0*/  ISETP.GE.AND P5, PT, R8, c[0x0][0x3c8], PT ;  /* 0x0000f20008007a0c */ /* 0x000fe40003fa6270 */
[C---:B---3--:R-:W-:Y:S02]  /*a6b0*/  IADD3 R7, R0.reuse, 0xa0, RZ ;  /* 0x000000a000077810 */ /* 0x048fe40007ffe0ff */
[----:B------:R-:W-:Y:S02]  /*a6c0*/  IADD3 R6, R0, 0xa8, RZ ;  /* 0x000000a800067810 */ /* 0x000fe40007ffe0ff */
[----:B------:R-:W-:-:S02]  /*a6d0*/  ISETP.GE.AND P4, PT, R7, c[0x0][0x3c8], PT ;  /* 0x0000f20007007a0c */ /* 0x000fc40003f86270 */
[----:B------:R-:W-:-:S03]  /*a6e0*/  ISETP.GE.AND P3, PT, R6, c[0x0][0x3c8], PT ;  /* 0x0000f20006007a0c */ /* 0x000fc60003f66270 */
[----:B------:R-:W-:Y:S02]  /*a6f0*/  @!P6 LEA.HI R9, R9, R9, RZ, 0x1 ;  /* 0x000000090909e211 */ /* 0x000fe400078f08ff */
[----:B------:R-:W-:-:S04]  /*a700*/  @!P5 LEA.HI R10, R8, R8, RZ, 0x1 ;  /* 0x00000008080ad211 */ /* 0x000fc800078f08ff */
[----:B------:R-:W-:Y:S02]  /*a710*/  @!P5 LOP3.LUT R10, R10, 0xfffffffe, RZ, 0xc0, !PT ;  /* 0xfffffffe0a0ad812 */ /* 0x000fe400078ec0ff */
[----:B------:R-:W-:Y:S02]  /*a720*/  @!P4 LEA.HI R8, R7, R7, RZ, 0x1 ;  /* 0x000000070708c211 */ /* 0x000fe400078f08ff */
[----:B------:R-:W-:Y:S01]  /*a730*/  @!P3 LEA.HI R7, R6, R6, RZ, 0x1 ;  /* 0x000000060607b211 */ /* 0x000fe200078f08ff */
[----:B------:R-:W-:Y:S01]  /*a740*/  @!P5 IMAD.WIDE R10, R10, 0x4, R2 ;  /* 0x000000040a0ad825 */ /* 0x000fe200078e0202 */
[----:B------:R-:W-:Y:S02]  /*a750*/  @!P4 LOP3.LUT R8, R8, 0xfffffffe, RZ, 0xc0, !PT ;  /* 0xfffffffe0808c812 */ /* 0x000fe400078ec0ff */
[C---:B-1----:R-:W-:Y:S02]  /*a760*/  IADD3 R5, R0.reuse, 0xb0, RZ ;  /* 0x000000b000057810 */ /* 0x042fe40007ffe0ff */
[----:B------:R-:W-:-:S02]  /*a770*/  IADD3 R4, R0, 0xb8, RZ ;  /* 0x000000b800047810 */ /* 0x000fc40007ffe0ff */
[----:B------:R-:W-:Y:S02]  /*a780*/  ISETP.GE.AND P2, PT, R5, c[0x0][0x3c8], PT ;  /* 0x0000f20005007a0c */ /* 0x000fe40003f46270 */
[----:B------:R-:W-:Y:S02]  /*a790*/  ISETP.GE.AND P1, PT, R4, c[0x0][0x3c8], PT ;  /* 0x0000f20004007a0c */ /* 0x000fe40003f26270 */
[----:B------:R-:W-:-:S09]  /*a7a0*/  @!P3 LOP3.LUT R7, R7, 0xfffffffe, RZ, 0xc0, !PT ;  /* 0xfffffffe0707b812 */ /* 0x000fd200078ec0ff */
[----:B------:R-:W-:Y:S02]  /*a7b0*/  @!P2 LEA.HI R6, R5, R5, RZ, 0x1 ;  /* 0x000000050506a211 */ /* 0x000fe400078f08ff */
[----:B------:R-:W-:Y:S01]  /*a7c0*/  @!P6 LOP3.LUT R5, R9, 0xfffffffe, RZ, 0xc0, !PT ;  /* 0xfffffffe0905e812 */ /* 0x000fe200078ec0ff */
[--C-:B------:R-:W-:Y:S01]  /*a7d0*/  @!P4 IMAD.WIDE R8, R8, 0x4, R2.reuse ;  /* 0x000000040808c825 */ /* 0x100fe200078e0202 */
        /* <DEDUP_REMOVED lines=10> */
[----:B------:R1:W-:Y:S04]  /*a880*/  @!P3 ST.E.64 [R6.64], R124 ;  /* 0x0000007c0600b985 */ /* 0x0003e8000c101b0a */
[----:B------:R1:W-:Y:S04]  /*a890*/  @!P2 ST.E.64 [R4.64], R148 ;  /* 0x000000940400a985 */ /* 0x0003e8000c101b0a */
[----:B------:R1:W-:Y:S02]  /*a8a0*/  @!P1 ST.E.64 [R2.64], R128 ;  /* 0x0000008002009985 */ /* 0x0003e4000c101b0a */
.L_x_9:
[----:B------:R-:W-:Y:S05]  /*a8b0*/  BSYNC B0 ;  /* 0x0000000000007941 */ /* 0x000fea0003800000 */
.L_x_8:
[----:B-1-3--:R1:W3:Y:S04]  /*a8c0*/  SHFL.IDX PT, R3, R19, 0x1, 0x1c1f ;  /* 0x003c1f0013037f89 */ /* 0x00a2e800000e0000 */
[----:B--2---:R1:W2:Y:S01]  /*a8d0*/  SHFL.IDX PT, R2, R20, 0x1, 0x1c1f ;  /* 0x003c1f0014027f89 */ /* 0x0042a200000e0000 */
[----:B------:R-:W-:Y:S05]  /*a8e0*/  @P0 EXIT ;  /* 0x000000000000094d */ /* 0x000fea0003800000 */
[C---:B------:R-:W-:Y:S02]  /*a8f0*/  IADD3 R4, R0.reuse, 0x8, RZ ;  /* 0x0000000800047810 */ /* 0x040fe40007ffe0ff */
[----:B------:R-:W-:-:S02]  /*a900*/  ISETP.GE.AND P1, PT, R0, c[0x0][0x3c8], PT ;  /* 0x0000f20000007a0c */ /* 0x000fc40003f26270 */
[----:B------:R-:W-:Y:S02]  /*a910*/  ISETP.GE.AND P0, PT, R4, c[0x0][0x3c8], PT ;  /* 0x0000f20004007a0c */ /* 0x000fe40003f06270 */
[C---:B------:R-:W-:Y:S02]  /*a920*/  IADD3 R8, R0.reuse, 0x10, RZ ;  /* 0x0000001000087810 */ /* 0x040fe40007ffe0ff */
[----:B------:R-:W-:Y:S02]  /*a930*/  IADD3 R9, R0, 0x18, RZ ;  /* 0x0000001800097810 */ /* 0x000fe40007ffe0ff */
[----:B------:R-:W-:Y:S02]  /*a940*/  ISETP.GE.AND P6, PT, R8, c[0x0][0x3c8], PT ;  /* 0x0000f20008007a0c */ /* 0x000fe40003fc6270 */
[----:B------:R-:W-:Y:S02]  /*a950*/  ISETP.GE.AND P5, PT, R9, c[0x0][0x3c8], PT ;  /* 0x0000f20009007a0c */ /* 0x000fe40003fa6270 */
[C---:B------:R-:W-:Y:S01]  /*a960*/  IADD3 R10, R0.reuse, 0x20, RZ ;  /* 0x00000020000a7810 */ /* 0x040fe20007ffe0ff */
[C---:B--23--:R-:W-:Y:S01]  /*a970*/  @!P1 IMAD.WIDE R6, R0.reuse, 0x4, R2 ;  /* 0x0000000400069825 */ /* 0x04cfe200078e0202 */
[----:B------:R-:W-:-:S02]  /*a980*/  IADD3 R11, R0, 0x28, RZ ;  /* 0x00000028000b7810 */ /* 0x000fc40007ffe0ff */
[----:B------:R-:W-:Y:S02]  /*a990*/  @!P0 LEA.HI R4, R4, R4, RZ, 0x1 ;  /* 0x0000000404048211 */ /* 0x000fe400078f08ff */
[----:B------:R-:W-:Y:S01]  /*a9a0*/  @!P1 ST.E.64 [R6.64], R138 ;  /* 0x0000008a06009985 */ /* 0x000fe2000c101b0a */
[----:B------:R-:W-:Y:S02]  /*a9b0*/  IADD3 R12, R0, 0x30, RZ ;  /* 0x00000030000c7810 */ /* 0x000fe40007ffe0ff */
[----:B------:R-:W-:Y:S02]  /*a9c0*/  @!P0 LOP3.LUT R4, R4, 0xfffffffe, RZ, 0xc0, !PT ;  /* 0xfffffffe04048812 */ /* 0x000fe400078ec0ff */
[C---:B------:R-:W-:Y:S02]  /*a9d0*/  IADD3 R13, R0.reuse, 0x38, RZ ;  /* 0x00000038000d7810 */ /* 0x040fe40007ffe0ff */
[----:B------:R-:W-:Y:S01]  /*a9e0*/  IADD3 R14, R0, 0x40, RZ ;  /* 0x00000040000e7810 */ /* 0x000fe20007ffe0ff */
[----:B------:R-:W-:Y:S01]  /*a9f0*/  @!P0 IMAD.WIDE R4, R4, 0x4, R2 ;  /* 0x0000000404048825 */ /* 0x000fe200078e0202 */
[----:B------:R-:W-:-:S02]  /*aa00*/  ISETP.GE.AND P4, PT, R10, c[0x0][0x3c8], PT ;  /* 0x0000f2000a007a0c */ /* 0x000fc40003f86270 */
[----:B------:R-:W-:Y:S02]  /*aa10*/  ISETP.GE.AND P3, PT, R11, c[0x0][0x3c8], PT ;  /* 0x0000f2000b007a0c */ /* 0x000fe40003f66270 */
[----:B------:R2:W-:Y:S01]  /*aa20*/  @!P0 ST.E.64 [R4.64], R142 ;  /* 0x0000008e04008985 */ /* 0x0005e2000c101b0a */
[----:B------:R-:W-:Y:S02]  /*aa30*/  ISETP.GE.AND P2, PT, R12, c[0x0][0x3c8], PT ;  /* 0x0000f2000c007a0c */ /* 0x000fe40003f46270 */
[----:B------:R-:W-:Y:S02]  /*aa40*/  ISETP.GE.AND P1, PT, R13, c[0x0][0x3c8], PT ;  /* 0x0000f2000d007a0c */ /* 0x000fe40003f26270 */
[----:B------:R-:W-:Y:S02]  /*aa50*/  ISETP.GE.AND P0, PT, R14, c[0x0][0x3c8], PT ;  /* 0x0000f2000e007a0c */ /* 0x000fe40003f06270 */
[C---:B------:R-:W-:Y:S02]  /*aa60*/  IADD3 R15, R0.reuse, 0x48, RZ ;  /* 0x00000048000f7810 */ /* 0x040fe40007ffe0ff */
[----:B------:R-:W-:-:S02]  /*aa70*/  IADD3 R16, R0, 0x50, RZ ;  /* 0x0000005000107810 */ /* 0x000fc40007ffe0ff */
[----:B--2---:R-:W-:Y:S02]  /*aa80*/  @!P6 LEA.HI R4, R8, R8, RZ, 0x1 ;  /* 0x000000080804e211 */ /* 0x004fe400078f08ff */
[----:B------:R-:W-:Y:S02]  /*aa90*/  @!P5 LEA.HI R5, R9, R9, RZ, 0x1 ;  /* 0x000000090905d211 */ /* 0x000fe400078f08ff */
[----:B------:R-:W-:Y:S02]  /*aaa0*/  @!P6 LOP3.LUT R4, R4, 0xfffffffe, RZ, 0xc0, !PT ;  /* 0xfffffffe0404e812 */ /* 0x000fe400078ec0ff */
[----:B------:R-:W-:Y:S02]  /*aab0*/  @!P5 LOP3.LUT R5, R5, 0xfffffffe, RZ, 0xc0, !PT ;  /* 0xfffffffe0505d812 */ /* 0x000fe400078ec0ff */
[----:B------:R-:W-:Y:S01]  /*aac0*/  @!P3 LEA.HI R8, R11, R11, RZ, 0x1 ;  /* 0x0000000b0b08b211 */ /* 0x000fe200078f08ff */
[----:B------:R-:W-:-:S03]  /*aad0*/  @!P6 IMAD.WIDE R6, R4, 0x4, R2 ;  /* 0x000000040406e825 */ /* 0x000fc600078e0202 */
[----:B------:R-:W-:Y:S01]  /*aae0*/  @!P3 LOP3.LUT R8, R8, 0xfffffffe, RZ, 0xc0, !PT ;  /* 0xfffffffe0808b812 */ /* 0x000fe200078ec0ff */
[----:B------:R-:W-:Y:S01]  /*aaf0*/  @!P5 IMAD.WIDE R4, R5, 0x4, R2 ;  /* 0x000000040504d825 */ /* 0x000fe200078e0202 */
[----:B------:R2:W-:Y:S01]  /*ab00*/  @!P6 ST.E.64 [R6.64], R54 ;  /* 0x000000360600e985 */ /* 0x0005e2000c101b0a */
[----:B------:R-:W-:-:S03]  /*ab10*/  ISETP.GE.AND P6, PT, R15, c[0x0][0x3c8], PT ;  /* 0x0000f2000f007a0c */ /* 0x000fc60003fc6270 */
[----:B------:R3:W-:Y:S01]  /*ab20*/  @!P5 ST.E.64 [R4.64], R58 ;  /* 0x0000003a0400d985 */ /* 0x0007e2000c101b0a */
[----:B------:R-:W-:Y:S02]  /*ab30*/  ISETP.GE.AND P5, PT, R16, c[0x0][0x3c8], PT ;  /* 0x0000f20010007a0c */ /* 0x000fe40003fa6270 */
[----:B--2---:R-:W-:Y:S02]  /*ab40*/  @!P2 LEA.HI R7, R12, R12, RZ, 0x1 ;  /* 0x0000000c0c07a211 */ /* 0x004fe400078f08ff */
[----:B------:R-:W-:Y:S02]  /*ab50*/  @!P1 LEA.HI R6, R13, R13, RZ, 0x1 ;  /* 0x0000000d0d069211 */ /* 0x000fe400078f08ff */
[----:B---3--:R-:W-:Y:S01]  /*ab60*/  @!P4 LEA.HI R4, R10, R10, RZ, 0x1 ;  /* 0x0000000a0a04c211 */ /* 0x008fe200078f08ff */
[----:B------:R-:W-:Y:S01]  /*ab70*/  @!P3 IMAD.WIDE R10, R8, 0x4, R2 ;  /* 0x00000004080ab825 */ /* 0x000fe200078e0202 */
[----:B------:R-:W-:Y:S02]  /*ab80*/  @!P0 LEA.HI R5, R14, R14, RZ, 0x1 ;  /* 0x0000000e0e058211 */ /* 0x000fe400078f08ff */
[----:B------:R-:W-:-:S02]  /*ab90*/  @!P4 LOP3.LUT R4, R4, 0xfffffffe, RZ, 0xc0, !PT ;  /* 0xfffffffe0404c812 */ /* 0x000fc400078ec0ff */
[----:B------:R-:W-:Y:S02]  /*aba0*/  @!P2 LOP3.LUT R7, R7, 0xfffffffe, RZ, 0xc0, !PT ;  /* 0xfffffffe0707a812 */ /* 0x000fe400078ec0ff */
[----:B------:R-:W-:Y:S01]  /*abb0*/  @!P1 LOP3.LUT R6, R6, 0xfffffffe, RZ, 0xc0, !PT ;  /* 0xfffffffe06069812 */ /* 0x000fe200078ec0ff */
[--C-:B------:R-:W-:Y:S01]  /*abc0*/  @!P4 IMAD.WIDE R12, R4, 0x4, R2.reuse ;  /* 0x00000004040cc825 */ /* 0x100fe200078e0202 */
[----:B------:R-:W-:Y:S02]  /*abd0*/  @!P0 LOP3.LUT R5, R5, 0xfffffffe, RZ, 0xc0, !PT ;  /* 0xfffffffe05058812 */ /* 0x000fe400078ec0ff */
[----:B------:R-:W-:Y:S01]  /*abe0*/  IADD3 R14, R0, 0x80, RZ ;  /* 0x00000080000e7810 */ /* 0x000fe20007ffe0ff */
[--C-:B------:R-:W-:Y:S01]  /*abf0*/  @!P2 IMAD.WIDE R8, R7, 0x4, R2.reuse ;  /* 0x000000040708a825 */ /* 0x100fe200078e0202 */
[----:B------:R2:W-:Y:S03]  /*ac00*/  @!P4 ST.E.64 [R12.64], R62 ;  /* 0x0000003e0c00c985 */ /* 0x0005e6000c101b0a */
[--C-:B------:R-:W-:Y:S01]  /*ac10*/  @!P1 IMAD.WIDE R6, R6, 0x4, R2.reuse ;  /* 0x0000000406069825 */ /* 0x100fe200078e0202 */
[----:B------:R3:W-:Y:S03]  /*ac20*/  @!P3 ST.E.64 [R10.64], R66 ;  /* 0x000000420a00b985 */ /* 0x0007e6000c101b0a */
[----:B------:R-:W-:Y:S01]  /*ac30*/  @!P0 IMAD.WIDE R4, R5, 0x4, R2 ;  /* 0x0000000405048825 */ /* 0x000fe200078e0202 */
[----:B------:R4:W-:Y:S04]  /*ac40*/  @!P2 ST.E.64 [R8.64], R70 ;  /* 0x000000460800a985 */ /* 0x0009e8000c101b0a */
[----:B------:R-:W-:Y:S04]  /*ac50*/  @!P1 ST.E.64 [R6.64], R74 ;  /* 0x0000004a06009985 */ /* 0x000fe8000c101b0a */
[----:B------:R5:W-:Y:S01]  /*ac60*/  @!P0 ST.E.64 [R4.64], R78 ;  /* 0x0000004e04008985 */ /* 0x000be2000c101b0a */
[----:B--2---:R-:W-:-:S02]  /*ac70*/  IADD3 R12, R0, 0x78, RZ ;  /* 0x00000078000c7810 */ /* 0x004fc40007ffe0ff */
[C---:B---3--:R-:W-:Y:S02]  /*ac80*/  IADD3 R10, R0.reuse, 0x68, RZ ;  /* 0x00000068000a7810 */ /* 0x048fe40007ffe0ff */
[C---:B------:R-:W-:Y:S02]  /*ac90*/  IADD3 R11, R0.reuse, 0x70, RZ ;  /* 0x00000070000b7810 */ /* 0x040fe40007ffe0ff */
[C---:B----4-:R-:W-:Y:S02]  /*aca0*/  IADD3 R8, R0.reuse, 0x58, RZ ;  /* 0x0000005800087810 */ /* 0x050fe40007ffe0ff */
[----:B------:R-:W-:Y:S02]  /*acb0*/  IADD3 R9, R0, 0x60, RZ ;  /* 0x0000006000097810 */ /* 0x000fe40007ffe0ff */
[----:B------:R-:W-:Y:S02]  /*acc0*/  ISETP.GE.AND P4, PT, R8, c[0x0][0x3c8], PT ;  /* 0x0000f20008007a0c */ /* 0x000fe40003f86270 */
[----:B------:R-:W-:-:S02]  /*acd0*/  ISETP.GE.AND P3, PT, R9, c[0x0][0x3c8], PT ;  /* 0x0000f20009007a0c */ /* 0x000fc40003f66270 */
[----:B-----5:R-:W-:Y:S02]  /*ace0*/  @!P6 LEA.HI R4, R15, R15, RZ, 0x1 ;  /* 0x0000000f0f04e211 */ /* 0x020fe400078f08ff */
[----:B------:R-:W-:Y:S02]  /*acf0*/  @!P5 LEA.HI R5, R16, R16, RZ, 0x1 ;  /* 0x000000101005d211 */ /* 0x000fe400078f08ff */
[----:B------:R-:W-:Y:S02]  /*ad00*/  @!P6 LOP3.LUT R4, R4, 0xfffffffe, RZ, 0xc0, !PT ;  /* 0xfffffffe0404e812 */ /* 0x000fe400078ec0ff */
[----:B------:R-:W-:Y:S02]  /*ad10*/  @!P5 LOP3.LUT R5, R5, 0xfffffffe, RZ, 0xc0, !PT ;  /* 0xfffffffe0505d812 */ /* 0x000fe400078ec0ff */
[----:B------:R-:W-:Y:S01]  /*ad20*/  ISETP.GE.AND P2, PT, R10, c[0x0][0x3c8], PT ;  /* 0x0000f2000a007a0c */ /* 0x000fe20003f46270 */
[----:B------:R-:W-:Y:S01]  /*ad30*/  @!P6 IMAD.WIDE R6, R4, 0x4, R2 ;  /* 0x000000040406e825 */ /* 0x000fe200078e0202 */
[----:B------:R-:W-:-:S02]  /*ad40*/  ISETP.GE.AND P1, PT, R11, c[0x0][0x3c8], PT ;  /* 0x0000f2000b007a0c */ /* 0x000fc40003f26270 */
[----:B------:R-:W-:Y:S01]  /*ad50*/  ISETP.GE.AND P0, PT, R12, c[0x0][0x3c8], PT ;  /* 0x0000f2000c007a0c */ /* 0x000fe20003f06270 */
[----:B------:R-:W-:Y:S01]  /*ad60*/  @!P5 IMAD.WIDE R4, R5, 0x4, R2 ;  /* 0x000000040504d825 */ /* 0x000fe200078e0202 */
[----:B------:R2:W-:Y:S01]  /*ad70*/  @!P6 ST.E.64 [R6.64], R82 ;  /* 0x000000520600e985 */ /* 0x0005e2000c101b0a */
[----:B------:R-:W-:Y:S02]  /*ad80*/  IADD3 R15, R0, 0x88, RZ ;  /* 0x00000088000f7810 */ /* 0x000fe40007ffe0ff */
[----:B------:R-:W-:Y:S01]  /*ad90*/  ISETP.GE.AND P6, PT, R14, c[0x0][0x3c8], PT ;  /* 0x0000f2000e007a0c */ /* 0x000fe20003fc6270 */
[----:B------:R3:W-:Y:S01]  /*ada0*/  @!P5 ST.E.64 [R4.64], R86 ;  /* 0x000000560400d985 */ /* 0x0007e2000c101b0a */
[----:B------:R-:W-:Y:S02]  /*adb0*/  ISETP.GE.AND P5, PT, R15, c[0x0][0x3c8], PT ;  /* 0x0000f2000f007a0c */ /* 0x000fe40003fa6270 */
[----:B--2---:R-:W-:Y:S02]  /*adc0*/  @!P2 LEA.HI R7, R10, R10, RZ, 0x1 ;  /* 0x0000000a0a07a211 */ /* 0x004fe400078f08ff */
[----:B------:R-:W-:-:S02]  /*add0*/  @!P1 LEA.HI R6, R11, R11, RZ, 0x1 ;  /* 0x0000000b0b069211 */ /* 0x000fc400078f08ff */
[----:B---3--:R-:W-:Y:S02]  /*ade0*/  @!P4 LEA.HI R4, R8, R8, RZ, 0x1 ;  /* 0x000000080804c211 */ /* 0x008fe400078f08ff */
[----:B------:R-:W-:Y:S02]  /*adf0*/  @!P3 LEA.HI R8, R9, R9, RZ, 0x1 ;  /* 0x000000090908b211 */ /* 0x000fe400078f08ff */
[----:B------:R-:W-:Y:S02]  /*ae00*/  @!P0 LEA.HI R5, R12, R12, RZ, 0x1 ;  /* 0x0000000c0c058211 */ /* 0x000fe400078f08ff */
[----:B------:R-:W-:Y:S02]  /*ae10*/  @!P4 LOP3.LUT R4, R4, 0xfffffffe, RZ, 0xc0, !PT ;  /* 0xfffffffe0404c812 */ /* 0x000fe400078ec0ff */
[----:B------:R-:W-:Y:S02]  /*ae20*/  @!P3 LOP3.LUT R8, R8, 0xfffffffe, RZ, 0xc0, !PT ;  /* 0xfffffffe0808b812 */ /* 0x000fe400078ec0ff */
[----:B------:R-:W-:Y:S01]  /*ae30*/  @!P2 LOP3.LUT R7, R7, 0xfffffffe, RZ, 0xc0, !PT ;  /* 0xfffffffe0707a812 */ /* 0x000fe200078ec0ff */
[----:B------:R-:W-:Y:S01]  /*ae40*/  @!P4 IMAD.WIDE R12, R4, 0x4, R2 ;  /* 0x00000004040cc825 */ /* 0x000fe200078e0202 */
[----:B------:R-:W-:-:S02]  /*ae50*/  @!P1 LOP3.LUT R6, R6, 0xfffffffe, RZ, 0xc0, !PT ;  /* 0xfffffffe06069812 */ /* 0x000fc400078ec0ff */
[----:B------:R-:W-:Y:S01]  /*ae60*/  @!P0 LOP3.LUT R5, R5, 0xfffffffe, RZ, 0xc0, !PT ;  /* 0xfffffffe05058812 */ /* 0x000fe200078ec0ff */
[--C-:B------:R-:W-:Y:S01]  /*ae70*/  @!P3 IMAD.WIDE R10, R8, 0x4, R2.reuse ;  /* 0x00000004080ab825 */ /* 0x100fe200078e0202 */
[----:B------:R2:W-:Y:S03]  /*ae80*/  @!P4 ST.E.64 [R12.64], R90 ;  /* 0x0000005a0c00c985 */ /* 0x0005e6000c101b0a */
[--C-:B------:R-:W-:Y:S01]  /*ae90*/  @!P2 IMAD.WIDE R8, R7, 0x4, R2.reuse ;  /* 0x000000040708a825 */ /* 0x100fe200078e0202 */
[----:B------:R3:W-:Y:S03]  /*aea0*/  @!P3 ST.E.64 [R10.64], R94 ;  /* 0x0000005e0a00b985 */ /* 0x0007e6000c101b0a */
[--C-:B------:R-:W-:Y:S01]  /*aeb0*/  @!P1 IMAD.WIDE R6, R6, 0x4, R2.reuse ;  /* 0x0000000406069825 */ /* 0x100fe200078e0202 */
[----:B------:R4:W-:Y:S03]  /*aec0*/  @!P2 ST.E.64 [R8.64], R98 ;  /* 0x000000620800a985 */ /* 0x0009e6000c101b0a */
[----:B------:R-:W-:Y:S01]  /*aed0*/  @!P0 IMAD.WIDE R4, R5, 0x4, R2 ;  /* 0x0000000405048825 */ /* 0x000fe200078e0202 */
        /* <DEDUP_REMOVED lines=12> */
[----:B------:R-:W-:Y:S02]  /*afa0*/  ISETP.GE.AND P2, PT, R10, c[0x0][0x3c8], PT ;  /* 0x0000f2000a007a0c */ /* 0x000fe40003f46270 */
[----:B------:R-:W-:Y:S01]  /*afb0*/  @!P5 LOP3.LUT R5, R5, 0xfffffffe, RZ, 0xc0, !PT ;  /* 0xfffffffe0505d812 */ /* 0x000fe200078ec0ff */
[----:B------:R-:W-:Y:S01]  /*afc0*/  @!P6 IMAD.WIDE R6, R4, 0x4, R2 ;  /* 0x000000040406e825 */ /* 0x000fe200078e0202 */
[----:B------:R-:W-:-:S02]  /*afd0*/  ISETP.GE.AND P1, PT, R11, c[0x0][0x3c8], PT ;  /* 0x0000f2000b007a0c */ /* 0x000fc40003f26270 */
[----:B------:R-:W-:Y:S01]  /*afe0*/  ISETP.GE.AND P0, PT, R12, c[0x0][0x3c8], PT ;  /* 0x0000f2000c007a0c */ /* 0x000fe20003f06270 */
[----:B------:R-:W-:Y:S01]  /*aff0*/  @!P5 IMAD.WIDE R4, R5, 0x4, R2 ;  /* 0x000000040504d825 */ /* 0x000fe200078e0202 */
[----:B------:R2:W-:Y:S01]  /*b000*/  @!P6 ST.E.64 [R6.64], R110 ;  /* 0x0000006e0600e985 */ /* 0x0005e2000c101b0a */
[----:B------:R-:W-:-:S03]  /*b010*/  IADD3 R0, R0, 0xb8, RZ ;  /* 0x000000b800007810 */ /* 0x000fc60007ffe0ff */
[----:B------:R3:W-:Y:S01]  /*b020*/  @!P5 ST.E.64 [R4.64], R114 ;  /* 0x000000720400d985 */ /* 0x0007e2000c101b0a */
[----:B--2---:R-:W-:-:S04]  /*b030*/  @!P2 LEA.HI R7, R10, R10, RZ, 0x1 ;  /* 0x0000000a0a07a211 */ /* 0x004fc800078f08ff */
[----:B------:R-:W-:Y:S02]  /*b040*/  @!P1 LEA.HI R6, R11, R11, RZ, 0x1 ;  /* 0x0000000b0b069211 */ /* 0x000fe400078f08ff */
[----:B---3--:R-:W-:Y:S02]  /*b050*/  @!P4 LEA.HI R4, R8, R8, RZ, 0x1 ;  /* 0x000000080804c211 */ /* 0x008fe400078f08ff */
[----:B------:R-:W-:Y:S02]  /*b060*/  @!P3 LEA.HI R8, R9, R9, RZ, 0x1 ;  /* 0x000000090908b211 */ /* 0x000fe400078f08ff */
[----:B------:R-:W-:Y:S02]  /*b070*/  @!P0 LEA.HI R5, R12, R12, RZ, 0x1 ;  /* 0x0000000c0c058211 */ /* 0x000fe400078f08ff */
[----:B------:R-:W-:Y:S02]  /*b080*/  @!P4 LOP3.LUT R4, R4, 0xfffffffe, RZ, 0xc0, !PT ;  /* 0xfffffffe0404c812 */ /* 0x000fe400078ec0ff */
[----:B------:R-:W-:-:S02]  /*b090*/  @!P3 LOP3.LUT R8, R8, 0xfffffffe, RZ, 0xc0, !PT ;  /* 0xfffffffe0808b812 */ /* 0x000fc400078ec0ff */
[----:B------:R-:W-:Y:S01]  /*b0a0*/  @!P2 LOP3.LUT R7, R7, 0xfffffffe, RZ, 0xc0, !PT ;  /* 0xfffffffe0707a812 */ /* 0x000fe200078ec0ff */
[--C-:B------:R-:W-:Y:S01]  /*b0b0*/  @!P4 IMAD.WIDE R12, R4, 0x4, R2.reuse ;  /* 0x00000004040cc825 */ /* 0x100fe200078e0202 */
[----:B------:R-:W-:Y:S02]  /*b0c0*/  @!P1 LOP3.LUT R6, R6, 0xfffffffe, RZ, 0xc0, !PT ;  /* 0xfffffffe06069812 */ /* 0x000fe400078ec0ff */
        /* <DEDUP_REMOVED lines=8> */
[----:B------:R2:W-:Y:S04]  /*b150*/  @!P1 ST.E.64 [R6.64], R126 ;  /* 0x0000007e06009985 */ /* 0x0005e8000c101b0a */
[----:B------:R2:W-:Y:S01]  /*b160*/  @!P0 ST.E.64 [R4.64], R150 ;  /* 0x0000009604008985 */ /* 0x0005e2000c101b0a */
[----:B------:R-:W-:-:S13]  /*b170*/  ISETP.GE.AND P0, PT, R0, c[0x0][0x3c8], PT ;  /* 0x0000f20000007a0c */ /* 0x000fda0003f06270 */
[----:B------:R-:W-:Y:S05]  /*b180*/  @P0 EXIT ;  /* 0x000000000000094d */ /* 0x000fea0003800000 */
[----:B------:R-:W-:-:S04]  /*b190*/  LEA.HI R0, R0, R0, RZ, 0x1 ;  /* 0x0000000000007211 */ /* 0x000fc800078f08ff */
[----:B------:R-:W-:-:S05]  /*b1a0*/  LOP3.LUT R0, R0, 0xfffffffe, RZ, 0xc0, !PT ;  /* 0xfffffffe00007812 */ /* 0x000fca00078ec0ff */
[----:B------:R-:W-:-:S05]  /*b1b0*/  IMAD.WIDE R2, R0, 0x4, R2 ;  /* 0x0000000400027825 */ /* 0x000fca00078e0202 */
[----:B------:R-:W-:Y:S01]  /*b1c0*/  ST.E.64 [R2.64], R130 ;  /* 0x0000008202007985 */ /* 0x000fe2000c101b0a */
[----:B------:R-:W-:Y:S05]  /*b1d0*/  EXIT ;  /* 0x000000000000794d */ /* 0x000fea0003800000 */
.L_x_7:
[----:B------:R-:W1:Y:S02]  /*b1e0*/  S2R R0, SR_TID.X ;  /* 0x0000000000007919 */ /* 0x000e640000002100 */
[----:B-1----:R-:W-:-:S13]  /*b1f0*/  ISETP.GT.AND P0, PT, R0, 0x7f, PT ;  /* 0x0000007f0000780c */ /* 0x002fda0003f04270 */
[----:B------:R-:W-:Y:S05]  /*b200*/  @P0 EXIT ;  /* 0x000000000000094d */ /* 0x000fea0003800000 */
[----:B------:R-:W1:Y:S01]  /*b210*/  S2R R8, SR_CTAID.X ;  /* 0x0000000000087919 */ /* 0x000e620000002500 */
[----:B------:R-:W-:-:S05]  /*b220*/  MOV R3, c[0x0][0x4e8] ;  /* 0x00013a0000037a02 */ /* 0x000fca0000000f00 */
[----:B------:R-:W-:Y:S01]  /*b230*/  IMAD R2, R3, c[0x0][0x388], RZ ;  /* 0x0000e20003027a24 */ /* 0x000fe200078e02ff */
[----:B-1----:R-:W-:-:S04]  /*b240*/  LEA R8, R8, R0, 0x7 ;  /* 0x0000000008087211 */ /* 0x002fc800078e38ff */
[----:B------:R-:W-:-:S13]  /*b250*/  ISETP.GE.AND P0, PT, R8, R2, PT ;  /* 0x000000020800720c */ /* 0x000fda0003f06270 */
[----:B------:R-:W-:Y:S05]  /*b260*/  @P0 EXIT ;  /* 0x000000000000094d */ /* 0x000fea0003800000 */
[----:B------:R-:W1:Y:S01]  /*b270*/  S2R R7, SR_CTAID.Z ;  /* 0x0000000000077919 */ /* 0x000e620000002700 */
[----:B------:R-:W-:Y:S01]  /*b280*/  USHF.R.S32.HI UR6, URZ, 0x1f, UR9 ;  /* 0x0000001f3f067899 */ /* 0x000fe20008011409 */
[----:B------:R-:W-:Y:S01]  /*b290*/  ISETP.NE.AND P0, PT, R3, 0x1, PT ;  /* 0x000000010300780c */ /* 0x000fe20003f05270 */
[----:B------:R-:W-:Y:S01]  /*b2a0*/  ULDC.64 UR4, c[0x0][0x4d0] ;  /* 0x0001340000047ab9 */ /* 0x000fe20000000a00 */
[----:B------:R-:W2:Y:S01]  /*b2b0*/  S2R R9, SR_CTAID.Y ;  /* 0x0000000000097919 */ /* 0x000ea20000002600 */
[----:B------:R-:W-:Y:S01]  /*b2c0*/  UIMAD UR6, UR6, UR4, URZ ;  /* 0x00000004060672a4 */ /* 0x000fe2000f8e023f */
[----:B------:R-:W-:Y:S01]  /*b2d0*/  IADD3 R4, RZ, -UR9, RZ ;  /* 0x80000009ff047c10 */ /* 0x000fe2000fffe0ff */
[----:B------:R-:W-:Y:S01]  /*b2e0*/  UIMAD.WIDE.U32 UR12, UR9, UR4, URZ ;  /* 0x00000004090c72a5 */ /* 0x000fe2000f8e003f */
[----:B------:R-:W-:Y:S01]  /*b2f0*/  MOV R0, R8 ;  /* 0x0000000800007202 */ /* 0x000fe20000000f00 */
[----:B------:R-:W-:-:S04]  /*b300*/  UIMAD UR4, UR9, UR5, UR6 ;  /* 0x00000005090472a4 */ /* 0x000fc8000f8e0206 */
[----:B------:R-:W-:Y:S01]  /*b310*/  UIADD3 UR4, UR13, UR4, URZ ;  /* 0x000000040d047290 */ /* 0x000fe2000fffe03f */
[----:B------:R-:W-:Y:S01]  /*b320*/  MOV R3, UR13 ;  /* 0x0000000d00037c02 */ /* 0x000fe20008000f00 */
[----:B------:R-:W-:-:S04]  /*b330*/  @P0 IMAD.HI.U32 R5, R8, c[0x0][0x4ec], RZ ;  /* 0x00013b0008050a27 */ /* 0x000fc800078e00ff */
[----:B------:R-:W-:Y:S01]  /*b340*/  IMAD.U32 R2, RZ, RZ, UR12 ;  /* 0x0000000cff027e24 */ /* 0x000fe2000f8e00ff */
[----:B------:R-:W-:Y:S01]  /*b350*/  @P0 SHF.R.U32.HI R0, RZ, c[0x0][0x4f0], R5 ;  /* 0x00013c00ff000a19 */ /* 0x000fe20000011605 */
[----:B------:R-:W-:Y:S01]  /*b360*/  IMAD.U32 R3, RZ, RZ, UR4 ;  /* 0x00000004ff037e24 */ /* 0x000fe2000f8e00ff */
[----:B-1----:R-:W-:-:S03]  /*b370*/  SHF.R.S32.HI R6, RZ, 0x1f, R7 ;  /* 0x0000001fff067819 */ /* 0x002fc60000011407 */
[----:B------:R-:W-:-:S04]  /*b380*/  IMAD.WIDE.U32 R2, R7, c[0x0][0x4d8], R2 ;  /* 0x0001360007027a25 */ /* 0x000fc800078e0002 */
[----:B------:R-:W-:Y:S02]  /*b390*/  IMAD R6, R6, c[0x0][0x4d8], RZ ;  /* 0x0001360006067a24 */ /* 0x000fe400078e02ff */
[----:B--2---:R-:W-:Y:S02]  /*b3a0*/  IMAD R4, R4, c[0x0][0x550], R9 ;  /* 0x0001540004047a24 */ /* 0x004fe400078e0209 */
[----:B------:R-:W-:Y:S01]  /*b3b0*/  IMAD R5, R7, c[0x0][0x4dc], R6 ;  /* 0x0001370007057a24 */ /* 0x000fe200078e0206 */
[----:B------:R-:W-:Y:S02]  /*b3c0*/  IADD3 R7, -R0, RZ, RZ ;  /* 0x000000ff00077210 */ /* 0x000fe40007ffe1ff */
[----:B------:R-:W-:Y:S01]  /*b3d0*/  SHF.R.S32.HI R6, RZ, 0x1f, R4 ;  /* 0x0000001fff067819 */ /* 0x000fe20000011404 */
[----:B------:R-:W-:Y:S02]  /*b3e0*/  IMAD.IADD R3, R5, 0x1, R3 ;  /* 0x0000000105037824 */ /* 0x000fe400078e0203 */
[----:B------:R-:W-:Y:S01]  /*b3f0*/  IMAD R5, R7, c[0x0][0x4e8], R8 ;  /* 0x00013a0007057a24 */ /* 0x000fe200078e0208 */
[----:B------:R-:W-:Y:S01]  /*b400*/  SHF.R.S32.HI R7, RZ, 0x1f, R0 ;  /* 0x0000001fff077819 */ /* 0x000fe20000011400 */
[----:B------:R-:W-:-:S02]  /*b410*/  IMAD R6, R6, c[0x0][0x4e0], RZ ;  /* 0x0001380006067a24 */ /* 0x000fc400078e02ff */
[----:B------:R-:W-:-:S04]  /*b420*/  IMAD.WIDE.U32 R2, R4, c[0x0][0x4e0], R2 ;  /* 0x0001380004027a25 */ /* 0x000fc800078e0002 */
[----:B------:R-:W-:Y:S01]  /*b430*/  IMAD R6, R4, c[0x0][0x4e4], R6 ;  /* 0x0001390004067a24 */ /* 0x000fe200078e0206 */
[----:B------:R-:W-:Y:S02]  /*b440*/  SHF.R.S32.HI R4, RZ, 0x1f, R5 ;  /* 0x0000001fff047819 */ /* 0x000fe40000011405 */
[----:B------:R-:W-:-:S03]  /*b450*/  IADD3 R2, P0, R0, R2, RZ ;  /* 0x0000000200027210 */ /* 0x000fc60007f1e0ff */
[----:B------:R-:W-:Y:S01]  /*b460*/  IMAD R0, R4, c[0x0][0x4c8], RZ ;  /* 0x0001320004007a24 */ /* 0x000fe200078e02ff */
[----:B------:R-:W-:-:S03]  /*b470*/  IADD3.X R3, R7, R3, R6, P0, !PT ;  /* 0x0000000307037210 */ /* 0x000fc600007fe406 */
[C---:B------:R-:W-:Y:S02]  /*b480*/  IMAD R0, R5.reuse, c[0x0][0x4cc], R0 ;  /* 0x0001330005007a24 */ /* 0x040fe400078e0200 */
[----:B------:R-:W-:-:S05]  /*b490*/  IMAD.WIDE.U32 R2, R5, c[0x0][0x4c8], R2 ;  /* 0x0001320005027a25 */ /* 0x000fca00078e0002 */
[----:B------:R-:W-:Y:S02]  /*b4a0*/  IADD3 R0, R3, R0, RZ ;  /* 0x0000000003007210 */ /* 0x000fe40007ffe0ff */
[----:B------:R-:W-:-:S04]  /*b4b0*/  LEA R4, P0, R2, c[0x0][0x4a8], 0x2 ;  /* 0x00012a0002047a11 */ /* 0x000fc800078010ff */
[----:B------:R-:W-:Y:S02]  /*b4c0*/  LEA.HI.X R5, R2, c[0x0][0x4ac], R0, 0x2, P0 ;  /* 0x00012b0002057a11 */ /* 0x000fe400000f1400 */
[----:B------:R-:W-:-:S05]  /*b4d0*/  MOV R0, 0xff800000 ;  /* 0xff80000000007802 */ /* 0x000fca0000000f00 */
[----:B------:R-:W-:Y:S01]  /*b4e0*/  STG.E [R4.64], R0 ;  /* 0x0000000004007986 */ /* 0x000fe2000c10190a */
[----:B------:R-:W-:Y:S05]  /*b4f0*/  EXIT ;  /* 0x000000000000794d */ /* 0x000fea0003800000 */
.L_x_10:
[----:B------:R-:W-:-:S00]  /*b500*/  BRA `(.L_x_10) ;  /* 0xfffffff000007947 */ /* 0x000fc0000383ffff */
[----:B------:R-:W-:-:S00]  /*b510*/  NOP ;  /* 0x0000000000007918 */ /* 0x000fc00000000000 */
        /* <DEDUP_REMOVED lines=14> */
.L_x_2452:


//--------------------- .text._ZN7cutlass13device_kernelIN5flash19enable_sm80_to_sm89INS1_16FlashAttnFwdSm80INS1_25CollectiveMainloopFwdSm80ILi8ELi1ELb0EN4cute5tupleIJNS5_1CILi128EEENS7_ILi64EEENS7_ILi192EEEEEELi192ENS_6half_tEfNS_4arch4Sm80ELb0ELb0ELb0ELb1ELb0ELb0ELb1ELb1EEENS1_21CollectiveEpilogueFwdINS6_IJS8_SA_S9_EEENS6_IJNS7_ILi1EEESI_SI_EEESC_SE_Li256ELb1ELb1ELb1ELb0EEENS1_36VarlenDynamicPersistentTileSchedulerILi128ELi64ELi256ELi256ELb1ELb1ELb0ELb0ELb1ELb1EEEEEEEEEvNT_6ParamsE --------------------------
	.section	.text._ZN7cutlass13device_kernelIN5flash19enable_sm80_to_sm89INS1_16FlashAttnFwdSm80INS1_25CollectiveMainloopFwdSm80ILi8ELi1ELb0EN4cute5tupleIJNS5_1CILi128EEENS7_ILi64EEENS7_ILi192EEEEEELi192ENS_6half_tEfNS_4arch4Sm80ELb0ELb0ELb0ELb1ELb0ELb0ELb1ELb1EEENS1_21CollectiveEpilogueFwdINS6_IJS8_SA_S9_EEENS6_IJNS7_ILi1EEESI_SI_EEESC_SE_Li256ELb1ELb1ELb1ELb0EEENS1_36VarlenDynamicPersistentTileSchedulerILi128ELi64ELi256ELi256ELb1ELb1ELb0ELb0ELb1ELb1EEEEEEEEEvNT_6ParamsE,"ax",@progbits
	.sectioninfo	@"SHI_REGISTERS=255"
	.align	128
.text._ZN7cutlass13device_kernelIN5flash19enable_sm80_to_sm89INS1_16FlashAttnFwdSm80INS1_25CollectiveMainloopFwdSm80ILi8ELi1ELb0EN4cute5tupleIJNS5_1CILi128EEENS7_ILi64EEENS7_ILi192EEEEEELi192ENS_6half_tEfNS_4arch4Sm80ELb0ELb0ELb0ELb1ELb0ELb0ELb1ELb1EEENS1_21CollectiveEpilogueFwdINS6_IJS8_SA_S9_EEENS6_IJNS7_ILi1EEESI_SI_EEESC_SE_Li256ELb1ELb1ELb1ELb0EEENS1_36VarlenDynamicPersistentTileSchedulerILi128ELi64ELi256ELi256ELb1ELb1ELb0ELb0ELb1ELb1EEEEEEEEEvNT_6ParamsE:
        .type           _ZN7cutlass13device_kernelIN5flash19enable_sm80_to_sm89INS1_16FlashAttnFwdSm80INS1_25CollectiveMainloopFwdSm80ILi8ELi1ELb0EN4cute5tupleIJNS5_1CILi128EEENS7_ILi64EEENS7_ILi192EEEEEELi192ENS_6half_tEfNS_4arch4Sm80ELb0ELb0ELb0ELb1ELb0ELb0ELb1ELb1EEENS1_21CollectiveEpilogueFwdINS6_IJS8_SA_S9_EEENS6_IJNS7_ILi1EEESI_SI_EEESC_SE_Li256ELb1ELb1ELb1ELb0EEENS1_36VarlenDynamicPersistentTileSchedulerILi128ELi64ELi256ELi256ELb1ELb1ELb0ELb0ELb1ELb1EEEEEEEEEvNT_6ParamsE,@function
        .size           _ZN7cutlass13device_kernelIN5flash19enable_sm80_to_sm89INS1_16FlashAttnFwdSm80INS1_25CollectiveMainloopFwdSm80ILi8ELi1ELb0EN4cute5tupleIJNS5_1CILi128EEENS7_ILi64EEENS7_ILi192EEEEEELi192ENS_6half_tEfNS_4arch4Sm80ELb0ELb0ELb0ELb1ELb0ELb0ELb1ELb1EEENS1_21CollectiveEpilogueFwdINS6_IJS8_SA_S9_EEENS6_IJNS7_ILi1EEESI_SI_EEESC_SE_Li256ELb1ELb1ELb1ELb0EEENS1_36VarlenDynamicPersistentTileSchedulerILi128ELi64ELi256ELi256ELb1ELb1ELb0ELb0ELb1ELb1EEEEEEEEEvNT_6ParamsE,(.L_x_2453 - _ZN7cutlass13device_kernelIN5flash19enable_sm80_to_sm89INS1_16FlashAttnFwdSm80INS1_25CollectiveMainloopFwdSm80ILi8ELi1ELb0EN4cute5tupleIJNS5_1CILi128EEENS7_ILi64EEENS7_ILi192EEEEEELi192ENS_6half_tEfNS_4arch4Sm80ELb0ELb0ELb0ELb1ELb0ELb0ELb1ELb1EEENS1_21CollectiveEpilogueFwdINS6_IJS8_SA_S9_EEENS6_IJNS7_ILi1EEESI_SI_EEESC_SE_Li256ELb1ELb1ELb1ELb0EEENS1_36VarlenDynamicPersistentTileSchedulerILi128ELi64ELi256ELi256ELb1ELb1ELb0ELb0ELb1ELb1EEEEEEEEEvNT_6ParamsE)
        .other          _ZN7cutlass13device_kernelIN5flash19enable_sm80_to_sm89INS1_16FlashAttnFwdSm80INS1_25CollectiveMainloopFwdSm80ILi8ELi1ELb0EN4cute5tupleIJNS5_1CILi128EEENS7_ILi64EEENS7_ILi192EEEEEELi192ENS_6half_tEfNS_4arch4Sm80ELb0ELb0ELb0ELb1ELb0ELb0ELb1ELb1EEENS1_21CollectiveEpilogueFwdINS6_IJS8_SA_S9_EEENS6_IJNS7_ILi1EEESI_SI_EEESC_SE_Li256ELb1ELb1ELb1ELb0EEENS1_36VarlenDynamicPersistentTileSchedulerILi128ELi64ELi256ELi256ELb1ELb1ELb0ELb0ELb1ELb1EEEEEEEEEvNT_6ParamsE,@"STO_CUDA_ENTRY STV_DEFAULT"
_ZN7cutlass13device_kernelIN5flash19enable_sm80_to_sm89INS1_16FlashAttnFwdSm80INS1_25CollectiveMainloopFwdSm80ILi8ELi1ELb0EN4cute5tupleIJNS5_1CILi128EEENS7_ILi64EEENS7_ILi192EEEEEELi192ENS_6half_tEfNS_4arch4Sm80ELb0ELb0ELb0ELb1ELb0ELb0ELb1ELb1EEENS1_21CollectiveEpilogueFwdINS6_IJS8_SA_S9_EEENS6_IJNS7_ILi1EEESI_SI_EEESC_SE_Li256ELb1ELb1ELb1ELb0EEENS1_36VarlenDynamicPersistentTileSchedulerILi128ELi64ELi256ELi256ELb1ELb1ELb0ELb0ELb1ELb1EEEEEEEEEvNT_6ParamsE:
[----:B------:R-:W-:Y:S02]  /*0000*/  MOV R1, c[0x0][0x28] ;  /* 0x00000a0000017a02 */ /* 0x000fe40000000f00 */
[----:B------:R-:W1:Y:S01]  /*0010*/  S2R R201, SR_TID.X ;  /* 0x0000000000c97919 */ /* 0x000e620000002100 */
[----:B------:R-:W-:Y:S01]  /*0020*/  ULDC.64 UR6, c[0x0][0x118] ;  /* 0x0000460000067ab9 */ /* 0x000fe20000000a00 */
[----:B------:R-:W-:Y:S01]  /*0030*/  IMAD.MOV.U32 R200, RZ, RZ, RZ ;  /* 0x000000ffffc87224 */ /* 0x000fe200078e00ff */
[----:B------:R-:W-:Y:S01]  /*0040*/  MOV R196, 0xffffffff ;  /* 0xffffffff00c47802 */ /* 0x000fe20000000f00 */
[----:B------:R-:W-:Y:S02]  /*0050*/  IMAD.MOV.U32 R199, RZ, RZ, -0x1 ;  /* 0xffffffffffc77424 */ /* 0x000fe400078e00ff */
[----:B------:R-:W-:Y:S01]  /*0060*/  IMAD.MOV.U32 R191, RZ, RZ, -0x1 ;  /* 0xffffffffffbf7424 */ /* 0x000fe200078e00ff */
[----:B-1----:R-:W-:-:S06]  /*0070*/  SHF.R.U32.HI R211, RZ, 0x5, R201 ;  /* 0x00000005ffd37819 */ /* 0x002fcc00000116c9 */
[----:B------:R-:W1:Y:S02]  /*0080*/  SHFL.IDX PT, R211, R211, RZ, 0x1f ;  /* 0x00001fffd3d37589 */ /* 0x000e6400000e0000 */
[----:B-1----:R-:W-:-:S13]  /*0090*/  ISETP.NE.AND P0, PT, R211, RZ, PT ;  /* 0x000000ffd300720c */ /* 0x002fda0003f05270 */
[----:B------:R-:W-:Y:S06]  /*00a0*/  @P0 BAR.SYNC.DEFER_BLOCKING 0x5, 0x100 ;  /* 0x0144000000000b1d */ /* 0x000fec0000010000 */
[----:B------:R-:W1:Y:S04]  /*00b0*/  @P0 LDS.128 R192, [0x18100] ;  /* 0x01810000ffc00984 */ /* 0x000e680000000c00 */
[----:B------:R-:W-:Y:S06]  /*00c0*/  @P0 BAR.ARV 0x4, 0x100 ;  /* 0x0104000000000b1d */ /* 0x000fec0000002000 */
[----:B------:R-:W-:Y:S05]  /*00d0*/  @P0 BRA `(.L_x_11) ;  /* 0x00000a1000000947 */ /* 0x000fea0003800000 */
[----:B------:R-:W-:Y:S01]  /*00e0*/  LOP3.LUT R3, R201, 0x1f, RZ, 0xc0, !PT ;  /* 0x0000001fc9037812 */ /* 0x000fe200078ec0ff */
[----:B------:R-:W-:-:S02]  /*00f0*/  IMAD.MOV.U32 R8, RZ, RZ, RZ ;  /* 0x000000ffff087224 */ /* 0x000fc400078e00ff */
[----:B------:R-:W-:Y:S01]  /*0100*/  IMAD.MOV.U32 R4, RZ, RZ, RZ ;  /* 0x000000ffff047224 */ /* 0x000fe200078e00ff */
[----:B------:R-:W-:-:S04]  /*0110*/  ISETP.NE.AND P6, PT, R3, 0x1f, PT ;  /* 0x0000001f0300780c */ /* 0x000fc80003fc5270 */
[----:B------:R-:W-:-:S13]  /*0120*/  ISETP.GE.OR P0, PT, R3, c[0x0][0x53c], !P6 ;  /* 0x00014f0003007a0c */ /* 0x000fda0007706670 */
[----:B------:R-:W-:Y:S02]  /*0130*/  @!P0 IMAD.MOV.U32 R2, RZ, RZ, 0x4 ;  /* 0x00000004ff028424 */ /* 0x000fe400078e00ff */
[----:B------:R-:W-:Y:S02]  /*0140*/  @!P0 IMAD.MOV.U32 R0, RZ, RZ, 0x4 ;  /* 0x00000004ff008424 */ /* 0x000fe400078e00ff */
[----:B------:R-:W-:-:S04]  /*0150*/  @!P0 IMAD.WIDE.U32 R6, R3, R2, c[0x0][0x580] ;  /* 0x0001600003068625 */ /* 0x000fc800078e0002 */
[C---:B------:R-:W-:Y:S01]  /*0160*/  @!P0 IMAD.WIDE.U32 R10, R3.reuse, R0, c[0x0][0x578] ;  /* 0x00015e00030a8625 */ /* 0x040fe200078e0000 */
[----:B------:R-:W2:Y:S04]  /*0170*/  @!P0 LDG.E R8, [R6.64] ;  /* 0x0000000606088981 */ /* 0x000ea8000c1e1900 */
[----:B------:R-:W2:Y:S01]  /*0180*/  @!P0 LDG.E R4, [R10.64] ;  /* 0x000000060a048981 */ /* 0x000ea2000c1e1900 */
[C---:B------:R-:W-:Y:S01]  /*0190*/  ISETP.NE.AND P5, PT, R3.reuse, RZ, PT ;  /* 0x000000ff0300720c */ /* 0x040fe20003fa5270 */
[----:B------:R-:W3:Y:S01]  /*01a0*/  S2UR UR4, SR_CTAID.X ;  /* 0x00000000000479c3 */ /* 0x000ee20000002500 */
[C---:B------:R-:W-:Y:S02]  /*01b0*/  ISETP.GE.U32.AND P4, PT, R3.reuse, 0x2, PT ;  /* 0x000000020300780c */ /* 0x040fe40003f86070 */
[----:B------:R-:W-:-:S02]  /*01c0*/  ISETP.GE.U32.AND P3, PT, R3, 0x4, PT ;  /* 0x000000040300780c */ /* 0x000fc40003f66070 */
[C---:B------:R-:W-:Y:S02]  /*01d0*/  ISETP.GE.U32.AND P2, PT, R3.reuse, 0x8, PT ;  /* 0x000000080300780c */ /* 0x040fe40003f46070 */
[----:B------:R-:W-:Y:S02]  /*01e0*/  ISETP.GE.U32.AND P1, PT, R3, 0x10, PT ;  /* 0x000000100300780c */ /* 0x000fe40003f26070 */
[----:B-1----:R-:W-:Y:S01]  /*01f0*/  MOV R195, RZ ;  /* 0x000000ff00c37202 */ /* 0x002fe20000000f00 */
[----:B--2---:R-:W-:-:S05]  /*0200*/  IMAD R0, R8, R4, RZ ;  /* 0x0000000408007224 */ /* 0x004fca00078e02ff */
[----:B------:R-:W1:Y:S02]  /*0210*/  SHFL.UP PT, R2, R0, 0x1, RZ ;  /* 0x0420000000027989 */ /* 0x000e6400000e00ff */
[----:B-1----:R-:W-:-:S05]  /*0220*/  SEL R2, R2, RZ, P5 ;  /* 0x000000ff02027207 */ /* 0x002fca0002800000 */
[----:B------:R-:W-:-:S05]  /*0230*/  IMAD.IADD R2, R0, 0x1, R2 ;  /* 0x0000000100027824 */ /* 0x000fca00078e0202 */
[----:B------:R-:W1:Y:S02]  /*0240*/  SHFL.UP PT, R0, R2, 0x2, RZ ;  /* 0x0440000002007989 */ /* 0x000e6400000e00ff */
[----:B-1----:R-:W-:-:S04]  /*0250*/  SEL R0, R0, RZ, P4 ;  /* 0x000000ff00007207 */ /* 0x002fc80002000000 */
[----:B------:R-:W-:-:S05]  /*0260*/  IADD3 R0, R2, R0, RZ ;  /* 0x0000000002007210 */ /* 0x000fca0007ffe0ff */
[----:B------:R-:W1:Y:S02]  /*0270*/  SHFL.UP PT, R2, R0, 0x4, RZ ;  /* 0x0480000000027989 */ /* 0x000e6400000e00ff */
[----:B-1----:R-:W-:-:S05]  /*0280*/  SEL R2, R2, RZ, P3 ;  /* 0x000000ff02027207 */ /* 0x002fca0001800000 */
[----:B------:R-:W-:-:S05]  /*0290*/  IMAD.IADD R2, R0, 0x1, R2 ;  /* 0x0000000100027824 */ /* 0x000fca00078e0202 */
[----:B------:R-:W1:Y:S02]  /*02a0*/  SHFL.UP PT, R0, R2, 0x8, RZ ;  /* 0x0500000002007989 */ /* 0x000e6400000e00ff */
[----:B-1----:R-:W-:-:S05]  /*02b0*/  SEL R0, R0, RZ, P2 ;  /* 0x000000ff00007207 */ /* 0x002fca0001000000 */
[----:B------:R-:W-:-:S05]  /*02c0*/  IMAD.IADD R0, R2, 0x1, R0 ;  /* 0x0000000102007824 */ /* 0x000fca00078e0200 */
[----:B------:R-:W1:Y:S02]  /*02d0*/  SHFL.UP PT, R9, R0, 0x10, RZ ;  /* 0x0600000000097989 */ /* 0x000e6400000e00ff */
[----:B-1----:R-:W-:-:S05]  /*02e0*/  SEL R9, R9, RZ, P1 ;  /* 0x000000ff09097207 */ /* 0x002fca0000800000 */
[----:B------:R-:W-:-:S05]  /*02f0*/  IMAD.IADD R9, R0, 0x1, R9 ;  /* 0x0000000100097824 */ /* 0x000fca00078e0209 */
[----:B------:R-:W1:Y:S02]  /*0300*/  SHFL.IDX PT, R0, R9, 0x1f, 0x1f ;  /* 0x03e01f0009007f89 */ /* 0x000e6400000e0000 */
[----:B-1----:R-:W-:-:S04]  /*0310*/  IMAD R0, R0, c[0x0][0x538], RZ ;  /* 0x00014e0000007a24 */ /* 0x002fc800078e02ff */
[----:B------:R-:W-:Y:S01]  /*0320*/  IMAD.MOV.U32 R5, RZ, RZ, R0 ;  /* 0x000000ffff057224 */ /* 0x000fe200078e0000 */
[----:B---3--:R-:W-:-:S13]  /*0330*/  ISETP.GT.AND P0, PT, R0, UR4, PT ;  /* 0x0000000400007c0c */ /* 0x008fda000bf04270 */
[----:B------:R-:W-:Y:S05]  /*0340*/  @P0 BRA `(.L_x_12) ;  /* 0x0000026000000947 */ /* 0x000fea0003800000 */
[----:B------:R-:W-:Y:S02]  /*0350*/  MOV R0, R5 ;  /* 0x0000000500007202 */ /* 0x000fe40000000f00 */
[----:B------:R-:W-:-:S04]  /*0360*/  MOV R195, RZ ;  /* 0x000000ff00c37202 */ /* 0x000fc80000000f00 */
.L_x_16:
[----:B------:R-:W-:-:S04]  /*0370*/  IADD3 R195, R195, 0x1f, RZ ;  /* 0x0000001fc3c37810 */ /* 0x000fc80007ffe0ff */
[----:B------:R-:W-:-:S13]  /*0380*/  ISETP.GE.AND P0, PT, R195, c[0x0][0x53c], PT ;  /* 0x00014f00c3007a0c */ /* 0x000fda0003f06270 */
[----:B------:R-:W-:Y:S05]  /*0390*/  @P0 BRA `(.L_x_13) ;  /* 0x000006d000000947 */ /* 0x000fea0003800000 */
[----:B------:R-:W-:Y:S02]  /*03a0*/  IADD3 R6, R3, R195, RZ ;  /* 0x000000c303067210 */ /* 0x000fe40007ffe0ff */
[----:B------:R-:W-:Y:S02]  /*03b0*/  MOV R8, RZ ;  /* 0x000000ff00087202 */ /* 0x000fe40000000f00 */
[----:B------:R-:W-:Y:S02]  /*03c0*/  ISETP.GE.OR P0, PT, R6, c[0x0][0x53c], !P6 ;  /* 0x00014f0006007a0c */ /* 0x000fe40007706670 */
[----:B------:R-:W-:-:S11]  /*03d0*/  MOV R4, RZ ;  /* 0x000000ff00047202 */ /* 0x000fd60000000f00 */
[----:B------:R-:W-:Y:S02]  /*03e0*/  @!P0 MOV R5, 0x4 ;  /* 0x0000000400058802 */ /* 0x000fe40000000f00 */
[----:B------:R-:W-:-:S03]  /*03f0*/  @!P0 MOV R2, 0x4 ;  /* 0x0000000400028802 */ /* 0x000fc60000000f00 */
[----:B------:R-:W-:-:S04]  /*0400*/  @!P0 IMAD.WIDE R10, R6, R5, c[0x0][0x580] ;  /* 0x00016000060a8625 */ /* 0x000fc800078e0205 */
[----:B------:R-:W-:Y:S01]  /*0410*/  @!P0 IMAD.WIDE R6, R6, R2, c[0x0][0x578] ;  /* 0x00015e0006068625 */ /* 0x000fe200078e0202 */
[----:B------:R-:W2:Y:S04]  /*0420*/  @!P0 LDG.E R8, [R10.64] ;  /* 0x000000060a088981 */ /* 0x000ea8000c1e1900 */
[----:B------:R-:W2:Y:S02]  /*0430*/  @!P0 LDG.E R4, [R6.64] ;  /* 0x0000000606048981 */ /* 0x000ea4000c1e1900 */
[----:B--2---:R-:W-:Y:S01]  /*0440*/  IMAD R9, R8, R4, RZ ;  /* 0x0000000408097224 */ /* 0x004fe200078e02ff */
[----:B------:R-:W-:Y:S05]  /*0450*/  BRA.DIV ~URZ, `(.L_x_14) ;  /* 0x0000b6e27f007947 */ /* 0x000fea000b800000 */
[----:B------:R1:W2:Y:S02]  /*0460*/  SHFL.UP PT, R2, R9, 0x1, RZ ;  /* 0x0420000009027989 */ /* 0x0002a400000e00ff */
.L_x_104:
[----:B--2---:R-:W-:-:S04]  /*0470*/  SEL R2, R2, RZ, P5 ;  /* 0x000000ff02027207 */ /* 0x004fc80002800000 */
[----:B-1----:R-:W-:Y:S01]  /*0480*/  IADD3 R9, R9, R2, RZ ;  /* 0x0000000209097210 */ /* 0x002fe20007ffe0ff */
[----:B------:R-:W-:Y:S05]  /*0490*/  BRA.DIV ~URZ, `(.L_x_15) ;  /* 0x0000b7027f007947 */ /* 0x000fea000b800000 */
        /* <DEDUP_REMOVED lines=12> */
[----:B------:R1:W2:Y:S02]  /*0560*/  SHFL.IDX PT, R5, R9, 0x1f, 0x1f ;  /* 0x03e01f0009057f89 */ /* 0x0002a400000e0000 */
.L_x_105:
[----:B--2---:R-:W-:-:S05]  /*0570*/  IMAD R5, R5, c[0x0][0x538], RZ ;  /* 0x00014e0005057a24 */ /* 0x004fca00078e02ff */
[----:B------:R-:W-:-:S04]  /*0580*/  IADD3 R0, R5, R0, RZ ;  /* 0x0000000005007210 */ /* 0x000fc80007ffe0ff */
[----:B------:R-:W-:-:S13]  /*0590*/  ISETP.GT.AND P0, PT, R0, UR4, PT ;  /* 0x0000000400007c0c */ /* 0x000fda000bf04270 */
[----:B-1----:R-:W-:Y:S05]  /*05a0*/  @!P0 BRA `(.L_x_16) ;  /* 0xfffffdc000008947 */ /* 0x002fea000383ffff */
.L_x_12:
[----:B------:R-:W-:-:S05]  /*05b0*/  IADD3 R192, -R5, R0, RZ ;  /* 0x0000000005c07210 */ /* 0x000fca0007ffe1ff */
[----:B------:R-:W-:-:S05]  /*05c0*/  IMAD R0, R9, c[0x0][0x538], R192 ;  /* 0x00014e0009007a24 */ /* 0x000fca00078e02c0 */
[----:B------:R-:W-:Y:S01]  /*05d0*/  ISETP.GT.AND P0, PT, R0, UR4, PT ;  /* 0x0000000400007c0c */ /* 0x000fe2000bf04270 */
[----:B------:R-:W-:-:S12]  /*05e0*/  BRA.DIV ~URZ, `(.L_x_17) ;  /* 0x0000b7927f007947 */ /* 0x000fd8000b800000 */
[----:B------:R-:W-:-:S04]  /*05f0*/  VOTE.ANY R10, PT, !P0 ;  /* 0x00000000000a7806 */ /* 0x000fc800040e0100 */
.L_x_106:
[----:B------:R1:W2:Y:S01]  /*0600*/  POPC R0, R10 ;  /* 0x0000000a00007309 */ /* 0x0002a20000000000 */
[----:B------:R-:W-:Y:S05]  /*0610*/  BRA.DIV ~URZ, `(.L_x_18) ;  /* 0x0000b7a27f007947 */ /* 0x000fea000b800000 */
[----:B--2---:R2:W3:Y:S01]  /*0620*/  SHFL.IDX PT, R8, R8, R0, 0x1f ;  /* 0x00001f0008087589 */ /* 0x0044e200000e0000 */
[----:B------:R-:W-:-:S03]  /*0630*/  MOV R11, RZ ;  /* 0x000000ff000b7202 */ /* 0x000fc60000000f00 */
[----:B------:R2:W4:Y:S04]  /*0640*/  SHFL.IDX PT, R4, R4, R0, 0x1f ;  /* 0x00001f0004047589 */ /* 0x00052800000e0000 */
.L_x_107:
[----:B------:R-:W-:Y:S01]  /*0650*/  ISETP.NE.AND P0, PT, R10, RZ, PT ;  /* 0x000000ff0a00720c */ /* 0x000fe20003f05270 */
[----:B------:R-:W-:-:S12]  /*0660*/  BSSY B0, `(.L_x_19) ;  /* 0x0000005000007945 */ /* 0x000fd80003800000 */
[----:B------:R-:W-:Y:S05]  /*0670*/  @!P0 BRA `(.L_x_20) ;  /* 0x0000003000008947 */ /* 0x000fea0003800000 */
[----:B------:R-:W-:Y:S01]  /*0680*/  IADD3 R6, R0, -0x1, RZ ;  /* 0xffffffff00067810 */ /* 0x000fe20007ffe0ff */
[----:B------:R-:W-:Y:S05]  /*0690*/  BRA.DIV ~URZ, `(.L_x_21) ;  /* 0x0000b8027f007947 */ /* 0x000fea000b800000 */
[----:B------:R1:W2:Y:S02]  /*06a0*/  SHFL.IDX PT, R11, R9, R6, 0x1f ;  /* 0x00001f06090b7589 */ /* 0x0002a400000e0000 */
.L_x_20:
[----:B------:R-:W-:Y:S05]  /*06b0*/  BSYNC B0 ;  /* 0x0000000000007941 */ /* 0x000fea0003800000 */
.L_x_19:
[----:B---3--:R-:W-:Y:S01]  /*06c0*/  IABS R2, R8 ;  /* 0x0000000800027213 */ /* 0x008fe20000000000 */
[----:B--2---:R-:W-:Y:S01]  /*06d0*/  IMAD R192, R11, c[0x0][0x538], R192 ;  /* 0x00014e000bc07a24 */ /* 0x004fe200078e02c0 */
[----:B-1--4-:R-:W-:Y:S02]  /*06e0*/  IABS R10, R4 ;  /* 0x00000004000a7213 */ /* 0x012fe40000000000 */
[----:B------:R-:W1:Y:S01]  /*06f0*/  I2F.RP R6, R2 ;  /* 0x0000000200067306 */ /* 0x000e620000209400 */
[----:B------:R-:W-:Y:S02]  /*0700*/  IADD3 R195, R0, R195, RZ ;  /* 0x000000c300c37210 */ /* 0x000fe40007ffe0ff */
[----:B------:R-:W-:-:S04]  /*0710*/  IADD3 R193, -R192, UR4, RZ ;  /* 0x00000004c0c17c10 */ /* 0x000fc8000fffe1ff */
[----:B------:R-:W-:Y:S01]  /*0720*/  IABS R9, R193 ;  /* 0x000000c100097213 */ /* 0x000fe20000000000 */
[----:B------:R-:W2:Y:S08]  /*0730*/  I2F.RP R12, R10 ;  /* 0x0000000a000c7306 */ /* 0x000eb00000209400 */
[----:B-1----:R-:W1:Y:S08]  /*0740*/  MUFU.RCP R6, R6 ;  /* 0x0000000600067308 */ /* 0x002e700000001000 */
[----:B--2---:R-:W2:Y:S01]  /*0750*/  MUFU.RCP R12, R12 ;  /* 0x0000000c000c7308 */ /* 0x004ea20000001000 */
[----:B-1----:R-:W-:-:S07]  /*0760*/  IADD3 R6, R6, 0xffffffe, RZ ;  /* 0x0ffffffe06067810 */ /* 0x002fce0007ffe0ff */
[----:B------:R-:W1:Y:S01]  /*0770*/  F2I.FTZ.U32.TRUNC.NTZ R7, R6 ;  /* 0x0000000600077305 */ /* 0x000e62000021f000 */
[----:B--2---:R-:W-:-:S07]  /*0780*/  IADD3 R12, R12, 0xffffffe, RZ ;  /* 0x0ffffffe0c0c7810 */ /* 0x004fce0007ffe0ff */
[----:B------:R2:W3:Y:S01]  /*0790*/  F2I.FTZ.U32.TRUNC.NTZ R13, R12 ;  /* 0x0000000c000d7305 */ /* 0x0004e2000021f000 */
[----:B-1----:R-:W-:Y:S02]  /*07a0*/  IMAD.MOV R5, RZ, RZ, -R7 ;  /* 0x000000ffff057224 */ /* 0x002fe400078e0a07 */
[----:B------:R-:W-:Y:S02]  /*07b0*/  IMAD.MOV.U32 R6, RZ, RZ, RZ ;  /* 0x000000ffff067224 */ /* 0x000fe400078e00ff */
[----:B------:R-:W-:Y:S01]  /*07c0*/  IMAD.MOV.U32 R11, RZ, RZ, R5 ;  /* 0x000000ffff0b7224 */ /* 0x000fe200078e0005 */
[----:B------:R-:W-:-:S03]  /*07d0*/  IABS R5, R8 ;  /* 0x0000000800057213 */ /* 0x000fc60000000000 */
[----:B------:R-:W-:Y:S01]  /*07e0*/  IMAD R11, R11, R2, RZ ;  /* 0x000000020b0b7224 */ /* 0x000fe200078e02ff */
[----:B--2---:R-:W-:Y:S01]  /*07f0*/  MOV R12, RZ ;  /* 0x000000ff000c7202 */ /* 0x004fe20000000f00 */
[----:B------:R-:W-:Y:S02]  /*0800*/  IMAD.MOV R5, RZ, RZ, -R5 ;  /* 0x000000ffff057224 */ /* 0x000fe400078e0a05 */
[----:B------:R-:W-:-:S04]  /*0810*/  IMAD.HI.U32 R11, R7, R11, R6 ;  /* 0x0000000b070b7227 */ /* 0x000fc800078e0006 */
[----:B---3--:R-:W-:Y:S02]  /*0820*/  IMAD.MOV R7, RZ, RZ, -R13 ;  /* 0x000000ffff077224 */ /* 0x008fe400078e0a0d */
[----:B------:R-:W-:-:S04]  /*0830*/  IMAD.HI.U32 R6, R11, R9, RZ ;  /* 0x000000090b067227 */ /* 0x000fc800078e00ff */
[----:B------:R-:W-:Y:S02]  /*0840*/  IMAD R5, R6, R5, R9 ;  /* 0x0000000506057224 */ /* 0x000fe400078e0209 */
[----:B------:R-:W-:-:S03]  /*0850*/  IMAD R7, R7, R10, RZ ;  /* 0x0000000a07077224 */ /* 0x000fc600078e02ff */
[----:B------:R-:W-:Y:S01]  /*0860*/  ISETP.GT.U32.AND P1, PT, R2, R5, PT ;  /* 0x000000050200720c */ /* 0x000fe20003f24070 */
[----:B------:R-:W-:-:S12]  /*0870*/  IMAD.HI.U32 R7, R13, R7, R12 ;  /* 0x000000070d077227 */ /* 0x000fd800078e000c */
[----:B------:R-:W-:Y:S01]  /*0880*/  @!P1 IMAD.IADD R5, R5, 0x1, -R2 ;  /* 0x0000000105059824 */ /* 0x000fe200078e0a02 */
[----:B------:R-:W-:Y:S02]  /*0890*/  @!P1 IADD3 R6, R6, 0x1, RZ ;  /* 0x0000000106069810 */ /* 0x000fe40007ffe0ff */
[----:B------:R-:W-:Y:S02]  /*08a0*/  ISETP.NE.AND P1, PT, R8, RZ, PT ;  /* 0x000000ff0800720c */ /* 0x000fe40003f25270 */
[----:B------:R-:W-:Y:S02]  /*08b0*/  ISETP.GE.U32.AND P2, PT, R5, R2, PT ;  /* 0x000000020500720c */ /* 0x000fe40003f46070 */
[----:B------:R-:W-:-:S04]  /*08c0*/  LOP3.LUT R2, R193, R8, RZ, 0x3c, !PT ;  /* 0x00000008c1027212 */ /* 0x000fc800078e3cff */
[----:B------:R-:W-:Y:S02]  /*08d0*/  ISETP.GE.AND P0, PT, R2, RZ, PT ;  /* 0x000000ff0200720c */ /* 0x000fe40003f06270 */
[----:B------:R-:W-:-:S05]  /*08e0*/  IABS R2, R4 ;  /* 0x0000000400027213 */ /* 0x000fca0000000000 */
[----:B------:R-:W-:Y:S01]  /*08f0*/  @P2 IADD3 R6, R6, 0x1, RZ ;  /* 0x0000000106062810 */ /* 0x000fe20007ffe0ff */
[----:B------:R-:W-:-:S05]  /*0900*/  IMAD.MOV R2, RZ, RZ, -R2 ;  /* 0x000000ffff027224 */ /* 0x000fca00078e0a02 */
[----:B------:R-:W-:Y:S01]  /*0910*/  @!P0 IMAD.MOV R6, RZ, RZ, -R6 ;  /* 0x000000ffff068224 */ /* 0x000fe200078e0a06 */
[----:B------:R-:W-:-:S04]  /*0920*/  @!P1 LOP3.LUT R6, RZ, R8, RZ, 0x33, !PT ;  /* 0x00000008ff069212 */ /* 0x000fc800078e33ff */
[----:B------:R-:W-:Y:S01]  /*0930*/  IABS R5, R6 ;  /* 0x0000000600057213 */ /* 0x000fe20000000000 */
[----:B------:R-:W-:-:S04]  /*0940*/  IMAD R8, R6, R8, RZ ;  /* 0x0000000806087224 */ /* 0x000fc800078e02ff */
[----:B------:R-:W-:-:S04]  /*0950*/  IMAD.HI.U32 R7, R7, R5, RZ ;  /* 0x0000000507077227 */ /* 0x000fc800078e00ff */
[----:B------:R-:W-:Y:S02]  /*0960*/  IMAD R2, R7, R2, R5 ;  /* 0x0000000207027224 */ /* 0x000fe400078e0205 */
[----:B------:R-:W-:-:S03]  /*0970*/  IMAD.IADD R193, R193, 0x1, -R8 ;  /* 0x00000001c1c17824 */ /* 0x000fc600078e0a08 */
[----:B------:R-:W-:-:S13]  /*0980*/  ISETP.GT.U32.AND P1, PT, R10, R2, PT ;  /* 0x000000020a00720c */ /* 0x000fda0003f24070 */
[----:B------:R-:W-:Y:S01]  /*0990*/  @!P1 IMAD.IADD R2, R2, 0x1, -R10 ;  /* 0x0000000102029824 */ /* 0x000fe200078e0a0a */
[----:B------:R-:W-:Y:S02]  /*09a0*/  @!P1 IADD3 R7, R7, 0x1, RZ ;  /* 0x0000000107079810 */ /* 0x000fe40007ffe0ff */
[----:B------:R-:W-:Y:S02]  /*09b0*/  ISETP.NE.AND P1, PT, R4, RZ, PT ;  /* 0x000000ff0400720c */ /* 0x000fe40003f25270 */
[----:B------:R-:W-:Y:S02]  /*09c0*/  ISETP.GE.U32.AND P2, PT, R2, R10, PT ;  /* 0x0000000a0200720c */ /* 0x000fe40003f46070 */
[----:B------:R-:W-:-:S04]  /*09d0*/  LOP3.LUT R2, R6, R4, RZ, 0x3c, !PT ;  /* 0x0000000406027212 */ /* 0x000fc800078e3cff */
[----:B------:R-:W-:-:S07]  /*09e0*/  ISETP.GE.AND P0, PT, R2, RZ, PT ;  /* 0x000000ff0200720c */ /* 0x000fce0003f06270 */
[----:B------:R-:W-:-:S06]  /*09f0*/  @P2 IADD3 R7, R7, 0x1, RZ ;  /* 0x0000000107072810 */ /* 0x000fcc0007ffe0ff */
[----:B------:R-:W-:Y:S01]  /*0a00*/  @!P0 IMAD.MOV R7, RZ, RZ, -R7 ;  /* 0x000000ffff078224 */ /* 0x000fe200078e0a07 */
[----:B------:R-:W-:-:S05]  /*0a10*/  @!P1 LOP3.LUT R7, RZ, R4, RZ, 0x33, !PT ;  /* 0x00000004ff079212 */ /* 0x000fca00078e33ff */
[----:B------:R-:W-:-:S04]  /*0a20*/  IMAD.MOV R2, RZ, RZ, -R7 ;  /* 0x000000ffff027224 */ /* 0x000fc800078e0a07 */
[C---:B------:R-:W-:Y:S02]  /*0a30*/  IMAD R2, R4.reuse, R2, R6 ;  /* 0x0000000204027224 */ /* 0x040fe400078e0206 */
[----:B------:R-:W-:-:S04]  /*0a40*/  IMAD R4, R4, 0x1000000, R7 ;  /* 0x0100000004047824 */ /* 0x000fc800078e0207 */
[----:B------:R-:W-:Y:S01]  /*0a50*/  IMAD R194, R2, 0x10000, R4 ;  /* 0x0001000002c27824 */ /* 0x000fe200078e0204 */
[----:B------:R-:W-:Y:S05]  /*0a60*/  BRA `(.L_x_22) ;  /* 0x0000004000007947 */ /* 0x000fea0003800000 */
.L_x_13:
[----:B------:R-:W-:Y:S01]  /*0a70*/  IMAD.MOV.U32 R193, RZ, RZ, RZ ;  /* 0x000000ffffc17224 */ /* 0x000fe200078e00ff */
[----:B------:R-:W-:Y:S01]  /*0a80*/  MOV R194, RZ ;  /* 0x000000ff00c27202 */ /* 0x000fe20000000f00 */
[----:B------:R-:W-:Y:S01]  /*0a90*/  IMAD.U32 R192, RZ, RZ, UR4 ;  /* 0x00000004ffc07e24 */ /* 0x000fe2000f8e00ff */
[----:B------:R-:W-:Y:S02]  /*0aa0*/  MOV R195, c[0x0][0x53c] ;  /* 0x00014f0000c37a02 */ /* 0x000fe40000000f00 */
.L_x_22:
[----:B------:R-:W-:Y:S01]  /*0ab0*/  ISETP.NE.AND P0, PT, R3, RZ, PT ;  /* 0x000000ff0300720c */ /* 0x000fe20003f05270 */
[----:B------:R-:W-:-:S12]  /*0ac0*/  WARPSYNC 0xffffffff ;  /* 0xffffffff00007948 */ /* 0x000fd80003800000 */
[----:B------:R1:W-:Y:S04]  /*0ad0*/  @!P0 STS.128 [0x18100], R192 ;  /* 0x018100c0ff008388 */ /* 0x0003e80000000c00 */
[----:B------:R-:W-:Y:S06]  /*0ae0*/  BAR.ARV 0x5, 0x100 ;  /* 0x0144000000007b1d */ /* 0x000fec0000002000 */
.L_x_11:
[----:B-1----:R-:W-:-:S13]  /*0af0*/  ISETP.GE.AND P0, PT, R195, c[0x0][0x53c], PT ;  /* 0x00014f00c3007a0c */ /* 0x002fda0003f06270 */
[----:B------:R-:W-:Y:S05]  /*0b00*/  @P0 EXIT ;  /* 0x000000000000094d */ /* 0x000fea0003800000 */
[----:B------:R-:W-:-:S04]  /*0b10*/  SHF.R.S32.HI R3, RZ, 0x1f, R201 ;  /* 0x0000001fff037819 */ /* 0x000fc800000114c9 */
[CC--:B------:R-:W-:Y:S02]  /*0b20*/  LEA.HI R10, R3.reuse, R201.reuse, RZ, 0x4 ;  /* 0x000000c9030a7211 */ /* 0x0c0fe400078f20ff */
[CC--:B------:R-:W-:Y:S02]  /*0b30*/  LEA.HI R8, R3.reuse, R201.reuse, RZ, 0x3 ;  /* 0x000000c903087211 */ /* 0x0c0fe400078f18ff */
[----:B------:R-:W-:Y:S02]  /*0b40*/  SHF.R.S32.HI R2, RZ, 0x4, R10 ;  /* 0x00000004ff027819 */ /* 0x000fe4000001140a */
[----:B------:R-:W-:Y:S02]  /*0b50*/  LEA.HI R0, R3, R201, RZ, 0x2 ;  /* 0x000000c903007211 */ /* 0x000fe400078f10ff */
[----:B------:R-:W-:Y:S02]  /*0b60*/  LEA.HI R4, R10, R2, RZ, 0x1 ;  /* 0x000000020a047211 */ /* 0x000fe400078f08ff */
[----:B------:R-:W-:-:S02]  /*0b70*/  LOP3.LUT R209, R8, 0xfffffff8, RZ, 0xc0, !PT ;  /* 0xfffffff808d17812 */ /* 0x000fc400078ec0ff */
[--C-:B------:R-:W-:Y:S02]  /*0b80*/  SHF.R.S32.HI R6, RZ, 0x2, R0.reuse ;  /* 0x00000002ff067819 */ /* 0x100fe40000011400 */
[----:B------:R-:W-:Y:S01]  /*0b90*/  SHF.R.S32.HI R7, RZ, 0x1f, R0 ;  /* 0x0000001fff077819 */ /* 0x000fe20000011400 */
[----:B------:R-:W-:Y:S01]  /*0ba0*/  IMAD.IADD R209, R201, 0x1, -R209 ;  /* 0x00000001c9d17824 */ /* 0x000fe200078e0ad1 */
[----:B------:R-:W-:Y:S02]  /*0bb0*/  LOP3.LUT R4, R4, 0xfffffffe, RZ, 0xc0, !PT ;  /* 0xfffffffe04047812 */ /* 0x000fe400078ec0ff */
[----:B------:R-:W-:Y:S01]  /*0bc0*/  LEA.HI R7, R7, R6, RZ, 0x3 ;  /* 0x0000000607077211 */ /* 0x000fe200078f18ff */
[----:B------:R-:W-:Y:S01]  /*0bd0*/  IMAD.SHL.U32 R212, R209, 0x8, RZ ;  /* 0x00000008d1d47824 */ /* 0x000fe200078e00ff */
[----:B------:R-:W-:Y:S01]  /*0be0*/  SHF.R.S32.HI R210, RZ, 0x3, R8 ;  /* 0x00000003ffd27819 */ /* 0x000fe20000011408 */
[----:B------:R-:W-:Y:S01]  /*0bf0*/  IMAD.IADD R4, R2, 0x1, -R4 ;  /* 0x0000000102047824 */ /* 0x000fe200078e0a04 */
[----:B------:R-:W-:Y:S01]  /*0c00*/  LOP3.LUT R7, R7, 0xfffffff8, RZ, 0xc0, !PT ;  /* 0xfffffff807077812 */ /* 0x000fe200078ec0ff */
[----:B------:R-:W-:Y:S01]  /*0c10*/  IMAD.SHL.U32 R2, R209, 0x40, RZ ;  /* 0x00000040d1027824 */ /* 0x000fe200078e00ff */
[----:B------:R-:W-:Y:S01]  /*0c20*/  LOP3.LUT R10, R10, 0xfffffff0, RZ, 0xc0, !PT ;  /* 0xfffffff00a0a7812 */ /* 0x000fe200078ec0ff */
[----:B------:R-:W-:Y:S01]  /*0c30*/  IMAD.SHL.U32 R204, R210, 0x40, RZ ;  /* 0x00000040d2cc7824 */ /* 0x000fe200078e00ff */
[----:B------:R-:W-:Y:S01]  /*0c40*/  LOP3.LUT R0, R0, 0xfffffffc, RZ, 0xc0, !PT ;  /* 0xfffffffc00007812 */ /* 0x000fe200078ec0ff */
[----:B------:R-:W-:Y:S01]  /*0c50*/  IMAD.IADD R7, R6, 0x1, -R7 ;  /* 0x0000000106077824 */ /* 0x000fe200078e0a07 */
[----:B------:R-:W-:Y:S01]  /*0c60*/  LOP3.LUT R2, R2, 0x1c0, RZ, 0xc0, !PT ;  /* 0x000001c002027812 */ /* 0x000fe200078ec0ff */
[----:B------:R-:W-:Y:S01]  /*0c70*/  IMAD.IADD R10, R201, 0x1, -R10 ;  /* 0x00000001c90a7824 */ /* 0x000fe200078e0a0a */
[----:B------:R-:W-:Y:S01]  /*0c80*/  LEA.HI R6, R3, R201, RZ, 0x5 ;  /* 0x000000c903067211 */ /* 0x000fe200078f28ff */
[----:B------:R-:W-:Y:S01]  /*0c90*/  IMAD.IADD R0, R201, 0x1, -R0 ;  /* 0x00000001c9007824 */ /* 0x000fe200078e0a00 */
[----:B------:R-:W-:-:S02]  /*0ca0*/  LOP3.LUT R8, R2, 0x8, R8, 0xf8, !PT ;  /* 0x0000000802087812 */ /* 0x000fc400078ef808 */
[----:B------:R-:W-:Y:S02]  /*0cb0*/  SHF.R.U32.HI R2, RZ, 0x3, R2 ;  /* 0x00000003ff027819 */ /* 0x000fe40000011602 */
[----:B------:R-:W-:Y:S02]  /*0cc0*/  LOP3.LUT R208, R6, 0xffffffe0, RZ, 0xc0, !PT ;  /* 0xffffffe006d07812 */ /* 0x000fe400078ec0ff */
[----:B------:R-:W-:Y:S02]  /*0cd0*/  LOP3.LUT R204, R204, 0x1c0, RZ, 0xc0, !PT ;  /* 0x000001c0cccc7812 */ /* 0x000fe400078ec0ff */
[----:B------:R-:W-:Y:S01]  /*0ce0*/  SHF.R.S32.HI R9, RZ, 0x1f, R10 ;  /* 0x0000001fff097819 */ /* 0x000fe2000001140a */
[----:B------:R-:W-:Y:S01]  /*0cf0*/  IMAD.IADD R208, R201, 0x1, -R208 ;  /* 0x00000001c9d07824 */ /* 0x000fe200078e0ad0 */
[----:B------:R-:W-:Y:S02]  /*0d00*/  LOP3.LUT R2, R8, R2, RZ, 0x3c, !PT ;  /* 0x0000000208027212 */ /* 0x000fe400078e3cff */
[----:B------:R-:W-:-:S02]  /*0d10*/  LOP3.LUT R5, R204, 0x38, R212, 0xf8, !PT ;  /* 0x00000038cc057812 */ /* 0x000fc400078ef8d4 */
[----:B------:R-:W-:Y:S02]  /*0d20*/  SHF.R.S32.HI R8, RZ, 0x5, R6 ;  /* 0x00000005ff087819 */ /* 0x000fe40000011406 */
[----:B------:R-:W-:Y:S02]  /*0d30*/  SHF.R.U32.HI R204, RZ, 0x3, R204 ;  /* 0x00000003ffcc7819 */ /* 0x000fe400000116cc */
[----:B------:R-:W-:Y:S02]  /*0d40*/  SHF.R.S32.HI R6, RZ, 0x1f, R6 ;  /* 0x0000001fff067819 */ /* 0x000fe40000011406 */
[----:B------:R-:W-:Y:S02]  /*0d50*/  LEA.HI R9, R9, R10, RZ, 0x3 ;  /* 0x0000000a09097211 */ /* 0x000fe400078f18ff */
[----:B------:R-:W-:Y:S02]  /*0d60*/  LEA.HI R3, R3, R201, RZ, 0x6 ;  /* 0x000000c903037211 */ /* 0x000fe400078f30ff */
[----:B------:R-:W-:-:S02]  /*0d70*/  LOP3.LUT R204, R5, R204, RZ, 0x3c, !PT ;  /* 0x000000cc05cc7212 */ /* 0x000fc400078e3cff */
[----:B------:R-:W-:Y:S01]  /*0d80*/  LEA.HI R6, R6, R8, RZ, 0x3 ;  /* 0x0000000806067211 */ /* 0x000fe200078f18ff */
[----:B------:R-:W-:Y:S01]  /*0d90*/  IMAD.SHL.U32 R3, R3, 0x8, RZ ;  /* 0x0000000803037824 */ /* 0x000fe200078e00ff */
[----:B------:R-:W-:Y:S02]  /*0da0*/  SHF.R.S32.HI R205, RZ, 0x1f, R208 ;  /* 0x0000001fffcd7819 */ /* 0x000fe400000114d0 */
[----:B------:R-:W-:Y:S02]  /*0db0*/  LOP3.LUT R11, R7, 0x1, RZ, 0xc0, !PT ;  /* 0x00000001070b7812 */ /* 0x000fe400078ec0ff */
[C---:B------:R-:W-:Y:S01]  /*0dc0*/  LOP3.LUT R5, R9.reuse, 0xfffffff8, RZ, 0xc0, !PT ;  /* 0xfffffff809057812 */ /* 0x040fe200078ec0ff */
[----:B------:R-:W-:Y:S01]  /*0dd0*/  IMAD.SHL.U32 R9, R9, 0x40, RZ ;  /* 0x0000004009097824 */ /* 0x000fe200078e00ff */
[----:B------:R-:W-:Y:S02]  /*0de0*/  LOP3.LUT R6, R6, 0xffffff8, RZ, 0xc0, !PT ;  /* 0x0ffffff806067812 */ /* 0x000fe400078ec0ff */
[----:B------:R-:W-:Y:S01]  /*0df0*/  LEA.HI R205, R205, R208, RZ, 0x2 ;  /* 0x000000d0cdcd7211 */ /* 0x000fe200078f10ff */
[----:B------:R-:W-:Y:S01]  /*0e00*/  IMAD.IADD R5, R10, 0x1, -R5 ;  /* 0x000000010a057824 */ /* 0x000fe200078e0a05 */
[----:B------:R-:W-:Y:S01]  /*0e10*/  ISETP.NE.U32.AND P0, PT, R11, 0x1, PT ;  /* 0x000000010b00780c */ /* 0x000fe20003f05070 */
[----:B------:R-:W-:Y:S01]  /*0e20*/  IMAD.IADD R6, R8, 0x1, -R6 ;  /* 0x0000000108067824 */ /* 0x000fe200078e0a06 */
[----:B------:R-:W-:Y:S01]  /*0e30*/  SHF.R.S32.HI R207, RZ, 0x2, R205 ;  /* 0x00000002ffcf7819 */ /* 0x000fe200000114cd */
[----:B------:R-:W-:Y:S01]  /*0e40*/  IMAD.SHL.U32 R10, R4, 0x8, RZ ;  /* 0x00000008040a7824 */ /* 0x000fe200078e00ff */
[C---:B------:R-:W-:Y:S01]  /*0e50*/  R2P PR, R7.reuse, 0x6 ;  /* 0x0000000607007804 */ /* 0x040fe20000000000 */
[----:B------:R-:W-:Y:S01]  /*0e60*/  IMAD.SHL.U32 R7, R7, 0x40, RZ ;  /* 0x0000004007077824 */ /* 0x000fe200078e00ff */
[----:B------:R-:W-:Y:S01]  /*0e70*/  LOP3.LUT R204, R204, 0x7ffffe00, R3, 0xf8, !PT ;  /* 0x7ffffe00cccc7812 */ /* 0x000fe200078ef803 */
[----:B------:R-:W-:Y:S01]  /*0e80*/  IMAD.SHL.U32 R3, R5, 0x40, RZ ;  /* 0x0000004005037824 */ /* 0x000fe200078e00ff */
[----:B------:R-:W-:Y:S01]  /*0e90*/  LOP3.LUT P4, RZ, R209, 0x2, RZ, 0xc0, !PT ;  /* 0x00000002d1ff7812 */ /* 0x000fe2000788c0ff */
[----:B------:R-:W-:Y:S01]  /*0ea0*/  IMAD R207, R6, 0x10, R207 ;  /* 0x0000001006cf7824 */ /* 0x000fe200078e02cf */
[----:B------:R-:W-:Y:S01]  /*0eb0*/  LEA.HI R6, R0, R0, RZ, 0x1 ;  /* 0x0000000000067211 */ /* 0x000fe200078f08ff */
[----:B------:R-:W-:Y:S01]  /*0ec0*/  IMAD.SHL.U32 R8, R8, 0x400, RZ ;  /* 0x0000040008087824 */ /* 0x000fe200078e00ff */
[----:B------:R-:W-:Y:S01]  /*0ed0*/  LOP3.LUT R7, R7, 0x1c0, RZ, 0xc0, !PT ;  /* 0x000001c007077812 */ /* 0x000fe200078ec0ff */
[----:B------:R-:W-:Y:S01]  /*0ee0*/  IMAD.SHL.U32 R204, R204, 0x2, RZ ;  /* 0x00000002cccc7824 */ /* 0x000fe200078e00ff */
[----:B------:R-:W-:Y:S01]  /*0ef0*/  LOP3.LUT R3, R3, 0x1c0, RZ, 0xc0, !PT ;  /* 0x000001c003037812 */ /* 0x000fe200078ec0ff */
[----:B------:R-:W-:Y:S01]  /*0f00*/  IMAD R232, R0, 0x2, R8 ;  /* 0x0000000200e87824 */ /* 0x000fe200078e0208 */
[----:B------:R-:W-:-:S02]  /*0f10*/  LOP3.LUT R6, R6, 0x1ffffffe, RZ, 0xc0, !PT ;  /* 0x1ffffffe06067812 */ /* 0x000fc400078ec0ff */
[----:B------:R-:W-:Y:S02]  /*0f20*/  LEA.HI R7, R7, R7, RZ, 0x1d ;  /* 0x0000000707077211 */ /* 0x000fe400078fe8ff */
[----:B------:R-:W-:Y:S01]  /*0f30*/  LOP3.LUT R10, R3, 0x8, R10, 0xf8, !PT ;  /* 0x00000008030a7812 */ /* 0x000fe200078ef80a */
[----:B------:R-:W-:Y:S01]  /*0f40*/  IMAD.IADD R206, R0, 0x1, -R6 ;  /* 0x0000000100ce7824 */ /* 0x000fe200078e0a06 */
[----:B------:R-:W-:Y:S01]  /*0f50*/  SHF.R.U32.HI R3, RZ, 0x3, R3 ;  /* 0x00000003ff037819 */ /* 0x000fe20000011603 */
[----:B------:R-:W-:Y:S01]  /*0f60*/  IMAD.IADD R232, R232, 0x1, R7 ;  /* 0x00000001e8e87824 */ /* 0x000fe200078e0207 */
[----:B------:R-:W-:Y:S01]  /*0f70*/  LOP3.LUT R6, R9, 0xfffffe00, RZ, 0xc0, !PT ;  /* 0xfffffe0009067812 */ /* 0x000fe200078ec0ff */
[----:B------:R-:W-:Y:S01]  /*0f80*/  IMAD R0, R4, 0x200, R2 ;  /* 0x0000020004007824 */ /* 0x000fe200078e0202 */
[----:B------:R-:W-:Y:S01]  /*0f90*/  LOP3.LUT R3, R10, R3, RZ, 0x3c, !PT ;  /* 0x000000030a037212 */ /* 0x000fe200078e3cff */
[----:B------:R-:W-:Y:S01]  /*0fa0*/  IMAD.MOV.U32 R2, RZ, RZ, 0x20 ;  /* 0x00000020ff027424 */ /* 0x000fe200078e00ff */
[----:B------:R-:W-:Y:S01]  /*0fb0*/  LOP3.LUT R205, R205, 0x7ffffffc, RZ, 0xc0, !PT ;  /* 0x7ffffffccdcd7812 */ /* 0x000fe200078ec0ff */
[----:B------:R-:W-:Y:S01]  /*0fc0*/  IMAD R206, R206, 0x8, R207 ;  /* 0x00000008cece7824 */ /* 0x000fe200078e02cf */
[----:B------:R-:W-:-:S02]  /*0fd0*/  IADD3 R4, R3, R6, R8 ;  /* 0x0000000603047210 */ /* 0x000fc40007ffe008 */
[----:B------:R-:W-:Y:S01]  /*0fe0*/  LEA R232, R232, 0x80, 0x1 ;  /* 0x00000080e8e87811 */ /* 0x000fe200078e08ff */
[----:B------:R-:W-:Y:S01]  /*0ff0*/  IMAD.IADD R205, R208, 0x1, -R205 ;  /* 0x00000001d0cd7824 */ /* 0x000fe200078e0acd */
[----:B------:R-:W-:Y:S02]  /*1000*/  LOP3.LUT P6, RZ, R5, 0x2, RZ, 0xc0, !PT ;  /* 0x0000000205ff7812 */ /* 0x000fe400078cc0ff */
[----:B------:R-:W-:Y:S01]  /*1010*/  LOP3.LUT R3, R3, R6, RZ, 0xfc, !PT ;  /* 0x0000000603037212 */ /* 0x000fe200078efcff */
[----:B------:R-:W-:Y:S01]  /*1020*/  IMAD.MOV.U32 R6, RZ, RZ, 0x40 ;  /* 0x00000040ff067424 */ /* 0x000fe200078e00ff */
[----:B------:R-:W-:Y:S01]  /*1030*/  SEL R235, R2, 0xffffffe0, !P1 ;  /* 0xffffffe002eb7807 */ /* 0x000fe20004800000 */
[----:B------:R-:W-:Y:S01]  /*1040*/  IMAD.SHL.U32 R205, R205, 0x2, RZ ;  /* 0x00000002cdcd7824 */ /* 0x000fe200078e00ff */
[----:B------:R-:W-:Y:S02]  /*1050*/  LEA R189, R0, 0x6100, 0x1 ;  /* 0x0000610000bd7811 */ /* 0x000fe400078e08ff */
[C---:B------:R-:W-:Y:S01]  /*1060*/  IADD3 R231, R232.reuse, -0x10, RZ ;  /* 0xfffffff0e8e77810 */ /* 0x040fe20007ffe0ff */
[----:B------:R-:W-:Y:S01]  /*1070*/  IMAD.IADD R230, R232, 0x1, R235 ;  /* 0x00000001e8e67824 */ /* 0x000fe200078e02eb */
[----:B------:R-:W-:-:S02]  /*1080*/  LOP3.LUT P5, RZ, R5, 0x4, RZ, 0xc0, !PT ;  /* 0x0000000405ff7812 */ /* 0x000fc400078ac0ff */
[C---:B------:R-:W-:Y:S01]  /*1090*/  LOP3.LUT P3, RZ, R209.reuse, 0x4, RZ, 0xc0, !PT ;  /* 0x00000004d1ff7812 */ /* 0x040fe2000786c0ff */
[----:B------:R-:W-:Y:S01]  /*10a0*/  IMAD R209, R209, 0x20, R210 ;  /* 0x00000020d1d17824 */ /* 0x000fe200078e02d2 */
[----:B------:R-:W-:Y:S02]  /*10b0*/  SEL R2, R2, 0xffffffe0, !P6 ;  /* 0xffffffe002027807 */ /* 0x000fe40007000000 */
[----:B------:R-:W-:Y:S02]  /*10c0*/  @P0 IADD3 R231, R232, 0x10, RZ ;  /* 0x00000010e8e70810 */ /* 0x000fe40007ffe0ff */
[----:B------:R-:W-:Y:S02]  /*10d0*/  LEA R190, R4, 0xc100, 0x1 ;  /* 0x0000c10004be7811 */ /* 0x000fe400078e08ff */
[----:B------:R-:W-:Y:S01]  /*10e0*/  LEA R183, R3, 0x100, 0x1 ;  /* 0x0000010003b77811 */ /* 0x000fe200078e08ff */
[----:B------:R-:W-:Y:S01]  /*10f0*/  IMAD.IADD R235, R235, 0x1, R231 ;  /* 0x00000001ebeb7824 */ /* 0x000fe200078e02e7 */
[----:B------:R-:W-:Y:S01]  /*1100*/  SEL R236, R6, 0xffffffc0, !P2 ;  /* 0xffffffc006ec7807 */ /* 0x000fe20005000000 */
[----:B------:R-:W-:Y:S01]  /*1110*/  IMAD.IADD R188, R190, 0x1, R2 ;  /* 0x00000001bebc7824 */ /* 0x000fe200078e0202 */
[C---:B------:R-:W-:Y:S01]  /*1120*/  IADD3 R187, R189.reuse, 0x20, RZ ;  /* 0x00000020bdbb7810 */ /* 0x040fe20007ffe0ff */
[----:B------:R-:W-:Y:S01]  /*1130*/  IMAD.IADD R182, R2, 0x1, R183 ;  /* 0x0000000102b67824 */ /* 0x000fe200078e02b7 */
[----:B------:R-:W-:Y:S01]  /*1140*/  SEL R5, R6, 0xffffffc0, !P3 ;  /* 0xffffffc006057807 */ /* 0x000fe20005800000 */
[--C-:B------:R-:W-:Y:S01]  /*1150*/  IMAD.IADD R229, R232, 0x1, R236.reuse ;  /* 0x00000001e8e57824 */ /* 0x100fe200078e02ec */
[----:B------:R-:W-:Y:S01]  /*1160*/  SEL R0, R6, 0xffffffc0, !P5 ;  /* 0xffffffc006007807 */ /* 0x000fe20006800000 */
[--C-:B------:R-:W-:Y:S01]  /*1170*/  IMAD.IADD R233, R230, 0x1, R236.reuse ;  /* 0x00000001e6e97824 */ /* 0x100fe200078e02ec */
[C---:B------:R-:W-:Y:S01]  /*1180*/  @P4 IADD3 R187, R189.reuse, -0x20, RZ ;  /* 0xffffffe0bdbb4810 */ /* 0x040fe20007ffe0ff */
[----:B------:R-:W-:Y:S01]  /*1190*/  IMAD.IADD R234, R236, 0x1, R231 ;  /* 0x00000001ecea7824 */ /* 0x000fe200078e02e7 */
[C---:B------:R-:W-:Y:S01]  /*11a0*/  IADD3 R203, R212.reuse, 0x40, RZ ;  /* 0x00000040d4cb7810 */ /* 0x040fe20007ffe0ff */
[----:B------:R-:W-:Y:S01]  /*11b0*/  IMAD.IADD R185, R189, 0x1, R5 ;  /* 0x00000001bdb97824 */ /* 0x000fe200078e0205 */
[----:B------:R-:W-:Y:S01]  /*11c0*/  IADD3 R202, R212, 0x80, RZ ;  /* 0x00000080d4ca7810 */ /* 0x000fe20007ffe0ff */
[----:B------:R-:W-:Y:S01]  /*11d0*/  IMAD.IADD R176, R5, 0x1, R187 ;  /* 0x0000000105b07824 */ /* 0x000fe200078e02bb */
[----:B------:R-:W-:Y:S01]  /*11e0*/  IADD3 R227, R205, 0x88, RZ ;  /* 0x00000088cde37810 */ /* 0x000fe20007ffe0ff */
[----:B------:R-:W-:Y:S01]  /*11f0*/  IMAD.IADD R236, R235, 0x1, R236 ;  /* 0x00000001ebec7824 */ /* 0x000fe200078e02ec */
[C---:B------:R-:W-:Y:S01]  /*1200*/  IADD3 R226, R205.reuse, 0x90, RZ ;  /* 0x00000090cde27810 */ /* 0x040fe20007ffe0ff */
[--C-:B------:R-:W-:Y:S01]  /*1210*/  IMAD.IADD R186, R190, 0x1, R0.reuse ;  /* 0x00000001beba7824 */ /* 0x100fe200078e0200 */
[C---:B------:R-:W-:Y:S01]  /*1220*/  IADD3 R225, R205.reuse, 0x98, RZ ;  /* 0x00000098cde17810 */ /* 0x040fe20007ffe0ff */
[----:B------:R-:W-:Y:S01]  /*1230*/  IMAD.IADD R181, R0, 0x1, R183 ;  /* 0x0000000100b57824 */ /* 0x000fe200078e02b7 */
[C---:B------:R-:W-:Y:S01]  /*1240*/  IADD3 R224, R205.reuse, 0xa0, RZ ;  /* 0x000000a0cde07810 */ /* 0x040fe20007ffe0ff */
[----:B------:R-:W-:Y:S01]  /*1250*/  IMAD.IADD R184, R188, 0x1, R0 ;  /* 0x00000001bcb87824 */ /* 0x000fe200078e0200 */
[C---:B------:R-:W-:Y:S01]  /*1260*/  IADD3 R223, R205.reuse, 0xa8, RZ ;  /* 0x000000a8cddf7810 */ /* 0x040fe20007ffe0ff */
[----:B------:R-:W-:Y:S01]  /*1270*/  IMAD.IADD R180, R0, 0x1, R182 ;  /* 0x0000000100b47824 */ /* 0x000fe200078e02b6 */
[----:B------:R-:W-:-:S02]  /*1280*/  IADD3 R222, R205, 0xb0, RZ ;  /* 0x000000b0cdde7810 */ /* 0x000fc40007ffe0ff */
[C---:B------:R-:W-:Y:S02]  /*1290*/  IADD3 R221, R205.reuse, 0xb8, RZ ;  /* 0x000000b8cddd7810 */ /* 0x040fe40007ffe0ff */
[----:B------:R-:W-:Y:S02]  /*12a0*/  SHF.R.S32.HI R213, RZ, 0x1f, R212 ;  /* 0x0000001fffd57819 */ /* 0x000fe400000114d4 */
[----:B------:R-:W-:Y:S02]  /*12b0*/  SHF.R.S32.HI R198, RZ, 0x1f, R203 ;  /* 0x0000001fffc67819 */ /* 0x000fe400000114cb */
[----:B------:R-:W-:Y:S02]  /*12c0*/  SHF.R.S32.HI R197, RZ, 0x1f, R202 ;  /* 0x0000001fffc57819 */ /* 0x000fe400000114ca */
[----:B------:R-:W-:Y:S02]  /*12d0*/  IADD3 R228, R205, 0x80, RZ ;  /* 0x00000080cde47810 */ /* 0x000fe40007ffe0ff */
[----:B------:R-:W-:-:S02]  /*12e0*/  SHF.R.S32.HI R220, RZ, 0x1f, R227 ;  /* 0x0000001fffdc7819 */ /* 0x000fc400000114e3 */
[----:B------:R-:W-:Y:S02]  /*12f0*/  SHF.R.S32.HI R219, RZ, 0x1f, R226 ;  /* 0x0000001fffdb7819 */ /* 0x000fe400000114e2 */
[----:B------:R-:W-:Y:S02]  /*1300*/  SHF.R.S32.HI R218, RZ, 0x1f, R225 ;  /* 0x0000001fffda7819 */ /* 0x000fe400000114e1 */
[----:B------:R-:W-:Y:S02]  /*1310*/  SHF.R.S32.HI R217, RZ, 0x1f, R224 ;  /* 0x0000001fffd97819 */ /* 0x000fe400000114e0 */
[----:B------:R-:W-:Y:S02]  /*1320*/  SHF.R.S32.HI R216, RZ, 0x1f, R223 ;  /* 0x0000001fffd87819 */ /* 0x000fe400000114df */
[----:B------:R-:W-:Y:S02]  /*1330*/  SHF.R.S32.HI R215, RZ, 0x1f, R222 ;  /* 0x0000001fffd77819 */ /* 0x000fe400000114de */
[----:B------:R-:W-:-:S02]  /*1340*/  SHF.R.S32.HI R214, RZ, 0x1f, R221 ;  /* 0x0000001fffd67819 */ /* 0x000fc400000114dd */
[C---:B------:R-:W-:Y:S02]  /*1350*/  IADD3 R179, R187.reuse, 0x800, RZ ;  /* 0x00000800bbb37810 */ /* 0x040fe40007ffe0ff */
[C---:B------:R-:W-:Y:S02]  /*1360*/  IADD3 R178, R187.reuse, 0x1000, RZ ;  /* 0x00001000bbb27810 */ /* 0x040fe40007ffe0ff */
[C---:B------:R-:W-:Y:S02]  /*1370*/  IADD3 R177, R187.reuse, 0x1800, RZ ;  /* 0x00001800bbb17810 */ /* 0x040fe40007ffe0ff */
[C---:B------:R-:W-:Y:S02]  /*1380*/  IADD3 R175, R187.reuse, 0x2000, RZ ;  /* 0x00002000bbaf7810 */ /* 0x040fe40007ffe0ff */
[C---:B------:R-:W-:Y:S02]  /*1390*/  IADD3 R174, R187.reuse, 0x2800, RZ ;  /* 0x00002800bbae7810 */ /* 0x040fe40007ffe0ff */
[----:B------:R-:W-:-:S02]  /*13a0*/  IADD3 R173, R187, 0x3000, RZ ;  /* 0x00003000bbad7810 */ /* 0x000fc40007ffe0ff */
[C---:B------:R-:W-:Y:S02]  /*13b0*/  IADD3 R172, R187.reuse, 0x3800, RZ ;  /* 0x00003800bbac7810 */ /* 0x040fe40007ffe0ff */
[C---:B------:R-:W-:Y:S02]  /*13c0*/  IADD3 R171, R187.reuse, 0x4000, RZ ;  /* 0x00004000bbab7810 */ /* 0x040fe40007ffe0ff */
[C---:B------:R-:W-:Y:S02]  /*13d0*/  IADD3 R170, R187.reuse, 0x4800, RZ ;  /* 0x00004800bbaa7810 */ /* 0x040fe40007ffe0ff */
[C---:B------:R-:W-:Y:S02]  /*13e0*/  IADD3 R169, R187.reuse, 0x5000, RZ ;  /* 0x00005000bba97810 */ /* 0x040fe40007ffe0ff */
[----:B------:R-:W-:Y:S02]  /*13f0*/  IADD3 R168, R187, 0x5800, RZ ;  /* 0x00005800bba87810 */ /* 0x000fe40007ffe0ff */
.L_x_103:
[----:B------:R-:W-:-:S04]  /*1400*/  IMAD.MOV.U32 R3, RZ, RZ, 0x4 ;  /* 0x00000004ff037424 */ /* 0x000fc800078e00ff */
[----:B------:R-:W-:-:S06]  /*1410*/  IMAD.WIDE R238, R195, R3, c[0x0][0x588] ;  /* 0x00016200c3ee7625 */ /* 0x000fcc00078e0203 */
[----:B------:R-:W2:Y:S01]  /*1420*/  LDG.E R238, [R238.64] ;  /* 0x00000006eeee7981 */ /* 0x000ea2000c1e1900 */
[----:B------:R-:W-:Y:S01]  /*1430*/  ISETP.NE.U32.AND P1, PT, RZ, c[0x0][0x370], PT ;  /* 0x0000dc00ff007a0c */ /* 0x000fe20003f25070 */
[----:B------:R-:W-:Y:S01]  /*1440*/  IMAD.MOV.U32 R5, RZ, RZ, RZ ;  /* 0x000000ffff057224 */ /* 0x000fe200078e00ff */
[----:B------:R-:W-:Y:S02]  /*1450*/  ISETP.NE.U32.AND P5, PT, RZ, c[0x0][0x360], PT ;  /* 0x0000d800ff007a0c */ /* 0x000fe40003fa5070 */
[----:B------:R-:W-:Y:S02]  /*1460*/  ISETP.NE.AND.EX P1, PT, RZ, c[0x0][0x374], PT, P1 ;  /* 0x0000dd00ff007a0c */ /* 0x000fe40003f25310 */
[----:B------:R-:W-:Y:S02]  /*1470*/  ISETP.NE.AND.EX P5, PT, RZ, c[0x0][0x364], PT, P5 ;  /* 0x0000d900ff007a0c */ /* 0x000fe40003fa5350 */
[----:B------:R-:W-:-:S04]  /*1480*/  ISETP.NE.U32.AND P3, PT, RZ, c[0x0][0x348], PT ;  /* 0x0000d200ff007a0c */ /* 0x000fc80003f65070 */
[----:B------:R-:W-:Y:S02]  /*1490*/  ISETP.NE.AND.EX P3, PT, RZ, c[0x0][0x34c], PT, P3 ;  /* 0x0000d300ff007a0c */ /* 0x000fe40003f65330 */
[----:B--2---:R-:W-:-:S03]  /*14a0*/  SHF.R.S32.HI R237, RZ, 0x1f, R238 ;  /* 0x0000001fffed7819 */ /* 0x004fc600000114ee */
[----:B------:R-:W-:-:S04]  /*14b0*/  @P1 LEA R6, P0, R238, c[0x0][0x370], 0x2 ;  /* 0x0000dc00ee061a11 */ /* 0x000fc800078010ff */
[C---:B------:R-:W-:Y:S02]  /*14c0*/  @P1 LEA.HI.X R7, R238.reuse, c[0x0][0x374], R237, 0x2, P0 ;  /* 0x0000dd00ee071a11 */ /* 0x040fe400000f14ed */
[----:B------:R-:W-:Y:S02]  /*14d0*/  ISETP.NE.U32.AND P0, PT, RZ, c[0x0][0x350], PT ;  /* 0x0000d400ff007a0c */ /* 0x000fe40003f05070 */
[C---:B------:R-:W-:Y:S01]  /*14e0*/  LEA R12, P4, R238.reuse, c[0x0][0x348], 0x2 ;  /* 0x0000d200ee0c7a11 */ /* 0x040fe200078810ff */
[----:B------:R1:W5:Y:S01]  /*14f0*/  @P1 LDG.E R5, [R6.64] ;  /* 0x0000000606051981 */ /* 0x000362000c1e1900 */
[----:B------:R-:W-:Y:S02]  /*1500*/  ISETP.NE.AND.EX P0, PT, RZ, c[0x0][0x354], PT, P0 ;  /* 0x0000d500ff007a0c */ /* 0x000fe40003f05300 */
[C---:B------:R-:W-:Y:S02]  /*1510*/  @P5 LEA R8, P1, R238.reuse, c[0x0][0x360], 0x2 ;  /* 0x0000d800ee085a11 */ /* 0x040fe400078210ff */
[----:B------:R-:W-:-:S02]  /*1520*/  LEA R10, P2, R238, c[0x0][0x350], 0x2 ;  /* 0x0000d400ee0a7a11 */ /* 0x000fc400078410ff */
[C-C-:B------:R-:W-:Y:S02]  /*1530*/  @P5 LEA.HI.X R9, R238.reuse, c[0x0][0x364], R237.reuse, 0x2, P1 ;  /* 0x0000d900ee095a11 */ /* 0x140fe400008f14ed */
[C-C-:B------:R-:W-:Y:S02]  /*1540*/  LEA.HI.X R13, R238.reuse, c[0x0][0x34c], R237.reuse, 0x2, P4 ;  /* 0x0000d300ee0d7a11 */ /* 0x140fe400020f14ed */
[----:B------:R-:W-:Y:S01]  /*1550*/  LEA.HI.X R11, R238, c[0x0][0x354], R237, 0x2, P2 ;  /* 0x0000d500ee0b7a11 */ /* 0x000fe200010f14ed */
[----:B------:R2:W5:Y:S01]  /*1560*/  @P5 LDG.E R8, [R8.64] ;  /* 0x0000000608085981 */ /* 0x000562000c1e1900 */
[----:B-1----:R-:W-:-:S06]  /*1570*/  CS2R R6, SRZ ;  /* 0x0000000000067805 */ /* 0x002fcc000001ff00 */
[----:B------:R2:W5:Y:S04]  /*1580*/  @P3 LDG.E R6, [R12.64] ;  /* 0x000000060c063981 */ /* 0x000568000c1e1900 */
[----:B------:R2:W5:Y:S01]  /*1590*/  @P0 LDG.E R7, [R10.64] ;  /* 0x000000060a070981 */ /* 0x000562000c1e1900 */
[----:B------:R-:W-:Y:S01]  /*15a0*/  YIELD ;  /* 0x0000000000007946 */ /* 0x000fe20003800000 */
[----:B------:R-:W-:Y:S01]  /*15b0*/  LOP3.LUT R239, R194, 0xffff, RZ, 0xc0, !PT ;  /* 0x0000ffffc2ef7812 */ /* 0x000fe200078ec0ff */
[----:B------:R-:W-:Y:S05]  /*15c0*/  @P5 BRA `(.L_x_23) ;  /* 0x0000005000005947 */ /* 0x000fea0003800000 */
[----:B-----5:R-:W-:Y:S01]  /*15d0*/  MOV R8, c[0x0][0x168] ;  /* 0x00005a0000087a02 */ /* 0x020fe20000000f00 */
[----:B------:R-:W-:Y:S05]  /*15e0*/  @!P3 BRA `(.L_x_23) ;  /* 0x000000300000b947 */ /* 0x000fea0003800000 */
[----:B------:R-:W3:Y:S04]  /*15f0*/  LDG.E R8, [R12.64] ;  /* 0x000000060c087981 */ /* 0x000ee8000c1e1900 */
[----:B------:R-:W3:Y:S02]  /*1600*/  LDG.E R0, [R12.64+0x4] ;  /* 0x000004060c007981 */ /* 0x000ee4000c1e1900 */
[----:B---3--:R-:W-:-:S02]  /*1610*/  IADD3 R8, -R8, R0, RZ ;  /* 0x0000000008087210 */ /* 0x008fc40007ffe1ff */
.L_x_23:
[----:B------:R-:W-:-:S04]  /*1620*/  ISETP.NE.U32.AND P1, PT, RZ, c[0x0][0x368], PT ;  /* 0x0000da00ff007a0c */ /* 0x000fc80003f25070 */
[----:B------:R-:W-:-:S13]  /*1630*/  ISETP.NE.AND.EX P1, PT, RZ, c[0x0][0x36c], PT, P1 ;  /* 0x0000db00ff007a0c */ /* 0x000fda0003f25310 */
[----:B------:R-:W-:Y:S05]  /*1640*/  @!P1 BRA `(.L_x_24) ;  /* 0x0000004000009947 */ /* 0x000fea0003800000 */
[----:B--2---:R-:W-:-:S04]  /*1650*/  LEA R10, P1, R238, c[0x0][0x368], 0x2 ;  /* 0x0000da00ee0a7a11 */ /* 0x004fc800078210ff */
[----:B------:R-:W-:-:S05]  /*1660*/  LEA.HI.X R11, R238, c[0x0][0x36c], R237, 0x2, P1 ;  /* 0x0000db00ee0b7a11 */ /* 0x000fca00008f14ed */
[----:B------:R1:W5:Y:S01]  /*1670*/  LDG.E R4, [R10.64] ;  /* 0x000000060a047981 */ /* 0x000362000c1e1900 */
[----:B------:R-:W-:Y:S05]  /*1680*/  BRA `(.L_x_25) ;  /* 0x0000005000007947 */ /* 0x000fea0003800000 */
.L_x_24:
[----:B------:R-:W-:Y:S01]  /*1690*/  MOV R4, c[0x0][0x1d0] ;  /* 0x0000740000047a02 */ /* 0x000fe20000000f00 */
[----:B------:R-:W-:Y:S05]  /*16a0*/  @!P0 BRA `(.L_x_25) ;  /* 0x0000003000008947 */ /* 0x000fea0003800000 */
[----:B------:R-:W3:Y:S04]  /*16b0*/  LDG.E R0, [R10.64] ;  /* 0x000000060a007981 */ /* 0x000ee8000c1e1900 */
[----:B------:R-:W3:Y:S02]  /*16c0*/  LDG.E R4, [R10.64+0x4] ;  /* 0x000004060a047981 */ /* 0x000ee4000c1e1900 */
[----:B---3--:R-:W-:-:S05]  /*16d0*/  IADD3 R4, -R0, R4, RZ ;  /* 0x0000000400047210 */ /* 0x008fca0007ffe1ff */
.L_x_25:
[--C-:B-----5:R-:W-:Y:S01]  /*16e0*/  IMAD.IADD R4, R4, 0x1, -R5.reuse ;  /* 0x0000000104047824 */ /* 0x120fe200078e0a05 */
[C---:B--2---:R-:W-:Y:S01]  /*16f0*/  LOP3.LUT R9, R194.reuse, 0xff000000, RZ, 0xc0, !PT ;  /* 0xff000000c2097812 */ /* 0x044fe200078ec0ff */
[----:B------:R-:W-:Y:S01]  /*1700*/  BSSY B0, `(.L_x_26) ;  /* 0x000002a000007945 */ /* 0x000fe20003800000 */
[----:B------:R-:W-:Y:S01]  /*1710*/  LOP3.LUT R242, R194, 0xff0000, RZ, 0xc0, !PT ;  /* 0x00ff0000c2f27812 */ /* 0x000fe200078ec0ff */
[----:B------:R-:W-:Y:S01]  /*1720*/  IMAD.IADD R7, R7, 0x1, R5 ;  /* 0x0000000107077824 */ /* 0x000fe200078e0205 */
[----:B------:R-:W-:-:S02]  /*1730*/  ISETP.GE.AND P1, PT, R4, 0x1, PT ;  /* 0x000000010400780c */ /* 0x000fc40003f26270 */
[----:B------:R-:W-:Y:S02]  /*1740*/  IADD3 R0, R4, 0x3f, RZ ;  /* 0x0000003f04007810 */ /* 0x000fe40007ffe0ff */
[----:B------:R-:W-:Y:S02]  /*1750*/  SHF.R.U32.HI R9, RZ, 0x8, R9 ;  /* 0x00000008ff097819 */ /* 0x000fe40000011609 */
[----:B------:R-:W-:Y:S02]  /*1760*/  SHF.R.S32.HI R2, RZ, 0x1f, R0 ;  /* 0x0000001fff027819 */ /* 0x000fe40000011400 */
[----:B------:R-:W-:Y:S02]  /*1770*/  LEA.HI R242, R242, R9, RZ, 0x10 ;  /* 0x00000009f2f27211 */ /* 0x000fe400078f80ff */
[----:B------:R-:W-:Y:S01]  /*1780*/  LEA.HI R0, R2, R0, RZ, 0x6 ;  /* 0x0000000002007211 */ /* 0x000fe200078f30ff */
[----:B------:R-:W-:Y:S01]  /*1790*/  IMAD.MOV.U32 R2, RZ, RZ, RZ ;  /* 0x000000ffff027224 */ /* 0x000fe200078e00ff */
[----:B------:R-:W-:-:S02]  /*17a0*/  LOP3.LUT R243, R242, 0xff, RZ, 0xc0, !PT ;  /* 0x000000fff2f37812 */ /* 0x000fc400078ec0ff */
[----:B------:R-:W-:Y:S02]  /*17b0*/  SHF.R.U32.HI R242, RZ, 0x10, R242 ;  /* 0x00000010fff27819 */ /* 0x000fe400000116f2 */
[----:B------:R-:W-:Y:S01]  /*17c0*/  SHF.R.S32.HI R0, RZ, 0x6, R0 ;  /* 0x00000006ff007819 */ /* 0x000fe20000011400 */
[----:B------:R-:W-:Y:S05]  /*17d0*/  @!P1 BRA `(.L_x_27) ;  /* 0x000001c000009947 */ /* 0x000fea0003800000 */
[----:B------:R-:W-:-:S04]  /*17e0*/  ISETP.NE.AND P1, PT, R242, RZ, PT ;  /* 0x000000fff200720c */ /* 0x000fc80003f25270 */
[----:B------:R-:W-:-:S04]  /*17f0*/  SEL R9, R242, c[0x0][0x338], P1 ;  /* 0x0000ce00f2097a07 */ /* 0x000fc80000800000 */
[-C--:B-1----:R-:W-:Y:S02]  /*1800*/  IABS R11, R9.reuse ;  /* 0x00000009000b7213 */ /* 0x082fe40000000000 */
[----:B------:R-:W-:Y:S02]  /*1810*/  IADD3 R12, R0, -0x1, R9 ;  /* 0xffffffff000c7810 */ /* 0x000fe40007ffe009 */
[----:B------:R-:W1:Y:S01]  /*1820*/  I2F.RP R14, R11 ;  /* 0x0000000b000e7306 */ /* 0x000e620000209400 */
[-C--:B------:R-:W-:Y:S02]  /*1830*/  IABS R2, R9.reuse ;  /* 0x0000000900027213 */ /* 0x080fe40000000000 */
[----:B------:R-:W-:Y:S02]  /*1840*/  IABS R5, R12 ;  /* 0x0000000c00057213 */ /* 0x000fe40000000000 */
[----:B------:R-:W-:Y:S01]  /*1850*/  LOP3.LUT R12, R12, R9, RZ, 0x3c, !PT ;  /* 0x000000090c0c7212 */ /* 0x000fe200078e3cff */
[----:B------:R-:W-:-:S03]  /*1860*/  IMAD.MOV R2, RZ, RZ, -R2 ;  /* 0x000000ffff027224 */ /* 0x000fc600078e0a02 */
[----:B------:R-:W-:Y:S01]  /*1870*/  ISETP.GE.AND P1, PT, R12, RZ, PT ;  /* 0x000000ff0c00720c */ /* 0x000fe20003f26270 */
[----:B-1----:R-:W1:Y:S02]  /*1880*/  MUFU.RCP R14, R14 ;  /* 0x0000000e000e7308 */ /* 0x002e640000001000 */
[----:B-1----:R-:W-:-:S06]  /*1890*/  IADD3 R14, R14, 0xffffffe, RZ ;  /* 0x0ffffffe0e0e7810 */ /* 0x002fcc0007ffe0ff */
[----:B------:R-:W1:Y:S02]  /*18a0*/  F2I.FTZ.U32.TRUNC.NTZ R15, R14 ;  /* 0x0000000e000f7305 */ /* 0x000e64000021f000 */
[----:B-1----:R-:W-:Y:S02]  /*18b0*/  IMAD.MOV R10, RZ, RZ, -R15 ;  /* 0x000000ffff0a7224 */ /* 0x002fe400078e0a0f */
[----:B------:R-:W-:Y:S02]  /*18c0*/  IMAD.MOV.U32 R14, RZ, RZ, RZ ;  /* 0x000000ffff0e7224 */ /* 0x000fe400078e00ff */
[----:B------:R-:W-:-:S04]  /*18d0*/  IMAD R10, R10, R11, RZ ;  /* 0x0000000b0a0a7224 */ /* 0x000fc800078e02ff */
[----:B------:R-:W-:-:S06]  /*18e0*/  IMAD.HI.U32 R10, R15, R10, R14 ;  /* 0x0000000a0f0a7227 */ /* 0x000fcc00078e000e */
[----:B------:R-:W-:-:S04]  /*18f0*/  IMAD.HI.U32 R10, R10, R5, RZ ;  /* 0x000000050a0a7227 */ /* 0x000fc800078e00ff */
[----:B------:R-:W-:-:S05]  /*1900*/  IMAD R2, R10, R2, R5 ;  /* 0x000000020a027224 */ /* 0x000fca00078e0205 */
[----:B------:R-:W-:-:S13]  /*1910*/  ISETP.GT.U32.AND P2, PT, R11, R2, PT ;  /* 0x000000020b00720c */ /* 0x000fda0003f44070 */
[----:B------:R-:W-:Y:S01]  /*1920*/  @!P2 IMAD.IADD R2, R2, 0x1, -R11 ;  /* 0x000000010202a824 */ /* 0x000fe200078e0a0b */
[----:B------:R-:W-:Y:S02]  /*1930*/  @!P2 IADD3 R10, R10, 0x1, RZ ;  /* 0x000000010a0aa810 */ /* 0x000fe40007ffe0ff */
[----:B------:R-:W-:Y:S02]  /*1940*/  ISETP.NE.AND P2, PT, R9, RZ, PT ;  /* 0x000000ff0900720c */ /* 0x000fe40003f45270 */
[----:B------:R-:W-:-:S13]  /*1950*/  ISETP.GE.U32.AND P4, PT, R2, R11, PT ;  /* 0x0000000b0200720c */ /* 0x000fda0003f86070 */
[----:B------:R-:W-:-:S05]  /*1960*/  @P4 IADD3 R10, R10, 0x1, RZ ;  /* 0x000000010a0a4810 */ /* 0x000fca0007ffe0ff */
[----:B------:R-:W-:Y:S01]  /*1970*/  @!P1 IMAD.MOV R10, RZ, RZ, -R10 ;  /* 0x000000ffff0a9224 */ /* 0x000fe200078e0a0a */
[----:B------:R-:W-:-:S05]  /*1980*/  @!P2 LOP3.LUT R10, RZ, R9, RZ, 0x33, !PT ;  /* 0x00000009ff0aa212 */ /* 0x000fca00078e33ff */
[----:B------:R-:W-:Y:S02]  /*1990*/  IMAD.MOV.U32 R2, RZ, RZ, R10 ;  /* 0x000000ffff027224 */ /* 0x000fe400078e000a */
.L_x_27:
[----:B------:R-:W-:Y:S05]  /*19a0*/  BSYNC B0 ;  /* 0x0000000000007941 */ /* 0x000fea0003800000 */
.L_x_26:
[----:B------:R-:W-:Y:S01]  /*19b0*/  IMAD R241, R243, R2, RZ ;  /* 0x00000002f3f17224 */ /* 0x000fe200078e02ff */
[----:B------:R-:W-:Y:S01]  /*19c0*/  PRMT R9, RZ, 0x7610, R9 ;  /* 0x00007610ff097816 */ /* 0x000fe20000000009 */
[----:B------:R-:W-:Y:S01]  /*19d0*/  CS2R R114, SRZ ;  /* 0x0000000000727805 */ /* 0x000fe2000001ff00 */
[----:B------:R-:W-:Y:S01]  /*19e0*/  MOV R5, RZ ;  /* 0x000000ff00057202 */ /* 0x000fe20000000f00 */
[----:B------:R-:W-:Y:S01]  /*19f0*/  IMAD.IADD R2, R241, 0x1, R2 ;  /* 0x00000001f1027824 */ /* 0x000fe200078e0202 */
[----:B------:R-:W-:Y:S01]  /*1a00*/  CS2R R112, SRZ ;  /* 0x0000000000707805 */ /* 0x000fe2000001ff00 */
[----:B------:R-:W-:Y:S01]  /*1a10*/  CS2R R118, SRZ ;  /* 0x0000000000767805 */ /* 0x000fe2000001ff00 */
[----:B------:R-:W-:Y:S01]  /*1a20*/  CS2R R116, SRZ ;  /* 0x0000000000747805 */ /* 0x000fe2000001ff00 */
[----:B------:R-:W-:Y:S01]  /*1a30*/  CS2R R110, SRZ ;  /* 0x00000000006e7805 */ /* 0x000fe2000001ff00 */
[----:B------:R-:W-:Y:S01]  /*1a40*/  IMNMX R0, R0, R2, PT ;  /* 0x0000000200007217 */ /* 0x000fe20003800200 */
[----:B------:R-:W-:Y:S01]  /*1a50*/  IMAD.MOV.U32 R2, RZ, RZ, RZ ;  /* 0x000000ffff027224 */ /* 0x000fe200078e00ff */
[----:B------:R-:W-:Y:S01]  /*1a60*/  CS2R R108, SRZ ;  /* 0x00000000006c7805 */ /* 0x000fe2000001ff00 */
[----:B------:R-:W-:Y:S01]  /*1a70*/  CS2R R106, SRZ ;  /* 0x00000000006a7805 */ /* 0x000fe2000001ff00 */
[----:B------:R-:W-:Y:S01]  /*1a80*/  ISETP.GT.AND P1, PT, R0, R241, PT ;  /* 0x000000f10000720c */ /* 0x000fe20003f24270 */
        /* <DEDUP_REMOVED lines=42> */
[----:B------:R-:W-:-:S04]  /*1d30*/  ISETP.NE.U32.AND P2, PT, RZ, c[0x0][0x340], PT ;  /* 0x0000d000ff007a0c */ /* 0x000fc80003f45070 */
[----:B------:R-:W-:-:S13]  /*1d40*/  ISETP.NE.AND.EX P2, PT, RZ, c[0x0][0x344], PT, P2 ;  /* 0x0000d100ff007a0c */ /* 0x000fda0003f45320 */
[----:B------:R-:W-:-:S06]  /*1d50*/  @P2 IMAD.WIDE R2, R238, R3, c[0x0][0x340] ;  /* 0x0000d000ee022625 */ /* 0x000fcc00078e0203 */
[----:B------:R2:W3:Y:S01]  /*1d60*/  @P2 LDG.E R3, [R2.64] ;  /* 0x0000000602032981 */ /* 0x0004e2000c1e1900 */
[----:B------:R-:W-:Y:S01]  /*1d70*/  SHF.R.S32.HI R20, RZ, 0x1f, R6 ;  /* 0x0000001fff147819 */ /* 0x000fe20000011406 */
[----:B------:R-:W-:Y:S01]  /*1d80*/  IMAD.WIDE.U32 R12, R6, c[0x0][0x178], RZ ;  /* 0x00005e00060c7a25 */ /* 0x000fe200078e00ff */
[----:B------:R-:W-:Y:S02]  /*1d90*/  ISETP.GE.AND P5, PT, R203, c[0x0][0x1d4], PT ;  /* 0x00007500cb007a0c */ /* 0x000fe40003fa6270 */
[----:B------:R-:W-:Y:S01]  /*1da0*/  ISETP.GE.AND P4, PT, R212, c[0x0][0x1d4], PT ;  /* 0x00007500d4007a0c */ /* 0x000fe20003f86270 */
[----:B------:R-:W-:Y:S01]  /*1db0*/  IMAD R20, R20, c[0x0][0x178], RZ ;  /* 0x00005e0014147a24 */ /* 0x000fe200078e02ff */
[----:B------:R-:W-:Y:S02]  /*1dc0*/  SEL R28, RZ, 0xffffffff, P5 ;  /* 0xffffffffff1c7807 */ /* 0x000fe40002800000 */
[----:B-1----:R-:W-:Y:S01]  /*1dd0*/  SEL R11, RZ, 0x1, P4 ;  /* 0x00000001ff0b7807 */ /* 0x002fe20002000000 */
[----:B------:R-:W-:Y:S01]  /*1de0*/  IMAD R20, R6, c[0x0][0x17c], R20 ;  /* 0x00005f0006147a24 */ /* 0x000fe200078e0214 */
[----:B------:R-:W-:Y:S01]  /*1df0*/  ISETP.GE.AND P6, PT, R202, c[0x0][0x1d4], PT ;  /* 0x00007500ca007a0c */ /* 0x000fe20003fc6270 */
[----:B------:R-:W-:Y:S01]  /*1e00*/  IMAD.SHL.U32 R28, R28, 0x2, RZ ;  /* 0x000000021c1c7824 */ /* 0x000fe200078e00ff */
[----:B------:R-:W-:-:S02]  /*1e10*/  P2R R9, PR, RZ, 0x20 ;  /* 0x00000020ff097803 */ /* 0x000fc40000000000 */
[----:B------:R-:W-:Y:S01]  /*1e20*/  IADD3 R21, R13, R20, RZ ;  /* 0x000000140d157210 */ /* 0x000fe20007ffe0ff */
[----:B------:R-:W-:Y:S01]  /*1e30*/  IMAD.MOV.U32 R20, RZ, RZ, R12 ;  /* 0x000000ffff147224 */ /* 0x000fe200078e000c */
[----:B------:R-:W-:Y:S02]  /*1e40*/  LOP3.LUT R28, R28, 0x2, R11, 0xe2, !PT ;  /* 0x000000021c1c7812 */ /* 0x000fe400078ee20b */
[----:B------:R-:W-:Y:S01]  /*1e50*/  SHF.R.S32.HI R11, RZ, 0x1f, R7 ;  /* 0x0000001fff0b7819 */ /* 0x000fe20000011407 */
[C---:B------:R-:W-:Y:S01]  /*1e60*/  IMAD.WIDE.U32 R20, R239.reuse, c[0x0][0x1b8], R20 ;  /* 0x00006e00ef147a25 */ /* 0x040fe200078e0014 */
[----:B------:R-:W-:Y:S02]  /*1e70*/  SEL R13, RZ, 0x4, P6 ;  /* 0x00000004ff0d7807 */ /* 0x000fe40003000000 */
[----:B------:R-:W-:Y:S01]  /*1e80*/  P2R R10, PR, RZ, 0x10 ;  /* 0x00000010ff0a7803 */ /* 0x000fe20000000000 */
[----:B------:R-:W-:Y:S01]  /*1e90*/  IMAD R15, R239, c[0x0][0x1bc], R21 ;  /* 0x00006f00ef0f7a24 */ /* 0x000fe200078e0215 */
[----:B--2---:R-:W-:-:S02]  /*1ea0*/  MOV R2, c[0x0][0x2c4] ;  /* 0x0000b10000027a02 */ /* 0x004fc40000000f00 */
[----:B------:R-:W-:Y:S02]  /*1eb0*/  LOP3.LUT R28, R28, R13, RZ, 0xfc, !PT ;  /* 0x0000000d1c1c7212 */ /* 0x000fe400078efcff */
[----:B------:R-:W-:Y:S01]  /*1ec0*/  ISETP.NE.AND P1, PT, R2, 0x1, PT ;  /* 0x000000010200780c */ /* 0x000fe20003f25270 */
[----:B------:R-:W-:Y:S01]  /*1ed0*/  IMAD R2, R193, 0x80, R209 ;  /* 0x00000080c1027824 */ /* 0x000fe200078e02d1 */
[----:B------:R-:W-:Y:S02]  /*1ee0*/  ISETP.GE.AND P5, PT, R203, c[0x0][0x198], PT ;  /* 0x00006600cb007a0c */ /* 0x000fe40003fa6270 */
[----:B------:R-:W-:Y:S02]  /*1ef0*/  ISETP.GE.AND P4, PT, R202, c[0x0][0x198], PT ;  /* 0x00006600ca007a0c */ /* 0x000fe40003f86270 */
[----:B------:R-:W-:-:S07]  /*1f00*/  MOV R5, R2 ;  /* 0x0000000200057202 */ /* 0x000fce0000000f00 */
[----:B------:R-:W-:-:S05]  /*1f10*/  @P1 IMAD.HI.U32 R6, R2, c[0x0][0x2c8], RZ ;  /* 0x0000b20002061a27 */ /* 0x000fca00078e00ff */
[----:B------:R-:W-:Y:S02]  /*1f20*/  @P1 SHF.R.U32.HI R5, RZ, c[0x0][0x2cc], R6 ;  /* 0x0000b300ff051a19 */ /* 0x000fe40000011606 */
[C---:B------:R-:W-:Y:S02]  /*1f30*/  IADD3 R14, P1, R210.reuse, R7, RZ ;  /* 0x00000007d20e7210 */ /* 0x040fe40007f3e0ff */
[----:B------:R-:W-:Y:S02]  /*1f40*/  SEL R7, R237, RZ, !P3 ;  /* 0x000000ffed077207 */ /* 0x000fe40005800000 */
[----:B------:R-:W-:Y:S01]  /*1f50*/  LEA.HI.X.SX32 R11, R210, R11, 0x1, P1 ;  /* 0x0000000bd20b7211 */ /* 0x000fe200008f0eff */
[----:B------:R-:W-:Y:S01]  /*1f60*/  IMAD.WIDE.U32 R18, R14, c[0x0][0x1e0], R212 ;  /* 0x000078000e127a25 */ /* 0x000fe200078e00d4 */
[----:B------:R-:W-:Y:S02]  /*1f70*/  SEL R6, R238, RZ, !P3 ;  /* 0x000000ffee067207 */ /* 0x000fe40005800000 */
[----:B------:R-:W-:Y:S01]  /*1f80*/  ISETP.GE.AND P1, PT, R212, c[0x0][0x198], PT ;  /* 0x00006600d4007a0c */ /* 0x000fe20003f26270 */
[----:B------:R-:W-:-:S02]  /*1f90*/  IMAD R12, R11, c[0x0][0x1e0], RZ ;  /* 0x000078000b0c7a24 */ /* 0x000fc400078e02ff */
[----:B------:R-:W-:Y:S02]  /*1fa0*/  IMAD R11, R11, c[0x0][0x208], RZ ;  /* 0x000082000b0b7a24 */ /* 0x000fe400078e02ff */
[----:B------:R-:W-:-:S04]  /*1fb0*/  IMAD.WIDE.U32 R16, R14, c[0x0][0x208], R212 ;  /* 0x000082000e107a25 */ /* 0x000fc800078e00d4 */
[C---:B------:R-:W-:Y:S02]  /*1fc0*/  IMAD R12, R14.reuse, c[0x0][0x1e4], R12 ;  /* 0x000079000e0c7a24 */ /* 0x040fe400078e020c */
[----:B------:R-:W-:Y:S01]  /*1fd0*/  IMAD R11, R14, c[0x0][0x20c], R11 ;  /* 0x000083000e0b7a24 */ /* 0x000fe200078e020b */
[----:B------:R-:W-:Y:S01]  /*1fe0*/  MOV R14, R20 ;  /* 0x00000014000e7202 */ /* 0x000fe20000000f00 */
[----:B------:R-:W-:Y:S01]  /*1ff0*/  IMAD R7, R7, c[0x0][0x1c0], RZ ;  /* 0x0000700007077a24 */ /* 0x000fe200078e02ff */
[----:B------:R-:W-:Y:S01]  /*2000*/  IADD3 R13, R19, R12, RZ ;  /* 0x0000000c130d7210 */ /* 0x000fe20007ffe0ff */
[----:B------:R-:W-:Y:S01]  /*2010*/  IMAD.IADD R17, R17, 0x1, R11 ;  /* 0x0000000111117824 */ /* 0x000fe200078e020b */
[----:B------:R-:W-:Y:S01]  /*2020*/  SHF.R.S32.HI R11, RZ, 0x1f, R5 ;  /* 0x0000001fff0b7819 */ /* 0x000fe20000011405 */
[C---:B------:R-:W-:Y:S02]  /*2030*/  IMAD R7, R6.reuse, c[0x0][0x1c4], R7 ;  /* 0x0000710006077a24 */ /* 0x040fe400078e0207 */
[----:B------:R-:W-:-:S04]  /*2040*/  IMAD.WIDE.U32 R14, R6, c[0x0][0x1c0], R14 ;  /* 0x00007000060e7a25 */ /* 0x000fc800078e000e */
[----:B------:R-:W-:Y:S01]  /*2050*/  IMAD.MOV R6, RZ, RZ, -R5 ;  /* 0x000000ffff067224 */ /* 0x000fe200078e0a05 */
[----:B------:R-:W-:Y:S01]  /*2060*/  IADD3 R15, R15, R7, RZ ;  /* 0x000000070f0f7210 */ /* 0x000fe20007ffe0ff */
[----:B------:R-:W-:Y:S02]  /*2070*/  IMAD R11, R11, c[0x0][0x1b0], RZ ;  /* 0x00006c000b0b7a24 */ /* 0x000fe400078e02ff */
[----:B------:R-:W-:Y:S02]  /*2080*/  IMAD R6, R6, c[0x0][0x2c4], R2 ;  /* 0x0000b10006067a24 */ /* 0x000fe400078e0202 */
[----:B------:R-:W-:Y:S02]  /*2090*/  IMAD.MOV.U32 R12, RZ, RZ, R18 ;  /* 0x000000ffff0c7224 */ /* 0x000fe400078e0012 */
[C---:B------:R-:W-:Y:S01]  /*20a0*/  IMAD R11, R5.reuse, c[0x0][0x1b4], R11 ;  /* 0x00006d00050b7a24 */ /* 0x040fe200078e020b */
[----:B------:R-:W-:Y:S01]  /*20b0*/  SHF.R.S32.HI R2, RZ, 0x1f, R6 ;  /* 0x0000001fff027819 */ /* 0x000fe20000011406 */
[----:B------:R-:W-:-:S04]  /*20c0*/  IMAD.WIDE.U32 R14, R5, c[0x0][0x1b0], R14 ;  /* 0x00006c00050e7a25 */ /* 0x000fc800078e000e */
[----:B------:R-:W-:Y:S01]  /*20d0*/  IMAD.WIDE.U32 R12, R239, c[0x0][0x1e8], R12 ;  /* 0x00007a00ef0c7a25 */ /* 0x000fe200078e000c */
[----:B------:R-:W-:-:S03]  /*20e0*/  IADD3 R15, R15, R11, RZ ;  /* 0x0000000b0f0f7210 */ /* 0x000fc60007ffe0ff */
[----:B------:R-:W-:-:S04]  /*20f0*/  IMAD.WIDE.U32 R16, R239, c[0x0][0x210], R16 ;  /* 0x00008400ef107a25 */ /* 0x000fc800078e0010 */
[----:B------:R-:W-:Y:S01]  /*2100*/  IMAD R2, R2, c[0x0][0x1a8], RZ ;  /* 0x00006a0002027a24 */ /* 0x000fe200078e02ff */
[----:B------:R-:W-:Y:S01]  /*2110*/  MOV R248, R16 ;  /* 0x0000001000f87202 */ /* 0x000fe20000000f00 */
[----:B------:R-:W-:Y:S02]  /*2120*/  IMAD.MOV.U32 R250, RZ, RZ, R12 ;  /* 0x000000fffffa7224 */ /* 0x000fe400078e000c */
[C---:B------:R-:W-:Y:S02]  /*2130*/  IMAD R12, R6.reuse, c[0x0][0x1ac], R2 ;  /* 0x00006b00060c7a24 */ /* 0x040fe400078e0202 */
[C---:B------:R-:W-:Y:S02]  /*2140*/  IMAD R251, R239.reuse, c[0x0][0x1ec], R13 ;  /* 0x00007b00effb7a24 */ /* 0x040fe400078e020d */
[----:B------:R-:W-:Y:S02]  /*2150*/  IMAD R249, R239, c[0x0][0x214], R17 ;  /* 0x00008500eff97a24 */ /* 0x000fe400078e0211 */
[----:B------:R-:W-:-:S04]  /*2160*/  IMAD.WIDE.U32 R6, R6, c[0x0][0x1a8], R14 ;  /* 0x00006a0006067a25 */ /* 0x000fc800078e000e */
[----:B------:R-:W-:Y:S01]  /*2170*/  IMAD R11, R193, 0x80, R210 ;  /* 0x00000080c10b7824 */ /* 0x000fe200078e02d2 */
[----:B------:R-:W-:Y:S02]  /*2180*/  IADD3 R12, R7, R12, RZ ;  /* 0x0000000c070c7210 */ /* 0x000fe40007ffe0ff */
[----:B---3--:R-:W-:Y:S01]  /*2190*/  @P2 SHF.R.S32.HI R194, RZ, 0x1f, R3 ;  /* 0x0000001fffc22819 */ /* 0x008fe20000011403 */
[----:B------:R-:W-:Y:S01]  /*21a0*/  @!P2 IMAD.MOV.U32 R194, RZ, RZ, R237 ;  /* 0x000000ffffc2a224 */ /* 0x000fe200078e00ed */
[----:B------:R-:W-:-:S04]  /*21b0*/  @!P2 MOV R3, R238 ;  /* 0x000000ee0003a202 */ /* 0x000fc80000000f00 */
[----:B------:R-:W-:Y:S02]  /*21c0*/  SEL R194, R194, RZ, !P0 ;  /* 0x000000ffc2c27207 */ /* 0x000fe40004000000 */
[----:B------:R-:W-:Y:S02]  /*21d0*/  SEL R3, R3, RZ, !P0 ;  /* 0x000000ff03037207 */ /* 0x000fe40004000000 */
[----:B------:R-:W-:Y:S01]  /*21e0*/  LEA R13, P0, R6, c[0x0][0x160], 0x1 ;  /* 0x00005800060d7a11 */ /* 0x000fe200078008ff */
[C---:B------:R-:W-:Y:S02]  /*21f0*/  IMAD R240, R194.reuse, c[0x0][0x1f0], RZ ;  /* 0x00007c00c2f07a24 */ /* 0x040fe400078e02ff */
[----:B------:R-:W-:Y:S01]  /*2200*/  IMAD R194, R194, c[0x0][0x218], RZ ;  /* 0x00008600c2c27a24 */ /* 0x000fe200078e02ff */
[----:B------:R-:W-:Y:S01]  /*2210*/  LEA.HI.X R12, R6, c[0x0][0x164], R12, 0x1, P0 ;  /* 0x00005900060c7a11 */ /* 0x000fe200000f0c0c */
[C---:B------:R-:W-:Y:S02]  /*2220*/  IMAD R240, R3.reuse, c[0x0][0x1f4], R240 ;  /* 0x00007d0003f07a24 */ /* 0x040fe400078e02f0 */
[----:B------:R-:W-:-:S02]  /*2230*/  IMAD R194, R3, c[0x0][0x21c], R194 ;  /* 0x0000870003c27a24 */ /* 0x000fc400078e02c2 */
[----:B------:R-:W-:-:S04]  /*2240*/  IMAD.WIDE.U32 R250, R3, c[0x0][0x1f0], R250 ;  /* 0x00007c0003fa7a25 */ /* 0x000fc800078e00fa */
[----:B------:R-:W-:Y:S01]  /*2250*/  IMAD.WIDE.U32 R248, R3, c[0x0][0x218], R248 ;  /* 0x0000860003f87a25 */ /* 0x000fe200078e00f8 */
[----:B------:R-:W-:Y:S02]  /*2260*/  IADD3 R3, R0, -0x1, RZ ;  /* 0xffffffff00037810 */ /* 0x000fe40007ffe0ff */
[----:B------:R-:W-:Y:S02]  /*2270*/  IADD3 R240, R251, R240, RZ ;  /* 0x000000f0fbf07210 */ /* 0x000fe40007ffe0ff */
[----:B------:R-:W-:Y:S01]  /*2280*/  IADD3 R194, R249, R194, RZ ;  /* 0x000000c2f9c27210 */ /* 0x000fe20007ffe0ff */
[----:B------:R-:W-:Y:S05]  /*2290*/  BRA.DIV ~URZ, `(.L_x_29) ;  /* 0x00009c627f007947 */ /* 0x000fea000b800000 */
[----:B------:R1:W2:Y:S02]  /*22a0*/  SHFL.IDX PT, R14, R12, RZ, 0x181f ;  /* 0x00181fff0c0e7589 */ /* 0x0002a400000e0000 */
.L_x_108:
[----:B------:R-:W-:Y:S05]  /*22b0*/  BRA.DIV ~URZ, `(.L_x_30) ;  /* 0x00009cb27f007947 */ /* 0x000fea000b800000 */
[----:B------:R3:W4:Y:S02]  /*22c0*/  SHFL.IDX PT, R2, R13, RZ, 0x181f ;  /* 0x00181fff0d027589 */ /* 0x00072400000e0000 */
.L_x_109:
[----:B------:R-:W-:Y:S01]  /*22d0*/  IMAD R8, R8, c[0x0][0x2c4], RZ ;  /* 0x0000b10008087a24 */ /* 0x000fe200078e02ff */
[----:B------:R-:W-:Y:S04]  /*22e0*/  BSSY B0, `(.L_x_31) ;  /* 0x000000f000007945 */ /* 0x000fe80003800000 */
[----:B------:R-:W-:-:S13]  /*22f0*/  ISETP.GE.AND P0, PT, R11, R8, PT ;  /* 0x000000080b00720c */ /* 0x000fda0003f06270 */
[----:B------:R-:W-:Y:S05]  /*2300*/  @P0 BRA `(.L_x_32) ;  /* 0x000000c000000947 */ /* 0x000fea0003800000 */
[----:B----4-:R-:W-:-:S04]  /*2310*/  LEA R16, P0, R212, R2, 0x1 ;  /* 0x00000002d4107211 */ /* 0x010fc800078008ff */
[----:B--2---:R-:W-:Y:S02]  /*2320*/  LEA.HI.X R17, R212, R14, R213, 0x1, P0 ;  /* 0x0000000ed4117211 */ /* 0x004fe400000f0cd5 */
[----:B------:R-:W-:-:S03]  /*2330*/  LEA R6, P0, R203, R2, 0x1 ;  /* 0x00000002cb067211 */ /* 0x000fc600078008ff */
[----:B------:R-:W-:Y:S01]  /*2340*/  @!PT LDS RZ, [RZ] ;  /* 0x00000000fffff984 */ /* 0x000fe20000000800 */
[----:B------:R-:W-:Y:S01]  /*2350*/  @!PT LDS RZ, [RZ] ;  /* 0x00000000fffff984 */ /* 0x000fe20000000800 */
[----:B------:R-:W-:Y:S01]  /*2360*/  @!PT LDS RZ, [RZ] ;  /* 0x00000000fffff984 */ /* 0x000fe20000000800 */
[----:B------:R2:W-:Y:S01]  /*2370*/  LDGSTS.E.BYPASS.LTC128B.128 [R204+0xc100], [R16.64], !P1 ;  /* 0x0c10000010cc7fae */ /* 0x0005e2000c901d46 */
[----:B------:R-:W-:Y:S02]  /*2380*/  LEA.HI.X R7, R203, R14, R198, 0x1, P0 ;  /* 0x0000000ecb077211 */ /* 0x000fe400000f0cc6 */
[----:B------:R-:W-:-:S03]  /*2390*/  LEA R18, P0, R202, R2, 0x1 ;  /* 0x00000002ca127211 */ /* 0x000fc600078008ff */
[----:B------:R2:W-:Y:S01]  /*23a0*/  LDGSTS.E.BYPASS.LTC128B.128 [R204+0x10100], [R6.64], !P5 ;  /* 0x1010000006cc7fae */ /* 0x0005e2000e901d46 */
[----:B------:R-:W-:-:S05]  /*23b0*/  LEA.HI.X R19, R202, R14, R197, 0x1, P0 ;  /* 0x0000000eca137211 */ /* 0x000fca00000f0cc5 */
[----:B------:R2:W-:Y:S04]  /*23c0*/  LDGSTS.E.BYPASS.LTC128B.128 [R204+0x14100], [R18.64], !P4 ;  /* 0x1410000012cc7fae */ /* 0x0005e8000e101d46 */
.L_x_32:
[----:B------:R-:W-:Y:S05]  /*23d0*/  BSYNC B0 ;  /* 0x0000000000007941 */ /* 0x000fea0003800000 */
.L_x_31:
[----:B------:R-:W-:Y:S05]  /*23e0*/  BRA.DIV ~URZ, `(.L_x_33) ;  /* 0x00009bf27f007947 */ /* 0x000fea000b800000 */
[----:B--2---:R2:W1:Y:S04]  /*23f0*/  SHFL.IDX PT, R14, R12, 0x1, 0x181f ;  /* 0x00381f000c0e7f89 */ /* 0x00446800000e0000 */
[----:B------:R2:W3:Y:S02]  /*2400*/  SHFL.IDX PT, R5, R13, 0x1, 0x181f ;  /* 0x00381f000d057f89 */ /* 0x0004e400000e0000 */
.L_x_110:
[----:B----4-:R-:W-:Y:S01]  /*2410*/  IADD3 R2, R11, 0x20, RZ ;  /* 0x000000200b027810 */ /* 0x010fe20007ffe0ff */
[----:B------:R-:W-:Y:S03]  /*2420*/  BSSY B0, `(.L_x_34) ;  /* 0x000000f000007945 */ /* 0x000fe60003800000 */
[----:B------:R-:W-:-:S13]  /*2430*/  ISETP.GE.AND P0, PT, R2, R8, PT ;  /* 0x000000080200720c */ /* 0x000fda0003f06270 */
[----:B------:R-:W-:Y:S05]  /*2440*/  @P0 BRA `(.L_x_35) ;  /* 0x000000c000000947 */ /* 0x000fea0003800000 */
[----:B---3--:R-:W-:-:S04]  /*2450*/  LEA R16, P0, R212, R5, 0x1 ;  /* 0x00000005d4107211 */ /* 0x008fc800078008ff */
[----:B-1----:R-:W-:Y:S02]  /*2460*/  LEA.HI.X R17, R212, R14, R213, 0x1, P0 ;  /* 0x0000000ed4117211 */ /* 0x002fe400000f0cd5 */
        /* <DEDUP_REMOVED lines=10> */
.L_x_35:
[----:B------:R-:W-:Y:S05]  /*2510*/  BSYNC B0 ;  /* 0x0000000000007941 */ /* 0x000fea0003800000 */
.L_x_34:
[----:B------:R-:W-:Y:S05]  /*2520*/  BRA.DIV ~URZ, `(.L_x_36) ;  /* 0x00009b727f007947 */ /* 0x000fea000b800000 */
[----:B-1----:R1:W4:Y:S02]  /*2530*/  SHFL.IDX PT, R14, R12, 0x2, 0x181f ;  /* 0x00581f000c0e7f89 */ /* 0x00232400000e0000 */
.L_x_111:
[----:B------:R-:W-:Y:S05]  /*2540*/  BRA.DIV ~URZ, `(.L_x_37) ;  /* 0x00009bc27f007947 */ /* 0x000fea000b800000 */
[----:B---3--:R3:W1:Y:S02]  /*2550*/  SHFL.IDX PT, R5, R13, 0x2, 0x181f ;  /* 0x00581f000d057f89 */ /* 0x00866400000e0000 */
.L_x_112:
[----:B------:R-:W-:Y:S01]  /*2560*/  IADD3 R2, R11, 0x40, RZ ;  /* 0x000000400b027810 */ /* 0x000fe20007ffe0ff */
[----:B------:R-:W-:Y:S03]  /*2570*/  BSSY B0, `(.L_x_38) ;  /* 0x000000f000007945 */ /* 0x000fe60003800000 */
[----:B------:R-:W-:-:S13]  /*2580*/  ISETP.GE.AND P0, PT, R2, R8, PT ;  /* 0x000000080200720c */ /* 0x000fda0003f06270 */
[----:B------:R-:W-:Y:S05]  /*2590*/  @P0 BRA `(.L_x_39) ;  /* 0x000000c000000947 */ /* 0x000fea0003800000 */
[----:B-1----:R-:W-:-:S04]  /*25a0*/  LEA R16, P0, R212, R5, 0x1 ;  /* 0x00000005d4107211 */ /* 0x002fc800078008ff */
[----:B----4-:R-:W-:Y:S02]  /*25b0*/  LEA.HI.X R17, R212, R14, R213, 0x1, P0 ;  /* 0x0000000ed4117211 */ /* 0x010fe400000f0cd5 */
        /* <DEDUP_REMOVED lines=10> */
.L_x_39:
[----:B------:R-:W-:Y:S05]  /*2660*/  BSYNC B0 ;  /* 0x0000000000007941 */ /* 0x000fea0003800000 */
.L_x_38:
[----:B------:R-:W-:Y:S05]  /*2670*/  BRA.DIV ~URZ, `(.L_x_40) ;  /* 0x00009af27f007947 */ /* 0x000fea000b800000 */
[----:B-12---:R-:W1:Y:S04]  /*2680*/  SHFL.IDX PT, R12, R12, 0x3, 0x181f ;  /* 0x00781f000c0c7f89 */ /* 0x006e6800000e0000 */
[----:B---3--:R-:W2:Y:S02]  /*2690*/  SHFL.IDX PT, R13, R13, 0x3, 0x181f ;  /* 0x00781f000d0d7f89 */ /* 0x008ea400000e0000 */
.L_x_113:
[----:B------:R-:W-:Y:S01]  /*26a0*/  IADD3 R11, R11, 0x60, RZ ;  /* 0x000000600b0b7810 */ /* 0x000fe20007ffe0ff */
[----:B------:R-:W-:Y:S01]  /*26b0*/  IMAD.IADD R7, R4, 0x1, -R210 ;  /* 0x0000000104077824 */ /* 0x000fe200078e0ad2 */
[----:B------:R-:W-:Y:S01]  /*26c0*/  SHF.R.S32.HI R6, RZ, 0x1f, R3 ;  /* 0x0000001fff067819 */ /* 0x000fe20000011403 */
[----:B----4-:R-:W-:Y:S01]  /*26d0*/  IMAD.WIDE.U32 R14, R3, c[0x0][0x1e0], RZ ;  /* 0x00007800030e7a25 */ /* 0x010fe200078e00ff */
[----:B------:R-:W-:-:S03]  /*26e0*/  ISETP.GE.AND P3, PT, R11, R8, PT ;  /* 0x000000080b00720c */ /* 0x000fc60003f66270 */
[----:B------:R-:W-:Y:S02]  /*26f0*/  IMAD R2, R6, c[0x0][0x1e0], RZ ;  /* 0x0000780006027a24 */ /* 0x000fe400078e02ff */
[C---:B------:R-:W-:Y:S02]  /*2700*/  IMAD R7, R3.reuse, -0x40, R7 ;  /* 0xffffffc003077824 */ /* 0x040fe400078e0207 */
[----:B------:R-:W-:Y:S02]  /*2710*/  IMAD R2, R3, c[0x0][0x1e4], R2 ;  /* 0x0000790003027a24 */ /* 0x000fe400078e0202 */
[----:B------:R-:W-:Y:S01]  /*2720*/  IMAD.MOV.U32 R8, RZ, RZ, 0x20 ;  /* 0x00000020ff087424 */ /* 0x000fe200078e00ff */
[----:B------:R-:W-:Y:S01]  /*2730*/  ISETP.GE.AND P2, PT, R7, 0x1, PT ;  /* 0x000000010700780c */ /* 0x000fe20003f46270 */
[----:B------:R-:W-:Y:S02]  /*2740*/  IMAD.IADD R2, R15, 0x1, R2 ;  /* 0x000000010f027824 */ /* 0x000fe400078e0202 */
[----:B--2---:R-:W-:Y:S01]  /*2750*/  @!P3 LEA R16, P0, R212, R13, 0x1 ;  /* 0x0000000dd410b211 */ /* 0x004fe200078008ff */
[----:B------:R-:W-:-:S03]  /*2760*/  IMAD R6, R6, c[0x0][0x208], RZ ;  /* 0x0000820006067a24 */ /* 0x000fc600078e02ff */
[----:B-1----:R-:W-:Y:S01]  /*2770*/  @!P3 LEA.HI.X R17, R212, R12, R213, 0x1, P0 ;  /* 0x0000000cd411b211 */ /* 0x002fe200000f0cd5 */
[----:B------:R-:W-:Y:S01]  /*2780*/  IMAD R6, R3, c[0x0][0x20c], R6 ;  /* 0x0000830003067a24 */ /* 0x000fe200078e0206 */
[----:B------:R-:W-:-:S03]  /*2790*/  LEA R5, P0, R14, R250, 0x6 ;  /* 0x000000fa0e057211 */ /* 0x000fc600078030ff */
[----:B------:R-:W-:Y:S01]  /*27a0*/  @!PT LDS RZ, [RZ] ;  /* 0x00000000fffff984 */ /* 0x000fe20000000800 */
[----:B------:R-:W-:Y:S01]  /*27b0*/  @!PT LDS RZ, [RZ] ;  /* 0x00000000fffff984 */ /* 0x000fe20000000800 */
[----:B------:R-:W-:Y:S01]  /*27c0*/  @!PT LDS RZ, [RZ] ;  /* 0x00000000fffff984 */ /* 0x000fe20000000800 */
[----:B------:R1:W-:Y:S01]  /*27d0*/  @!P3 LDGSTS.E.BYPASS.LTC128B.128 [R204+0xf100], [R16.64], !P1 ;  /* 0x0f10000010ccbfae */ /* 0x0003e2000c901d46 */
[----:B------:R-:W-:Y:S02]  /*27e0*/  ISETP.GE.AND P1, PT, R7, 0x21, PT ;  /* 0x000000210700780c */ /* 0x000fe40003f26270 */
[----:B------:R-:W-:Y:S01]  /*27f0*/  LEA.HI.X R2, R14, R240, R2, 0x6, P0 ;  /* 0x000000f00e027211 */ /* 0x000fe200000f3402 */
[----:B------:R-:W-:-:S04]  /*2800*/  IMAD.WIDE.U32 R14, R8, c[0x0][0x1e0], RZ ;  /* 0x00007800080e7a25 */ /* 0x000fc800078e00ff */
[----:B------:R-:W-:-:S06]  /*2810*/  IMAD R8, R8, c[0x0][0x1e4], RZ ;  /* 0x0000790008087a24 */ /* 0x000fcc00078e02ff */
[----:B------:R-:W-:-:S04]  /*2820*/  @P1 IADD3 R11, P0, R5, R14, RZ ;  /* 0x0000000e050b1210 */ /* 0x000fc80007f1e0ff */
[----:B------:R-:W-:Y:S02]  /*2830*/  @P1 IADD3.X R8, R2, R15, R8, P0, !PT ;  /* 0x0000000f02081210 */ /* 0x000fe400007fe408 */
[----:B------:R-:W-:-:S04]  /*2840*/  @P2 LEA R14, P0, R5, c[0x0][0x1c8], 0x1 ;  /* 0x00007200050e2a11 */ /* 0x000fc800078008ff */
[----:B------:R-:W-:Y:S01]  /*2850*/  @P2 LEA.HI.X R15, R5, c[0x0][0x1cc], R2, 0x1, P0 ;  /* 0x00007300050f2a11 */ /* 0x000fe200000f0c02 */
[----:B------:R-:W-:Y:S01]  /*2860*/  IMAD R2, R3, -0x40, R4 ;  /* 0xffffffc003027824 */ /* 0x000fe200078e0204 */
[----:B------:R-:W-:Y:S02]  /*2870*/  LOP3.LUT R4, R28, 0x1, RZ, 0xc0, !PT ;  /* 0x000000011c047812 */ /* 0x000fe400078ec0ff */
[----:B-1----:R-:W-:Y:S01]  /*2880*/  @!P3 LEA R16, P0, R203, R13, 0x1 ;  /* 0x0000000dcb10b211 */ /* 0x002fe200078008ff */
[----:B------:R-:W-:-:S03]  /*2890*/  IMAD.IADD R29, R2, 0x1, -R210 ;  /* 0x00000001021d7824 */ /* 0x000fc600078e0ad2 */
[----:B------:R-:W-:Y:S02]  /*28a0*/  @!P3 LEA.HI.X R17, R203, R12, R198, 0x1, P0 ;  /* 0x0000000ccb11b211 */ /* 0x000fe400000f0cc6 */
[----:B------:R-:W-:-:S03]  /*28b0*/  @!P3 LEA R18, P0, R202, R13, 0x1 ;  /* 0x0000000dca12b211 */ /* 0x000fc600078008ff */
[----:B------:R1:W-:Y:S01]  /*28c0*/  @!P3 LDGSTS.E.BYPASS.LTC128B.128 [R204+0x13100], [R16.64], !P5 ;  /* 0x1310000010ccbfae */ /* 0x0003e2000e901d46 */
[----:B------:R-:W-:Y:S02]  /*28d0*/  @!P3 LEA.HI.X R19, R202, R12, R197, 0x1, P0 ;  /* 0x0000000cca13b211 */ /* 0x000fe400000f0cc5 */
[----:B------:R-:W-:Y:S02]  /*28e0*/  ISETP.NE.AND P5, PT, R9, RZ, PT ;  /* 0x000000ff0900720c */ /* 0x000fe40003fa5270 */
[C---:B------:R-:W-:Y:S01]  /*28f0*/  @P1 LEA R12, P0, R11.reuse, c[0x0][0x1c8], 0x1 ;  /* 0x000072000b0c1a11 */ /* 0x040fe200078008ff */
[----:B------:R1:W-:Y:S01]  /*2900*/  @!P3 LDGSTS.E.BYPASS.LTC128B.128 [R204+0x17100], [R18.64], !P4 ;  /* 0x1710000012ccbfae */ /* 0x0003e2000e101d46 */
[----:B------:R-:W-:Y:S02]  /*2910*/  ISETP.NE.AND P4, PT, R10, RZ, PT ;  /* 0x000000ff0a00720c */ /* 0x000fe40003f85270 */
[----:B------:R-:W-:Y:S01]  /*2920*/  @P1 LEA.HI.X R13, R11, c[0x0][0x1cc], R8, 0x1, P0 ;  /* 0x000073000b0d1a11 */ /* 0x000fe200000f0c08 */
[----:B------:R-:W0:Y:S01]  /*2930*/  LDGDEPBAR ;  /* 0x00000000000079af */ /* 0x000e220000000000 */
[----:B------:R-:W-:Y:S01]  /*2940*/  WARPSYNC 0xffffffff ;  /* 0xffffffff00007948 */ /* 0x000fe20003800000 */
[----:B------:R-:W-:Y:S01]  /*2950*/  IMAD.WIDE.U32 R8, R3, c[0x0][0x208], RZ ;  /* 0x0000820003087a25 */ /* 0x000fe200078e00ff */
[----:B------:R-:W-:Y:S01]  /*2960*/  BSSY B0, `(.L_x_41) ;  /* 0x00000e3000007945 */ /* 0x000fe20003800000 */
[----:B------:R-:W-:Y:S02]  /*2970*/  BAR.SYNC.DEFER_BLOCKING 0x0 ;  /* 0x0000000000007b1d */ /* 0x000fe40000010000 */
[----:B------:R-:W-:Y:S01]  /*2980*/  IMAD.IADD R6, R9, 0x1, R6 ;  /* 0x0000000109067824 */ /* 0x000fe200078e0206 */
[----:B------:R-:W-:-:S04]  /*2990*/  LEA R5, P0, R8, R248, 0x6 ;  /* 0x000000f808057211 */ /* 0x000fc800078030ff */
[----:B------:R-:W-:Y:S02]  /*29a0*/  LEA.HI.X R6, R8, R194, R6, 0x6, P0 ;  /* 0x000000c208067211 */ /* 0x000fe400000f3406 */
[----:B------:R-:W-:-:S04]  /*29b0*/  LEA R60, P0, R5, c[0x0][0x1f8], 0x1 ;  /* 0x00007e00053c7a11 */ /* 0x000fc800078008ff */
[----:B------:R-:W-:Y:S01]  /*29c0*/  LEA.HI.X R61, R5, c[0x0][0x1fc], R6, 0x1, P0 ;  /* 0x00007f00053d7a11 */ /* 0x000fe200000f0c06 */
[----:B------:R-:W-:-:S05]  /*29d0*/  IMAD.MOV.U32 R5, RZ, RZ, c[0x0][0x208] ;  /* 0x00008200ff057624 */ /* 0x000fca00078e00ff */
[----:B------:R-:W-:Y:S01]  /*29e0*/  LEA R62, P0, R5, R60, 0x6 ;  /* 0x0000003c053e7211 */ /* 0x000fe200078030ff */
[----:B------:R-:W-:Y:S01]  /*29f0*/  @!PT LDS RZ, [RZ] ;  /* 0x00000000fffff984 */ /* 0x000fe20000000800 */
[----:B------:R-:W-:Y:S01]  /*2a00*/  @!PT LDS RZ, [RZ] ;  /* 0x00000000fffff984 */ /* 0x000fe20000000800 */
[----:B------:R-:W-:Y:S01]  /*2a10*/  @!PT LDS RZ, [RZ] ;  /* 0x00000000fffff984 */ /* 0x000fe20000000800 */
[----:B------:R2:W-:Y:S04]  /*2a20*/  @P2 LDGSTS.E.BYPASS.LTC128B.128 [R204+0x6100], [R14.64], !P4 ;  /* 0x061000000ecc2fae */ /* 0x0005e8000e101d46 */
[----:B------:R2:W-:Y:S04]  /*2a30*/  @P2 LDGSTS.E.BYPASS.LTC128B.128 [R204+0x8100], [R14.64+0x80], !P5 ;  /* 0x081000800ecc2fae */ /* 0x0005e8000e901d46 */
[----:B------:R2:W-:Y:S01]  /*2a40*/  @P2 LDGSTS.E.BYPASS.LTC128B.128 [R204+0xa100], [R14.64+0x100], !P6 ;  /* 0x0a1001000ecc2fae */ /* 0x0005e2000f101d46 */
[----:B------:R-:W-:Y:S01]  /*2a50*/  ISETP.NE.U32.AND P2, PT, R4, 0x1, PT ;  /* 0x000000010400780c */ /* 0x000fe20003f45070 */
[----:B------:R-:W-:-:S02]  /*2a60*/  IMAD.MOV.U32 R4, RZ, RZ, c[0x0][0x20c] ;  /* 0x00008300ff047624 */ /* 0x000fc400078e00ff */
[----:B------:R2:W-:Y:S01]  /*2a70*/  @P1 LDGSTS.E.BYPASS.LTC128B.128 [R204+0x7100], [R12.64], !P4 ;  /* 0x071000000ccc1fae */ /* 0x0005e2000e101d46 */
[----:B------:R-:W-:Y:S02]  /*2a80*/  ISETP.LT.OR P3, PT, R29, 0x1, P2 ;  /* 0x000000011d00780c */ /* 0x000fe40001761670 */
[----:B------:R-:W-:Y:S01]  /*2a90*/  LEA.HI.X R63, R5, R61, R4, 0x6, P0 ;  /* 0x0000003d053f7211 */ /* 0x000fe200000f3404 */
[----:B------:R2:W-:Y:S01]  /*2aa0*/  @P1 LDGSTS.E.BYPASS.LTC128B.128 [R204+0x9100], [R12.64+0x80], !P5 ;  /* 0x091000800ccc1fae */ /* 0x0005e2000e901d46 */
[----:B------:R-:W-:-:S03]  /*2ab0*/  ISETP.LT.OR P2, PT, R29, 0x21, P2 ;  /* 0x000000211d00780c */ /* 0x000fc60001741670 */
[----:B------:R2:W-:Y:S01]  /*2ac0*/  @P1 LDGSTS.E.BYPASS.LTC128B.128 [R204+0xb100], [R12.64+0x100], !P6 ;  /* 0x0b1001000ccc1fae */ /* 0x0005e2000f101d46 */
[----:B------:R-:W-:-:S03]  /*2ad0*/  LOP3.LUT P1, RZ, R28, 0x2, RZ, 0xc0, !PT ;  /* 0x000000021cff7812 */ /* 0x000fc6000782c0ff */
[----:B------:R-:W0:Y:S01]  /*2ae0*/  LDGDEPBAR ;  /* 0x00000000000079af */ /* 0x000e220000000000 */
[C---:B------:R-:W-:Y:S02]  /*2af0*/  ISETP.LT.OR P0, PT, R29.reuse, 0x1, !P1 ;  /* 0x000000011d00780c */ /* 0x040fe40004f01670 */
[----:B------:R-:W-:Y:S01]  /*2b00*/  ISETP.LT.OR P1, PT, R29, 0x21, !P1 ;  /* 0x000000211d00780c */ /* 0x000fe20004f21670 */
[----:B------:R-:W-:-:S04]  /*2b10*/  DEPBAR.LE SB0, 0x1 ;  /* 0x000080400000791a */ /* 0x000fc80000000000 */
[----:B------:R-:W-:-:S04]  /*2b20*/  DEPBAR.LE SB0, 0x0 ;  /* 0x000080000000791a */ /* 0x000fc80000000000 */
[----:B------:R-:W-:Y:S06]  /*2b30*/  BAR.SYNC.DEFER_BLOCKING 0x0 ;  /* 0x0000000000007b1d */ /* 0x000fec0000010000 */
[----:B------:R-:W-:Y:S04]  /*2b40*/  LDSM.16.M88.4 R24, [R190] ;  /* 0x00000000be18783b */ /* 0x000fe80000000200 */
[----:B------:R-:W3:Y:S04]  /*2b50*/  LDSM.16.M88.4 R48, [R189] ;  /* 0x00000000bd30783b */ /* 0x000ee80000000200 */
[----:B------:R-:W4:Y:S04]  /*2b60*/  LDSM.16.M88.4 R40, [R189+0x800] ;  /* 0x00080000bd28783b */ /* 0x000f280000000200 */
[----:B------:R-:W5:Y:S04]  /*2b70*/  LDSM.16.M88.4 R32, [R189+0x1000] ;  /* 0x00100000bd20783b */ /* 0x000f680000000200 */
[----:B------:R-:W5:Y:S04]  /*2b80*/  LDSM.16.M88.4 R56, [R189+0x1800] ;  /* 0x00180000bd38783b */ /* 0x000f680000000200 */
[----:B------:R-:W-:Y:S04]  /*2b90*/  LDSM.16.M88.4 R4, [R188] ;  /* 0x00000000bc04783b */ /* 0x000fe80000000200 */
[----:B------:R-:W5:Y:S04]  /*2ba0*/  LDSM.16.M88.4 R20, [R187] ;  /* 0x00000000bb14783b */ /* 0x000f680000000200 */
[----:B-1----:R-:W1:Y:S04]  /*2bb0*/  LDSM.16.M88.4 R16, [R179] ;  /* 0x00000000b310783b */ /* 0x002e680000000200 */
[----:B--2---:R-:W2:Y:S04]  /*2bc0*/  LDSM.16.M88.4 R12, [R178] ;  /* 0x00000000b20c783b */ /* 0x004ea80000000200 */
[----:B------:R-:W1:Y:S04]  /*2bd0*/  LDSM.16.M88.4 R8, [R177] ;  /* 0x00000000b108783b */ /* 0x000e680000000200 */
[----:B------:R-:W-:Y:S01]  /*2be0*/  @!PT LDS RZ, [RZ] ;  /* 0x00000000fffff984 */ /* 0x000fe20000000800 */
[----:B------:R-:W-:Y:S01]  /*2bf0*/  @!PT LDS RZ, [RZ] ;  /* 0x00000000fffff984 */ /* 0x000fe20000000800 */
[----:B------:R-:W-:Y:S01]  /*2c00*/  @!PT LDS RZ, [RZ] ;  /* 0x00000000fffff984 */ /* 0x000fe20000000800 */
[----:B------:R1:W-:Y:S01]  /*2c10*/  LDGSTS.E.BYPASS.LTC128B.128 [R204+0x100], [R60.64], !P3 ;  /* 0x001000003ccc7fae */ /* 0x0003e2000d901d46 */
[----:B------:R-:W-:-:S03]  /*2c20*/  LOP3.LUT P3, RZ, R28, 0x4, RZ, 0xc0, !PT ;  /* 0x000000041cff7812 */ /* 0x000fc6000786c0ff */
[----:B------:R1:W-:Y:S01]  /*2c30*/  LDGSTS.E.BYPASS.LTC128B.128 [R204+0x2100], [R60.64+0x80], !P0 ;  /* 0x021000803ccc7fae */ /* 0x0003e2000c101d46 */
[C---:B------:R-:W-:Y:S01]  /*2c40*/  ISETP.LT.OR P0, PT, R29.reuse, 0x1, !P3 ;  /* 0x000000011d00780c */ /* 0x040fe20005f01670 */
[----:B---3--:R-:W-:Y:S01]  /*2c50*/  HMMA.16816.F32 R52, R24, R48, RZ ;  /* 0x000000301834723c */ /* 0x008fe200000018ff */
[----:B------:R-:W-:-:S07]  /*2c60*/  ISETP.LT.OR P3, PT, R29, 0x21, !P3 ;  /* 0x000000211d00780c */ /* 0x000fce0005f61670 */
[----:B----4-:R-:W-:Y:S04]  /*2c70*/  HMMA.16816.F32 R44, R24, R40, RZ ;  /* 0x00000028182c723c */ /* 0x010fe800000018ff */
[----:B------:R1:W-:Y:S01]  /*2c80*/  LDGSTS.E.BYPASS.LTC128B.128 [R204+0x4100], [R60.64+0x100], !P0 ;  /* 0x041001003ccc7fae */ /* 0x0003e2000c101d46 */
[----:B------:R-:W-:-:S03]  /*2c90*/  ISETP.GT.AND P0, PT, R3, R241, PT ;  /* 0x000000f10300720c */ /* 0x000fc60003f04270 */
[C---:B-----5:R-:W-:Y:S01]  /*2ca0*/  HMMA.16816.F32 R36, R24.reuse, R32, RZ ;  /* 0x000000201824723c */ /* 0x060fe200000018ff */
[----:B------:R1:W-:Y:S04]  /*2cb0*/  LDGSTS.E.BYPASS.LTC128B.128 [R204+0x1100], [R62.64], !P2 ;  /* 0x011000003ecc7fae */ /* 0x0003e8000d101d46 */
[----:B------:R1:W-:Y:S03]  /*2cc0*/  LDGSTS.E.BYPASS.LTC128B.128 [R204+0x3100], [R62.64+0x80], !P1 ;  /* 0x031000803ecc7fae */ /* 0x0003e6000c901d46 */
[C---:B------:R-:W-:Y:S01]  /*2cd0*/  HMMA.16816.F32 R48, R24.reuse, R50, RZ ;  /* 0x000000321830723c */ /* 0x040fe200000018ff */
[----:B------:R1:W-:Y:S04]  /*2ce0*/  LDGSTS.E.BYPASS.LTC128B.128 [R204+0x5100], [R62.64+0x100], !P3 ;  /* 0x051001003ecc7fae */ /* 0x0003e8000d901d46 */
[----:B------:R-:W-:Y:S03]  /*2cf0*/  LDSM.16.M88.4 R72, [R185] ;  /* 0x00000000b948783b */ /* 0x000fe60000000200 */
[C---:B------:R-:W-:Y:S01]  /*2d00*/  HMMA.16816.F32 R40, R24.reuse, R42, RZ ;  /* 0x0000002a1828723c */ /* 0x040fe200000018ff */
[----:B------:R-:W-:Y:S04]  /*2d10*/  LDSM.16.M88.4 R68, [R185+0x800] ;  /* 0x00080000b944783b */ /* 0x000fe80000000200 */
[----:B------:R-:W-:Y:S03]  /*2d20*/  LDSM.16.M88.4 R64, [R185+0x1000] ;  /* 0x00100000b940783b */ /* 0x000fe60000000200 */
[C---:B------:R-:W-:Y:S01]  /*2d30*/  HMMA.16816.F32 R32, R24.reuse, R34, RZ ;  /* 0x000000221820723c */ /* 0x040fe200000018ff */
[----:B------:R-:W0:Y:S07]  /*2d40*/  LDGDEPBAR ;  /* 0x00000000000079af */ /* 0x000e2e0000000000 */
[C---:B------:R-:W-:Y:S01]  /*2d50*/  HMMA.16816.F32 R28, R24.reuse, R56, RZ ;  /* 0x00000038181c723c */ /* 0x040fe200000018ff */
[----:B-1----:R-:W-:Y:S07]  /*2d60*/  LDSM.16.M88.4 R60, [R185+0x1800] ;  /* 0x00180000b93c783b */ /* 0x002fee0000000200 */
[----:B------:R-:W-:Y:S01]  /*2d70*/  HMMA.16816.F32 R24, R24, R58, RZ ;  /* 0x0000003a1818723c */ /* 0x000fe200000018ff */
[----:B------:R-:W1:Y:S07]  /*2d80*/  LDSM.16.M88.4 R56, [R186] ;  /* 0x00000000ba38783b */ /* 0x000e6e0000000200 */
[C---:B------:R-:W-:Y:S08]  /*2d90*/  HMMA.16816.F32 R52, R4.reuse, R20, R52 ;  /* 0x000000140434723c */ /* 0x040ff00000001834 */
[C---:B------:R-:W-:Y:S01]  /*2da0*/  HMMA.16816.F32 R48, R4.reuse, R22, R48 ;  /* 0x000000160430723c */ /* 0x040fe20000001830 */
[----:B------:R-:W-:Y:S07]  /*2db0*/  LDSM.16.M88.4 R20, [R176] ;  /* 0x00000000b014783b */ /* 0x000fee0000000200 */
[C---:B------:R-:W-:Y:S08]  /*2dc0*/  HMMA.16816.F32 R44, R4.reuse, R16, R44 ;  /* 0x00000010042c723c */ /* 0x040ff0000000182c */
[C---:B------:R-:W-:Y:S01]  /*2dd0*/  HMMA.16816.F32 R40, R4.reuse, R18, R40 ;  /* 0x000000120428723c */ /* 0x040fe20000001828 */
[----:B------:R-:W-:Y:S07]  /*2de0*/  LDSM.16.M88.4 R16, [R176+0x800] ;  /* 0x00080000b010783b */ /* 0x000fee0000000200 */
[C---:B--2---:R-:W-:Y:S08]  /*2df0*/  HMMA.16816.F32 R36, R4.reuse, R12, R36 ;  /* 0x0000000c0424723c */ /* 0x044ff00000001824 */
[C---:B------:R-:W-:Y:S01]  /*2e00*/  HMMA.16816.F32 R32, R4.reuse, R14, R32 ;  /* 0x0000000e0420723c */ /* 0x040fe20000001820 */
[----:B------:R-:W-:Y:S07]  /*2e10*/  LDSM.16.M88.4 R12, [R176+0x1000] ;  /* 0x00100000b00c783b */ /* 0x000fee0000000200 */
[C---:B------:R-:W-:Y:S08]  /*2e20*/  HMMA.16816.F32 R28, R4.reuse, R8, R28 ;  /* 0x00000008041c723c */ /* 0x040ff0000000181c */
[----:B------:R-:W-:Y:S01]  /*2e30*/  HMMA.16816.F32 R24, R4, R10, R24 ;  /* 0x0000000a0418723c */ /* 0x000fe20000001818 */
[----:B------:R-:W2:Y:S04]  /*2e40*/  LDSM.16.M88.4 R4, [R184] ;  /* 0x00000000b804783b */ /* 0x000ea80000000200 */
[----:B------:R-:W3:Y:S03]  /*2e50*/  LDSM.16.M88.4 R8, [R176+0x1800] ;  /* 0x00180000b008783b */ /* 0x000ee60000000200 */
[C---:B-1----:R-:W-:Y:S08]  /*2e60*/  HMMA.16816.F32 R52, R56.reuse, R72, R52 ;  /* 0x000000483834723c */ /* 0x042ff00000001834 */
[C---:B------:R-:W-:Y:S01]  /*2e70*/  HMMA.16816.F32 R48, R56.reuse, R74, R48 ;  /* 0x0000004a3830723c */ /* 0x040fe20000001830 */
[----:B------:R-:W-:Y:S07]  /*2e80*/  LDSM.16.M88.4 R72, [R189+0x2000] ;  /* 0x00200000bd48783b */ /* 0x000fee0000000200 */
[C---:B------:R-:W-:Y:S08]  /*2e90*/  HMMA.16816.F32 R44, R56.reuse, R68, R44 ;  /* 0x00000044382c723c */ /* 0x040ff0000000182c */
[C---:B------:R-:W-:Y:S01]  /*2ea0*/  HMMA.16816.F32 R40, R56.reuse, R70, R40 ;  /* 0x000000463828723c */ /* 0x040fe20000001828 */
[----:B------:R-:W-:Y:S07]  /*2eb0*/  LDSM.16.M88.4 R68, [R189+0x2800] ;  /* 0x00280000bd44783b */ /* 0x000fee0000000200 */
[C---:B------:R-:W-:Y:S08]  /*2ec0*/  HMMA.16816.F32 R36, R56.reuse, R64, R36 ;  /* 0x000000403824723c */ /* 0x040ff00000001824 */
[C---:B------:R-:W-:Y:S01]  /*2ed0*/  HMMA.16816.F32 R32, R56.reuse, R66, R32 ;  /* 0x000000423820723c */ /* 0x040fe20000001820 */
[----:B------:R-:W-:Y:S07]  /*2ee0*/  LDSM.16.M88.4 R64, [R189+0x3000] ;  /* 0x00300000bd40783b */ /* 0x000fee0000000200 */
[C---:B------:R-:W-:Y:S08]  /*2ef0*/  HMMA.16816.F32 R28, R56.reuse, R60, R28 ;  /* 0x0000003c381c723c */ /* 0x040ff0000000181c */
[----:B------:R-:W-:Y:S01]  /*2f00*/  HMMA.16816.F32 R24, R56, R62, R24 ;  /* 0x0000003e3818723c */ /* 0x000fe20000001818 */
[----:B------:R-:W1:Y:S04]  /*2f10*/  LDSM.16.M88.4 R56, [R190+0x4000] ;  /* 0x00400000be38783b */ /* 0x000e680000000200 */
[----:B------:R-:W4:Y:S03]  /*2f20*/  LDSM.16.M88.4 R60, [R189+0x3800] ;  /* 0x00380000bd3c783b */ /* 0x000f260000000200 */
[C---:B--2---:R-:W-:Y:S08]  /*2f30*/  HMMA.16816.F32 R52, R4.reuse, R20, R52 ;  /* 0x000000140434723c */ /* 0x044ff00000001834 */
[C---:B------:R-:W-:Y:S01]  /*2f40*/  HMMA.16816.F32 R48, R4.reuse, R22, R48 ;  /* 0x000000160430723c */ /* 0x040fe20000001830 */
[----:B------:R-:W-:Y:S07]  /*2f50*/  LDSM.16.M88.4 R20, [R175] ;  /* 0x00000000af14783b */ /* 0x000fee0000000200 */
[C---:B------:R-:W-:Y:S08]  /*2f60*/  HMMA.16816.F32 R44, R4.reuse, R16, R44 ;  /* 0x00000010042c723c */ /* 0x040ff0000000182c */
[C---:B------:R-:W-:Y:S01]  /*2f70*/  HMMA.16816.F32 R40, R4.reuse, R18, R40 ;  /* 0x000000120428723c */ /* 0x040fe20000001828 */
[----:B------:R-:W-:Y:S07]  /*2f80*/  LDSM.16.M88.4 R16, [R174] ;  /* 0x00000000ae10783b */ /* 0x000fee0000000200 */
[C---:B------:R-:W-:Y:S08]  /*2f90*/  HMMA.16816.F32 R36, R4.reuse, R12, R36 ;  /* 0x0000000c0424723c */ /* 0x040ff00000001824 */
[C---:B------:R-:W-:Y:S01]  /*2fa0*/  HMMA.16816.F32 R32, R4.reuse, R14, R32 ;  /* 0x0000000e0420723c */ /* 0x040fe20000001820 */
[----:B------:R-:W-:Y:S07]  /*2fb0*/  LDSM.16.M88.4 R12, [R173] ;  /* 0x00000000ad0c783b */ /* 0x000fee0000000200 */
[C---:B---3--:R-:W-:Y:S08]  /*2fc0*/  HMMA.16816.F32 R28, R4.reuse, R8, R28 ;  /* 0x00000008041c723c */ /* 0x048ff0000000181c */
[----:B------:R-:W-:Y:S01]  /*2fd0*/  HMMA.16816.F32 R24, R4, R10, R24 ;  /* 0x0000000a0418723c */ /* 0x000fe20000001818 */
[----:B------:R-:W2:Y:S04]  /*2fe0*/  LDSM.16.M88.4 R4, [R188+0x4000] ;  /* 0x00400000bc04783b */ /* 0x000ea80000000200 */
[----:B------:R-:W3:Y:S03]  /*2ff0*/  LDSM.16.M88.4 R8, [R172] ;  /* 0x00000000ac08783b */ /* 0x000ee60000000200 */
        /* <DEDUP_REMOVED lines=9> */
[C---:B----4-:R-:W-:Y:S08]  /*3090*/  HMMA.16816.F32 R28, R56.reuse, R60, R28 ;  /* 0x0000003c381c723c */ /* 0x050ff0000000181c */
[----:B------:R-:W-:Y:S01]  /*30a0*/  HMMA.16816.F32 R24, R56, R62, R24 ;  /* 0x0000003e3818723c */ /* 0x000fe20000001818 */
[----:B------:R-:W1:Y:S04]  /*30b0*/  LDSM.16.M88.4 R56, [R186+0x4000] ;  /* 0x00400000ba38783b */ /* 0x000e680000000200 */
[----:B------:R-:W4:Y:S03]  /*30c0*/  LDSM.16.M88.4 R60, [R185+0x3800] ;  /* 0x00380000b93c783b */ /* 0x000f260000000200 */
[C---:B--2---:R-:W-:Y:S08]  /*30d0*/  HMMA.16816.F32 R52, R4.reuse, R20, R52 ;  /* 0x000000140434723c */ /* 0x044ff00000001834 */
        /* <DEDUP_REMOVED lines=8> */
[C---:B---3--:R-:W-:Y:S08]  /*3160*/  HMMA.16816.F32 R28, R4.reuse, R8, R28 ;  /* 0x00000008041c723c */ /* 0x048ff0000000181c */
[----:B------:R-:W-:Y:S01]  /*3170*/  HMMA.16816.F32 R24, R4, R10, R24 ;  /* 0x0000000a0418723c */ /* 0x000fe20000001818 */
[----:B------:R-:W2:Y:S04]  /*3180*/  LDSM.16.M88.4 R4, [R184+0x4000] ;  /* 0x00400000b804783b */ /* 0x000ea80000000200 */
        /* <DEDUP_REMOVED lines=32> */
[----:B------:R-:W1:Y:S07]  /*3390*/  LDSM.16.M88.4 R68, [R185+0x4000] ;  /* 0x00400000b944783b */ /* 0x000e6e0000000200 */
[C---:B------:R-:W-:Y:S08]  /*33a0*/  HMMA.16816.F32 R36, R56.reuse, R64, R36 ;  /* 0x000000403824723c */ /* 0x040ff00000001824 */
[C---:B------:R-:W-:Y:S01]  /*33b0*/  HMMA.16816.F32 R32, R56.reuse, R66, R32 ;  /* 0x000000423820723c */ /* 0x040fe20000001820 */
[----:B------:R-:W5:Y:S07]  /*33c0*/  LDSM.16.M88.4 R64, [R185+0x4800] ;  /* 0x00480000b940783b */ /* 0x000f6e0000000200 */
[C---:B----4-:R-:W-:Y:S08]  /*33d0*/  HMMA.16816.F32 R28, R56.reuse, R60, R28 ;  /* 0x0000003c381c723c */ /* 0x050ff0000000181c */
[----:B------:R-:W-:Y:S01]  /*33e0*/  HMMA.16816.F32 R24, R56, R62, R24 ;  /* 0x0000003e3818723c */ /* 0x000fe20000001818 */
[----:B------:R-:W4:Y:S04]  /*33f0*/  LDSM.16.M88.4 R60, [R185+0x5000] ;  /* 0x00500000b93c783b */ /* 0x000f280000000200 */
[----:B------:R-:W1:Y:S03]  /*3400*/  LDSM.16.M88.4 R56, [R185+0x5800] ;  /* 0x00580000b938783b */ /* 0x000e660000000200 */
[C---:B--2---:R-:W-:Y:S08]  /*3410*/  HMMA.16816.F32 R52, R4.reuse, R20, R52 ;  /* 0x000000140434723c */ /* 0x044ff00000001834 */
[C---:B------:R-:W-:Y:S01]  /*3420*/  HMMA.16816.F32 R48, R4.reuse, R22, R48 ;  /* 0x000000160430723c */ /* 0x040fe20000001830 */
[----:B------:R-:W-:Y:S07]  /*3430*/  LDSM.16.M88.4 R20, [R184+0x8000] ;  /* 0x00800000b814783b */ /* 0x000fee0000000200 */
[C---:B------:R-:W-:Y:S08]  /*3440*/  HMMA.16816.F32 R44, R4.reuse, R16, R44 ;  /* 0x00000010042c723c */ /* 0x040ff0000000182c */
[C---:B------:R-:W-:Y:S01]  /*3450*/  HMMA.16816.F32 R40, R4.reuse, R18, R40 ;  /* 0x000000120428723c */ /* 0x040fe20000001828 */
[----:B------:R-:W2:Y:S07]  /*3460*/  LDSM.16.M88.4 R16, [R176+0x4000] ;  /* 0x00400000b010783b */ /* 0x000eae0000000200 */
[C---:B------:R-:W-:Y:S08]  /*3470*/  HMMA.16816.F32 R36, R4.reuse, R12, R36 ;  /* 0x0000000c0424723c */ /* 0x040ff00000001824 */
[C---:B------:R-:W-:Y:S01]  /*3480*/  HMMA.16816.F32 R32, R4.reuse, R14, R32 ;  /* 0x0000000e0420723c */ /* 0x040fe20000001820 */
[----:B------:R-:W2:Y:S07]  /*3490*/  LDSM.16.M88.4 R12, [R176+0x4800] ;  /* 0x00480000b00c783b */ /* 0x000eae0000000200 */
[C---:B---3--:R-:W-:Y:S08]  /*34a0*/  HMMA.16816.F32 R28, R4.reuse, R8, R28 ;  /* 0x00000008041c723c */ /* 0x048ff0000000181c */
[----:B------:R-:W-:Y:S01]  /*34b0*/  HMMA.16816.F32 R24, R4, R10, R24 ;  /* 0x0000000a0418723c */ /* 0x000fe20000001818 */
[----:B------:R-:W3:Y:S04]  /*34c0*/  LDSM.16.M88.4 R8, [R176+0x5000] ;  /* 0x00500000b008783b */ /* 0x000ee80000000200 */
[----:B------:R-:W2:Y:S01]  /*34d0*/  LDSM.16.M88.4 R4, [R176+0x5800] ;  /* 0x00580000b004783b */ /* 0x000ea20000000200 */
[----:B------:R-:W-:-:S04]  /*34e0*/  DEPBAR.LE SB0, 0x0 ;  /* 0x000080000000791a */ /* 0x000fc80000000000 */
[C---:B-1----:R-:W-:Y:S08]  /*34f0*/  HMMA.16816.F32 R52, R72.reuse, R68, R52 ;  /* 0x000000444834723c */ /* 0x042ff00000001834 */
[C---:B------:R-:W-:Y:S08]  /*3500*/  HMMA.16816.F32 R48, R72.reuse, R70, R48 ;  /* 0x000000464830723c */ /* 0x040ff00000001830 */
[C---:B-----5:R-:W-:Y:S08]  /*3510*/  HMMA.16816.F32 R44, R72.reuse, R64, R44 ;  /* 0x00000040482c723c */ /* 0x060ff0000000182c */
[C---:B------:R-:W-:Y:S08]  /*3520*/  HMMA.16816.F32 R40, R72.reuse, R66, R40 ;  /* 0x000000424828723c */ /* 0x040ff00000001828 */
[C---:B----4-:R-:W-:Y:S08]  /*3530*/  HMMA.16816.F32 R36, R72.reuse, R60, R36 ;  /* 0x0000003c4824723c */ /* 0x050ff00000001824 */
[C---:B------:R-:W-:Y:S08]  /*3540*/  HMMA.16816.F32 R32, R72.reuse, R62, R32 ;  /* 0x0000003e4820723c */ /* 0x040ff00000001820 */
[C---:B------:R-:W-:Y:S08]  /*3550*/  HMMA.16816.F32 R28, R72.reuse, R56, R28 ;  /* 0x00000038481c723c */ /* 0x040ff0000000181c */
[----:B------:R-:W-:Y:S08]  /*3560*/  HMMA.16816.F32 R24, R72, R58, R24 ;  /* 0x0000003a4818723c */ /* 0x000ff00000001818 */
[C---:B--2---:R-:W-:Y:S08]  /*3570*/  HMMA.16816.F32 R52, R20.reuse, R16, R52 ;  /* 0x000000101434723c */ /* 0x044ff00000001834 */
[C---:B------:R-:W-:Y:S08]  /*3580*/  HMMA.16816.F32 R48, R20.reuse, R18, R48 ;  /* 0x000000121430723c */ /* 0x040ff00000001830 */
[C---:B------:R-:W-:Y:S08]  /*3590*/  HMMA.16816.F32 R44, R20.reuse, R12, R44 ;  /* 0x0000000c142c723c */ /* 0x040ff0000000182c */
[C---:B------:R-:W-:Y:S08]  /*35a0*/  HMMA.16816.F32 R40, R20.reuse, R14, R40 ;  /* 0x0000000e1428723c */ /* 0x040ff00000001828 */
[C---:B---3--:R-:W-:Y:S08]  /*35b0*/  HMMA.16816.F32 R36, R20.reuse, R8, R36 ;  /* 0x000000081424723c */ /* 0x048ff00000001824 */
[C---:B------:R-:W-:Y:S08]  /*35c0*/  HMMA.16816.F32 R32, R20.reuse, R10, R32 ;  /* 0x0000000a1420723c */ /* 0x040ff00000001820 */
[C---:B------:R-:W-:Y:S08]  /*35d0*/  HMMA.16816.F32 R28, R20.reuse, R4, R28 ;  /* 0x00000004141c723c */ /* 0x040ff0000000181c */
[----:B------:R-:W-:Y:S01]  /*35e0*/  HMMA.16816.F32 R24, R20, R6, R24 ;  /* 0x000000061418723c */ /* 0x000fe20000001818 */
[----:B------:R-:W-:Y:S06]  /*35f0*/  BAR.SYNC.DEFER_BLOCKING 0x0 ;  /* 0x0000000000007b1d */ /* 0x000fec0000010000 */
[----:B------:R-:W-:Y:S01]  /*3600*/  @!UPT UIADD3 URZ, URZ, URZ, URZ ;  /* 0x0000003f3f3ff290 */ /* 0x000fe2000fffe03f */
[----:B------:R-:W-:Y:S11]  /*3610*/  @!P0 BRA `(.L_x_42) ;  /* 0x0000017000008947 */ /* 0x000ff60003800000 */
[----:B------:R-:W-:Y:S01]  /*3620*/  IADD3 R3, R0, -0x2, RZ ;  /* 0xfffffffe00037810 */ /* 0x000fe20007ffe0ff */
[----:B------:R-:W-:-:S03]  /*3630*/  IMAD.MOV.U32 R4, RZ, RZ, c[0x0][0x1e0] ;  /* 0x00007800ff047624 */ /* 0x000fc600078e00ff */
[----:B------:R-:W-:Y:S01]  /*3640*/  SHF.R.S32.HI R5, RZ, 0x1f, R3 ;  /* 0x0000001fff057819 */ /* 0x000fe20000011403 */
[----:B------:R-:W-:-:S04]  /*3650*/  IMAD.WIDE.U32 R10, R3, c[0x0][0x1e0], RZ ;  /* 0x00007800030a7a25 */ /* 0x000fc800078e00ff */
[----:B------:R-:W-:Y:S01]  /*3660*/  IMAD R5, R5, c[0x0][0x1e0], RZ ;  /* 0x0000780005057a24 */ /* 0x000fe200078e02ff */
[----:B------:R-:W-:-:S03]  /*3670*/  LEA R6, P0, R10, R250, 0x6 ;  /* 0x000000fa0a067211 */ /* 0x000fc600078030ff */
[----:B------:R-:W-:Y:S01]  /*3680*/  IMAD R5, R3, c[0x0][0x1e4], R5 ;  /* 0x0000790003057a24 */ /* 0x000fe200078e0205 */
[----:B------:R-:W-:Y:S01]  /*3690*/  LEA R8, P1, R6, c[0x0][0x1c8], 0x1 ;  /* 0x0000720006087a11 */ /* 0x000fe200078208ff */
[----:B------:R-:W-:Y:S02]  /*36a0*/  IMAD.MOV.U32 R3, RZ, RZ, c[0x0][0x1e4] ;  /* 0x00007900ff037624 */ /* 0x000fe400078e00ff */
[----:B------:R-:W-:-:S05]  /*36b0*/  IMAD.IADD R5, R11, 0x1, R5 ;  /* 0x000000010b057824 */ /* 0x000fca00078e0205 */
[----:B------:R-:W-:Y:S02]  /*36c0*/  LEA.HI.X R5, R10, R240, R5, 0x6, P0 ;  /* 0x000000f00a057211 */ /* 0x000fe400000f3405 */
[----:B------:R-:W-:Y:S02]  /*36d0*/  LEA R10, P0, R4, R8, 0x6 ;  /* 0x00000008040a7211 */ /* 0x000fe400078030ff */
[----:B------:R-:W-:-:S04]  /*36e0*/  LEA.HI.X R9, R6, c[0x0][0x1cc], R5, 0x1, P1 ;  /* 0x0000730006097a11 */ /* 0x000fc800008f0c05 */
[----:B------:R-:W-:Y:S01]  /*36f0*/  LEA.HI.X R11, R4, R9, R3, 0x6, P0 ;  /* 0x00000009040b7211 */ /* 0x000fe200000f3403 */
[----:B------:R-:W-:Y:S01]  /*3700*/  @!PT LDS RZ, [RZ] ;  /* 0x00000000fffff984 */ /* 0x000fe20000000800 */
[----:B------:R-:W-:Y:S01]  /*3710*/  @!PT LDS RZ, [RZ] ;  /* 0x00000000fffff984 */ /* 0x000fe20000000800 */
[----:B------:R-:W-:Y:S01]  /*3720*/  @!PT LDS RZ, [RZ] ;  /* 0x00000000fffff984 */ /* 0x000fe20000000800 */
[----:B------:R1:W-:Y:S04]  /*3730*/  LDGSTS.E.BYPASS.LTC128B.128 [R204+0x6100], [R8.64], !P4 ;  /* 0x0610000008cc7fae */ /* 0x0003e8000e101d46 */
[----:B------:R1:W-:Y:S04]  /*3740*/  LDGSTS.E.BYPASS.LTC128B.128 [R204+0x8100], [R8.64+0x80], !P5 ;  /* 0x0810008008cc7fae */ /* 0x0003e8000e901d46 */
[----:B------:R1:W-:Y:S04]  /*3750*/  LDGSTS.E.BYPASS.LTC128B.128 [R204+0xa100], [R8.64+0x100], !P6 ;  /* 0x0a10010008cc7fae */ /* 0x0003e8000f101d46 */
[----:B------:R1:W-:Y:S04]  /*3760*/  LDGSTS.E.BYPASS.LTC128B.128 [R204+0x7100], [R10.64], !P4 ;  /* 0x071000000acc7fae */ /* 0x0003e8000e101d46 */
[----:B------:R1:W-:Y:S04]  /*3770*/  LDGSTS.E.BYPASS.LTC128B.128 [R204+0x9100], [R10.64+0x80], !P5 ;  /* 0x091000800acc7fae */ /* 0x0003e8000e901d46 */
[----:B------:R1:W-:Y:S02]  /*3780*/  LDGSTS.E.BYPASS.LTC128B.128 [R204+0xb100], [R10.64+0x100], !P6 ;  /* 0x0b1001000acc7fae */ /* 0x0003e4000f101d46 */
.L_x_42:
[----:B------:R-:W-:Y:S05]  /*3790*/  BSYNC B0 ;  /* 0x0000000000007941 */ /* 0x000fea0003800000 */
.L_x_41:
[----:B------:R-:W-:Y:S01]  /*37a0*/  IMAD.IADD R3, R2, 0x1, -R205 ;  /* 0x0000000102037824 */ /* 0x000fe200078e0acd */
[----:B------:R-:W-:Y:S01]  /*37b0*/  LDSM.16.MT88.4 R124, [R183] ;  /* 0x00000000b77c783b */ /* 0x000fe20000004200 */
[----:B------:R-:W-:-:S03]  /*37c0*/  IADD3 R0, R0, -0x2, RZ ;  /* 0xfffffffe00007810 */ /* 0x000fc60007ffe0ff */
[C---:B------:R-:W-:Y:S01]  /*37d0*/  ISETP.GT.AND P3, PT, R3.reuse, RZ, PT ;  /* 0x000000ff0300720c */ /* 0x040fe20003f64270 */
[----:B------:R-:W-:Y:S01]  /*37e0*/  LDSM.16.MT88.4 R56, [R180] ;  /* 0x00000000b438783b */ /* 0x000fe20000004200 */
[C---:B------:R-:W-:Y:S02]  /*37f0*/  ISETP.GT.AND P2, PT, R3.reuse, 0x1, PT ;  /* 0x000000010300780c */ /* 0x040fe40003f44270 */
[----:B------:R-:W-:Y:S01]  /*3800*/  ISETP.GT.AND P1, PT, R3, 0x8, PT ;  /* 0x000000080300780c */ /* 0x000fe20003f24270 */
[----:B------:R-:W-:Y:S01]  /*3810*/  LDSM.16.MT88.4 R64, [R183+0x2000] ;  /* 0x00200000b740783b */ /* 0x000fe20000004200 */
[----:B------:R-:W-:Y:S02]  /*3820*/  FSEL R52, R52, -INF , P3 ;  /* 0xff80000034347808 */ /* 0x000fe40001800000 */
[----:B------:R-:W-:Y:S01]  /*3830*/  FSEL R53, R53, -INF , P2 ;  /* 0xff80000035357808 */ /* 0x000fe20001000000 */
[----:B------:R-:W-:Y:S01]  /*3840*/  LDSM.16.MT88.4 R72, [R182+0x2000] ;  /* 0x00200000b648783b */ /* 0x000fe20000004200 */
[----:B------:R-:W-:-:S02]  /*3850*/  ISETP.GT.AND P0, PT, R3, 0x9, PT ;  /* 0x000000090300780c */ /* 0x000fc40003f04270 */
[----:B------:R-:W-:Y:S01]  /*3860*/  FSEL R48, R48, -INF , P1 ;  /* 0xff80000030307808 */ /* 0x000fe20000800000 */
[----:B------:R-:W-:Y:S01]  /*3870*/  LDSM.16.MT88.4 R80, [R181+0x2000] ;  /* 0x00200000b550783b */ /* 0x000fe20000004200 */
[----:B------:R-:W-:Y:S02]  /*3880*/  FMNMX.FTZ R2, R52, R53, !PT ;  /* 0x0000003534027209 */ /* 0x000fe40007810000 */
[----:B------:R-:W-:Y:S01]  /*3890*/  FSEL R54, R54, -INF , P3 ;  /* 0xff80000036367808 */ /* 0x000fe20001800000 */
[----:B------:R-:W-:Y:S01]  /*38a0*/  LDSM.16.MT88.4 R88, [R180+0x2000] ;  /* 0x00200000b458783b */ /* 0x000fe20000004200 */
[----:B------:R-:W-:Y:S02]  /*38b0*/  FSEL R55, R55, -INF , P2 ;  /* 0xff80000037377808 */ /* 0x000fe40001000000 */
[----:B------:R-:W-:Y:S01]  /*38c0*/  FSEL R49, R49, -INF , P0 ;  /* 0xff80000031317808 */ /* 0x000fe20000000000 */
[----:B------:R-:W-:Y:S01]  /*38d0*/  LDSM.16.MT88.4 R96, [R183+0x4000] ;  /* 0x00400000b760783b */ /* 0x000fe20000004200 */
[----:B------:R-:W-:-:S02]  /*38e0*/  ISETP.GT.AND P2, PT, R3, 0x10, PT ;  /* 0x000000100300780c */ /* 0x000fc40003f44270 */
[----:B------:R-:W-:Y:S01]  /*38f0*/  FMNMX.FTZ R2, R48, R2, !PT ;  /* 0x0000000230027209 */ /* 0x000fe20007810000 */
[----:B------:R-:W-:Y:S01]  /*3900*/  LDSM.16.MT88.4 R120, [R182+0x4000] ;  /* 0x00400000b678783b */ /* 0x000fe20000004200 */
[----:B------:R-:W-:Y:S02]  /*3910*/  FSEL R50, R50, -INF , P1 ;  /* 0xff80000032327808 */ /* 0x000fe40000800000 */
[----:B------:R-:W-:Y:S01]  /*3920*/  FMNMX.FTZ R13, R54, R55, !PT ;  /* 0x00000037360d7209 */ /* 0x000fe20007810000 */
[----:B------:R-:W-:Y:S01]  /*3930*/  LDSM.16.MT88.4 R108, [R181+0x4000] ;  /* 0x00400000b56c783b */ /* 0x000fe20000004200 */
[----:B------:R-:W-:Y:S02]  /*3940*/  ISETP.GT.AND P1, PT, R3, 0x11, PT ;  /* 0x000000110300780c */ /* 0x000fe40003f24270 */
[----:B------:R-:W-:Y:S01]  /*3950*/  FSEL R5, R44, -INF , P2 ;  /* 0xff8000002c057808 */ /* 0x000fe20001000000 */
[----:B------:R-:W-:Y:S01]  /*3960*/  LDSM.16.MT88.4 R16, [R182+0x800] ;  /* 0x00080000b610783b */ /* 0x000fe20000004200 */
[----:B------:R-:W-:-:S02]  /*3970*/  FMNMX.FTZ R2, R49, R2, !PT ;  /* 0x0000000231027209 */ /* 0x000fc40007810000 */
[----:B------:R-:W-:Y:S01]  /*3980*/  FSEL R6, R51, -INF , P0 ;  /* 0xff80000033067808 */ /* 0x000fe20000000000 */
[----:B------:R-:W-:Y:S01]  /*3990*/  LDSM.16.MT88.4 R20, [R180+0x800] ;  /* 0x00080000b414783b */ /* 0x000fe20000004200 */
[----:B------:R-:W-:Y:S02]  /*39a0*/  FMNMX.FTZ R13, R50, R13, !PT ;  /* 0x0000000d320d7209 */ /* 0x000fe40007810000 */
[----:B------:R-:W-:Y:S01]  /*39b0*/  ISETP.GT.AND P0, PT, R3, 0x18, PT ;  /* 0x000000180300780c */ /* 0x000fe20003f04270 */
[----:B------:R-:W0:Y:S01]  /*39c0*/  LDGDEPBAR ;  /* 0x00000000000079af */ /* 0x000e220000000000 */
[----:B------:R-:W-:Y:S02]  /*39d0*/  FSEL R4, R45, -INF , P1 ;  /* 0xff8000002d047808 */ /* 0x000fe40000800000 */
[----:B------:R-:W-:Y:S02]  /*39e0*/  FMNMX.FTZ R7, R5, R2, !PT ;  /* 0x0000000205077209 */ /* 0x000fe40007810000 */
[----:B-1----:R-:W-:-:S02]  /*39f0*/  FSEL R11, R46, -INF , P2 ;  /* 0xff8000002e0b7808 */ /* 0x002fc40001000000 */
[----:B------:R-:W-:Y:S02]  /*3a00*/  FMNMX.FTZ R13, R6, R13, !PT ;  /* 0x0000000d060d7209 */ /* 0x000fe40007810000 */
[----:B------:R-:W-:Y:S02]  /*3a10*/  FSEL R10, R47, -INF , P1 ;  /* 0xff8000002f0a7808 */ /* 0x000fe40000800000 */
[----:B------:R-:W-:Y:S02]  /*3a20*/  ISETP.GT.AND P1, PT, R3, 0x19, PT ;  /* 0x000000190300780c */ /* 0x000fe40003f24270 */
[----:B------:R-:W-:Y:S02]  /*3a30*/  FSEL R12, R40, -INF , P0 ;  /* 0xff800000280c7808 */ /* 0x000fe40000000000 */
[----:B------:R-:W-:Y:S02]  /*3a40*/  FMNMX.FTZ R7, R4, R7, !PT ;  /* 0x0000000704077209 */ /* 0x000fe40007810000 */
[----:B------:R-:W-:-:S02]  /*3a50*/  FMNMX.FTZ R13, R11, R13, !PT ;  /* 0x0000000d0b0d7209 */ /* 0x000fc40007810000 */
[----:B------:R-:W-:Y:S02]  /*3a60*/  FSEL R9, R42, -INF , P0 ;  /* 0xff8000002a097808 */ /* 0x000fe40000000000 */
[----:B------:R-:W-:Y:S02]  /*3a70*/  FSEL R2, R41, -INF , P1 ;  /* 0xff80000029027808 */ /* 0x000fe40000800000 */
[C---:B------:R-:W-:Y:S02]  /*3a80*/  ISETP.GT.AND P0, PT, R3.reuse, 0x20, PT ;  /* 0x000000200300780c */ /* 0x040fe40003f04270 */
[----:B------:R-:W-:Y:S02]  /*3a90*/  FMNMX.FTZ R7, R12, R7, !PT ;  /* 0x000000070c077209 */ /* 0x000fe40007810000 */
[----:B------:R-:W-:Y:S02]  /*3aa0*/  FMNMX.FTZ R13, R10, R13, !PT ;  /* 0x0000000d0a0d7209 */ /* 0x000fe40007810000 */
[----:B------:R-:W-:-:S02]  /*3ab0*/  ISETP.GT.AND P6, PT, R3, 0x21, PT ;  /* 0x000000210300780c */ /* 0x000fc40003fc4270 */
[----:B------:R-:W-:Y:S02]  /*3ac0*/  FSEL R144, R36, -INF , P0 ;  /* 0xff80000024907808 */ /* 0x000fe40000000000 */
[----:B------:R-:W-:Y:S02]  /*3ad0*/  FMNMX.FTZ R7, R2, R7, !PT ;  /* 0x0000000702077209 */ /* 0x000fe40007810000 */
[----:B------:R-:W-:Y:S02]  /*3ae0*/  FSEL R8, R43, -INF , P1 ;  /* 0xff8000002b087808 */ /* 0x000fe40000800000 */
[----:B------:R-:W-:Y:S01]  /*3af0*/  FMNMX.FTZ R13, R9, R13, !PT ;  /* 0x0000000d090d7209 */ /* 0x000fe20007810000 */
[----:B------:R-:W-:Y:S01]  /*3b00*/  LDSM.16.MT88.4 R40, [R182] ;  /* 0x00000000b628783b */ /* 0x000fe20000004200 */
[----:B------:R-:W-:Y:S02]  /*3b10*/  ISETP.GT.AND P5, PT, R3, 0x28, PT ;  /* 0x000000280300780c */ /* 0x000fe40003fa4270 */
[----:B------:R-:W-:-:S02]  /*3b20*/  FSEL R145, R37, -INF , P6 ;  /* 0xff80000025917808 */ /* 0x000fc40003000000 */
[----:B------:R-:W-:Y:S02]  /*3b30*/  FMNMX.FTZ R7, R144, R7, !PT ;  /* 0x0000000790077209 */ /* 0x000fe40007810000 */
[----:B------:R-:W-:Y:S02]  /*3b40*/  FSEL R156, R38, -INF , P0 ;  /* 0xff800000269c7808 */ /* 0x000fe40000000000 */
[----:B------:R-:W-:Y:S02]  /*3b50*/  FMNMX.FTZ R13, R8, R13, !PT ;  /* 0x0000000d080d7209 */ /* 0x000fe40007810000 */
[----:B------:R-:W-:Y:S02]  /*3b60*/  ISETP.GT.AND P4, PT, R3, 0x29, PT ;  /* 0x000000290300780c */ /* 0x000fe40003f84270 */
[----:B------:R-:W-:Y:S02]  /*3b70*/  FSEL R149, R32, -INF , P5 ;  /* 0xff80000020957808 */ /* 0x000fe40002800000 */
[----:B------:R-:W-:-:S02]  /*3b80*/  FMNMX.FTZ R7, R145, R7, !PT ;  /* 0x0000000791077209 */ /* 0x000fc40007810000 */
[----:B------:R-:W-:Y:S02]  /*3b90*/  FSEL R157, R39, -INF , P6 ;  /* 0xff800000279d7808 */ /* 0x000fe40003000000 */
[----:B------:R-:W-:Y:S02]  /*3ba0*/  FMNMX.FTZ R13, R156, R13, !PT ;  /* 0x0000000d9c0d7209 */ /* 0x000fe40007810000 */
[C---:B------:R-:W-:Y:S02]  /*3bb0*/  ISETP.GT.AND P3, PT, R3.reuse, 0x30, PT ;  /* 0x000000300300780c */ /* 0x040fe40003f64270 */
[----:B------:R-:W-:Y:S02]  /*3bc0*/  ISETP.GT.AND P2, PT, R3, 0x31, PT ;  /* 0x000000310300780c */ /* 0x000fe40003f44270 */
[----:B------:R-:W-:Y:S02]  /*3bd0*/  FSEL R150, R33, -INF , P4 ;  /* 0xff80000021967808 */ /* 0x000fe40002000000 */
[----:B------:R-:W-:-:S02]  /*3be0*/  FMNMX.FTZ R7, R149, R7, !PT ;  /* 0x0000000795077209 */ /* 0x000fc40007810000 */
[----:B------:R-:W-:Y:S02]  /*3bf0*/  FSEL R159, R34, -INF , P5 ;  /* 0xff800000229f7808 */ /* 0x000fe40002800000 */
[----:B------:R-:W-:Y:S02]  /*3c00*/  FMNMX.FTZ R13, R157, R13, !PT ;  /* 0x0000000d9d0d7209 */ /* 0x000fe40007810000 */
[----:B------:R-:W-:Y:S02]  /*3c10*/  FSEL R28, R28, -INF , P3 ;  /* 0xff8000001c1c7808 */ /* 0x000fe40001800000 */
[----:B------:R-:W-:Y:S02]  /*3c20*/  FMNMX.FTZ R7, R150, R7, !PT ;  /* 0x0000000796077209 */ /* 0x000fe40007810000 */
[----:B------:R-:W-:Y:S02]  /*3c30*/  FSEL R158, R29, -INF , P2 ;  /* 0xff8000001d9e7808 */ /* 0x000fe40001000000 */
[----:B------:R-:W-:-:S02]  /*3c40*/  FSEL R29, R35, -INF , P4 ;  /* 0xff800000231d7808 */ /* 0x000fc40002000000 */
[----:B------:R-:W-:Y:S02]  /*3c50*/  FMNMX.FTZ R13, R159, R13, !PT ;  /* 0x0000000d9f0d7209 */ /* 0x000fe40007810000 */
[----:B------:R-:W-:Y:S02]  /*3c60*/  ISETP.GT.AND P1, PT, R3, 0x38, PT ;  /* 0x000000380300780c */ /* 0x000fe40003f24270 */
[----:B------:R-:W-:Y:S02]  /*3c70*/  FMNMX.FTZ R7, R28, R7, !PT ;  /* 0x000000071c077209 */ /* 0x000fe40007810000 */
[----:B------:R-:W-:Y:S02]  /*3c80*/  FSEL R152, R30, -INF , P3 ;  /* 0xff8000001e987808 */ /* 0x000fe40001800000 */
[----:B------:R-:W-:Y:S02]  /*3c90*/  FMNMX.FTZ R13, R29, R13, !PT ;  /* 0x0000000d1d0d7209 */ /* 0x000fe40007810000 */
[----:B------:R-:W-:-:S02]  /*3ca0*/  ISETP.GT.AND P0, PT, R3, 0x39, PT ;  /* 0x000000390300780c */ /* 0x000fc40003f04270 */
[----:B------:R-:W-:Y:S02]  /*3cb0*/  FSEL R155, R24, -INF , P1 ;  /* 0xff800000189b7808 */ /* 0x000fe40000800000 */
[----:B------:R-:W-:Y:S02]  /*3cc0*/  FMNMX.FTZ R7, R158, R7, !PT ;  /* 0x000000079e077209 */ /* 0x000fe40007810000 */
[----:B------:R-:W-:Y:S02]  /*3cd0*/  FSEL R151, R31, -INF , P2 ;  /* 0xff8000001f977808 */ /* 0x000fe40001000000 */
[----:B------:R-:W-:Y:S02]  /*3ce0*/  FMNMX.FTZ R13, R152, R13, !PT ;  /* 0x0000000d980d7209 */ /* 0x000fe40007810000 */
[----:B------:R-:W-:Y:S02]  /*3cf0*/  FSEL R154, R25, -INF , P0 ;  /* 0xff800000199a7808 */ /* 0x000fe40000000000 */
[----:B------:R-:W-:-:S02]  /*3d00*/  FMNMX.FTZ R3, R155, R7, !PT ;  /* 0x000000079b037209 */ /* 0x000fc40007810000 */
[----:B------:R-:W-:Y:S02]  /*3d10*/  FSEL R148, R26, -INF , P1 ;  /* 0xff8000001a947808 */ /* 0x000fe40000800000 */
[----:B------:R-:W-:Y:S02]  /*3d20*/  FMNMX.FTZ R13, R151, R13, !PT ;  /* 0x0000000d970d7209 */ /* 0x000fe40007810000 */
[----:B------:R-:W-:Y:S02]  /*3d30*/  FMNMX.FTZ R3, R154, R3, !PT ;  /* 0x000000039a037209 */ /* 0x000fe40007810000 */
[----:B------:R-:W-:Y:S02]  /*3d40*/  FSEL R147, R27, -INF , P0 ;  /* 0xff8000001b937808 */ /* 0x000fe40000000000 */
[----:B------:R-:W-:Y:S01]  /*3d50*/  FMNMX.FTZ R13, R148, R13, !PT ;  /* 0x0000000d940d7209 */ /* 0x000fe20007810000 */
[----:B------:R-:W1:Y:S03]  /*3d60*/  SHFL.BFLY PT, R7, R3, 0x2, 0x1f ;  /* 0x0c401f0003077f89 */ /* 0x000e6600000e0000 */
[----:B------:R-:W-:Y:S01]  /*3d70*/  FMNMX.FTZ R15, R147, R13, !PT ;  /* 0x0000000d930f7209 */ /* 0x000fe20007810000 */
[----:B------:R-:W-:Y:S04]  /*3d80*/  LDSM.16.MT88.4 R24, [R182+0x2800] ;  /* 0x00280000b618783b */ /* 0x000fe80000004200 */
[----:B------:R-:W2:Y:S01]  /*3d90*/  SHFL.BFLY PT, R13, R15, 0x2, 0x1f ;  /* 0x0c401f000f0d7f89 */ /* 0x000ea200000e0000 */
[----:B-1----:R-:W-:-:S05]  /*3da0*/  FMNMX.FTZ R14, R3, R7, !PT ;  /* 0x00000007030e7209 */ /* 0x002fca0007810000 */
[----:B------:R-:W1:Y:S01]  /*3db0*/  SHFL.BFLY PT, R132, R14, 0x1, 0x1f ;  /* 0x0c201f000e847f89 */ /* 0x000e6200000e0000 */
[----:B--2---:R-:W-:-:S05]  /*3dc0*/  FMNMX.FTZ R7, R15, R13, !PT ;  /* 0x0000000d0f077209 */ /* 0x004fca0007810000 */
[----:B------:R-:W2:Y:S01]  /*3dd0*/  SHFL.BFLY PT, R3, R7, 0x1, 0x1f ;  /* 0x0c201f0007037f89 */ /* 0x000ea200000e0000 */
[----:B-1----:R-:W-:-:S04]  /*3de0*/  FMNMX.FTZ R132, R14, R132, !PT ;  /* 0x000000840e847209 */ /* 0x002fc80007810000 */
[C---:B------:R-:W-:Y:S01]  /*3df0*/  FSETP.NEU.FTZ.AND P0, PT, R132.reuse, -INF , PT ;  /* 0xff8000008400780b */ /* 0x040fe20003f1d000 */
[----:B------:R-:W-:Y:S01]  /*3e00*/  FMUL.FTZ R153, R132, c[0x0][0x2d0] ;  /* 0x0000b40084997a20 */ /* 0x000fe20000410000 */
[----:B--2---:R-:W-:-:S04]  /*3e10*/  FMNMX.FTZ R3, R7, R3, !PT ;  /* 0x0000000307037209 */ /* 0x004fc80007810000 */
[----:B------:R-:W-:Y:S02]  /*3e20*/  FSEL R153, R153, RZ, P0 ;  /* 0x000000ff99997208 */ /* 0x000fe40000000000 */
[C---:B------:R-:W-:Y:S01]  /*3e30*/  FSETP.NEU.FTZ.AND P0, PT, R3.reuse, -INF , PT ;  /* 0xff8000000300780b */ /* 0x040fe20003f1d000 */
[----:B------:R-:W-:Y:S02]  /*3e40*/  FMUL.FTZ R146, R3, c[0x0][0x2d0] ;  /* 0x0000b40003927a20 */ /* 0x000fe40000410000 */
[--C-:B------:R-:W-:Y:S02]  /*3e50*/  FFMA.FTZ R137, R48, c[0x0][0x2d0], -R153.reuse ;  /* 0x0000b40030897a23 */ /* 0x100fe40000010899 */
[--C-:B------:R-:W-:Y:S01]  /*3e60*/  FFMA.FTZ R133, R49, c[0x0][0x2d0], -R153.reuse ;  /* 0x0000b40031857a23 */ /* 0x100fe20000010899 */
[----:B------:R-:W-:Y:S01]  /*3e70*/  FSEL R146, R146, RZ, P0 ;  /* 0x000000ff92927208 */ /* 0x000fe20000000000 */
[--C-:B------:R-:W-:Y:S01]  /*3e80*/  FFMA.FTZ R139, R52, c[0x0][0x2d0], -R153.reuse ;  /* 0x0000b400348b7a23 */ /* 0x100fe20000010899 */
[----:B------:R-:W-:Y:S01]  /*3e90*/  ISETP.GE.AND P0, PT, R0, R241, PT ;  /* 0x000000f10000720c */ /* 0x000fe20003f06270 */
[----:B------:R-:W-:Y:S01]  /*3ea0*/  FFMA.FTZ R138, R53, c[0x0][0x2d0], -R153 ;  /* 0x0000b400358a7a23 */ /* 0x000fe20000010899 */
[----:B------:R-:W-:Y:S01]  /*3eb0*/  MUFU.EX2 R137, R137 ;  /* 0x0000008900897308 */ /* 0x000fe20000000800 */
[----:B------:R-:W-:-:S02]  /*3ec0*/  FFMA.FTZ R134, R50, c[0x0][0x2d0], -R146 ;  /* 0x0000b40032867a23 */ /* 0x000fc40000010892 */
[----:B------:R-:W1:Y:S01]  /*3ed0*/  LDSM.16.MT88.4 R48, [R181] ;  /* 0x00000000b530783b */ /* 0x000e620000004200 */
[--C-:B------:R-:W-:Y:S02]  /*3ee0*/  FFMA.FTZ R136, R54, c[0x0][0x2d0], -R146.reuse ;  /* 0x0000b40036887a23 */ /* 0x100fe40000010892 */
[--C-:B------:R-:W-:Y:S02]  /*3ef0*/  FFMA.FTZ R135, R55, c[0x0][0x2d0], -R146.reuse ;  /* 0x0000b40037877a23 */ /* 0x100fe40000010892 */
[----:B------:R-:W-:Y:S01]  /*3f00*/  FFMA.FTZ R33, R6, c[0x0][0x2d0], -R146 ;  /* 0x0000b40006217a23 */ /* 0x000fe20000010892 */
[----:B------:R-:W-:Y:S01]  /*3f10*/  MUFU.EX2 R139, R139 ;  /* 0x0000008b008b7308 */ /* 0x000fe20000000800 */
[--C-:B------:R-:W-:Y:S02]  /*3f20*/  FFMA.FTZ R35, R5, c[0x0][0x2d0], -R153.reuse ;  /* 0x0000b40005237a23 */ /* 0x100fe40000010899 */
[--C-:B------:R-:W-:Y:S02]  /*3f30*/  FFMA.FTZ R32, R4, c[0x0][0x2d0], -R153.reuse ;  /* 0x0000b40004207a23 */ /* 0x100fe40000010899 */
[----:B------:R-:W2:Y:S01]  /*3f40*/  LDSM.16.MT88.4 R4, [R180+0x4000] ;  /* 0x00400000b404783b */ /* 0x000ea20000004200 */
[----:B------:R-:W-:-:S02]  /*3f50*/  FFMA.FTZ R34, R12, c[0x0][0x2d0], -R153 ;  /* 0x0000b4000c227a23 */ /* 0x000fc40000010899 */
[----:B------:R-:W3:Y:S01]  /*3f60*/  MUFU.EX2 R138, R138 ;  /* 0x0000008a008a7308 */ /* 0x000ee20000000800 */
[--C-:B------:R-:W-:Y:S01]  /*3f70*/  FFMA.FTZ R143, R11, c[0x0][0x2d0], -R146.reuse ;  /* 0x0000b4000b8f7a23 */ /* 0x100fe20000010892 */
[----:B------:R-:W4:Y:S01]  /*3f80*/  LDSM.16.MT88.4 R12, [R183+0x800] ;  /* 0x00080000b70c783b */ /* 0x000f220000004200 */
[--C-:B------:R-:W-:Y:S02]  /*3f90*/  FFMA.FTZ R141, R10, c[0x0][0x2d0], -R146.reuse ;  /* 0x0000b4000a8d7a23 */ /* 0x100fe40000010892 */
[--C-:B------:R-:W-:Y:S02]  /*3fa0*/  FFMA.FTZ R142, R9, c[0x0][0x2d0], -R146.reuse ;  /* 0x0000b400098e7a23 */ /* 0x100fe40000010892 */
[----:B------:R-:W-:Y:S01]  /*3fb0*/  FFMA.FTZ R140, R8, c[0x0][0x2d0], -R146 ;  /* 0x0000b400088c7a23 */ /* 0x000fe20000010892 */
[----:B------:R-:W5:Y:S01]  /*3fc0*/  MUFU.EX2 R133, R133 ;  /* 0x0000008500857308 */ /* 0x000f620000000800 */
[----:B------:R-:W1:Y:S01]  /*3fd0*/  LDSM.16.MT88.4 R8, [R181+0x800] ;  /* 0x00080000b508783b */ /* 0x000e620000004200 */
[----:B------:R-:W-:-:S02]  /*3fe0*/  FFMA.FTZ R2, R2, c[0x0][0x2d0], -R153 ;  /* 0x0000b40002027a23 */ /* 0x000fc40000010899 */
[--C-:B------:R-:W-:Y:S02]  /*3ff0*/  FFMA.FTZ R144, R144, c[0x0][0x2d0], -R153.reuse ;  /* 0x0000b40090907a23 */ /* 0x100fe40000010899 */
[--C-:B------:R-:W-:Y:S02]  /*4000*/  FFMA.FTZ R145, R145, c[0x0][0x2d0], -R153.reuse ;  /* 0x0000b40091917a23 */ /* 0x100fe40000010899 */
[----:B------:R-:W-:Y:S01]  /*4010*/  MUFU.EX2 R136, R136 ;  /* 0x0000008800887308 */ /* 0x000fe20000000800 */
[----:B---3--:R-:W-:Y:S01]  /*4020*/  F2FP.PACK_AB R112, R138, R139 ;  /* 0x0000008b8a70723e */ /* 0x008fe200000000ff */
[--C-:B------:R-:W-:Y:S02]  /*4030*/  FFMA.FTZ R149, R149, c[0x0][0x2d0], -R153.reuse ;  /* 0x0000b40095957a23 */ /* 0x100fe40000010899 */
[----:B------:R-:W-:Y:S02]  /*4040*/  FFMA.FTZ R150, R150, c[0x0][0x2d0], -R153 ;  /* 0x0000b40096967a23 */ /* 0x000fe40000010899 */
[----:B------:R-:W-:-:S02]  /*4050*/  FFMA.FTZ R156, R156, c[0x0][0x2d0], -R146 ;  /* 0x0000b4009c9c7a23 */ /* 0x000fc40000010892 */
[----:B------:R-:W3:Y:S01]  /*4060*/  MUFU.EX2 R135, R135 ;  /* 0x0000008700877308 */ /* 0x000ee20000000800 */
[----:B-----5:R-:W-:Y:S01]  /*4070*/  F2FP.PACK_AB R114, R133, R137 ;  /* 0x000000898572723e */ /* 0x020fe200000000ff */
[--C-:B------:R-:W-:Y:S02]  /*4080*/  FFMA.FTZ R157, R157, c[0x0][0x2d0], -R146.reuse ;  /* 0x0000b4009d9d7a23 */ /* 0x100fe40000010892 */
[--C-:B------:R-:W-:Y:S02]  /*4090*/  FFMA.FTZ R159, R159, c[0x0][0x2d0], -R146.reuse ;  /* 0x0000b4009f9f7a23 */ /* 0x100fe40000010892 */
[----:B------:R-:W-:Y:S02]  /*40a0*/  FFMA.FTZ R160, R29, c[0x0][0x2d0], -R146 ;  /* 0x0000b4001da07a23 */ /* 0x000fe40000010892 */
[----:B------:R-:W-:Y:S01]  /*40b0*/  MUFU.EX2 R134, R134 ;  /* 0x0000008600867308 */ /* 0x000fe20000000800 */
[--C-:B------:R-:W-:Y:S02]  /*40c0*/  FFMA.FTZ R161, R28, c[0x0][0x2d0], -R153.reuse ;  /* 0x0000b4001ca17a23 */ /* 0x100fe40000010899 */
[----:B------:R-:W-:Y:S01]  /*40d0*/  LDSM.16.MT88.4 R28, [R180+0x5000] ;  /* 0x00500000b41c783b */ /* 0x000fe20000004200 */
[----:B------:R-:W-:-:S02]  /*40e0*/  FFMA.FTZ R158, R158, c[0x0][0x2d0], -R153 ;  /* 0x0000b4009e9e7a23 */ /* 0x000fc40000010899 */
[--C-:B------:R-:W-:Y:S02]  /*40f0*/  FFMA.FTZ R155, R155, c[0x0][0x2d0], -R153.reuse ;  /* 0x0000b4009b9b7a23 */ /* 0x100fe40000010899 */
[----:B------:R-:W5:Y:S01]  /*4100*/  MUFU.EX2 R33, R33 ;  /* 0x0000002100217308 */ /* 0x000f620000000800 */
[----:B---3--:R-:W-:Y:S01]  /*4110*/  F2FP.PACK_AB R113, R135, R136 ;  /* 0x000000888771723e */ /* 0x008fe200000000ff */
[----:B------:R-:W-:Y:S02]  /*4120*/  FFMA.FTZ R246, R154, c[0x0][0x2d0], -R153 ;  /* 0x0000b4009af67a23 */ /* 0x000fe40000010899 */
[--C-:B------:R-:W-:Y:S02]  /*4130*/  FFMA.FTZ R152, R152, c[0x0][0x2d0], -R146.reuse ;  /* 0x0000b40098987a23 */ /* 0x100fe40000010892 */
[--C-:B------:R-:W-:Y:S02]  /*4140*/  FFMA.FTZ R151, R151, c[0x0][0x2d0], -R146.reuse ;  /* 0x0000b40097977a23 */ /* 0x100fe40000010892 */
[----:B------:R-:W-:Y:S01]  /*4150*/  MUFU.EX2 R35, R35 ;  /* 0x0000002300237308 */ /* 0x000fe20000000800 */
[----:B------:R-:W-:-:S02]  /*4160*/  FFMA.FTZ R148, R148, c[0x0][0x2d0], -R146 ;  /* 0x0000b40094947a23 */ /* 0x000fc40000010892 */
[----:B------:R-:W-:Y:S02]  /*4170*/  FFMA.FTZ R245, R147, c[0x0][0x2d0], -R146 ;  /* 0x0000b40093f57a23 */ /* 0x000fe40000010892 */
[----:B------:R-:W-:Y:S02]  /*4180*/  FADD.FTZ R138, R139, R138 ;  /* 0x0000008a8b8a7221 */ /* 0x000fe40000010000 */
[----:B------:R-:W-:Y:S01]  /*4190*/  FADD.FTZ R135, R136, R135 ;  /* 0x0000008788877221 */ /* 0x000fe20000010000 */
[----:B-----5:R-:W-:Y:S01]  /*41a0*/  F2FP.PACK_AB R115, R33, R134 ;  /* 0x000000862173723e */ /* 0x020fe200000000ff */
[----:B------:R-:W3:Y:S01]  /*41b0*/  MUFU.EX2 R32, R32 ;  /* 0x0000002000207308 */ /* 0x000ee20000000800 */
[----:B------:R-:W-:Y:S02]  /*41c0*/  FADD.FTZ R137, R137, R138 ;  /* 0x0000008a89897221 */ /* 0x000fe40000010000 */
[----:B------:R-:W-:Y:S02]  /*41d0*/  FADD.FTZ R134, R134, R135 ;  /* 0x0000008786867221 */ /* 0x000fe40000010000 */
[----:B------:R-:W-:Y:S01]  /*41e0*/  FADD.FTZ R137, R133, R137 ;  /* 0x0000008985897221 */ /* 0x000fe20000010000 */
[C---:B------:R-:W-:Y:S01]  /*41f0*/  HMMA.16816.F32 R128, R112.reuse, R124, RZ ;  /* 0x0000007c7080723c */ /* 0x040fe200000018ff */
[----:B------:R-:W-:Y:S01]  /*4200*/  FADD.FTZ R134, R33, R134 ;  /* 0x0000008621867221 */ /* 0x000fe20000010000 */
[----:B------:R-:W-:Y:S06]  /*4210*/  MUFU.EX2 R34, R34 ;  /* 0x0000002200227308 */ /* 0x000fec0000000800 */
[C---:B-1----:R-:W-:Y:S02]  /*4220*/  HMMA.16816.F32 R44, R112.reuse, R48, RZ ;  /* 0x00000030702c723c */ /* 0x042fe400000018ff */
[----:B------:R-:W-:Y:S06]  /*4230*/  MUFU.EX2 R2, R2 ;  /* 0x0000000200027308 */ /* 0x000fec0000000800 */
[C---:B------:R-:W-:Y:S02]  /*4240*/  HMMA.16816.F32 R124, R112.reuse, R126, RZ ;  /* 0x0000007e707c723c */ /* 0x040fe400000018ff */
[----:B------:R-:W-:Y:S06]  /*4250*/  MUFU.EX2 R143, R143 ;  /* 0x0000008f008f7308 */ /* 0x000fec0000000800 */
[C---:B------:R-:W-:Y:S02]  /*4260*/  HMMA.16816.F32 R48, R112.reuse, R50, RZ ;  /* 0x000000327030723c */ /* 0x040fe400000018ff */
[----:B------:R-:W1:Y:S06]  /*4270*/  MUFU.EX2 R141, R141 ;  /* 0x0000008d008d7308 */ /* 0x000e6c0000000800 */
[C---:B------:R-:W-:Y:S02]  /*4280*/  HMMA.16816.F32 R36, R112.reuse, R40, RZ ;  /* 0x000000287024723c */ /* 0x040fe400000018ff */
[----:B------:R-:W-:Y:S06]  /*4290*/  MUFU.EX2 R142, R142 ;  /* 0x0000008e008e7308 */ /* 0x000fec0000000800 */
[C---:B------:R-:W-:Y:S02]  /*42a0*/  HMMA.16816.F32 R52, R112.reuse, R56, RZ ;  /* 0x000000387034723c */ /* 0x040fe400000018ff */
[----:B------:R-:W5:Y:S06]  /*42b0*/  MUFU.EX2 R140, R140 ;  /* 0x0000008c008c7308 */ /* 0x000f6c0000000800 */
[C---:B------:R-:W-:Y:S02]  /*42c0*/  HMMA.16816.F32 R60, R112.reuse, R64, RZ ;  /* 0x00000040703c723c */ /* 0x040fe400000018ff */
[----:B------:R-:W-:Y:S06]  /*42d0*/  MUFU.EX2 R144, R144 ;  /* 0x0000009000907308 */ /* 0x000fec0000000800 */
[C---:B------:R-:W-:Y:S02]  /*42e0*/  HMMA.16816.F32 R68, R112.reuse, R72, RZ ;  /* 0x000000487044723c */ /* 0x040fe400000018ff */
[----:B------:R-:W1:Y:S06]  /*42f0*/  MUFU.EX2 R145, R145 ;  /* 0x0000009100917308 */ /* 0x000e6c0000000800 */
        /* <DEDUP_REMOVED lines=13> */
[----:B------:R-:W1:Y:S06]  /*43d0*/  MUFU.EX2 R161, R161 ;  /* 0x000000a100a17308 */ /* 0x000e6c0000000800 */
[C---:B------:R-:W-:Y:S02]  /*43e0*/  HMMA.16816.F32 R64, R112.reuse, R66, RZ ;  /* 0x000000427040723c */ /* 0x040fe400000018ff */
[----:B------:R-:W-:Y:S06]  /*43f0*/  MUFU.EX2 R158, R158 ;  /* 0x0000009e009e7308 */ /* 0x000fec0000000800 */
[C---:B------:R-:W-:Y:S02]  /*4400*/  HMMA.16816.F32 R72, R112.reuse, R74, RZ ;  /* 0x0000004a7048723c */ /* 0x040fe400000018ff */
[----:B------:R-:W-:Y:S06]  /*4410*/  MUFU.EX2 R155, R155 ;  /* 0x0000009b009b7308 */ /* 0x000fec0000000800 */
[C---:B------:R-:W-:Y:S02]  /*4420*/  HMMA.16816.F32 R80, R112.reuse, R82, RZ ;  /* 0x000000527050723c */ /* 0x040fe400000018ff */
[----:B------:R-:W-:Y:S06]  /*4430*/  MUFU.EX2 R246, R246 ;  /* 0x000000f600f67308 */ /* 0x000fec0000000800 */
[C---:B------:R-:W-:Y:S02]  /*4440*/  HMMA.16816.F32 R88, R112.reuse, R90, RZ ;  /* 0x0000005a7058723c */ /* 0x040fe400000018ff */
[----:B------:R-:W1:Y:S06]  /*4450*/  MUFU.EX2 R152, R152 ;  /* 0x0000009800987308 */ /* 0x000e6c0000000800 */
[C---:B------:R-:W-:Y:S02]  /*4460*/  HMMA.16816.F32 R96, R112.reuse, R98, RZ ;  /* 0x000000627060723c */ /* 0x040fe400000018ff */
[----:B------:R-:W1:Y:S06]  /*4470*/  MUFU.EX2 R151, R151 ;  /* 0x0000009700977308 */ /* 0x000e6c0000000800 */
[C---:B------:R-:W-:Y:S02]  /*4480*/  HMMA.16816.F32 R120, R112.reuse, R122, RZ ;  /* 0x0000007a7078723c */ /* 0x040fe400000018ff */
[----:B------:R-:W1:Y:S06]  /*4490*/  MUFU.EX2 R148, R148 ;  /* 0x0000009400947308 */ /* 0x000e6c0000000800 */
[C---:B------:R-:W-:Y:S02]  /*44a0*/  HMMA.16816.F32 R108, R112.reuse, R110, RZ ;  /* 0x0000006e706c723c */ /* 0x040fe400000018ff */
[----:B------:R-:W4:Y:S06]  /*44b0*/  MUFU.EX2 R245, R245 ;  /* 0x000000f500f57308 */ /* 0x000f2c0000000800 */
[C---:B--2---:R-:W-:Y:S07]  /*44c0*/  HMMA.16816.F32 R116, R112.reuse, R4, RZ ;  /* 0x000000047074723c */ /* 0x044fee00000018ff */
[----:B---3--:R-:W-:Y:S01]  /*44d0*/  F2FP.PACK_AB R4, R32, R35 ;  /* 0x000000232004723e */ /* 0x008fe200000000ff */
[----:B------:R-:W-:Y:S01]  /*44e0*/  HMMA.16816.F32 R112, R112, R6, RZ ;  /* 0x000000067070723c */ /* 0x000fe200000018ff */
[----:B-1----:R-:W-:Y:S01]  /*44f0*/  F2FP.PACK_AB R5, R141, R143 ;  /* 0x0000008f8d05723e */ /* 0x002fe200000000ff */
[----:B------:R-:W-:-:S02]  /*4500*/  FADD.FTZ R35, R35, R137 ;  /* 0x0000008923237221 */ /* 0x000fc40000010000 */
[----:B------:R-:W-:Y:S02]  /*4510*/  FADD.FTZ R143, R143, R134 ;  /* 0x000000868f8f7221 */ /* 0x000fe40000010000 */
[----:B------:R-:W-:Y:S01]  /*4520*/  FADD.FTZ R35, R32, R35 ;  /* 0x0000002320237221 */ /* 0x000fe20000010000 */
[----:B------:R-:W-:Y:S01]  /*4530*/  F2FP.PACK_AB R6, R2, R34 ;  /* 0x000000220206723e */ /* 0x000fe200000000ff */
[----:B------:R-:W-:Y:S01]  /*4540*/  FADD.FTZ R143, R141, R143 ;  /* 0x0000008f8d8f7221 */ /* 0x000fe20000010000 */
[----:B-----5:R-:W-:Y:S01]  /*4550*/  F2FP.PACK_AB R7, R140, R142 ;  /* 0x0000008e8c07723e */ /* 0x020fe200000000ff */
[----:B------:R-:W-:Y:S02]  /*4560*/  FADD.FTZ R34, R34, R35 ;  /* 0x0000002322227221 */ /* 0x000fe40000010000 */
[----:B------:R-:W-:Y:S02]  /*4570*/  FADD.FTZ R142, R142, R143 ;  /* 0x0000008f8e8e7221 */ /* 0x000fe40000010000 */
[----:B------:R-:W-:-:S02]  /*4580*/  FADD.FTZ R34, R2, R34 ;  /* 0x0000002202227221 */ /* 0x000fc40000010000 */
[----:B----4-:R-:W-:Y:S01]  /*4590*/  HMMA.16816.F32 R128, R4, R12, R128 ;  /* 0x0000000c0480723c */ /* 0x010fe20000001880 */
[----:B------:R-:W-:-:S07]  /*45a0*/  FADD.FTZ R142, R140, R142 ;  /* 0x0000008e8c8e7221 */ /* 0x000fce0000010000 */
[C---:B------:R-:W-:Y:S01]  /*45b0*/  HMMA.16816.F32 R124, R4.reuse, R14, R124 ;  /* 0x0000000e047c723c */ /* 0x040fe2000000187c */
[----:B------:R-:W1:Y:S07]  /*45c0*/  LDSM.16.MT88.4 R12, [R183+0x2800] ;  /* 0x00280000b70c783b */ /* 0x000e6e0000004200 */
[C---:B------:R-:W-:Y:S08]  /*45d0*/  HMMA.16816.F32 R44, R4.reuse, R8, R44 ;  /* 0x00000008042c723c */ /* 0x040ff0000000182c */
[C---:B------:R-:W-:Y:S01]  /*45e0*/  HMMA.16816.F32 R48, R4.reuse, R10, R48 ;  /* 0x0000000a0430723c */ /* 0x040fe20000001830 */
[----:B------:R-:W2:Y:S07]  /*45f0*/  LDSM.16.MT88.4 R8, [R181+0x2800] ;  /* 0x00280000b508783b */ /* 0x000eae0000004200 */
[C---:B------:R-:W-:Y:S08]  /*4600*/  HMMA.16816.F32 R36, R4.reuse, R16, R36 ;  /* 0x000000100424723c */ /* 0x040ff00000001824 */
[C---:B------:R-:W-:Y:S01]  /*4610*/  HMMA.16816.F32 R40, R4.reuse, R18, R40 ;  /* 0x000000120428723c */ /* 0x040fe20000001828 */
[----:B------:R-:W3:Y:S07]  /*4620*/  LDSM.16.MT88.4 R16, [R180+0x2800] ;  /* 0x00280000b410783b */ /* 0x000eee0000004200 */
[C---:B------:R-:W-:Y:S08]  /*4630*/  HMMA.16816.F32 R52, R4.reuse, R20, R52 ;  /* 0x000000140434723c */ /* 0x040ff00000001834 */
[C---:B-1----:R-:W-:Y:S08]  /*4640*/  HMMA.16816.F32 R60, R4.reuse, R12, R60 ;  /* 0x0000000c043c723c */ /* 0x042ff0000000183c */
[C---:B------:R-:W-:Y:S01]  /*4650*/  HMMA.16816.F32 R64, R4.reuse, R14, R64 ;  /* 0x0000000e0440723c */ /* 0x040fe20000001840 */
[----:B------:R-:W1:Y:S07]  /*4660*/  LDSM.16.MT88.4 R12, [R182+0x4800] ;  /* 0x00480000b60c783b */ /* 0x000e6e0000004200 */
[C---:B--2---:R-:W-:Y:S08]  /*4670*/  HMMA.16816.F32 R76, R4.reuse, R8, R76 ;  /* 0x00000008044c723c */ /* 0x044ff0000000184c */
[C---:B------:R-:W-:Y:S01]  /*4680*/  HMMA.16816.F32 R80, R4.reuse, R10, R80 ;  /* 0x0000000a0450723c */ /* 0x040fe20000001850 */
[----:B------:R-:W2:Y:S07]  /*4690*/  LDSM.16.MT88.4 R8, [R181+0x4800] ;  /* 0x00480000b508783b */ /* 0x000eae0000004200 */
[C---:B------:R-:W-:Y:S01]  /*46a0*/  HMMA.16816.F32 R56, R4.reuse, R22, R56 ;  /* 0x000000160438723c */ /* 0x040fe20000001838 */
[----:B------:R-:W4:Y:S07]  /*46b0*/  LDSM.16.MT88.4 R20, [R183+0x4800] ;  /* 0x00480000b714783b */ /* 0x000f2e0000004200 */
[C---:B---3--:R-:W-:Y:S08]  /*46c0*/  HMMA.16816.F32 R84, R4.reuse, R16, R84 ;  /* 0x000000100454723c */ /* 0x048ff00000001854 */
[C---:B------:R-:W-:Y:S01]  /*46d0*/  HMMA.16816.F32 R88, R4.reuse, R18, R88 ;  /* 0x000000120458723c */ /* 0x040fe20000001858 */
[----:B------:R-:W3:Y:S07]  /*46e0*/  LDSM.16.MT88.4 R16, [R180+0x4800] ;  /* 0x00480000b410783b */ /* 0x000eee0000004200 */
[C---:B-1----:R-:W-:Y:S08]  /*46f0*/  HMMA.16816.F32 R100, R4.reuse, R12, R100 ;  /* 0x0000000c0464723c */ /* 0x042ff00000001864 */
[C---:B------:R-:W-:Y:S01]  /*4700*/  HMMA.16816.F32 R120, R4.reuse, R14, R120 ;  /* 0x0000000e0478723c */ /* 0x040fe20000001878 */
[----:B------:R-:W1:Y:S07]  /*4710*/  LDSM.16.MT88.4 R12, [R182+0x1000] ;  /* 0x00100000b60c783b */ /* 0x000e6e0000004200 */
[C---:B--2---:R-:W-:Y:S08]  /*4720*/  HMMA.16816.F32 R104, R4.reuse, R8, R104 ;  /* 0x000000080468723c */ /* 0x044ff00000001868 */
[C---:B------:R-:W-:Y:S01]  /*4730*/  HMMA.16816.F32 R108, R4.reuse, R10, R108 ;  /* 0x0000000a046c723c */ /* 0x040fe2000000186c */
[----:B------:R-:W2:Y:S07]  /*4740*/  LDSM.16.MT88.4 R8, [R181+0x1000] ;  /* 0x00100000b508783b */ /* 0x000eae0000004200 */
[C---:B------:R-:W-:Y:S08]  /*4750*/  HMMA.16816.F32 R68, R4.reuse, R24, R68 ;  /* 0x000000180444723c */ /* 0x040ff00000001844 */
[C---:B------:R-:W-:Y:S01]  /*4760*/  HMMA.16816.F32 R72, R4.reuse, R26, R72 ;  /* 0x0000001a0448723c */ /* 0x040fe20000001848 */
[----:B------:R-:W-:Y:S07]  /*4770*/  LDSM.16.MT88.4 R24, [R183+0x3000] ;  /* 0x00300000b718783b */ /* 0x000fee0000004200 */
[C---:B----4-:R-:W-:Y:S08]  /*4780*/  HMMA.16816.F32 R92, R4.reuse, R20, R92 ;  /* 0x00000014045c723c */ /* 0x050ff0000000185c */
[C---:B------:R-:W-:Y:S01]  /*4790*/  HMMA.16816.F32 R96, R4.reuse, R22, R96 ;  /* 0x000000160460723c */ /* 0x040fe20000001860 */
[----:B------:R-:W4:Y:S07]  /*47a0*/  LDSM.16.MT88.4 R20, [R183+0x1000] ;  /* 0x00100000b714783b */ /* 0x000f2e0000004200 */
[C---:B---3--:R-:W-:Y:S08]  /*47b0*/  HMMA.16816.F32 R116, R4.reuse, R16, R116 ;  /* 0x000000100474723c */ /* 0x048ff00000001874 */
[----:B------:R-:W-:Y:S01]  /*47c0*/  HMMA.16816.F32 R112, R4, R18, R112 ;  /* 0x000000120470723c */ /* 0x000fe20000001870 */
[----:B------:R-:W3:Y:S06]  /*47d0*/  LDSM.16.MT88.4 R16, [R180+0x1000] ;  /* 0x00100000b410783b */ /* 0x000eec0000004200 */
[----:B------:R-:W-:Y:S01]  /*47e0*/  F2FP.PACK_AB R4, R145, R144 ;  /* 0x000000909104723e */ /* 0x000fe200000000ff */
[----:B------:R-:W-:Y:S01]  /*47f0*/  FADD.FTZ R144, R144, R34 ;  /* 0x0000002290907221 */ /* 0x000fe20000010000 */
[----:B------:R-:W-:-:S02]  /*4800*/  F2FP.PACK_AB R6, R150, R149 ;  /* 0x000000959606723e */ /* 0x000fc400000000ff */
[----:B------:R-:W-:Y:S01]  /*4810*/  F2FP.PACK_AB R5, R157, R156 ;  /* 0x0000009c9d05723e */ /* 0x000fe200000000ff */
[----:B------:R-:W-:Y:S01]  /*4820*/  FADD.FTZ R156, R156, R142 ;  /* 0x0000008e9c9c7221 */ /* 0x000fe20000010000 */
[----:B------:R-:W-:Y:S01]  /*4830*/  F2FP.PACK_AB R7, R160, R159 ;  /* 0x0000009fa007723e */ /* 0x000fe200000000ff */
[----:B------:R-:W-:Y:S02]  /*4840*/  FADD.FTZ R144, R145, R144 ;  /* 0x0000009091907221 */ /* 0x000fe40000010000 */
[----:B------:R-:W-:Y:S02]  /*4850*/  FADD.FTZ R156, R157, R156 ;  /* 0x0000009c9d9c7221 */ /* 0x000fe40000010000 */
[----:B------:R-:W-:Y:S02]  /*4860*/  FADD.FTZ R149, R149, R144 ;  /* 0x0000009095957221 */ /* 0x000fe40000010000 */
[----:B-1----:R-:W-:Y:S01]  /*4870*/  HMMA.16816.F32 R36, R4, R12, R36 ;  /* 0x0000000c0424723c */ /* 0x002fe20000001824 */
[----:B------:R-:W-:-:S02]  /*4880*/  FADD.FTZ R159, R159, R156 ;  /* 0x0000009c9f9f7221 */ /* 0x000fc40000010000 */
[----:B------:R-:W-:Y:S02]  /*4890*/  FADD.FTZ R149, R150, R149 ;  /* 0x0000009596957221 */ /* 0x000fe40000010000 */
[----:B------:R-:W-:Y:S02]  /*48a0*/  FADD.FTZ R159, R160, R159 ;  /* 0x0000009fa09f7221 */ /* 0x000fe40000010000 */
[----:B------:R-:W-:Y:S01]  /*48b0*/  FADD.FTZ R149, R161, R149 ;  /* 0x00000095a1957221 */ /* 0x000fe20000010000 */
[----:B------:R-:W-:Y:S01]  /*48c0*/  HMMA.16816.F32 R40, R4, R14, R40 ;  /* 0x0000000e0428723c */ /* 0x000fe20000001828 */
[----:B------:R-:W1:Y:S01]  /*48d0*/  LDSM.16.MT88.4 R12, [R182+0x3000] ;  /* 0x00300000b60c783b */ /* 0x000e620000004200 */
[----:B------:R-:W-:Y:S02]  /*48e0*/  FADD.FTZ R159, R152, R159 ;  /* 0x0000009f989f7221 */ /* 0x000fe40000010000 */
[----:B------:R-:W-:Y:S02]  /*48f0*/  FADD.FTZ R149, R158, R149 ;  /* 0x000000959e957221 */ /* 0x000fe40000010000 */
[----:B------:R-:W-:-:S02]  /*4900*/  FADD.FTZ R159, R151, R159 ;  /* 0x0000009f979f7221 */ /* 0x000fc40000010000 */
[----:B--2---:R-:W-:Y:S01]  /*4910*/  HMMA.16816.F32 R44, R4, R8, R44 ;  /* 0x00000008042c723c */ /* 0x004fe2000000182c */
[----:B------:R-:W-:Y:S02]  /*4920*/  FADD.FTZ R149, R155, R149 ;  /* 0x000000959b957221 */ /* 0x000fe40000010000 */
[----:B------:R-:W-:-:S05]  /*4930*/  FADD.FTZ R159, R148, R159 ;  /* 0x0000009f949f7221 */ /* 0x000fca0000010000 */
[C---:B------:R-:W-:Y:S01]  /*4940*/  HMMA.16816.F32 R48, R4.reuse, R10, R48 ;  /* 0x0000000a0430723c */ /* 0x040fe20000001830 */
[----:B------:R-:W2:Y:S07]  /*4950*/  LDSM.16.MT88.4 R8, [R181+0x3000] ;  /* 0x00300000b508783b */ /* 0x000eae0000004200 */
[C---:B----4-:R-:W-:Y:S08]  /*4960*/  HMMA.16816.F32 R128, R4.reuse, R20, R128 ;  /* 0x000000140480723c */ /* 0x050ff00000001880 */
[C---:B------:R-:W-:Y:S01]  /*4970*/  HMMA.16816.F32 R124, R4.reuse, R22, R124 ;  /* 0x00000016047c723c */ /* 0x040fe2000000187c */
[----:B------:R-:W-:Y:S07]  /*4980*/  LDSM.16.MT88.4 R20, [R180+0x3000] ;  /* 0x00300000b414783b */ /* 0x000fee0000004200 */
[C---:B---3--:R-:W-:Y:S08]  /*4990*/  HMMA.16816.F32 R52, R4.reuse, R16, R52 ;  /* 0x000000100434723c */ /* 0x048ff00000001834 */
[C---:B-1----:R-:W-:Y:S08]  /*49a0*/  HMMA.16816.F32 R68, R4.reuse, R12, R68 ;  /* 0x0000000c0444723c */ /* 0x042ff00000001844 */
[C---:B------:R-:W-:Y:S01]  /*49b0*/  HMMA.16816.F32 R72, R4.reuse, R14, R72 ;  /* 0x0000000e0448723c */ /* 0x040fe20000001848 */
[----:B------:R-:W1:Y:S07]  /*49c0*/  LDSM.16.MT88.4 R12, [R182+0x5000] ;  /* 0x00500000b60c783b */ /* 0x000e6e0000004200 */
[C---:B--2---:R-:W-:Y:S08]  /*49d0*/  HMMA.16816.F32 R76, R4.reuse, R8, R76 ;  /* 0x00000008044c723c */ /* 0x044ff0000000184c */
[C---:B------:R-:W-:Y:S01]  /*49e0*/  HMMA.16816.F32 R80, R4.reuse, R10, R80 ;  /* 0x0000000a0450723c */ /* 0x040fe20000001850 */
[----:B------:R-:W2:Y:S07]  /*49f0*/  LDSM.16.MT88.4 R8, [R181+0x5000] ;  /* 0x00500000b508783b */ /* 0x000eae0000004200 */
[C---:B------:R-:W-:Y:S01]  /*4a00*/  HMMA.16816.F32 R56, R4.reuse, R18, R56 ;  /* 0x000000120438723c */ /* 0x040fe20000001838 */
[----:B------:R-:W3:Y:S07]  /*4a10*/  LDSM.16.MT88.4 R16, [R183+0x5000] ;  /* 0x00500000b710783b */ /* 0x000eee0000004200 */
[C---:B------:R-:W-:Y:S08]  /*4a20*/  HMMA.16816.F32 R60, R4.reuse, R24, R60 ;  /* 0x00000018043c723c */ /* 0x040ff0000000183c */
[C---:B------:R-:W-:Y:S01]  /*4a30*/  HMMA.16816.F32 R64, R4.reuse, R26, R64 ;  /* 0x0000001a0440723c */ /* 0x040fe20000001840 */
[----:B------:R-:W-:Y:S07]  /*4a40*/  LDSM.16.MT88.4 R24, [R183+0x1800] ;  /* 0x00180000b718783b */ /* 0x000fee0000004200 */
        /* <DEDUP_REMOVED lines=8> */
[----:B------:R-:W4:Y:S07]  /*4ad0*/  LDSM.16.MT88.4 R20, [R181+0x1800] ;  /* 0x00180000b514783b */ /* 0x000f2e0000004200 */
[C---:B---3--:R-:W-:Y:S08]  /*4ae0*/  HMMA.16816.F32 R92, R4.reuse, R16, R92 ;  /* 0x00000010045c723c */ /* 0x048ff0000000185c */
[C---:B------:R-:W-:Y:S01]  /*4af0*/  HMMA.16816.F32 R96, R4.reuse, R18, R96 ;  /* 0x000000120460723c */ /* 0x040fe20000001860 */
[----:B------:R-:W3:Y:S07]  /*4b00*/  LDSM.16.MT88.4 R16, [R183+0x3800] ;  /* 0x00380000b710783b */ /* 0x000eee0000004200 */
[C---:B------:R-:W-:Y:S08]  /*4b10*/  HMMA.16816.F32 R116, R4.reuse, R28, R116 ;  /* 0x0000001c0474723c */ /* 0x040ff00000001874 */
[----:B------:R-:W-:Y:S07]  /*4b20*/  HMMA.16816.F32 R112, R4, R30, R112 ;  /* 0x0000001e0470723c */ /* 0x000fee0000001870 */
[----:B------:R-:W-:-:S02]  /*4b30*/  F2FP.PACK_AB R4, R158, R161 ;  /* 0x000000a19e04723e */ /* 0x000fc400000000ff */
[C---:B------:R-:W-:Y:S01]  /*4b40*/  F2FP.PACK_AB R6, R246.reuse, R155 ;  /* 0x0000009bf606723e */ /* 0x040fe200000000ff */
[----:B------:R-:W-:Y:S01]  /*4b50*/  FADD.FTZ R246, R246, R149 ;  /* 0x00000095f6f67221 */ /* 0x000fe20000010000 */
[----:B------:R-:W-:Y:S02]  /*4b60*/  F2FP.PACK_AB R5, R151, R152 ;  /* 0x000000989705723e */ /* 0x000fe400000000ff */
[C---:B------:R-:W-:Y:S01]  /*4b70*/  F2FP.PACK_AB R7, R245.reuse, R148 ;  /* 0x00000094f507723e */ /* 0x040fe200000000ff */
[----:B------:R-:W-:-:S06]  /*4b80*/  FADD.FTZ R245, R245, R159 ;  /* 0x0000009ff5f57221 */ /* 0x000fcc0000010000 */
        /* <DEDUP_REMOVED lines=8> */
[----:B------:R-:W5:Y:S07]  /*4c10*/  LDSM.16.MT88.4 R24, [R181+0x3800] ;  /* 0x00380000b518783b */ /* 0x000f6e0000004200 */
[C---:B----4-:R-:W-:Y:S08]  /*4c20*/  HMMA.16816.F32 R44, R4.reuse, R20, R44 ;  /* 0x00000014042c723c */ /* 0x050ff0000000182c */
        /* <DEDUP_REMOVED lines=11> */
[C---:B-----5:R-:W-:Y:S08]  /*4ce0*/  HMMA.16816.F32 R76, R4.reuse, R24, R76 ;  /* 0x00000018044c723c */ /* 0x060ff0000000184c */
[C---:B------:R-:W-:Y:S08]  /*4cf0*/  HMMA.16816.F32 R80, R4.reuse, R26, R80 ;  /* 0x0000001a0450723c */ /* 0x040ff00000001850 */
[C---:B----4-:R-:W-:Y:S08]  /*4d00*/  HMMA.16816.F32 R84, R4.reuse, R20, R84 ;  /* 0x000000140454723c */ /* 0x050ff00000001854 */
[C---:B------:R-:W-:Y:S08]  /*4d10*/  HMMA.16816.F32 R88, R4.reuse, R22, R88 ;  /* 0x000000160458723c */ /* 0x040ff00000001858 */
[C---:B---3--:R-:W-:Y:S08]  /*4d20*/  HMMA.16816.F32 R100, R4.reuse, R16, R100 ;  /* 0x000000100464723c */ /* 0x048ff00000001864 */
[C---:B------:R-:W-:Y:S08]  /*4d30*/  HMMA.16816.F32 R120, R4.reuse, R18, R120 ;  /* 0x000000120478723c */ /* 0x040ff00000001878 */
[C---:B-1----:R-:W-:Y:S08]  /*4d40*/  HMMA.16816.F32 R104, R4.reuse, R12, R104 ;  /* 0x0000000c0468723c */ /* 0x042ff00000001868 */
[C---:B------:R-:W-:Y:S08]  /*4d50*/  HMMA.16816.F32 R108, R4.reuse, R14, R108 ;  /* 0x0000000e046c723c */ /* 0x040ff0000000186c */
[C---:B--2---:R-:W-:Y:S08]  /*4d60*/  HMMA.16816.F32 R116, R4.reuse, R8, R116 ;  /* 0x000000080474723c */ /* 0x044ff00000001874 */
[----:B------:R-:W-:Y:S01]  /*4d70*/  HMMA.16816.F32 R112, R4, R10, R112 ;  /* 0x0000000a0470723c */ /* 0x000fe20000001870 */
[----:B------:R-:W-:Y:S07]  /*4d80*/  @!UPT UIADD3 URZ, URZ, URZ, URZ ;  /* 0x0000003f3f3ff290 */ /* 0x000fee000fffe03f */
[----:B------:R-:W-:Y:S11]  /*4d90*/  @!P0 BRA `(.L_x_43) ;  /* 0x000029e000008947 */ /* 0x000ff60003800000 */
[----:B------:R-:W-:Y:S02]  /*4da0*/  MOV R244, R0 ;  /* 0x0000000000f47202 */ /* 0x000fe40000000f00 */
[----:B------:R-:W-:-:S02]  /*4db0*/  MOV R0, R3 ;  /* 0x0000000300007202 */ /* 0x000fc40000000f00 */
[----:B------:R-:W-:Y:S02]  /*4dc0*/  MOV R2, R132 ;  /* 0x0000008400027202 */ /* 0x000fe40000000f00 */
.L_x_44:
[----:B------:R-:W-:Y:S04]  /*4dd0*/  DEPBAR.LE SB0, 0x0 ;  /* 0x000080000000791a */ /* 0x000fe80000000000 */
[----:B------:R-:W-:Y:S01]  /*4de0*/  WARPSYNC 0xffffffff ;  /* 0xffffffff00007948 */ /* 0x000fe20003800000 */
[----:B------:R-:W-:Y:S01]  /*4df0*/  BAR.SYNC.DEFER_BLOCKING 0x0 ;  /* 0x0000000000007b1d */ /* 0x000fe20000010000 */
[----:B------:R-:W-:Y:S01]  /*4e00*/  SHF.R.S32.HI R29, RZ, 0x1f, R244 ;  /* 0x0000001fff1d7819 */ /* 0x000fe200000114f4 */
[----:B------:R-:W-:Y:S01]  /*4e10*/  IMAD.WIDE.U32 R4, R244, c[0x0][0x208], RZ ;  /* 0x00008200f4047a25 */ /* 0x000fe200078e00ff */
[C---:B------:R-:W-:Y:S02]  /*4e20*/  IADD3 R3, P0, R248.reuse, 0x40, RZ ;  /* 0x00000040f8037810 */ /* 0x040fe40007f1e0ff */
[----:B------:R-:W-:Y:S01]  /*4e30*/  IADD3 R148, P1, R248, 0x80, RZ ;  /* 0x00000080f8947810 */ /* 0x000fe20007f3e0ff */
[----:B------:R-:W-:Y:S01]  /*4e40*/  IMAD R29, R29, c[0x0][0x208], RZ ;  /* 0x000082001d1d7a24 */ /* 0x000fe200078e02ff */
[----:B------:R-:W-:Y:S02]  /*4e50*/  SHF.L.U32 R22, R4, 0x6, RZ ;  /* 0x0000000604167819 */ /* 0x000fe400000006ff */
[----:B------:R-:W-:Y:S01]  /*4e60*/  IADD3.X R21, RZ, R194, RZ, P0, !PT ;  /* 0x000000c2ff157210 */ /* 0x000fe200007fe4ff */
[----:B------:R-:W-:Y:S01]  /*4e70*/  IMAD R29, R244, c[0x0][0x20c], R29 ;  /* 0x00008300f41d7a24 */ /* 0x000fe200078e021d */
[C---:B------:R-:W-:Y:S02]  /*4e80*/  IADD3 R12, P6, R22.reuse, R248, RZ ;  /* 0x000000f8160c7210 */ /* 0x040fe40007fde0ff */
[----:B------:R-:W-:Y:S02]  /*4e90*/  IADD3 R13, P4, R22, R3, RZ ;  /* 0x00000003160d7210 */ /* 0x000fe40007f9e0ff */
[----:B------:R-:W-:Y:S02]  /*4ea0*/  IADD3 R29, R5, R29, RZ ;  /* 0x0000001d051d7210 */ /* 0x000fe40007ffe0ff */
[----:B------:R-:W-:Y:S02]  /*4eb0*/  MOV R15, c[0x0][0x208] ;  /* 0x00008200000f7a02 */ /* 0x000fe40000000f00 */
[----:B------:R-:W-:Y:S02]  /*4ec0*/  SHF.L.U64.HI R29, R4, 0x6, R29 ;  /* 0x00000006041d7819 */ /* 0x000fe4000001021d */
[----:B------:R-:W-:Y:S02]  /*4ed0*/  LEA R162, P5, R12, c[0x0][0x1f8], 0x1 ;  /* 0x00007e000ca27a11 */ /* 0x000fe400078a08ff */
[----:B------:R-:W-:Y:S01]  /*4ee0*/  IADD3.X R136, R29, R21, RZ, P4, !PT ;  /* 0x000000151d887210 */ /* 0x000fe200027fe4ff */
[----:B------:R-:W-:Y:S01]  /*4ef0*/  LDSM.16.M88.4 R32, [R190] ;  /* 0x00000000be20783b */ /* 0x000fe20000000200 */
[----:B------:R-:W-:Y:S02]  /*4f00*/  LEA R30, P3, R13, c[0x0][0x1f8], 0x1 ;  /* 0x00007e000d1e7a11 */ /* 0x000fe400078608ff */
[----:B------:R-:W-:Y:S02]  /*4f10*/  IADD3.X R20, RZ, R194, RZ, P1, !PT ;  /* 0x000000c2ff147210 */ /* 0x000fe40000ffe4ff */
[----:B------:R-:W-:Y:S02]  /*4f20*/  IADD3 R14, P2, R22, R148, RZ ;  /* 0x00000094160e7210 */ /* 0x000fe40007f5e0ff */
[----:B------:R-:W-:Y:S01]  /*4f30*/  LEA R22, P0, R15, R22, 0x5 ;  /* 0x000000160f167211 */ /* 0x000fe200078028ff */
[----:B------:R-:W1:Y:S01]  /*4f40*/  LDSM.16.M88.4 R8, [R189] ;  /* 0x00000000bd08783b */ /* 0x000e620000000200 */
[C---:B------:R-:W-:Y:S02]  /*4f50*/  IADD3.X R31, R29.reuse, R194, RZ, P6, !PT ;  /* 0x000000c21d1f7210 */ /* 0x040fe400037fe4ff */
[----:B------:R-:W-:Y:S02]  /*4f60*/  MOV R23, c[0x0][0x20c] ;  /* 0x0000830000177a02 */ /* 0x000fe40000000f00 */
[----:B------:R-:W-:Y:S02]  /*4f70*/  IADD3.X R137, R29, R20, RZ, P2, !PT ;  /* 0x000000141d897210 */ /* 0x000fe400017fe4ff */
[----:B------:R-:W-:Y:S01]  /*4f80*/  LEA.HI.X R163, R12, c[0x0][0x1fc], R31, 0x1, P5 ;  /* 0x00007f000ca37a11 */ /* 0x000fe200028f0c1f */
[----:B------:R-:W2:Y:S01]  /*4f90*/  LDSM.16.M88.4 R16, [R189+0x800] ;  /* 0x00080000bd10783b */ /* 0x000ea20000000200 */
[C---:B------:R-:W-:Y:S02]  /*4fa0*/  IADD3 R148, P2, R22.reuse, R148, RZ ;  /* 0x0000009416947210 */ /* 0x040fe40007f5e0ff */
[----:B------:R-:W-:Y:S02]  /*4fb0*/  LEA.HI.X R31, R13, c[0x0][0x1fc], R136, 0x1, P3 ;  /* 0x00007f000d1f7a11 */ /* 0x000fe400018f0c88 */
[----:B------:R-:W-:Y:S02]  /*4fc0*/  LEA.HI.X R23, R15, R29, R23, 0x5, P0 ;  /* 0x0000001d0f177211 */ /* 0x000fe400000f2c17 */
[C---:B------:R-:W-:Y:S01]  /*4fd0*/  IADD3 R3, P3, R22.reuse, R3, RZ ;  /* 0x0000000316037210 */ /* 0x040fe20007f7e0ff */
[----:B------:R-:W3:Y:S01]  /*4fe0*/  LDSM.16.M88.4 R24, [R189+0x1000] ;  /* 0x00100000bd18783b */ /* 0x000ee20000000200 */
[----:B------:R-:W-:Y:S02]  /*4ff0*/  IADD3 R22, P4, R22, R248, RZ ;  /* 0x000000f816167210 */ /* 0x000fe40007f9e0ff */
[C---:B------:R-:W-:Y:S02]  /*5000*/  IADD3.X R149, R23.reuse, R21, RZ, P3, !PT ;  /* 0x0000001517957210 */ /* 0x040fe40001ffe4ff */
[----:B------:R-:W-:Y:S02]  /*5010*/  LEA R28, P1, R14, c[0x0][0x1f8], 0x1 ;  /* 0x00007e000e1c7a11 */ /* 0x000fe400078208ff */
[C---:B------:R-:W-:Y:S01]  /*5020*/  IADD3.X R150, R23.reuse, R20, RZ, P2, !PT ;  /* 0x0000001417967210 */ /* 0x040fe200017fe4ff */
[----:B------:R-:W4:Y:S01]  /*5030*/  LDSM.16.M88.4 R132, [R189+0x1800] ;  /* 0x00180000bd84783b */ /* 0x000f220000000200 */
[----:B------:R-:W-:Y:S02]  /*5040*/  LEA R156, P3, R148, c[0x0][0x1f8], 0x1 ;  /* 0x00007e00949c7a11 */ /* 0x000fe400078608ff */
[----:B------:R-:W-:Y:S02]  /*5050*/  IADD3.X R23, R23, R194, RZ, P4, !PT ;  /* 0x000000c217177210 */ /* 0x000fe400027fe4ff */
[C---:B------:R-:W-:Y:S02]  /*5060*/  LEA R158, P4, R3.reuse, c[0x0][0x1f8], 0x1 ;  /* 0x00007e00039e7a11 */ /* 0x040fe400078808ff */
[----:B------:R-:W-:Y:S01]  /*5070*/  ISETP.GE.AND P0, PT, R212, c[0x0][0x1d4], PT ;  /* 0x00007500d4007a0c */ /* 0x000fe20003f06270 */
[----:B------:R-:W-:Y:S01]  /*5080*/  LDSM.16.M88.4 R140, [R187] ;  /* 0x00000000bb8c783b */ /* 0x000fe20000000200 */
[----:B------:R-:W-:Y:S02]  /*5090*/  LEA.HI.X R29, R14, c[0x0][0x1fc], R137, 0x1, P1 ;  /* 0x00007f000e1d7a11 */ /* 0x000fe400008f0c89 */
[----:B------:R-:W-:Y:S02]  /*50a0*/  LEA.HI.X R159, R3, c[0x0][0x1fc], R149, 0x1, P4 ;  /* 0x00007f00039f7a11 */ /* 0x000fe400020f0c95 */
[----:B------:R-:W-:Y:S02]  /*50b0*/  LEA.HI.X R157, R148, c[0x0][0x1fc], R150, 0x1, P3 ;  /* 0x00007f00949d7a11 */ /* 0x000fe400018f0c96 */
[C---:B------:R-:W-:Y:S01]  /*50c0*/  LEA R160, P5, R22.reuse, c[0x0][0x1f8], 0x1 ;  /* 0x00007e0016a07a11 */ /* 0x040fe200078a08ff */
[C---:B-1----:R-:W-:Y:S01]  /*50d0*/  HMMA.16816.F32 R4, R32.reuse, R8, RZ ;  /* 0x000000082004723c */ /* 0x042fe200000018ff */
[----:B------:R-:W1:Y:S02]  /*50e0*/  LDSM.16.M88.4 R136, [R188] ;  /* 0x00000000bc88783b */ /* 0x000e640000000200 */
[----:B------:R-:W-:Y:S02]  /*50f0*/  ISETP.GE.AND P1, PT, R203, c[0x0][0x1d4], PT ;  /* 0x00007500cb007a0c */ /* 0x000fe40003f26270 */
[----:B------:R-:W-:Y:S02]  /*5100*/  LEA.HI.X R161, R22, c[0x0][0x1fc], R23, 0x1, P5 ;  /* 0x00007f0016a17a11 */ /* 0x000fe400028f0c17 */
[----:B------:R-:W-:Y:S01]  /*5110*/  ISETP.GT.AND P3, PT, R244, R241, PT ;  /* 0x000000f1f400720c */ /* 0x000fe20003f64270 */
[C---:B------:R-:W-:Y:S01]  /*5120*/  HMMA.16816.F32 R8, R32.reuse, R10, RZ ;  /* 0x0000000a2008723c */ /* 0x040fe200000018ff */
[----:B------:R-:W5:Y:S01]  /*5130*/  LDSM.16.M88.4 R144, [R179] ;  /* 0x00000000b390783b */ /* 0x000f620000000200 */
[----:B------:R-:W-:Y:S02]  /*5140*/  ISETP.GE.AND P2, PT, R202, c[0x0][0x1d4], PT ;  /* 0x00007500ca007a0c */ /* 0x000fe40003f46270 */
[----:B------:R-:W-:Y:S04]  /*5150*/  IADD3 R244, R244, -0x1, RZ ;  /* 0xfffffffff4f47810 */ /* 0x000fe80007ffe0ff */
[C---:B--2---:R-:W-:Y:S01]  /*5160*/  HMMA.16816.F32 R12, R32.reuse, R16, RZ ;  /* 0x00000010200c723c */ /* 0x044fe200000018ff */
[----:B------:R-:W2:Y:S07]  /*5170*/  LDSM.16.M88.4 R148, [R178] ;  /* 0x00000000b294783b */ /* 0x000eae0000000200 */
[C---:B------:R-:W-:Y:S01]  /*5180*/  HMMA.16816.F32 R16, R32.reuse, R18, RZ ;  /* 0x000000122010723c */ /* 0x040fe200000018ff */
[----:B------:R-:W1:Y:S07]  /*5190*/  LDSM.16.M88.4 R152, [R177] ;  /* 0x00000000b198783b */ /* 0x000e6e0000000200 */
[C---:B---3--:R-:W-:Y:S01]  /*51a0*/  HMMA.16816.F32 R20, R32.reuse, R24, RZ ;  /* 0x000000182014723c */ /* 0x048fe200000018ff */
[----:B------:R-:W-:Y:S01]  /*51b0*/  @!PT LDS RZ, [RZ] ;  /* 0x00000000fffff984 */ /* 0x000fe20000000800 */
[----:B------:R-:W-:Y:S01]  /*51c0*/  @!PT LDS RZ, [RZ] ;  /* 0x00000000fffff984 */ /* 0x000fe20000000800 */
[----:B------:R-:W-:Y:S01]  /*51d0*/  @!PT LDS RZ, [RZ] ;  /* 0x00000000fffff984 */ /* 0x000fe20000000800 */
[----:B------:R3:W-:Y:S07]  /*51e0*/  LDGSTS.E.BYPASS.LTC128B.128 [R204+0x100], [R162.64], !P0 ;  /* 0x00100000a2cc7fae */ /* 0x0007ee000c101d46 */
[C---:B------:R-:W-:Y:S01]  /*51f0*/  HMMA.16816.F32 R24, R32.reuse, R26, RZ ;  /* 0x0000001a2018723c */ /* 0x040fe200000018ff */
[----:B------:R4:W-:Y:S08]  /*5200*/  LDGSTS.E.BYPASS.LTC128B.128 [R204+0x2100], [R30.64], !P1 ;  /* 0x021000001ecc7fae */ /* 0x0009f0000c901d46 */
[----:B------:R4:W-:Y:S08]  /*5210*/  LDGSTS.E.BYPASS.LTC128B.128 [R204+0x4100], [R28.64], !P2 ;  /* 0x041000001ccc7fae */ /* 0x0009f0000d101d46 */
[----:B------:R3:W-:Y:S08]  /*5220*/  LDGSTS.E.BYPASS.LTC128B.128 [R204+0x1100], [R160.64], !P0 ;  /* 0x01100000a0cc7fae */ /* 0x0007f0000c101d46 */
[----:B------:R1:W-:Y:S08]  /*5230*/  LDGSTS.E.BYPASS.LTC128B.128 [R204+0x3100], [R158.64], !P1 ;  /* 0x031000009ecc7fae */ /* 0x0003f0000c901d46 */
[----:B------:R2:W-:Y:S01]  /*5240*/  LDGSTS.E.BYPASS.LTC128B.128 [R204+0x5100], [R156.64], !P2 ;  /* 0x051000009ccc7fae */ /* 0x0005e2000d101d46 */
[C---:B----4-:R-:W-:Y:S07]  /*5250*/  HMMA.16816.F32 R28, R32.reuse, R132, RZ ;  /* 0x00000084201c723c */ /* 0x050fee00000018ff */
[----:B------:R-:W-:Y:S01]  /*5260*/  LDSM.16.M88.4 R164, [R185+0x800] ;  /* 0x00080000b9a4783b */ /* 0x000fe20000000200 */
[----:B------:R-:W-:Y:S07]  /*5270*/  HMMA.16816.F32 R32, R32, R134, RZ ;  /* 0x000000862020723c */ /* 0x000fee00000018ff */
[----:B------:R-:W0:Y:S01]  /*5280*/  LDGDEPBAR ;  /* 0x00000000000079af */ /* 0x000e220000000000 */
[C---:B-1----:R-:W-:Y:S07]  /*5290*/  HMMA.16816.F32 R4, R136.reuse, R140, R4 ;  /* 0x0000008c8804723c */ /* 0x042fee0000001804 */
[----:B---3--:R-:W-:Y:S01]  /*52a0*/  LDSM.16.M88.4 R160, [R185] ;  /* 0x00000000b9a0783b */ /* 0x008fe20000000200 */
[C---:B------:R-:W-:Y:S07]  /*52b0*/  HMMA.16816.F32 R8, R136.reuse, R142, R8 ;  /* 0x0000008e8808723c */ /* 0x040fee0000001808 */
[----:B--2---:R-:W1:Y:S01]  /*52c0*/  LDSM.16.M88.4 R156, [R186] ;  /* 0x00000000ba9c783b */ /* 0x004e620000000200 */
[C---:B-----5:R-:W-:Y:S07]  /*52d0*/  HMMA.16816.F32 R12, R136.reuse, R144, R12 ;  /* 0x00000090880c723c */ /* 0x060fee000000180c */
[----:B------:R-:W2:Y:S01]  /*52e0*/  LDSM.16.M88.4 R132, [R185+0x1000] ;  /* 0x00100000b984783b */ /* 0x000ea20000000200 */
[C---:B------:R-:W-:Y:S07]  /*52f0*/  HMMA.16816.F32 R16, R136.reuse, R146, R16 ;  /* 0x000000928810723c */ /* 0x040fee0000001810 */
[----:B------:R-:W3:Y:S01]  /*5300*/  LDSM.16.M88.4 R140, [R185+0x1800] ;  /* 0x00180000b98c783b */ /* 0x000ee20000000200 */
[C---:B------:R-:W-:Y:S07]  /*5310*/  HMMA.16816.F32 R20, R136.reuse, R148, R20 ;  /* 0x000000948814723c */ /* 0x040fee0000001814 */
[----:B------:R-:W-:Y:S01]  /*5320*/  LDSM.16.M88.4 R144, [R184] ;  /* 0x00000000b890783b */ /* 0x000fe20000000200 */
[C---:B------:R-:W-:Y:S07]  /*5330*/  HMMA.16816.F32 R24, R136.reuse, R150, R24 ;  /* 0x000000968818723c */ /* 0x040fee0000001818 */
[----:B------:R-:W4:Y:S01]  /*5340*/  LDSM.16.M88.4 R148, [R176] ;  /* 0x00000000b094783b */ /* 0x000f220000000200 */
[C---:B------:R-:W-:Y:S08]  /*5350*/  HMMA.16816.F32 R28, R136.reuse, R152, R28 ;  /* 0x00000098881c723c */ /* 0x040ff0000000181c */
[----:B------:R-:W-:Y:S01]  /*5360*/  HMMA.16816.F32 R32, R136, R154, R32 ;  /* 0x0000009a8820723c */ /* 0x000fe20000001820 */
[----:B------:R-:W5:Y:S07]  /*5370*/  LDSM.16.M88.4 R136, [R176+0x800] ;  /* 0x00080000b088783b */ /* 0x000f6e0000000200 */
[C---:B-1----:R-:W-:Y:S01]  /*5380*/  HMMA.16816.F32 R4, R156.reuse, R160, R4 ;  /* 0x000000a09c04723c */ /* 0x042fe20000001804 */
[----:B------:R-:W1:Y:S07]  /*5390*/  LDSM.16.M88.4 R152, [R176+0x1000] ;  /* 0x00100000b098783b */ /* 0x000e6e0000000200 */
[C---:B------:R-:W-:Y:S01]  /*53a0*/  HMMA.16816.F32 R8, R156.reuse, R162, R8 ;  /* 0x000000a29c08723c */ /* 0x040fe20000001808 */
[----:B------:R-:W1:Y:S07]  /*53b0*/  LDSM.16.M88.4 R160, [R176+0x1800] ;  /* 0x00180000b0a0783b */ /* 0x000e6e0000000200 */
[C---:B------:R-:W-:Y:S08]  /*53c0*/  HMMA.16816.F32 R12, R156.reuse, R164, R12 ;  /* 0x000000a49c0c723c */ /* 0x040ff0000000180c */
[C---:B------:R-:W-:Y:S01]  /*53d0*/  HMMA.16816.F32 R16, R156.reuse, R166, R16 ;  /* 0x000000a69c10723c */ /* 0x040fe20000001810 */
[----:B------:R-:W-:Y:S07]  /*53e0*/  LDSM.16.M88.4 R164, [R189+0x2000] ;  /* 0x00200000bda4783b */ /* 0x000fee0000000200 */
[C---:B--2---:R-:W-:Y:S08]  /*53f0*/  HMMA.16816.F32 R20, R156.reuse, R132, R20 ;  /* 0x000000849c14723c */ /* 0x044ff00000001814 */
[C---:B------:R-:W-:Y:S01]  /*5400*/  HMMA.16816.F32 R24, R156.reuse, R134, R24 ;  /* 0x000000869c18723c */ /* 0x040fe20000001818 */
[----:B------:R-:W2:Y:S07]  /*5410*/  LDSM.16.M88.4 R132, [R190+0x4000] ;  /* 0x00400000be84783b */ /* 0x000eae0000000200 */
[C---:B---3--:R-:W-:Y:S08]  /*5420*/  HMMA.16816.F32 R28, R156.reuse, R140, R28 ;  /* 0x0000008c9c1c723c */ /* 0x048ff0000000181c */
[----:B------:R-:W-:Y:S01]  /*5430*/  HMMA.16816.F32 R32, R156, R142, R32 ;  /* 0x0000008e9c20723c */ /* 0x000fe20000001820 */
[----:B------:R-:W3:Y:S07]  /*5440*/  LDSM.16.M88.4 R140, [R189+0x2800] ;  /* 0x00280000bd8c783b */ /* 0x000eee0000000200 */
[C---:B----4-:R-:W-:Y:S01]  /*5450*/  HMMA.16816.F32 R4, R144.reuse, R148, R4 ;  /* 0x000000949004723c */ /* 0x050fe20000001804 */
[----:B------:R-:W-:Y:S07]  /*5460*/  LDSM.16.M88.4 R156, [R175] ;  /* 0x00000000af9c783b */ /* 0x000fee0000000200 */
[C---:B------:R-:W-:Y:S01]  /*5470*/  HMMA.16816.F32 R8, R144.reuse, R150, R8 ;  /* 0x000000969008723c */ /* 0x040fe20000001808 */
[----:B------:R-:W4:Y:S07]  /*5480*/  LDSM.16.M88.4 R148, [R189+0x3000] ;  /* 0x00300000bd94783b */ /* 0x000f2e0000000200 */
        /* <DEDUP_REMOVED lines=8> */
[----:B------:R-:W1:Y:S07]  /*5510*/  LDSM.16.M88.4 R144, [R174] ;  /* 0x00000000ae90783b */ /* 0x000e6e0000000200 */
[C---:B--2---:R-:W-:Y:S01]  /*5520*/  HMMA.16816.F32 R4, R132.reuse, R164, R4 ;  /* 0x000000a48404723c */ /* 0x044fe20000001804 */
[----:B------:R-:W2:Y:S07]  /*5530*/  LDSM.16.M88.4 R160, [R173] ;  /* 0x00000000ada0783b */ /* 0x000eae0000000200 */
[C---:B------:R-:W-:Y:S01]  /*5540*/  HMMA.16816.F32 R8, R132.reuse, R166, R8 ;  /* 0x000000a68408723c */ /* 0x040fe20000001808 */
[----:B------:R-:W-:Y:S07]  /*5550*/  LDSM.16.M88.4 R164, [R185+0x2000] ;  /* 0x00200000b9a4783b */ /* 0x000fee0000000200 */
[C---:B---3--:R-:W-:Y:S08]  /*5560*/  HMMA.16816.F32 R12, R132.reuse, R140, R12 ;  /* 0x0000008c840c723c */ /* 0x048ff0000000180c */
[C---:B------:R-:W-:Y:S01]  /*5570*/  HMMA.16816.F32 R16, R132.reuse, R142, R16 ;  /* 0x0000008e8410723c */ /* 0x040fe20000001810 */
[----:B------:R-:W3:Y:S07]  /*5580*/  LDSM.16.M88.4 R140, [R172] ;  /* 0x00000000ac8c783b */ /* 0x000eee0000000200 */
[C---:B----4-:R-:W-:Y:S08]  /*5590*/  HMMA.16816.F32 R20, R132.reuse, R148, R20 ;  /* 0x000000948414723c */ /* 0x050ff00000001814 */
[C---:B------:R-:W-:Y:S01]  /*55a0*/  HMMA.16816.F32 R24, R132.reuse, R150, R24 ;  /* 0x000000968418723c */ /* 0x040fe20000001818 */
[----:B------:R-:W4:Y:S07]  /*55b0*/  LDSM.16.M88.4 R148, [R186+0x4000] ;  /* 0x00400000ba94783b */ /* 0x000f2e0000000200 */
[C---:B-----5:R-:W-:Y:S08]  /*55c0*/  HMMA.16816.F32 R28, R132.reuse, R136, R28 ;  /* 0x00000088841c723c */ /* 0x060ff0000000181c */
        /* <DEDUP_REMOVED lines=16> */
[----:B------:R-:W4:Y:S07]  /*56d0*/  LDSM.16.M88.4 R152, [R176+0x3000] ;  /* 0x00300000b098783b */ /* 0x000f2e0000000200 */
[C---:B------:R-:W-:Y:S01]  /*56e0*/  HMMA.16816.F32 R8, R148.reuse, R166, R8 ;  /* 0x000000a69408723c */ /* 0x040fe20000001808 */
[----:B------:R-:W-:Y:S07]  /*56f0*/  LDSM.16.M88.4 R164, [R189+0x4000] ;  /* 0x00400000bda4783b */ /* 0x000fee0000000200 */
        /* <DEDUP_REMOVED lines=8> */
[----:B------:R-:W1:Y:S07]  /*5780*/  LDSM.16.M88.4 R148, [R189+0x4800] ;  /* 0x00480000bd94783b */ /* 0x000e6e0000000200 */
[C---:B--2---:R-:W-:Y:S01]  /*5790*/  HMMA.16816.F32 R4, R144.reuse, R160, R4 ;  /* 0x000000a09004723c */ /* 0x044fe20000001804 */
[----:B------:R-:W2:Y:S07]  /*57a0*/  LDSM.16.M88.4 R156, [R189+0x5000] ;  /* 0x00500000bd9c783b */ /* 0x000eae0000000200 */
[C---:B------:R-:W-:Y:S01]  /*57b0*/  HMMA.16816.F32 R8, R144.reuse, R162, R8 ;  /* 0x000000a29008723c */ /* 0x040fe20000001808 */
[----:B------:R-:W-:Y:S07]  /*57c0*/  LDSM.16.M88.4 R160, [R171] ;  /* 0x00000000aba0783b */ /* 0x000fee0000000200 */
[C---:B---3--:R-:W-:Y:S08]  /*57d0*/  HMMA.16816.F32 R12, R144.reuse, R140, R12 ;  /* 0x0000008c900c723c */ /* 0x048ff0000000180c */
[C---:B------:R-:W-:Y:S01]  /*57e0*/  HMMA.16816.F32 R16, R144.reuse, R142, R16 ;  /* 0x0000008e9010723c */ /* 0x040fe20000001810 */
[----:B------:R-:W3:Y:S07]  /*57f0*/  LDSM.16.M88.4 R140, [R189+0x5800] ;  /* 0x00580000bd8c783b */ /* 0x000eee0000000200 */
[C---:B----4-:R-:W-:Y:S08]  /*5800*/  HMMA.16816.F32 R20, R144.reuse, R152, R20 ;  /* 0x000000989014723c */ /* 0x050ff00000001814 */
[C---:B------:R-:W-:Y:S01]  /*5810*/  HMMA.16816.F32 R24, R144.reuse, R154, R24 ;  /* 0x0000009a9018723c */ /* 0x040fe20000001818 */
[----:B------:R-:W4:Y:S07]  /*5820*/  LDSM.16.M88.4 R152, [R188+0x8000] ;  /* 0x00800000bc98783b */ /* 0x000f2e0000000200 */
[C---:B-----5:R-:W-:Y:S08]  /*5830*/  HMMA.16816.F32 R28, R144.reuse, R132, R28 ;  /* 0x00000084901c723c */ /* 0x060ff0000000181c */
[----:B------:R-:W-:Y:S01]  /*5840*/  HMMA.16816.F32 R32, R144, R134, R32 ;  /* 0x000000869020723c */ /* 0x000fe20000001820 */
[----:B------:R-:W5:Y:S07]  /*5850*/  LDSM.16.M88.4 R132, [R170] ;  /* 0x00000000aa84783b */ /* 0x000f6e0000000200 */
[C---:B-1----:R-:W-:Y:S01]  /*5860*/  HMMA.16816.F32 R4, R136.reuse, R164, R4 ;  /* 0x000000a48804723c */ /* 0x042fe20000001804 */
[----:B------:R-:W1:Y:S07]  /*5870*/  LDSM.16.M88.4 R144, [R169] ;  /* 0x00000000a990783b */ /* 0x000e6e0000000200 */
[C---:B------:R-:W-:Y:S01]  /*5880*/  HMMA.16816.F32 R8, R136.reuse, R166, R8 ;  /* 0x000000a68808723c */ /* 0x040fe20000001808 */
[----:B------:R-:W-:Y:S07]  /*5890*/  LDSM.16.M88.4 R164, [R176+0x4000] ;  /* 0x00400000b0a4783b */ /* 0x000fee0000000200 */
[C---:B------:R-:W-:Y:S08]  /*58a0*/  HMMA.16816.F32 R12, R136.reuse, R148, R12 ;  /* 0x00000094880c723c */ /* 0x040ff0000000180c */
[C---:B------:R-:W-:Y:S01]  /*58b0*/  HMMA.16816.F32 R16, R136.reuse, R150, R16 ;  /* 0x000000968810723c */ /* 0x040fe20000001810 */
[----:B------:R-:W-:Y:S07]  /*58c0*/  LDSM.16.M88.4 R148, [R185+0x4000] ;  /* 0x00400000b994783b */ /* 0x000fee0000000200 */
[C---:B--2---:R-:W-:Y:S08]  /*58d0*/  HMMA.16816.F32 R20, R136.reuse, R156, R20 ;  /* 0x0000009c8814723c */ /* 0x044ff00000001814 */
[C---:B------:R-:W-:Y:S01]  /*58e0*/  HMMA.16816.F32 R24, R136.reuse, R158, R24 ;  /* 0x0000009e8818723c */ /* 0x040fe20000001818 */
[----:B------:R-:W-:Y:S07]  /*58f0*/  LDSM.16.M88.4 R156, [R185+0x4800] ;  /* 0x00480000b99c783b */ /* 0x000fee0000000200 */
[C---:B---3--:R-:W-:Y:S08]  /*5900*/  HMMA.16816.F32 R28, R136.reuse, R140, R28 ;  /* 0x0000008c881c723c */ /* 0x048ff0000000181c */
[----:B------:R-:W-:Y:S01]  /*5910*/  HMMA.16816.F32 R32, R136, R142, R32 ;  /* 0x0000008e8820723c */ /* 0x000fe20000001820 */
[----:B------:R-:W2:Y:S07]  /*5920*/  LDSM.16.M88.4 R136, [R168] ;  /* 0x00000000a888783b */ /* 0x000eae0000000200 */
[C---:B----4-:R-:W-:Y:S01]  /*5930*/  HMMA.16816.F32 R4, R152.reuse, R160, R4 ;  /* 0x000000a09804723c */ /* 0x050fe20000001804 */
[----:B------:R-:W3:Y:S07]  /*5940*/  LDSM.16.M88.4 R140, [R186+0x8000] ;  /* 0x00800000ba8c783b */ /* 0x000eee0000000200 */
[C---:B------:R-:W-:Y:S01]  /*5950*/  HMMA.16816.F32 R8, R152.reuse, R162, R8 ;  /* 0x000000a29808723c */ /* 0x040fe20000001808 */
[----:B------:R-:W-:Y:S07]  /*5960*/  LDSM.16.M88.4 R160, [R184+0x8000] ;  /* 0x00800000b8a0783b */ /* 0x000fee0000000200 */
[C---:B-----5:R-:W-:Y:S08]  /*5970*/  HMMA.16816.F32 R12, R152.reuse, R132, R12 ;  /* 0x00000084980c723c */ /* 0x060ff0000000180c */
[C---:B------:R-:W-:Y:S01]  /*5980*/  HMMA.16816.F32 R16, R152.reuse, R134, R16 ;  /* 0x000000869810723c */ /* 0x040fe20000001810 */
[----:B------:R-:W4:Y:S07]  /*5990*/  LDSM.16.M88.4 R132, [R185+0x5000] ;  /* 0x00500000b984783b */ /* 0x000f2e0000000200 */
[C---:B-1----:R-:W-:Y:S08]  /*59a0*/  HMMA.16816.F32 R20, R152.reuse, R144, R20 ;  /* 0x000000909814723c */ /* 0x042ff00000001814 */
[C---:B------:R-:W-:Y:S01]  /*59b0*/  HMMA.16816.F32 R24, R152.reuse, R146, R24 ;  /* 0x000000929818723c */ /* 0x040fe20000001818 */
[----:B------:R-:W1:Y:S07]  /*59c0*/  LDSM.16.M88.4 R144, [R185+0x5800] ;  /* 0x00580000b990783b */ /* 0x000e6e0000000200 */
[C---:B--2---:R-:W-:Y:S08]  /*59d0*/  HMMA.16816.F32 R28, R152.reuse, R136, R28 ;  /* 0x00000088981c723c */ /* 0x044ff0000000181c */
[----:B------:R-:W-:Y:S01]  /*59e0*/  HMMA.16816.F32 R32, R152, R138, R32 ;  /* 0x0000008a9820723c */ /* 0x000fe20000001820 */
[----:B------:R-:W2:Y:S07]  /*59f0*/  LDSM.16.M88.4 R136, [R176+0x4800] ;  /* 0x00480000b088783b */ /* 0x000eae0000000200 */
[C---:B---3--:R-:W-:Y:S08]  /*5a00*/  HMMA.16816.F32 R4, R140.reuse, R148, R4 ;  /* 0x000000948c04723c */ /* 0x048ff00000001804 */
[C---:B------:R-:W-:Y:S08]  /*5a10*/  HMMA.16816.F32 R8, R140.reuse, R150, R8 ;  /* 0x000000968c08723c */ /* 0x040ff00000001808 */
[C---:B------:R-:W-:Y:S08]  /*5a20*/  HMMA.16816.F32 R12, R140.reuse, R156, R12 ;  /* 0x0000009c8c0c723c */ /* 0x040ff0000000180c */
[C---:B------:R-:W-:Y:S08]  /*5a30*/  HMMA.16816.F32 R16, R140.reuse, R158, R16 ;  /* 0x0000009e8c10723c */ /* 0x040ff00000001810 */
[C---:B----4-:R-:W-:Y:S08]  /*5a40*/  HMMA.16816.F32 R20, R140.reuse, R132, R20 ;  /* 0x000000848c14723c */ /* 0x050ff00000001814 */
[C---:B------:R-:W-:Y:S01]  /*5a50*/  HMMA.16816.F32 R24, R140.reuse, R134, R24 ;  /* 0x000000868c18723c */ /* 0x040fe20000001818 */
[----:B------:R-:W3:Y:S07]  /*5a60*/  LDSM.16.M88.4 R132, [R176+0x5000] ;  /* 0x00500000b084783b */ /* 0x000eee0000000200 */
[C---:B-1----:R-:W-:Y:S08]  /*5a70*/  HMMA.16816.F32 R28, R140.reuse, R144, R28 ;  /* 0x000000908c1c723c */ /* 0x042ff0000000181c */
[----:B------:R-:W-:Y:S01]  /*5a80*/  HMMA.16816.F32 R32, R140, R146, R32 ;  /* 0x000000928c20723c */ /* 0x000fe20000001820 */
[----:B------:R-:W1:Y:S01]  /*5a90*/  LDSM.16.M88.4 R140, [R176+0x5800] ;  /* 0x00580000b08c783b */ /* 0x000e620000000200 */
[----:B------:R-:W-:Y:S06]  /*5aa0*/  DEPBAR.LE SB0, 0x0 ;  /* 0x000080000000791a */ /* 0x000fec0000000000 */
[C---:B------:R-:W-:Y:S01]  /*5ab0*/  HMMA.16816.F32 R4, R160.reuse, R164, R4 ;  /* 0x000000a4a004723c */ /* 0x040fe20000001804 */
[----:B------:R-:W-:Y:S07]  /*5ac0*/  BAR.SYNC.DEFER_BLOCKING 0x0 ;  /* 0x0000000000007b1d */ /* 0x000fee0000010000 */
[C---:B------:R-:W-:Y:S08]  /*5ad0*/  HMMA.16816.F32 R8, R160.reuse, R166, R8 ;  /* 0x000000a6a008723c */ /* 0x040ff00000001808 */
[C---:B--2---:R-:W-:Y:S08]  /*5ae0*/  HMMA.16816.F32 R12, R160.reuse, R136, R12 ;  /* 0x00000088a00c723c */ /* 0x044ff0000000180c */
[C---:B------:R-:W-:Y:S04]  /*5af0*/  HMMA.16816.F32 R16, R160.reuse, R138, R16 ;  /* 0x0000008aa010723c */ /* 0x040fe80000001810 */
[----:B------:R-:W-:Y:S04]  /*5b00*/  FMNMX.FTZ R3, R4, R2, !PT ;  /* 0x0000000204037209 */ /* 0x000fe80007810000 */
[C---:B---3--:R-:W-:Y:S04]  /*5b10*/  HMMA.16816.F32 R20, R160.reuse, R132, R20 ;  /* 0x00000084a014723c */ /* 0x048fe80000001814 */
[----:B------:R-:W-:Y:S03]  /*5b20*/  FMNMX.FTZ R3, R5, R3, !PT ;  /* 0x0000000305037209 */ /* 0x000fe60007810000 */
[----:B------:R-:W-:Y:S01]  /*5b30*/  FMNMX.FTZ R132, R6, R0, !PT ;  /* 0x0000000006847209 */ /* 0x000fe20007810000 */
[C---:B------:R-:W-:Y:S04]  /*5b40*/  HMMA.16816.F32 R24, R160.reuse, R134, R24 ;  /* 0x00000086a018723c */ /* 0x040fe80000001818 */
[----:B------:R-:W-:Y:S02]  /*5b50*/  FMNMX.FTZ R3, R8, R3, !PT ;  /* 0x0000000308037209 */ /* 0x000fe40007810000 */
[----:B------:R-:W-:Y:S02]  /*5b60*/  FMNMX.FTZ R132, R7, R132, !PT ;  /* 0x0000008407847209 */ /* 0x000fe40007810000 */
[C---:B-1----:R-:W-:Y:S04]  /*5b70*/  HMMA.16816.F32 R28, R160.reuse, R140, R28 ;  /* 0x0000008ca01c723c */ /* 0x042fe8000000181c */
[----:B------:R-:W-:Y:S02]  /*5b80*/  FMNMX.FTZ R3, R9, R3, !PT ;  /* 0x0000000309037209 */ /* 0x000fe40007810000 */
[----:B------:R-:W-:Y:S02]  /*5b90*/  FMNMX.FTZ R132, R10, R132, !PT ;  /* 0x000000840a847209 */ /* 0x000fe40007810000 */
        /* <DEDUP_REMOVED lines=26> */
[----:B------:R-:W-:Y:S07]  /*5d40*/  FMNMX.FTZ R133, R35, R3, !PT ;  /* 0x0000000323857209 */ /* 0x000fee0007810000 */
[----:B------:R-:W2:Y:S01]  /*5d50*/  SHFL.BFLY PT, R3, R133, 0x2, 0x1f ;  /* 0x0c401f0085037f89 */ /* 0x000ea200000e0000 */
[----:B-1----:R-:W-:Y:S07]  /*5d60*/  FMNMX.FTZ R134, R134, R132, !PT ;  /* 0x0000008486867209 */ /* 0x002fee0007810000 */
[----:B------:R-:W1:Y:S01]  /*5d70*/  SHFL.BFLY PT, R132, R134, 0x1, 0x1f ;  /* 0x0c201f0086847f89 */ /* 0x000e6200000e0000 */
[----:B--2---:R-:W-:Y:S07]  /*5d80*/  FMNMX.FTZ R133, R133, R3, !PT ;  /* 0x0000000385857209 */ /* 0x004fee0007810000 */
[----:B------:R-:W2:Y:S01]  /*5d90*/  SHFL.BFLY PT, R3, R133, 0x1, 0x1f ;  /* 0x0c201f0085037f89 */ /* 0x000ea200000e0000 */
[----:B-1----:R-:W-:Y:S02]  /*5da0*/  FMNMX.FTZ R132, R134, R132, !PT ;  /* 0x0000008486847209 */ /* 0x002fe40007810000 */
[----:B------:R-:W-:Y:S03]  /*5db0*/  @P3 SHF.R.S32.HI R134, RZ, 0x1f, R244 ;  /* 0x0000001fff863819 */ /* 0x000fe600000114f4 */
[C---:B------:R-:W-:Y:S02]  /*5dc0*/  FMUL.FTZ R162, R132.reuse, c[0x0][0x2d0] ;  /* 0x0000b40084a27a20 */ /* 0x040fe40000410000 */
[----:B------:R-:W-:Y:S01]  /*5dd0*/  FADD.FTZ R2, -R132, R2 ;  /* 0x0000000284027221 */ /* 0x000fe20000010100 */
[----:B--2---:R-:W-:Y:S01]  /*5de0*/  FMNMX.FTZ R3, R133, R3, !PT ;  /* 0x0000000385037209 */ /* 0x004fe20007810000 */
[----:B------:R-:W-:Y:S02]  /*5df0*/  @P3 IMAD R133, R134, c[0x0][0x1e0], RZ ;  /* 0x0000780086853a24 */ /* 0x000fe400078e02ff */
[C---:B------:R-:W-:Y:S04]  /*5e00*/  @P3 IMAD.WIDE.U32 R134, R244.reuse, c[0x0][0x1e0], RZ ;  /* 0x00007800f4863a25 */ /* 0x040fe800078e00ff */
[----:B------:R-:W-:Y:S01]  /*5e10*/  @P3 IMAD R133, R244, c[0x0][0x1e4], R133 ;  /* 0x00007900f4853a24 */ /* 0x000fe200078e0285 */
[----:B------:R-:W-:Y:S01]  /*5e20*/  @P3 SHF.L.U32 R142, R134, 0x6, RZ ;  /* 0x00000006868e3819 */ /* 0x000fe200000006ff */
[--C-:B------:R-:W-:Y:S02]  /*5e30*/  FFMA.FTZ R145, R8, c[0x0][0x2d0], -R162.reuse ;  /* 0x0000b40008917a23 */ /* 0x100fe400000108a2 */
[----:B------:R-:W-:Y:S01]  /*5e40*/  FMUL.FTZ R161, R3, c[0x0][0x2d0] ;  /* 0x0000b40003a17a20 */ /* 0x000fe20000410000 */
[----:B------:R-:W-:Y:S01]  /*5e50*/  @P3 IADD3 R135, R135, R133, RZ ;  /* 0x0000008587873210 */ /* 0x000fe20007ffe0ff */
[----:B------:R-:W-:Y:S01]  /*5e60*/  FFMA.FTZ R133, R4, c[0x0][0x2d0], -R162 ;  /* 0x0000b40004857a23 */ /* 0x000fe200000108a2 */
[----:B------:R-:W-:Y:S01]  /*5e70*/  @P3 IADD3 R140, P6, R142, R250, RZ ;  /* 0x000000fa8e8c3210 */ /* 0x000fe20007fde0ff */
[----:B------:R-:W-:Y:S01]  /*5e80*/  FADD.FTZ R0, -R3, R0 ;  /* 0x0000000003007221 */ /* 0x000fe20000010100 */
[----:B------:R-:W-:Y:S01]  /*5e90*/  @P3 SHF.L.U64.HI R135, R134, 0x6, R135 ;  /* 0x0000000686873819 */ /* 0x000fe20000010287 */
[--C-:B------:R-:W-:Y:S01]  /*5ea0*/  FFMA.FTZ R156, R9, c[0x0][0x2d0], -R162.reuse ;  /* 0x0000b400099c7a23 */ /* 0x100fe200000108a2 */
[----:B------:R-:W-:Y:S01]  /*5eb0*/  @P3 MOV R134, c[0x0][0x1e0] ;  /* 0x0000780000863a02 */ /* 0x000fe20000000f00 */
[--C-:B------:R-:W-:Y:S01]  /*5ec0*/  FFMA.FTZ R158, R6, c[0x0][0x2d0], -R161.reuse ;  /* 0x0000b400069e7a23 */ /* 0x100fe200000108a1 */
[----:B------:R-:W-:Y:S01]  /*5ed0*/  @P3 LEA R138, P5, R140, c[0x0][0x1c8], 0x1 ;  /* 0x000072008c8a3a11 */ /* 0x000fe200078a08ff */
[--C-:B------:R-:W-:Y:S01]  /*5ee0*/  FFMA.FTZ R157, R7, c[0x0][0x2d0], -R161.reuse ;  /* 0x0000b400079d7a23 */ /* 0x100fe200000108a1 */
[----:B------:R-:W-:Y:S01]  /*5ef0*/  @P3 IADD3.X R139, R135, R240, RZ, P6, !PT ;  /* 0x000000f0878b3210 */ /* 0x000fe200037fe4ff */
[--C-:B------:R-:W-:Y:S01]  /*5f00*/  FFMA.FTZ R159, R10, c[0x0][0x2d0], -R161.reuse ;  /* 0x0000b4000a9f7a23 */ /* 0x100fe200000108a1 */
[----:B------:R-:W-:Y:S01]  /*5f10*/  @P3 LEA R137, P4, R134, R142, 0x5 ;  /* 0x0000008e86893211 */ /* 0x000fe200078828ff */
[----:B------:R-:W-:Y:S01]  /*5f20*/  FFMA.FTZ R160, R11, c[0x0][0x2d0], -R161 ;  /* 0x0000b4000ba07a23 */ /* 0x000fe200000108a1 */
[----:B------:R-:W-:Y:S01]  /*5f30*/  @P3 IADD3 R136, P6, R250, 0x40, RZ ;  /* 0x00000040fa883810 */ /* 0x000fe20007fde0ff */
[----:B------:R-:W-:Y:S01]  /*5f40*/  FMUL.FTZ R2, R2, c[0x0][0x2d0] ;  /* 0x0000b40002027a20 */ /* 0x000fe20000410000 */
[----:B------:R-:W-:Y:S01]  /*5f50*/  @P3 MOV R4, c[0x0][0x1e4] ;  /* 0x0000790000043a02 */ /* 0x000fe20000000f00 */
[----:B------:R-:W-:Y:S01]  /*5f60*/  FMUL.FTZ R0, R0, c[0x0][0x2d0] ;  /* 0x0000b40000007a20 */ /* 0x000fe20000410000 */
[----:B------:R-:W-:Y:S01]  /*5f70*/  @P3 LEA.HI.X R139, R140, c[0x0][0x1cc], R139, 0x1, P5 ;  /* 0x000073008c8b3a11 */ /* 0x000fe200028f0c8b */
[----:B------:R-:W-:Y:S01]  /*5f80*/  MUFU.EX2 R133, R133 ;  /* 0x0000008500857308 */ /* 0x000fe20000000800 */
[----:B------:R-:W-:Y:S01]  /*5f90*/  @P3 IADD3 R140, P5, R250, 0x80, RZ ;  /* 0x00000080fa8c3810 */ /* 0x000fe20007fbe0ff */
[----:B------:R-:W-:Y:S01]  /*5fa0*/  FFMA.FTZ R163, R12, c[0x0][0x2d0], -R162 ;  /* 0x0000b4000ca37a23 */ /* 0x000fe200000108a2 */
[----:B------:R-:W-:Y:S01]  /*5fb0*/  @P3 IADD3.X R141, RZ, R240, RZ, P6, !PT ;  /* 0x000000f0ff8d3210 */ /* 0x000fe200037fe4ff */
[----:B------:R1:W-:Y:S01]  /*5fc0*/  @P3 LDGSTS.E.BYPASS.LTC128B.128 [R204+0x6100], [R138.64], !P0 ;  /* 0x061000008acc3fae */ /* 0x0003e2000c101d46 */
[----:B------:R-:W-:Y:S01]  /*5fd0*/  @P3 LEA.HI.X R4, R134, R135, R4, 0x5, P4 ;  /* 0x0000008786043211 */ /* 0x000fe200020f2c04 */
[--C-:B------:R-:W-:Y:S01]  /*5fe0*/  FFMA.FTZ R134, R5, c[0x0][0x2d0], -R162.reuse ;  /* 0x0000b40005867a23 */ /* 0x100fe200000108a2 */
[C---:B------:R-:W-:Y:S01]  /*5ff0*/  @P3 IADD3 R144, P4, R142.reuse, R136, RZ ;  /* 0x000000888e903210 */ /* 0x040fe20007f9e0ff */
[--C-:B------:R-:W-:Y:S01]  /*6000*/  FFMA.FTZ R164, R13, c[0x0][0x2d0], -R162.reuse ;  /* 0x0000b4000da47a23 */ /* 0x100fe200000108a2 */
[----:B------:R-:W-:Y:S01]  /*6010*/  @P3 IADD3.X R5, RZ, R240, RZ, P5, !PT ;  /* 0x000000f0ff053210 */ /* 0x000fe20002ffe4ff */
[----:B------:R-:W2:Y:S01]  /*6020*/  MUFU.EX2 R2, R2 ;  /* 0x0000000200027308 */ /* 0x000ea20000000800 */
[----:B------:R-:W-:Y:S01]  /*6030*/  @P3 IADD3 R142, P5, R142, R140, RZ ;  /* 0x0000008c8e8e3210 */ /* 0x000fe20007fbe0ff */
[--C-:B------:R-:W-:Y:S01]  /*6040*/  FFMA.FTZ R165, R14, c[0x0][0x2d0], -R161.reuse ;  /* 0x0000b4000ea57a23 */ /* 0x100fe200000108a1 */
[----:B------:R-:W-:Y:S01]  /*6050*/  @P3 LEA R148, P6, R144, c[0x0][0x1c8], 0x1 ;  /* 0x0000720090943a11 */ /* 0x000fe200078c08ff */
[----:B------:R-:W-:Y:S01]  /*6060*/  FFMA.FTZ R166, R15, c[0x0][0x2d0], -R161 ;  /* 0x0000b4000fa67a23 */ /* 0x000fe200000108a1 */
[C---:B------:R-:W-:Y:S01]  /*6070*/  @P3 IADD3.X R143, R135.reuse, R141, RZ, P4, !PT ;  /* 0x0000008d878f3210 */ /* 0x040fe200027fe4ff */
[--C-:B------:R-:W-:Y:S01]  /*6080*/  FFMA.FTZ R167, R16, c[0x0][0x2d0], -R162.reuse ;  /* 0x0000b40010a77a23 */ /* 0x100fe200000108a2 */
[----:B------:R-:W-:Y:S01]  /*6090*/  @P3 IADD3.X R8, R135, R5, RZ, P5, !PT ;  /* 0x0000000587083210 */ /* 0x000fe20002ffe4ff */
[----:B------:R-:W-:Y:S01]  /*60a0*/  FFMA.FTZ R247, R17, c[0x0][0x2d0], -R162 ;  /* 0x0000b40011f77a23 */ /* 0x000fe200000108a2 */
[----:B------:R-:W-:Y:S01]  /*60b0*/  @P3 LEA.HI.X R149, R144, c[0x0][0x1cc], R143, 0x1, P6 ;  /* 0x0000730090953a11 */ /* 0x000fe200030f0c8f */
[----:B------:R3:W-:Y:S01]  /*60c0*/  MUFU.EX2 R135, R145 ;  /* 0x0000009100877308 */ /* 0x0007e20000000800 */
[----:B------:R-:W-:Y:S01]  /*60d0*/  @P3 LEA R146, P4, R142, c[0x0][0x1c8], 0x1 ;  /* 0x000072008e923a11 */ /* 0x000fe200078808ff */
[----:B------:R-:W-:Y:S01]  /*60e0*/  FFMA.FTZ R252, R18, c[0x0][0x2d0], -R161 ;  /* 0x0000b40012fc7a23 */ /* 0x000fe200000108a1 */
[C---:B------:R-:W-:Y:S01]  /*60f0*/  @P3 IADD3 R136, P6, R137.reuse, R136, RZ ;  /* 0x0000008889883210 */ /* 0x040fe20007fde0ff */
[----:B------:R4:W-:Y:S01]  /*6100*/  @P3 LDGSTS.E.BYPASS.LTC128B.128 [R204+0x8100], [R148.64], !P1 ;  /* 0x0810000094cc3fae */ /* 0x0009e2000c901d46 */
[----:B------:R-:W-:Y:S02]  /*6110*/  @P3 LEA.HI.X R147, R142, c[0x0][0x1cc], R8, 0x1, P4 ;  /* 0x000073008e933a11 */ /* 0x000fe400020f0c08 */
[C---:B------:R-:W-:Y:S02]  /*6120*/  @P3 IADD3 R8, P5, R137.reuse, R250, RZ ;  /* 0x000000fa89083210 */ /* 0x040fe40007fbe0ff */
[----:B------:R-:W-:Y:S01]  /*6130*/  @P3 IADD3 R137, P4, R137, R140, RZ ;  /* 0x0000008c89893210 */ /* 0x000fe20007f9e0ff */
[----:B------:R-:W5:Y:S01]  /*6140*/  MUFU.EX2 R0, R0 ;  /* 0x0000000000007308 */ /* 0x000f620000000800 */
[----:B------:R-:W-:Y:S01]  /*6150*/  @P3 IADD3.X R141, R4, R141, RZ, P6, !PT ;  /* 0x0000008d048d3210 */ /* 0x000fe200037fe4ff */
[----:B------:R1:W-:Y:S01]  /*6160*/  @P3 LDGSTS.E.BYPASS.LTC128B.128 [R204+0xa100], [R146.64], !P2 ;  /* 0x0a10000092cc3fae */ /* 0x0003e2000d101d46 */
[----:B------:R-:W-:Y:S01]  /*6170*/  @P3 LEA R142, P6, R8, c[0x0][0x1c8], 0x1 ;  /* 0x00007200088e3a11 */ /* 0x000fe200078c08ff */
[----:B--2---:R-:W-:Y:S01]  /*6180*/  FMUL.FTZ R9, R2, R125 ;  /* 0x0000007d02097220 */ /* 0x004fe20000410000 */
[----:B------:R-:W-:Y:S01]  /*6190*/  @P3 IADD3.X R5, R4, R5, RZ, P4, !PT ;  /* 0x0000000504053210 */ /* 0x000fe200027fe4ff */
[----:B------:R-:W-:Y:S01]  /*61a0*/  FMUL.FTZ R36, R2, R36 ;  /* 0x0000002402247220 */ /* 0x000fe20000410000 */
[----:B------:R-:W-:Y:S01]  /*61b0*/  @P3 IADD3.X R4, R4, R240, RZ, P5, !PT ;  /* 0x000000f004043210 */ /* 0x000fe20002ffe4ff */
[----:B------:R-:W-:Y:S01]  /*61c0*/  FMUL.FTZ R37, R2, R37 ;  /* 0x0000002502257220 */ /* 0x000fe20000410000 */
[----:B------:R-:W-:Y:S01]  /*61d0*/  @P3 LEA R144, P5, R136, c[0x0][0x1c8], 0x1 ;  /* 0x0000720088903a11 */ /* 0x000fe200078a08ff */
[----:B------:R-:W2:Y:S01]  /*61e0*/  MUFU.EX2 R134, R134 ;  /* 0x0000008600867308 */ /* 0x000ea20000000800 */
[----:B------:R-:W-:Y:S01]  /*61f0*/  @P3 LEA.HI.X R143, R8, c[0x0][0x1cc], R4, 0x1, P6 ;  /* 0x00007300088f3a11 */ /* 0x000fe200030f0c04 */
[C---:B------:R-:W-:Y:S01]  /*6200*/  FMUL.FTZ R4, R2.reuse, R128 ;  /* 0x0000008002047220 */ /* 0x040fe20000410000 */
[C---:B------:R-:W-:Y:S01]  /*6210*/  @P3 LEA R140, P4, R137.reuse, c[0x0][0x1c8], 0x1 ;  /* 0x00007200898c3a11 */ /* 0x040fe200078808ff */
[----:B------:R-:W-:Y:S01]  /*6220*/  FMUL.FTZ R8, R2, R124 ;  /* 0x0000007c02087220 */ /* 0x000fe20000410000 */
[----:B---3--:R-:W-:Y:S01]  /*6230*/  @P3 LEA.HI.X R145, R136, c[0x0][0x1cc], R141, 0x1, P5 ;  /* 0x0000730088913a11 */ /* 0x008fe200028f0c8d */
[----:B------:R3:W-:Y:S01]  /*6240*/  @P3 LDGSTS.E.BYPASS.LTC128B.128 [R204+0x7100], [R142.64], !P0 ;  /* 0x071000008ecc3fae */ /* 0x0007e2000c101d46 */
[----:B------:R-:W-:Y:S01]  /*6250*/  @P3 LEA.HI.X R141, R137, c[0x0][0x1cc], R5, 0x1, P4 ;  /* 0x00007300898d3a11 */ /* 0x000fe200020f0c05 */
[C---:B------:R-:W-:Y:S02]  /*6260*/  FMUL.FTZ R5, R2.reuse, R129 ;  /* 0x0000008102057220 */ /* 0x040fe40000410000 */
[----:B------:R-:W3:Y:S01]  /*6270*/  MUFU.EX2 R156, R156 ;  /* 0x0000009c009c7308 */ /* 0x000ee20000000800 */
[C---:B------:R-:W-:Y:S02]  /*6280*/  FMUL.FTZ R40, R2.reuse, R40 ;  /* 0x0000002802287220 */ /* 0x040fe40000410000 */
[----:B------:R-:W-:Y:S01]  /*6290*/  FMUL.FTZ R41, R2, R41 ;  /* 0x0000002902297220 */ /* 0x000fe20000410000 */
[----:B------:R4:W-:Y:S01]  /*62a0*/  @P3 LDGSTS.E.BYPASS.LTC128B.128 [R204+0x9100], [R144.64], !P1 ;  /* 0x0910000090cc3fae */ /* 0x0009e2000c901d46 */
[C---:B-----5:R-:W-:Y:S02]  /*62b0*/  FMUL.FTZ R6, R0.reuse, R130 ;  /* 0x0000008200067220 */ /* 0x060fe40000410000 */
[C---:B------:R-:W-:Y:S02]  /*62c0*/  FMUL.FTZ R7, R0.reuse, R131 ;  /* 0x0000008300077220 */ /* 0x040fe40000410000 */
[C---:B------:R-:W-:Y:S01]  /*62d0*/  FMUL.FTZ R10, R0.reuse, R126 ;  /* 0x0000007e000a7220 */ /* 0x040fe20000410000 */
[----:B------:R-:W-:Y:S01]  /*62e0*/  MUFU.EX2 R158, R158 ;  /* 0x0000009e009e7308 */ /* 0x000fe20000000800 */
[C---:B------:R-:W-:Y:S01]  /*62f0*/  FMUL.FTZ R11, R0.reuse, R127 ;  /* 0x0000007f000b7220 */ /* 0x040fe20000410000 */
[----:B------:R5:W-:Y:S01]  /*6300*/  @P3 LDGSTS.E.BYPASS.LTC128B.128 [R204+0xb100], [R140.64], !P2 ;  /* 0x0b1000008ccc3fae */ /* 0x000be2000d101d46 */
[----:B------:R-:W-:Y:S01]  /*6310*/  FMUL.FTZ R38, R0, R38 ;  /* 0x0000002600267220 */ /* 0x000fe20000410000 */
[----:B--2---:R-:W-:Y:S01]  /*6320*/  F2FP.PACK_AB R128, R134, R133 ;  /* 0x000000858680723e */ /* 0x004fe200000000ff */
[C---:B------:R-:W-:Y:S02]  /*6330*/  FMUL.FTZ R39, R0.reuse, R39 ;  /* 0x0000002700277220 */ /* 0x040fe40000410000 */
[C---:B------:R-:W-:Y:S02]  /*6340*/  FMUL.FTZ R42, R0.reuse, R42 ;  /* 0x0000002a002a7220 */ /* 0x040fe40000410000 */
[----:B------:R-:W-:Y:S01]  /*6350*/  FMUL.FTZ R43, R0, R43 ;  /* 0x0000002b002b7220 */ /* 0x000fe20000410000 */
[----:B-1----:R-:W1:Y:S01]  /*6360*/  LDSM.16.MT88.4 R136, [R183] ;  /* 0x00000000b788783b */ /* 0x002e620000004200 */
[----:B------:R-:W2:Y:S01]  /*6370*/  MUFU.EX2 R157, R157 ;  /* 0x0000009d009d7308 */ /* 0x000ea20000000800 */
[----:B------:R-:W-:Y:S01]  /*6380*/  FMUL.FTZ R44, R2, R44 ;  /* 0x0000002c022c7220 */ /* 0x000fe20000410000 */
[----:B---3--:R-:W-:Y:S01]  /*6390*/  F2FP.PACK_AB R130, R156, R135 ;  /* 0x000000879c82723e */ /* 0x008fe200000000ff */
[----:B------:R-:W-:Y:S02]  /*63a0*/  FMUL.FTZ R45, R2, R45 ;  /* 0x0000002d022d7220 */ /* 0x000fe40000410000 */
[C---:B------:R-:W-:Y:S02]  /*63b0*/  FMUL.FTZ R46, R0.reuse, R46 ;  /* 0x0000002e002e7220 */ /* 0x040fe40000410000 */
[----:B------:R-:W-:Y:S01]  /*63c0*/  LDSM.16.MT88.4 R124, [R180] ;  /* 0x00000000b47c783b */ /* 0x000fe20000004200 */
[----:B------:R-:W-:Y:S02]  /*63d0*/  FMUL.FTZ R47, R0, R47 ;  /* 0x0000002f002f7220 */ /* 0x000fe40000410000 */
[----:B------:R-:W-:Y:S01]  /*63e0*/  MUFU.EX2 R159, R159 ;  /* 0x0000009f009f7308 */ /* 0x000fe20000000800 */
[C---:B------:R-:W-:Y:S02]  /*63f0*/  FMUL.FTZ R48, R2.reuse, R48 ;  /* 0x0000003002307220 */ /* 0x040fe40000410000 */
[----:B------:R-:W-:Y:S02]  /*6400*/  FMUL.FTZ R49, R2, R49 ;  /* 0x0000003102317220 */ /* 0x000fe40000410000 */
[----:B----4-:R-:W-:Y:S01]  /*6410*/  LDSM.16.MT88.4 R144, [R181] ;  /* 0x00000000b590783b */ /* 0x010fe20000004200 */
[C---:B------:R-:W-:Y:S02]  /*6420*/  FMUL.FTZ R50, R0.reuse, R50 ;  /* 0x0000003200327220 */ /* 0x040fe40000410000 */
[----:B------:R-:W-:Y:S02]  /*6430*/  FMUL.FTZ R51, R0, R51 ;  /* 0x0000003300337220 */ /* 0x000fe40000410000 */
[----:B------:R-:W3:Y:S01]  /*6440*/  MUFU.EX2 R160, R160 ;  /* 0x000000a000a07308 */ /* 0x000ee20000000800 */
[C---:B------:R-:W-:Y:S02]  /*6450*/  FMUL.FTZ R12, R2.reuse, R120 ;  /* 0x00000078020c7220 */ /* 0x040fe40000410000 */
[----:B-----5:R-:W4:Y:S01]  /*6460*/  LDSM.16.MT88.4 R140, [R182] ;  /* 0x00000000b68c783b */ /* 0x020f220000004200 */
[----:B--2---:R-:W-:Y:S01]  /*6470*/  F2FP.PACK_AB R129, R157, R158 ;  /* 0x0000009e9d81723e */ /* 0x004fe200000000ff */
[----:B------:R-:W-:Y:S02]  /*6480*/  FMUL.FTZ R13, R2, R121 ;  /* 0x00000079020d7220 */ /* 0x000fe40000410000 */
[C---:B------:R-:W-:Y:S02]  /*6490*/  FMUL.FTZ R14, R0.reuse, R122 ;  /* 0x0000007a000e7220 */ /* 0x040fe40000410000 */
[----:B------:R-:W-:Y:S01]  /*64a0*/  FMUL.FTZ R15, R0, R123 ;  /* 0x0000007b000f7220 */ /* 0x000fe20000410000 */
[----:B------:R-:W-:Y:S01]  /*64b0*/  MUFU.EX2 R163, R163 ;  /* 0x000000a300a37308 */ /* 0x000fe20000000800 */
[----:B------:R-:W-:Y:S01]  /*64c0*/  LDSM.16.MT88.4 R120, [R180+0x4000] ;  /* 0x00400000b478783b */ /* 0x000fe20000004200 */
[C---:B------:R-:W-:Y:S02]  /*64d0*/  FMUL.FTZ R52, R2.reuse, R52 ;  /* 0x0000003402347220 */ /* 0x040fe40000410000 */
[----:B------:R-:W-:Y:S02]  /*64e0*/  FMUL.FTZ R53, R2, R53 ;  /* 0x0000003502357220 */ /* 0x000fe40000410000 */
[C---:B------:R-:W-:Y:S02]  /*64f0*/  FMUL.FTZ R54, R0.reuse, R54 ;  /* 0x0000003600367220 */ /* 0x040fe40000410000 */
[----:B------:R-:W-:Y:S01]  /*6500*/  FMUL.FTZ R55, R0, R55 ;  /* 0x0000003700377220 */ /* 0x000fe20000410000 */
[----:B------:R-:W-:Y:S01]  /*6510*/  LDSM.16.MT88.4 R148, [R183+0x2800] ;  /* 0x00280000b794783b */ /* 0x000fe20000004200 */
[C---:B------:R-:W-:Y:S01]  /*6520*/  FMUL.FTZ R56, R2.reuse, R56 ;  /* 0x0000003802387220 */ /* 0x040fe20000410000 */
[----:B------:R-:W-:Y:S01]  /*6530*/  MUFU.EX2 R164, R164 ;  /* 0x000000a400a47308 */ /* 0x000fe20000000800 */
[----:B------:R-:W-:Y:S01]  /*6540*/  FMUL.FTZ R57, R2, R57 ;  /* 0x0000003902397220 */ /* 0x000fe20000410000 */
[----:B---3--:R-:W-:Y:S01]  /*6550*/  F2FP.PACK_AB R131, R160, R159 ;  /* 0x0000009fa083723e */ /* 0x008fe200000000ff */
[C---:B------:R-:W-:Y:S03]  /*6560*/  FMUL.FTZ R58, R0.reuse, R58 ;  /* 0x0000003a003a7220 */ /* 0x040fe60000410000 */
[----:B------:R-:W-:Y:S01]  /*6570*/  LDSM.16.MT88.4 R152, [R182+0x2800] ;  /* 0x00280000b698783b */ /* 0x000fe20000004200 */
[----:B------:R-:W-:Y:S02]  /*6580*/  FMUL.FTZ R59, R0, R59 ;  /* 0x0000003b003b7220 */ /* 0x000fe40000410000 */
[C---:B------:R-:W-:Y:S01]  /*6590*/  FMUL.FTZ R60, R2.reuse, R60 ;  /* 0x0000003c023c7220 */ /* 0x040fe20000410000 */
[C---:B-1----:R-:W-:Y:S01]  /*65a0*/  HMMA.16816.F32 R4, R128.reuse, R136, R4 ;  /* 0x000000888004723c */ /* 0x042fe20000001804 */
[----:B------:R-:W-:Y:S03]  /*65b0*/  MUFU.EX2 R165, R165 ;  /* 0x000000a500a57308 */ /* 0x000fe60000000800 */
[----:B------:R-:W0:Y:S01]  /*65c0*/  LDGDEPBAR ;  /* 0x00000000000079af */ /* 0x000e220000000000 */
[----:B------:R-:W-:Y:S02]  /*65d0*/  FMUL.FTZ R61, R2, R61 ;  /* 0x0000003d023d7220 */ /* 0x000fe40000410000 */
[C---:B------:R-:W-:Y:S01]  /*65e0*/  FMUL.FTZ R62, R0.reuse, R62 ;  /* 0x0000003e003e7220 */ /* 0x040fe20000410000 */
[C---:B------:R-:W-:Y:S03]  /*65f0*/  HMMA.16816.F32 R8, R128.reuse, R138, R8 ;  /* 0x0000008a8008723c */ /* 0x040fe60000001808 */
[----:B------:R-:W1:Y:S01]  /*6600*/  MUFU.EX2 R166, R166 ;  /* 0x000000a600a67308 */ /* 0x000e620000000800 */
[----:B------:R-:W2:Y:S01]  /*6610*/  LDSM.16.MT88.4 R136, [R183+0x2000] ;  /* 0x00200000b788783b */ /* 0x000ea20000004200 */
[----:B------:R-:W-:Y:S02]  /*6620*/  FMUL.FTZ R63, R0, R63 ;  /* 0x0000003f003f7220 */ /* 0x000fe40000410000 */
[C---:B------:R-:W-:Y:S01]  /*6630*/  FMUL.FTZ R64, R2.reuse, R64 ;  /* 0x0000004002407220 */ /* 0x040fe20000410000 */
[C---:B----4-:R-:W-:Y:S04]  /*6640*/  HMMA.16816.F32 R36, R128.reuse, R140, R36 ;  /* 0x0000008c8024723c */ /* 0x050fe80000001824 */
[----:B------:R-:W-:Y:S01]  /*6650*/  FMUL.FTZ R65, R2, R65 ;  /* 0x0000004102417220 */ /* 0x000fe20000410000 */
[----:B------:R-:W-:Y:S01]  /*6660*/  MUFU.EX2 R167, R167 ;  /* 0x000000a700a77308 */ /* 0x000fe20000000800 */
[C---:B------:R-:W-:Y:S02]  /*6670*/  FMUL.FTZ R66, R0.reuse, R66 ;  /* 0x0000004200427220 */ /* 0x040fe40000410000 */
[C---:B------:R-:W-:Y:S01]  /*6680*/  HMMA.16816.F32 R40, R128.reuse, R142, R40 ;  /* 0x0000008e8028723c */ /* 0x040fe20000001828 */
[----:B------:R-:W3:Y:S03]  /*6690*/  LDSM.16.MT88.4 R140, [R182+0x2000] ;  /* 0x00200000b68c783b */ /* 0x000ee60000004200 */
[----:B------:R-:W-:Y:S02]  /*66a0*/  FMUL.FTZ R67, R0, R67 ;  /* 0x0000004300437220 */ /* 0x000fe40000410000 */
[C---:B------:R-:W-:Y:S01]  /*66b0*/  FMUL.FTZ R68, R2.reuse, R68 ;  /* 0x0000004402447220 */ /* 0x040fe20000410000 */
[----:B------:R-:W4:Y:S01]  /*66c0*/  MUFU.EX2 R247, R247 ;  /* 0x000000f700f77308 */ /* 0x000f220000000800 */
[C---:B------:R-:W-:Y:S04]  /*66d0*/  HMMA.16816.F32 R44, R128.reuse, R144, R44 ;  /* 0x00000090802c723c */ /* 0x040fe8000000182c */
[----:B------:R-:W-:Y:S02]  /*66e0*/  FMUL.FTZ R69, R2, R69 ;  /* 0x0000004502457220 */ /* 0x000fe40000410000 */
[C---:B------:R-:W-:Y:S02]  /*66f0*/  FMUL.FTZ R70, R0.reuse, R70 ;  /* 0x0000004600467220 */ /* 0x040fe40000410000 */
[C---:B------:R-:W-:Y:S01]  /*6700*/  HMMA.16816.F32 R48, R128.reuse, R146, R48 ;  /* 0x000000928030723c */ /* 0x040fe20000001830 */
[----:B------:R-:W-:Y:S01]  /*6710*/  LDSM.16.MT88.4 R144, [R180+0x800] ;  /* 0x00080000b490783b */ /* 0x000fe20000004200 */
[----:B------:R-:W-:Y:S02]  /*6720*/  MUFU.EX2 R252, R252 ;  /* 0x000000fc00fc7308 */ /* 0x000fe40000000800 */
[----:B------:R-:W-:Y:S02]  /*6730*/  FMUL.FTZ R71, R0, R71 ;  /* 0x0000004700477220 */ /* 0x000fe40000410000 */
[C---:B------:R-:W-:Y:S02]  /*6740*/  FMUL.FTZ R72, R2.reuse, R72 ;  /* 0x0000004802487220 */ /* 0x040fe40000410000 */
[C---:B------:R-:W-:Y:S04]  /*6750*/  HMMA.16816.F32 R52, R128.reuse, R124, R52 ;  /* 0x0000007c8034723c */ /* 0x040fe80000001834 */
[----:B------:R-:W-:Y:S02]  /*6760*/  FMUL.FTZ R73, R2, R73 ;  /* 0x0000004902497220 */ /* 0x000fe40000410000 */
[C---:B------:R-:W-:Y:S02]  /*6770*/  FMUL.FTZ R74, R0.reuse, R74 ;  /* 0x0000004a004a7220 */ /* 0x040fe40000410000 */
[C---:B------:R-:W-:Y:S01]  /*6780*/  HMMA.16816.F32 R56, R128.reuse, R126, R56 ;  /* 0x0000007e8038723c */ /* 0x040fe20000001838 */
[----:B------:R-:W5:Y:S03]  /*6790*/  LDSM.16.MT88.4 R124, [R181+0x2000] ;  /* 0x00200000b57c783b */ /* 0x000f660000004200 */
        /* <DEDUP_REMOVED lines=17> */
[C---:B-----5:R-:W-:Y:S03]  /*68b0*/  HMMA.16816.F32 R76, R128.reuse, R124, R76 ;  /* 0x0000007c804c723c */ /* 0x060fe6000000184c */
[C---:B------:R-:W-:Y:S02]  /*68c0*/  FMUL.FTZ R86, R0.reuse, R86 ;  /* 0x0000005600567220 */ /* 0x040fe40000410000 */
[----:B------:R-:W-:Y:S02]  /*68d0*/  FMUL.FTZ R87, R0, R87 ;  /* 0x0000005700577220 */ /* 0x000fe40000410000 */
[C---:B------:R-:W-:Y:S01]  /*68e0*/  FMUL.FTZ R88, R2.reuse, R88 ;  /* 0x0000005802587220 */ /* 0x040fe20000410000 */
[C---:B------:R-:W-:Y:S01]  /*68f0*/  HMMA.16816.F32 R80, R128.reuse, R126, R80 ;  /* 0x0000007e8050723c */ /* 0x040fe20000001850 */
[----:B------:R-:W5:Y:S03]  /*6900*/  LDSM.16.MT88.4 R124, [R182+0x4000] ;  /* 0x00400000b67c783b */ /* 0x000f660000004200 */
[----:B------:R-:W-:Y:S02]  /*6910*/  FMUL.FTZ R89, R2, R89 ;  /* 0x0000005902597220 */ /* 0x000fe40000410000 */
[C---:B------:R-:W-:Y:S02]  /*6920*/  FMUL.FTZ R90, R0.reuse, R90 ;  /* 0x0000005a005a7220 */ /* 0x040fe40000410000 */
[C---:B--2---:R-:W-:Y:S04]  /*6930*/  HMMA.16816.F32 R84, R128.reuse, R136, R84 ;  /* 0x000000888054723c */ /* 0x044fe80000001854 */
[----:B------:R-:W-:Y:S02]  /*6940*/  FMUL.FTZ R91, R0, R91 ;  /* 0x0000005b005b7220 */ /* 0x000fe40000410000 */
[C---:B------:R-:W-:Y:S02]  /*6950*/  FMUL.FTZ R92, R2.reuse, R92 ;  /* 0x0000005c025c7220 */ /* 0x040fe40000410000 */
[----:B------:R-:W-:Y:S03]  /*6960*/  FMUL.FTZ R93, R2, R93 ;  /* 0x0000005d025d7220 */ /* 0x000fe60000410000 */
[C---:B------:R-:W-:Y:S01]  /*6970*/  HMMA.16816.F32 R88, R128.reuse, R138, R88 ;  /* 0x0000008a8058723c */ /* 0x040fe20000001858 */
[----:B------:R-:W2:Y:S02]  /*6980*/  LDSM.16.MT88.4 R136, [R181+0x4000] ;  /* 0x00400000b588783b */ /* 0x000ea40000004200 */
[C---:B------:R-:W-:Y:S02]  /*6990*/  FMUL.FTZ R94, R0.reuse, R94 ;  /* 0x0000005e005e7220 */ /* 0x040fe40000410000 */
[----:B------:R-:W-:Y:S02]  /*69a0*/  FMUL.FTZ R95, R0, R95 ;  /* 0x0000005f005f7220 */ /* 0x000fe40000410000 */
[C---:B------:R-:W-:Y:S02]  /*69b0*/  FMUL.FTZ R96, R2.reuse, R96 ;  /* 0x0000006002607220 */ /* 0x040fe40000410000 */
[----:B------:R-:W-:Y:S03]  /*69c0*/  FMUL.FTZ R97, R2, R97 ;  /* 0x0000006102617220 */ /* 0x000fe60000410000 */
[C---:B---3--:R-:W-:Y:S03]  /*69d0*/  HMMA.16816.F32 R92, R128.reuse, R140, R92 ;  /* 0x0000008c805c723c */ /* 0x048fe6000000185c */
[C---:B------:R-:W-:Y:S02]  /*69e0*/  FMUL.FTZ R98, R0.reuse, R98 ;  /* 0x0000006200627220 */ /* 0x040fe40000410000 */
[----:B------:R-:W-:Y:S02]  /*69f0*/  FMUL.FTZ R99, R0, R99 ;  /* 0x0000006300637220 */ /* 0x000fe40000410000 */
[----:B------:R-:W-:Y:S02]  /*6a00*/  FFMA.FTZ R140, R19, c[0x0][0x2d0], -R161 ;  /* 0x0000b400138c7a23 */ /* 0x000fe400000108a1 */
[C---:B------:R-:W-:Y:S03]  /*6a10*/  FMUL.FTZ R100, R2.reuse, R100 ;  /* 0x0000006402647220 */ /* 0x040fe60000410000 */
[C---:B------:R-:W-:Y:S03]  /*6a20*/  HMMA.16816.F32 R96, R128.reuse, R142, R96 ;  /* 0x0000008e8060723c */ /* 0x040fe60000001860 */
[----:B------:R-:W-:Y:S02]  /*6a30*/  FMUL.FTZ R101, R2, R101 ;  /* 0x0000006502657220 */ /* 0x000fe40000410000 */
[C---:B------:R-:W-:Y:S02]  /*6a40*/  FMUL.FTZ R102, R0.reuse, R102 ;  /* 0x0000006600667220 */ /* 0x040fe40000410000 */
[----:B------:R-:W-:Y:S02]  /*6a50*/  FMUL.FTZ R103, R0, R103 ;  /* 0x0000006700677220 */ /* 0x000fe40000410000 */
[C---:B------:R-:W-:Y:S03]  /*6a60*/  FMUL.FTZ R104, R2.reuse, R104 ;  /* 0x0000006802687220 */ /* 0x040fe60000410000 */
[----:B------:R-:W-:Y:S02]  /*6a70*/  FMUL.FTZ R105, R2, R105 ;  /* 0x0000006902697220 */ /* 0x000fe40000410000 */
[C---:B-----5:R-:W-:Y:S03]  /*6a80*/  HMMA.16816.F32 R100, R128.reuse, R124, R100 ;  /* 0x0000007c8064723c */ /* 0x060fe60000001864 */
[C---:B------:R-:W-:Y:S02]  /*6a90*/  FMUL.FTZ R106, R0.reuse, R106 ;  /* 0x0000006a006a7220 */ /* 0x040fe40000410000 */
[----:B------:R-:W-:Y:S02]  /*6aa0*/  FMUL.FTZ R107, R0, R107 ;  /* 0x0000006b006b7220 */ /* 0x000fe40000410000 */
[C---:B------:R-:W-:Y:S01]  /*6ab0*/  FMUL.FTZ R108, R2.reuse, R108 ;  /* 0x0000006c026c7220 */ /* 0x040fe20000410000 */
[C---:B------:R-:W-:Y:S01]  /*6ac0*/  HMMA.16816.F32 R12, R128.reuse, R126, R12 ;  /* 0x0000007e800c723c */ /* 0x040fe2000000180c */
[----:B------:R-:W3:Y:S03]  /*6ad0*/  LDSM.16.MT88.4 R124, [R183+0x800] ;  /* 0x00080000b77c783b */ /* 0x000ee60000004200 */
[----:B------:R-:W-:Y:S02]  /*6ae0*/  FMUL.FTZ R109, R2, R109 ;  /* 0x0000006d026d7220 */ /* 0x000fe40000410000 */
[C---:B------:R-:W-:Y:S02]  /*6af0*/  FMUL.FTZ R110, R0.reuse, R110 ;  /* 0x0000006e006e7220 */ /* 0x040fe40000410000 */
[C---:B--2---:R-:W-:Y:S04]  /*6b00*/  HMMA.16816.F32 R104, R128.reuse, R136, R104 ;  /* 0x000000888068723c */ /* 0x044fe80000001868 */
[----:B------:R-:W-:Y:S02]  /*6b10*/  FMUL.FTZ R111, R0, R111 ;  /* 0x0000006f006f7220 */ /* 0x000fe40000410000 */
[C---:B------:R-:W-:Y:S02]  /*6b20*/  FMUL.FTZ R16, R2.reuse, R116 ;  /* 0x0000007402107220 */ /* 0x040fe40000410000 */
[----:B------:R2:W5:Y:S01]  /*6b30*/  MUFU.EX2 R116, R140 ;  /* 0x0000008c00747308 */ /* 0x0005620000000800 */
[----:B------:R-:W-:Y:S02]  /*6b40*/  FMUL.FTZ R17, R2, R117 ;  /* 0x0000007502117220 */ /* 0x000fe40000410000 */
[C---:B------:R-:W-:Y:S01]  /*6b50*/  HMMA.16816.F32 R108, R128.reuse, R138, R108 ;  /* 0x0000008a806c723c */ /* 0x040fe2000000186c */
[----:B------:R-:W3:Y:S02]  /*6b60*/  LDSM.16.MT88.4 R136, [R182+0x800] ;  /* 0x00080000b688783b */ /* 0x000ee40000004200 */
[----:B------:R-:W-:Y:S01]  /*6b70*/  FMUL.FTZ R18, R0, R118 ;  /* 0x0000007600127220 */ /* 0x000fe20000410000 */
[----:B-1----:R-:W-:Y:S01]  /*6b80*/  F2FP.PACK_AB R117, R166, R165 ;  /* 0x000000a5a675723e */ /* 0x002fe200000000ff */
[----:B------:R-:W-:Y:S01]  /*6b90*/  FMUL.FTZ R19, R0, R119 ;  /* 0x0000007700137220 */ /* 0x000fe20000410000 */
[----:B----4-:R-:W-:Y:S01]  /*6ba0*/  F2FP.PACK_AB R118, R247, R167 ;  /* 0x000000a7f776723e */ /* 0x010fe200000000ff */
[C---:B------:R-:W-:Y:S02]  /*6bb0*/  FMUL.FTZ R112, R2.reuse, R112 ;  /* 0x0000007002707220 */ /* 0x040fe40000410000 */
[----:B------:R-:W-:Y:S03]  /*6bc0*/  FMUL.FTZ R113, R2, R113 ;  /* 0x0000007102717220 */ /* 0x000fe60000410000 */
[C---:B------:R-:W-:Y:S03]  /*6bd0*/  HMMA.16816.F32 R16, R128.reuse, R120, R16 ;  /* 0x000000788010723c */ /* 0x040fe60000001810 */
[C---:B------:R-:W-:Y:S02]  /*6be0*/  FMUL.FTZ R114, R0.reuse, R114 ;  /* 0x0000007200727220 */ /* 0x040fe40000410000 */
[----:B------:R-:W-:Y:S02]  /*6bf0*/  FMUL.FTZ R115, R0, R115 ;  /* 0x0000007300737220 */ /* 0x000fe40000410000 */
[----:B------:R-:W-:Y:S01]  /*6c00*/  FFMA.FTZ R133, R2, R246, R133 ;  /* 0x000000f602857223 */ /* 0x000fe20000010085 */
[----:B------:R-:W-:Y:S01]  /*6c10*/  MOV R2, R132 ;  /* 0x0000008400027202 */ /* 0x000fe20000000f00 */
[----:B--2---:R-:W1:Y:S03]  /*6c20*/  LDSM.16.MT88.4 R140, [R181+0x800] ;  /* 0x00080000b58c783b */ /* 0x004e660000004200 */
[----:B------:R-:W-:Y:S03]  /*6c30*/  HMMA.16816.F32 R112, R128, R122, R112 ;  /* 0x0000007a8070723c */ /* 0x000fe60000001870 */
[----:B------:R-:W-:Y:S02]  /*6c40*/  FFMA.FTZ R158, R0, R245, R158 ;  /* 0x000000f5009e7223 */ /* 0x000fe4000001009e */
[----:B------:R-:W2:Y:S01]  /*6c50*/  LDSM.16.MT88.4 R120, [R181+0x2800] ;  /* 0x00280000b578783b */ /* 0x000ea20000004200 */
[----:B------:R-:W-:Y:S01]  /*6c60*/  FADD.FTZ R133, R134, R133 ;  /* 0x0000008586857221 */ /* 0x000fe20000010000 */
[----:B-----5:R-:W-:Y:S01]  /*6c70*/  MOV R131, R116 ;  /* 0x0000007400837202 */ /* 0x020fe20000000f00 */
[----:B------:R-:W-:Y:S01]  /*6c80*/  FADD.FTZ R158, R157, R158 ;  /* 0x0000009e9d9e7221 */ /* 0x000fe20000010000 */
[----:B------:R-:W-:Y:S03]  /*6c90*/  F2FP.PACK_AB R116, R164, R163 ;  /* 0x000000a3a474723e */ /* 0x000fe600000000ff */
[----:B------:R-:W-:Y:S01]  /*6ca0*/  F2FP.PACK_AB R119, R131, R252 ;  /* 0x000000fc8377723e */ /* 0x000fe200000000ff */
[----:B------:R-:W-:Y:S02]  /*6cb0*/  FADD.FTZ R133, R135, R133 ;  /* 0x0000008587857221 */ /* 0x000fe40000010000 */
[----:B------:R-:W-:Y:S02]  /*6cc0*/  FADD.FTZ R158, R159, R158 ;  /* 0x0000009e9f9e7221 */ /* 0x000fe40000010000 */
[----:B------:R-:W-:Y:S02]  /*6cd0*/  FADD.FTZ R156, R156, R133 ;  /* 0x000000859c9c7221 */ /* 0x000fe40000010000 */
[C---:B---3--:R-:W-:Y:S05]  /*6ce0*/  HMMA.16816.F32 R4, R116.reuse, R124, R4 ;  /* 0x0000007c7404723c */ /* 0x048fea0000001804 */
[----:B------:R-:W-:Y:S02]  /*6cf0*/  FADD.FTZ R160, R160, R158 ;  /* 0x0000009ea0a07221 */ /* 0x000fe40000010000 */
[----:B------:R-:W-:Y:S01]  /*6d00*/  FADD.FTZ R156, R163, R156 ;  /* 0x0000009ca39c7221 */ /* 0x000fe20000010000 */
[C---:B------:R-:W-:Y:S01]  /*6d10*/  HMMA.16816.F32 R8, R116.reuse, R126, R8 ;  /* 0x0000007e7408723c */ /* 0x040fe20000001808 */
[----:B------:R-:W3:Y:S03]  /*6d20*/  LDSM.16.MT88.4 R124, [R180+0x2800] ;  /* 0x00280000b47c783b */ /* 0x000ee60000004200 */
[----:B------:R-:W-:Y:S02]  /*6d30*/  FADD.FTZ R160, R165, R160 ;  /* 0x000000a0a5a07221 */ /* 0x000fe40000010000 */
[----:B------:R-:W-:Y:S02]  /*6d40*/  FADD.FTZ R164, R164, R156 ;  /* 0x0000009ca4a47221 */ /* 0x000fe40000010000 */
[C---:B------:R-:W-:Y:S04]  /*6d50*/  HMMA.16816.F32 R36, R116.reuse, R136, R36 ;  /* 0x000000887424723c */ /* 0x040fe80000001824 */
[----:B------:R-:W-:Y:S02]  /*6d60*/  FADD.FTZ R166, R166, R160 ;  /* 0x000000a0a6a67221 */ /* 0x000fe40000010000 */
[----:B------:R-:W-:Y:S01]  /*6d70*/  FADD.FTZ R164, R167, R164 ;  /* 0x000000a4a7a47221 */ /* 0x000fe20000010000 */
[----:B------:R-:W-:Y:S01]  /*6d80*/  MOV R137, R131 ;  /* 0x0000008300897202 */ /* 0x000fe20000000f00 */
[C---:B------:R-:W-:Y:S01]  /*6d90*/  HMMA.16816.F32 R40, R116.reuse, R138, R40 ;  /* 0x0000008a7428723c */ /* 0x040fe20000001828 */
[----:B------:R-:W4:Y:S03]  /*6da0*/  LDSM.16.MT88.4 R128, [R183+0x4800] ;  /* 0x00480000b780783b */ /* 0x000f260000004200 */
[----:B------:R-:W-:Y:S02]  /*6db0*/  FADD.FTZ R0, R252, R166 ;  /* 0x000000a6fc007221 */ /* 0x000fe40000010000 */
[----:B------:R-:W-:Y:S02]  /*6dc0*/  FADD.FTZ R247, R247, R164 ;  /* 0x000000a4f7f77221 */ /* 0x000fe40000010000 */
[C---:B-1----:R-:W-:Y:S08]  /*6dd0*/  HMMA.16816.F32 R44, R116.reuse, R140, R44 ;  /* 0x0000008c742c723c */ /* 0x042ff0000000182c */
[C---:B------:R-:W-:Y:S01]  /*6de0*/  HMMA.16816.F32 R48, R116.reuse, R142, R48 ;  /* 0x0000008e7430723c */ /* 0x040fe20000001830 */
[----:B------:R-:W-:Y:S07]  /*6df0*/  LDSM.16.MT88.4 R140, [R181+0x1000] ;  /* 0x00100000b58c783b */ /* 0x000fee0000004200 */
[C---:B------:R-:W-:Y:S07]  /*6e00*/  HMMA.16816.F32 R52, R116.reuse, R144, R52 ;  /* 0x000000907434723c */ /* 0x040fee0000001834 */
[--C-:B------:R-:W-:Y:S01]  /*6e10*/  FFMA.FTZ R144, R20, c[0x0][0x2d0], -R162.reuse ;  /* 0x0000b40014907a23 */ /* 0x100fe200000108a2 */
[C---:B------:R-:W-:Y:S04]  /*6e20*/  HMMA.16816.F32 R56, R116.reuse, R146, R56 ;  /* 0x000000927438723c */ /* 0x040fe80000001838 */
[--C-:B------:R-:W-:Y:S01]  /*6e30*/  FFMA.FTZ R145, R21, c[0x0][0x2d0], -R162.reuse ;  /* 0x0000b40015917a23 */ /* 0x100fe200000108a2 */
[----:B------:R-:W1:Y:S02]  /*6e40*/  MUFU.EX2 R144, R144 ;  /* 0x0000009000907308 */ /* 0x000e640000000800 */
[--C-:B------:R-:W-:Y:S01]  /*6e50*/  FFMA.FTZ R146, R22, c[0x0][0x2d0], -R161.reuse ;  /* 0x0000b40016927a23 */ /* 0x100fe200000108a1 */
[C---:B------:R-:W-:Y:S04]  /*6e60*/  HMMA.16816.F32 R60, R116.reuse, R148, R60 ;  /* 0x00000094743c723c */ /* 0x040fe8000000183c */
[--C-:B------:R-:W-:Y:S02]  /*6e70*/  FFMA.FTZ R147, R23, c[0x0][0x2d0], -R161.reuse ;  /* 0x0000b40017937a23 */ /* 0x100fe400000108a1 */
[----:B------:R-:W-:Y:S01]  /*6e80*/  LDSM.16.MT88.4 R20, [R180+0x4800] ;  /* 0x00480000b414783b */ /* 0x000fe20000004200 */
[--C-:B------:R-:W-:Y:S01]  /*6e90*/  FFMA.FTZ R148, R24, c[0x0][0x2d0], -R162.reuse ;  /* 0x0000b40018947a23 */ /* 0x100fe200000108a2 */
[C---:B------:R-:W-:Y:S01]  /*6ea0*/  HMMA.16816.F32 R64, R116.reuse, R150, R64 ;  /* 0x000000967440723c */ /* 0x040fe20000001840 */
[----:B------:R-:W-:Y:S03]  /*6eb0*/  MUFU.EX2 R145, R145 ;  /* 0x0000009100917308 */ /* 0x000fe60000000800 */
[--C-:B------:R-:W-:Y:S03]  /*6ec0*/  FFMA.FTZ R149, R25, c[0x0][0x2d0], -R162.reuse ;  /* 0x0000b40019957a23 */ /* 0x100fe600000108a2 */
[--C-:B------:R-:W-:Y:S01]  /*6ed0*/  FFMA.FTZ R150, R26, c[0x0][0x2d0], -R161.reuse ;  /* 0x0000b4001a967a23 */ /* 0x100fe200000108a1 */
[C---:B------:R-:W-:Y:S03]  /*6ee0*/  HMMA.16816.F32 R68, R116.reuse, R152, R68 ;  /* 0x000000987444723c */ /* 0x040fe60000001844 */
[----:B------:R-:W5:Y:S01]  /*6ef0*/  MUFU.EX2 R146, R146 ;  /* 0x0000009200927308 */ /* 0x000f620000000800 */
[--C-:B------:R-:W-:Y:S02]  /*6f00*/  FFMA.FTZ R151, R27, c[0x0][0x2d0], -R161.reuse ;  /* 0x0000b4001b977a23 */ /* 0x100fe400000108a1 */
[----:B------:R-:W-:Y:S01]  /*6f10*/  LDSM.16.MT88.4 R24, [R180+0x1000] ;  /* 0x00100000b418783b */ /* 0x000fe20000004200 */
[----:B------:R-:W-:Y:S01]  /*6f20*/  FFMA.FTZ R152, R32, c[0x0][0x2d0], -R162 ;  /* 0x0000b40020987a23 */ /* 0x000fe200000108a2 */
[C---:B------:R-:W-:Y:S04]  /*6f30*/  HMMA.16816.F32 R72, R116.reuse, R154, R72 ;  /* 0x0000009a7448723c */ /* 0x040fe80000001848 */
[----:B------:R-:W-:Y:S01]  /*6f40*/  FFMA.FTZ R153, R34, c[0x0][0x2d0], -R161 ;  /* 0x0000b40022997a23 */ /* 0x000fe200000108a1 */
[----:B------:R-:W4:Y:S01]  /*6f50*/  MUFU.EX2 R147, R147 ;  /* 0x0000009300937308 */ /* 0x000f220000000800 */
[----:B-1----:R-:W-:Y:S01]  /*6f60*/  FADD.FTZ R247, R144, R247 ;  /* 0x000000f790f77221 */ /* 0x002fe20000010000 */
[----:B------:R-:W-:Y:S01]  /*6f70*/  MOV R155, R137 ;  /* 0x00000089009b7202 */ /* 0x000fe20000000f00 */
[C---:B--2---:R-:W-:Y:S01]  /*6f80*/  HMMA.16816.F32 R76, R116.reuse, R120, R76 ;  /* 0x00000078744c723c */ /* 0x044fe2000000184c */
[----:B------:R-:W1:Y:S03]  /*6f90*/  LDSM.16.MT88.4 R136, [R182+0x4800] ;  /* 0x00480000b688783b */ /* 0x000e660000004200 */
[----:B------:R-:W-:Y:S03]  /*6fa0*/  FADD.FTZ R0, R155, R0 ;  /* 0x000000009b007221 */ /* 0x000fe60000010000 */
[----:B------:R-:W-:Y:S01]  /*6fb0*/  MUFU.EX2 R148, R148 ;  /* 0x0000009400947308 */ /* 0x000fe20000000800 */
[C---:B------:R-:W-:Y:S01]  /*6fc0*/  HMMA.16816.F32 R80, R116.reuse, R122, R80 ;  /* 0x0000007a7450723c */ /* 0x040fe20000001850 */
[----:B------:R-:W2:Y:S03]  /*6fd0*/  LDSM.16.MT88.4 R120, [R181+0x4800] ;  /* 0x00480000b578783b */ /* 0x000ea60000004200 */
[----:B-----5:R-:W-:Y:S04]  /*6fe0*/  FADD.FTZ R0, R146, R0 ;  /* 0x0000000092007221 */ /* 0x020fe80000010000 */
[C---:B---3--:R-:W-:Y:S01]  /*6ff0*/  HMMA.16816.F32 R84, R116.reuse, R124, R84 ;  /* 0x0000007c7454723c */ /* 0x048fe20000001854 */
[----:B------:R-:W3:Y:S07]  /*7000*/  MUFU.EX2 R149, R149 ;  /* 0x0000009500957308 */ /* 0x000eee0000000800 */
[C---:B------:R-:W-:Y:S01]  /*7010*/  HMMA.16816.F32 R88, R116.reuse, R126, R88 ;  /* 0x0000007e7458723c */ /* 0x040fe20000001858 */
[----:B------:R-:W5:Y:S02]  /*7020*/  LDSM.16.MT88.4 R124, [R183+0x1000] ;  /* 0x00100000b77c783b */ /* 0x000f640000004200 */
[----:B------:R-:W-:Y:S05]  /*7030*/  MUFU.EX2 R150, R150 ;  /* 0x0000009600967308 */ /* 0x000fea0000000800 */
[C---:B----4-:R-:W-:Y:S05]  /*7040*/  HMMA.16816.F32 R92, R116.reuse, R128, R92 ;  /* 0x00000080745c723c */ /* 0x050fea000000185c */
[----:B------:R-:W4:Y:S03]  /*7050*/  MUFU.EX2 R151, R151 ;  /* 0x0000009700977308 */ /* 0x000f260000000800 */
[C---:B------:R-:W-:Y:S01]  /*7060*/  HMMA.16816.F32 R96, R116.reuse, R130, R96 ;  /* 0x000000827460723c */ /* 0x040fe20000001860 */
[----:B------:R-:W3:Y:S06]  /*7070*/  LDSM.16.MT88.4 R128, [R182+0x1000] ;  /* 0x00100000b680783b */ /* 0x000eec0000004200 */
[----:B------:R-:W-:Y:S01]  /*7080*/  MUFU.EX2 R152, R152 ;  /* 0x0000009800987308 */ /* 0x000fe20000000800 */
[C---:B-1----:R-:W-:Y:S08]  /*7090*/  HMMA.16816.F32 R100, R116.reuse, R136, R100 ;  /* 0x000000887464723c */ /* 0x042ff00000001864 */
[C---:B------:R-:W-:Y:S01]  /*70a0*/  HMMA.16816.F32 R12, R116.reuse, R138, R12 ;  /* 0x0000008a740c723c */ /* 0x040fe2000000180c */
[----:B------:R-:W-:Y:S01]  /*70b0*/  LDSM.16.MT88.4 R136, [R183+0x5800] ;  /* 0x00580000b788783b */ /* 0x000fe20000004200 */
[----:B------:R-:W-:Y:S06]  /*70c0*/  MUFU.EX2 R153, R153 ;  /* 0x0000009900997308 */ /* 0x000fec0000000800 */
[C---:B--2---:R-:W-:Y:S08]  /*70d0*/  HMMA.16816.F32 R104, R116.reuse, R120, R104 ;  /* 0x000000787468723c */ /* 0x044ff00000001868 */
[C---:B------:R-:W-:Y:S01]  /*70e0*/  HMMA.16816.F32 R108, R116.reuse, R122, R108 ;  /* 0x0000007a746c723c */ /* 0x040fe2000000186c */
[----:B------:R-:W1:Y:S07]  /*70f0*/  LDSM.16.MT88.4 R120, [R183+0x3000] ;  /* 0x00300000b778783b */ /* 0x000e6e0000004200 */
[C---:B------:R-:W-:Y:S07]  /*7100*/  HMMA.16816.F32 R16, R116.reuse, R20, R16 ;  /* 0x000000147410723c */ /* 0x040fee0000001810 */
[----:B------:R-:W-:Y:S01]  /*7110*/  F2FP.PACK_AB R20, R145, R144 ;  /* 0x000000909114723e */ /* 0x000fe200000000ff */
[----:B------:R-:W-:Y:S01]  /*7120*/  HMMA.16816.F32 R112, R116, R22, R112 ;  /* 0x000000167470723c */ /* 0x000fe20000001870 */
[----:B------:R-:W2:Y:S03]  /*7130*/  LDSM.16.MT88.4 R116, [R182+0x3000] ;  /* 0x00300000b674783b */ /* 0x000ea60000004200 */
[----:B------:R-:W-:Y:S01]  /*7140*/  F2FP.PACK_AB R21, R147, R146 ;  /* 0x000000929315723e */ /* 0x000fe200000000ff */
[----:B------:R-:W-:Y:S02]  /*7150*/  FADD.FTZ R145, R145, R247 ;  /* 0x000000f791917221 */ /* 0x000fe40000010000 */
[----:B---3--:R-:W-:Y:S01]  /*7160*/  F2FP.PACK_AB R22, R149, R148 ;  /* 0x000000949516723e */ /* 0x008fe200000000ff */
[----:B------:R-:W-:Y:S01]  /*7170*/  FADD.FTZ R147, R147, R0 ;  /* 0x0000000093937221 */ /* 0x000fe20000010000 */
[----:B----4-:R-:W-:Y:S03]  /*7180*/  F2FP.PACK_AB R23, R151, R150 ;  /* 0x000000969717723e */ /* 0x010fe600000000ff */
[----:B------:R-:W-:Y:S01]  /*7190*/  MOV R0, R3 ;  /* 0x0000000300007202 */ /* 0x000fe20000000f00 */
[----:B------:R-:W-:Y:S02]  /*71a0*/  FADD.FTZ R145, R148, R145 ;  /* 0x0000009194917221 */ /* 0x000fe40000010000 */
[----:B------:R-:W-:Y:S01]  /*71b0*/  FADD.FTZ R147, R150, R147 ;  /* 0x0000009396937221 */ /* 0x000fe20000010000 */
[C---:B-----5:R-:W-:Y:S05]  /*71c0*/  HMMA.16816.F32 R4, R20.reuse, R124, R4 ;  /* 0x0000007c1404723c */ /* 0x060fea0000001804 */
[----:B------:R-:W-:Y:S02]  /*71d0*/  FADD.FTZ R149, R149, R145 ;  /* 0x0000009195957221 */ /* 0x000fe40000010000 */
[----:B------:R-:W-:Y:S01]  /*71e0*/  FADD.FTZ R151, R151, R147 ;  /* 0x0000009397977221 */ /* 0x000fe20000010000 */
[C---:B------:R-:W-:Y:S01]  /*71f0*/  HMMA.16816.F32 R8, R20.reuse, R126, R8 ;  /* 0x0000007e1408723c */ /* 0x040fe20000001808 */
[----:B------:R-:W3:Y:S07]  /*7200*/  LDSM.16.MT88.4 R124, [R181+0x3000] ;  /* 0x00300000b57c783b */ /* 0x000eee0000004200 */
[C---:B------:R-:W-:Y:S08]  /*7210*/  HMMA.16816.F32 R36, R20.reuse, R128, R36 ;  /* 0x000000801424723c */ /* 0x040ff00000001824 */
[C---:B------:R-:W-:Y:S01]  /*7220*/  HMMA.16816.F32 R40, R20.reuse, R130, R40 ;  /* 0x000000821428723c */ /* 0x040fe20000001828 */
[----:B------:R-:W4:Y:S07]  /*7230*/  LDSM.16.MT88.4 R128, [R180+0x3000] ;  /* 0x00300000b480783b */ /* 0x000f2e0000004200 */
[C---:B------:R-:W-:Y:S07]  /*7240*/  HMMA.16816.F32 R44, R20.reuse, R140, R44 ;  /* 0x0000008c142c723c */ /* 0x040fee000000182c */
[--C-:B------:R-:W-:Y:S01]  /*7250*/  FFMA.FTZ R140, R28, c[0x0][0x2d0], -R162.reuse ;  /* 0x0000b4001c8c7a23 */ /* 0x100fe200000108a2 */
[C---:B------:R-:W-:Y:S04]  /*7260*/  HMMA.16816.F32 R48, R20.reuse, R142, R48 ;  /* 0x0000008e1430723c */ /* 0x040fe80000001830 */
[--C-:B------:R-:W-:Y:S01]  /*7270*/  FFMA.FTZ R141, R29, c[0x0][0x2d0], -R162.reuse ;  /* 0x0000b4001d8d7a23 */ /* 0x100fe200000108a2 */
[----:B------:R-:W5:Y:S01]  /*7280*/  MUFU.EX2 R140, R140 ;  /* 0x0000008c008c7308 */ /* 0x000f620000000800 */
[----:B------:R-:W-:Y:S02]  /*7290*/  FFMA.FTZ R162, R33, c[0x0][0x2d0], -R162 ;  /* 0x0000b40021a27a23 */ /* 0x000fe400000108a2 */
[C---:B------:R-:W-:Y:S04]  /*72a0*/  HMMA.16816.F32 R52, R20.reuse, R24, R52 ;  /* 0x000000181434723c */ /* 0x040fe80000001834 */
[--C-:B------:R-:W-:Y:S02]  /*72b0*/  FFMA.FTZ R142, R30, c[0x0][0x2d0], -R161.reuse ;  /* 0x0000b4001e8e7a23 */ /* 0x100fe400000108a1 */
[--C-:B------:R-:W-:Y:S01]  /*72c0*/  FFMA.FTZ R143, R31, c[0x0][0x2d0], -R161.reuse ;  /* 0x0000b4001f8f7a23 */ /* 0x100fe200000108a1 */
[----:B------:R-:W2:Y:S01]  /*72d0*/  MUFU.EX2 R141, R141 ;  /* 0x0000008d008d7308 */ /* 0x000ea20000000800 */
[C---:B------:R-:W-:Y:S01]  /*72e0*/  HMMA.16816.F32 R56, R20.reuse, R26, R56 ;  /* 0x0000001a1438723c */ /* 0x040fe20000001838 */
[----:B------:R-:W4:Y:S03]  /*72f0*/  LDSM.16.MT88.4 R24, [R183+0x5000] ;  /* 0x00500000b718783b */ /* 0x000f260000004200 */
[----:B------:R-:W-:Y:S04]  /*7300*/  FFMA.FTZ R161, R35, c[0x0][0x2d0], -R161 ;  /* 0x0000b40023a17a23 */ /* 0x000fe800000108a1 */
[C---:B-1----:R-:W-:Y:S01]  /*7310*/  HMMA.16816.F32 R60, R20.reuse, R120, R60 ;  /* 0x00000078143c723c */ /* 0x042fe2000000183c */
[----:B------:R-:W-:Y:S01]  /*7320*/  LDSM.16.MT88.4 R28, [R181+0x5000] ;  /* 0x00500000b51c783b */ /* 0x000fe20000004200 */
[----:B------:R-:W1:Y:S02]  /*7330*/  MUFU.EX2 R142, R142 ;  /* 0x0000008e008e7308 */ /* 0x000e640000000800 */
[----:B-----5:R-:W-:Y:S04]  /*7340*/  FADD.FTZ R149, R140, R149 ;  /* 0x000000958c957221 */ /* 0x020fe80000010000 */
[C---:B------:R-:W-:Y:S01]  /*7350*/  HMMA.16816.F32 R64, R20.reuse, R122, R64 ;  /* 0x0000007a1440723c */ /* 0x040fe20000001840 */
[----:B------:R-:W-:Y:S03]  /*7360*/  LDSM.16.MT88.4 R120, [R180+0x5000] ;  /* 0x00500000b478783b */ /* 0x000fe60000004200 */
[----:B------:R-:W5:Y:S01]  /*7370*/  MUFU.EX2 R143, R143 ;  /* 0x0000008f008f7308 */ /* 0x000f620000000800 */
[----:B--2---:R-:W-:Y:S03]  /*7380*/  FADD.FTZ R149, R141, R149 ;  /* 0x000000958d957221 */ /* 0x004fe60000010000 */
[C---:B------:R-:W-:Y:S01]  /*7390*/  HMMA.16816.F32 R68, R20.reuse, R116, R68 ;  /* 0x000000741444723c */ /* 0x040fe20000001844 */
[----:B------:R-:W-:Y:S03]  /*73a0*/  LDSM.16.MT88.4 R32, [R181+0x1800] ;  /* 0x00180000b520783b */ /* 0x000fe60000004200 */
[----:B------:R-:W-:Y:S02]  /*73b0*/  FADD.FTZ R149, R152, R149 ;  /* 0x0000009598957221 */ /* 0x000fe40000010000 */
[----:B------:R-:W2:Y:S02]  /*73c0*/  MUFU.EX2 R162, R162 ;  /* 0x000000a200a27308 */ /* 0x000ea40000000800 */
[C---:B------:R-:W-:Y:S01]  /*73d0*/  HMMA.16816.F32 R72, R20.reuse, R118, R72 ;  /* 0x000000761448723c */ /* 0x040fe20000001848 */
[----:B------:R-:W4:Y:S03]  /*73e0*/  LDSM.16.MT88.4 R116, [R182+0x5000] ;  /* 0x00500000b674783b */ /* 0x000f260000004200 */
[----:B-1----:R-:W-:Y:S04]  /*73f0*/  FADD.FTZ R151, R142, R151 ;  /* 0x000000978e977221 */ /* 0x002fe80000010000 */
[C---:B---3--:R-:W-:Y:S01]  /*7400*/  HMMA.16816.F32 R76, R20.reuse, R124, R76 ;  /* 0x0000007c144c723c */ /* 0x048fe2000000184c */
[----:B------:R-:W1:Y:S03]  /*7410*/  MUFU.EX2 R161, R161 ;  /* 0x000000a100a17308 */ /* 0x000e660000000800 */
[----:B-----5:R-:W-:Y:S04]  /*7420*/  FADD.FTZ R151, R143, R151 ;  /* 0x000000978f977221 */ /* 0x020fe80000010000 */
[C---:B------:R-:W-:Y:S01]  /*7430*/  HMMA.16816.F32 R80, R20.reuse, R126, R80 ;  /* 0x0000007e1450723c */ /* 0x040fe20000001850 */
[----:B------:R-:W3:Y:S03]  /*7440*/  LDSM.16.MT88.4 R124, [R183+0x1800] ;  /* 0x00180000b77c783b */ /* 0x000ee60000004200 */
[----:B------:R-:W-:Y:S02]  /*7450*/  FADD.FTZ R151, R153, R151 ;  /* 0x0000009799977221 */ /* 0x000fe40000010000 */
[C---:B--2---:R-:W-:Y:S02]  /*7460*/  FADD.FTZ R246, R162.reuse, R149 ;  /* 0x00000095a2f67221 */ /* 0x044fe40000010000 */
[C---:B----4-:R-:W-:Y:S08]  /*7470*/  HMMA.16816.F32 R84, R20.reuse, R128, R84 ;  /* 0x000000801454723c */ /* 0x050ff00000001854 */
[C---:B------:R-:W-:Y:S04]  /*7480*/  HMMA.16816.F32 R88, R20.reuse, R130, R88 ;  /* 0x000000821458723c */ /* 0x040fe80000001858 */
[----:B-1----:R-:W-:Y:S04]  /*7490*/  FADD.FTZ R245, R161, R151 ;  /* 0x00000097a1f57221 */ /* 0x002fe80000010000 */
[C---:B------:R-:W-:Y:S08]  /*74a0*/  HMMA.16816.F32 R92, R20.reuse, R24, R92 ;  /* 0x00000018145c723c */ /* 0x040ff0000000185c */
[C---:B------:R-:W-:Y:S01]  /*74b0*/  HMMA.16816.F32 R96, R20.reuse, R26, R96 ;  /* 0x0000001a1460723c */ /* 0x040fe20000001860 */
[----:B------:R-:W1:Y:S07]  /*74c0*/  LDSM.16.MT88.4 R24, [R182+0x1800] ;  /* 0x00180000b618783b */ /* 0x000e6e0000004200 */
[C---:B------:R-:W-:Y:S08]  /*74d0*/  HMMA.16816.F32 R100, R20.reuse, R116, R100 ;  /* 0x000000741464723c */ /* 0x040ff00000001864 */
[C---:B------:R-:W-:Y:S01]  /*74e0*/  HMMA.16816.F32 R12, R20.reuse, R118, R12 ;  /* 0x00000076140c723c */ /* 0x040fe2000000180c */
[----:B------:R-:W-:Y:S07]  /*74f0*/  LDSM.16.MT88.4 R116, [R183+0x3800] ;  /* 0x00380000b774783b */ /* 0x000fee0000004200 */
[C---:B------:R-:W-:Y:S08]  /*7500*/  HMMA.16816.F32 R104, R20.reuse, R28, R104 ;  /* 0x0000001c1468723c */ /* 0x040ff00000001868 */
[C---:B------:R-:W-:Y:S01]  /*7510*/  HMMA.16816.F32 R108, R20.reuse, R30, R108 ;  /* 0x0000001e146c723c */ /* 0x040fe2000000186c */
[----:B------:R-:W2:Y:S07]  /*7520*/  LDSM.16.MT88.4 R28, [R180+0x1800] ;  /* 0x00180000b41c783b */ /* 0x000eae0000004200 */
[C---:B------:R-:W-:Y:S08]  /*7530*/  HMMA.16816.F32 R16, R20.reuse, R120, R16 ;  /* 0x000000781410723c */ /* 0x040ff00000001810 */
[----:B------:R-:W-:Y:S01]  /*7540*/  HMMA.16816.F32 R112, R20, R122, R112 ;  /* 0x0000007a1470723c */ /* 0x000fe20000001870 */
[----:B------:R-:W-:Y:S06]  /*7550*/  LDSM.16.MT88.4 R120, [R180+0x3800] ;  /* 0x00380000b478783b */ /* 0x000fec0000004200 */
[----:B------:R-:W-:Y:S02]  /*7560*/  F2FP.PACK_AB R20, R141, R140 ;  /* 0x0000008c8d14723e */ /* 0x000fe400000000ff */
[----:B------:R-:W-:Y:S03]  /*7570*/  F2FP.PACK_AB R21, R143, R142 ;  /* 0x0000008e8f15723e */ /* 0x000fe600000000ff */
[----:B------:R-:W-:Y:S02]  /*7580*/  F2FP.PACK_AB R22, R162, R152 ;  /* 0x00000098a216723e */ /* 0x000fe400000000ff */
[----:B------:R-:W-:Y:S07]  /*7590*/  F2FP.PACK_AB R23, R161, R153 ;  /* 0x00000099a117723e */ /* 0x000fee00000000ff */
[C---:B---3--:R-:W-:Y:S01]  /*75a0*/  HMMA.16816.F32 R128, R20.reuse, R124, R4 ;  /* 0x0000007c1480723c */ /* 0x048fe20000001804 */
[----:B------:R-:W3:Y:S07]  /*75b0*/  LDSM.16.MT88.4 R4, [R182+0x3800] ;  /* 0x00380000b604783b */ /* 0x000eee0000004200 */
[C---:B------:R-:W-:Y:S01]  /*75c0*/  HMMA.16816.F32 R124, R20.reuse, R126, R8 ;  /* 0x0000007e147c723c */ /* 0x040fe20000001808 */
[----:B------:R-:W4:Y:S07]  /*75d0*/  LDSM.16.MT88.4 R8, [R181+0x3800] ;  /* 0x00380000b508783b */ /* 0x000f2e0000004200 */
[C---:B-1----:R-:W-:Y:S08]  /*75e0*/  HMMA.16816.F32 R36, R20.reuse, R24, R36 ;  /* 0x000000181424723c */ /* 0x042ff00000001824 */
[C---:B------:R-:W-:Y:S01]  /*75f0*/  HMMA.16816.F32 R40, R20.reuse, R26, R40 ;  /* 0x0000001a1428723c */ /* 0x040fe20000001828 */
[----:B------:R-:W1:Y:S07]  /*7600*/  LDSM.16.MT88.4 R24, [R182+0x5800] ;  /* 0x00580000b618783b */ /* 0x000e6e0000004200 */
[C---:B------:R-:W-:Y:S08]  /*7610*/  HMMA.16816.F32 R44, R20.reuse, R32, R44 ;  /* 0x00000020142c723c */ /* 0x040ff0000000182c */
[C---:B------:R-:W-:Y:S08]  /*7620*/  HMMA.16816.F32 R48, R20.reuse, R34, R48 ;  /* 0x000000221430723c */ /* 0x040ff00000001830 */
[C---:B--2---:R-:W-:Y:S08]  /*7630*/  HMMA.16816.F32 R52, R20.reuse, R28, R52 ;  /* 0x0000001c1434723c */ /* 0x044ff00000001834 */
[C---:B------:R-:W-:Y:S01]  /*7640*/  HMMA.16816.F32 R56, R20.reuse, R30, R56 ;  /* 0x0000001e1438723c */ /* 0x040fe20000001838 */
[----:B------:R-:W2:Y:S07]  /*7650*/  LDSM.16.MT88.4 R28, [R181+0x5800] ;  /* 0x00580000b51c783b */ /* 0x000eae0000004200 */
[C---:B------:R-:W-:Y:S08]  /*7660*/  HMMA.16816.F32 R60, R20.reuse, R116, R60 ;  /* 0x00000074143c723c */ /* 0x040ff0000000183c */
[C---:B------:R-:W-:Y:S08]  /*7670*/  HMMA.16816.F32 R64, R20.reuse, R118, R64 ;  /* 0x000000761440723c */ /* 0x040ff00000001840 */
[C---:B---3--:R-:W-:Y:S08]  /*7680*/  HMMA.16816.F32 R68, R20.reuse, R4, R68 ;  /* 0x000000041444723c */ /* 0x048ff00000001844 */
[C---:B------:R-:W-:Y:S01]  /*7690*/  HMMA.16816.F32 R72, R20.reuse, R6, R72 ;  /* 0x000000061448723c */ /* 0x040fe20000001848 */
[----:B------:R-:W3:Y:S07]  /*76a0*/  LDSM.16.MT88.4 R4, [R180+0x5800] ;  /* 0x00580000b404783b */ /* 0x000eee0000004200 */
[C---:B----4-:R-:W-:Y:S08]  /*76b0*/  HMMA.16816.F32 R76, R20.reuse, R8, R76 ;  /* 0x00000008144c723c */ /* 0x050ff0000000184c */
[C---:B------:R-:W-:Y:S08]  /*76c0*/  HMMA.16816.F32 R80, R20.reuse, R10, R80 ;  /* 0x0000000a1450723c */ /* 0x040ff00000001850 */
[C---:B------:R-:W-:Y:S08]  /*76d0*/  HMMA.16816.F32 R84, R20.reuse, R120, R84 ;  /* 0x000000781454723c */ /* 0x040ff00000001854 */
[C---:B------:R-:W-:Y:S08]  /*76e0*/  HMMA.16816.F32 R88, R20.reuse, R122, R88 ;  /* 0x0000007a1458723c */ /* 0x040ff00000001858 */
[C---:B------:R-:W-:Y:S08]  /*76f0*/  HMMA.16816.F32 R92, R20.reuse, R136, R92 ;  /* 0x00000088145c723c */ /* 0x040ff0000000185c */
[C---:B------:R-:W-:Y:S08]  /*7700*/  HMMA.16816.F32 R96, R20.reuse, R138, R96 ;  /* 0x0000008a1460723c */ /* 0x040ff00000001860 */
[C---:B-1----:R-:W-:Y:S08]  /*7710*/  HMMA.16816.F32 R100, R20.reuse, R24, R100 ;  /* 0x000000181464723c */ /* 0x042ff00000001864 */
[C---:B------:R-:W-:Y:S08]  /*7720*/  HMMA.16816.F32 R120, R20.reuse, R26, R12 ;  /* 0x0000001a1478723c */ /* 0x040ff0000000180c */
[C---:B--2---:R-:W-:Y:S08]  /*7730*/  HMMA.16816.F32 R104, R20.reuse, R28, R104 ;  /* 0x0000001c1468723c */ /* 0x044ff00000001868 */
[C---:B------:R-:W-:Y:S08]  /*7740*/  HMMA.16816.F32 R108, R20.reuse, R30, R108 ;  /* 0x0000001e146c723c */ /* 0x040ff0000000186c */
[C---:B---3--:R-:W-:Y:S08]  /*7750*/  HMMA.16816.F32 R116, R20.reuse, R4, R16 ;  /* 0x000000041474723c */ /* 0x048ff00000001810 */
[----:B------:R-:W-:Y:S01]  /*7760*/  HMMA.16816.F32 R112, R20, R6, R112 ;  /* 0x000000061470723c */ /* 0x000fe20000001870 */
[----:B------:R-:W-:-:S07]  /*7770*/  @P3 BRA `(.L_x_44) ;  /* 0xffffd65000003947 */ /* 0x000fce000383ffff */
.L_x_43:
[----:B------:R-:W-:Y:S11]  /*7780*/  @!UPT UIADD3 URZ, URZ, URZ, URZ ;  /* 0x0000003f3f3ff290 */ /* 0x000ff6000fffe03f */
[----:B------:R-:W-:Y:S05]  /*7790*/  BRA.DIV ~URZ, `(.L_x_45) ;  /* 0x00004aa27f007947 */ /* 0x000fea000b800000 */
[----:B------:R-:W1:Y:S04]  /*77a0*/  SHFL.BFLY PT, R0, R246, 0x2, 0x1f ;  /* 0x0c401f00f6007f89 */ /* 0x000e6800000e0000 */
[----:B------:R-:W2:Y:S01]  /*77b0*/  SHFL.BFLY PT, R2, R245, 0x2, 0x1f ;  /* 0x0c401f00f5027f89 */ /* 0x000ea200000e0000 */
[----:B-1----:R-:W-:-:S02]  /*77c0*/  FADD.FTZ R246, R0, R246 ;  /* 0x000000f600f67221 */ /* 0x002fc40000010000 */
[----:B--2---:R-:W-:-:S03]  /*77d0*/  FADD.FTZ R245, R2, R245 ;  /* 0x000000f502f57221 */ /* 0x004fc60000010000 */
[----:B------:R-:W1:Y:S04]  /*77e0*/  SHFL.BFLY PT, R0, R246, 0x1, 0x1f ;  /* 0x0c201f00f6007f89 */ /* 0x000e6800000e0000 */
[----:B------:R2:W3:Y:S01]  /*77f0*/  SHFL.BFLY PT, R4, R245, 0x1, 0x1f ;  /* 0x0c201f00f5047f89 */ /* 0x0004e200000e0000 */
[----:B-1----:R-:W-:-:S05]  /*7800*/  FADD.FTZ R0, R246, R0 ;  /* 0x00000000f6007221 */ /* 0x002fca0000010000 */
.L_x_114:
[----:B------:R-:W-:Y:S01]  /*7810*/  FSETP.NE.FTZ.AND P1, PT, R0, RZ, PT ;  /* 0x000000ff0000720b */ /* 0x000fe20003f35000 */
[----:B---3--:R-:W-:Y:S01]  /*7820*/  FADD.FTZ R4, R4, R245 ;  /* 0x000000f504047221 */ /* 0x008fe20000010000 */
[----:B------:R-:W-:Y:S02]  /*7830*/  MOV R5, RZ ;  /* 0x000000ff00057202 */ /* 0x000fe40000000f00 */
[----:B------:R-:W-:Y:S02]  /*7840*/  MOV R2, 0xff800000 ;  /* 0xff80000000027802 */ /* 0x000fe40000000f00 */
[----:B------:R-:W-:-:S02]  /*7850*/  FSETP.NE.FTZ.AND P0, PT, R4, RZ, PT ;  /* 0x000000ff0400720b */ /* 0x000fc40003f15000 */
[----:B------:R-:W-:-:S05]  /*7860*/  MOV R9, 0x1 ;  /* 0x0000000100097802 */ /* 0x000fca0000000f00 */
[----:B------:R-:W1:Y:S01]  /*7870*/  @P1 MUFU.LG2 R6, R0 ;  /* 0x0000000000061308 */ /* 0x000e620000000c00 */
[----:B------:R-:W-:-:S05]  /*7880*/  @P1 MOV R7, 0x3f317218 ;  /* 0x3f31721800071802 */ /* 0x000fca0000000f00 */
[----:B------:R-:W-:Y:S02]  /*7890*/  @P1 FMUL.FTZ R7, R7, c[0x0][0x2d0] ;  /* 0x0000b40007071a20 */ /* 0x000fe40000410000 */
[----:B------:R3:W4:Y:S01]  /*78a0*/  @P1 MUFU.RCP R5, R0 ;  /* 0x0000000000051308 */ /* 0x0007220000001000 */
[----:B-1----:R-:W-:-:S04]  /*78b0*/  @P1 FMUL.FTZ R6, R6, 0.69314718246459960938 ;  /* 0x3f31721806061820 */ /* 0x002fc80000410000 */
[----:B------:R-:W-:Y:S01]  /*78c0*/  @P1 FFMA.FTZ R2, R7, R132, R6 ;  /* 0x0000008407021223 */ /* 0x000fe20000010006 */
[----:B------:R-:W-:Y:S02]  /*78d0*/  @P0 MOV R7, 0x3f317218 ;  /* 0x3f31721800070802 */ /* 0x000fe40000000f00 */
[----:B---3--:R-:W-:Y:S01]  /*78e0*/  MOV R0, RZ ;  /* 0x000000ff00007202 */ /* 0x008fe20000000f00 */
[C---:B----4-:R-:W-:Y:S02]  /*78f0*/  FMUL.FTZ R128, R5.reuse, R128 ;  /* 0x0000008005807220 */ /* 0x050fe40000410000 */
[C---:B------:R-:W-:Y:S02]  /*7900*/  FMUL.FTZ R129, R5.reuse, R129 ;  /* 0x0000008105817220 */ /* 0x040fe40000410000 */
[C---:B------:R-:W-:Y:S01]  /*7910*/  FMUL.FTZ R124, R5.reuse, R124 ;  /* 0x0000007c057c7220 */ /* 0x040fe20000410000 */
[----:B------:R-:W-:Y:S01]  /*7920*/  @P0 MUFU.RCP R0, R4 ;  /* 0x0000000400000308 */ /* 0x000fe20000001000 */
[----:B------:R-:W-:-:S02]  /*7930*/  FMUL.FTZ R125, R5, R125 ;  /* 0x0000007d057d7220 */ /* 0x000fc40000410000 */
        /* <DEDUP_REMOVED lines=11> */
[----:B------:R-:W-:Y:S02]  /*79f0*/  FMUL.FTZ R56, R5, R56 ;  /* 0x0000003805387220 */ /* 0x000fe40000410000 */
[----:B-1----:R-:W-:-:S02]  /*7a00*/  @P0 FMUL.FTZ R6, R4, 0.69314718246459960938 ;  /* 0x3f31721804060820 */ /* 0x002fc40000410000 */
[----:B------:R-:W-:Y:S02]  /*7a10*/  @P0 FMUL.FTZ R4, R7, c[0x0][0x2d0] ;  /* 0x0000b40007040a20 */ /* 0x000fe40000410000 */
        /* <DEDUP_REMOVED lines=32> */
[----:B------:R-:W-:Y:S01]  /*7c20*/  FMUL.FTZ R113, R5, R113 ;  /* 0x0000007105717220 */ /* 0x000fe20000410000 */
[----:B------:R-:W-:Y:S01]  /*7c30*/  MOV R5, 0xff800000 ;  /* 0xff80000000057802 */ /* 0x000fe20000000f00 */
        /* <DEDUP_REMOVED lines=47> */
[----:B------:R-:W-:Y:S02]  /*7f30*/  FMUL.FTZ R115, R0, R115 ;  /* 0x0000007300737220 */ /* 0x000fe40000410000 */
[----:B------:R-:W-:Y:S02]  /*7f40*/  @P0 FFMA.FTZ R5, R4, R3, R6 ;  /* 0x0000000304050223 */ /* 0x000fe40000010006 */
.L_x_28:
[----:B------:R-:W-:Y:S01]  /*7f50*/  LOP3.LUT P0, RZ, R201, 0xff, RZ, 0xc0, !PT ;  /* 0x000000ffc9ff7812 */ /* 0x000fe2000780c0ff */
[----:B------:R-:W-:-:S12]  /*7f60*/  BSSY B0, `(.L_x_46) ;  /* 0x000000f000007945 */ /* 0x000fd80003800000 */
[----:B------:R-:W-:Y:S05]  /*7f70*/  @P0 BRA `(.L_x_47) ;  /* 0x000000d000000947 */ /* 0x000fea0003800000 */
[----:B------:R-:W3:Y:S01]  /*7f80*/  S2R R0, SR_LANEID ;  /* 0x0000000000007919 */ /* 0x000ee20000000000 */
[----:B------:R-:W-:Y:S01]  /*7f90*/  VOTEU.ANY UR4, UPT, PT ;  /* 0x0000000000047886 */ /* 0x000fe200038e0100 */
[----:B------:R-:W-:Y:S01]  /*7fa0*/  IMAD.MOV.U32 R6, RZ, RZ, c[0x0][0x560] ;  /* 0x00015800ff067624 */ /* 0x000fe200078e00ff */
[----:B------:R-:W3:Y:S01]  /*7fb0*/  FLO.U32 R4, UR4 ;  /* 0x0000000400047d00 */ /* 0x000ee200080e0000 */
[----:B------:R-:W-:-:S07]  /*7fc0*/  IMAD.MOV.U32 R7, RZ, RZ, c[0x0][0x564] ;  /* 0x00015900ff077624 */ /* 0x000fce00078e00ff */
[----:B------:R-:W4:Y:S01]  /*7fd0*/  POPC R3, UR4 ;  /* 0x0000000400037d09 */ /* 0x000f220008000000 */
[----:B---3--:R-:W-:-:S13]  /*7fe0*/  ISETP.EQ.U32.AND P0, PT, R4, R0, PT ;  /* 0x000000000400720c */ /* 0x008fda0003f02070 */
[----:B----4-:R-:W3:Y:S04]  /*7ff0*/  @P0 ATOMG.E.ADD.STRONG.GPU PT, R3, [R6.64], R3 ;  /* 0x00000003060309a8 */ /* 0x010ee800081ee1c6 */
[----:B------:R-:W4:Y:S02]  /*8000*/  S2R R0, SR_LTMASK ;  /* 0x0000000000007919 */ /* 0x000f240000003900 */
[----:B----4-:R-:W-:-:S04]  /*8010*/  LOP3.LUT R0, R0, UR4, RZ, 0xc0, !PT ;  /* 0x0000000400007c12 */ /* 0x010fc8000f8ec0ff */
[----:B------:R-:W4:Y:S01]  /*8020*/  POPC R192, R0 ;  /* 0x0000000000c07309 */ /* 0x000f220000000000 */
[----:B---3--:R-:W4:Y:S02]  /*8030*/  SHFL.IDX PT, R3, R3, R4, 0x1f ;  /* 0x00001f0403037589 */ /* 0x008f2400000e0000 */
[----:B----4-:R-:W-:-:S05]  /*8040*/  IADD3 R192, R3, c[0x0][0xc], R192 ;  /* 0x0000030003c07a10 */ /* 0x010fca0007ffe0c0 */
.L_x_47:
[----:B------:R-:W-:Y:S05]  /*8050*/  BSYNC B0 ;  /* 0x0000000000007941 */ /* 0x000fea0003800000 */
.L_x_46:
[----:B------:R-:W-:Y:S01]  /*8060*/  PRMT R9, R9, 0x9910, RZ ;  /* 0x0000991009097816 */ /* 0x000fe200000000ff */
[----:B------:R-:W-:Y:S01]  /*8070*/  BSSY B1, `(.L_x_48) ;  /* 0x00002fd000017945 */ /* 0x000fe20003800000 */
[----:B------:R-:W-:Y:S02]  /*8080*/  IMAD.MOV.U32 R0, RZ, RZ, R192 ;  /* 0x000000ffff007224 */ /* 0x000fe400078e00c0 */
[----:B------:R-:W-:-:S13]  /*8090*/  ISETP.NE.AND P0, PT, R9, RZ, PT ;  /* 0x000000ff0900720c */ /* 0x000fda0003f05270 */
[----:B------:R-:W-:Y:S05]  /*80a0*/  @!P0 BRA `(.L_x_49) ;  /* 0x000023e000008947 */ /* 0x000fea0003800000 */
[----:B------:R-:W-:Y:S01]  /*80b0*/  WARPSYNC 0xffffffff ;  /* 0xffffffff00007948 */ /* 0x000fe20003800000 */
[----:B------:R-:W-:Y:S01]  /*80c0*/  BAR.SYNC.DEFER_BLOCKING 0x1, 0x100 ;  /* 0x0044000000007b1d */ /* 0x000fe20000010000 */
[----:B------:R-:W-:Y:S02]  /*80d0*/  F2FP.PACK_AB R4, R129, R128 ;  /* 0x000000808104723e */ /* 0x000fe400000000ff */
[----:B------:R-:W-:Y:S02]  /*80e0*/  F2FP.PACK_AB R6, R131, R130 ;  /* 0x000000828306723e */ /* 0x000fe400000000ff */
[----:B------:R-:W-:Y:S02]  /*80f0*/  F2FP.PACK_AB R3, R125, R124 ;  /* 0x0000007c7d03723e */ /* 0x000fe400000000ff */
[----:B------:R-:W-:Y:S02]  /*8100*/  F2FP.PACK_AB R7, R115, R114 ;  /* 0x000000727307723e */ /* 0x000fe400000000ff */
[----:B------:R-:W-:-:S02]  /*8110*/  ISETP.NE.U32.AND P2, PT, RZ, c[0x0][0x508], PT ;  /* 0x00014200ff007a0c */ /* 0x000fc40003f45070 */
[----:B------:R-:W-:Y:S02]  /*8120*/  ISETP.NE.U32.AND P1, PT, RZ, c[0x0][0x500], PT ;  /* 0x00014000ff007a0c */ /* 0x000fe40003f25070 */
[----:B------:R-:W-:Y:S02]  /*8130*/  ISETP.NE.AND.EX P2, PT, RZ, c[0x0][0x50c], PT, P2 ;  /* 0x00014300ff007a0c */ /* 0x000fe40003f45320 */
[----:B------:R-:W-:Y:S01]  /*8140*/  ISETP.NE.AND.EX P1, PT, RZ, c[0x0][0x504], PT, P1 ;  /* 0x00014100ff007a0c */ /* 0x000fe20003f25310 */
[----:B------:R3:W-:Y:S10]  /*8150*/  STS [R232], R4 ;  /* 0x00000004e8007388 */ /* 0x0007f40000000800 */
[C---:B------:R-:W-:Y:S01]  /*8160*/  @P2 LEA R8, P0, R238.reuse, c[0x0][0x508], 0x2 ;  /* 0x00014200ee082a11 */ /* 0x040fe200078010ff */
[----:B------:R4:W-:Y:S03]  /*8170*/  STS [R232+0x400], R6 ;  /* 0x00040006e8007388 */ /* 0x0009e60000000800 */
[----:B------:R-:W-:Y:S01]  /*8180*/  @P2 LEA.HI.X R9, R238, c[0x0][0x50c], R237, 0x2, P0 ;  /* 0x00014300ee092a11 */ /* 0x000fe200000f14ed */
[----:B------:R1:W-:Y:S01]  /*8190*/  STS [R231], R3 ;  /* 0x00000003e7007388 */ /* 0x0003e20000000800 */
[----:B---3--:R-:W-:-:S02]  /*81a0*/  F2FP.PACK_AB R4, R127, R126 ;  /* 0x0000007e7f04723e */ /* 0x008fc400000000ff */
[----:B----4-:R-:W-:-:S03]  /*81b0*/  F2FP.PACK_AB R6, R37, R36 ;  /* 0x000000242506723e */ /* 0x010fc600000000ff */
[----:B------:R3:W-:Y:S01]  /*81c0*/  STS [R231+0x400], R4 ;  /* 0x00040004e7007388 */ /* 0x0007e20000000800 */
[----:B-1----:R-:W-:-:S03]  /*81d0*/  F2FP.PACK_AB R3, R39, R38 ;  /* 0x000000262703723e */ /* 0x002fc600000000ff */
[----:B------:R1:W-:Y:S04]  /*81e0*/  STS [R230], R6 ;  /* 0x00000006e6007388 */ /* 0x0003e80000000800 */
[----:B------:R4:W-:Y:S01]  /*81f0*/  STS [R230+0x400], R3 ;  /* 0x00040003e6007388 */ /* 0x0009e20000000800 */
[----:B---3--:R-:W-:Y:S02]  /*8200*/  F2FP.PACK_AB R4, R41, R40 ;  /* 0x000000282904723e */ /* 0x008fe400000000ff */
[----:B-1----:R-:W-:-:S03]  /*8210*/  F2FP.PACK_AB R6, R43, R42 ;  /* 0x0000002a2b06723e */ /* 0x002fc600000000ff */
[----:B------:R1:W-:Y:S01]  /*8220*/  STS [R235], R4 ;  /* 0x00000004eb007388 */ /* 0x0003e20000000800 */
[----:B----4-:R-:W-:-:S03]  /*8230*/  F2FP.PACK_AB R3, R45, R44 ;  /* 0x0000002c2d03723e */ /* 0x010fc600000000ff */
[----:B------:R3:W-:Y:S04]  /*8240*/  STS [R235+0x400], R6 ;  /* 0x00040006eb007388 */ /* 0x0007e80000000800 */
[----:B------:R4:W-:Y:S01]  /*8250*/  STS [R229], R3 ;  /* 0x00000003e5007388 */ /* 0x0009e20000000800 */
[----:B-1----:R-:W-:Y:S02]  /*8260*/  F2FP.PACK_AB R4, R47, R46 ;  /* 0x0000002e2f04723e */ /* 0x002fe400000000ff */
[----:B---3--:R-:W-:-:S03]  /*8270*/  F2FP.PACK_AB R6, R49, R48 ;  /* 0x000000303106723e */ /* 0x008fc600000000ff */
[----:B------:R1:W-:Y:S01]  /*8280*/  STS [R229+0x400], R4 ;  /* 0x00040004e5007388 */ /* 0x0003e20000000800 */
[----:B----4-:R-:W-:-:S03]  /*8290*/  F2FP.PACK_AB R3, R51, R50 ;  /* 0x000000323303723e */ /* 0x010fc600000000ff */
[----:B------:R3:W-:Y:S04]  /*82a0*/  STS [R234], R6 ;  /* 0x00000006ea007388 */ /* 0x0007e80000000800 */
[----:B------:R4:W-:Y:S01]  /*82b0*/  STS [R234+0x400], R3 ;  /* 0x00040003ea007388 */ /* 0x0009e20000000800 */
[----:B-1----:R-:W-:Y:S02]  /*82c0*/  F2FP.PACK_AB R4, R53, R52 ;  /* 0x000000343504723e */ /* 0x002fe400000000ff */
[----:B---3--:R-:W-:-:S03]  /*82d0*/  F2FP.PACK_AB R6, R55, R54 ;  /* 0x000000363706723e */ /* 0x008fc600000000ff */
        /* <DEDUP_REMOVED lines=8> */
[----:B------:R3:W-:Y:S04]  /*8360*/  STS [R232+0x4000], R6 ;  /* 0x00400006e8007388 */ /* 0x0007e80000000800 */
[----:B------:R4:W-:Y:S01]  /*8370*/  STS [R232+0x4400], R3 ;  /* 0x00440003e8007388 */ /* 0x0009e20000000800 */
        /* <DEDUP_REMOVED lines=51> */
[----:B----4-:R-:W-:-:S05]  /*86b0*/  F2FP.PACK_AB R3, R111, R110 ;  /* 0x0000006e6f03723e */ /* 0x010fca00000000ff */
[----:B------:R3:W-:Y:S04]  /*86c0*/  STS [R234+0x8400], R3 ;  /* 0x00840003ea007388 */ /* 0x0007e80000000800 */
[----:B------:R4:W-:Y:S01]  /*86d0*/  STS [R233+0x8000], R6 ;  /* 0x00800006e9007388 */ /* 0x0009e20000000800 */
[----:B-1----:R-:W-:-:S05]  /*86e0*/  F2FP.PACK_AB R4, R119, R118 ;  /* 0x000000767704723e */ /* 0x002fca00000000ff */
[----:B------:R1:W-:Y:S01]  /*86f0*/  STS [R233+0x8400], R4 ;  /* 0x00840004e9007388 */ /* 0x0003e20000000800 */
[----:B---3--:R-:W-:-:S03]  /*8700*/  F2FP.PACK_AB R3, R113, R112 ;  /* 0x000000707103723e */ /* 0x008fc600000000ff */
[----:B------:R-:W-:Y:S01]  /*8710*/  STS [R236+0x8400], R7 ;  /* 0x00840007ec007388 */ /* 0x000fe20000000800 */
[----:B----4-:R-:W-:-:S03]  /*8720*/  IMAD.MOV.U32 R6, RZ, RZ, 0x4 ;  /* 0x00000004ff067424 */ /* 0x010fc600078e00ff */
[----:B------:R3:W-:Y:S01]  /*8730*/  STS [R236+0x8000], R3 ;  /* 0x00800003ec007388 */ /* 0x0007e20000000800 */
[----:B------:R-:W-:-:S04]  /*8740*/  IMAD.WIDE R10, R238, R6, c[0x0][0x500] ;  /* 0x00014000ee0a7625 */ /* 0x000fc800078e0206 */
[----:B-1----:R-:W-:Y:S01]  /*8750*/  IMAD.MOV.U32 R4, RZ, RZ, RZ ;  /* 0x000000ffff047224 */ /* 0x002fe200078e00ff */
[----:B------:R-:W-:Y:S01]  /*8760*/  BAR.SYNC.DEFER_BLOCKING 0x1, 0x100 ;  /* 0x0044000000007b1d */ /* 0x000fe20000010000 */
[----:B---3--:R-:W-:-:S06]  /*8770*/  IMAD.MOV.U32 R3, RZ, RZ, c[0x0][0x388] ;  /* 0x0000e200ff037624 */ /* 0x008fcc00078e00ff */
[----:B------:R1:W5:Y:S04]  /*8780*/  @P2 LDG.E R3, [R8.64] ;  /* 0x0000000608032981 */ /* 0x000368000c1e1900 */
[----:B------:R1:W5:Y:S01]  /*8790*/  @P1 LDG.E R4, [R10.64] ;  /* 0x000000060a041981 */ /* 0x000362000c1e1900 */
[----:B------:R-:W-:-:S04]  /*87a0*/  ISETP.NE.AND P0, PT, R242, RZ, PT ;  /* 0x000000fff200720c */ /* 0x000fc80003f05270 */
[----:B------:R-:W-:Y:S01]  /*87b0*/  SEL R242, R242, c[0x0][0x3d4], P0 ;  /* 0x0000f500f2f27a07 */ /* 0x000fe20000000000 */
[----:B------:R-:W-:Y:S05]  /*87c0*/  @P2 BRA `(.L_x_50) ;  /* 0x0000004000002947 */ /* 0x000fea0003800000 */
[----:B------:R-:W-:Y:S05]  /*87d0*/  @!P1 BRA `(.L_x_50) ;  /* 0x0000003000009947 */ /* 0x000fea0003800000 */
[----:B-----5:R3:W4:Y:S04]  /*87e0*/  LDG.E R3, [R10.64] ;  /* 0x000000060a037981 */ /* 0x020728000c1e1900 */
[----:B-1-3--:R-:W4:Y:S02]  /*87f0*/  LDG.E R10, [R10.64+0x4] ;  /* 0x000004060a0a7981 */ /* 0x00af24000c1e1900 */
[----:B----4-:R-:W-:Y:S02]  /*8800*/  IADD3 R3, -R3, R10, RZ ;  /* 0x0000000a03037210 */ /* 0x010fe40007ffe1ff */
.L_x_50:
[----:B------:R-:W-:Y:S01]  /*8810*/  IMAD.MOV.U32 R22, RZ, RZ, 0x368 ;  /* 0x00000368ff167424 */ /* 0x000fe200078e00ff */
[----:B------:R-:W-:Y:S01]  /*8820*/  ISETP.GT.AND P3, PT, R242, 0x1, PT ;  /* 0x00000001f200780c */ /* 0x000fe20003f64270 */
[----:B------:R-:W-:Y:S01]  /*8830*/  IMAD.MOV.U32 R6, RZ, RZ, c[0x0][0x4e8] ;  /* 0x00013a00ff067624 */ /* 0x000fe200078e00ff */
[----:B------:R-:W-:Y:S01]  /*8840*/  ISETP.NE.U32.AND P0, PT, RZ, c[0x0][0x500], PT ;  /* 0x00014000ff007a0c */ /* 0x000fe20003f05070 */
[----:B-----5:R-:W-:Y:S01]  /*8850*/  IMAD R3, R3, c[0x0][0x4e8], RZ ;  /* 0x00013a0003037a24 */ /* 0x020fe200078e02ff */
[----:B------:R-:W-:-:S02]  /*8860*/  SEL R22, R22, 0x328, P3 ;  /* 0x0000032816167807 */ /* 0x000fc40001800000 */
[----:B------:R-:W-:Y:S01]  /*8870*/  ISETP.NE.AND P2, PT, R6, 0x1, PT ;  /* 0x000000010600780c */ /* 0x000fe20003f45270 */
[----:B------:R-:W-:Y:S01]  /*8880*/  IMAD R6, R193, 0x80, R206 ;  /* 0x00000080c1067824 */ /* 0x000fe200078e02ce */
[----:B------:R-:W3:Y:S01]  /*8890*/  LDC.64 R20, c[0x0][R22+0x170] ;  /* 0x00005c0016147b82 */ /* 0x000ee20000000a00 */
[----:B------:R-:W-:Y:S02]  /*88a0*/  ISETP.NE.AND.EX P0, PT, RZ, c[0x0][0x504], PT, P0 ;  /* 0x00014100ff007a0c */ /* 0x000fe40003f05300 */
[----:B------:R-:W-:Y:S02]  /*88b0*/  IMAD.MOV.U32 R15, RZ, RZ, R6 ;  /* 0x000000ffff0f7224 */ /* 0x000fe400078e0006 */
[----:B------:R-:W-:Y:S02]  /*88c0*/  SEL R238, R238, RZ, !P0 ;  /* 0x000000ffeeee7207 */ /* 0x000fe40004000000 */
[----:B------:R-:W-:Y:S01]  /*88d0*/  SEL R237, R237, RZ, !P0 ;  /* 0x000000ffeded7207 */ /* 0x000fe20004000000 */
[----:B------:R-:W4:Y:S03]  /*88e0*/  LDC.64 R16, c[0x0][R22+0x168] ;  /* 0x00005a0016107b82 */ /* 0x000f260000000a00 */
[----:B------:R-:W-:-:S05]  /*88f0*/  @P2 IMAD.HI.U32 R7, R6, c[0x0][0x4ec], RZ ;  /* 0x00013b0006072a27 */ /* 0x000fca00078e00ff */
[----:B------:R-:W1:Y:S01]  /*8900*/  LDC.64 R18, c[0x0][R22+0x178] ;  /* 0x00005e0016127b82 */ /* 0x000e620000000a00 */
[----:B------:R-:W-:Y:S02]  /*8910*/  @P2 SHF.R.U32.HI R15, RZ, c[0x0][0x4f0], R7 ;  /* 0x00013c00ff0f2a19 */ /* 0x000fe40000011607 */
[----:B------:R-:W-:-:S05]  /*8920*/  SHF.R.S32.HI R7, RZ, 0x1f, R4 ;  /* 0x0000001fff077819 */ /* 0x000fca0000011404 */
[----:B-1----:R-:W1:Y:S01]  /*8930*/  LDC.64 R10, c[0x0][R22+0x160] ;  /* 0x00005800160a7b82 */ /* 0x002e620000000a00 */
[----:B---3--:R-:W-:-:S04]  /*8940*/  IMAD R8, R21, R238, RZ ;  /* 0x000000ee15087224 */ /* 0x008fc800078e02ff */
[C---:B------:R-:W-:Y:S02]  /*8950*/  IMAD R8, R20.reuse, R237, R8 ;  /* 0x000000ed14087224 */ /* 0x040fe400078e0208 */
[----:B------:R-:W-:-:S04]  /*8960*/  IMAD.WIDE.U32 R20, R20, R238, RZ ;  /* 0x000000ee14147225 */ /* 0x000fc800078e00ff */
[----:B----4-:R-:W-:Y:S01]  /*8970*/  IMAD.WIDE.U32 R12, R16, R239, RZ ;  /* 0x000000ef100c7225 */ /* 0x010fe200078e00ff */
[----:B------:R-:W-:-:S03]  /*8980*/  SEL R16, R243, RZ, P3 ;  /* 0x000000fff3107207 */ /* 0x000fc60001800000 */
[----:B------:R-:W-:Y:S01]  /*8990*/  IMAD R9, R17, R239, RZ ;  /* 0x000000ef11097224 */ /* 0x000fe200078e02ff */
[----:B------:R-:W-:Y:S01]  /*89a0*/  IADD3 R14, P1, P0, R20, R12, R4 ;  /* 0x0000000c140e7210 */ /* 0x000fe2000783e004 */
[----:B------:R-:W-:Y:S02]  /*89b0*/  IMAD.IADD R8, R21, 0x1, R8 ;  /* 0x0000000115087824 */ /* 0x000fe400078e0208 */
[----:B------:R-:W-:Y:S02]  /*89c0*/  IMAD.IADD R9, R13, 0x1, R9 ;  /* 0x000000010d097824 */ /* 0x000fe400078e0209 */
[-C--:B------:R-:W-:Y:S02]  /*89d0*/  IMAD R13, R19, R16.reuse, RZ ;  /* 0x00000010130d7224 */ /* 0x080fe400078e02ff */
[----:B------:R-:W-:Y:S01]  /*89e0*/  IMAD.WIDE.U32 R16, R18, R16, RZ ;  /* 0x0000001012107225 */ /* 0x000fe200078e00ff */
[----:B------:R-:W-:-:S03]  /*89f0*/  IADD3.X R8, R8, R9, R7, P1, P0 ;  /* 0x0000000908087210 */ /* 0x000fc60000fe0407 */
[----:B------:R-:W-:Y:S01]  /*8a00*/  IMAD.MOV R12, RZ, RZ, -R15 ;  /* 0x000000ffff0c7224 */ /* 0x000fe200078e0a0f */
[----:B------:R-:W-:Y:S01]  /*8a10*/  IADD3 R16, P1, P0, R15, R14, R16 ;  /* 0x0000000e0f107210 */ /* 0x000fe2000783e010 */
[----:B------:R-:W-:Y:S01]  /*8a20*/  IMAD.IADD R13, R17, 0x1, R13 ;  /* 0x00000001110d7824 */ /* 0x000fe200078e020d */
[----:B------:R-:W-:Y:S01]  /*8a30*/  SHF.R.S32.HI R14, RZ, 0x1f, R15 ;  /* 0x0000001fff0e7819 */ /* 0x000fe2000001140f */
[----:B------:R-:W-:-:S03]  /*8a40*/  IMAD R12, R12, c[0x0][0x4e8], R6 ;  /* 0x00013a000c0c7a24 */ /* 0x000fc600078e0206 */
[----:B------:R-:W-:Y:S01]  /*8a50*/  IADD3.X R17, R14, R8, R13, P1, P0 ;  /* 0x000000080e117210 */ /* 0x000fe20000fe040d */
[-C--:B-1----:R-:W-:Y:S01]  /*8a60*/  IMAD R9, R11, R12.reuse, RZ ;  /* 0x0000000c0b097224 */ /* 0x082fe200078e02ff */
[----:B------:R-:W-:Y:S01]  /*8a70*/  SHF.R.S32.HI R15, RZ, 0x1f, R12 ;  /* 0x0000001fff0f7819 */ /* 0x000fe2000001140c */
[----:B------:R-:W-:Y:S02]  /*8a80*/  IMAD.MOV.U32 R8, RZ, RZ, c[0x0][0x4a8] ;  /* 0x00012a00ff087624 */ /* 0x000fe400078e00ff */
[----:B------:R-:W-:-:S03]  /*8a90*/  IMAD.WIDE.U32 R16, R10, R12, R16 ;  /* 0x0000000c0a107225 */ /* 0x000fc600078e0010 */
[----:B------:R-:W-:Y:S01]  /*8aa0*/  SEL R8, R8, c[0x0][0x450], P3 ;  /* 0x0001140008087a07 */ /* 0x000fe20001800000 */
[----:B------:R-:W-:Y:S02]  /*8ab0*/  IMAD R9, R10, R15, R9 ;  /* 0x0000000f0a097224 */ /* 0x000fe400078e0209 */
[----:B------:R-:W-:Y:S01]  /*8ac0*/  IMAD.MOV.U32 R10, RZ, RZ, c[0x0][0x4ac] ;  /* 0x00012b00ff0a7624 */ /* 0x000fe200078e00ff */
[----:B------:R-:W-:Y:S01]  /*8ad0*/  LEA R8, P0, R16, R8, 0x2 ;  /* 0x0000000810087211 */ /* 0x000fe200078010ff */
[----:B------:R-:W-:-:S03]  /*8ae0*/  IMAD.IADD R9, R17, 0x1, R9 ;  /* 0x0000000111097824 */ /* 0x000fc600078e0209 */
[----:B------:R-:W-:Y:S01]  /*8af0*/  SEL R10, R10, c[0x0][0x454], P3 ;  /* 0x000115000a0a7a07 */ /* 0x000fe20001800000 */
[----:B------:R-:W-:Y:S03]  /*8b00*/  SHFL.IDX PT, R12, R8, 0x1, 0x1c1f ;  /* 0x003c1f00080c7f89 */ /* 0x000fe600000e0000 */
[----:B------:R-:W-:Y:S02]  /*8b10*/  LEA.HI.X R9, R16, R10, R9, 0x2, P0 ;  /* 0x0000000a10097211 */ /* 0x000fe400000f1409 */
[----:B------:R1:W-:Y:S01]  /*8b20*/  SHFL.IDX PT, R10, R8, RZ, 0x1c1f ;  /* 0x001c1fff080a7589 */ /* 0x0003e200000e0000 */
[----:B------:R-:W-:-:S03]  /*8b30*/  LOP3.LUT P0, RZ, R208, 0x3, RZ, 0xc0, !PT ;  /* 0x00000003d0ff7812 */ /* 0x000fc6000780c0ff */
[----:B------:R-:W3:Y:S04]  /*8b40*/  SHFL.IDX PT, R11, R9, RZ, 0x1c1f ;  /* 0x001c1fff090b7589 */ /* 0x000ee800000e0000 */
[----:B------:R4:W2:Y:S01]  /*8b50*/  SHFL.IDX PT, R13, R9, 0x1, 0x1c1f ;  /* 0x003c1f00090d7f89 */ /* 0x0008a200000e0000 */
[----:B-1----:R-:W-:-:S05]  /*8b60*/  IMAD R8, R193, 0x80, R207 ;  /* 0x00000080c1087824 */ /* 0x002fca00078e02cf */
[C---:B------:R-:W-:Y:S02]  /*8b70*/  ISETP.GE.OR P1, PT, R8.reuse, R3, P0 ;  /* 0x000000030800720c */ /* 0x040fe40000726670 */
[----:B----4-:R-:W-:-:S04]  /*8b80*/  IADD3 R9, R8, 0x8, RZ ;  /* 0x0000000808097810 */ /* 0x010fc80007ffe0ff */
[----:B------:R-:W-:-:S07]  /*8b90*/  ISETP.GE.OR P0, PT, R9, R3, P0 ;  /* 0x000000030900720c */ /* 0x000fce0000706670 */
[----:B---3--:R1:W-:Y:S01]  /*8ba0*/  @!P1 ST.E [R10.64], R2 ;  /* 0x000000020a009985 */ /* 0x0083e2000c101906 */
[----:B------:R-:W-:-:S05]  /*8bb0*/  ISETP.GE.AND P1, PT, R8, R3, PT ;  /* 0x000000030800720c */ /* 0x000fca0003f26270 */
[----:B--2---:R1:W-:Y:S01]  /*8bc0*/  @!P0 ST.E [R12.64], R5 ;  /* 0x000000050c008985 */ /* 0x0043e2000c101906 */
[----:B------:R-:W-:Y:S01]  /*8bd0*/  ISETP.GE.AND P0, PT, R9, R3, PT ;  /* 0x000000030900720c */ /* 0x000fe20003f06270 */
[----:B------:R-:W-:Y:S05]  /*8be0*/  @P3 BRA `(.L_x_51) ;  /* 0x000007b000003947 */ /* 0x000fea0003800000 */
[----:B-1----:R-:W-:Y:S01]  /*8bf0*/  IMAD R2, R7, c[0x0][0x3a0], RZ ;  /* 0x0000e80007027a24 */ /* 0x002fe200078e02ff */
[----:B------:R-:W-:Y:S01]  /*8c00*/  SHF.R.S32.HI R5, RZ, 0x1f, R238 ;  /* 0x0000001fff057819 */ /* 0x000fe200000114ee */
[C---:B------:R-:W-:Y:S01]  /*8c10*/  IMAD.WIDE.U32 R6, R4.reuse, c[0x0][0x3a0], RZ ;  /* 0x0000e80004067a25 */ /* 0x040fe200078e00ff */
[----:B------:R1:W2:Y:S03]  /*8c20*/  LDS.128 R52, [R204+0x80] ;  /* 0x00008000cc347984 */ /* 0x0002a60000000c00 */
[----:B------:R-:W-:Y:S01]  /*8c30*/  IMAD R2, R4, c[0x0][0x3a4], R2 ;  /* 0x0000e90004027a24 */ /* 0x000fe200078e0202 */
[----:B------:R1:W3:Y:S01]  /*8c40*/  LDS.128 R48, [R204+0x1080] ;  /* 0x00108000cc307984 */ /* 0x0002e20000000c00 */
[----:B------:R-:W-:-:S03]  /*8c50*/  IMAD R5, R5, c[0x0][0x3f0], RZ ;  /* 0x0000fc0005057a24 */ /* 0x000fc600078e02ff */
[----:B------:R-:W-:Y:S01]  /*8c60*/  IADD3 R7, R7, R2, RZ ;  /* 0x0000000207077210 */ /* 0x000fe20007ffe0ff */
[----:B------:R1:W4:Y:S01]  /*8c70*/  LDS.128 R44, [R204+0x2080] ;  /* 0x00208000cc2c7984 */ /* 0x0003220000000c00 */
[C---:B------:R-:W-:Y:S01]  /*8c80*/  LEA R2, R193.reuse, R209, 0x7 ;  /* 0x000000d1c1027211 */ /* 0x040fe200078e38ff */
[----:B------:R-:W-:Y:S01]  /*8c90*/  IMAD R5, R238, c[0x0][0x3f4], R5 ;  /* 0x0000fd00ee057a24 */ /* 0x000fe200078e0205 */
[----:B------:R-:W-:Y:S01]  /*8ca0*/  LEA R193, R193, R210, 0x7 ;  /* 0x000000d2c1c17211 */ /* 0x000fe200078e38ff */
[C---:B------:R-:W-:Y:S01]  /*8cb0*/  IMAD.WIDE.U32 R8, R239.reuse, c[0x0][0x3e8], R6 ;  /* 0x0000fa00ef087a25 */ /* 0x040fe200078e0006 */
[----:B------:R1:W1:Y:S01]  /*8cc0*/  LDS.128 R40, [R204+0x3080] ;  /* 0x00308000cc287984 */ /* 0x0002620000000c00 */
[----:B------:R-:W-:Y:S02]  /*8cd0*/  MOV R4, R2 ;  /* 0x0000000200047202 */ /* 0x000fe40000000f00 */
[----:B------:R-:W-:Y:S01]  /*8ce0*/  IMAD R9, R239, c[0x0][0x3ec], R9 ;  /* 0x0000fb00ef097a24 */ /* 0x000fe200078e0209 */
[----:B------:R1:W1:Y:S01]  /*8cf0*/  LDS.128 R36, [R204+0x4080] ;  /* 0x00408000cc247984 */ /* 0x0002620000000c00 */
[----:B------:R-:W-:-:S03]  /*8d00*/  @P2 IMAD.HI.U32 R6, R2, c[0x0][0x4ec], RZ ;  /* 0x00013b0002062a27 */ /* 0x000fc600078e00ff */
[----:B------:R1:W1:Y:S01]  /*8d10*/  LDS.128 R32, [R204+0x5080] ;  /* 0x00508000cc207984 */ /* 0x0002620000000c00 */
[----:B------:R-:W-:Y:S01]  /*8d20*/  IMAD.WIDE.U32 R56, R238, c[0x0][0x3f0], R8 ;  /* 0x0000fc00ee387a25 */ /* 0x000fe200078e0008 */
[----:B------:R-:W-:Y:S02]  /*8d30*/  @P2 SHF.R.U32.HI R4, RZ, c[0x0][0x4f0], R6 ;  /* 0x00013c00ff042a19 */ /* 0x000fe40000011606 */
[----:B------:R1:W1:Y:S02]  /*8d40*/  LDS.128 R28, [R204+0x6080] ;  /* 0x00608000cc1c7984 */ /* 0x0002640000000c00 */
[----:B------:R-:W-:Y:S02]  /*8d50*/  SHF.R.S32.HI R7, RZ, 0x1f, R4 ;  /* 0x0000001fff077819 */ /* 0x000fe40000011404 */
[----:B------:R1:W1:Y:S01]  /*8d60*/  LDS.128 R24, [R204+0x7080] ;  /* 0x00708000cc187984 */ /* 0x0002620000000c00 */
[----:B------:R-:W-:Y:S02]  /*8d70*/  IADD3 R6, -R4, RZ, RZ ;  /* 0x000000ff04067210 */ /* 0x000fe40007ffe1ff */
[----:B------:R-:W-:Y:S01]  /*8d80*/  IADD3 R57, R57, R5, RZ ;  /* 0x0000000539397210 */ /* 0x000fe20007ffe0ff */
[----:B------:R1:W1:Y:S01]  /*8d90*/  LDS.128 R20, [R204+0x8080] ;  /* 0x00808000cc147984 */ /* 0x0002620000000c00 */
[----:B------:R-:W-:-:S02]  /*8da0*/  IMAD R7, R7, c[0x0][0x3e0], RZ ;  /* 0x0000f80007077a24 */ /* 0x000fc400078e02ff */
[----:B------:R-:W-:Y:S01]  /*8db0*/  IMAD R6, R6, c[0x0][0x4e8], R2 ;  /* 0x00013a0006067a24 */ /* 0x000fe200078e0202 */
[----:B------:R1:W1:Y:S01]  /*8dc0*/  LDS.128 R16, [R204+0x9080] ;  /* 0x00908000cc107984 */ /* 0x0002620000000c00 */
[C---:B------:R-:W-:Y:S02]  /*8dd0*/  IMAD R7, R4.reuse, c[0x0][0x3e4], R7 ;  /* 0x0000f90004077a24 */ /* 0x040fe400078e0207 */
[----:B------:R-:W-:Y:S01]  /*8de0*/  IMAD.WIDE.U32 R4, R4, c[0x0][0x3e0], R56 ;  /* 0x0000f80004047a25 */ /* 0x000fe200078e0038 */
[----:B------:R1:W1:Y:S01]  /*8df0*/  LDS.128 R12, [R204+0xa080] ;  /* 0x00a08000cc0c7984 */ /* 0x0002620000000c00 */
[----:B------:R-:W-:-:S03]  /*8e00*/  SHF.R.S32.HI R2, RZ, 0x1f, R6 ;  /* 0x0000001fff027819 */ /* 0x000fc60000011406 */
[----:B------:R1:W1:Y:S01]  /*8e10*/  LDS.128 R8, [R204+0xb080] ;  /* 0x00b08000cc087984 */ /* 0x0002620000000c00 */
[----:B------:R-:W-:Y:S01]  /*8e20*/  IADD3 R5, R5, R7, RZ ;  /* 0x0000000705057210 */ /* 0x000fe20007ffe0ff */
[----:B------:R-:W-:-:S04]  /*8e30*/  IMAD R2, R2, c[0x0][0x3d8], RZ ;  /* 0x0000f60002027a24 */ /* 0x000fc800078e02ff */
[----:B------:R-:W-:-:S04]  /*8e40*/  IMAD.WIDE.U32 R58, R6, c[0x0][0x3d8], R4 ;  /* 0x0000f600063a7a25 */ /* 0x000fc800078e0004 */
[----:B------:R-:W-:Y:S01]  /*8e50*/  IMAD R6, R6, c[0x0][0x3dc], R2 ;  /* 0x0000f70006067a24 */ /* 0x000fe200078e0202 */
[----:B------:R-:W-:-:S04]  /*8e60*/  LEA R56, P0, R58, c[0x0][0x380], 0x1 ;  /* 0x0000e0003a387a11 */ /* 0x000fc800078008ff */
[----:B------:R-:W-:-:S04]  /*8e70*/  IADD3 R4, R59, R6, RZ ;  /* 0x000000063b047210 */ /* 0x000fc80007ffe0ff */
[----:B------:R-:W-:Y:S01]  /*8e80*/  LEA.HI.X R4, R58, c[0x0][0x384], R4, 0x1, P0 ;  /* 0x0000e1003a047a11 */ /* 0x000fe200000f0c04 */
[----:B------:R-:W-:Y:S05]  /*8e90*/  BRA.DIV ~URZ, `(.L_x_52) ;  /* 0x000035127f007947 */ /* 0x000fea000b800000 */
[----:B--234-:R2:W3:Y:S02]  /*8ea0*/  SHFL.IDX PT, R57, R4, RZ, 0x181f ;  /* 0x00181fff04397589 */ /* 0x01c4e400000e0000 */
.L_x_115:
[----:B------:R-:W-:Y:S05]  /*8eb0*/  BRA.DIV ~URZ, `(.L_x_53) ;  /* 0x000035627f007947 */ /* 0x000fea000b800000 */
[----:B------:R4:W2:Y:S02]  /*8ec0*/  SHFL.IDX PT, R2, R56, RZ, 0x181f ;  /* 0x00181fff38027589 */ /* 0x0008a400000e0000 */
.L_x_116:
[----:B------:R-:W-:Y:S01]  /*8ed0*/  ISETP.GE.AND P0, PT, R193, R3, PT ;  /* 0x00000003c100720c */ /* 0x000fe20003f06270 */
[----:B------:R-:W-:-:S12]  /*8ee0*/  BSSY B0, `(.L_x_54) ;  /* 0x000000e000007945 */ /* 0x000fd80003800000 */
[----:B------:R-:W-:Y:S05]  /*8ef0*/  @P0 BRA `(.L_x_55) ;  /* 0x000000c000000947 */ /* 0x000fea0003800000 */
[----:B------:R-:W-:Y:S02]  /*8f00*/  ISETP.GE.AND P5, PT, R212, c[0x0][0x3c8], PT ;  /* 0x0000f200d4007a0c */ /* 0x000fe40003fa6270 */
[----:B------:R-:W-:Y:S02]  /*8f10*/  ISETP.GE.AND P4, PT, R203, c[0x0][0x3c8], PT ;  /* 0x0000f200cb007a0c */ /* 0x000fe40003f86270 */
[----:B------:R-:W-:-:S09]  /*8f20*/  ISETP.GE.AND P3, PT, R202, c[0x0][0x3c8], PT ;  /* 0x0000f200ca007a0c */ /* 0x000fd20003f66270 */
[-C--:B--2---:R-:W-:Y:S02]  /*8f30*/  @!P5 LEA R58, P2, R212, R2.reuse, 0x1 ;  /* 0x00000002d43ad211 */ /* 0x084fe400078408ff */
[CC--:B------:R-:W-:Y:S02]  /*8f40*/  @!P4 LEA R6, P1, R203.reuse, R2.reuse, 0x1 ;  /* 0x00000002cb06c211 */ /* 0x0c0fe400078208ff */
[----:B------:R-:W-:Y:S02]  /*8f50*/  @!P3 LEA R60, P0, R202, R2, 0x1 ;  /* 0x00000002ca3cb211 */ /* 0x000fe400078008ff */
[-C--:B---3--:R-:W-:Y:S02]  /*8f60*/  @!P5 LEA.HI.X R59, R212, R57.reuse, R213, 0x1, P2 ;  /* 0x00000039d43bd211 */ /* 0x088fe400010f0cd5 */
[-C--:B------:R-:W-:Y:S02]  /*8f70*/  @!P4 LEA.HI.X R7, R203, R57.reuse, R198, 0x1, P1 ;  /* 0x00000039cb07c211 */ /* 0x080fe400008f0cc6 */
[----:B------:R-:W-:Y:S01]  /*8f80*/  @!P3 LEA.HI.X R61, R202, R57, R197, 0x1, P0 ;  /* 0x00000039ca3db211 */ /* 0x000fe200000f0cc5 */
[----:B------:R2:W-:Y:S04]  /*8f90*/  @!P5 ST.E.128 [R58.64], R52 ;  /* 0x000000343a00d985 */ /* 0x0005e8000c101d06 */
[----:B-1----:R2:W-:Y:S04]  /*8fa0*/  @!P4 ST.E.128 [R6.64], R36 ;  /* 0x000000240600c985 */ /* 0x0025e8000c101d06 */
[----:B------:R2:W-:Y:S02]  /*8fb0*/  @!P3 ST.E.128 [R60.64], R20 ;  /* 0x000000143c00b985 */ /* 0x0005e4000c101d06 */
.L_x_55:
[----:B------:R-:W-:Y:S05]  /*8fc0*/  BSYNC B0 ;  /* 0x0000000000007941 */ /* 0x000fea0003800000 */
.L_x_54:
[----:B------:R-:W-:Y:S05]  /*8fd0*/  BRA.DIV ~URZ, `(.L_x_56) ;  /* 0x000034b27f007947 */ /* 0x000fea000b800000 */
[----:B-12---:R1:W2:Y:S04]  /*8fe0*/  SHFL.IDX PT, R20, R4, 0x1, 0x181f ;  /* 0x00381f0004147f89 */ /* 0x0062a800000e0000 */
[----:B------:R1:W4:Y:S02]  /*8ff0*/  SHFL.IDX PT, R5, R56, 0x1, 0x181f ;  /* 0x00381f0038057f89 */ /* 0x00032400000e0000 */
.L_x_117:
[----:B------:R-:W-:Y:S01]  /*9000*/  IADD3 R2, R193, 0x20, RZ ;  /* 0x00000020c1027810 */ /* 0x000fe20007ffe0ff */
[----:B------:R-:W-:Y:S03]  /*9010*/  BSSY B0, `(.L_x_57) ;  /* 0x000000f000007945 */ /* 0x000fe60003800000 */
[----:B------:R-:W-:-:S13]  /*9020*/  ISETP.GE.AND P0, PT, R2, R3, PT ;  /* 0x000000030200720c */ /* 0x000fda0003f06270 */
[----:B------:R-:W-:Y:S05]  /*9030*/  @P0 BRA `(.L_x_58) ;  /* 0x000000c000000947 */ /* 0x000fea0003800000 */
[----:B------:R-:W-:Y:S02]  /*9040*/  ISETP.GE.AND P2, PT, R212, c[0x0][0x3c8], PT ;  /* 0x0000f200d4007a0c */ /* 0x000fe40003f46270 */
[----:B------:R-:W-:Y:S02]  /*9050*/  ISETP.GE.AND P1, PT, R203, c[0x0][0x3c8], PT ;  /* 0x0000f200cb007a0c */ /* 0x000fe40003f26270 */
[----:B------:R-:W-:-:S09]  /*9060*/  ISETP.GE.AND P0, PT, R202, c[0x0][0x3c8], PT ;  /* 0x0000f200ca007a0c */ /* 0x000fd20003f06270 */
[-C--:B----4-:R-:W-:Y:S02]  /*9070*/  @!P2 LEA R22, P5, R212, R5.reuse, 0x1 ;  /* 0x00000005d416a211 */ /* 0x090fe400078a08ff */
[CC--:B------:R-:W-:Y:S02]  /*9080*/  @!P1 LEA R6, P4, R203.reuse, R5.reuse, 0x1 ;  /* 0x00000005cb069211 */ /* 0x0c0fe400078808ff */
[----:B------:R-:W-:Y:S02]  /*9090*/  @!P0 LEA R36, P3, R202, R5, 0x1 ;  /* 0x00000005ca248211 */ /* 0x000fe400078608ff */
[-C--:B--2---:R-:W-:Y:S02]  /*90a0*/  @!P2 LEA.HI.X R23, R212, R20.reuse, R213, 0x1, P5 ;  /* 0x00000014d417a211 */ /* 0x084fe400028f0cd5 */
[-C--:B------:R-:W-:Y:S02]  /*90b0*/  @!P1 LEA.HI.X R7, R203, R20.reuse, R198, 0x1, P4 ;  /* 0x00000014cb079211 */ /* 0x080fe400020f0cc6 */
[----:B------:R-:W-:Y:S01]  /*90c0*/  @!P0 LEA.HI.X R37, R202, R20, R197, 0x1, P3 ;  /* 0x00000014ca258211 */ /* 0x000fe200018f0cc5 */
[----:B------:R2:W-:Y:S04]  /*90d0*/  @!P2 ST.E.128 [R22.64], R48 ;  /* 0x000000301600a985 */ /* 0x0005e8000c101d06 */
[----:B------:R2:W-:Y:S04]  /*90e0*/  @!P1 ST.E.128 [R6.64], R32 ;  /* 0x0000002006009985 */ /* 0x0005e8000c101d06 */
[----:B------:R2:W-:Y:S02]  /*90f0*/  @!P0 ST.E.128 [R36.64], R16 ;  /* 0x0000001024008985 */ /* 0x0005e4000c101d06 */
.L_x_58:
[----:B------:R-:W-:Y:S05]  /*9100*/  BSYNC B0 ;  /* 0x0000000000007941 */ /* 0x000fea0003800000 */
.L_x_57:
[----:B------:R-:W-:Y:S05]  /*9110*/  BRA.DIV ~URZ, `(.L_x_59) ;  /* 0x000034327f007947 */ /* 0x000fea000b800000 */
[----:B--2---:R2:W1:Y:S02]  /*9120*/  SHFL.IDX PT, R16, R4, 0x2, 0x181f ;  /* 0x00581f0004107f89 */ /* 0x00446400000e0000 */
.L_x_118:
[----:B------:R-:W-:Y:S05]  /*9130*/  BRA.DIV ~URZ, `(.L_x_60) ;  /* 0x000034827f007947 */ /* 0x000fea000b800000 */
[----:B----4-:R4:W2:Y:S02]  /*9140*/  SHFL.IDX PT, R5, R56, 0x2, 0x181f ;  /* 0x00581f0038057f89 */ /* 0x0108a400000e0000 */
.L_x_119:
[----:B------:R-:W-:Y:S01]  /*9150*/  IADD3 R2, R193, 0x40, RZ ;  /* 0x00000040c1027810 */ /* 0x000fe20007ffe0ff */
[----:B------:R-:W-:Y:S03]  /*9160*/  BSSY B0, `(.L_x_61) ;  /* 0x000000f000007945 */ /* 0x000fe60003800000 */
[----:B------:R-:W-:-:S13]  /*9170*/  ISETP.GE.AND P0, PT, R2, R3, PT ;  /* 0x000000030200720c */ /* 0x000fda0003f06270 */
[----:B------:R-:W-:Y:S05]  /*9180*/  @P0 BRA `(.L_x_62) ;  /* 0x000000c000000947 */ /* 0x000fea0003800000 */
[----:B------:R-:W-:Y:S02]  /*9190*/  ISETP.GE.AND P2, PT, R212, c[0x0][0x3c8], PT ;  /* 0x0000f200d4007a0c */ /* 0x000fe40003f46270 */
[----:B------:R-:W-:Y:S02]  /*91a0*/  ISETP.GE.AND P1, PT, R203, c[0x0][0x3c8], PT ;  /* 0x0000f200cb007a0c */ /* 0x000fe40003f26270 */
[----:B------:R-:W-:-:S09]  /*91b0*/  ISETP.GE.AND P0, PT, R202, c[0x0][0x3c8], PT ;  /* 0x0000f200ca007a0c */ /* 0x000fd20003f06270 */
[-C--:B--2---:R-:W-:Y:S02]  /*91c0*/  @!P2 LEA R18, P5, R212, R5.reuse, 0x1 ;  /* 0x00000005d412a211 */ /* 0x084fe400078a08ff */
[CC--:B------:R-:W-:Y:S02]  /*91d0*/  @!P1 LEA R6, P4, R203.reuse, R5.reuse, 0x1 ;  /* 0x00000005cb069211 */ /* 0x0c0fe400078808ff */
[----:B------:R-:W-:Y:S02]  /*91e0*/  @!P0 LEA R20, P3, R202, R5, 0x1 ;  /* 0x00000005ca148211 */ /* 0x000fe400078608ff */
[-C--:B-1----:R-:W-:Y:S02]  /*91f0*/  @!P2 LEA.HI.X R19, R212, R16.reuse, R213, 0x1, P5 ;  /* 0x00000010d413a211 */ /* 0x082fe400028f0cd5 */
[-C--:B------:R-:W-:Y:S02]  /*9200*/  @!P1 LEA.HI.X R7, R203, R16.reuse, R198, 0x1, P4 ;  /* 0x00000010cb079211 */ /* 0x080fe400020f0cc6 */
[----:B------:R-:W-:Y:S01]  /*9210*/  @!P0 LEA.HI.X R21, R202, R16, R197, 0x1, P3 ;  /* 0x00000010ca158211 */ /* 0x000fe200018f0cc5 */
[----:B------:R1:W-:Y:S04]  /*9220*/  @!P2 ST.E.128 [R18.64], R44 ;  /* 0x0000002c1200a985 */ /* 0x0003e8000c101d06 */
[----:B------:R1:W-:Y:S04]  /*9230*/  @!P1 ST.E.128 [R6.64], R28 ;  /* 0x0000001c06009985 */ /* 0x0003e8000c101d06 */
[----:B------:R1:W-:Y:S02]  /*9240*/  @!P0 ST.E.128 [R20.64], R12 ;  /* 0x0000000c14008985 */ /* 0x0003e4000c101d06 */
.L_x_62:
[----:B------:R-:W-:Y:S05]  /*9250*/  BSYNC B0 ;  /* 0x0000000000007941 */ /* 0x000fea0003800000 */
.L_x_61:
[----:B------:R-:W-:Y:S05]  /*9260*/  BRA.DIV ~URZ, `(.L_x_63) ;  /* 0x000033b27f007947 */ /* 0x000fea000b800000 */
[----:B-12---:R-:W1:Y:S04]  /*9270*/  SHFL.IDX PT, R4, R4, 0x3, 0x181f ;  /* 0x00781f0004047f89 */ /* 0x006e6800000e0000 */
[----:B----4-:R-:W2:Y:S02]  /*9280*/  SHFL.IDX PT, R56, R56, 0x3, 0x181f ;  /* 0x00781f0038387f89 */ /* 0x010ea400000e0000 */
.L_x_120:
[----:B------:R-:W-:-:S04]  /*9290*/  IADD3 R193, R193, 0x60, RZ ;  /* 0x00000060c1c17810 */ /* 0x000fc80007ffe0ff */
[----:B------:R-:W-:-:S13]  /*92a0*/  ISETP.GE.AND P0, PT, R193, R3, PT ;  /* 0x00000003c100720c */ /* 0x000fda0003f06270 */
[----:B------:R-:W-:Y:S05]  /*92b0*/  @P0 BRA `(.L_x_64) ;  /* 0x00001d8000000947 */ /* 0x000fea0003800000 */
[----:B------:R-:W-:Y:S02]  /*92c0*/  ISETP.GE.AND P1, PT, R212, c[0x0][0x3c8], PT ;  /* 0x0000f200d4007a0c */ /* 0x000fe40003f26270 */
[----:B------:R-:W-:-:S11]  /*92d0*/  ISETP.GE.AND P0, PT, R203, c[0x0][0x3c8], PT ;  /* 0x0000f200cb007a0c */ /* 0x000fd60003f06270 */
[CC--:B--2---:R-:W-:Y:S02]  /*92e0*/  @!P1 LEA R6, P3, R212.reuse, R56.reuse, 0x1 ;  /* 0x00000038d4069211 */ /* 0x0c4fe400078608ff */
[C---:B------:R-:W-:Y:S02]  /*92f0*/  @!P0 LEA R2, P2, R203.reuse, R56, 0x1 ;  /* 0x00000038cb028211 */ /* 0x040fe400078408ff */
[-C--:B-1----:R-:W-:Y:S02]  /*9300*/  @!P1 LEA.HI.X R7, R212, R4.reuse, R213, 0x1, P3 ;  /* 0x00000004d4079211 */ /* 0x082fe400018f0cd5 */
[----:B------:R-:W-:-:S03]  /*9310*/  @!P0 LEA.HI.X R3, R203, R4, R198, 0x1, P2 ;  /* 0x00000004cb038211 */ /* 0x000fc600010f0cc6 */
[----:B------:R1:W-:Y:S04]  /*9320*/  @!P1 ST.E.128 [R6.64], R40 ;  /* 0x0000002806009985 */ /* 0x0003e8000c101d06 */
[----:B------:R1:W-:Y:S01]  /*9330*/  @!P0 ST.E.128 [R2.64], R24 ;  /* 0x0000001802008985 */ /* 0x0003e2000c101d06 */
[----:B------:R-:W-:-:S13]  /*9340*/  ISETP.GE.AND P0, PT, R202, c[0x0][0x3c8], PT ;  /* 0x0000f200ca007a0c */ /* 0x000fda0003f06270 */
[----:B------:R-:W-:Y:S05]  /*9350*/  @P0 BRA `(.L_x_64) ;  /* 0x00001ce000000947 */ /* 0x000fea0003800000 */
[----:B------:R-:W-:-:S04]  /*9360*/  LEA R56, P0, R202, R56, 0x1 ;  /* 0x00000038ca387211 */ /* 0x000fc800078008ff */
[----:B---3--:R-:W-:-:S05]  /*9370*/  LEA.HI.X R57, R202, R4, R197, 0x1, P0 ;  /* 0x00000004ca397211 */ /* 0x008fca00000f0cc5 */
[----:B------:R2:W-:Y:S01]  /*9380*/  ST.E.128 [R56.64], R8 ;  /* 0x0000000838007985 */ /* 0x0005e2000c101d06 */
[----:B------:R-:W-:Y:S05]  /*9390*/  BRA `(.L_x_64) ;  /* 0x00001ca000007947 */ /* 0x000fea0003800000 */
.L_x_51:
[----:B------:R-:W-:Y:S01]  /*93a0*/  IMAD R7, R7, c[0x0][0x408], RZ ;  /* 0x0001020007077a24 */ /* 0x000fe200078e02ff */
[----:B-1----:R-:W-:Y:S01]  /*93b0*/  SHF.R.S32.HI R2, RZ, 0x1f, R238 ;  /* 0x0000001fff027819 */ /* 0x002fe200000114ee */
[----:B------:R-:W-:-:S04]  /*93c0*/  IMAD.WIDE.U32 R8, R4, c[0x0][0x408], RZ ;  /* 0x0001020004087a25 */ /* 0x000fc800078e00ff */
[----:B------:R-:W-:Y:S01]  /*93d0*/  IMAD R7, R4, c[0x0][0x40c], R7 ;  /* 0x0001030004077a24 */ /* 0x000fe200078e0207 */
[----:B------:R-:W-:Y:S01]  /*93e0*/  MOV R4, R8 ;  /* 0x0000000800047202 */ /* 0x000fe20000000f00 */
[----:B------:R-:W-:Y:S02]  /*93f0*/  IMAD R2, R2, c[0x0][0x440], RZ ;  /* 0x0001100002027a24 */ /* 0x000fe400078e02ff */
[----:B------:R-:W-:Y:S01]  /*9400*/  @P2 IMAD.HI.U32 R3, R6, c[0x0][0x4ec], RZ ;  /* 0x00013b0006032a27 */ /* 0x000fe200078e00ff */
[----:B------:R-:W-:-:S03]  /*9410*/  IADD3 R5, R9, R7, RZ ;  /* 0x0000000709057210 */ /* 0x000fc60007ffe0ff */
[----:B------:R-:W-:Y:S02]  /*9420*/  IMAD R2, R238, c[0x0][0x444], R2 ;  /* 0x00011100ee027a24 */ /* 0x000fe400078e0202 */
[----:B------:R-:W-:-:S04]  /*9430*/  IMAD.WIDE.U32 R4, R239, c[0x0][0x438], R4 ;  /* 0x00010e00ef047a25 */ /* 0x000fc800078e0004 */
[----:B------:R-:W-:-:S04]  /*9440*/  IMAD R5, R239, c[0x0][0x43c], R5 ;  /* 0x00010f00ef057a24 */ /* 0x000fc800078e0205 */
[----:B------:R-:W-:Y:S01]  /*9450*/  IMAD.WIDE.U32 R238, R238, c[0x0][0x440], R4 ;  /* 0x00011000eeee7a25 */ /* 0x000fe200078e0004 */
[----:B------:R-:W-:Y:S02]  /*9460*/  MOV R4, R6 ;  /* 0x0000000600047202 */ /* 0x000fe40000000f00 */
[----:B------:R-:W-:Y:S02]  /*9470*/  @P2 SHF.R.U32.HI R4, RZ, c[0x0][0x4f0], R3 ;  /* 0x00013c00ff042a19 */ /* 0x000fe40000011603 */
[----:B------:R-:W-:Y:S02]  /*9480*/  IADD3 R9, R239, R2, RZ ;  /* 0x00000002ef097210 */ /* 0x000fe40007ffe0ff */
[----:B------:R-:W-:Y:S02]  /*9490*/  MOV R8, R238 ;  /* 0x000000ee00087202 */ /* 0x000fe40000000f00 */
[----:B------:R-:W-:Y:S02]  /*94a0*/  SHF.R.S32.HI R3, RZ, 0x1f, R4 ;  /* 0x0000001fff037819 */ /* 0x000fe40000011404 */
[----:B------:R-:W-:Y:S01]  /*94b0*/  IADD3 R2, -R4, RZ, RZ ;  /* 0x000000ff04027210 */ /* 0x000fe20007ffe1ff */
[----:B------:R-:W-:-:S04]  /*94c0*/  IMAD.WIDE.U32 R8, R243, c[0x0][0x448], R8 ;  /* 0x00011200f3087a25 */ /* 0x000fc800078e0008 */
[----:B------:R-:W-:Y:S02]  /*94d0*/  IMAD R3, R3, c[0x0][0x430], RZ ;  /* 0x00010c0003037a24 */ /* 0x000fe400078e02ff */
[----:B------:R-:W-:Y:S02]  /*94e0*/  IMAD R9, R243, c[0x0][0x44c], R9 ;  /* 0x00011300f3097a24 */ /* 0x000fe400078e0209 */
[----:B------:R-:W-:Y:S02]  /*94f0*/  IMAD R2, R2, c[0x0][0x4e8], R6 ;  /* 0x00013a0002027a24 */ /* 0x000fe400078e0206 */
[C---:B------:R-:W-:Y:S02]  /*9500*/  IMAD R3, R4.reuse, c[0x0][0x434], R3 ;  /* 0x00010d0004037a24 */ /* 0x040fe400078e0203 */
[----:B------:R-:W-:Y:S01]  /*9510*/  IMAD.WIDE.U32 R8, R4, c[0x0][0x430], R8 ;  /* 0x00010c0004087a25 */ /* 0x000fe200078e0008 */
[----:B------:R-:W-:-:S04]  /*9520*/  SHF.R.S32.HI R4, RZ, 0x1f, R2 ;  /* 0x0000001fff047819 */ /* 0x000fc80000011402 */
[----:B------:R-:W-:Y:S01]  /*9530*/  IADD3 R5, R9, R3, RZ ;  /* 0x0000000309057210 */ /* 0x000fe20007ffe0ff */
[----:B------:R-:W-:Y:S01]  /*9540*/  IMAD R3, R4, c[0x0][0x428], RZ ;  /* 0x00010a0004037a24 */ /* 0x000fe200078e02ff */
[----:B------:R-:W-:-:S05]  /*9550*/  MOV R4, R8 ;  /* 0x0000000800047202 */ /* 0x000fca0000000f00 */
[----:B------:R-:W-:-:S04]  /*9560*/  IMAD.WIDE.U32 R4, R2, c[0x0][0x428], R4 ;  /* 0x00010a0002047a25 */ /* 0x000fc800078e0004 */
[----:B------:R-:W-:Y:S01]  /*9570*/  IMAD R2, R2, c[0x0][0x42c], R3 ;  /* 0x00010b0002027a24 */ /* 0x000fe200078e0203 */
[----:B------:R-:W-:-:S04]  /*9580*/  LEA R134, P2, R4, c[0x0][0x400], 0x2 ;  /* 0x0001000004867a11 */ /* 0x000fc800078410ff */
[----:B------:R-:W-:-:S04]  /*9590*/  IADD3 R2, R5, R2, RZ ;  /* 0x0000000205027210 */ /* 0x000fc80007ffe0ff */
[----:B------:R-:W-:Y:S01]  /*95a0*/  LEA.HI.X R133, R4, c[0x0][0x404], R2, 0x2, P2 ;  /* 0x0001010004857a11 */ /* 0x000fe200010f1402 */
[----:B------:R-:W-:Y:S05]  /*95b0*/  BRA.DIV ~URZ, `(.L_x_65) ;  /* 0x000031327f007947 */ /* 0x000fea000b800000 */
[----:B------:R1:W2:Y:S02]  /*95c0*/  SHFL.IDX PT, R135, R133, RZ, 0x1c1f ;  /* 0x001c1fff85877589 */ /* 0x0002a400000e0000 */
.L_x_121:
[----:B------:R-:W-:Y:S05]  /*95d0*/  BRA.DIV ~URZ, `(.L_x_66) ;  /* 0x000031827f007947 */ /* 0x000fea000b800000 */
[----:B------:R3:W4:Y:S02]  /*95e0*/  SHFL.IDX PT, R2, R134, RZ, 0x1c1f ;  /* 0x001c1fff86027589 */ /* 0x00072400000e0000 */
.L_x_122:
[C---:B------:R-:W-:Y:S01]  /*95f0*/  IADD3 R132, R205.reuse, 0x8, RZ ;  /* 0x00000008cd847810 */ /* 0x040fe20007ffe0ff */
[----:B------:R-:W-:Y:S01]  /*9600*/  BSSY B0, `(.L_x_67) ;  /* 0x0000081000007945 */ /* 0x000fe20003800000 */
        /* <DEDUP_REMOVED lines=13> */
[----:B------:R-:W-:Y:S02]  /*96e0*/  IADD3 R8, R205, 0x78, RZ ;  /* 0x00000078cd087810 */ /* 0x000fe40007ffe0ff */
[----:B------:R-:W-:Y:S02]  /*96f0*/  SHF.R.S32.HI R3, RZ, 0x1f, R228 ;  /* 0x0000001fff037819 */ /* 0x000fe400000114e4 */
[----:B------:R-:W-:Y:S02]  /*9700*/  SHF.R.S32.HI R35, RZ, 0x1f, R132 ;  /* 0x0000001fff237819 */ /* 0x000fe40000011484 */
[----:B------:R-:W-:-:S02]  /*9710*/  SHF.R.S32.HI R33, RZ, 0x1f, R34 ;  /* 0x0000001fff217819 */ /* 0x000fc40000011422 */
[----:B------:R-:W-:Y:S02]  /*9720*/  SHF.R.S32.HI R31, RZ, 0x1f, R32 ;  /* 0x0000001fff1f7819 */ /* 0x000fe40000011420 */
[----:B------:R-:W-:Y:S02]  /*9730*/  SHF.R.S32.HI R29, RZ, 0x1f, R30 ;  /* 0x0000001fff1d7819 */ /* 0x000fe4000001141e */
[----:B------:R-:W-:Y:S02]  /*9740*/  SHF.R.S32.HI R27, RZ, 0x1f, R28 ;  /* 0x0000001fff1b7819 */ /* 0x000fe4000001141c */
        /* <DEDUP_REMOVED lines=9> */
[----:B------:R-:W-:Y:S01]  /*97e0*/  SHF.R.S32.HI R4, RZ, 0x1f, R8 ;  /* 0x0000001fff047819 */ /* 0x000fe20000011408 */
[----:B------:R-:W-:Y:S05]  /*97f0*/  @P1 BRA `(.L_x_68) ;  /* 0x0000061000001947 */ /* 0x000fea0003800000 */
[----:B------:R-:W-:Y:S02]  /*9800*/  ISETP.GE.AND P4, PT, R205, c[0x0][0x3c8], PT ;  /* 0x0000f200cd007a0c */ /* 0x000fe40003f86270 */
[----:B------:R-:W-:Y:S02]  /*9810*/  ISETP.GE.AND P2, PT, R132, c[0x0][0x3c8], PT ;  /* 0x0000f20084007a0c */ /* 0x000fe40003f46270 */
[----:B------:R-:W-:Y:S02]  /*9820*/  ISETP.GE.AND P5, PT, R34, c[0x0][0x3c8], PT ;  /* 0x0000f20022007a0c */ /* 0x000fe40003fa6270 */
[----:B------:R-:W-:Y:S02]  /*9830*/  ISETP.GE.AND P1, PT, R32, c[0x0][0x3c8], PT ;  /* 0x0000f20020007a0c */ /* 0x000fe40003f26270 */
[----:B------:R-:W-:-:S05]  /*9840*/  ISETP.GE.AND P6, PT, R30, c[0x0][0x3c8], PT ;  /* 0x0000f2001e007a0c */ /* 0x000fca0003fc6270 */
[----:B----4-:R-:W-:Y:S02]  /*9850*/  @!P4 IMAD.MOV.U32 R136, RZ, RZ, R2 ;  /* 0x000000ffff88c224 */ /* 0x010fe400078e0002 */
[----:B--2---:R-:W-:Y:S01]  /*9860*/  @!P4 IMAD.MOV.U32 R137, RZ, RZ, R135 ;  /* 0x000000ffff89c224 */ /* 0x004fe200078e0087 */
[----:B------:R-:W-:-:S03]  /*9870*/  @!P2 LEA R6, P3, R132, R2, 0x2 ;  /* 0x000000028406a211 */ /* 0x000fc600078610ff */
[----:B------:R-:W-:Y:S01]  /*9880*/  @!P4 IMAD.WIDE R136, R205, 0x4, R136 ;  /* 0x00000004cd88c825 */ /* 0x000fe200078e0288 */
[----:B------:R-:W-:-:S04]  /*9890*/  @!P2 LEA.HI.X R7, R132, R135, R35, 0x2, P3 ;  /* 0x000000878407a211 */ /* 0x000fc800018f1423 */
[----:B------:R2:W-:Y:S04]  /*98a0*/  @!P4 ST.E.64 [R136.64], R128 ;  /* 0x000000808800c985 */ /* 0x0005e8000c101b06 */
[----:B------:R4:W-:Y:S01]  /*98b0*/  @!P2 ST.E.64 [R6.64], R124 ;  /* 0x0000007c0600a985 */ /* 0x0009e2000c101b06 */
[----:B------:R-:W-:Y:S02]  /*98c0*/  ISETP.GE.AND P2, PT, R28, c[0x0][0x3c8], PT ;  /* 0x0000f2001c007a0c */ /* 0x000fe40003f46270 */
[-C--:B--2---:R-:W-:Y:S02]  /*98d0*/  @!P5 LEA R128, P4, R34, R2.reuse, 0x2 ;  /* 0x000000022280d211 */ /* 0x084fe400078810ff */
[----:B----4-:R-:W-:Y:S02]  /*98e0*/  @!P1 LEA R6, P3, R32, R2, 0x2 ;  /* 0x0000000220069211 */ /* 0x010fe400078610ff */
[----:B------:R-:W-:-:S02]  /*98f0*/  @!P5 LEA.HI.X R129, R34, R135, R33, 0x2, P4 ;  /* 0x000000872281d211 */ /* 0x000fc400020f1421 */
[----:B------:R-:W-:-:S03]  /*9900*/  @!P1 LEA.HI.X R7, R32, R135, R31, 0x2, P3 ;  /* 0x0000008720079211 */ /* 0x000fc600018f141f */
[----:B------:R2:W-:Y:S01]  /*9910*/  @!P5 ST.E.64 [R128.64], R36 ;  /* 0x000000248000d985 */ /* 0x0005e2000c101b06 */
[----:B------:R-:W-:-:S03]  /*9920*/  ISETP.GE.AND P5, PT, R26, c[0x0][0x3c8], PT ;  /* 0x0000f2001a007a0c */ /* 0x000fc60003fa6270 */
[----:B------:R4:W-:Y:S01]  /*9930*/  @!P1 ST.E.64 [R6.64], R40 ;  /* 0x0000002806009985 */ /* 0x0009e2000c101b06 */
[----:B------:R-:W-:Y:S02]  /*9940*/  ISETP.GE.AND P1, PT, R24, c[0x0][0x3c8], PT ;  /* 0x0000f20018007a0c */ /* 0x000fe40003f26270 */
[-C--:B--2---:R-:W-:Y:S02]  /*9950*/  @!P6 LEA R36, P4, R30, R2.reuse, 0x2 ;  /* 0x000000021e24e211 */ /* 0x084fe400078810ff */
[----:B----4-:R-:W-:Y:S02]  /*9960*/  @!P2 LEA R6, P3, R28, R2, 0x2 ;  /* 0x000000021c06a211 */ /* 0x010fe400078610ff */
[-C--:B------:R-:W-:Y:S02]  /*9970*/  @!P6 LEA.HI.X R37, R30, R135.reuse, R29, 0x2, P4 ;  /* 0x000000871e25e211 */ /* 0x080fe400020f141d */
        /* <DEDUP_REMOVED lines=32> */
[----:B------:R-:W-:Y:S02]  /*9b80*/  @!P2 LEA.HI.X R7, R12, R135, R11, 0x2, P3 ;  /* 0x000000870c07a211 */ /* 0x000fe400018f140b */
[----:B------:R-:W-:Y:S01]  /*9b90*/  ISETP.GE.AND P4, PT, R227, c[0x0][0x3c8], PT ;  /* 0x0000f200e3007a0c */ /* 0x000fe20003f86270 */
[----:B------:R2:W-:Y:S01]  /*9ba0*/  @!P6 ST.E.64 [R36.64], R76 ;  /* 0x0000004c2400e985 */ /* 0x0005e2000c101b06 */
[----:B------:R-:W-:-:S03]  /*9bb0*/  ISETP.GE.AND P6, PT, R228, c[0x0][0x3c8], PT ;  /* 0x0000f200e4007a0c */ /* 0x000fc60003fc6270 */
[----:B------:R4:W-:Y:S01]  /*9bc0*/  @!P2 ST.E.64 [R6.64], R80 ;  /* 0x000000500600a985 */ /* 0x0009e2000c101b06 */
[-C--:B--2---:R-:W-:Y:S02]  /*9bd0*/  @!P5 LEA R36, P3, R10, R2.reuse, 0x2 ;  /* 0x000000020a24d211 */ /* 0x084fe400078610ff */
[-C--:B----4-:R-:W-:Y:S02]  /*9be0*/  @!P1 LEA R6, P2, R8, R2.reuse, 0x2 ;  /* 0x0000000208069211 */ /* 0x090fe400078410ff */
[-C--:B------:R-:W-:Y:S02]  /*9bf0*/  @!P5 LEA.HI.X R37, R10, R135.reuse, R9, 0x2, P3 ;  /* 0x000000870a25d211 */ /* 0x080fe400018f1409 */
[----:B------:R-:W-:Y:S02]  /*9c00*/  ISETP.GE.AND P3, PT, R226, c[0x0][0x3c8], PT ;  /* 0x0000f200e2007a0c */ /* 0x000fe40003f66270 */
[----:B------:R-:W-:Y:S01]  /*9c10*/  @!P1 LEA.HI.X R7, R8, R135, R4, 0x2, P2 ;  /* 0x0000008708079211 */ /* 0x000fe200010f1404 */
[----:B------:R2:W-:Y:S01]  /*9c20*/  @!P5 ST.E.64 [R36.64], R84 ;  /* 0x000000542400d985 */ /* 0x0005e2000c101b06 */
[----:B------:R-:W-:-:S03]  /*9c30*/  @!P4 LEA R40, P5, R227, R2, 0x2 ;  /* 0x00000002e328c211 */ /* 0x000fc600078a10ff */
[----:B------:R4:W-:Y:S01]  /*9c40*/  @!P1 ST.E.64 [R6.64], R88 ;  /* 0x0000005806009985 */ /* 0x0009e2000c101b06 */
[----:B------:R-:W-:Y:S02]  /*9c50*/  ISETP.GE.AND P1, PT, R225, c[0x0][0x3c8], PT ;  /* 0x0000f200e1007a0c */ /* 0x000fe40003f26270 */
[----:B------:R-:W-:Y:S02]  /*9c60*/  @!P4 LEA.HI.X R41, R227, R135, R220, 0x2, P5 ;  /* 0x00000087e329c211 */ /* 0x000fe400028f14dc */
[----:B------:R-:W-:Y:S02]  /*9c70*/  ISETP.GE.AND P5, PT, R223, c[0x0][0x3c8], PT ;  /* 0x0000f200df007a0c */ /* 0x000fe40003fa6270 */
[----:B--2---:R-:W-:-:S04]  /*9c80*/  @!P6 LEA R36, P2, R228, R2, 0x2 ;  /* 0x00000002e424e211 */ /* 0x004fc800078410ff */
[----:B------:R-:W-:Y:S02]  /*9c90*/  @!P6 LEA.HI.X R37, R228, R135, R3, 0x2, P2 ;  /* 0x00000087e425e211 */ /* 0x000fe400010f1403 */
[----:B----4-:R-:W-:-:S03]  /*9ca0*/  @!P3 LEA R6, P2, R226, R2, 0x2 ;  /* 0x00000002e206b211 */ /* 0x010fc600078410ff */
[----:B------:R2:W-:Y:S01]  /*9cb0*/  @!P6 ST.E.64 [R36.64], R92 ;  /* 0x0000005c2400e985 */ /* 0x0005e2000c101b06 */
[----:B------:R-:W-:Y:S02]  /*9cc0*/  ISETP.GE.AND P6, PT, R224, c[0x0][0x3c8], PT ;  /* 0x0000f200e0007a0c */ /* 0x000fe40003fc6270 */
[----:B------:R-:W-:Y:S01]  /*9cd0*/  @!P3 LEA.HI.X R7, R226, R135, R219, 0x2, P2 ;  /* 0x00000087e207b211 */ /* 0x000fe200010f14db */
[----:B------:R-:W-:Y:S01]  /*9ce0*/  @!P4 ST.E.64 [R40.64], R96 ;  /* 0x000000602800c985 */ /* 0x000fe2000c101b06 */
[----:B------:R-:W-:-:S03]  /*9cf0*/  ISETP.GE.AND P4, PT, R222, c[0x0][0x3c8], PT ;  /* 0x0000f200de007a0c */ /* 0x000fc60003f86270 */
[----:B------:R4:W-:Y:S01]  /*9d00*/  @!P3 ST.E.64 [R6.64], R100 ;  /* 0x000000640600b985 */ /* 0x0009e2000c101b06 */
[----:B------:R-:W-:Y:S02]  /*9d10*/  ISETP.GE.AND P3, PT, R221, c[0x0][0x3c8], PT ;  /* 0x0000f200dd007a0c */ /* 0x000fe40003f66270 */
[----:B--2---:R-:W-:-:S04]  /*9d20*/  @!P1 LEA R36, P2, R225, R2, 0x2 ;  /* 0x00000002e1249211 */ /* 0x004fc800078410ff */
[----:B------:R-:W-:Y:S02]  /*9d30*/  @!P1 LEA.HI.X R37, R225, R135, R218, 0x2, P2 ;  /* 0x00000087e1259211 */ /* 0x000fe400010f14da */
[----:B----4-:R-:W-:-:S03]  /*9d40*/  @!P6 LEA R6, P2, R224, R2, 0x2 ;  /* 0x00000002e006e211 */ /* 0x010fc600078410ff */
[----:B------:R2:W-:Y:S01]  /*9d50*/  @!P1 ST.E.64 [R36.64], R120 ;  /* 0x0000007824009985 */ /* 0x0005e2000c101b06 */
[CC--:B------:R-:W-:Y:S02]  /*9d60*/  @!P5 LEA R40, P1, R223.reuse, R2.reuse, 0x2 ;  /* 0x00000002df28d211 */ /* 0x0c0fe400078210ff */
[-C--:B------:R-:W-:Y:S02]  /*9d70*/  @!P6 LEA.HI.X R7, R224, R135.reuse, R217, 0x2, P2 ;  /* 0x00000087e007e211 */ /* 0x080fe400010f14d9 */
[-C--:B------:R-:W-:Y:S02]  /*9d80*/  @!P5 LEA.HI.X R41, R223, R135.reuse, R216, 0x2, P1 ;  /* 0x00000087df29d211 */ /* 0x080fe400008f14d8 */
[CC--:B------:R-:W-:Y:S01]  /*9d90*/  @!P3 LEA R44, P1, R221.reuse, R2.reuse, 0x2 ;  /* 0x00000002dd2cb211 */ /* 0x0c0fe200078210ff */
[----:B------:R4:W-:Y:S03]  /*9da0*/  @!P6 ST.E.64 [R6.64], R104 ;  /* 0x000000680600e985 */ /* 0x0009e6000c101b06 */
[----:B------:R-:W-:Y:S01]  /*9db0*/  @!P3 LEA.HI.X R45, R221, R135, R214, 0x2, P1 ;  /* 0x00000087dd2db211 */ /* 0x000fe200008f14d6 */
[----:B------:R4:W-:Y:S01]  /*9dc0*/  @!P5 ST.E.64 [R40.64], R108 ;  /* 0x0000006c2800d985 */ /* 0x0009e2000c101b06 */
[----:B--2---:R-:W-:-:S04]  /*9dd0*/  @!P4 LEA R36, P2, R222, R2, 0x2 ;  /* 0x00000002de24c211 */ /* 0x004fc800078410ff */
[----:B------:R-:W-:-:S05]  /*9de0*/  @!P4 LEA.HI.X R37, R222, R135, R215, 0x2, P2 ;  /* 0x00000087de25c211 */ /* 0x000fca00010f14d7 */
[----:B------:R4:W-:Y:S04]  /*9df0*/  @!P4 ST.E.64 [R36.64], R116 ;  /* 0x000000742400c985 */ /* 0x0009e8000c101b06 */
[----:B------:R4:W-:Y:S02]  /*9e00*/  @!P3 ST.E.64 [R44.64], R112 ;  /* 0x000000702c00b985 */ /* 0x0009e4000c101b06 */
.L_x_68:
[----:B------:R-:W-:Y:S05]  /*9e10*/  BSYNC B0 ;  /* 0x0000000000007941 */ /* 0x000fea0003800000 */
.L_x_67:
[----:B------:R-:W-:Y:S05]  /*9e20*/  BRA.DIV ~URZ, `(.L_x_69) ;  /* 0x000029a27f007947 */ /* 0x000fea000b800000 */
[----:B-1----:R-:W1:Y:S04]  /*9e30*/  SHFL.IDX PT, R133, R133, 0x1, 0x1c1f ;  /* 0x003c1f0085857f89 */ /* 0x002e6800000e0000 */
[----:B---3--:R-:W3:Y:S02]  /*9e40*/  SHFL.IDX PT, R134, R134, 0x1, 0x1c1f ;  /* 0x003c1f0086867f89 */ /* 0x008ee400000e0000 */
.L_x_123:
[----:B------:R-:W-:Y:S05]  /*9e50*/  @P0 BRA `(.L_x_64) ;  /* 0x000011e000000947 */ /* 0x000fea0003800000 */
[----:B------:R-:W-:Y:S02]  /*9e60*/  ISETP.GE.AND P1, PT, R34, c[0x0][0x3c8], PT ;  /* 0x0000f20022007a0c */ /* 0x000fe40003f26270 */
[----:B------:R-:W-:-:S02]  /*9e70*/  ISETP.GE.AND P3, PT, R205, c[0x0][0x3c8], PT ;  /* 0x0000f200cd007a0c */ /* 0x000fc40003f66270 */
[----:B------:R-:W-:Y:S02]  /*9e80*/  ISETP.GE.AND P2, PT, R132, c[0x0][0x3c8], PT ;  /* 0x0000f20084007a0c */ /* 0x000fe40003f46270 */
[----:B------:R-:W-:Y:S02]  /*9e90*/  ISETP.GE.AND P6, PT, R30, c[0x0][0x3c8], PT ;  /* 0x0000f2001e007a0c */ /* 0x000fe40003fc6270 */
[----:B------:R-:W-:-:S05]  /*9ea0*/  ISETP.GE.AND P0, PT, R32, c[0x0][0x3c8], PT ;  /* 0x0000f20020007a0c */ /* 0x000fca0003f06270 */
[-C--:B---34-:R-:W-:Y:S02]  /*9eb0*/  @!P1 LEA R6, P4, R34, R134.reuse, 0x2 ;  /* 0x0000008622069211 */ /* 0x098fe400078810ff */
[----:B------:R-:W-:Y:S02]  /*9ec0*/  @!P3 IMAD.MOV.U32 R44, RZ, RZ, R134 ;  /* 0x000000ffff2cb224 */ /* 0x000fe400078e0086 */
[----:B-1----:R-:W-:Y:S01]  /*9ed0*/  @!P3 IMAD.MOV.U32 R45, RZ, RZ, R133 ;  /* 0x000000ffff2db224 */ /* 0x002fe200078e0085 */
[-C--:B------:R-:W-:Y:S02]  /*9ee0*/  @!P2 LEA R36, P5, R132, R134.reuse, 0x2 ;  /* 0x000000868424a211 */ /* 0x080fe400078a10ff */
[-C--:B------:R-:W-:Y:S01]  /*9ef0*/  @!P1 LEA.HI.X R7, R34, R133.reuse, R33, 0x2, P4 ;  /* 0x0000008522079211 */ /* 0x080fe200020f1421 */
[----:B------:R-:W-:Y:S01]  /*9f00*/  @!P3 IMAD.WIDE R44, R205, 0x4, R44 ;  /* 0x00000004cd2cb825 */ /* 0x000fe200078e022c */
[----:B------:R-:W-:Y:S02]  /*9f10*/  @!P6 LEA R34, P4, R30, R134, 0x2 ;  /* 0x000000861e22e211 */ /* 0x000fe400078810ff */
[----:B------:R-:W-:-:S02]  /*9f20*/  @!P2 LEA.HI.X R37, R132, R133, R35, 0x2, P5 ;  /* 0x000000858425a211 */ /* 0x000fc400028f1423 */
[-C--:B------:R-:W-:Y:S01]  /*9f30*/  @!P6 LEA.HI.X R35, R30, R133.reuse, R29, 0x2, P4 ;  /* 0x000000851e23e211 */ /* 0x080fe200020f141d */
[----:B------:R-:W-:Y:S01]  /*9f40*/  @!P3 ST.E.64 [R44.64], R130 ;  /* 0x000000822c00b985 */ /* 0x000fe2000c101b06 */
[----:B------:R-:W-:Y:S02]  /*9f50*/  @!P0 LEA R40, P5, R32, R134, 0x2 ;  /* 0x0000008620288211 */ /* 0x000fe400078a10ff */
[----:B------:R-:W-:Y:S01]  /*9f60*/  ISETP.GE.AND P4, PT, R28, c[0x0][0x3c8], PT ;  /* 0x0000f2001c007a0c */ /* 0x000fe20003f86270 */
[----:B------:R-:W-:Y:S01]  /*9f70*/  @!P2 ST.E.64 [R36.64], R126 ;  /* 0x0000007e2400a985 */ /* 0x000fe2000c101b06 */
[----:B------:R-:W-:Y:S02]  /*9f80*/  ISETP.GE.AND P3, PT, R26, c[0x0][0x3c8], PT ;  /* 0x0000f2001a007a0c */ /* 0x000fe40003f66270 */
[----:B------:R-:W-:Y:S01]  /*9f90*/  @!P0 LEA.HI.X R41, R32, R133, R31, 0x2, P5 ;  /* 0x0000008520298211 */ /* 0x000fe200028f141f */
[----:B------:R1:W-:Y:S01]  /*9fa0*/  @!P1 ST.E.64 [R6.64], R38 ;  /* 0x0000002606009985 */ /* 0x0003e2000c101b06 */
[----:B------:R-:W-:-:S02]  /*9fb0*/  ISETP.GE.AND P2, PT, R24, c[0x0][0x3c8], PT ;  /* 0x0000f20018007a0c */ /* 0x000fc40003f46270 */
[----:B------:R-:W-:Y:S01]  /*9fc0*/  ISETP.GE.AND P1, PT, R22, c[0x0][0x3c8], PT ;  /* 0x0000f20016007a0c */ /* 0x000fe20003f26270 */
[----:B------:R-:W-:Y:S01]  /*9fd0*/  @!P0 ST.E.64 [R40.64], R42 ;  /* 0x0000002a28008985 */ /* 0x000fe2000c101b06 */
[----:B------:R-:W-:-:S03]  /*9fe0*/  ISETP.GE.AND P0, PT, R20, c[0x0][0x3c8], PT ;  /* 0x0000f20014007a0c */ /* 0x000fc60003f06270 */
[----:B------:R-:W-:Y:S02]  /*9ff0*/  @!P6 ST.E.64 [R34.64], R46 ;  /* 0x0000002e2200e985 */ /* 0x000fe4000c101b06 */
[----:B------:R-:W-:-:S04]  /*a000*/  @!P3 LEA R30, P6, R26, R134, 0x2 ;  /* 0x000000861a1eb211 */ /* 0x000fc800078c10ff */
[----:B------:R-:W-:Y:S02]  /*a010*/  @!P3 LEA.HI.X R31, R26, R133, R25, 0x2, P6 ;  /* 0x000000851a1fb211 */ /* 0x000fe400030f1419 */
[-C--:B------:R-:W-:Y:S02]  /*a020*/  @!P1 LEA R26, P6, R22, R134.reuse, 0x2 ;  /* 0x00000086161a9211 */ /* 0x080fe400078c10ff */
[----:B-1----:R-:W-:-:S04]  /*a030*/  @!P4 LEA R6, P5, R28, R134, 0x2 ;  /* 0x000000861c06c211 */ /* 0x002fc800078a10ff */
[-C--:B------:R-:W-:Y:S02]  /*a040*/  @!P4 LEA.HI.X R7, R28, R133.reuse, R27, 0x2, P5 ;  /* 0x000000851c07c211 */ /* 0x080fe400028f141b */
[-C--:B------:R-:W-:Y:S02]  /*a050*/  @!P2 LEA R28, P5, R24, R134.reuse, 0x2 ;  /* 0x00000086181ca211 */ /* 0x080fe400078a10ff */
[-C--:B------:R-:W-:Y:S01]  /*a060*/  @!P1 LEA.HI.X R27, R22, R133.reuse, R21, 0x2, P6 ;  /* 0x00000085161b9211 */ /* 0x080fe200030f1415 */
[----:B------:R1:W-:Y:S01]  /*a070*/  @!P4 ST.E.64 [R6.64], R50 ;  /* 0x000000320600c985 */ /* 0x0003e2000c101b06 */
[----:B------:R-:W-:Y:S02]  /*a080*/  @!P2 LEA.HI.X R29, R24, R133, R23, 0x2, P5 ;  /* 0x00000085181da211 */ /* 0x000fe400028f1417 */
[----:B------:R-:W-:Y:S01]  /*a090*/  @!P0 LEA R24, P5, R20, R134, 0x2 ;  /* 0x0000008614188211 */ /* 0x000fe200078a10ff */
[----:B------:R-:W-:Y:S01]  /*a0a0*/  @!P3 ST.E.64 [R30.64], R54 ;  /* 0x000000361e00b985 */ /* 0x000fe2000c101b06 */
[----:B------:R-:W-:-:S02]  /*a0b0*/  ISETP.GE.AND P6, PT, R18, c[0x0][0x3c8], PT ;  /* 0x0000f20012007a0c */ /* 0x000fc40003fc6270 */
[----:B------:R-:W-:Y:S01]  /*a0c0*/  @!P0 LEA.HI.X R25, R20, R133, R19, 0x2, P5 ;  /* 0x0000008514198211 */ /* 0x000fe200028f1413 */
[----:B------:R-:W-:Y:S01]  /*a0d0*/  @!P2 ST.E.64 [R28.64], R58 ;  /* 0x0000003a1c00a985 */ /* 0x000fe2000c101b06 */
[----:B------:R-:W-:Y:S02]  /*a0e0*/  ISETP.GE.AND P5, PT, R16, c[0x0][0x3c8], PT ;  /* 0x0000f20010007a0c */ /* 0x000fe40003fa6270 */
[----:B------:R-:W-:Y:S01]  /*a0f0*/  ISETP.GE.AND P3, PT, R12, c[0x0][0x3c8], PT ;  /* 0x0000f2000c007a0c */ /* 0x000fe20003f66270 */
[----:B------:R-:W-:Y:S01]  /*a100*/  @!P1 ST.E.64 [R26.64], R62 ;  /* 0x0000003e1a009985 */ /* 0x000fe2000c101b06 */
[----:B------:R-:W-:Y:S02]  /*a110*/  ISETP.GE.AND P4, PT, R14, c[0x0][0x3c8], PT ;  /* 0x0000f2000e007a0c */ /* 0x000fe40003f86270 */
[----:B------:R-:W-:Y:S01]  /*a120*/  ISETP.GE.AND P2, PT, R10, c[0x0][0x3c8], PT ;  /* 0x0000f2000a007a0c */ /* 0x000fe20003f46270 */
[----:B------:R-:W-:Y:S02]  /*a130*/  @!P0 ST.E.64 [R24.64], R66 ;  /* 0x0000004218008985 */ /* 0x000fe4000c101b06 */
[----:B-1----:R-:W-:-:S04]  /*a140*/  @!P6 LEA R6, P1, R18, R134, 0x2 ;  /* 0x000000861206e211 */ /* 0x002fc800078210ff */
[-C--:B------:R-:W-:Y:S02]  /*a150*/  @!P6 LEA.HI.X R7, R18, R133.reuse, R17, 0x2, P1 ;  /* 0x000000851207e211 */ /* 0x080fe400008f1411 */
[-C--:B------:R-:W-:Y:S02]  /*a160*/  @!P5 LEA R18, P0, R16, R134.reuse, 0x2 ;  /* 0x000000861012d211 */ /* 0x080fe400078010ff */
[----:B------:R-:W-:Y:S01]  /*a170*/  ISETP.GE.AND P1, PT, R8, c[0x0][0x3c8], PT ;  /* 0x0000f20008007a0c */ /* 0x000fe20003f26270 */
[----:B------:R1:W-:Y:S01]  /*a180*/  @!P6 ST.E.64 [R6.64], R70 ;  /* 0x000000460600e985 */ /* 0x0003e2000c101b06 */
[----:B------:R-:W-:Y:S02]  /*a190*/  @!P5 LEA.HI.X R19, R16, R133, R15, 0x2, P0 ;  /* 0x000000851013d211 */ /* 0x000fe400000f140f */
[----:B------:R-:W-:-:S03]  /*a1a0*/  @!P3 LEA R16, P0, R12, R134, 0x2 ;  /* 0x000000860c10b211 */ /* 0x000fc600078010ff */
[----:B------:R-:W-:Y:S01]  /*a1b0*/  @!P5 ST.E.64 [R18.64], R74 ;  /* 0x0000004a1200d985 */ /* 0x000fe2000c101b06 */
[----:B------:R-:W-:Y:S02]  /*a1c0*/  @!P3 LEA.HI.X R17, R12, R133, R11, 0x2, P0 ;  /* 0x000000850c11b211 */ /* 0x000fe400000f140b */
[----:B------:R-:W-:-:S13]  /*a1d0*/  ISETP.GE.AND P0, PT, R228, c[0x0][0x3c8], PT ;  /* 0x0000f200e4007a0c */ /* 0x000fda0003f06270 */
[----:B------:R-:W-:-:S04]  /*a1e0*/  @!P0 LEA R2, P5, R228, R134, 0x2 ;  /* 0x00000086e4028211 */ /* 0x000fc800078a10ff */
[----:B------:R-:W-:Y:S02]  /*a1f0*/  @!P0 LEA.HI.X R3, R228, R133, R3, 0x2, P5 ;  /* 0x00000085e4038211 */ /* 0x000fe400028f1403 */
[----:B------:R-:W-:Y:S02]  /*a200*/  ISETP.GE.AND P5, PT, R225, c[0x0][0x3c8], PT ;  /* 0x0000f200e1007a0c */ /* 0x000fe40003fa6270 */
[----:B-1----:R-:W-:-:S04]  /*a210*/  @!P4 LEA R6, P6, R14, R134, 0x2 ;  /* 0x000000860e06c211 */ /* 0x002fc800078c10ff */
[----:B------:R-:W-:Y:S02]  /*a220*/  @!P4 LEA.HI.X R7, R14, R133, R13, 0x2, P6 ;  /* 0x000000850e07c211 */ /* 0x000fe400030f140d */
[----:B------:R-:W-:-:S03]  /*a230*/  @!P2 LEA R14, P6, R10, R134, 0x2 ;  /* 0x000000860a0ea211 */ /* 0x000fc600078c10ff */
[----:B------:R-:W-:Y:S01]  /*a240*/  @!P4 ST.E.64 [R6.64], R78 ;  /* 0x0000004e0600c985 */ /* 0x000fe2000c101b06 */
[----:B------:R-:W-:Y:S02]  /*a250*/  ISETP.GE.AND P4, PT, R227, c[0x0][0x3c8], PT ;  /* 0x0000f200e3007a0c */ /* 0x000fe40003f86270 */
[-C--:B------:R-:W-:Y:S01]  /*a260*/  @!P2 LEA.HI.X R15, R10, R133.reuse, R9, 0x2, P6 ;  /* 0x000000850a0fa211 */ /* 0x080fe200030f1409 */
[----:B------:R-:W-:Y:S01]  /*a270*/  @!P3 ST.E.64 [R16.64], R82 ;  /* 0x000000521000b985 */ /* 0x000fe2000c101b06 */
[----:B------:R-:W-:Y:S02]  /*a280*/  @!P1 LEA R10, P6, R8, R134, 0x2 ;  /* 0x00000086080a9211 */ /* 0x000fe400078c10ff */
[----:B------:R-:W-:Y:S01]  /*a290*/  ISETP.GE.AND P3, PT, R226, c[0x0][0x3c8], PT ;  /* 0x0000f200e2007a0c */ /* 0x000fe20003f66270 */
[----:B------:R-:W-:Y:S01]  /*a2a0*/  @!P2 ST.E.64 [R14.64], R86 ;  /* 0x000000560e00a985 */ /* 0x000fe2000c101b06 */
[----:B------:R-:W-:Y:S02]  /*a2b0*/  @!P1 LEA.HI.X R11, R8, R133, R4, 0x2, P6 ;  /* 0x00000085080b9211 */ /* 0x000fe400030f1404 */
[----:B------:R-:W-:-:S03]  /*a2c0*/  ISETP.GE.AND P2, PT, R224, c[0x0][0x3c8], PT ;  /* 0x0000f200e0007a0c */ /* 0x000fc60003f46270 */
[----:B------:R-:W-:Y:S01]  /*a2d0*/  @!P1 ST.E.64 [R10.64], R90 ;  /* 0x0000005a0a009985 */ /* 0x000fe2000c101b06 */
[----:B------:R-:W-:-:S03]  /*a2e0*/  ISETP.GE.AND P1, PT, R223, c[0x0][0x3c8], PT ;  /* 0x0000f200df007a0c */ /* 0x000fc60003f26270 */
[----:B------:R1:W-:Y:S01]  /*a2f0*/  @!P0 ST.E.64 [R2.64], R94 ;  /* 0x0000005e02008985 */ /* 0x0003e2000c101b06 */
[----:B------:R-:W-:-:S04]  /*a300*/  @!P4 LEA R4, P0, R227, R134, 0x2 ;  /* 0x00000086e304c211 */ /* 0x000fc800078010ff */
[----:B------:R-:W-:Y:S02]  /*a310*/  @!P4 LEA.HI.X R5, R227, R133, R220, 0x2, P0 ;  /* 0x00000085e305c211 */ /* 0x000fe400000f14dc */
[----:B------:R-:W-:-:S03]  /*a320*/  ISETP.GE.AND P0, PT, R222, c[0x0][0x3c8], PT ;  /* 0x0000f200de007a0c */ /* 0x000fc60003f06270 */
[----:B------:R3:W-:Y:S01]  /*a330*/  @!P4 ST.E.64 [R4.64], R98 ;  /* 0x000000620400c985 */ /* 0x0007e2000c101b06 */
[----:B-1----:R-:W-:-:S04]  /*a340*/  @!P3 LEA R2, P6, R226, R134, 0x2 ;  /* 0x00000086e202b211 */ /* 0x002fc800078c10ff */
[----:B------:R-:W-:Y:S02]  /*a350*/  @!P3 LEA.HI.X R3, R226, R133, R219, 0x2, P6 ;  /* 0x00000085e203b211 */ /* 0x000fe400030f14db */
[----:B------:R-:W-:-:S03]  /*a360*/  @!P2 LEA R8, P6, R224, R134, 0x2 ;  /* 0x00000086e008a211 */ /* 0x000fc600078c10ff */
[----:B------:R1:W-:Y:S01]  /*a370*/  @!P3 ST.E.64 [R2.64], R102 ;  /* 0x000000660200b985 */ /* 0x0003e2000c101b06 */
[-C--:B---3--:R-:W-:Y:S02]  /*a380*/  @!P5 LEA R4, P4, R225, R134.reuse, 0x2 ;  /* 0x00000086e104d211 */ /* 0x088fe400078810ff */
[-C--:B------:R-:W-:Y:S02]  /*a390*/  @!P1 LEA R6, P3, R223, R134.reuse, 0x2 ;  /* 0x00000086df069211 */ /* 0x080fe400078610ff */
[-C--:B------:R-:W-:Y:S02]  /*a3a0*/  @!P5 LEA.HI.X R5, R225, R133.reuse, R218, 0x2, P4 ;  /* 0x00000085e105d211 */ /* 0x080fe400020f14da */
[-C--:B------:R-:W-:Y:S02]  /*a3b0*/  @!P2 LEA.HI.X R9, R224, R133.reuse, R217, 0x2, P6 ;  /* 0x00000085e009a211 */ /* 0x080fe400030f14d9 */
[----:B------:R-:W-:Y:S01]  /*a3c0*/  @!P1 LEA.HI.X R7, R223, R133, R216, 0x2, P3 ;  /* 0x00000085df079211 */ /* 0x000fe200018f14d8 */
[----:B------:R3:W-:Y:S04]  /*a3d0*/  @!P5 ST.E.64 [R4.64], R122 ;  /* 0x0000007a0400d985 */ /* 0x0007e8000c101b06 */
[----:B------:R3:W-:Y:S04]  /*a3e0*/  @!P2 ST.E.64 [R8.64], R106 ;  /* 0x0000006a0800a985 */ /* 0x0007e8000c101b06 */
[----:B------:R3:W-:Y:S01]  /*a3f0*/  @!P1 ST.E.64 [R6.64], R110 ;  /* 0x0000006e06009985 */ /* 0x0007e2000c101b06 */
[----:B-1----:R-:W-:-:S04]  /*a400*/  @!P0 LEA R2, P4, R222, R134, 0x2 ;  /* 0x00000086de028211 */ /* 0x002fc800078810ff */
[----:B------:R-:W-:-:S05]  /*a410*/  @!P0 LEA.HI.X R3, R222, R133, R215, 0x2, P4 ;  /* 0x00000085de038211 */ /* 0x000fca00020f14d7 */
[----:B------:R3:W-:Y:S01]  /*a420*/  @!P0 ST.E.64 [R2.64], R118 ;  /* 0x0000007602008985 */ /* 0x0007e2000c101b06 */
[----:B------:R-:W-:-:S13]  /*a430*/  ISETP.GE.AND P0, PT, R221, c[0x0][0x3c8], PT ;  /* 0x0000f200dd007a0c */ /* 0x000fda0003f06270 */
[----:B------:R-:W-:Y:S05]  /*a440*/  @P0 BRA `(.L_x_64) ;  /* 0x00000bf000000947 */ /* 0x000fea0003800000 */
[----:B------:R-:W-:-:S04]  /*a450*/  LEA R134, P0, R221, R134, 0x2 ;  /* 0x00000086dd867211 */ /* 0x000fc800078010ff */
[----:B--2---:R-:W-:-:S05]  /*a460*/  LEA.HI.X R135, R221, R133, R214, 0x2, P0 ;  /* 0x00000085dd877211 */ /* 0x004fca00000f14d6 */
[----:B------:R1:W-:Y:S01]  /*a470*/  ST.E.64 [R134.64], R114 ;  /* 0x0000007286007985 */ /* 0x0003e2000c101b06 */
[----:B------:R-:W-:Y:S05]  /*a480*/  BRA `(.L_x_64) ;  /* 0x00000bb000007947 */ /* 0x000fea0003800000 */
.L_x_49:
[----:B------:R-:W-:Y:S01]  /*a490*/  ISETP.NE.U32.AND P1, PT, RZ, c[0x0][0x508], PT ;  /* 0x00014200ff007a0c */ /* 0x000fe20003f25070 */
[----:B------:R-:W-:Y:S01]  /*a4a0*/  IMAD.MOV.U32 R4, RZ, RZ, 0x4 ;  /* 0x00000004ff047424 */ /* 0x000fe200078e00ff */
[----:B------:R-:W-:Y:S01]  /*a4b0*/  ISETP.NE.U32.AND P2, PT, RZ, c[0x0][0x500], PT ;  /* 0x00014000ff007a0c */ /* 0x000fe20003f45070 */
[----:B------:R-:W-:Y:S01]  /*a4c0*/  IMAD.MOV.U32 R2, RZ, RZ, RZ ;  /* 0x000000ffff027224 */ /* 0x000fe200078e00ff */
[----:B------:R-:W-:Y:S01]  /*a4d0*/  ISETP.NE.AND.EX P1, PT, RZ, c[0x0][0x50c], PT, P1 ;  /* 0x00014300ff007a0c */ /* 0x000fe20003f25310 */
[----:B------:R-:W-:Y:S01]  /*a4e0*/  IMAD.MOV.U32 R3, RZ, RZ, c[0x0][0x388] ;  /* 0x0000e200ff037624 */ /* 0x000fe200078e00ff */
[----:B------:R-:W-:Y:S01]  /*a4f0*/  ISETP.NE.AND.EX P2, PT, RZ, c[0x0][0x504], PT, P2 ;  /* 0x00014100ff007a0c */ /* 0x000fe20003f45320 */
[----:B------:R-:W-:-:S10]  /*a500*/  IMAD.WIDE R4, R238, R4, c[0x0][0x500] ;  /* 0x00014000ee047625 */ /* 0x000fd400078e0204 */
[C---:B------:R-:W-:Y:S02]  /*a510*/  @P1 LEA R6, P0, R238.reuse, c[0x0][0x508], 0x2 ;  /* 0x00014200ee061a11 */ /* 0x040fe400078010ff */
[----:B------:R3:W5:Y:S02]  /*a520*/  @P2 LDG.E R2, [R4.64] ;  /* 0x0000000604022981 */ /* 0x000764000c1e1900 */
[----:B------:R-:W-:-:S05]  /*a530*/  @P1 LEA.HI.X R7, R238, c[0x0][0x50c], R237, 0x2, P0 ;  /* 0x00014300ee071a11 */ /* 0x000fca00000f14ed */
[----:B------:R3:W5:Y:S01]  /*a540*/  @P1 LDG.E R3, [R6.64] ;  /* 0x0000000606031981 */ /* 0x000762000c1e1900 */
[----:B------:R-:W-:-:S04]  /*a550*/  ISETP.NE.AND P0, PT, R242, RZ, PT ;  /* 0x000000fff200720c */ /* 0x000fc80003f05270 */
[----:B------:R-:W-:Y:S01]  /*a560*/  SEL R242, R242, c[0x0][0x3d4], P0 ;  /* 0x0000f500f2f27a07 */ /* 0x000fe20000000000 */
[----:B------:R-:W-:Y:S05]  /*a570*/  @P1 BRA `(.L_x_70) ;  /* 0x0000004000001947 */ /* 0x000fea0003800000 */
[----:B------:R-:W-:Y:S05]  /*a580*/  @!P2 BRA `(.L_x_70) ;  /* 0x000000300000a947 */ /* 0x000fea0003800000 */
[----:B--2--5:R4:W2:Y:S04]  /*a590*/  LDG.E R3, [R4.64] ;  /* 0x0000000604037981 */ /* 0x0248a8000c1e1900 */
[----:B---34-:R-:W2:Y:S02]  /*a5a0*/  LDG.E R4, [R4.64+0x4] ;  /* 0x0000040604047981 */ /* 0x018ea4000c1e1900 */
[----:B--2---:R-:W-:Y:S02]  /*a5b0*/  IADD3 R3, -R3, R4, RZ ;  /* 0x0000000403037210 */ /* 0x004fe40007ffe1ff */
.L_x_70:
[----:B------:R-:W-:Y:S01]  /*a5c0*/  ISETP.GT.AND P0, PT, R201, 0x7f, PT ;  /* 0x0000007fc900780c */ /* 0x000fe20003f04270 */
[----:B------:R-:W-:Y:S01]  /*a5d0*/  BSSY B0, `(.L_x_71) ;  /* 0x0000034000007945 */ /* 0x000fe20003800000 */
[----:B------:R-:W-:Y:S02]  /*a5e0*/  SEL R238, R238, RZ, !P2 ;  /* 0x000000ffeeee7207 */ /* 0x000fe40005000000 */
[----:B------:R-:W-:-:S02]  /*a5f0*/  SEL R237, R237, RZ, !P2 ;  /* 0x000000ffeded7207 */ /* 0x000fc40005000000 */
[----:B---3-5:R-:W-:-:S07]  /*a600*/  SHF.R.S32.HI R5, RZ, 0x1f, R2 ;  /* 0x0000001fff057819 */ /* 0x028fce0000011402 */
[----:B------:R-:W-:Y:S05]  /*a610*/  @P0 BRA `(.L_x_72) ;  /* 0x000002f000000947 */ /* 0x000fea0003800000 */
[----:B------:R-:W-:Y:S01]  /*a620*/  IMAD R6, R3, c[0x0][0x4e8], RZ ;  /* 0x00013a0003067a24 */ /* 0x000fe200078e02ff */
[----:B------:R-:W-:-:S04]  /*a630*/  LEA R4, R193, R201, 0x7 ;  /* 0x000000c9c1047211 */ /* 0x000fc800078e38ff */
[----:B------:R-:W-:-:S13]  /*a640*/  ISETP.GE.AND P0, PT, R4, R6, PT ;  /* 0x000000060400720c */ /* 0x000fda0003f06270 */
[----:B------:R-:W-:Y:S05]  /*a650*/  @P0 BRA `(.L_x_72) ;  /* 0x000002b000000947 */ /* 0x000fea0003800000 */
[----:B------:R-:W-:Y:S01]  /*a660*/  IMAD.MOV.U32 R20, RZ, RZ, 0x368 ;  /* 0x00000368ff147424 */ /* 0x000fe200078e00ff */
[----:B------:R-:W-:Y:S01]  /*a670*/  ISETP.GT.AND P2, PT, R242, 0x1, PT ;  /* 0x00000001f200780c */ /* 0x000fe20003f44270 */
[----:B------:R-:W-:Y:S01]  /*a680*/  IMAD.MOV.U32 R6, RZ, RZ, c[0x0][0x4e8] ;  /* 0x00013a00ff067624 */ /* 0x000fe200078e00ff */
[----:B------:R-:W-:Y:S02]  /*a690*/  MOV R9, R4 ;  /* 0x0000000400097202 */ /* 0x000fe40000000f00 */
[----:B------:R-:W-:Y:S02]  /*a6a0*/  SEL R20, R20, 0x328, P2 ;  /* 0x0000032814147807 */ /* 0x000fe40001000000 */
[----:B------:R-:W-:Y:S02]  /*a6b0*/  ISETP.NE.AND P0, PT, R6, 0x1, PT ;  /* 0x000000010600780c */ /* 0x000fe40003f05270 */
[----:B------:R-:W3:Y:S01]  /*a6c0*/  LDC.64 R18, c[0x0][R20+0x170] ;  /* 0x00005c0014127b82 */ /* 0x000ee20000000a00 */
[----:B------:R-:W-:-:S07]  /*a6d0*/  SEL R243, R243, RZ, P2 ;  /* 0x000000fff3f37207 */ /* 0x000fce0001000000 */
[----:B------:R-:W4:Y:S03]  /*a6e0*/  LDC.64 R12, c[0x0][R20+0x168] ;  /* 0x00005a00140c7b82 */ /* 0x000f260000000a00 */
[----:B------:R-:W-:-:S05]  /*a6f0*/  @P0 IMAD.HI.U32 R8, R4, c[0x0][0x4ec], RZ ;  /* 0x00013b0004080a27 */ /* 0x000fca00078e00ff */
[----:B------:R-:W5:Y:S01]  /*a700*/  LDC.64 R16, c[0x0][R20+0x178] ;  /* 0x00005e0014107b82 */ /* 0x000f620000000a00 */
[----:B------:R-:W-:-:S05]  /*a710*/  @P0 SHF.R.U32.HI R9, RZ, c[0x0][0x4f0], R8 ;  /* 0x00013c00ff090a19 */ /* 0x000fca0000011608 */
[----:B------:R-:W-:Y:S02]  /*a720*/  IMAD.MOV R8, RZ, RZ, -R9 ;  /* 0x000000ffff087224 */ /* 0x000fe400078e0a09 */
[----:B------:R-:W1:Y:S02]  /*a730*/  LDC.64 R14, c[0x0][R20+0x160] ;  /* 0x00005800140e7b82 */ /* 0x000e640000000a00 */
[----:B------:R-:W-:Y:S02]  /*a740*/  IMAD R8, R8, c[0x0][0x4e8], R4 ;  /* 0x00013a0008087a24 */ /* 0x000fe400078e0204 */
[-C--:B---3--:R-:W-:Y:S02]  /*a750*/  IMAD R6, R19, R238.reuse, RZ ;  /* 0x000000ee13067224 */ /* 0x088fe400078e02ff */
[----:B-1----:R-:W-:-:S04]  /*a760*/  IMAD.WIDE.U32 R10, R18, R238, RZ ;  /* 0x000000ee120a7225 */ /* 0x002fc800078e00ff */
[----:B------:R-:W-:Y:S02]  /*a770*/  IMAD R6, R18, R237, R6 ;  /* 0x000000ed12067224 */ /* 0x000fe400078e0206 */
[-C--:B----4-:R-:W-:Y:S02]  /*a780*/  IMAD R7, R13, R239.reuse, RZ ;  /* 0x000000ef0d077224 */ /* 0x090fe400078e02ff */
[----:B------:R-:W-:Y:S01]  /*a790*/  IMAD.WIDE.U32 R12, R12, R239, RZ ;  /* 0x000000ef0c0c7225 */ /* 0x000fe200078e00ff */
[----:B------:R-:W-:-:S03]  /*a7a0*/  IADD3 R6, R11, R6, RZ ;  /* 0x000000060b067210 */ /* 0x000fc60007ffe0ff */
[----:B------:R-:W-:Y:S01]  /*a7b0*/  IMAD.IADD R7, R13, 0x1, R7 ;  /* 0x000000010d077824 */ /* 0x000fe200078e0207 */
[----:B------:R-:W-:Y:S01]  /*a7c0*/  IADD3 R12, P1, P0, R10, R12, R2 ;  /* 0x0000000c0a0c7210 */ /* 0x000fe2000783e002 */
[-C--:B-----5:R-:W-:Y:S02]  /*a7d0*/  IMAD R10, R17, R243.reuse, RZ ;  /* 0x000000f3110a7224 */ /* 0x0a0fe400078e02ff */
[----:B------:R-:W-:Y:S01]  /*a7e0*/  IMAD.WIDE.U32 R16, R16, R243, RZ ;  /* 0x000000f310107225 */ /* 0x000fe200078e00ff */
[----:B------:R-:W-:Y:S02]  /*a7f0*/  IADD3.X R6, R6, R7, R5, P1, P0 ;  /* 0x0000000706067210 */ /* 0x000fe40000fe0405 */
[----:B------:R-:W-:Y:S02]  /*a800*/  SHF.R.S32.HI R7, RZ, 0x1f, R8 ;  /* 0x0000001fff077819 */ /* 0x000fe40000011408 */
[----:B------:R-:W-:Y:S01]  /*a810*/  IADD3 R12, P1, P0, R9, R12, R16 ;  /* 0x0000000c090c7210 */ /* 0x000fe2000783e010 */
[----:B------:R-:W-:Y:S01]  /*a820*/  IMAD R4, R15, R8, RZ ;  /* 0x000000080f047224 */ /* 0x000fe200078e02ff */
[----:B------:R-:W-:-:S02]  /*a830*/  IADD3 R10, R17, R10, RZ ;  /* 0x0000000a110a7210 */ /* 0x000fc40007ffe0ff */
[----:B------:R-:W-:Y:S01]  /*a840*/  SHF.R.S32.HI R9, RZ, 0x1f, R9 ;  /* 0x0000001fff097819 */ /* 0x000fe20000011409 */
[----:B------:R-:W-:Y:S01]  /*a850*/  IMAD R4, R14, R7, R4 ;  /* 0x000000070e047224 */ /* 0x000fe200078e0204 */
[----:B------:R-:W-:Y:S02]  /*a860*/  MOV R7, c[0x0][0x4ac] ;  /* 0x00012b0000077a02 */ /* 0x000fe40000000f00 */
[----:B------:R-:W-:Y:S01]  /*a870*/  IADD3.X R13, R9, R6, R10, P1, P0 ;  /* 0x00000006090d7210 */ /* 0x000fe20000fe040a */
[----:B------:R-:W-:Y:S01]  /*a880*/  IMAD.MOV.U32 R6, RZ, RZ, c[0x0][0x4a8] ;  /* 0x00012a00ff067624 */ /* 0x000fe200078e00ff */
[----:B------:R-:W-:-:S03]  /*a890*/  SEL R7, R7, c[0x0][0x454], P2 ;  /* 0x0001150007077a07 */ /* 0x000fc60001000000 */
[----:B------:R-:W-:Y:S01]  /*a8a0*/  IMAD.WIDE.U32 R12, R14, R8, R12 ;  /* 0x000000080e0c7225 */ /* 0x000fe200078e000c */
[----:B------:R-:W-:-:S03]  /*a8b0*/  SEL R6, R6, c[0x0][0x450], P2 ;  /* 0x0001140006067a07 */ /* 0x000fc60001000000 */
[----:B------:R-:W-:Y:S01]  /*a8c0*/  IMAD.IADD R4, R13, 0x1, R4 ;  /* 0x000000010d047824 */ /* 0x000fe200078e0204 */
[----:B------:R-:W-:-:S04]  /*a8d0*/  LEA R6, P0, R12, R6, 0x2 ;  /* 0x000000060c067211 */ /* 0x000fc800078010ff */
[----:B------:R-:W-:Y:S02]  /*a8e0*/  LEA.HI.X R7, R12, R7, R4, 0x2, P0 ;  /* 0x000000070c077211 */ /* 0x000fe400000f1404 */
[----:B------:R-:W-:-:S05]  /*a8f0*/  MOV R4, 0xff800000 ;  /* 0xff80000000047802 */ /* 0x000fca0000000f00 */
[----:B------:R1:W-:Y:S02]  /*a900*/  STG.E [R6.64], R4 ;  /* 0x0000000406007986 */ /* 0x0003e4000c101906 */
.L_x_72:
[----:B------:R-:W-:Y:S05]  /*a910*/  BSYNC B0 ;  /* 0x0000000000007941 */ /* 0x000fea0003800000 */
.L_x_71:
[----:B------:R-:W-:-:S13]  /*a920*/  ISETP.GT.AND P0, PT, R242, 0x1, PT ;  /* 0x00000001f200780c */ /* 0x000fda0003f04270 */
[----:B------:R-:W-:Y:S05]  /*a930*/  @P0 BRA `(.L_x_64) ;  /* 0x0000070000000947 */ /* 0x000fea0003800000 */
[----:B-1----:R-:W-:Y:S01]  /*a940*/  MOV R4, c[0x0][0x4e8] ;  /* 0x00013a0000047a02 */ /* 0x002fe20000000f00 */
[----:B------:R-:W-:Y:S02]  /*a950*/  IMAD R5, R5, c[0x0][0x3a0], RZ ;  /* 0x0000e80005057a24 */ /* 0x000fe400078e02ff */
[----:B------:R-:W-:Y:S01]  /*a960*/  IMAD.WIDE.U32 R6, R2, c[0x0][0x3a0], RZ ;  /* 0x0000e80002067a25 */ /* 0x000fe200078e00ff */
[----:B------:R-:W-:-:S03]  /*a970*/  ISETP.NE.AND P0, PT, R4, 0x1, PT ;  /* 0x000000010400780c */ /* 0x000fc60003f05270 */
[----:B------:R-:W-:Y:S01]  /*a980*/  IMAD R5, R2, c[0x0][0x3a4], R5 ;  /* 0x0000e90002057a24 */ /* 0x000fe200078e0205 */
[----:B------:R-:W-:Y:S01]  /*a990*/  LEA R2, R193, R209, 0x7 ;  /* 0x000000d1c1027211 */ /* 0x000fe200078e38ff */
[----:B------:R-:W-:Y:S01]  /*a9a0*/  IMAD R237, R237, c[0x0][0x3f0], RZ ;  /* 0x0000fc00eded7a24 */ /* 0x000fe200078e02ff */
[----:B------:R-:W-:Y:S02]  /*a9b0*/  LEA R193, R193, R210, 0x7 ;  /* 0x000000d2c1c17211 */ /* 0x000fe400078e38ff */
[----:B------:R-:W-:Y:S01]  /*a9c0*/  IADD3 R7, R7, R5, RZ ;  /* 0x0000000507077210 */ /* 0x000fe20007ffe0ff */
[----:B------:R-:W-:Y:S01]  /*a9d0*/  IMAD R237, R238, c[0x0][0x3f4], R237 ;  /* 0x0000fd00eeed7a24 */ /* 0x000fe200078e02ed */
[----:B------:R-:W-:-:S03]  /*a9e0*/  MOV R5, R2 ;  /* 0x0000000200057202 */ /* 0x000fc60000000f00 */
[----:B------:R-:W-:-:S04]  /*a9f0*/  @P0 IMAD.HI.U32 R4, R2, c[0x0][0x4ec], RZ ;  /* 0x00013b0002040a27 */ /* 0x000fc800078e00ff */
[----:B------:R-:W-:Y:S01]  /*aa00*/  IMAD.WIDE.U32 R6, R239, c[0x0][0x3e8], R6 ;  /* 0x0000fa00ef067a25 */ /* 0x000fe200078e0006 */
[----:B------:R-:W-:-:S03]  /*aa10*/  @P0 SHF.R.U32.HI R5, RZ, c[0x0][0x4f0], R4 ;  /* 0x00013c00ff050a19 */ /* 0x000fc60000011604 */
[----:B------:R-:W-:Y:S01]  /*aa20*/  IMAD R7, R239, c[0x0][0x3ec], R7 ;  /* 0x0000fb00ef077a24 */ /* 0x000fe200078e0207 */
[----:B------:R-:W-:-:S03]  /*aa30*/  SHF.R.S32.HI R4, RZ, 0x1f, R5 ;  /* 0x0000001fff047819 */ /* 0x000fc60000011405 */
[----:B------:R-:W-:Y:S01]  /*aa40*/  IMAD.WIDE.U32 R238, R238, c[0x0][0x3f0], R6 ;  /* 0x0000fc00eeee7a25 */ /* 0x000fe200078e0006 */
[----:B------:R-:W-:-:S03]  /*aa50*/  IADD3 R6, -R5, RZ, RZ ;  /* 0x000000ff05067210 */ /* 0x000fc60007ffe1ff */
[----:B------:R-:W-:Y:S01]  /*aa60*/  IMAD R4, R4, c[0x0][0x3e0], RZ ;  /* 0x0000f80004047a24 */ /* 0x000fe200078e02ff */
[----:B------:R-:W-:Y:S01]  /*aa70*/  IADD3 R239, R239, R237, RZ ;  /* 0x000000edefef7210 */ /* 0x000fe20007ffe0ff */
[----:B------:R-:W-:Y:S02]  /*aa80*/  IMAD R6, R6, c[0x0][0x4e8], R2 ;  /* 0x00013a0006067a24 */ /* 0x000fe400078e0202 */
[C---:B------:R-:W-:Y:S02]  /*aa90*/  IMAD R4, R5.reuse, c[0x0][0x3e4], R4 ;  /* 0x0000f90005047a24 */ /* 0x040fe400078e0204 */
[----:B------:R-:W-:Y:S01]  /*aaa0*/  IMAD.WIDE.U32 R238, R5, c[0x0][0x3e0], R238 ;  /* 0x0000f80005ee7a25 */ /* 0x000fe200078e00ee */
[----:B------:R-:W-:-:S04]  /*aab0*/  SHF.R.S32.HI R8, RZ, 0x1f, R6 ;  /* 0x0000001fff087819 */ /* 0x000fc80000011406 */
[----:B------:R-:W-:Y:S01]  /*aac0*/  IADD3 R5, R239, R4, RZ ;  /* 0x00000004ef057210 */ /* 0x000fe20007ffe0ff */
[----:B------:R-:W-:Y:S01]  /*aad0*/  IMAD R8, R8, c[0x0][0x3d8], RZ ;  /* 0x0000f60008087a24 */ /* 0x000fe200078e02ff */
[----:B------:R-:W-:-:S03]  /*aae0*/  MOV R4, R238 ;  /* 0x000000ee00047202 */ /* 0x000fc60000000f00 */
[C---:B------:R-:W-:Y:S02]  /*aaf0*/  IMAD R8, R6.reuse, c[0x0][0x3dc], R8 ;  /* 0x0000f70006087a24 */ /* 0x040fe400078e0208 */
[----:B------:R-:W-:-:S05]  /*ab00*/  IMAD.WIDE.U32 R10, R6, c[0x0][0x3d8], R4 ;  /* 0x0000f600060a7a25 */ /* 0x000fca00078e0004 */
[----:B------:R-:W-:Y:S02]  /*ab10*/  LEA R4, P0, R10, c[0x0][0x380], 0x1 ;  /* 0x0000e0000a047a11 */ /* 0x000fe400078008ff */
[----:B------:R-:W-:-:S04]  /*ab20*/  IADD3 R8, R11, R8, RZ ;  /* 0x000000080b087210 */ /* 0x000fc80007ffe0ff */
[----:B------:R-:W-:Y:S01]  /*ab30*/  LEA.HI.X R8, R10, c[0x0][0x384], R8, 0x1, P0 ;  /* 0x0000e1000a087a11 */ /* 0x000fe200000f0c08 */
[----:B------:R-:W-:Y:S05]  /*ab40*/  BRA.DIV ~URZ, `(.L_x_73) ;  /* 0x00001d527f007947 */ /* 0x000fea000b800000 */
[----:B------:R1:W3:Y:S02]  /*ab50*/  SHFL.IDX PT, R9, R8, RZ, 0x181f ;  /* 0x00181fff08097589 */ /* 0x0002e400000e0000 */
.L_x_124:
[----:B------:R-:W-:Y:S05]  /*ab60*/  BRA.DIV ~URZ, `(.L_x_74) ;  /* 0x00001da27f007947 */ /* 0x000fea000b800000 */
[----:B------:R4:W1:Y:S02]  /*ab70*/  SHFL.IDX PT, R2, R4, RZ, 0x181f ;  /* 0x00181fff04027589 */ /* 0x00086400000e0000 */
.L_x_125:
[----:B------:R-:W-:Y:S01]  /*ab80*/  IMAD R3, R3, c[0x0][0x4e8], RZ ;  /* 0x00013a0003037a24 */ /* 0x000fe200078e02ff */
[----:B------:R-:W-:Y:S04]  /*ab90*/  BSSY B0, `(.L_x_75) ;  /* 0x000000f000007945 */ /* 0x000fe80003800000 */
[----:B------:R-:W-:-:S13]  /*aba0*/  ISETP.GE.AND P0, PT, R193, R3, PT ;  /* 0x00000003c100720c */ /* 0x000fda0003f06270 */
[----:B------:R-:W-:Y:S05]  /*abb0*/  @P0 BRA `(.L_x_76) ;  /* 0x000000c000000947 */ /* 0x000fea0003800000 */
[----:B------:R-:W-:Y:S02]  /*abc0*/  ISETP.GE.AND P2, PT, R212, c[0x0][0x3c8], PT ;  /* 0x0000f200d4007a0c */ /* 0x000fe40003f46270 */
[----:B------:R-:W-:Y:S02]  /*abd0*/  ISETP.GE.AND P1, PT, R203, c[0x0][0x3c8], PT ;  /* 0x0000f200cb007a0c */ /* 0x000fe40003f26270 */
[----:B------:R-:W-:-:S09]  /*abe0*/  ISETP.GE.AND P0, PT, R202, c[0x0][0x3c8], PT ;  /* 0x0000f200ca007a0c */ /* 0x000fd20003f06270 */
[-C--:B-1----:R-:W-:Y:S02]  /*abf0*/  @!P2 LEA R10, P5, R212, R2.reuse, 0x1 ;  /* 0x00000002d40aa211 */ /* 0x082fe400078a08ff */
[CC--:B------:R-:W-:Y:S02]  /*ac00*/  @!P1 LEA R6, P4, R203.reuse, R2.reuse, 0x1 ;  /* 0x00000002cb069211 */ /* 0x0c0fe400078808ff */
[----:B------:R-:W-:Y:S02]  /*ac10*/  @!P0 LEA R12, P3, R202, R2, 0x1 ;  /* 0x00000002ca0c8211 */ /* 0x000fe400078608ff */
[-C--:B---3--:R-:W-:Y:S02]  /*ac20*/  @!P2 LEA.HI.X R11, R212, R9.reuse, R213, 0x1, P5 ;  /* 0x00000009d40ba211 */ /* 0x088fe400028f0cd5 */
[-C--:B------:R-:W-:Y:S02]  /*ac30*/  @!P1 LEA.HI.X R7, R203, R9.reuse, R198, 0x1, P4 ;  /* 0x00000009cb079211 */ /* 0x080fe400020f0cc6 */
[----:B------:R-:W-:Y:S01]  /*ac40*/  @!P0 LEA.HI.X R13, R202, R9, R197, 0x1, P3 ;  /* 0x00000009ca0d8211 */ /* 0x000fe200018f0cc5 */
[----:B------:R1:W-:Y:S04]  /*ac50*/  @!P2 ST.E.128 [R10.64], RZ ;  /* 0x000000ff0a00a985 */ /* 0x0003e8000c101d06 */
[----:B------:R1:W-:Y:S04]  /*ac60*/  @!P1 ST.E.128 [R6.64], RZ ;  /* 0x000000ff06009985 */ /* 0x0003e8000c101d06 */
[----:B------:R1:W-:Y:S02]  /*ac70*/  @!P0 ST.E.128 [R12.64], RZ ;  /* 0x000000ff0c008985 */ /* 0x0003e4000c101d06 */
.L_x_76:
[----:B------:R-:W-:Y:S05]  /*ac80*/  BSYNC B0 ;  /* 0x0000000000007941 */ /* 0x000fea0003800000 */
.L_x_75:
[----:B------:R-:W-:Y:S05]  /*ac90*/  BRA.DIV ~URZ, `(.L_x_77) ;  /* 0x00001ce27f007947 */ /* 0x000fea000b800000 */
[----:B---3--:R3:W2:Y:S04]  /*aca0*/  SHFL.IDX PT, R9, R8, 0x1, 0x181f ;  /* 0x00381f0008097f89 */ /* 0x0086a800000e0000 */
[----:B-1----:R3:W1:Y:S02]  /*acb0*/  SHFL.IDX PT, R2, R4, 0x1, 0x181f ;  /* 0x00381f0004027f89 */ /* 0x00266400000e0000 */
.L_x_126:
[----:B------:R-:W-:Y:S01]  /*acc0*/  IADD3 R5, R193, 0x20, RZ ;  /* 0x00000020c1057810 */ /* 0x000fe20007ffe0ff */
[----:B------:R-:W-:Y:S03]  /*acd0*/  BSSY B0, `(.L_x_78) ;  /* 0x000000f000007945 */ /* 0x000fe60003800000 */
        /* <DEDUP_REMOVED lines=8> */
[-C--:B--2---:R-:W-:Y:S02]  /*ad60*/  @!P2 LEA.HI.X R11, R212, R9.reuse, R213, 0x1, P5 ;  /* 0x00000009d40ba211 */ /* 0x084fe400028f0cd5 */
[-C--:B------:R-:W-:Y:S02]  /*ad70*/  @!P1 LEA.HI.X R7, R203, R9.reuse, R198, 0x1, P4 ;  /* 0x00000009cb079211 */ /* 0x080fe400020f0cc6 */
[----:B------:R-:W-:Y:S01]  /*ad80*/  @!P0 LEA.HI.X R13, R202, R9, R197, 0x1, P3 ;  /* 0x00000009ca0d8211 */ /* 0x000fe200018f0cc5 */
[----:B------:R1:W-:Y:S04]  /*ad90*/  @!P2 ST.E.128 [R10.64], RZ ;  /* 0x000000ff0a00a985 */ /* 0x0003e8000c101d06 */
[----:B------:R1:W-:Y:S04]  /*ada0*/  @!P1 ST.E.128 [R6.64], RZ ;  /* 0x000000ff06009985 */ /* 0x0003e8000c101d06 */
[----:B------:R1:W-:Y:S02]  /*adb0*/  @!P0 ST.E.128 [R12.64], RZ ;  /* 0x000000ff0c008985 */ /* 0x0003e4000c101d06 */
.L_x_79:
[----:B------:R-:W-:Y:S05]  /*adc0*/  BSYNC B0 ;  /* 0x0000000000007941 */ /* 0x000fea0003800000 */
.L_x_78:
[----:B------:R-:W-:Y:S05]  /*add0*/  BRA.DIV ~URZ, `(.L_x_80) ;  /* 0x00001c727f007947 */ /* 0x000fea000b800000 */
[----:B--2---:R2:W3:Y:S02]  /*ade0*/  SHFL.IDX PT, R9, R8, 0x2, 0x181f ;  /* 0x00581f0008097f89 */ /* 0x0044e400000e0000 */
.L_x_127:
[----:B------:R-:W-:Y:S05]  /*adf0*/  BRA.DIV ~URZ, `(.L_x_81) ;  /* 0x00001cc27f007947 */ /* 0x000fea000b800000 */
[----:B-1----:R1:W2:Y:S02]  /*ae00*/  SHFL.IDX PT, R2, R4, 0x2, 0x181f ;  /* 0x00581f0004027f89 */ /* 0x0022a400000e0000 */
.L_x_128:
        /* <DEDUP_REMOVED lines=16> */
.L_x_83:
[----:B------:R-:W-:Y:S05]  /*af10*/  BSYNC B0 ;  /* 0x0000000000007941 */ /* 0x000fea0003800000 */
.L_x_82:
[----:B------:R-:W-:Y:S05]  /*af20*/  BRA.DIV ~URZ, `(.L_x_84) ;  /* 0x00001c027f007947 */ /* 0x000fea000b800000 */
[----:B--23--:R-:W2:Y:S04]  /*af30*/  SHFL.IDX PT, R8, R8, 0x3, 0x181f ;  /* 0x00781f0008087f89 */ /* 0x00cea800000e0000 */
[----:B-1--4-:R-:W1:Y:S02]  /*af40*/  SHFL.IDX PT, R4, R4, 0x3, 0x181f ;  /* 0x00781f0004047f89 */ /* 0x012e6400000e0000 */
.L_x_129:
[----:B------:R-:W-:-:S04]  /*af50*/  IADD3 R193, R193, 0x60, RZ ;  /* 0x00000060c1c17810 */ /* 0x000fc80007ffe0ff */
        /* <DEDUP_REMOVED lines=14> */
.L_x_64:
[----:B------:R-:W-:Y:S05]  /*b040*/  BSYNC B1 ;  /* 0x0000000000017941 */ /* 0x000fea0003800000 */
.L_x_48:
[----:B------:R-:W-:-:S13]  /*b050*/  ISETP.NE.AND P0, PT, R211, RZ, PT ;  /* 0x000000ffd300720c */ /* 0x000fda0003f05270 */
[----:B------:R-:W-:Y:S01]  /*b060*/  @P0 WARPSYNC 0xffffffff ;  /* 0xffffffff00000948 */ /* 0x000fe20003800000 */
[----:B------:R-:W-:Y:S06]  /*b070*/  @P0 BAR.SYNC.DEFER_BLOCKING 0x5, 0x100 ;  /* 0x0144000000000b1d */ /* 0x000fec0000010000 */
[----:B------:R-:W4:Y:S04]  /*b080*/  @P0 LDS.128 R192, [0x18100] ;  /* 0x01810000ffc00984 */ /* 0x000f280000000c00 */
[----:B------:R-:W-:Y:S06]  /*b090*/  @P0 BAR.ARV 0x4, 0x100 ;  /* 0x0104000000000b1d */ /* 0x000fec0000002000 */
[----:B------:R-:W-:Y:S05]  /*b0a0*/  @P0 BRA `(.L_x_85) ;  /* 0x00000a5000000947 */ /* 0x000fea0003800000 */
[----:B-1-3--:R-:W-:Y:S01]  /*b0b0*/  LOP3.LUT R3, R201, 0x1f, RZ, 0xc0, !PT ;  /* 0x0000001fc9037812 */ /* 0x00afe200078ec0ff */
[----:B--2---:R-:W-:-:S03]  /*b0c0*/  IMAD.MOV.U32 R8, RZ, RZ, RZ ;  /* 0x000000ffff087224 */ /* 0x004fc600078e00ff */
[----:B------:R-:W-:Y:S01]  /*b0d0*/  ISETP.NE.AND P5, PT, R3, 0x1f, PT ;  /* 0x0000001f0300780c */ /* 0x000fe20003fa5270 */
[----:B------:R-:W-:Y:S10]  /*b0e0*/  BRA.DIV ~URZ, `(.L_x_86) ;  /* 0x00001b127f007947 */ /* 0x000ff4000b800000 */
[----:B------:R1:W2:Y:S02]  /*b0f0*/  SHFL.IDX PT, R4, R0, RZ, 0x1f ;  /* 0x00001fff00047589 */ /* 0x0002a400000e0000 */
.L_x_130:
[----:B------:R-:W-:Y:S05]  /*b100*/  BRA.DIV ~URZ, `(.L_x_87) ;  /* 0x00001b627f007947 */ /* 0x000fea000b800000 */
[----:B-1----:R-:W1:Y:S02]  /*b110*/  SHFL.IDX PT, R0, R0, 0x1, 0x1f ;  /* 0x00201f0000007f89 */ /* 0x002e6400000e0000 */
.L_x_131:
[----:B----4-:R-:W-:Y:S02]  /*b120*/  IMAD.IADD R6, R195, 0x1, R3 ;  /* 0x00000001c3067824 */ /* 0x010fe400078e0203 */
[----:B------:R-:W-:-:S03]  /*b130*/  IMAD.MOV.U32 R9, RZ, RZ, RZ ;  /* 0x000000ffff097224 */ /* 0x000fc600078e00ff */
[----:B------:R-:W-:-:S13]  /*b140*/  ISETP.GE.OR P0, PT, R6, c[0x0][0x53c], !P5 ;  /* 0x00014f0006007a0c */ /* 0x000fda0006f06670 */
[----:B------:R-:W-:Y:S01]  /*b150*/  @!P0 IMAD.MOV.U32 R5, RZ, RZ, 0x4 ;  /* 0x00000004ff058424 */ /* 0x000fe200078e00ff */
[----:B------:R-:W-:-:S03]  /*b160*/  @!P0 MOV R2, 0x4 ;  /* 0x0000000400028802 */ /* 0x000fc60000000f00 */
[----:B------:R-:W-:-:S04]  /*b170*/  @!P0 IMAD.WIDE R10, R6, R5, c[0x0][0x580] ;  /* 0x00016000060a8625 */ /* 0x000fc800078e0205 */
[----:B------:R-:W-:Y:S01]  /*b180*/  @!P0 IMAD.WIDE R6, R6, R2, c[0x0][0x578] ;  /* 0x00015e0006068625 */ /* 0x000fe200078e0202 */
[----:B------:R-:W3:Y:S04]  /*b190*/  @!P0 LDG.E R9, [R10.64] ;  /* 0x000000060a098981 */ /* 0x000ee8000c1e1900 */
[----:B------:R-:W3:Y:S01]  /*b1a0*/  @!P0 LDG.E R8, [R6.64] ;  /* 0x0000000606088981 */ /* 0x000ee2000c1e1900 */
[C---:B------:R-:W-:Y:S02]  /*b1b0*/  ISETP.GE.U32.AND P4, PT, R3.reuse, 0x10, PT ;  /* 0x000000100300780c */ /* 0x040fe40003f86070 */
[C---:B------:R-:W-:Y:S02]  /*b1c0*/  ISETP.GE.U32.AND P3, PT, R3.reuse, 0x8, PT ;  /* 0x000000080300780c */ /* 0x040fe40003f66070 */
[----:B------:R-:W-:-:S02]  /*b1d0*/  ISETP.GE.U32.AND P2, PT, R3, 0x4, PT ;  /* 0x000000040300780c */ /* 0x000fc40003f46070 */
[C---:B------:R-:W-:Y:S02]  /*b1e0*/  ISETP.GE.U32.AND P1, PT, R3.reuse, 0x2, PT ;  /* 0x000000020300780c */ /* 0x040fe40003f26070 */
[----:B------:R-:W-:Y:S02]  /*b1f0*/  ISETP.NE.AND P0, PT, R3, RZ, PT ;  /* 0x000000ff0300720c */ /* 0x000fe40003f05270 */
[----:B------:R-:W-:Y:S01]  /*b200*/  MOV R12, RZ ;  /* 0x000000ff000c7202 */ /* 0x000fe20000000f00 */
[----:B---3--:R-:W-:Y:S01]  /*b210*/  IMAD R11, R8, R9, RZ ;  /* 0x00000009080b7224 */ /* 0x008fe200078e02ff */
[----:B------:R-:W-:Y:S07]  /*b220*/  BRA.DIV ~URZ, `(.L_x_88) ;  /* 0x00001ab27f007947 */ /* 0x000fee000b800000 */
[----:B------:R3:W4:Y:S02]  /*b230*/  SHFL.UP PT, R2, R11, 0x1, RZ ;  /* 0x042000000b027989 */ /* 0x00072400000e00ff */
.L_x_132:
[----:B----4-:R-:W-:-:S04]  /*b240*/  SEL R2, R2, RZ, P0 ;  /* 0x000000ff02027207 */ /* 0x010fc80000000000 */
[----:B---3--:R-:W-:Y:S01]  /*b250*/  IADD3 R11, R11, R2, RZ ;  /* 0x000000020b0b7210 */ /* 0x008fe20007ffe0ff */
[----:B------:R-:W-:Y:S05]  /*b260*/  BRA.DIV ~URZ, `(.L_x_89) ;  /* 0x00001ac27f007947 */ /* 0x000fea000b800000 */
[----:B------:R-:W3:Y:S02]  /*b270*/  SHFL.UP PT, R2, R11, 0x2, RZ ;  /* 0x044000000b027989 */ /* 0x000ee400000e00ff */
[----:B---3--:R-:W-:-:S05]  /*b280*/  SEL R2, R2, RZ, P1 ;  /* 0x000000ff02027207 */ /* 0x008fca0000800000 */
[----:B------:R-:W-:-:S05]  /*b290*/  IMAD.IADD R11, R11, 0x1, R2 ;  /* 0x000000010b0b7824 */ /* 0x000fca00078e0202 */
        /* <DEDUP_REMOVED lines=9> */
[----:B------:R3:W4:Y:S02]  /*b330*/  SHFL.IDX PT, R2, R11, 0x1f, 0x1f ;  /* 0x03e01f000b027f89 */ /* 0x00072400000e0000 */
.L_x_133:
[----:B----4-:R-:W-:Y:S01]  /*b340*/  IMAD R2, R2, c[0x0][0x538], RZ ;  /* 0x00014e0002027a24 */ /* 0x010fe200078e02ff */
[----:B------:R-:W-:Y:S04]  /*b350*/  BSSY B1, `(.L_x_90) ;  /* 0x0000075000017945 */ /* 0x000fe80003800000 */
[----:B-1----:R-:W-:-:S04]  /*b360*/  IADD3 R192, R2, R0, RZ ;  /* 0x0000000002c07210 */ /* 0x002fc80007ffe0ff */
[----:B--2---:R-:W-:-:S13]  /*b370*/  ISETP.GT.AND P6, PT, R192, R4, PT ;  /* 0x00000004c000720c */ /* 0x004fda0003fc4270 */
[----:B------:R-:W-:Y:S05]  /*b380*/  @P6 BRA `(.L_x_91) ;  /* 0x0000023000006947 */ /* 0x000fea0003800000 */
.L_x_95:
[----:B------:R-:W-:-:S04]  /*b390*/  IADD3 R195, R195, 0x1f, RZ ;  /* 0x0000001fc3c37810 */ /* 0x000fc80007ffe0ff */
[----:B------:R-:W-:-:S13]  /*b3a0*/  ISETP.GE.AND P6, PT, R195, c[0x0][0x53c], PT ;  /* 0x00014f00c3007a0c */ /* 0x000fda0003fc6270 */
[----:B------:R-:W-:Y:S05]  /*b3b0*/  @P6 BRA `(.L_x_92) ;  /* 0x000006a000006947 */ /* 0x000fea0003800000 */
[----:B------:R-:W-:Y:S01]  /*b3c0*/  IADD3 R5, R195, R3, RZ ;  /* 0x00000003c3057210 */ /* 0x000fe20007ffe0ff */
[----:B------:R-:W-:-:S03]  /*b3d0*/  CS2R R8, SRZ ;  /* 0x0000000000087805 */ /* 0x000fc6000001ff00 */
[----:B------:R-:W-:-:S13]  /*b3e0*/  ISETP.GE.OR P6, PT, R5, c[0x0][0x53c], !P5 ;  /* 0x00014f0005007a0c */ /* 0x000fda0006fc6670 */
[----:B------:R-:W-:Y:S02]  /*b3f0*/  @!P6 MOV R2, 0x4 ;  /* 0x000000040002e802 */ /* 0x000fe40000000f00 */
[----:B------:R-:W-:-:S03]  /*b400*/  @!P6 MOV R0, 0x4 ;  /* 0x000000040000e802 */ /* 0x000fc60000000f00 */
[----:B------:R-:W-:-:S04]  /*b410*/  @!P6 IMAD.WIDE R6, R5, R2, c[0x0][0x580] ;  /* 0x000160000506e625 */ /* 0x000fc800078e0202 */
[----:B---3--:R-:W-:Y:S01]  /*b420*/  @!P6 IMAD.WIDE R10, R5, R0, c[0x0][0x578] ;  /* 0x00015e00050ae625 */ /* 0x008fe200078e0200 */
[----:B------:R-:W2:Y:S04]  /*b430*/  @!P6 LDG.E R9, [R6.64] ;  /* 0x000000060609e981 */ /* 0x000ea8000c1e1900 */
[----:B------:R-:W2:Y:S02]  /*b440*/  @!P6 LDG.E R8, [R10.64] ;  /* 0x000000060a08e981 */ /* 0x000ea4000c1e1900 */
[----:B--2---:R-:W-:Y:S01]  /*b450*/  IMAD R0, R8, R9, RZ ;  /* 0x0000000908007224 */ /* 0x004fe200078e02ff */
[----:B------:R-:W-:Y:S05]  /*b460*/  BRA.DIV ~URZ, `(.L_x_93) ;  /* 0x00001a727f007947 */ /* 0x000fea000b800000 */
[----:B------:R1:W2:Y:S02]  /*b470*/  SHFL.UP PT, R2, R0, 0x1, RZ ;  /* 0x0420000000027989 */ /* 0x0002a400000e00ff */
.L_x_134:
        /* <DEDUP_REMOVED lines=16> */
.L_x_135:
[----:B--2---:R-:W-:-:S05]  /*b580*/  IMAD R2, R2, c[0x0][0x538], RZ ;  /* 0x00014e0002027a24 */ /* 0x004fca00078e02ff */
[----:B------:R-:W-:-:S04]  /*b590*/  IADD3 R192, R2, R192, RZ ;  /* 0x000000c002c07210 */ /* 0x000fc80007ffe0ff */
[----:B------:R-:W-:-:S13]  /*b5a0*/  ISETP.GT.AND P6, PT, R192, R4, PT ;  /* 0x00000004c000720c */ /* 0x000fda0003fc4270 */
[----:B-1----:R-:W-:Y:S05]  /*b5b0*/  @!P6 BRA `(.L_x_95) ;  /* 0xfffffdd00000e947 */ /* 0x002fea000383ffff */
.L_x_91:
[----:B------:R-:W-:-:S05]  /*b5c0*/  IADD3 R192, -R2, R192, RZ ;  /* 0x000000c002c07210 */ /* 0x000fca0007ffe1ff */
[----:B------:R-:W-:-:S05]  /*b5d0*/  IMAD R0, R11, c[0x0][0x538], R192 ;  /* 0x00014e000b007a24 */ /* 0x000fca00078e02c0 */
[----:B------:R-:W-:Y:S01]  /*b5e0*/  ISETP.GT.AND P0, PT, R0, R4, PT ;  /* 0x000000040000720c */ /* 0x000fe20003f04270 */
[----:B------:R-:W-:-:S12]  /*b5f0*/  BRA.DIV ~URZ, `(.L_x_96) ;  /* 0x00001b027f007947 */ /* 0x000fd8000b800000 */
[----:B------:R-:W-:-:S04]  /*b600*/  VOTE.ANY R10, PT, !P0 ;  /* 0x00000000000a7806 */ /* 0x000fc800040e0100 */
.L_x_136:
[----:B------:R1:W2:Y:S01]  /*b610*/  POPC R0, R10 ;  /* 0x0000000a00007309 */ /* 0x0002a20000000000 */
[----:B------:R-:W-:Y:S05]  /*b620*/  BRA.DIV ~URZ, `(.L_x_97) ;  /* 0x00001b127f007947 */ /* 0x000fea000b800000 */
[----:B--2---:R2:W4:Y:S04]  /*b630*/  SHFL.IDX PT, R9, R9, R0, 0x1f ;  /* 0x00001f0009097589 */ /* 0x00452800000e0000 */
[----:B------:R2:W1:Y:S02]  /*b640*/  SHFL.IDX PT, R8, R8, R0, 0x1f ;  /* 0x00001f0008087589 */ /* 0x00046400000e0000 */
.L_x_137:
[----:B------:R-:W-:Y:S01]  /*b650*/  ISETP.NE.AND P0, PT, R10, RZ, PT ;  /* 0x000000ff0a00720c */ /* 0x000fe20003f05270 */
[----:B------:R-:W-:-:S12]  /*b660*/  BSSY B0, `(.L_x_98) ;  /* 0x0000005000007945 */ /* 0x000fd80003800000 */
[----:B------:R-:W-:Y:S05]  /*b670*/  @!P0 BRA `(.L_x_99) ;  /* 0x0000003000008947 */ /* 0x000fea0003800000 */
[----:B------:R-:W-:Y:S01]  /*b680*/  IADD3 R6, R0, -0x1, RZ ;  /* 0xffffffff00067810 */ /* 0x000fe20007ffe0ff */
[----:B------:R-:W-:Y:S05]  /*b690*/  BRA.DIV ~URZ, `(.L_x_100) ;  /* 0x00001b727f007947 */ /* 0x000fea000b800000 */
[----:B------:R2:W3:Y:S02]  /*b6a0*/  SHFL.IDX PT, R12, R11, R6, 0x1f ;  /* 0x00001f060b0c7589 */ /* 0x0004e400000e0000 */
.L_x_99:
[----:B------:R-:W-:Y:S05]  /*b6b0*/  BSYNC B0 ;  /* 0x0000000000007941 */ /* 0x000fea0003800000 */
.L_x_98:
[-C--:B----4-:R-:W-:Y:S01]  /*b6c0*/  IABS R2, R9.reuse ;  /* 0x0000000900027213 */ /* 0x090fe20000000000 */
[----:B---3--:R-:W-:Y:S01]  /*b6d0*/  IMAD R192, R12, c[0x0][0x538], R192 ;  /* 0x00014e000cc07a24 */ /* 0x008fe200078e02c0 */
[----:B-1----:R-:W-:Y:S02]  /*b6e0*/  IABS R10, R8 ;  /* 0x00000008000a7213 */ /* 0x002fe40000000000 */
[----:B------:R-:W1:Y:S01]  /*b6f0*/  I2F.RP R5, R2 ;  /* 0x0000000200057306 */ /* 0x000e620000209400 */
[----:B------:R-:W-:Y:S01]  /*b700*/  IMAD.IADD R193, R4, 0x1, -R192 ;  /* 0x0000000104c17824 */ /* 0x000fe200078e0ac0 */
[----:B--2---:R-:W-:Y:S01]  /*b710*/  IABS R6, R9 ;  /* 0x0000000900067213 */ /* 0x004fe20000000000 */
[----:B------:R-:W-:Y:S01]  /*b720*/  IMAD.MOV.U32 R4, RZ, RZ, RZ ;  /* 0x000000ffff047224 */ /* 0x000fe200078e00ff */
[----:B------:R-:W-:Y:S02]  /*b730*/  IADD3 R195, R0, R195, RZ ;  /* 0x000000c300c37210 */ /* 0x000fe40007ffe0ff */
[----:B------:R-:W-:Y:S01]  /*b740*/  IABS R7, R193 ;  /* 0x000000c100077213 */ /* 0x000fe20000000000 */
[----:B------:R-:W-:Y:S01]  /*b750*/  IMAD.MOV R6, RZ, RZ, -R6 ;  /* 0x000000ffff067224 */ /* 0x000fe200078e0a06 */
[----:B------:R-:W2:Y:S08]  /*b760*/  I2F.RP R12, R10 ;  /* 0x0000000a000c7306 */ /* 0x000eb00000209400 */
[----:B-1----:R-:W1:Y:S08]  /*b770*/  MUFU.RCP R5, R5 ;  /* 0x0000000500057308 */ /* 0x002e700000001000 */
[----:B--2---:R-:W2:Y:S01]  /*b780*/  MUFU.RCP R12, R12 ;  /* 0x0000000c000c7308 */ /* 0x004ea20000001000 */
[----:B-1----:R-:W-:-:S07]  /*b790*/  IADD3 R5, R5, 0xffffffe, RZ ;  /* 0x0ffffffe05057810 */ /* 0x002fce0007ffe0ff */
[----:B------:R-:W1:Y:S01]  /*b7a0*/  F2I.FTZ.U32.TRUNC.NTZ R5, R5 ;  /* 0x0000000500057305 */ /* 0x000e62000021f000 */
[----:B--2---:R-:W-:-:S07]  /*b7b0*/  IADD3 R12, R12, 0xffffffe, RZ ;  /* 0x0ffffffe0c0c7810 */ /* 0x004fce0007ffe0ff */
[----:B------:R2:W3:Y:S01]  /*b7c0*/  F2I.FTZ.U32.TRUNC.NTZ R13, R12 ;  /* 0x0000000c000d7305 */ /* 0x0004e2000021f000 */
[----:B-1----:R-:W-:-:S04]  /*b7d0*/  IMAD.MOV R11, RZ, RZ, -R5 ;  /* 0x000000ffff0b7224 */ /* 0x002fc800078e0a05 */
[----:B------:R-:W-:-:S04]  /*b7e0*/  IMAD R11, R11, R2, RZ ;  /* 0x000000020b0b7224 */ /* 0x000fc800078e02ff */
[----:B------:R-:W-:-:S04]  /*b7f0*/  IMAD.HI.U32 R11, R5, R11, R4 ;  /* 0x0000000b050b7227 */ /* 0x000fc800078e0004 */
[----:B--2---:R-:W-:Y:S02]  /*b800*/  IMAD.MOV.U32 R12, RZ, RZ, RZ ;  /* 0x000000ffff0c7224 */ /* 0x004fe400078e00ff */
[----:B------:R-:W-:-:S04]  /*b810*/  IMAD.HI.U32 R5, R11, R7, RZ ;  /* 0x000000070b057227 */ /* 0x000fc800078e00ff */
[----:B------:R-:W-:-:S05]  /*b820*/  IMAD R6, R5, R6, R7 ;  /* 0x0000000605067224 */ /* 0x000fca00078e0207 */
[----:B------:R-:W-:-:S13]  /*b830*/  ISETP.GT.U32.AND P1, PT, R2, R6, PT ;  /* 0x000000060200720c */ /* 0x000fda0003f24070 */
[----:B------:R-:W-:Y:S01]  /*b840*/  @!P1 IMAD.IADD R6, R6, 0x1, -R2 ;  /* 0x0000000106069824 */ /* 0x000fe200078e0a02 */
[----:B------:R-:W-:Y:S02]  /*b850*/  @!P1 IADD3 R5, R5, 0x1, RZ ;  /* 0x0000000105059810 */ /* 0x000fe40007ffe0ff */
[----:B------:R-:W-:Y:S02]  /*b860*/  ISETP.NE.AND P1, PT, R9, RZ, PT ;  /* 0x000000ff0900720c */ /* 0x000fe40003f25270 */
[----:B------:R-:W-:Y:S02]  /*b870*/  ISETP.GE.U32.AND P2, PT, R6, R2, PT ;  /* 0x000000020600720c */ /* 0x000fe40003f46070 */
[----:B------:R-:W-:Y:S02]  /*b880*/  LOP3.LUT R2, R193, R9, RZ, 0x3c, !PT ;  /* 0x00000009c1027212 */ /* 0x000fe400078e3cff */
[----:B---3--:R-:W-:Y:S02]  /*b890*/  IADD3 R6, RZ, -R13, RZ ;  /* 0x8000000dff067210 */ /* 0x008fe40007ffe0ff */
[----:B------:R-:W-:-:S02]  /*b8a0*/  ISETP.GE.AND P0, PT, R2, RZ, PT ;  /* 0x000000ff0200720c */ /* 0x000fc40003f06270 */
[----:B------:R-:W-:Y:S01]  /*b8b0*/  IABS R2, R8 ;  /* 0x0000000800027213 */ /* 0x000fe20000000000 */
[----:B------:R-:W-:-:S04]  /*b8c0*/  IMAD R6, R6, R10, RZ ;  /* 0x0000000a06067224 */ /* 0x000fc800078e02ff */
[----:B------:R-:W-:Y:S01]  /*b8d0*/  @P2 IADD3 R5, R5, 0x1, RZ ;  /* 0x0000000105052810 */ /* 0x000fe20007ffe0ff */
[----:B------:R-:W-:-:S04]  /*b8e0*/  IMAD.HI.U32 R6, R13, R6, R12 ;  /* 0x000000060d067227 */ /* 0x000fc800078e000c */
[----:B------:R-:W-:Y:S02]  /*b8f0*/  IMAD.MOV R2, RZ, RZ, -R2 ;  /* 0x000000ffff027224 */ /* 0x000fe400078e0a02 */
        /* <DEDUP_REMOVED lines=8> */
[-C--:B------:R-:W-:Y:S02]  /*b980*/  @!P1 IADD3 R2, R2, -R10.reuse, RZ ;  /* 0x8000000a02029210 */ /* 0x080fe40007ffe0ff */
[----:B------:R-:W-:Y:S02]  /*b990*/  @!P1 IADD3 R6, R6, 0x1, RZ ;  /* 0x0000000106069810 */ /* 0x000fe40007ffe0ff */
[----:B------:R-:W-:Y:S02]  /*b9a0*/  ISETP.GE.U32.AND P2, PT, R2, R10, PT ;  /* 0x0000000a0200720c */ /* 0x000fe40003f46070 */
[----:B------:R-:W-:Y:S02]  /*b9b0*/  LOP3.LUT R2, R5, R8, RZ, 0x3c, !PT ;  /* 0x0000000805027212 */ /* 0x000fe400078e3cff */
[----:B------:R-:W-:Y:S02]  /*b9c0*/  ISETP.NE.AND P1, PT, R8, RZ, PT ;  /* 0x000000ff0800720c */ /* 0x000fe40003f25270 */
[----:B------:R-:W-:-:S07]  /*b9d0*/  ISETP.GE.AND P0, PT, R2, RZ, PT ;  /* 0x000000ff0200720c */ /* 0x000fce0003f06270 */
[----:B------:R-:W-:-:S06]  /*b9e0*/  @P2 IADD3 R6, R6, 0x1, RZ ;  /* 0x0000000106062810 */ /* 0x000fcc0007ffe0ff */
[----:B------:R-:W-:Y:S01]  /*b9f0*/  @!P0 IMAD.MOV R6, RZ, RZ, -R6 ;  /* 0x000000ffff068224 */ /* 0x000fe200078e0a06 */
[----:B------:R-:W-:-:S05]  /*ba00*/  @!P1 LOP3.LUT R6, RZ, R8, RZ, 0x33, !PT ;  /* 0x00000008ff069212 */ /* 0x000fca00078e33ff */
[--C-:B------:R-:W-:Y:S02]  /*ba10*/  IMAD.MOV R2, RZ, RZ, -R6.reuse ;  /* 0x000000ffff027224 */ /* 0x100fe400078e0a06 */
[C---:B------:R-:W-:Y:S02]  /*ba20*/  IMAD R6, R8.reuse, 0x1000000, R6 ;  /* 0x0100000008067824 */ /* 0x040fe400078e0206 */
[----:B------:R-:W-:-:S04]  /*ba30*/  IMAD R2, R8, R2, R5 ;  /* 0x0000000208027224 */ /* 0x000fc800078e0205 */
[----:B------:R-:W-:Y:S01]  /*ba40*/  IMAD R194, R2, 0x10000, R6 ;  /* 0x0001000002c27824 */ /* 0x000fe200078e0206 */
[----:B------:R-:W-:Y:S05]  /*ba50*/  BRA `(.L_x_101) ;  /* 0x0000004000007947 */ /* 0x000fea0003800000 */
.L_x_92:
[----:B------:R-:W-:Y:S01]  /*ba60*/  IMAD.MOV.U32 R192, RZ, RZ, R4 ;  /* 0x000000ffffc07224 */ /* 0x000fe200078e0004 */
[----:B------:R-:W-:Y:S01]  /*ba70*/  MOV R194, RZ ;  /* 0x000000ff00c27202 */ /* 0x000fe20000000f00 */
[----:B------:R-:W-:Y:S01]  /*ba80*/  IMAD.MOV.U32 R193, RZ, RZ, RZ ;  /* 0x000000ffffc17224 */ /* 0x000fe200078e00ff */
[----:B------:R-:W-:Y:S02]  /*ba90*/  MOV R195, c[0x0][0x53c] ;  /* 0x00014f0000c37a02 */ /* 0x000fe40000000f00 */
.L_x_101:
[----:B------:R-:W-:Y:S05]  /*baa0*/  BSYNC B1 ;  /* 0x0000000000017941 */ /* 0x000fea0003800000 */
.L_x_90:
[----:B------:R-:W-:Y:S01]  /*bab0*/  WARPSYNC 0xffffffff ;  /* 0xffffffff00007948 */ /* 0x000fe20003800000 */
[----:B------:R-:W-:Y:S01]  /*bac0*/  BAR.SYNC.DEFER_BLOCKING 0x4, 0x100 ;  /* 0x0104000000007b1d */ /* 0x000fe20000010000 */
[----:B------:R-:W-:-:S13]  /*bad0*/  ISETP.NE.AND P0, PT, R3, RZ, PT ;  /* 0x000000ff0300720c */ /* 0x000fda0003f05270 */
[----:B------:R1:W-:Y:S04]  /*bae0*/  @!P0 STS.128 [0x18100], R192 ;  /* 0x018100c0ff008388 */ /* 0x0003e80000000c00 */
[----:B------:R-:W-:Y:S06]  /*baf0*/  BAR.ARV 0x5, 0x100 ;  /* 0x0144000000007b1d */ /* 0x000fec0000002000 */
.L_x_85:
[----:B----4-:R-:W-:-:S13]  /*bb00*/  ISETP.GE.AND P0, PT, R195, c[0x0][0x53c], PT ;  /* 0x00014f00c3007a0c */ /* 0x010fda0003f06270 */
[----:B-123--:R-:W-:Y:S01]  /*bb10*/  @P0 CALL.REL.NOINC `(.L_x_102) ;  /* 0x0000001000000944 */ /* 0x00efe20003c00000 */
[----:B------:R-:W-:Y:S05]  /*bb20*/  BRA `(.L_x_103) ;  /* 0xffff58d000007947 */ /* 0x000fea000383ffff */
.L_x_102:
[----:B------:R-:W-:Y:S05]  /*bb30*/  EXIT ;  /* 0x000000000000794d */ /* 0x000fea0003800000 */
.L_x_14:
[----:B------:R-:W-:Y:S01]  /*bb40*/  IMAD.MOV.U32 R11, RZ, RZ, R9 ;  /* 0x000000ffff0b7224 */ /* 0x000fe200078e0009 */
[----:B------:R-:W-:Y:S02]  /*bb50*/  MOV R5, 0x1 ;  /* 0x0000000100057802 */ /* 0x000fe40000000f00 */
[----:B------:R-:W-:Y:S02]  /*bb60*/  MOV R2, 0xbb80 ;  /* 0x0000bb8000027802 */ /* 0x000fe40000000f00 */
[----:B------:R-:W-:Y:S05]  /*bb70*/  CALL.REL.NOINC `($__internal_2_$__cuda_sm70_shflsync_up_p) ;  /* 0x0000179000007944 */ /* 0x000fea0003c00000 */
[----:B--2---:R-:W-:Y:S01]  /*bb80*/  MOV R2, R5 ;  /* 0x0000000500027202 */ /* 0x004fe20000000f00 */
[----:B-1----:R-:W-:Y:S05]  /*bb90*/  BRA `(.L_x_104) ;  /* 0xffff48d000007947 */ /* 0x002fea000383ffff */
.L_x_15:
[----:B------:R-:W-:Y:S01]  /*bba0*/  IMAD.MOV.U32 R11, RZ, RZ, R9 ;  /* 0x000000ffff0b7224 */ /* 0x000fe200078e0009 */
[----:B------:R-:W-:Y:S02]  /*bbb0*/  MOV R5, 0x2 ;  /* 0x0000000200057802 */ /* 0x000fe40000000f00 */
[----:B------:R-:W-:Y:S02]  /*bbc0*/  MOV R2, 0xbbe0 ;  /* 0x0000bbe000027802 */ /* 0x000fe40000000f00 */
[----:B------:R-:W-:Y:S05]  /*bbd0*/  CALL.REL.NOINC `($__internal_2_$__cuda_sm70_shflsync_up_p) ;  /* 0x0000173000007944 */ /* 0x000fea0003c00000 */
[----:B--2---:R-:W-:Y:S02]  /*bbe0*/  SEL R5, R5, RZ, P4 ;  /* 0x000000ff05057207 */ /* 0x004fe40002000000 */
[----:B------:R-:W-:-:S03]  /*bbf0*/  MOV R2, 0xbc40 ;  /* 0x0000bc4000027802 */ /* 0x000fc60000000f00 */
[----:B------:R-:W-:Y:S01]  /*bc00*/  IMAD.IADD R9, R9, 0x1, R5 ;  /* 0x0000000109097824 */ /* 0x000fe200078e0205 */
[----:B------:R-:W-:-:S03]  /*bc10*/  MOV R5, 0x4 ;  /* 0x0000000400057802 */ /* 0x000fc60000000f00 */
[----:B-1----:R-:W-:Y:S02]  /*bc20*/  IMAD.MOV.U32 R11, RZ, RZ, R9 ;  /* 0x000000ffff0b7224 */ /* 0x002fe400078e0009 */
        /* <DEDUP_REMOVED lines=13> */
[----:B--2---:R-:W-:Y:S01]  /*bd00*/  SEL R5, R5, RZ, P1 ;  /* 0x000000ff05057207 */ /* 0x004fe20000800000 */
[----:B------:R-:W-:Y:S01]  /*bd10*/  IMAD.MOV.U32 R6, RZ, RZ, 0x1f ;  /* 0x0000001fff067424 */ /* 0x000fe200078e00ff */
[----:B------:R-:W-:-:S03]  /*bd20*/  MOV R2, 0xbd70 ;  /* 0x0000bd7000027802 */ /* 0x000fc60000000f00 */
[----:B------:R-:W-:Y:S01]  /*bd30*/  IMAD.IADD R9, R9, 0x1, R5 ;  /* 0x0000000109097824 */ /* 0x000fe200078e0205 */
[----:B------:R-:W-:-:S03]  /*bd40*/  MOV R5, 0x1f ;  /* 0x0000001f00057802 */ /* 0x000fc60000000f00 */
[----:B------:R-:W-:Y:S02]  /*bd50*/  IMAD.MOV.U32 R7, RZ, RZ, R9 ;  /* 0x000000ffff077224 */ /* 0x000fe400078e0009 */
[----:B-1----:R-:W-:Y:S05]  /*bd60*/  CALL.REL.NOINC `($__internal_1_$__cuda_sm70_shflsync_idx_p) ;  /* 0x0000155000007944 */ /* 0x002fea0003c00000 */
[----:B------:R-:W-:Y:S05]  /*bd70*/  BRA `(.L_x_105) ;  /* 0xffff47f000007947 */ /* 0x000fea000383ffff */
.L_x_17:
[----:B------:R-:W-:Y:S02]  /*bd80*/  SEL R2, RZ, 0x1, P0 ;  /* 0x00000001ff027807 */ /* 0x000fe40000000000 */
[----:B------:R-:W-:Y:S02]  /*bd90*/  MOV R0, 0xbdb0 ;  /* 0x0000bdb000007802 */ /* 0x000fe40000000f00 */
[----:B------:R-:W-:Y:S05]  /*bda0*/  CALL.REL.NOINC `($__internal_3_$__cuda_sm70_votesync_ballot) ;  /* 0x000015b000007944 */ /* 0x000fea0003c00000 */
[----:B------:R-:W-:Y:S05]  /*bdb0*/  BRA `(.L_x_106) ;  /* 0xffff484000007947 */ /* 0x000fea000383ffff */
.L_x_18:
[----:B------:R-:W-:Y:S01]  /*bdc0*/  IMAD.MOV.U32 R7, RZ, RZ, R8 ;  /* 0x000000ffff077224 */ /* 0x000fe200078e0008 */
[----:B--2---:R-:W-:Y:S01]  /*bdd0*/  MOV R6, R0 ;  /* 0x0000000000067202 */ /* 0x004fe20000000f00 */
[----:B------:R-:W-:Y:S01]  /*bde0*/  IMAD.MOV.U32 R5, RZ, RZ, 0x1f ;  /* 0x0000001fff057424 */ /* 0x000fe200078e00ff */
[----:B------:R-:W-:Y:S02]  /*bdf0*/  MOV R2, 0xbe10 ;  /* 0x0000be1000027802 */ /* 0x000fe40000000f00 */
[----:B-1----:R-:W-:Y:S05]  /*be00*/  CALL.REL.NOINC `($__internal_1_$__cuda_sm70_shflsync_idx_p) ;  /* 0x000014b000007944 */ /* 0x002fea0003c00000 */
[----:B------:R-:W-:Y:S01]  /*be10*/  IMAD.MOV.U32 R8, RZ, RZ, R5 ;  /* 0x000000ffff087224 */ /* 0x000fe200078e0005 */
[----:B------:R-:W-:Y:S01]  /*be20*/  MOV R7, R4 ;  /* 0x0000000400077202 */ /* 0x000fe20000000f00 */
[----:B------:R-:W-:Y:S01]  /*be30*/  IMAD.MOV.U32 R11, RZ, RZ, RZ ;  /* 0x000000ffff0b7224 */ /* 0x000fe200078e00ff */
[----:B------:R-:W-:Y:S01]  /*be40*/  MOV R6, R0 ;  /* 0x0000000000067202 */ /* 0x000fe20000000f00 */
[----:B------:R-:W-:Y:S01]  /*be50*/  IMAD.MOV.U32 R5, RZ, RZ, 0x1f ;  /* 0x0000001fff057424 */ /* 0x000fe200078e00ff */
[----:B------:R-:W-:-:S02]  /*be60*/  MOV R2, 0xbe80 ;  /* 0x0000be8000027802 */ /* 0x000fc40000000f00 */
[----:B------:R-:W-:Y:S05]  /*be70*/  CALL.REL.NOINC `($__internal_1_$__cuda_sm70_shflsync_idx_p) ;  /* 0x0000144000007944 */ /* 0x000fea0003c00000 */
[----:B------:R-:W-:Y:S01]  /*be80*/  MOV R4, R5 ;  /* 0x0000000500047202 */ /* 0x000fe20000000f00 */
[----:B------:R-:W-:Y:S05]  /*be90*/  BRA `(.L_x_107) ;  /* 0xffff47b000007947 */ /* 0x000fea000383ffff */
.L_x_21:
[----:B------:R-:W-:Y:S01]  /*bea0*/  IMAD.MOV.U32 R7, RZ, RZ, R9 ;  /* 0x000000ffff077224 */ /* 0x000fe200078e0009 */
[----:B------:R-:W-:-:S02]  /*beb0*/  MOV R5, 0x1f ;  /* 0x0000001f00057802 */ /* 0x000fc40000000f00 */
[----:B------:R-:W-:Y:S02]  /*bec0*/  MOV R2, 0xbee0 ;  /* 0x0000bee000027802 */ /* 0x000fe40000000f00 */
[----:B-1234-:R-:W-:Y:S05]  /*bed0*/  CALL.REL.NOINC `($__internal_1_$__cuda_sm70_shflsync_idx_p) ;  /* 0x000013e000007944 */ /* 0x01efea0003c00000 */
[----:B------:R-:W-:Y:S01]  /*bee0*/  MOV R11, R5 ;  /* 0x00000005000b7202 */ /* 0x000fe20000000f00 */
[----:B------:R-:W-:Y:S05]  /*bef0*/  BRA `(.L_x_20) ;  /* 0xffff47b000007947 */ /* 0x000fea000383ffff */
.L_x_29:
[----:B------:R-:W-:Y:S01]  /*bf00*/  IMAD.MOV.U32 R7, RZ, RZ, R12 ;  /* 0x000000ffff077224 */ /* 0x000fe200078e000c */
[----:B------:R-:W-:Y:S01]  /*bf10*/  MOV R6, RZ ;  /* 0x000000ff00067202 */ /* 0x000fe20000000f00 */
[----:B------:R-:W-:Y:S01]  /*bf20*/  IMAD.MOV.U32 R5, RZ, RZ, 0x181f ;  /* 0x0000181fff057424 */ /* 0x000fe200078e00ff */
[----:B------:R-:W-:Y:S02]  /*bf30*/  MOV R2, 0xbf50 ;  /* 0x0000bf5000027802 */ /* 0x000fe40000000f00 */
[----:B------:R-:W-:Y:S05]  /*bf40*/  CALL.REL.NOINC `($__internal_1_$__cuda_sm70_shflsync_idx_p) ;  /* 0x0000137000007944 */ /* 0x000fea0003c00000 */
[----:B------:R-:W-:Y:S01]  /*bf50*/  MOV R14, R5 ;  /* 0x00000005000e7202 */ /* 0x000fe20000000f00 */
[----:B------:R-:W-:Y:S05]  /*bf60*/  BRA `(.L_x_108) ;  /* 0xffff634000007947 */ /* 0x000fea000383ffff */
.L_x_30:
[----:B------:R-:W-:Y:S01]  /*bf70*/  IMAD.MOV.U32 R7, RZ, RZ, R13 ;  /* 0x000000ffff077224 */ /* 0x000fe200078e000d */
[----:B------:R-:W-:Y:S01]  /*bf80*/  MOV R6, RZ ;  /* 0x000000ff00067202 */ /* 0x000fe20000000f00 */
[----:B------:R-:W-:Y:S01]  /*bf90*/  IMAD.MOV.U32 R5, RZ, RZ, 0x181f ;  /* 0x0000181fff057424 */ /* 0x000fe200078e00ff */
[----:B------:R-:W-:Y:S02]  /*bfa0*/  MOV R2, 0xbfc0 ;  /* 0x0000bfc000027802 */ /* 0x000fe40000000f00 */
[----:B-12---:R-:W-:Y:S05]  /*bfb0*/  CALL.REL.NOINC `($__internal_1_$__cuda_sm70_shflsync_idx_p) ;  /* 0x0000130000007944 */ /* 0x006fea0003c00000 */
[----:B------:R-:W-:Y:S01]  /*bfc0*/  MOV R2, R5 ;  /* 0x0000000500027202 */ /* 0x000fe20000000f00 */
[----:B------:R-:W-:Y:S05]  /*bfd0*/  BRA `(.L_x_109) ;  /* 0xffff62f000007947 */ /* 0x000fea000383ffff */
.L_x_33:
[----:B--2---:R-:W-:Y:S01]  /*bfe0*/  IMAD.MOV.U32 R7, RZ, RZ, R12 ;  /* 0x000000ffff077224 */ /* 0x004fe200078e000c */
[----:B------:R-:W-:Y:S01]  /*bff0*/  MOV R6, 0x1 ;  /* 0x0000000100067802 */ /* 0x000fe20000000f00 */
[----:B------:R-:W-:Y:S01]  /*c000*/  IMAD.MOV.U32 R5, RZ, RZ, 0x181f ;  /* 0x0000181fff057424 */ /* 0x000fe200078e00ff */
[----:B----4-:R-:W-:-:S02]  /*c010*/  MOV R2, 0xc030 ;  /* 0x0000c03000027802 */ /* 0x010fc40000000f00 */
[----:B-1-3--:R-:W-:Y:S05]  /*c020*/  CALL.REL.NOINC `($__internal_1_$__cuda_sm70_shflsync_idx_p) ;  /* 0x0000129000007944 */ /* 0x00afea0003c00000 */
[----:B------:R-:W-:Y:S01]  /*c030*/  IMAD.MOV.U32 R14, RZ, RZ, R5 ;  /* 0x000000ffff0e7224 */ /* 0x000fe200078e0005 */
[----:B------:R-:W-:Y:S01]  /*c040*/  MOV R6, 0x1 ;  /* 0x0000000100067802 */ /* 0x000fe20000000f00 */
[----:B------:R-:W-:Y:S01]  /*c050*/  IMAD.MOV.U32 R7, RZ, RZ, R13 ;  /* 0x000000ffff077224 */ /* 0x000fe200078e000d */
[----:B------:R-:W-:-:S02]  /*c060*/  MOV R5, 0x181f ;  /* 0x0000181f00057802 */ /* 0x000fc40000000f00 */
[----:B------:R-:W-:Y:S02]  /*c070*/  MOV R2, 0xc090 ;  /* 0x0000c09000027802 */ /* 0x000fe40000000f00 */
[----:B------:R-:W-:Y:S05]  /*c080*/  CALL.REL.NOINC `($__internal_1_$__cuda_sm70_shflsync_idx_p) ;  /* 0x0000123000007944 */ /* 0x000fea0003c00000 */
[----:B------:R-:W-:Y:S05]  /*c090*/  BRA `(.L_x_110) ;  /* 0xffff637000007947 */ /* 0x000fea000383ffff */
.L_x_36:
[----:B-1----:R-:W-:Y:S01]  /*c0a0*/  IMAD.MOV.U32 R7, RZ, RZ, R12 ;  /* 0x000000ffff077224 */ /* 0x002fe200078e000c */
[----:B------:R-:W-:Y:S01]  /*c0b0*/  MOV R6, 0x2 ;  /* 0x0000000200067802 */ /* 0x000fe20000000f00 */
[----:B---3--:R-:W-:Y:S01]  /*c0c0*/  IMAD.MOV.U32 R5, RZ, RZ, 0x181f ;  /* 0x0000181fff057424 */ /* 0x008fe200078e00ff */
[----:B------:R-:W-:Y:S02]  /*c0d0*/  MOV R2, 0xc0f0 ;  /* 0x0000c0f000027802 */ /* 0x000fe40000000f00 */
[----:B--2---:R-:W-:Y:S05]  /*c0e0*/  CALL.REL.NOINC `($__internal_1_$__cuda_sm70_shflsync_idx_p) ;  /* 0x000011d000007944 */ /* 0x004fea0003c00000 */
[----:B------:R-:W-:Y:S01]  /*c0f0*/  MOV R14, R5 ;  /* 0x00000005000e7202 */ /* 0x000fe20000000f00 */
[----:B------:R-:W-:Y:S05]  /*c100*/  BRA `(.L_x_111) ;  /* 0xffff643000007947 */ /* 0x000fea000383ffff */
.L_x_37:
[----:B------:R-:W-:Y:S01]  /*c110*/  IMAD.MOV.U32 R7, RZ, RZ, R13 ;  /* 0x000000ffff077224 */ /* 0x000fe200078e000d */
[----:B------:R-:W-:Y:S01]  /*c120*/  MOV R6, 0x2 ;  /* 0x0000000200067802 */ /* 0x000fe20000000f00 */
[----:B---3--:R-:W-:Y:S01]  /*c130*/  IMAD.MOV.U32 R5, RZ, RZ, 0x181f ;  /* 0x0000181fff057424 */ /* 0x008fe200078e00ff */
[----:B------:R-:W-:Y:S02]  /*c140*/  MOV R2, 0xc160 ;  /* 0x0000c16000027802 */ /* 0x000fe40000000f00 */
[----:B-12-4-:R-:W-:Y:S05]  /*c150*/  CALL.REL.NOINC `($__internal_1_$__cuda_sm70_shflsync_idx_p) ;  /* 0x0000116000007944 */ /* 0x016fea0003c00000 */
[----:B------:R-:W-:Y:S05]  /*c160*/  BRA `(.L_x_112) ;  /* 0xffff63f000007947 */ /* 0x000fea000383ffff */
.L_x_40:
[----:B-1----:R-:W-:Y:S01]  /*c170*/  IMAD.MOV.U32 R7, RZ, RZ, R12 ;  /* 0x000000ffff077224 */ /* 0x002fe200078e000c */
[----:B------:R-:W-:Y:S01]  /*c180*/  MOV R6, 0x3 ;  /* 0x0000000300067802 */ /* 0x000fe20000000f00 */
[----:B------:R-:W-:Y:S01]  /*c190*/  IMAD.MOV.U32 R5, RZ, RZ, 0x181f ;  /* 0x0000181fff057424 */ /* 0x000fe200078e00ff */
[----:B------:R-:W-:-:S02]  /*c1a0*/  MOV R2, 0xc1c0 ;  /* 0x0000c1c000027802 */ /* 0x000fc40000000f00 */
[----:B--234-:R-:W-:Y:S05]  /*c1b0*/  CALL.REL.NOINC `($__internal_1_$__cuda_sm70_shflsync_idx_p) ;  /* 0x0000110000007944 */ /* 0x01cfea0003c00000 */
[----:B------:R-:W-:Y:S01]  /*c1c0*/  IMAD.MOV.U32 R12, RZ, RZ, R5 ;  /* 0x000000ffff0c7224 */ /* 0x000fe200078e0005 */
[----:B------:R-:W-:Y:S01]  /*c1d0*/  MOV R6, 0x3 ;  /* 0x0000000300067802 */ /* 0x000fe20000000f00 */
[----:B------:R-:W-:Y:S01]  /*c1e0*/  IMAD.MOV.U32 R7, RZ, RZ, R13 ;  /* 0x000000ffff077224 */ /* 0x000fe200078e000d */
[----:B------:R-:W-:-:S02]  /*c1f0*/  MOV R5, 0x181f ;  /* 0x0000181f00057802 */ /* 0x000fc40000000f00 */
[----:B------:R-:W-:Y:S02]  /*c200*/  MOV R2, 0xc220 ;  /* 0x0000c22000027802 */ /* 0x000fe40000000f00 */
[----:B------:R-:W-:Y:S05]  /*c210*/  CALL.REL.NOINC `($__internal_1_$__cuda_sm70_shflsync_idx_p) ;  /* 0x000010a000007944 */ /* 0x000fea0003c00000 */
[----:B------:R-:W-:Y:S01]  /*c220*/  MOV R13, R5 ;  /* 0x00000005000d7202 */ /* 0x000fe20000000f00 */
[----:B------:R-:W-:Y:S05]  /*c230*/  BRA `(.L_x_113) ;  /* 0xffff646000007947 */ /* 0x000fea000383ffff */
.L_x_45:
[----:B------:R-:W-:Y:S01]  /*c240*/  IMAD.MOV.U32 R7, RZ, RZ, R246 ;  /* 0x000000ffff077224 */ /* 0x000fe200078e00f6 */
[----:B------:R-:W-:Y:S01]  /*c250*/  MOV R4, 0x1f ;  /* 0x0000001f00047802 */ /* 0x000fe20000000f00 */
[----:B------:R-:W-:Y:S01]  /*c260*/  IMAD.MOV.U32 R6, RZ, RZ, 0x2 ;  /* 0x00000002ff067424 */ /* 0x000fe200078e00ff */
[----:B------:R-:W-:Y:S02]  /*c270*/  MOV R2, 0xffffffff ;  /* 0xffffffff00027802 */ /* 0x000fe40000000f00 */
[----:B------:R-:W-:Y:S02]  /*c280*/  MOV R5, 0xc2a0 ;  /* 0x0000c2a000057802 */ /* 0x000fe40000000f00 */
[----:B------:R-:W-:Y:S05]  /*c290*/  CALL.REL.NOINC `($__internal_0_$__cuda_sm70_shflsync_bfly_p) ;  /* 0x00000fd000007944 */ /* 0x000fea0003c00000 */
[----:B--2---:R-:W-:Y:S01]  /*c2a0*/  FADD.FTZ R0, R246, R6 ;  /* 0x00000006f6007221 */ /* 0x004fe20000010000 */
[----:B------:R-:W-:Y:S02]  /*c2b0*/  MOV R6, 0x1 ;  /* 0x0000000100067802 */ /* 0x000fe40000000f00 */
[----:B------:R-:W-:Y:S02]  /*c2c0*/  MOV R5, 0xc2f0 ;  /* 0x0000c2f000057802 */ /* 0x000fe40000000f00 */
[----:B-1----:R-:W-:-:S02]  /*c2d0*/  MOV R7, R0 ;  /* 0x0000000000077202 */ /* 0x002fc40000000f00 */
[----:B------:R-:W-:Y:S05]  /*c2e0*/  CALL.REL.NOINC `($__internal_0_$__cuda_sm70_shflsync_bfly_p) ;  /* 0x00000f8000007944 */ /* 0x000fea0003c00000 */
[----:B--2---:R-:W-:Y:S01]  /*c2f0*/  FADD.FTZ R0, R0, R6 ;  /* 0x0000000600007221 */ /* 0x004fe20000010000 */
[----:B-1----:R-:W-:-:S02]  /*c300*/  MOV R7, R245 ;  /* 0x000000f500077202 */ /* 0x002fc40000000f00 */
[----:B------:R-:W-:Y:S02]  /*c310*/  MOV R6, 0x2 ;  /* 0x0000000200067802 */ /* 0x000fe40000000f00 */
[----:B------:R-:W-:Y:S02]  /*c320*/  MOV R5, 0xc340 ;  /* 0x0000c34000057802 */ /* 0x000fe40000000f00 */
[----:B------:R-:W-:Y:S05]  /*c330*/  CALL.REL.NOINC `($__internal_0_$__cuda_sm70_shflsync_bfly_p) ;  /* 0x00000f3000007944 */ /* 0x000fea0003c00000 */
[----:B--2---:R-:W-:Y:S01]  /*c340*/  FADD.FTZ R245, R245, R6 ;  /* 0x00000006f5f57221 */ /* 0x004fe20000010000 */
[----:B------:R-:W-:Y:S02]  /*c350*/  MOV R6, 0x1 ;  /* 0x0000000100067802 */ /* 0x000fe40000000f00 */
[----:B------:R-:W-:Y:S02]  /*c360*/  MOV R5, 0xc390 ;  /* 0x0000c39000057802 */ /* 0x000fe40000000f00 */
[----:B-1----:R-:W-:Y:S02]  /*c370*/  MOV R7, R245 ;  /* 0x000000f500077202 */ /* 0x002fe40000000f00 */
[----:B------:R-:W-:Y:S05]  /*c380*/  CALL.REL.NOINC `($__internal_0_$__cuda_sm70_shflsync_bfly_p) ;  /* 0x00000ee000007944 */ /* 0x000fea0003c00000 */
[----:B-12---:R-:W-:Y:S01]  /*c390*/  MOV R4, R6 ;  /* 0x0000000600047202 */ /* 0x006fe20000000f00 */
[----:B------:R-:W-:Y:S05]  /*c3a0*/  BRA `(.L_x_114) ;  /* 0xffffb46000007947 */ /* 0x000fea000383ffff */
.L_x_52:
[----:B--234-:R-:W-:Y:S01]  /*c3b0*/  IMAD.MOV.U32 R7, RZ, RZ, R4 ;  /* 0x000000ffff077224 */ /* 0x01cfe200078e0004 */
[----:B------:R-:W-:Y:S01]  /*c3c0*/  MOV R6, RZ ;  /* 0x000000ff00067202 */ /* 0x000fe20000000f00 */
[----:B------:R-:W-:Y:S01]  /*c3d0*/  IMAD.MOV.U32 R5, RZ, RZ, 0x181f ;  /* 0x0000181fff057424 */ /* 0x000fe200078e00ff */
[----:B------:R-:W-:-:S02]  /*c3e0*/  MOV R2, 0xc400 ;  /* 0x0000c40000027802 */ /* 0x000fc40000000f00 */
[----:B-1----:R-:W-:Y:S05]  /*c3f0*/  CALL.REL.NOINC `($__internal_1_$__cuda_sm70_shflsync_idx_p) ;  /* 0x00000ec000007944 */ /* 0x002fea0003c00000 */
[----:B------:R-:W-:Y:S01]  /*c400*/  MOV R57, R5 ;  /* 0x0000000500397202 */ /* 0x000fe20000000f00 */
[----:B------:R-:W-:Y:S05]  /*c410*/  BRA `(.L_x_115) ;  /* 0xffffca9000007947 */ /* 0x000fea000383ffff */
.L_x_53:
[----:B------:R-:W-:Y:S01]  /*c420*/  IMAD.MOV.U32 R7, RZ, RZ, R56 ;  /* 0x000000ffff077224 */ /* 0x000fe200078e0038 */
[----:B------:R-:W-:Y:S01]  /*c430*/  MOV R6, RZ ;  /* 0x000000ff00067202 */ /* 0x000fe20000000f00 */
[----:B------:R-:W-:Y:S01]  /*c440*/  IMAD.MOV.U32 R5, RZ, RZ, 0x181f ;  /* 0x0000181fff057424 */ /* 0x000fe200078e00ff */
[----:B------:R-:W-:-:S02]  /*c450*/  MOV R2, 0xc470 ;  /* 0x0000c47000027802 */ /* 0x000fc40000000f00 */
[----:B-123--:R-:W-:Y:S05]  /*c460*/  CALL.REL.NOINC `($__internal_1_$__cuda_sm70_shflsync_idx_p) ;  /* 0x00000e5000007944 */ /* 0x00efea0003c00000 */
[----:B------:R-:W-:Y:S01]  /*c470*/  MOV R2, R5 ;  /* 0x0000000500027202 */ /* 0x000fe20000000f00 */
[----:B------:R-:W-:Y:S05]  /*c480*/  BRA `(.L_x_116) ;  /* 0xffffca4000007947 */ /* 0x000fea000383ffff */
.L_x_56:
[----:B--2---:R-:W-:Y:S01]  /*c490*/  IMAD.MOV.U32 R7, RZ, RZ, R4 ;  /* 0x000000ffff077224 */ /* 0x004fe200078e0004 */
[----:B------:R-:W-:Y:S01]  /*c4a0*/  MOV R6, 0x1 ;  /* 0x0000000100067802 */ /* 0x000fe20000000f00 */
[----:B------:R-:W-:Y:S01]  /*c4b0*/  IMAD.MOV.U32 R5, RZ, RZ, 0x181f ;  /* 0x0000181fff057424 */ /* 0x000fe200078e00ff */
[----:B------:R-:W-:-:S02]  /*c4c0*/  MOV R2, 0xc4e0 ;  /* 0x0000c4e000027802 */ /* 0x000fc40000000f00 */
[----:B-1-34-:R-:W-:Y:S05]  /*c4d0*/  CALL.REL.NOINC `($__internal_1_$__cuda_sm70_shflsync_idx_p) ;  /* 0x00000de000007944 */ /* 0x01afea0003c00000 */
[----:B------:R-:W-:Y:S01]  /*c4e0*/  IMAD.MOV.U32 R20, RZ, RZ, R5 ;  /* 0x000000ffff147224 */ /* 0x000fe200078e0005 */
[----:B------:R-:W-:Y:S01]  /*c4f0*/  MOV R6, 0x1 ;  /* 0x0000000100067802 */ /* 0x000fe20000000f00 */
[----:B------:R-:W-:Y:S01]  /*c500*/  IMAD.MOV.U32 R7, RZ, RZ, R56 ;  /* 0x000000ffff077224 */ /* 0x000fe200078e0038 */
[----:B------:R-:W-:-:S02]  /*c510*/  MOV R5, 0x181f ;  /* 0x0000181f00057802 */ /* 0x000fc40000000f00 */
[----:B------:R-:W-:Y:S02]  /*c520*/  MOV R2, 0xc540 ;  /* 0x0000c54000027802 */ /* 0x000fe40000000f00 */
[----:B------:R-:W-:Y:S05]  /*c530*/  CALL.REL.NOINC `($__internal_1_$__cuda_sm70_shflsync_idx_p) ;  /* 0x00000d8000007944 */ /* 0x000fea0003c00000 */
[----:B------:R-:W-:Y:S05]  /*c540*/  BRA `(.L_x_117) ;  /* 0xffffcab000007947 */ /* 0x000fea000383ffff */
.L_x_59:
[----:B--2---:R-:W-:Y:S01]  /*c550*/  IMAD.MOV.U32 R7, RZ, RZ, R4 ;  /* 0x000000ffff077224 */ /* 0x004fe200078e0004 */
[----:B------:R-:W-:Y:S01]  /*c560*/  MOV R6, 0x2 ;  /* 0x0000000200067802 */ /* 0x000fe20000000f00 */
[----:B----4-:R-:W-:Y:S01]  /*c570*/  IMAD.MOV.U32 R5, RZ, RZ, 0x181f ;  /* 0x0000181fff057424 */ /* 0x010fe200078e00ff */
[----:B------:R-:W-:Y:S02]  /*c580*/  MOV R2, 0xc5a0 ;  /* 0x0000c5a000027802 */ /* 0x000fe40000000f00 */
[----:B-1-3--:R-:W-:Y:S05]  /*c590*/  CALL.REL.NOINC `($__internal_1_$__cuda_sm70_shflsync_idx_p) ;  /* 0x00000d2000007944 */ /* 0x00afea0003c00000 */
[----:B------:R-:W-:Y:S01]  /*c5a0*/  MOV R16, R5 ;  /* 0x0000000500107202 */ /* 0x000fe20000000f00 */
[----:B------:R-:W-:Y:S05]  /*c5b0*/  BRA `(.L_x_118) ;  /* 0xffffcb7000007947 */ /* 0x000fea000383ffff */
.L_x_60:
[----:B------:R-:W-:Y:S01]  /*c5c0*/  IMAD.MOV.U32 R7, RZ, RZ, R56 ;  /* 0x000000ffff077224 */ /* 0x000fe200078e0038 */
[----:B------:R-:W-:Y:S01]  /*c5d0*/  MOV R6, 0x2 ;  /* 0x0000000200067802 */ /* 0x000fe20000000f00 */
[----:B----4-:R-:W-:Y:S01]  /*c5e0*/  IMAD.MOV.U32 R5, RZ, RZ, 0x181f ;  /* 0x0000181fff057424 */ /* 0x010fe200078e00ff */
[----:B------:R-:W-:Y:S02]  /*c5f0*/  MOV R2, 0xc610 ;  /* 0x0000c61000027802 */ /* 0x000fe40000000f00 */
[----:B-123--:R-:W-:Y:S05]  /*c600*/  CALL.REL.NOINC `($__internal_1_$__cuda_sm70_shflsync_idx_p) ;  /* 0x00000cb000007944 */ /* 0x00efea0003c00000 */
[----:B------:R-:W-:Y:S05]  /*c610*/  BRA `(.L_x_119) ;  /* 0xffffcb3000007947 */ /* 0x000fea000383ffff */
.L_x_63:
[----:B-1----:R-:W-:Y:S01]  /*c620*/  IMAD.MOV.U32 R7, RZ, RZ, R4 ;  /* 0x000000ffff077224 */ /* 0x002fe200078e0004 */
[----:B------:R-:W-:Y:S01]  /*c630*/  MOV R6, 0x3 ;  /* 0x0000000300067802 */ /* 0x000fe20000000f00 */
[----:B--2---:R-:W-:Y:S01]  /*c640*/  IMAD.MOV.U32 R5, RZ, RZ, 0x181f ;  /* 0x0000181fff057424 */ /* 0x004fe200078e00ff */
[----:B------:R-:W-:-:S02]  /*c650*/  MOV R2, 0xc670 ;  /* 0x0000c67000027802 */ /* 0x000fc40000000f00 */
[----:B---34-:R-:W-:Y:S05]  /*c660*/  CALL.REL.NOINC `($__internal_1_$__cuda_sm70_shflsync_idx_p) ;  /* 0x00000c5000007944 */ /* 0x018fea0003c00000 */
        /* <DEDUP_REMOVED lines=8> */
.L_x_65:
[----:B------:R-:W-:Y:S01]  /*c6f0*/  IMAD.MOV.U32 R7, RZ, RZ, R133 ;  /* 0x000000ffff077224 */ /* 0x000fe200078e0085 */
[----:B------:R-:W-:Y:S01]  /*c700*/  MOV R6, RZ ;  /* 0x000000ff00067202 */ /* 0x000fe20000000f00 */
[----:B------:R-:W-:Y:S01]  /*c710*/  IMAD.MOV.U32 R5, RZ, RZ, 0x1c1f ;  /* 0x00001c1fff057424 */ /* 0x000fe200078e00ff */
[----:B------:R-:W-:Y:S02]  /*c720*/  MOV R2, 0xc740 ;  /* 0x0000c74000027802 */ /* 0x000fe40000000f00 */
[----:B------:R-:W-:Y:S05]  /*c730*/  CALL.REL.NOINC `($__internal_1_$__cuda_sm70_shflsync_idx_p) ;  /* 0x00000b8000007944 */ /* 0x000fea0003c00000 */
[----:B------:R-:W-:Y:S01]  /*c740*/  MOV R135, R5 ;  /* 0x0000000500877202 */ /* 0x000fe20000000f00 */
[----:B------:R-:W-:Y:S05]  /*c750*/  BRA `(.L_x_121) ;  /* 0xffffce7000007947 */ /* 0x000fea000383ffff */
.L_x_66:
[----:B------:R-:W-:Y:S01]  /*c760*/  IMAD.MOV.U32 R7, RZ, RZ, R134 ;  /* 0x000000ffff077224 */ /* 0x000fe200078e0086 */
[----:B------:R-:W-:Y:S01]  /*c770*/  MOV R6, RZ ;  /* 0x000000ff00067202 */ /* 0x000fe20000000f00 */
[----:B------:R-:W-:Y:S01]  /*c780*/  IMAD.MOV.U32 R5, RZ, RZ, 0x1c1f ;  /* 0x00001c1fff057424 */ /* 0x000fe200078e00ff */
[----:B------:R-:W-:Y:S02]  /*c790*/  MOV R2, 0xc7b0 ;  /* 0x0000c7b000027802 */ /* 0x000fe40000000f00 */
[----:B-12---:R-:W-:Y:S05]  /*c7a0*/  CALL.REL.NOINC `($__internal_1_$__cuda_sm70_shflsync_idx_p) ;  /* 0x00000b1000007944 */ /* 0x006fea0003c00000 */
[----:B------:R-:W-:Y:S01]  /*c7b0*/  MOV R2, R5 ;  /* 0x0000000500027202 */ /* 0x000fe20000000f00 */
[----:B------:R-:W-:Y:S05]  /*c7c0*/  BRA `(.L_x_122) ;  /* 0xffffce2000007947 */ /* 0x000fea000383ffff */
.L_x_69:
[----:B----4-:R-:W-:Y:S01]  /*c7d0*/  IMAD.MOV.U32 R7, RZ, RZ, R133 ;  /* 0x000000ffff077224 */ /* 0x010fe200078e0085 */
[----:B------:R-:W-:Y:S01]  /*c7e0*/  MOV R6, 0x1 ;  /* 0x0000000100067802 */ /* 0x000fe20000000f00 */
[----:B------:R-:W-:Y:S01]  /*c7f0*/  IMAD.MOV.U32 R5, RZ, RZ, 0x1c1f ;  /* 0x00001c1fff057424 */ /* 0x000fe200078e00ff */
[----:B------:R-:W-:-:S02]  /*c800*/  MOV R2, 0xc820 ;  /* 0x0000c82000027802 */ /* 0x000fc40000000f00 */
[----:B-123--:R-:W-:Y:S05]  /*c810*/  CALL.REL.NOINC `($__internal_1_$__cuda_sm70_shflsync_idx_p) ;  /* 0x00000aa000007944 */ /* 0x00efea0003c00000 */
        /* <DEDUP_REMOVED lines=8> */
.L_x_73:
[----:B------:R-:W-:Y:S01]  /*c8a0*/  IMAD.MOV.U32 R7, RZ, RZ, R8 ;  /* 0x000000ffff077224 */ /* 0x000fe200078e0008 */
[----:B------:R-:W-:Y:S01]  /*c8b0*/  MOV R6, RZ ;  /* 0x000000ff00067202 */ /* 0x000fe20000000f00 */
[----:B------:R-:W-:Y:S01]  /*c8c0*/  IMAD.MOV.U32 R5, RZ, RZ, 0x181f ;  /* 0x0000181fff057424 */ /* 0x000fe200078e00ff */
[----:B------:R-:W-:Y:S02]  /*c8d0*/  MOV R2, 0xc8f0 ;  /* 0x0000c8f000027802 */ /* 0x000fe40000000f00 */
[----:B--2---:R-:W-:Y:S05]  /*c8e0*/  CALL.REL.NOINC `($__internal_1_$__cuda_sm70_shflsync_idx_p) ;  /* 0x000009d000007944 */ /* 0x004fea0003c00000 */
[----:B------:R-:W-:Y:S01]  /*c8f0*/  MOV R9, R5 ;  /* 0x0000000500097202 */ /* 0x000fe20000000f00 */
[----:B------:R-:W-:Y:S05]  /*c900*/  BRA `(.L_x_124) ;  /* 0xffffe25000007947 */ /* 0x000fea000383ffff */
.L_x_74:
[----:B------:R-:W-:Y:S01]  /*c910*/  IMAD.MOV.U32 R7, RZ, RZ, R4 ;  /* 0x000000ffff077224 */ /* 0x000fe200078e0004 */
[----:B------:R-:W-:Y:S01]  /*c920*/  MOV R6, RZ ;  /* 0x000000ff00067202 */ /* 0x000fe20000000f00 */
[----:B------:R-:W-:Y:S01]  /*c930*/  IMAD.MOV.U32 R5, RZ, RZ, 0x181f ;  /* 0x0000181fff057424 */ /* 0x000fe200078e00ff */
[----:B------:R-:W-:Y:S02]  /*c940*/  MOV R2, 0xc960 ;  /* 0x0000c96000027802 */ /* 0x000fe40000000f00 */
[----:B-123--:R-:W-:Y:S05]  /*c950*/  CALL.REL.NOINC `($__internal_1_$__cuda_sm70_shflsync_idx_p) ;  /* 0x0000096000007944 */ /* 0x00efea0003c00000 */
[----:B------:R-:W-:Y:S01]  /*c960*/  MOV R2, R5 ;  /* 0x0000000500027202 */ /* 0x000fe20000000f00 */
[----:B------:R-:W-:Y:S05]  /*c970*/  BRA `(.L_x_125) ;  /* 0xffffe20000007947 */ /* 0x000fea000383ffff */
.L_x_77:
        /* <DEDUP_REMOVED lines=13> */
.L_x_80:
[----:B-1----:R-:W-:Y:S01]  /*ca50*/  IMAD.MOV.U32 R7, RZ, RZ, R8 ;  /* 0x000000ffff077224 */ /* 0x002fe200078e0008 */
[----:B------:R-:W-:Y:S01]  /*ca60*/  MOV R6, 0x2 ;  /* 0x0000000200067802 */ /* 0x000fe20000000f00 */
[----:B------:R-:W-:Y:S01]  /*ca70*/  IMAD.MOV.U32 R5, RZ, RZ, 0x181f ;  /* 0x0000181fff057424 */ /* 0x000fe200078e00ff */
[----:B------:R-:W-:Y:S02]  /*ca80*/  MOV R2, 0xcaa0 ;  /* 0x0000caa000027802 */ /* 0x000fe40000000f00 */
[----:B--234-:R-:W-:Y:S05]  /*ca90*/  CALL.REL.NOINC `($__internal_1_$__cuda_sm70_shflsync_idx_p) ;  /* 0x0000082000007944 */ /* 0x01cfea0003c00000 */
[----:B------:R-:W-:Y:S01]  /*caa0*/  MOV R9, R5 ;  /* 0x0000000500097202 */ /* 0x000fe20000000f00 */
[----:B------:R-:W-:Y:S05]  /*cab0*/  BRA `(.L_x_127) ;  /* 0xffffe33000007947 */ /* 0x000fea000383ffff */
.L_x_81:
[----:B-1----:R-:W-:Y:S01]  /*cac0*/  IMAD.MOV.U32 R7, RZ, RZ, R4 ;  /* 0x000000ffff077224 */ /* 0x002fe200078e0004 */
[----:B------:R-:W-:Y:S01]  /*cad0*/  MOV R6, 0x2 ;  /* 0x0000000200067802 */ /* 0x000fe20000000f00 */
[----:B------:R-:W-:Y:S01]  /*cae0*/  IMAD.MOV.U32 R5, RZ, RZ, 0x181f ;  /* 0x0000181fff057424 */ /* 0x000fe200078e00ff */
[----:B------:R-:W-:Y:S02]  /*caf0*/  MOV R2, 0xcb10 ;  /* 0x0000cb1000027802 */ /* 0x000fe40000000f00 */
[----:B--234-:R-:W-:Y:S05]  /*cb00*/  CALL.REL.NOINC `($__internal_1_$__cuda_sm70_shflsync_idx_p) ;  /* 0x000007b000007944 */ /* 0x01cfea0003c00000 */
[----:B------:R-:W-:Y:S01]  /*cb10*/  MOV R2, R5 ;  /* 0x0000000500027202 */ /* 0x000fe20000000f00 */
[----:B------:R-:W-:Y:S05]  /*cb20*/  BRA `(.L_x_128) ;  /* 0xffffe2e000007947 */ /* 0x000fea000383ffff */
.L_x_84:
        /* <DEDUP_REMOVED lines=13> */
.L_x_86:
[----:B----4-:R-:W-:Y:S01]  /*cc00*/  IMAD.MOV.U32 R7, RZ, RZ, R0 ;  /* 0x000000ffff077224 */ /* 0x010fe200078e0000 */
[----:B------:R-:W-:Y:S01]  /*cc10*/  MOV R6, RZ ;  /* 0x000000ff00067202 */ /* 0x000fe20000000f00 */
[----:B------:R-:W-:Y:S01]  /*cc20*/  IMAD.MOV.U32 R5, RZ, RZ, 0x1f ;  /* 0x0000001fff057424 */ /* 0x000fe200078e00ff */
[----:B------:R-:W-:Y:S02]  /*cc30*/  MOV R2, 0xcc50 ;  /* 0x0000cc5000027802 */ /* 0x000fe40000000f00 */
[----:B------:R-:W-:Y:S05]  /*cc40*/  CALL.REL.NOINC `($__internal_1_$__cuda_sm70_shflsync_idx_p) ;  /* 0x0000067000007944 */ /* 0x000fea0003c00000 */
[----:B------:R-:W-:Y:S01]  /*cc50*/  MOV R4, R5 ;  /* 0x0000000500047202 */ /* 0x000fe20000000f00 */
[----:B------:R-:W-:Y:S05]  /*cc60*/  BRA `(.L_x_130) ;  /* 0xffffe49000007947 */ /* 0x000fea000383ffff */
.L_x_87:
[----:B----4-:R-:W-:Y:S01]  /*cc70*/  IMAD.MOV.U32 R7, RZ, RZ, R0 ;  /* 0x000000ffff077224 */ /* 0x010fe200078e0000 */
[----:B------:R-:W-:Y:S01]  /*cc80*/  MOV R6, 0x1 ;  /* 0x0000000100067802 */ /* 0x000fe20000000f00 */
[----:B------:R-:W-:Y:S01]  /*cc90*/  IMAD.MOV.U32 R5, RZ, RZ, 0x1f ;  /* 0x0000001fff057424 */ /* 0x000fe200078e00ff */
[----:B------:R-:W-:Y:S02]  /*cca0*/  MOV R2, 0xccc0 ;  /* 0x0000ccc000027802 */ /* 0x000fe40000000f00 */
[----:B-12---:R-:W-:Y:S05]  /*ccb0*/  CALL.REL.NOINC `($__internal_1_$__cuda_sm70_shflsync_idx_p) ;  /* 0x0000060000007944 */ /* 0x006fea0003c00000 */
[----:B------:R-:W-:Y:S01]  /*ccc0*/  MOV R0, R5 ;  /* 0x0000000500007202 */ /* 0x000fe20000000f00 */
[----:B------:R-:W-:Y:S05]  /*ccd0*/  BRA `(.L_x_131) ;  /* 0xffffe44000007947 */ /* 0x000fea000383ffff */
.L_x_88:
[----:B------:R-:W-:Y:S02]  /*cce0*/  MOV R5, 0x1 ;  /* 0x0000000100057802 */ /* 0x000fe40000000f00 */
[----:B------:R-:W-:-:S02]  /*ccf0*/  MOV R2, 0xcd10 ;  /* 0x0000cd1000027802 */ /* 0x000fc40000000f00 */
[----:B-12---:R-:W-:Y:S05]  /*cd00*/  CALL.REL.NOINC `($__internal_2_$__cuda_sm70_shflsync_up_p) ;  /* 0x0000060000007944 */ /* 0x006fea0003c00000 */
[----:B--2---:R-:W-:Y:S01]  /*cd10*/  MOV R2, R5 ;  /* 0x0000000500027202 */ /* 0x004fe20000000f00 */
[----:B-1----:R-:W-:Y:S05]  /*cd20*/  BRA `(.L_x_132) ;  /* 0xffffe51000007947 */ /* 0x002fea000383ffff */
.L_x_89:
[----:B------:R-:W-:Y:S02]  /*cd30*/  MOV R5, 0x2 ;  /* 0x0000000200057802 */ /* 0x000fe40000000f00 */
[----:B------:R-:W-:-:S02]  /*cd40*/  MOV R2, 0xcd60 ;  /* 0x0000cd6000027802 */ /* 0x000fc40000000f00 */
[----:B-12---:R-:W-:Y:S05]  /*cd50*/  CALL.REL.NOINC `($__internal_2_$__cuda_sm70_shflsync_up_p) ;  /* 0x000005b000007944 */ /* 0x006fea0003c00000 */
[----:B--2---:R-:W-:Y:S02]  /*cd60*/  SEL R5, R5, RZ, P1 ;  /* 0x000000ff05057207 */ /* 0x004fe40000800000 */
[----:B------:R-:W-:-:S03]  /*cd70*/  MOV R2, 0xcdb0 ;  /* 0x0000cdb000027802 */ /* 0x000fc60000000f00 */
[----:B-1----:R-:W-:Y:S02]  /*cd80*/  IMAD.IADD R11, R11, 0x1, R5 ;  /* 0x000000010b0b7824 */ /* 0x002fe400078e0205 */
[----:B------:R-:W-:Y:S02]  /*cd90*/  IMAD.MOV.U32 R5, RZ, RZ, 0x4 ;  /* 0x00000004ff057424 */ /* 0x000fe400078e00ff */
[----:B------:R-:W-:Y:S05]  /*cda0*/  CALL.REL.NOINC `($__internal_2_$__cuda_sm70_shflsync_up_p) ;  /* 0x0000056000007944 */ /* 0x000fea0003c00000 */
        /* <DEDUP_REMOVED lines=10> */
[----:B--2---:R-:W-:Y:S01]  /*ce50*/  SEL R5, R5, RZ, P4 ;  /* 0x000000ff05057207 */ /* 0x004fe20002000000 */
[----:B------:R-:W-:Y:S01]  /*ce60*/  IMAD.MOV.U32 R6, RZ, RZ, 0x1f ;  /* 0x0000001fff067424 */ /* 0x000fe200078e00ff */
[----:B------:R-:W-:-:S03]  /*ce70*/  MOV R2, 0xcec0 ;  /* 0x0000cec000027802 */ /* 0x000fc60000000f00 */
[----:B-1----:R-:W-:Y:S01]  /*ce80*/  IMAD.IADD R11, R5, 0x1, R11 ;  /* 0x00000001050b7824 */ /* 0x002fe200078e020b */
[----:B------:R-:W-:-:S03]  /*ce90*/  MOV R5, 0x1f ;  /* 0x0000001f00057802 */ /* 0x000fc60000000f00 */
[----:B------:R-:W-:Y:S02]  /*cea0*/  IMAD.MOV.U32 R7, RZ, RZ, R11 ;  /* 0x000000ffff077224 */ /* 0x000fe400078e000b */
[----:B------:R-:W-:Y:S05]  /*ceb0*/  CALL.REL.NOINC `($__internal_1_$__cuda_sm70_shflsync_idx_p) ;  /* 0x0000040000007944 */ /* 0x000fea0003c00000 */
[----:B------:R-:W-:Y:S01]  /*cec0*/  MOV R2, R5 ;  /* 0x0000000500027202 */ /* 0x000fe20000000f00 */
[----:B------:R-:W-:Y:S05]  /*ced0*/  BRA `(.L_x_133) ;  /* 0xffffe46000007947 */ /* 0x000fea000383ffff */
.L_x_93:
[----:B------:R-:W-:Y:S01]  /*cee0*/  IMAD.MOV.U32 R11, RZ, RZ, R0 ;  /* 0x000000ffff0b7224 */ /* 0x000fe200078e0000 */
[----:B------:R-:W-:Y:S02]  /*cef0*/  MOV R5, 0x1 ;  /* 0x0000000100057802 */ /* 0x000fe40000000f00 */
[----:B------:R-:W-:Y:S02]  /*cf00*/  MOV R2, 0xcf20 ;  /* 0x0000cf2000027802 */ /* 0x000fe40000000f00 */
[----:B------:R-:W-:Y:S05]  /*cf10*/  CALL.REL.NOINC `($__internal_2_$__cuda_sm70_shflsync_up_p) ;  /* 0x000003f000007944 */ /* 0x000fea0003c00000 */
[----:B--2---:R-:W-:Y:S01]  /*cf20*/  MOV R2, R5 ;  /* 0x0000000500027202 */ /* 0x004fe20000000f00 */
[----:B-1----:R-:W-:Y:S05]  /*cf30*/  BRA `(.L_x_134) ;  /* 0xffffe54000007947 */ /* 0x002fea000383ffff */
.L_x_94:
[----:B------:R-:W-:Y:S01]  /*cf40*/  IMAD.MOV.U32 R11, RZ, RZ, R0 ;  /* 0x000000ffff0b7224 */ /* 0x000fe200078e0000 */
[----:B------:R-:W-:Y:S02]  /*cf50*/  MOV R5, 0x2 ;  /* 0x0000000200057802 */ /* 0x000fe40000000f00 */
[----:B------:R-:W-:Y:S02]  /*cf60*/  MOV R2, 0xcf80 ;  /* 0x0000cf8000027802 */ /* 0x000fe40000000f00 */
[----:B------:R-:W-:Y:S05]  /*cf70*/  CALL.REL.NOINC `($__internal_2_$__cuda_sm70_shflsync_up_p) ;  /* 0x0000039000007944 */ /* 0x000fea0003c00000 */
[----:B-12---:R-:W-:Y:S01]  /*cf80*/  SEL R11, R5, RZ, P1 ;  /* 0x000000ff050b7207 */ /* 0x006fe20000800000 */
[----:B------:R-:W-:Y:S01]  /*cf90*/  IMAD.MOV.U32 R5, RZ, RZ, 0x4 ;  /* 0x00000004ff057424 */ /* 0x000fe200078e00ff */
[----:B------:R-:W-:-:S03]  /*cfa0*/  MOV R2, 0xcfd0 ;  /* 0x0000cfd000027802 */ /* 0x000fc60000000f00 */
[----:B------:R-:W-:Y:S02]  /*cfb0*/  IMAD.IADD R11, R0, 0x1, R11 ;  /* 0x00000001000b7824 */ /* 0x000fe400078e020b */
        /* <DEDUP_REMOVED lines=20> */
.L_x_96:
[----:B------:R-:W-:Y:S02]  /*d100*/  SEL R2, RZ, 0x1, P0 ;  /* 0x00000001ff027807 */ /* 0x000fe40000000000 */
[----:B------:R-:W-:Y:S02]  /*d110*/  MOV R0, 0xd130 ;  /* 0x0000d13000007802 */ /* 0x000fe40000000f00 */
[----:B---3--:R-:W-:Y:S05]  /*d120*/  CALL.REL.NOINC `($__internal_3_$__cuda_sm70_votesync_ballot) ;  /* 0x0000023000007944 */ /* 0x008fea0003c00000 */
[----:B------:R-:W-:Y:S05]  /*d130*/  BRA `(.L_x_136) ;  /* 0xffffe4d000007947 */ /* 0x000fea000383ffff */
.L_x_97:
[----:B------:R-:W-:Y:S01]  /*d140*/  IMAD.MOV.U32 R7, RZ, RZ, R9 ;  /* 0x000000ffff077224 */ /* 0x000fe200078e0009 */
[----:B--2---:R-:W-:Y:S01]  /*d150*/  MOV R6, R0 ;  /* 0x0000000000067202 */ /* 0x004fe20000000f00 */
[----:B------:R-:W-:Y:S01]  /*d160*/  IMAD.MOV.U32 R5, RZ, RZ, 0x1f ;  /* 0x0000001fff057424 */ /* 0x000fe200078e00ff */
[----:B------:R-:W-:Y:S02]  /*d170*/  MOV R2, 0xd190 ;  /* 0x0000d19000027802 */ /* 0x000fe40000000f00 */
[----:B-1-3--:R-:W-:Y:S05]  /*d180*/  CALL.REL.NOINC `($__internal_1_$__cuda_sm70_shflsync_idx_p) ;  /* 0x0000013000007944 */ /* 0x00afea0003c00000 */
[----:B------:R-:W-:Y:S01]  /*d190*/  IMAD.MOV.U32 R9, RZ, RZ, R5 ;  /* 0x000000ffff097224 */ /* 0x000fe200078e0005 */
[----:B------:R-:W-:Y:S01]  /*d1a0*/  MOV R6, R0 ;  /* 0x0000000000067202 */ /* 0x000fe20000000f00 */
[----:B------:R-:W-:Y:S01]  /*d1b0*/  IMAD.MOV.U32 R7, RZ, RZ, R8 ;  /* 0x000000ffff077224 */ /* 0x000fe200078e0008 */
[----:B------:R-:W-:Y:S02]  /*d1c0*/  MOV R5, 0x1f ;  /* 0x0000001f00057802 */ /* 0x000fe40000000f00 */
[----:B------:R-:W-:-:S02]  /*d1d0*/  MOV R2, 0xd1f0 ;  /* 0x0000d1f000027802 */ /* 0x000fc40000000f00 */
[----:B------:R-:W-:Y:S05]  /*d1e0*/  CALL.REL.NOINC `($__internal_1_$__cuda_sm70_shflsync_idx_p) ;  /* 0x000000d000007944 */ /* 0x000fea0003c00000 */
[----:B------:R-:W-:Y:S01]  /*d1f0*/  MOV R8, R5 ;  /* 0x0000000500087202 */ /* 0x000fe20000000f00 */
[----:B------:R-:W-:Y:S05]  /*d200*/  BRA `(.L_x_137) ;  /* 0xffffe44000007947 */ /* 0x000fea000383ffff */
.L_x_100:
[----:B------:R-:W-:Y:S01]  /*d210*/  IMAD.MOV.U32 R7, RZ, RZ, R11 ;  /* 0x000000ffff077224 */ /* 0x000fe200078e000b */
[----:B------:R-:W-:-:S02]  /*d220*/  MOV R5, 0x1f ;  /* 0x0000001f00057802 */ /* 0x000fc40000000f00 */
[----:B------:R-:W-:Y:S02]  /*d230*/  MOV R2, 0xd250 ;  /* 0x0000d25000027802 */ /* 0x000fe40000000f00 */
[----:B-1234-:R-:W-:Y:S05]  /*d240*/  CALL.REL.NOINC `($__internal_1_$__cuda_sm70_shflsync_idx_p) ;  /* 0x0000007000007944 */ /* 0x01efea0003c00000 */
[----:B------:R-:W-:Y:S01]  /*d250*/  MOV R12, R5 ;  /* 0x00000005000c7202 */ /* 0x000fe20000000f00 */
[----:B------:R-:W-:Y:S05]  /*d260*/  BRA `(.L_x_99) ;  /* 0xffffe44000007947 */ /* 0x000fea000383ffff */
        .weak           $__internal_0_$__cuda_sm70_shflsync_bfly_p
        .type           $__internal_0_$__cuda_sm70_shflsync_bfly_p,@function
        .size           $__internal_0_$__cuda_sm70_shflsync_bfly_p,($__internal_1_$__cuda_sm70_shflsync_idx_p - $__internal_0_$__cuda_sm70_shflsync_bfly_p)
$__internal_0_$__cuda_sm70_shflsync_bfly_p:
[----:B------:R-:W-:Y:S01]  /*d270*/  MOV R8, R5 ;  /* 0x0000000500087202 */ /* 0x000fe20000000f00 */
[----:B------:R-:W-:Y:S04]  /*d280*/  WARPSYNC R2 ;  /* 0x0000000200007348 */ /* 0x000fe80003800000 */
[----:B------:R-:W-:Y:S01]  /*d290*/  MOV R9, 0x0 ;  /* 0x0000000000097802 */ /* 0x000fe20000000f00 */
[----:B------:R1:W2:Y:S03]  /*d2a0*/  SHFL.BFLY PT, R6, R7, R6, R4 ;  /* 0x0c00000607067389 */ /* 0x0002a600000e0004 */
[----:B------:R-:W-:Y:S05]  /*d2b0*/  RET.REL.NODEC R8 `(_ZN7cutlass13device_kernelIN5flash19enable_sm80_to_sm89INS1_16FlashAttnFwdSm80INS1_25CollectiveMainloopFwdSm80ILi8ELi1ELb0EN4cute5tupleIJNS5_1CILi128EEENS7_ILi64EEENS7_ILi192EEEEEELi192ENS_6half_tEfNS_4arch4Sm80ELb0ELb0ELb0ELb1ELb0ELb0ELb1ELb1EEENS1_21CollectiveEpilogueFwdINS6_IJS8_SA_S9_EEENS6_IJNS7_ILi1EEESI_SI_EEESC_SE_Li256ELb1ELb1ELb1ELb0EEENS1_36VarlenDynamicPersistentTileSchedulerILi128ELi64ELi256ELi256ELb1ELb1ELb0ELb0ELb1ELb1EEEEEEEEEvNT_6ParamsE) ;  /* 0xffff2d4008007950 */ /* 0x000fea0003c3ffff */
        .weak           $__internal_1_$__cuda_sm70_shflsync_idx_p
        .type           $__internal_1_$__cuda_sm70_shflsync_idx_p,@function
        .size           $__internal_1_$__cuda_sm70_shflsync_idx_p,($__internal_2_$__cuda_sm70_shflsync_up_p - $__internal_1_$__cuda_sm70_shflsync_idx_p)
$__internal_1_$__cuda_sm70_shflsync_idx_p:
[----:B------:R-:W-:Y:S04]  /*d2c0*/  WARPSYNC R196 ;  /* 0x000000c400007348 */ /* 0x000fe80003800000 */
[----:B------:R1:W2:Y:S02]  /*d2d0*/  SHFL.IDX PT, R5, R7, R6, R5 ;  /* 0x0000000607057389 */ /* 0x0002a400000e0005 */
[----:B-1----:R-:W-:-:S02]  /*d2e0*/  MOV R6, R2 ;  /* 0x0000000200067202 */ /* 0x002fc40000000f00 */
[----:B------:R-:W-:-:S04]  /*d2f0*/  MOV R7, 0x0 ;  /* 0x0000000000077802 */ /* 0x000fc80000000f00 */
[----:B--2---:R-:W-:Y:S05]  /*d300*/  RET.REL.NODEC R6 `(_ZN7cutlass13device_kernelIN5flash19enable_sm80_to_sm89INS1_16FlashAttnFwdSm80INS1_25CollectiveMainloopFwdSm80ILi8ELi1ELb0EN4cute5tupleIJNS5_1CILi128EEENS7_ILi64EEENS7_ILi192EEEEEELi192ENS_6half_tEfNS_4arch4Sm80ELb0ELb0ELb0ELb1ELb0ELb0ELb1ELb1EEENS1_21CollectiveEpilogueFwdINS6_IJS8_SA_S9_EEENS6_IJNS7_ILi1EEESI_SI_EEESC_SE_Li256ELb1ELb1ELb1ELb0EEENS1_36VarlenDynamicPersistentTileSchedulerILi128ELi64ELi256ELi256ELb1ELb1ELb0ELb0ELb1ELb1EEEEEEEEEvNT_6ParamsE) ;  /* 0xffff2cf006007950 */ /* 0x004fea0003c3ffff */
        .weak           $__internal_2_$__cuda_sm70_shflsync_up_p
        .type           $__internal_2_$__cuda_sm70_shflsync_up_p,@function
        .size           $__internal_2_$__cuda_sm70_shflsync_up_p,($__internal_3_$__cuda_sm70_votesync_ballot - $__internal_2_$__cuda_sm70_shflsync_up_p)
$__internal_2_$__cuda_sm70_shflsync_up_p:
[----:B------:R-:W-:Y:S01]  /*d310*/  MOV R6, R2 ;  /* 0x0000000200067202 */ /* 0x000fe20000000f00 */
[----:B------:R-:W-:Y:S04]  /*d320*/  WARPSYNC R199 ;  /* 0x000000c700007348 */ /* 0x000fe80003800000 */
[----:B------:R-:W-:Y:S01]  /*d330*/  MOV R7, 0x0 ;  /* 0x0000000000077802 */ /* 0x000fe20000000f00 */
[----:B------:R1:W2:Y:S03]  /*d340*/  SHFL.UP PT, R5, R11, R5, R200 ;  /* 0x040000050b057389 */ /* 0x0002a600000e00c8 */
[----:B------:R-:W-:Y:S05]  /*d350*/  RET.REL.NODEC R6 `(_ZN7cutlass13device_kernelIN5flash19enable_sm80_to_sm89INS1_16FlashAttnFwdSm80INS1_25CollectiveMainloopFwdSm80ILi8ELi1ELb0EN4cute5tupleIJNS5_1CILi128EEENS7_ILi64EEENS7_ILi192EEEEEELi192ENS_6half_tEfNS_4arch4Sm80ELb0ELb0ELb0ELb1ELb0ELb0ELb1ELb1EEENS1_21CollectiveEpilogueFwdINS6_IJS8_SA_S9_EEENS6_IJNS7_ILi1EEESI_SI_EEESC_SE_Li256ELb1ELb1ELb1ELb0EEENS1_36VarlenDynamicPersistentTileSchedulerILi128ELi64ELi256ELi256ELb1ELb1ELb0ELb0ELb1ELb1EEEEEEEEEvNT_6ParamsE) ;  /* 0xffff2ca006007950 */ /* 0x000fea0003c3ffff */
        .weak           $__internal_3_$__cuda_sm70_votesync_ballot
        .type           $__internal_3_$__cuda_sm70_votesync_ballot,@function
        .size           $__internal_3_$__cuda_sm70_votesync_ballot,(.L_x_2453 - $__internal_3_$__cuda_sm70_votesync_ballot)
$__internal_3_$__cuda_sm70_votesync_ballot:
[----:B------:R-:W-:Y:S01]  /*d360*/  ISETP.NE.U32.AND P0, PT, R2, 0x1, PT ;  /* 0x000000010200780c */ /* 0x000fe20003f05070 */
[----:B------:R-:W-:Y:S01]  /*d370*/  IMAD.MOV.U32 R6, RZ, RZ, R0 ;  /* 0x000000ffff067224 */ /* 0x000fe200078e0000 */
[----:B------:R-:W-:Y:S04]  /*d380*/  WARPSYNC R191 ;  /* 0x000000bf00007348 */ /* 0x000fe80003800000 */
[----:B------:R-:W-:-:S07]  /*d390*/  IMAD.MOV.U32 R7, RZ, RZ, 0x0 ;  /* 0x00000000ff077424 */ /* 0x000fce00078e00ff */
[----:B------:R-:W-:-:S04]  /*d3a0*/  VOTE.ANY R10, PT, !P0 ;  /* 0x00000000000a7806 */ /* 0x000fc800040e0100 */
[----:B------:R-:W-:Y:S01]  /*d3b0*/  LOP3.LUT R10, R10, R191, RZ, 0xc0, !PT ;  /* 0x000000bf0a0a7212 */ /* 0x000fe200078ec0ff */
[----:B------:R-:W-:Y:S06]  /*d3c0*/  RET.REL.NODEC R6 `(_ZN7cutlass13device_kernelIN5flash19enable_sm80_to_sm89INS1_16FlashAttnFwdSm80INS1_25CollectiveMainloopFwdSm80ILi8ELi1ELb0EN4cute5tupleIJNS5_1CILi128EEENS7_ILi64EEENS7_ILi192EEEEEELi192ENS_6half_tEfNS_4arch4Sm80ELb0ELb0ELb0ELb1ELb0ELb0ELb1ELb1EEENS1_21CollectiveEpilogueFwdINS6_IJS8_SA_S9_EEENS6_IJNS7_ILi1EEESI_SI_EEESC_SE_Li256ELb1ELb1ELb1ELb0EEENS1_36VarlenDynamicPersistentTileSchedulerILi128ELi64ELi256ELi256ELb1ELb1ELb0ELb0ELb1ELb1EEEEEEEEEvNT_6ParamsE) ;  /* 0xffff2c3006007950 */ /* 0x000fec0003c3ffff */
.L_x_138:
        /* <DEDUP_REMOVED lines=11> */
.L_x_2453:


//--------------------- .text._ZN7cutlass13device_kernelIN5flash19enable_sm80_to_sm89INS1_16FlashAttnFwdSm80INS1_25CollectiveMainloopFwdSm80ILi8ELi1ELb0EN4cute5tupleIJNS5_1CILi128EEENS7_ILi64EEENS7_ILi192EEEEEELi192ENS_6half_tEfNS_4arch4Sm80ELb0ELb0ELb0ELb1ELb0ELb1ELb1ELb1EEENS1_21CollectiveEpilogueFwdINS6_IJS8_SA_S9_EEENS6_IJNS7_ILi1EEESI_SI_EEESC_SE_Li256ELb1ELb1ELb1ELb0EEENS1_36VarlenDynamicPersistentTileSchedulerILi128ELi64ELi256ELi256ELb1ELb1ELb0ELb0ELb1ELb1EEEEEEEEEvNT_6ParamsE --------------------------
	.section	.text._ZN7cutlass13device_kernelIN5flash19enable_sm80_to_sm89INS1_16FlashAttnFwdSm80INS1_25CollectiveMainloopFwdSm80ILi8ELi1ELb0EN4cute5tupleIJNS5_1CILi128EEENS7_ILi64EEENS7_ILi192EEEEEELi192ENS_6half_tEfNS_4arch4Sm80ELb0ELb0ELb0ELb1ELb0ELb1ELb1ELb1EEENS1_21CollectiveEpilogueFwdINS6_IJS8_SA_S9_EEENS6_IJNS7_ILi1EEESI_SI_EEESC_SE_Li256ELb1ELb1ELb1ELb0EEENS1_36VarlenDynamicPersistentTileSchedulerILi128ELi64ELi256ELi256ELb1ELb1ELb0ELb0ELb1ELb1EEEEEEEEEvNT_6ParamsE,"ax",@progbits
	.sectioninfo	@"SHI_REGISTERS=255"
	.align	128
.text._ZN7cutlass13device_kernelIN5flash19enable_sm80_to_sm89INS1_16FlashAttnFwdSm80INS1_25CollectiveMainloopFwdSm80ILi8ELi1ELb0EN4cute5tupleIJNS5_1CILi128EEENS7_ILi64EEENS7_ILi192EEEEEELi192ENS_6half_tEfNS_4arch4Sm80ELb0ELb0ELb0ELb1ELb0ELb1ELb1ELb1EEENS1_21CollectiveEpilogueFwdINS6_IJS8_SA_S9_EEENS6_IJNS7_ILi1EEESI_SI_EEESC_SE_Li256ELb1ELb1ELb1ELb0EEENS1_36VarlenDynamicPersistentTileSchedulerILi128ELi64ELi256ELi256ELb1ELb1ELb0ELb0ELb1ELb1EEEEEEEEEvNT_6ParamsE:
        .type           _ZN7cutlass13device_kernelIN5flash19enable_sm80_to_sm89INS1_16FlashAttnFwdSm80INS1_25CollectiveMainloopFwdSm80ILi8ELi1ELb0EN4cute5tupleIJNS5_1CILi128EEENS7_ILi64EEENS7_ILi192EEEEEELi192ENS_6half_tEfNS_4arch4Sm80ELb0ELb0ELb0ELb1ELb0ELb1ELb1ELb1EEENS1_21CollectiveEpilogueFwdINS6_IJS8_SA_S9_EEENS6_IJNS7_ILi1EEESI_SI_EEESC_SE_Li256ELb1ELb1ELb1ELb0EEENS1_36VarlenDynamicPersistentTileSchedulerILi128ELi64ELi256ELi256ELb1ELb1ELb0ELb0ELb1ELb1EEEEEEEEEvNT_6ParamsE,@function
        .size           _ZN7cutlass13device_kernelIN5flash19enable_sm80_to_sm89INS1_16FlashAttnFwdSm80INS1_25CollectiveMainloopFwdSm80ILi8ELi1ELb0EN4cute5tupleIJNS5_1CILi128EEENS7_ILi64EEENS7_ILi192EEEEEELi192ENS_6half_tEfNS_4arch4Sm80ELb0ELb0ELb0ELb1ELb0ELb1ELb1ELb1EEENS1_21CollectiveEpilogueFwdINS6_IJS8_SA_S9_EEENS6_IJNS7_ILi1EEESI_SI_EEESC_SE_Li256ELb1ELb1ELb1ELb0EEENS1_36VarlenDynamicPersistentTileSchedulerILi128ELi64ELi256ELi256ELb1ELb1ELb0ELb0ELb1ELb1EEEEEEEEEvNT_6ParamsE,(.L_x_2458 - _ZN7cutlass13device_kernelIN5flash19enable_sm80_to_sm89INS1_16FlashAttnFwdSm80INS1_25CollectiveMainloopFwdSm80ILi8ELi1ELb0EN4cute5tupleIJNS5_1CILi128EEENS7_ILi64EEENS7_ILi192EEEEEELi192ENS_6half_tEfNS_4arch4Sm80ELb0ELb0ELb0ELb1ELb0ELb1ELb1ELb1EEENS1_21CollectiveEpilogueFwdINS6_IJS8_SA_S9_EEENS6_IJNS7_ILi1EEESI_SI_EEESC_SE_Li256ELb1ELb1ELb1ELb0EEENS1_36VarlenDynamicPersistentTileSchedulerILi128ELi64ELi256ELi256ELb1ELb1ELb0ELb0ELb1ELb1EEEEEEEEEvNT_6ParamsE)
        .other          _ZN7cutlass13device_kernelIN5flash19enable_sm80_to_sm89INS1_16FlashAttnFwdSm80INS1_25CollectiveMainloopFwdSm80ILi8ELi1ELb0EN4cute5tupleIJNS5_1CILi128EEENS7_ILi64EEENS7_ILi192EEEEEELi192ENS_6half_tEfNS_4arch4Sm80ELb0ELb0ELb0ELb1ELb0ELb1ELb1ELb1EEENS1_21CollectiveEpilogueFwdINS6_IJS8_SA_S9_EEENS6_IJNS7_ILi1EEESI_SI_EEESC_SE_Li256ELb1ELb1ELb1ELb0EEENS1_36VarlenDynamicPersistentTileSchedulerILi128ELi64ELi256ELi256ELb1ELb1ELb0ELb0ELb1ELb1EEEEEEEEEvNT_6ParamsE,@"STO_CUDA_ENTRY STV_DEFAULT"
_ZN7cutlass13device_kernelIN5flash19enable_sm80_to_sm89INS1_16FlashAttnFwdSm80INS1_25CollectiveMainloopFwdSm80ILi8ELi1ELb0EN4cute5tupleIJNS5_1CILi128EEENS7_ILi64EEENS7_ILi192EEEEEELi192ENS_6half_tEfNS_4arch4Sm80ELb0ELb0ELb0ELb1ELb0ELb1ELb1ELb1EEENS1_21CollectiveEpilogueFwdINS6_IJS8_SA_S9_EEENS6_IJNS7_ILi1EEESI_SI_EEESC_SE_Li256ELb1ELb1ELb1ELb0EEENS1_36VarlenDynamicPersistentTileSchedulerILi128ELi64ELi256ELi256ELb1ELb1ELb0ELb0ELb1ELb1EEEEEEEEEvNT_6ParamsE:
[----:B------:R-:W-:Y:S02]  /*0000*/  MOV R1, c[0x0][0x28] ;  /* 0x00000a0000017a02 */ /* 0x000fe40000000f00 */
[----:B------:R-:W1:Y:S01]  /*0010*/  S2R R210, SR_TID.X ;  /* 0x0000000000d27919 */ /* 0x000e620000002100 */
[----:B------:R-:W-:Y:S01]  /*0020*/  ULDC.64 UR6, c[0x0][0x118] ;  /* 0x0000460000067ab9 */ /* 0x000fe20000000a00 */
[----:B------:R-:W-:Y:S01]  /*0030*/  IADD3 R1, R1, -0x10, RZ ;  /* 0xfffffff001017810 */ /* 0x000fe20007ffe0ff */
        /* <DEDUP_REMOVED lines=12> */
[----:B------:R-:W-:-:S03]  /*0100*/  CS2R R4, SRZ ;  /* 0x0000000000047805 */ /* 0x000fc6000001ff00 */
        /* <DEDUP_REMOVED lines=10> */
[C---:B------:R-:W-:Y:S01]  /*01b0*/  ISETP.GE.U32.AND P4, PT, R2.reuse, 0x2, PT ;  /* 0x000000020200780c */ /* 0x040fe20003f86070 */
[----:B-1----:R-:W-:Y:S01]  /*01c0*/  IMAD.MOV.U32 R207, RZ, RZ, RZ ;  /* 0x000000ffffcf7224 */ /* 0x002fe200078e00ff */
[----:B------:R-:W-:-:S02]  /*01d0*/  ISETP.GE.U32.AND P3, PT, R2, 0x4, PT ;  /* 0x000000040200780c */ /* 0x000fc40003f66070 */
[C---:B------:R-:W-:Y:S02]  /*01e0*/  ISETP.GE.U32.AND P2, PT, R2.reuse, 0x8, PT ;  /* 0x000000080200780c */ /* 0x040fe40003f46070 */
[----:B------:R-:W-:Y:S01]  /*01f0*/  ISETP.GE.U32.AND P1, PT, R2, 0x10, PT ;  /* 0x000000100200780c */ /* 0x000fe20003f26070 */
[----:B--2---:R-:W-:-:S05]  /*0200*/  IMAD R0, R5, R4, RZ ;  /* 0x0000000405007224 */ /* 0x004fca00078e02ff */
        /* <DEDUP_REMOVED lines=22> */
.L_x_144:
        /* <DEDUP_REMOVED lines=15> */
.L_x_300:
        /* <DEDUP_REMOVED lines=16> */
.L_x_301:
[----:B--2---:R-:W-:-:S05]  /*0560*/  IMAD R10, R10, c[0x0][0x538], RZ ;  /* 0x00014e000a0a7a24 */ /* 0x004fca00078e02ff */
[----:B------:R-:W-:-:S04]  /*0570*/  IADD3 R0, R10, R0, RZ ;  /* 0x000000000a007210 */ /* 0x000fc80007ffe0ff */
[----:B------:R-:W-:-:S13]  /*0580*/  ISETP.GT.AND P0, PT, R0, UR4, PT ;  /* 0x0000000400007c0c */ /* 0x000fda000bf04270 */
[----:B-1----:R-:W-:Y:S05]  /*0590*/  @!P0 BRA `(.L_x_144) ;  /* 0xfffffdd000008947 */ /* 0x002fea000383ffff */
.L_x_140:
[----:B------:R-:W-:-:S05]  /*05a0*/  IADD3 R204, -R10, R0, RZ ;  /* 0x000000000acc7210 */ /* 0x000fca0007ffe1ff */
[----:B------:R-:W-:-:S05]  /*05b0*/  IMAD R0, R6, c[0x0][0x538], R204 ;  /* 0x00014e0006007a24 */ /* 0x000fca00078e02cc */
[----:B------:R-:W-:Y:S01]  /*05c0*/  ISETP.GT.AND P0, PT, R0, UR4, PT ;  /* 0x0000000400007c0c */ /* 0x000fe2000bf04270 */
[----:B------:R-:W-:-:S12]  /*05d0*/  BRA.DIV ~URZ, `(.L_x_145) ;  /* 0x000166527f007947 */ /* 0x000fd8000b800000 */
[----:B------:R-:W-:-:S04]  /*05e0*/  VOTE.ANY R7, PT, !P0 ;  /* 0x0000000000077806 */ /* 0x000fc800040e0100 */
.L_x_302:
[----:B------:R1:W2:Y:S01]  /*05f0*/  POPC R0, R7 ;  /* 0x0000000700007309 */ /* 0x0002a20000000000 */
[----:B------:R-:W-:Y:S05]  /*0600*/  BRA.DIV ~URZ, `(.L_x_146) ;  /* 0x000166627f007947 */ /* 0x000fea000b800000 */
[----:B--2---:R2:W3:Y:S01]  /*0610*/  SHFL.IDX PT, R5, R5, R0, 0x1f ;  /* 0x00001f0005057589 */ /* 0x0044e200000e0000 */
[----:B------:R-:W-:-:S03]  /*0620*/  MOV R8, RZ ;  /* 0x000000ff00087202 */ /* 0x000fc60000000f00 */
[----:B------:R2:W4:Y:S04]  /*0630*/  SHFL.IDX PT, R4, R4, R0, 0x1f ;  /* 0x00001f0004047589 */ /* 0x00052800000e0000 */
.L_x_303:
[----:B------:R-:W-:Y:S01]  /*0640*/  ISETP.NE.AND P0, PT, R7, RZ, PT ;  /* 0x000000ff0700720c */ /* 0x000fe20003f05270 */
[----:B------:R-:W-:-:S12]  /*0650*/  BSSY B0, `(.L_x_147) ;  /* 0x0000005000007945 */ /* 0x000fd80003800000 */
[----:B------:R-:W-:Y:S05]  /*0660*/  @!P0 BRA `(.L_x_148) ;  /* 0x0000003000008947 */ /* 0x000fea0003800000 */
[----:B------:R-:W-:Y:S01]  /*0670*/  IADD3 R8, R0, -0x1, RZ ;  /* 0xffffffff00087810 */ /* 0x000fe20007ffe0ff */
[----:B------:R-:W-:Y:S05]  /*0680*/  BRA.DIV ~URZ, `(.L_x_149) ;  /* 0x000166c27f007947 */ /* 0x000fea000b800000 */
[----:B------:R1:W2:Y:S02]  /*0690*/  SHFL.IDX PT, R8, R6, R8, 0x1f ;  /* 0x00001f0806087589 */ /* 0x0002a400000e0000 */
.L_x_148:
[----:B------:R-:W-:Y:S05]  /*06a0*/  BSYNC B0 ;  /* 0x0000000000007941 */ /* 0x000fea0003800000 */
.L_x_147:
[-C--:B---3--:R-:W-:Y:S01]  /*06b0*/  IABS R3, R5.reuse ;  /* 0x0000000500037213 */ /* 0x088fe20000000000 */
[----:B--2---:R-:W-:Y:S01]  /*06c0*/  IMAD R204, R8, c[0x0][0x538], R204 ;  /* 0x00014e0008cc7a24 */ /* 0x004fe200078e02cc */
[----:B----4-:R-:W-:Y:S02]  /*06d0*/  IABS R10, R4 ;  /* 0x00000004000a7213 */ /* 0x010fe40000000000 */
[----:B-1----:R-:W1:Y:S01]  /*06e0*/  I2F.RP R6, R3 ;  /* 0x0000000300067306 */ /* 0x002e620000209400 */
[----:B------:R-:W-:Y:S02]  /*06f0*/  IABS R8, R5 ;  /* 0x0000000500087213 */ /* 0x000fe40000000000 */
[----:B------:R-:W-:Y:S02]  /*0700*/  IADD3 R205, -R204, UR4, RZ ;  /* 0x00000004cccd7c10 */ /* 0x000fe4000fffe1ff */
[----:B------:R-:W-:Y:S01]  /*0710*/  IADD3 R207, R0, R207, RZ ;  /* 0x000000cf00cf7210 */ /* 0x000fe20007ffe0ff */
[----:B------:R-:W-:Y:S01]  /*0720*/  IMAD.MOV R8, RZ, RZ, -R8 ;  /* 0x000000ffff087224 */ /* 0x000fe200078e0a08 */
        /* <DEDUP_REMOVED lines=10> */
[----:B------:R-:W-:-:S04]  /*07d0*/  IMAD R11, R11, R3, RZ ;  /* 0x000000030b0b7224 */ /* 0x000fc800078e02ff */
[----:B------:R-:W-:Y:S01]  /*07e0*/  IMAD.HI.U32 R11, R7, R11, R6 ;  /* 0x0000000b070b7227 */ /* 0x000fe200078e0006 */
[----:B--2---:R-:W-:-:S05]  /*07f0*/  MOV R12, RZ ;  /* 0x000000ff000c7202 */ /* 0x004fca0000000f00 */
[----:B------:R-:W-:-:S04]  /*0800*/  IMAD.HI.U32 R7, R11, R9, RZ ;  /* 0x000000090b077227 */ /* 0x000fc800078e00ff */
[----:B------:R-:W-:-:S05]  /*0810*/  IMAD R8, R7, R8, R9 ;  /* 0x0000000807087224 */ /* 0x000fca00078e0209 */
[----:B------:R-:W-:-:S13]  /*0820*/  ISETP.GT.U32.AND P0, PT, R3, R8, PT ;  /* 0x000000080300720c */ /* 0x000fda0003f04070 */
[----:B------:R-:W-:Y:S01]  /*0830*/  @!P0 IMAD.IADD R8, R8, 0x1, -R3 ;  /* 0x0000000108088824 */ /* 0x000fe200078e0a03 */
[----:B------:R-:W-:Y:S02]  /*0840*/  @!P0 IADD3 R7, R7, 0x1, RZ ;  /* 0x0000000107078810 */ /* 0x000fe40007ffe0ff */
[----:B------:R-:W-:Y:S02]  /*0850*/  ISETP.NE.AND P0, PT, R5, RZ, PT ;  /* 0x000000ff0500720c */ /* 0x000fe40003f05270 */
[----:B------:R-:W-:Y:S01]  /*0860*/  ISETP.GE.U32.AND P2, PT, R8, R3, PT ;  /* 0x000000030800720c */ /* 0x000fe20003f46070 */
[----:B---3--:R-:W-:Y:S01]  /*0870*/  IMAD.MOV R8, RZ, RZ, -R13 ;  /* 0x000000ffff087224 */ /* 0x008fe200078e0a0d */
[----:B------:R-:W-:-:S03]  /*0880*/  LOP3.LUT R3, R205, R5, RZ, 0x3c, !PT ;  /* 0x00000005cd037212 */ /* 0x000fc600078e3cff */
[----:B------:R-:W-:Y:S01]  /*0890*/  IMAD R8, R8, R10, RZ ;  /* 0x0000000a08087224 */ /* 0x000fe200078e02ff */
[----:B------:R-:W-:Y:S02]  /*08a0*/  ISETP.GE.AND P1, PT, R3, RZ, PT ;  /* 0x000000ff0300720c */ /* 0x000fe40003f26270 */
[----:B------:R-:W-:Y:S01]  /*08b0*/  IABS R3, R4 ;  /* 0x0000000400037213 */ /* 0x000fe20000000000 */
[----:B------:R-:W-:-:S04]  /*08c0*/  IMAD.HI.U32 R8, R13, R8, R12 ;  /* 0x000000080d087227 */ /* 0x000fc800078e000c */
        /* <DEDUP_REMOVED lines=24> */
.L_x_141:
[----:B------:R-:W-:Y:S01]  /*0a50*/  IMAD.MOV.U32 R205, RZ, RZ, RZ ;  /* 0x000000ffffcd7224 */ /* 0x000fe200078e00ff */
[----:B------:R-:W-:Y:S01]  /*0a60*/  MOV R206, RZ ;  /* 0x000000ff00ce7202 */ /* 0x000fe20000000f00 */
[----:B------:R-:W-:Y:S01]  /*0a70*/  IMAD.U32 R204, RZ, RZ, UR4 ;  /* 0x00000004ffcc7e24 */ /* 0x000fe2000f8e00ff */
[----:B------:R-:W-:Y:S02]  /*0a80*/  MOV R207, c[0x0][0x53c] ;  /* 0x00014f0000cf7a02 */ /* 0x000fe40000000f00 */
.L_x_150:
[----:B------:R-:W-:Y:S01]  /*0a90*/  ISETP.NE.AND P0, PT, R2, RZ, PT ;  /* 0x000000ff0200720c */ /* 0x000fe20003f05270 */
[----:B------:R-:W-:-:S12]  /*0aa0*/  WARPSYNC 0xffffffff ;  /* 0xffffffff00007948 */ /* 0x000fd80003800000 */
[----:B------:R1:W-:Y:S04]  /*0ab0*/  @!P0 STS.128 [0x18100], R204 ;  /* 0x018100ccff008388 */ /* 0x0003e80000000c00 */
[----:B------:R-:W-:Y:S06]  /*0ac0*/  BAR.ARV 0x5, 0x100 ;  /* 0x0144000000007b1d */ /* 0x000fec0000002000 */
.L_x_139:
[----:B-1----:R-:W-:-:S13]  /*0ad0*/  ISETP.GE.AND P0, PT, R207, c[0x0][0x53c], PT ;  /* 0x00014f00cf007a0c */ /* 0x002fda0003f06270 */
[----:B------:R-:W-:Y:S05]  /*0ae0*/  @P0 EXIT ;  /* 0x000000000000094d */ /* 0x000fea0003800000 */
[----:B------:R-:W-:-:S04]  /*0af0*/  SHF.R.S32.HI R219, RZ, 0x1f, R210 ;  /* 0x0000001fffdb7819 */ /* 0x000fc800000114d2 */
[CC--:B------:R-:W-:Y:S02]  /*0b00*/  LEA.HI R5, R219.reuse, R210.reuse, RZ, 0x3 ;  /* 0x000000d2db057211 */ /* 0x0c0fe400078f18ff */
[----:B------:R-:W-:Y:S02]  /*0b10*/  LEA.HI R7, R219, R210, RZ, 0x4 ;  /* 0x000000d2db077211 */ /* 0x000fe400078f20ff */
[----:B------:R-:W-:Y:S02]  /*0b20*/  LOP3.LUT R221, R5, 0xfffffff8, RZ, 0xc0, !PT ;  /* 0xfffffff805dd7812 */ /* 0x000fe400078ec0ff */
[----:B------:R-:W-:Y:S02]  /*0b30*/  SHF.R.S32.HI R4, RZ, 0x4, R7 ;  /* 0x00000004ff047819 */ /* 0x000fe40000011407 */
[C---:B------:R-:W-:Y:S01]  /*0b40*/  LOP3.LUT R6, R7.reuse, 0xfffffff0, RZ, 0xc0, !PT ;  /* 0xfffffff007067812 */ /* 0x040fe200078ec0ff */
[----:B------:R-:W-:Y:S01]  /*0b50*/  IMAD.IADD R221, R210, 0x1, -R221 ;  /* 0x00000001d2dd7824 */ /* 0x000fe200078e0add */
[----:B------:R-:W-:-:S02]  /*0b60*/  LEA.HI R7, R7, R4, RZ, 0x1 ;  /* 0x0000000407077211 */ /* 0x000fc400078f08ff */
[----:B------:R-:W-:Y:S01]  /*0b70*/  LEA.HI R223, R219, R210, RZ, 0x2 ;  /* 0x000000d2dbdf7211 */ /* 0x000fe200078f10ff */
[----:B------:R-:W-:Y:S01]  /*0b80*/  IMAD.SHL.U32 R0, R221, 0x40, RZ ;  /* 0x00000040dd007824 */ /* 0x000fe200078e00ff */
[----:B------:R-:W-:Y:S01]  /*0b90*/  LOP3.LUT R7, R7, 0xfffffffe, RZ, 0xc0, !PT ;  /* 0xfffffffe07077812 */ /* 0x000fe200078ec0ff */
[----:B------:R-:W-:Y:S01]  /*0ba0*/  IMAD.IADD R6, R210, 0x1, -R6 ;  /* 0x00000001d2067824 */ /* 0x000fe200078e0a06 */
[----:B------:R-:W-:Y:S01]  /*0bb0*/  SHF.R.S32.HI R226, RZ, 0x3, R5 ;  /* 0x00000003ffe27819 */ /* 0x000fe20000011405 */
[----:B------:R-:W-:Y:S01]  /*0bc0*/  IMAD.SHL.U32 R246, R221, 0x8, RZ ;  /* 0x00000008ddf67824 */ /* 0x000fe200078e00ff */
[----:B------:R-:W-:Y:S01]  /*0bd0*/  LOP3.LUT R0, R0, 0x1c0, RZ, 0xc0, !PT ;  /* 0x000001c000007812 */ /* 0x000fe200078ec0ff */
[----:B------:R-:W-:Y:S01]  /*0be0*/  IMAD.IADD R7, R4, 0x1, -R7 ;  /* 0x0000000104077824 */ /* 0x000fe200078e0a07 */
[----:B------:R-:W-:Y:S01]  /*0bf0*/  SHF.R.S32.HI R225, RZ, 0x2, R223 ;  /* 0x00000002ffe17819 */ /* 0x000fe200000114df */
[----:B------:R-:W-:Y:S01]  /*0c00*/  IMAD.SHL.U32 R217, R226, 0x40, RZ ;  /* 0x00000040e2d97824 */ /* 0x000fe200078e00ff */
[----:B------:R-:W-:-:S02]  /*0c10*/  LOP3.LUT R5, R0, 0x8, R5, 0xf8, !PT ;  /* 0x0000000800057812 */ /* 0x000fc400078ef805 */
[----:B------:R-:W-:Y:S02]  /*0c20*/  SHF.R.S32.HI R224, RZ, 0x1f, R223 ;  /* 0x0000001fffe07819 */ /* 0x000fe400000114df */
[CC--:B------:R-:W-:Y:S02]  /*0c30*/  LEA.HI R4, R219.reuse, R210.reuse, RZ, 0x6 ;  /* 0x000000d2db047211 */ /* 0x0c0fe400078f30ff */
[----:B------:R-:W-:Y:S02]  /*0c40*/  SHF.R.U32.HI R0, RZ, 0x3, R0 ;  /* 0x00000003ff007819 */ /* 0x000fe40000011600 */
[----:B------:R-:W-:Y:S01]  /*0c50*/  LEA.HI R219, R219, R210, RZ, 0x5 ;  /* 0x000000d2dbdb7211 */ /* 0x000fe200078f28ff */
[----:B------:R-:W-:Y:S01]  /*0c60*/  IMAD.SHL.U32 R4, R4, 0x8, RZ ;  /* 0x0000000804047824 */ /* 0x000fe200078e00ff */
[----:B------:R-:W-:Y:S02]  /*0c70*/  LEA.HI R224, R224, R225, RZ, 0x3 ;  /* 0x000000e1e0e07211 */ /* 0x000fe400078f18ff */
[----:B------:R-:W-:-:S02]  /*0c80*/  LOP3.LUT R0, R5, R0, RZ, 0x3c, !PT ;  /* 0x0000000005007212 */ /* 0x000fc400078e3cff */
[--C-:B------:R-:W-:Y:S02]  /*0c90*/  SHF.R.S32.HI R220, RZ, 0x5, R219.reuse ;  /* 0x00000005ffdc7819 */ /* 0x100fe400000114db */
[----:B------:R-:W-:Y:S01]  /*0ca0*/  SHF.R.S32.HI R5, RZ, 0x1f, R219 ;  /* 0x0000001fff057819 */ /* 0x000fe200000114db */
[----:B------:R-:W-:Y:S01]  /*0cb0*/  IMAD R0, R7, 0x200, R0 ;  /* 0x0000020007007824 */ /* 0x000fe200078e0200 */
[----:B------:R-:W-:Y:S01]  /*0cc0*/  LOP3.LUT R223, R223, 0xfffffffc, RZ, 0xc0, !PT ;  /* 0xfffffffcdfdf7812 */ /* 0x000fe200078ec0ff */
[----:B------:R-:W-:Y:S01]  /*0cd0*/  IMAD.SHL.U32 R7, R7, 0x8, RZ ;  /* 0x0000000807077824 */ /* 0x000fe200078e00ff */
[----:B------:R-:W-:Y:S02]  /*0ce0*/  LOP3.LUT R219, R219, 0xffffffe0, RZ, 0xc0, !PT ;  /* 0xffffffe0dbdb7812 */ /* 0x000fe400078ec0ff */
[----:B------:R-:W-:Y:S01]  /*0cf0*/  LOP3.LUT R217, R217, 0x1c0, RZ, 0xc0, !PT ;  /* 0x000001c0d9d97812 */ /* 0x000fe200078ec0ff */
[----:B------:R-:W-:Y:S01]  /*0d00*/  IMAD.IADD R223, R210, 0x1, -R223 ;  /* 0x00000001d2df7824 */ /* 0x000fe200078e0adf */
[----:B------:R-:W-:Y:S01]  /*0d10*/  LOP3.LUT R224, R224, 0xfffffff8, RZ, 0xc0, !PT ;  /* 0xfffffff8e0e07812 */ /* 0x000fe200078ec0ff */
[----:B------:R-:W-:Y:S01]  /*0d20*/  IMAD.IADD R219, R210, 0x1, -R219 ;  /* 0x00000001d2db7824 */ /* 0x000fe200078e0adb */
[----:B------:R-:W-:Y:S01]  /*0d30*/  SHF.R.S32.HI R2, RZ, 0x1f, R6 ;  /* 0x0000001fff027819 */ /* 0x000fe20000011406 */
[----:B------:R-:W-:Y:S01]  /*0d40*/  IMAD.SHL.U32 R138, R223, 0x4, RZ ;  /* 0x00000004df8a7824 */ /* 0x000fe200078e00ff */
[----:B------:R-:W-:Y:S01]  /*0d50*/  LOP3.LUT R3, R217, 0x38, R246, 0xf8, !PT ;  /* 0x00000038d9037812 */ /* 0x000fe200078ef8f6 */
[----:B------:R-:W-:Y:S01]  /*0d60*/  IMAD.IADD R224, R225, 0x1, -R224 ;  /* 0x00000001e1e07824 */ /* 0x000fe200078e0ae0 */
[----:B------:R-:W-:Y:S01]  /*0d70*/  SHF.R.U32.HI R217, RZ, 0x3, R217 ;  /* 0x00000003ffd97819 */ /* 0x000fe200000116d9 */
[----:B------:R-:W-:Y:S01]  /*0d80*/  IMAD.SHL.U32 R140, R223, 0x8, RZ ;  /* 0x00000008df8c7824 */ /* 0x000fe200078e00ff */
[----:B------:R-:W-:-:S02]  /*0d90*/  LEA.HI R2, R2, R6, RZ, 0x3 ;  /* 0x0000000602027211 */ /* 0x000fc400078f18ff */
[----:B------:R-:W-:Y:S02]  /*0da0*/  LOP3.LUT R217, R3, R217, RZ, 0x3c, !PT ;  /* 0x000000d903d97212 */ /* 0x000fe400078e3cff */
[----:B------:R-:W-:Y:S02]  /*0db0*/  LEA.HI R5, R5, R220, RZ, 0x3 ;  /* 0x000000dc05057211 */ /* 0x000fe400078f18ff */
[----:B------:R-:W-:Y:S02]  /*0dc0*/  SHF.R.S32.HI R218, RZ, 0x1f, R219 ;  /* 0x0000001fffda7819 */ /* 0x000fe400000114db */
[C---:B------:R-:W-:Y:S01]  /*0dd0*/  LOP3.LUT R3, R2.reuse, 0xfffffff8, RZ, 0xc0, !PT ;  /* 0xfffffff802037812 */ /* 0x040fe200078ec0ff */
[----:B------:R-:W-:Y:S01]  /*0de0*/  IMAD.SHL.U32 R2, R2, 0x40, RZ ;  /* 0x0000004002027824 */ /* 0x000fe200078e00ff */
[----:B------:R-:W-:Y:S02]  /*0df0*/  LOP3.LUT R9, R224, 0x1, RZ, 0xc0, !PT ;  /* 0x00000001e0097812 */ /* 0x000fe400078ec0ff */
[----:B------:R-:W-:Y:S01]  /*0e00*/  LOP3.LUT R5, R5, 0xffffff8, RZ, 0xc0, !PT ;  /* 0x0ffffff805057812 */ /* 0x000fe200078ec0ff */
[----:B------:R-:W-:Y:S01]  /*0e10*/  IMAD.IADD R3, R6, 0x1, -R3 ;  /* 0x0000000106037824 */ /* 0x000fe200078e0a03 */
[----:B------:R-:W-:-:S02]  /*0e20*/  LEA.HI R218, R218, R219, RZ, 0x2 ;  /* 0x000000dbdada7211 */ /* 0x000fc400078f10ff */
[----:B------:R-:W-:Y:S01]  /*0e30*/  IADD3 R135, R138, 0x40, RZ ;  /* 0x000000408a877810 */ /* 0x000fe20007ffe0ff */
[----:B------:R-:W-:Y:S01]  /*0e40*/  IMAD.IADD R5, R220, 0x1, -R5 ;  /* 0x00000001dc057824 */ /* 0x000fe200078e0a05 */
[----:B------:R-:W-:Y:S02]  /*0e50*/  ISETP.NE.U32.AND P0, PT, R9, 0x1, PT ;  /* 0x000000010900780c */ /* 0x000fe40003f05070 */
[C---:B------:R-:W-:Y:S02]  /*0e60*/  IADD3 R136, R138.reuse, 0x20, RZ ;  /* 0x000000208a887810 */ /* 0x040fe40007ffe0ff */
[----:B------:R-:W-:Y:S01]  /*0e70*/  LOP3.LUT R217, R217, 0x7ffffe00, R4, 0xf8, !PT ;  /* 0x7ffffe00d9d97812 */ /* 0x000fe200078ef804 */
[C---:B------:R-:W-:Y:S01]  /*0e80*/  IMAD.IADD R4, R138.reuse, 0x1, R135 ;  /* 0x000000018a047824 */ /* 0x040fe200078e0287 */
[----:B------:R-:W-:Y:S01]  /*0e90*/  SHF.R.S32.HI R218, RZ, 0x2, R218 ;  /* 0x00000002ffda7819 */ /* 0x000fe200000114da */
[----:B------:R-:W-:Y:S01]  /*0ea0*/  IMAD.IADD R8, R138, 0x1, R136 ;  /* 0x000000018a087824 */ /* 0x000fe200078e0288 */
[C---:B------:R-:W-:Y:S01]  /*0eb0*/  R2P PR, R224.reuse, 0x6 ;  /* 0x00000006e0007804 */ /* 0x040fe20000000000 */
[----:B------:R-:W-:Y:S01]  /*0ec0*/  IMAD.SHL.U32 R224, R224, 0x40, RZ ;  /* 0x00000040e0e07824 */ /* 0x000fe200078e00ff */
[----:B------:R-:W-:Y:S01]  /*0ed0*/  LOP3.LUT P6, RZ, R3, 0x2, RZ, 0xc0, !PT ;  /* 0x0000000203ff7812 */ /* 0x000fe200078cc0ff */
[----:B------:R-:W-:Y:S01]  /*0ee0*/  IMAD R218, R5, 0x10, R218 ;  /* 0x0000001005da7824 */ /* 0x000fe200078e02da */
[C---:B------:R-:W-:Y:S01]  /*0ef0*/  LOP3.LUT P5, RZ, R3.reuse, 0x4, RZ, 0xc0, !PT ;  /* 0x0000000403ff7812 */ /* 0x040fe200078ac0ff */
[----:B------:R-:W-:Y:S01]  /*0f00*/  IMAD.SHL.U32 R3, R3, 0x40, RZ ;  /* 0x0000004003037824 */ /* 0x000fe200078e00ff */
[----:B------:R-:W-:Y:S01]  /*0f10*/  IADD3 R216, R225, 0x40, RZ ;  /* 0x00000040e1d87810 */ /* 0x000fe20007ffe0ff */
[----:B------:R-:W-:Y:S01]  /*0f20*/  IMAD.SHL.U32 R217, R217, 0x2, RZ ;  /* 0x00000002d9d97824 */ /* 0x000fe200078e00ff */
[----:B------:R-:W-:-:S02]  /*0f30*/  SHF.R.S32.HI R5, RZ, 0x1f, R4 ;  /* 0x0000001fff057819 */ /* 0x000fc40000011404 */
[----:B------:R-:W-:Y:S01]  /*0f40*/  LOP3.LUT R224, R224, 0x1c0, RZ, 0xc0, !PT ;  /* 0x000001c0e0e07812 */ /* 0x000fe200078ec0ff */
[----:B------:R-:W-:Y:S01]  /*0f50*/  IMAD.SHL.U32 R215, R216, 0x40, RZ ;  /* 0x00000040d8d77824 */ /* 0x000fe200078e00ff */
[----:B------:R-:W-:Y:S02]  /*0f60*/  SHF.R.S32.HI R6, RZ, 0x1f, R8 ;  /* 0x0000001fff067819 */ /* 0x000fe40000011408 */
[----:B------:R-:W-:Y:S02]  /*0f70*/  LOP3.LUT R3, R3, 0x1c0, RZ, 0xc0, !PT ;  /* 0x000001c003037812 */ /* 0x000fe400078ec0ff */
[----:B------:R-:W-:Y:S02]  /*0f80*/  SHF.R.S32.HI R214, RZ, 0x1f, R216 ;  /* 0x0000001fffd67819 */ /* 0x000fe400000114d8 */
[CC--:B------:R-:W-:Y:S02]  /*0f90*/  LEA.HI R231, R5.reuse, R4.reuse, RZ, 0x3 ;  /* 0x0000000405e77211 */ /* 0x0c0fe400078f18ff */
[----:B------:R-:W-:Y:S01]  /*0fa0*/  LEA.HI R5, R5, R4, RZ, 0x6 ;  /* 0x0000000405057211 */ /* 0x000fe200078f30ff */
[C---:B------:R-:W-:Y:S01]  /*0fb0*/  IMAD.SHL.U32 R4, R220.reuse, 0x400, RZ ;  /* 0x00000400dc047824 */ /* 0x040fe200078e00ff */
[----:B------:R-:W-:Y:S01]  /*0fc0*/  SHF.R.U32.HI R222, RZ, 0x3, R224 ;  /* 0x00000003ffde7819 */ /* 0x000fe200000116e0 */
[----:B------:R-:W-:Y:S01]  /*0fd0*/  IMAD.SHL.U32 R220, R220, 0x200, RZ ;  /* 0x00000200dcdc7824 */ /* 0x000fe200078e00ff */
[CC--:B------:R-:W-:Y:S01]  /*0fe0*/  LEA.HI R232, R6.reuse, R8.reuse, RZ, 0x3 ;  /* 0x0000000806e87211 */ /* 0x0c0fe200078f18ff */
[----:B------:R-:W-:Y:S01]  /*0ff0*/  IMAD.SHL.U32 R5, R5, 0x80, RZ ;  /* 0x0000008005057824 */ /* 0x000fe200078e00ff */
[----:B------:R-:W-:Y:S01]  /*1000*/  LEA.HI R6, R6, R8, RZ, 0x6 ;  /* 0x0000000806067211 */ /* 0x000fe200078f30ff */
[----:B------:R-:W-:Y:S01]  /*1010*/  IMAD R8, R223, 0x2, R4 ;  /* 0x00000002df087824 */ /* 0x000fe200078e0204 */
[----:B------:R-:W-:-:S02]  /*1020*/  LOP3.LUT R7, R3, 0x8, R7, 0xf8, !PT ;  /* 0x0000000803077812 */ /* 0x000fc400078ef807 */
[----:B------:R-:W-:Y:S01]  /*1030*/  LEA.HI R214, R214, R216, RZ, 0x3 ;  /* 0x000000d8d6d67211 */ /* 0x000fe200078f18ff */
[----:B------:R-:W-:Y:S01]  /*1040*/  IMAD.SHL.U32 R6, R6, 0x80, RZ ;  /* 0x0000008006067824 */ /* 0x000fe200078e00ff */
[----:B------:R-:W-:Y:S02]  /*1050*/  SHF.R.U32.HI R3, RZ, 0x3, R3 ;  /* 0x00000003ff037819 */ /* 0x000fe40000011603 */
[----:B------:R-:W-:Y:S01]  /*1060*/  LOP3.LUT R235, R222, R224, RZ, 0xfc, !PT ;  /* 0x000000e0deeb7212 */ /* 0x000fe200078efcff */
[----:B------:R-:W-:Y:S01]  /*1070*/  IMAD.SHL.U32 R214, R214, 0x40, RZ ;  /* 0x00000040d6d67824 */ /* 0x000fe200078e00ff */
[----:B------:R-:W-:Y:S02]  /*1080*/  LOP3.LUT R215, R215, 0x1c0, RZ, 0xc0, !PT ;  /* 0x000001c0d7d77812 */ /* 0x000fe400078ec0ff */
[----:B------:R-:W-:Y:S01]  /*1090*/  LOP3.LUT R3, R7, R3, RZ, 0x3c, !PT ;  /* 0x0000000307037212 */ /* 0x000fe200078e3cff */
[----:B------:R-:W-:Y:S01]  /*10a0*/  IMAD.IADD R235, R8, 0x1, R235 ;  /* 0x0000000108eb7824 */ /* 0x000fe200078e02eb */
[----:B------:R-:W-:-:S02]  /*10b0*/  LOP3.LUT R2, R2, 0xfffffe00, RZ, 0xc0, !PT ;  /* 0xfffffe0002027812 */ /* 0x000fc400078ec0ff */
[--C-:B------:R-:W-:Y:S02]  /*10c0*/  LOP3.LUT R234, R224, 0x38, R232.reuse, 0xf8, !PT ;  /* 0x00000038e0ea7812 */ /* 0x100fe400078ef8e8 */
[----:B------:R-:W-:Y:S02]  /*10d0*/  SHF.R.U32.HI R213, RZ, 0x3, R215 ;  /* 0x00000003ffd57819 */ /* 0x000fe400000116d7 */
[----:B------:R-:W-:Y:S02]  /*10e0*/  LOP3.LUT R232, R215, 0x38, R232, 0xf8, !PT ;  /* 0x00000038d7e87812 */ /* 0x000fe400078ef8e8 */
[----:B------:R-:W-:Y:S02]  /*10f0*/  LOP3.LUT P4, RZ, R221, 0x2, RZ, 0xc0, !PT ;  /* 0x00000002ddff7812 */ /* 0x000fe4000788c0ff */
[----:B------:R-:W-:Y:S02]  /*1100*/  IADD3 R4, R3, R2, R4 ;  /* 0x0000000203047210 */ /* 0x000fe40007ffe004 */
[----:B------:R-:W-:-:S02]  /*1110*/  LOP3.LUT R214, R214, 0xfffffe00, RZ, 0xc0, !PT ;  /* 0xfffffe00d6d67812 */ /* 0x000fc400078ec0ff */
[----:B------:R-:W-:Y:S02]  /*1120*/  LOP3.LUT R6, R6, 0xffffe000, RZ, 0xc0, !PT ;  /* 0xffffe00006067812 */ /* 0x000fe400078ec0ff */
[----:B------:R-:W-:Y:S02]  /*1130*/  LOP3.LUT R234, R234, R222, RZ, 0x3c, !PT ;  /* 0x000000deeaea7212 */ /* 0x000fe400078e3cff */
[----:B------:R-:W-:Y:S02]  /*1140*/  LOP3.LUT R232, R232, R213, RZ, 0x3c, !PT ;  /* 0x000000d5e8e87212 */ /* 0x000fe400078e3cff */
[----:B------:R-:W-:Y:S01]  /*1150*/  LOP3.LUT R3, R3, R2, RZ, 0xfc, !PT ;  /* 0x0000000203037212 */ /* 0x000fe200078efcff */
[----:B------:R-:W-:Y:S01]  /*1160*/  IMAD.MOV.U32 R2, RZ, RZ, 0x20 ;  /* 0x00000020ff027424 */ /* 0x000fe200078e00ff */
[--C-:B------:R-:W-:Y:S02]  /*1170*/  LOP3.LUT R233, R224, 0x38, R231.reuse, 0xf8, !PT ;  /* 0x00000038e0e97812 */ /* 0x100fe400078ef8e7 */
[----:B------:R-:W-:-:S02]  /*1180*/  LOP3.LUT R231, R215, 0x38, R231, 0xf8, !PT ;  /* 0x00000038d7e77812 */ /* 0x000fc400078ef8e7 */
[----:B------:R-:W-:Y:S02]  /*1190*/  LOP3.LUT R230, R224, 0x18, R140, 0xf8, !PT ;  /* 0x00000018e0e67812 */ /* 0x000fe400078ef88c */
[----:B------:R-:W-:Y:S02]  /*11a0*/  LEA R235, R235, 0x80, 0x1 ;  /* 0x00000080ebeb7811 */ /* 0x000fe400078e08ff */
[-C--:B------:R-:W-:Y:S02]  /*11b0*/  IADD3 R234, R234, R6.reuse, R220 ;  /* 0x00000006eaea7210 */ /* 0x080fe40007ffe0dc */
[----:B------:R-:W-:Y:S01]  /*11c0*/  IADD3 R232, R232, R6, R214 ;  /* 0x00000006e8e87210 */ /* 0x000fe20007ffe0d6 */
[----:B------:R-:W-:Y:S01]  /*11d0*/  IMAD.MOV.U32 R6, RZ, RZ, 0x40 ;  /* 0x00000040ff067424 */ /* 0x000fe200078e00ff */
[----:B------:R-:W-:Y:S02]  /*11e0*/  LOP3.LUT R5, R5, 0xffffe000, RZ, 0xc0, !PT ;  /* 0xffffe00005057812 */ /* 0x000fe400078ec0ff */
[----:B------:R-:W-:-:S02]  /*11f0*/  LOP3.LUT R233, R233, R222, RZ, 0x3c, !PT ;  /* 0x000000dee9e97212 */ /* 0x000fc400078e3cff */
[----:B------:R-:W-:Y:S02]  /*1200*/  LOP3.LUT R231, R231, R213, RZ, 0x3c, !PT ;  /* 0x000000d5e7e77212 */ /* 0x000fe400078e3cff */
[----:B------:R-:W-:Y:S02]  /*1210*/  SEL R239, R2, 0xffffffe0, !P1 ;  /* 0xffffffe002ef7807 */ /* 0x000fe40004800000 */
[----:B------:R-:W-:Y:S02]  /*1220*/  LEA R200, R0, 0x6100, 0x1 ;  /* 0x0000610000c87811 */ /* 0x000fe400078e08ff */
[----:B------:R-:W-:Y:S01]  /*1230*/  LOP3.LUT R230, R220, R230, R222, 0xf6, !PT ;  /* 0x000000e6dce67212 */ /* 0x000fe200078ef6de */
[C---:B------:R-:W-:Y:S01]  /*1240*/  IMAD.IADD R236, R235.reuse, 0x1, R239 ;  /* 0x00000001ebec7824 */ /* 0x040fe200078e02ef */
[----:B------:R-:W-:Y:S02]  /*1250*/  IADD3 R228, R235, -0x10, RZ ;  /* 0xfffffff0ebe47810 */ /* 0x000fe40007ffe0ff */
[C---:B------:R-:W-:Y:S01]  /*1260*/  LOP3.LUT P3, RZ, R221.reuse, 0x4, RZ, 0xc0, !PT ;  /* 0x00000004ddff7812 */ /* 0x040fe2000786c0ff */
[----:B------:R-:W-:Y:S01]  /*1270*/  IMAD R221, R221, 0x20, R226 ;  /* 0x00000020dddd7824 */ /* 0x000fe200078e02e2 */
[----:B------:R-:W-:-:S02]  /*1280*/  SEL R2, R2, 0xffffffe0, !P6 ;  /* 0xffffffe002027807 */ /* 0x000fc40007000000 */
[----:B------:R-:W-:Y:S02]  /*1290*/  @P0 IADD3 R228, R235, 0x10, RZ ;  /* 0x00000010ebe40810 */ /* 0x000fe40007ffe0ff */
[----:B------:R-:W-:Y:S02]  /*12a0*/  LEA R201, R4, 0xc100, 0x1 ;  /* 0x0000c10004c97811 */ /* 0x000fe400078e08ff */
[----:B------:R-:W-:Y:S01]  /*12b0*/  LEA R194, R3, 0x100, 0x1 ;  /* 0x0000010003c27811 */ /* 0x000fe200078e08ff */
[----:B------:R-:W-:Y:S01]  /*12c0*/  IMAD.IADD R239, R239, 0x1, R228 ;  /* 0x00000001efef7824 */ /* 0x000fe200078e02e4 */
[-C--:B------:R-:W-:Y:S01]  /*12d0*/  IADD3 R233, R233, R5.reuse, R220 ;  /* 0x00000005e9e97210 */ /* 0x080fe20007ffe0dc */
[----:B------:R-:W-:Y:S01]  /*12e0*/  IMAD.IADD R199, R201, 0x1, R2 ;  /* 0x00000001c9c77824 */ /* 0x000fe200078e0202 */
[----:B------:R-:W-:Y:S01]  /*12f0*/  IADD3 R231, R231, R5, R214 ;  /* 0x00000005e7e77210 */ /* 0x000fe20007ffe0d6 */
[----:B------:R-:W-:Y:S01]  /*1300*/  IMAD.IADD R193, R2, 0x1, R194 ;  /* 0x0000000102c17824 */ /* 0x000fe200078e02c2 */
[----:B------:R-:W-:-:S02]  /*1310*/  SEL R242, R6, 0xffffffc0, !P2 ;  /* 0xffffffc006f27807 */ /* 0x000fc40005000000 */
[----:B------:R-:W-:Y:S02]  /*1320*/  IADD3 R198, R200, 0x20, RZ ;  /* 0x00000020c8c67810 */ /* 0x000fe40007ffe0ff */
[----:B------:R-:W-:Y:S01]  /*1330*/  LEA R230, R230, 0x100, 0x1 ;  /* 0x00000100e6e67811 */ /* 0x000fe200078e08ff */
[----:B------:R-:W-:Y:S01]  /*1340*/  IMAD.IADD R235, R235, 0x1, R242 ;  /* 0x00000001ebeb7824 */ /* 0x000fe200078e02f2 */
[----:B------:R-:W-:Y:S01]  /*1350*/  SEL R5, R6, 0xffffffc0, !P3 ;  /* 0xffffffc006057807 */ /* 0x000fe20005800000 */
[----:B------:R-:W-:Y:S01]  /*1360*/  IMAD.IADD R237, R242, 0x1, R236 ;  /* 0x00000001f2ed7824 */ /* 0x000fe200078e02ec */
[----:B------:R-:W-:Y:S01]  /*1370*/  SEL R0, R6, 0xffffffc0, !P5 ;  /* 0xffffffc006007807 */ /* 0x000fe20006800000 */
[----:B------:R-:W-:Y:S01]  /*1380*/  IMAD.IADD R229, R230, 0x1, R242 ;  /* 0x00000001e6e57824 */ /* 0x000fe200078e02f2 */
[----:B------:R-:W-:Y:S01]  /*1390*/  @P4 IADD3 R198, R200, -0x20, RZ ;  /* 0xffffffe0c8c64810 */ /* 0x000fe20007ffe0ff */
[----:B------:R-:W-:Y:S01]  /*13a0*/  IMAD.IADD R238, R242, 0x1, R228 ;  /* 0x00000001f2ee7824 */ /* 0x000fe200078e02e4 */
[----:B------:R-:W-:Y:S01]  /*13b0*/  SHF.R.S32.HI R141, RZ, 0x1f, R140 ;  /* 0x0000001fff8d7819 */ /* 0x000fe2000001148c */
[----:B------:R-:W-:Y:S01]  /*13c0*/  IMAD.IADD R196, R200, 0x1, R5 ;  /* 0x00000001c8c47824 */ /* 0x000fe200078e0205 */
[C---:B------:R-:W-:Y:S01]  /*13d0*/  IADD3 R134, R138.reuse, 0x10, RZ ;  /* 0x000000108a867810 */ /* 0x040fe20007ffe0ff */
[----:B------:R-:W-:Y:S01]  /*13e0*/  IMAD.IADD R187, R5, 0x1, R198 ;  /* 0x0000000105bb7824 */ /* 0x000fe200078e02c6 */
[C---:B------:R-:W-:Y:S01]  /*13f0*/  IADD3 R133, R138.reuse, 0x30, RZ ;  /* 0x000000308a857810 */ /* 0x040fe20007ffe0ff */
[----:B------:R-:W-:Y:S01]  /*1400*/  IMAD.IADD R197, R201, 0x1, R0 ;  /* 0x00000001c9c57824 */ /* 0x000fe200078e0200 */
[----:B------:R-:W-:Y:S01]  /*1410*/  IADD3 R132, R138, 0x50, RZ ;  /* 0x000000508a847810 */ /* 0x000fe20007ffe0ff */
[----:B------:R-:W-:Y:S01]  /*1420*/  IMAD.IADD R192, R0, 0x1, R194 ;  /* 0x0000000100c07824 */ /* 0x000fe200078e02c2 */
[C---:B------:R-:W-:Y:S01]  /*1430*/  IADD3 R212, R246.reuse, 0x40, RZ ;  /* 0x00000040f6d47810 */ /* 0x040fe20007ffe0ff */
[----:B------:R-:W-:Y:S01]  /*1440*/  IMAD.IADD R195, R199, 0x1, R0 ;  /* 0x00000001c7c37824 */ /* 0x000fe200078e0200 */
[----:B------:R-:W-:Y:S01]  /*1450*/  IADD3 R211, R246, 0x80, RZ ;  /* 0x00000080f6d37810 */ /* 0x000fe20007ffe0ff */
[----:B------:R-:W-:Y:S01]  /*1460*/  IMAD.IADD R191, R0, 0x1, R193 ;  /* 0x0000000100bf7824 */ /* 0x000fe200078e02c1 */
[----:B------:R-:W-:Y:S01]  /*1470*/  LEA R234, R234, 0xc100, 0x1 ;  /* 0x0000c100eaea7811 */ /* 0x000fe200078e08ff */
[----:B------:R-:W-:Y:S01]  /*1480*/  IMAD.IADD R242, R242, 0x1, R239 ;  /* 0x00000001f2f27824 */ /* 0x000fe200078e02ef */
[----:B------:R-:W-:-:S02]  /*1490*/  LEA R232, R232, 0xc100, 0x1 ;  /* 0x0000c100e8e87811 */ /* 0x000fc400078e08ff */
[----:B------:R-:W-:Y:S02]  /*14a0*/  LEA R233, R233, 0xc100, 0x1 ;  /* 0x0000c100e9e97811 */ /* 0x000fe400078e08ff */
[----:B------:R-:W-:Y:S02]  /*14b0*/  LEA R231, R231, 0xc100, 0x1 ;  /* 0x0000c100e7e77811 */ /* 0x000fe400078e08ff */
        /* <DEDUP_REMOVED lines=10> */
[----:B------:R-:W-:Y:S02]  /*1560*/  IADD3 R143, R198, 0x5800, RZ ;  /* 0x00005800c68f7810 */ /* 0x000fe40007ffe0ff */
.L_x_299:
        /* <DEDUP_REMOVED lines=8> */
[----:B------:R-:W-:Y:S02]  /*15f0*/  ISETP.NE.U32.AND P3, PT, RZ, c[0x0][0x348], PT ;  /* 0x0000d200ff007a0c */ /* 0x000fe40003f65070 */
[----:B------:R-:W-:-:S02]  /*1600*/  ISETP.NE.U32.AND P5, PT, RZ, c[0x0][0x358], PT ;  /* 0x0000d600ff007a0c */ /* 0x000fc40003fa5070 */
[----:B------:R-:W-:Y:S02]  /*1610*/  ISETP.NE.AND.EX P3, PT, RZ, c[0x0][0x34c], PT, P3 ;  /* 0x0000d300ff007a0c */ /* 0x000fe40003f65330 */
[----:B------:R-:W-:Y:S01]  /*1620*/  ISETP.NE.AND.EX P5, PT, RZ, c[0x0][0x35c], PT, P5 ;  /* 0x0000d700ff007a0c */ /* 0x000fe20003fa5350 */
[----:B------:R-:W-:Y:S02]  /*1630*/  IMAD.MOV.U32 R64, RZ, RZ, RZ ;  /* 0x000000ffff407224 */ /* 0x000fe400078e00ff */
[----:B------:R-:W-:Y:S02]  /*1640*/  IMAD.MOV.U32 R67, RZ, RZ, RZ ;  /* 0x000000ffff437224 */ /* 0x000fe400078e00ff */
[----:B------:R-:W-:Y:S01]  /*1650*/  IMAD.MOV.U32 R81, RZ, RZ, RZ ;  /* 0x000000ffff517224 */ /* 0x000fe200078e00ff */
[----:B--2---:R-:W-:Y:S02]  /*1660*/  SHF.R.S32.HI R63, RZ, 0x1f, R240 ;  /* 0x0000001fff3f7819 */ /* 0x004fe400000114f0 */
[----:B------:R-:W-:-:S02]  /*1670*/  @P4 LEA R4, P0, R240, c[0x0][0x360], 0x2 ;  /* 0x0000d800f0044a11 */ /* 0x000fc400078010ff */
[C---:B------:R-:W-:Y:S02]  /*1680*/  @P2 LEA R6, P1, R240.reuse, c[0x0][0x370], 0x2 ;  /* 0x0000dc00f0062a11 */ /* 0x040fe400078210ff */
[C-C-:B------:R-:W-:Y:S02]  /*1690*/  @P4 LEA.HI.X R5, R240.reuse, c[0x0][0x364], R63.reuse, 0x2, P0 ;  /* 0x0000d900f0054a11 */ /* 0x140fe400000f143f */
[----:B------:R-:W-:Y:S02]  /*16a0*/  ISETP.NE.U32.AND P0, PT, RZ, c[0x0][0x350], PT ;  /* 0x0000d400ff007a0c */ /* 0x000fe40003f05070 */
[----:B------:R-:W-:Y:S01]  /*16b0*/  @P2 LEA.HI.X R7, R240, c[0x0][0x374], R63, 0x2, P1 ;  /* 0x0000dd00f0072a11 */ /* 0x000fe200008f143f */
[----:B------:R1:W5:Y:S01]  /*16c0*/  @P4 LDG.E R61, [R4.64] ;  /* 0x00000006043d4981 */ /* 0x000362000c1e1900 */
[----:B------:R-:W-:-:S03]  /*16d0*/  ISETP.NE.AND.EX P6, PT, RZ, c[0x0][0x354], PT, P0 ;  /* 0x0000d500ff007a0c */ /* 0x000fc60003fc5300 */
[----:B------:R2:W5:Y:S01]  /*16e0*/  @P2 LDG.E R68, [R6.64] ;  /* 0x0000000606442981 */ /* 0x000562000c1e1900 */
[----:B------:R-:W-:-:S04]  /*16f0*/  LEA R8, P2, R240, c[0x0][0x348], 0x2 ;  /* 0x0000d200f0087a11 */ /* 0x000fc800078410ff */
[----:B------:R-:W-:-:S05]  /*1700*/  LEA.HI.X R9, R240, c[0x0][0x34c], R63, 0x2, P2 ;  /* 0x0000d300f0097a11 */ /* 0x000fca00010f143f */
[----:B------:R3:W5:Y:S01]  /*1710*/  @P3 LDG.E R64, [R8.64] ;  /* 0x0000000608403981 */ /* 0x000762000c1e1900 */
[C---:B-1----:R-:W-:Y:S02]  /*1720*/  LEA R4, P0, R240.reuse, c[0x0][0x358], 0x2 ;  /* 0x0000d600f0047a11 */ /* 0x042fe400078010ff */
[C---:B--2---:R-:W-:Y:S02]  /*1730*/  LEA R6, P1, R240.reuse, c[0x0][0x350], 0x2 ;  /* 0x0000d400f0067a11 */ /* 0x044fe400078210ff */
[C-C-:B------:R-:W-:Y:S02]  /*1740*/  LEA.HI.X R5, R240.reuse, c[0x0][0x35c], R63.reuse, 0x2, P0 ;  /* 0x0000d700f0057a11 */ /* 0x140fe400000f143f */
[----:B------:R-:W-:-:S03]  /*1750*/  LEA.HI.X R7, R240, c[0x0][0x354], R63, 0x2, P1 ;  /* 0x0000d500f0077a11 */ /* 0x000fc600008f143f */
[----:B------:R3:W5:Y:S04]  /*1760*/  @P5 LDG.E R81, [R4.64] ;  /* 0x0000000604515981 */ /* 0x000768000c1e1900 */
[----:B------:R3:W5:Y:S01]  /*1770*/  @P6 LDG.E R67, [R6.64] ;  /* 0x0000000606436981 */ /* 0x000762000c1e1900 */
[----:B------:R-:W-:Y:S01]  /*1780*/  YIELD ;  /* 0x0000000000007946 */ /* 0x000fe20003800000 */
[----:B------:R-:W-:Y:S01]  /*1790*/  LOP3.LUT R241, R206, 0xffff, RZ, 0xc0, !PT ;  /* 0x0000ffffcef17812 */ /* 0x000fe200078ec0ff */
[----:B------:R-:W-:Y:S05]  /*17a0*/  @P4 BRA `(.L_x_151) ;  /* 0x0000005000004947 */ /* 0x000fea0003800000 */
[----:B-----5:R-:W-:Y:S01]  /*17b0*/  MOV R61, c[0x0][0x168] ;  /* 0x00005a00003d7a02 */ /* 0x020fe20000000f00 */
[----:B------:R-:W-:Y:S05]  /*17c0*/  @!P3 BRA `(.L_x_151) ;  /* 0x000000300000b947 */ /* 0x000fea0003800000 */
[----:B------:R-:W2:Y:S04]  /*17d0*/  LDG.E R61, [R8.64] ;  /* 0x00000006083d7981 */ /* 0x000ea8000c1e1900 */
[----:B------:R-:W2:Y:S02]  /*17e0*/  LDG.E R0, [R8.64+0x4] ;  /* 0x0000040608007981 */ /* 0x000ea4000c1e1900 */
[----:B--2---:R-:W-:-:S02]  /*17f0*/  IADD3 R61, -R61, R0, RZ ;  /* 0x000000003d3d7210 */ /* 0x004fc40007ffe1ff */
.L_x_151:
[----:B------:R-:W-:-:S04]  /*1800*/  ISETP.NE.U32.AND P0, PT, RZ, c[0x0][0x368], PT ;  /* 0x0000da00ff007a0c */ /* 0x000fc80003f05070 */
[----:B------:R-:W-:-:S13]  /*1810*/  ISETP.NE.AND.EX P0, PT, RZ, c[0x0][0x36c], PT, P0 ;  /* 0x0000db00ff007a0c */ /* 0x000fda0003f05300 */
[----:B------:R-:W-:Y:S05]  /*1820*/  @!P0 BRA `(.L_x_152) ;  /* 0x0000004000008947 */ /* 0x000fea0003800000 */
[----:B---3--:R-:W-:-:S04]  /*1830*/  LEA R6, P0, R240, c[0x0][0x368], 0x2 ;  /* 0x0000da00f0067a11 */ /* 0x008fc800078010ff */
[----:B------:R-:W-:-:S05]  /*1840*/  LEA.HI.X R7, R240, c[0x0][0x36c], R63, 0x2, P0 ;  /* 0x0000db00f0077a11 */ /* 0x000fca00000f143f */
[----:B------:R1:W5:Y:S01]  /*1850*/  LDG.E R2, [R6.64] ;  /* 0x0000000606027981 */ /* 0x000362000c1e1900 */
[----:B------:R-:W-:Y:S05]  /*1860*/  BRA `(.L_x_153) ;  /* 0x0000005000007947 */ /* 0x000fea0003800000 */
.L_x_152:
[----:B------:R-:W-:Y:S01]  /*1870*/  MOV R2, c[0x0][0x1d0] ;  /* 0x0000740000027a02 */ /* 0x000fe20000000f00 */
[----:B------:R-:W-:Y:S05]  /*1880*/  @!P6 BRA `(.L_x_153) ;  /* 0x000000300000e947 */ /* 0x000fea0003800000 */
[----:B------:R-:W2:Y:S04]  /*1890*/  LDG.E R2, [R6.64] ;  /* 0x0000000606027981 */ /* 0x000ea8000c1e1900 */
[----:B------:R-:W2:Y:S02]  /*18a0*/  LDG.E R0, [R6.64+0x4] ;  /* 0x0000040606007981 */ /* 0x000ea4000c1e1900 */
[----:B--2---:R-:W-:Y:S02]  /*18b0*/  IADD3 R2, -R2, R0, RZ ;  /* 0x0000000002027210 */ /* 0x004fe40007ffe1ff */
.L_x_153:
[----:B------:R2:W4:Y:S04]  /*18c0*/  @P5 LDG.E R0, [R4.64] ;  /* 0x0000000604005981 */ /* 0x000528000c1e1900 */
[----:B--23--:R-:W4:Y:S01]  /*18d0*/  @P5 LDG.E R4, [R4.64+0x4] ;  /* 0x0000040604045981 */ /* 0x00cf22000c1e1900 */
[----:B------:R-:W-:Y:S01]  /*18e0*/  ISETP.NE.U32.AND P0, PT, RZ, c[0x0][0x378], PT ;  /* 0x0000de00ff007a0c */ /* 0x000fe20003f05070 */
[----:B-----5:R-:W-:-:S03]  /*18f0*/  IMAD.MOV.U32 R60, RZ, RZ, R2 ;  /* 0x000000ffff3c7224 */ /* 0x020fc600078e0002 */
[----:B------:R-:W-:Y:S01]  /*1900*/  ISETP.NE.AND.EX P1, PT, RZ, c[0x0][0x37c], PT, P0 ;  /* 0x0000df00ff007a0c */ /* 0x000fe20003f25300 */
[----:B------:R-:W-:Y:S01]  /*1910*/  IMAD.MOV.U32 R66, RZ, RZ, c[0x0][0x228] ;  /* 0x00008a00ff427624 */ /* 0x000fe200078e00ff */
[C---:B------:R-:W-:Y:S02]  /*1920*/  LOP3.LUT R244, R206.reuse, 0xff000000, RZ, 0xc0, !PT ;  /* 0xff000000cef47812 */ /* 0x040fe400078ec0ff */
[----:B------:R-:W-:Y:S02]  /*1930*/  LOP3.LUT R206, R206, 0xff0000, RZ, 0xc0, !PT ;  /* 0x00ff0000cece7812 */ /* 0x000fe400078ec0ff */
[----:B------:R-:W-:-:S07]  /*1940*/  SHF.R.U32.HI R244, RZ, 0x8, R244 ;  /* 0x00000008fff47819 */ /* 0x000fce00000116f4 */
[----:B-1----:R-:W-:-:S04]  /*1950*/  @P1 LEA R6, P0, R240, c[0x0][0x378], 0x2 ;  /* 0x0000de00f0061a11 */ /* 0x002fc800078010ff */
[----:B------:R-:W-:Y:S02]  /*1960*/  @P1 LEA.HI.X R7, R240, c[0x0][0x37c], R63, 0x2, P0 ;  /* 0x0000df00f0071a11 */ /* 0x000fe400000f143f */
[----:B------:R-:W-:Y:S01]  /*1970*/  LEA.HI R244, R206, R244, RZ, 0x10 ;  /* 0x000000f4cef47211 */ /* 0x000fe200078f80ff */
[----:B------:R-:W-:Y:S02]  /*1980*/  BSSY B0, `(.L_x_154) ;  /* 0x000002a000007945 */ /* 0x000fe40003800000 */
[----:B------:R1:W5:Y:S01]  /*1990*/  @P1 LDG.E R60, [R6.64] ;  /* 0x00000006063c1981 */ /* 0x000362000c1e1900 */
[----:B------:R-:W-:Y:S02]  /*19a0*/  SHF.R.U32.HI R206, RZ, 0x10, R244 ;  /* 0x00000010ffce7819 */ /* 0x000fe400000116f4 */
[----:B------:R-:W-:Y:S02]  /*19b0*/  LOP3.LUT R244, R244, 0xff, RZ, 0xc0, !PT ;  /* 0x000000fff4f47812 */ /* 0x000fe400078ec0ff */
[----:B------:R-:W-:-:S04]  /*19c0*/  ISETP.NE.AND P1, PT, R206, RZ, PT ;  /* 0x000000ffce00720c */ /* 0x000fc80003f25270 */
[----:B------:R-:W-:Y:S01]  /*19d0*/  SEL R85, R206, c[0x0][0x338], P1 ;  /* 0x0000ce00ce557a07 */ /* 0x000fe20000800000 */
[----:B----4-:R-:W-:Y:S02]  /*19e0*/  @P5 IMAD.IADD R66, R4, 0x1, -R0 ;  /* 0x0000000104425824 */ /* 0x010fe400078e0a00 */
[----:B------:R-:W-:-:S04]  /*19f0*/  IMAD.IADD R0, R2, 0x1, -R68 ;  /* 0x0000000102007824 */ /* 0x000fc800078e0a44 */
[----:B------:R-:W-:-:S05]  /*1a00*/  IMAD.IADD R62, R0, 0x1, R66 ;  /* 0x00000001003e7824 */ /* 0x000fca00078e0242 */
[C---:B------:R-:W-:Y:S02]  /*1a10*/  ISETP.GE.AND P0, PT, R62.reuse, 0x1, PT ;  /* 0x000000013e00780c */ /* 0x040fe40003f06270 */
[----:B------:R-:W-:-:S04]  /*1a20*/  IADD3 R4, R62, 0x3f, RZ ;  /* 0x0000003f3e047810 */ /* 0x000fc80007ffe0ff */
[----:B------:R-:W-:-:S04]  /*1a30*/  SHF.R.S32.HI R65, RZ, 0x1f, R4 ;  /* 0x0000001fff417819 */ /* 0x000fc80000011404 */
[----:B------:R-:W-:Y:S01]  /*1a40*/  LEA.HI R65, R65, R4, RZ, 0x6 ;  /* 0x0000000441417211 */ /* 0x000fe200078f30ff */
[----:B------:R-:W-:-:S03]  /*1a50*/  IMAD.MOV.U32 R4, RZ, RZ, RZ ;  /* 0x000000ffff047224 */ /* 0x000fc600078e00ff */
[----:B------:R-:W-:Y:S01]  /*1a60*/  SHF.R.S32.HI R65, RZ, 0x6, R65 ;  /* 0x00000006ff417819 */ /* 0x000fe20000011441 */
[----:B------:R-:W-:Y:S05]  /*1a70*/  @!P0 BRA `(.L_x_155) ;  /* 0x000001a000008947 */ /* 0x000fea0003800000 */
        /* <DEDUP_REMOVED lines=23> */
[----:B------:R-:W-:-:S04]  /*1bf0*/  IMAD.MOV.U32 R4, RZ, RZ, R6 ;  /* 0x000000ffff047224 */ /* 0x000fc800078e0006 */
[----:B------:R-:W-:Y:S01]  /*1c00*/  @!P1 IMAD.MOV R4, RZ, RZ, -R4 ;  /* 0x000000ffff049224 */ /* 0x000fe200078e0a04 */
[----:B------:R-:W-:Y:S02]  /*1c10*/  @!P0 LOP3.LUT R4, RZ, R85, RZ, 0x33, !PT ;  /* 0x00000055ff048212 */ /* 0x000fe400078e33ff */
.L_x_155:
[----:B-1----:R-:W-:Y:S05]  /*1c20*/  BSYNC B0 ;  /* 0x0000000000007941 */ /* 0x002fea0003800000 */
.L_x_154:
[----:B------:R-:W-:-:S04]  /*1c30*/  IMAD R84, R244, R4, RZ ;  /* 0x00000004f4547224 */ /* 0x000fc800078e02ff */
[C---:B------:R-:W-:Y:S02]  /*1c40*/  IMAD.IADD R4, R84.reuse, 0x1, R4 ;  /* 0x0000000154047824 */ /* 0x040fe400078e0204 */
[----:B------:R-:W-:-:S03]  /*1c50*/  IMAD R84, R84, 0x40, -R0 ;  /* 0x0000004054547824 */ /* 0x000fc600078e0a00 */
[----:B------:R-:W-:Y:S02]  /*1c60*/  IMNMX R4, R65, R4, PT ;  /* 0x0000000441047217 */ /* 0x000fe40003800200 */
[----:B------:R-:W-:-:S03]  /*1c70*/  IMNMX R84, RZ, R84, !PT ;  /* 0x00000054ff547217 */ /* 0x000fc60007800200 */
[----:B------:R-:W-:-:S05]  /*1c80*/  IMAD R0, R4, 0x40, -R0 ;  /* 0x0000004004007824 */ /* 0x000fca00078e0a00 */
[----:B------:R-:W-:-:S04]  /*1c90*/  IMNMX R0, R0, R66, PT ;  /* 0x0000004200007217 */ /* 0x000fc80003800200 */
[----:B------:R-:W-:Y:S02]  /*1ca0*/  ISETP.GT.AND P0, PT, R0, R84, PT ;  /* 0x000000540000720c */ /* 0x000fe40003f04270 */
[----:B------:R-:W-:-:S11]  /*1cb0*/  SHF.R.U32.HI R84, RZ, 0x6, R84 ;  /* 0x00000006ff547819 */ /* 0x000fd60000011654 */
[----:B------:R-:W-:Y:S01]  /*1cc0*/  @P0 IADD3 R5, R0, 0x3f, RZ ;  /* 0x0000003f00050810 */ /* 0x000fe20007ffe0ff */
[----:B------:R-:W-:-:S03]  /*1cd0*/  IMAD.MOV.U32 R0, RZ, RZ, R84 ;  /* 0x000000ffff007224 */ /* 0x000fc600078e0054 */
[----:B------:R-:W-:-:S04]  /*1ce0*/  @P0 SHF.R.S32.HI R4, RZ, 0x1f, R5 ;  /* 0x0000001fff040819 */ /* 0x000fc80000011405 */
[----:B------:R-:W-:-:S04]  /*1cf0*/  @P0 LEA.HI R4, R4, R5, RZ, 0x6 ;  /* 0x0000000504040211 */ /* 0x000fc800078f30ff */
[----:B------:R-:W-:-:S04]  /*1d00*/  @P0 SHF.R.S32.HI R0, RZ, 0x6, R4 ;  /* 0x00000006ff000819 */ /* 0x000fc80000011404 */
[----:B------:R-:W-:-:S13]  /*1d10*/  ISETP.GT.AND P0, PT, R0, R84, PT ;  /* 0x000000540000720c */ /* 0x000fda0003f04270 */
[----:B------:R-:W-:Y:S05]  /*1d20*/  @!P0 BRA `(.L_x_156) ;  /* 0x00004e4000008947 */ /* 0x000fea0003800000 */
[----:B------:R-:W-:-:S04]  /*1d30*/  ISETP.NE.U32.AND P0, PT, RZ, c[0x0][0x340], PT ;  /* 0x0000d000ff007a0c */ /* 0x000fc80003f05070 */
[----:B------:R-:W-:-:S13]  /*1d40*/  ISETP.NE.AND.EX P2, PT, RZ, c[0x0][0x344], PT, P0 ;  /* 0x0000d100ff007a0c */ /* 0x000fda0003f45300 */
[----:B------:R-:W-:-:S06]  /*1d50*/  @P2 IMAD.WIDE R126, R240, R3, c[0x0][0x340] ;  /* 0x0000d000f07e2625 */ /* 0x000fcc00078e0203 */
[----:B------:R-:W2:Y:S01]  /*1d60*/  @P2 LDG.E R126, [R126.64] ;  /* 0x000000067e7e2981 */ /* 0x000ea2000c1e1900 */
[----:B------:R-:W-:Y:S01]  /*1d70*/  SHF.R.S32.HI R3, RZ, 0x1f, R226 ;  /* 0x0000001fff037819 */ /* 0x000fe200000114e2 */
[----:B------:R-:W-:Y:S01]  /*1d80*/  IMAD.MOV.U32 R91, RZ, RZ, c[0x0][0x238] ;  /* 0x00008e00ff5b7624 */ /* 0x000fe200078e00ff */
[----:B------:R-:W-:Y:S01]  /*1d90*/  IADD3 R82, P0, R226, R81, RZ ;  /* 0x00000051e2527210 */ /* 0x000fe20007f1e0ff */
[----:B------:R-:W-:Y:S01]  /*1da0*/  IMAD.MOV.U32 R96, RZ, RZ, 0x6 ;  /* 0x00000006ff607424 */ /* 0x000fe200078e00ff */
[--C-:B------:R-:W-:Y:S01]  /*1db0*/  SHF.R.S32.HI R247, RZ, 0x1f, R246.reuse ;  /* 0x0000001ffff77819 */ /* 0x100fe200000114f6 */
[----:B------:R-:W-:Y:S01]  /*1dc0*/  IMAD.SHL.U32 R88, R91, 0x40, RZ ;  /* 0x000000405b587824 */ /* 0x000fe200078e00ff */
[----:B------:R-:W-:Y:S01]  /*1dd0*/  LEA.HI.X.SX32 R81, R81, R3, 0x1, P0 ;  /* 0x0000000351517211 */ /* 0x000fe200000f0eff */
[----:B------:R-:W-:Y:S01]  /*1de0*/  IMAD.MOV.U32 R86, RZ, RZ, c[0x0][0x27c] ;  /* 0x00009f00ff567624 */ /* 0x000fe200078e00ff */
[----:B------:R-:W-:Y:S01]  /*1df0*/  IADD3 R116, R0, -0x1, RZ ;  /* 0xffffffff00747810 */ /* 0x000fe20007ffe0ff */
[----:B------:R-:W-:Y:S01]  /*1e00*/  IMAD.WIDE.U32 R4, R82, c[0x0][0x238], R246 ;  /* 0x00008e0052047a25 */ /* 0x000fe200078e00f6 */
[----:B------:R-:W-:-:S02]  /*1e10*/  SEL R79, R63, RZ, !P5 ;  /* 0x000000ff3f4f7207 */ /* 0x000fc40006800000 */
[----:B------:R-:W-:Y:S01]  /*1e20*/  IADD3 R80, -R226, R66, RZ ;  /* 0x00000042e2507210 */ /* 0x000fe20007ffe1ff */
[----:B------:R-:W-:Y:S01]  /*1e30*/  IMAD R3, R81, c[0x0][0x238], RZ ;  /* 0x00008e0051037a24 */ /* 0x000fe200078e02ff */
[----:B------:R-:W-:Y:S01]  /*1e40*/  SEL R128, R240, RZ, !P5 ;  /* 0x000000fff0807207 */ /* 0x000fe20006800000 */
[----:B------:R-:W-:Y:S01]  /*1e50*/  IMAD R146, R79, c[0x0][0x248], RZ ;  /* 0x000092004f927a24 */ /* 0x000fe200078e02ff */
[----:B------:R-:W-:Y:S01]  /*1e60*/  SHF.L.U64.HI R87, R91, R96, c[0x0][0x23c] ;  /* 0x00008f005b577619 */ /* 0x000fe20000010260 */
[----:B------:R-:W-:Y:S01]  /*1e70*/  IMAD R3, R82, c[0x0][0x23c], R3 ;  /* 0x00008f0052037a24 */ /* 0x000fe200078e0203 */
[----:B------:R-:W-:Y:S01]  /*1e80*/  IADD3 R78, R2, R67, RZ ;  /* 0x00000043024e7210 */ /* 0x000fe20007ffe0ff */
[----:B------:R-:W-:Y:S01]  /*1e90*/  IMAD R146, R128, c[0x0][0x24c], R146 ;  /* 0x0000930080927a24 */ /* 0x000fe200078e0292 */
[----:B------:R-:W-:Y:S01]  /*1ea0*/  ISETP.GE.AND P5, PT, R246, c[0x0][0x1d4], PT ;  /* 0x00007500f6007a0c */ /* 0x000fe20003fa6270 */
[----:B------:R-:W-:Y:S01]  /*1eb0*/  IMAD.IADD R5, R5, 0x1, R3 ;  /* 0x0000000105057824 */ /* 0x000fe200078e0203 */
[----:B------:R-:W-:Y:S01]  /*1ec0*/  ISETP.GE.AND P4, PT, R212, c[0x0][0x1d4], PT ;  /* 0x00007500d4007a0c */ /* 0x000fe20003f86270 */
[----:B------:R-:W-:Y:S01]  /*1ed0*/  IMAD R3, R116, -0x40, R80 ;  /* 0xffffffc074037824 */ /* 0x000fe200078e0250 */
[----:B------:R-:W-:Y:S01]  /*1ee0*/  SHF.R.S32.HI R77, RZ, 0x1f, R78 ;  /* 0x0000001fff4d7819 */ /* 0x000fe2000001144e */
[----:B------:R-:W-:Y:S01]  /*1ef0*/  IMAD.WIDE.U32 R130, R241, c[0x0][0x240], R4 ;  /* 0x00009000f1827a25 */ /* 0x000fe200078e0004 */
[----:B------:R-:W-:-:S02]  /*1f00*/  SHF.R.S32.HI R4, RZ, 0x1f, R116 ;  /* 0x0000001fff047819 */ /* 0x000fc40000011474 */
[----:B------:R-:W-:Y:S01]  /*1f10*/  ISETP.GE.AND P1, PT, R3, 0x1, PT ;  /* 0x000000010300780c */ /* 0x000fe20003f26270 */
[----:B------:R-:W-:Y:S01]  /*1f20*/  IMAD R131, R241, c[0x0][0x244], R131 ;  /* 0x00009100f1837a24 */ /* 0x000fe200078e0283 */
[----:B------:R-:W-:Y:S01]  /*1f30*/  ISETP.GE.AND P3, PT, R211, c[0x0][0x1d4], PT ;  /* 0x00007500d3007a0c */ /* 0x000fe20003f66270 */
[----:B------:R-:W-:Y:S01]  /*1f40*/  IMAD R0, R87, R116, RZ ;  /* 0x0000007457007224 */ /* 0x000fe200078e02ff */
[----:B------:R-:W-:Y:S01]  /*1f50*/  MOV R90, 0x5 ;  /* 0x00000005005a7802 */ /* 0x000fe20000000f00 */
[----:B------:R-:W-:Y:S01]  /*1f60*/  IMAD.WIDE.U32 R130, R128, c[0x0][0x248], R130 ;  /* 0x0000920080827a25 */ /* 0x000fe200078e0082 */
[----:B------:R-:W-:Y:S02]  /*1f70*/  SHF.R.S32.HI R118, RZ, 0x1f, R225 ;  /* 0x0000001fff767819 */ /* 0x000fe400000114e1 */
[----:B------:R-:W-:Y:S01]  /*1f80*/  SHF.L.U64.HI R90, R91, R90, c[0x0][0x23c] ;  /* 0x00008f005b5a7619 */ /* 0x000fe2000001025a */
[----:B------:R-:W-:Y:S01]  /*1f90*/  IMAD.IADD R147, R131, 0x1, R146 ;  /* 0x0000000183937824 */ /* 0x000fe200078e0292 */
[----:B------:R-:W-:Y:S01]  /*1fa0*/  IADD3 R10, R140, 0x40, RZ ;  /* 0x000000408c0a7810 */ /* 0x000fe20007ffe0ff */
[----:B------:R-:W-:Y:S01]  /*1fb0*/  IMAD.MOV.U32 R146, RZ, RZ, R130 ;  /* 0x000000ffff927224 */ /* 0x000fe200078e0082 */
[----:B------:R-:W-:Y:S01]  /*1fc0*/  SHF.R.S32.HI R139, RZ, 0x1f, R138 ;  /* 0x0000001fff8b7819 */ /* 0x000fe2000001148a */
[-C--:B------:R-:W-:Y:S01]  /*1fd0*/  IMAD R0, R4, R88.reuse, R0 ;  /* 0x0000005804007224 */ /* 0x080fe200078e0200 */
[----:B-----5:R-:W-:Y:S01]  /*1fe0*/  SHF.R.S32.HI R72, RZ, 0x1f, R60 ;  /* 0x0000001fff487819 */ /* 0x020fe2000001143c */
[----:B------:R-:W-:-:S04]  /*1ff0*/  IMAD.WIDE.U32 R4, R116, R88, R146 ;  /* 0x0000005874047225 */ /* 0x000fc800078e0092 */
[----:B------:R-:W-:Y:S01]  /*2000*/  IMAD.IADD R0, R5, 0x1, R0 ;  /* 0x0000000105007824 */ /* 0x000fe200078e0200 */
[----:B------:R-:W-:Y:S01]  /*2010*/  @P1 LEA R8, P0, R4, c[0x0][0x220], 0x1 ;  /* 0x0000880004081a11 */ /* 0x000fe200078008ff */
[----:B------:R-:W-:Y:S02]  /*2020*/  IMAD R2, R77, c[0x0][0x1e0], RZ ;  /* 0x000078004d027a24 */ /* 0x000fe400078e02ff */
[----:B------:R-:W-:Y:S01]  /*2030*/  IMAD.WIDE.U32 R6, R78, c[0x0][0x1e0], RZ ;  /* 0x000078004e067a25 */ /* 0x000fe200078e00ff */
[----:B------:R-:W-:Y:S02]  /*2040*/  @P1 LEA.HI.X R9, R4, c[0x0][0x224], R0, 0x1, P0 ;  /* 0x0000890004091a11 */ /* 0x000fe400000f0c00 */
[----:B------:R-:W-:Y:S01]  /*2050*/  ISETP.GT.AND P0, PT, R3, 0x20, PT ;  /* 0x000000200300780c */ /* 0x000fe20003f04270 */
[----:B------:R-:W-:Y:S02]  /*2060*/  IMAD R2, R78, c[0x0][0x1e4], R2 ;  /* 0x000079004e027a24 */ /* 0x000fe400078e0202 */
[----:B------:R-:W-:Y:S01]  /*2070*/  IMAD.SHL.U32 R91, R91, 0x20, RZ ;  /* 0x000000205b5b7824 */ /* 0x000fe200078e00ff */
[----:B------:R-:W-:Y:S01]  /*2080*/  @!PT LDS RZ, [RZ] ;  /* 0x00000000fffff984 */ /* 0x000fe20000000800 */
[----:B------:R-:W-:Y:S01]  /*2090*/  @!PT LDS RZ, [RZ] ;  /* 0x00000000fffff984 */ /* 0x000fe20000000800 */
[----:B------:R-:W-:Y:S01]  /*20a0*/  @!PT LDS RZ, [RZ] ;  /* 0x00000000fffff984 */ /* 0x000fe20000000800 */
[----:B------:R1:W-:Y:S01]  /*20b0*/  @P1 LDGSTS.E.BYPASS.LTC128B.128 [R217+0x6100], [R8.64], !P5 ;  /* 0x0610000008d91fae */ /* 0x0003e2000e901d46 */
[----:B------:R-:W-:-:S02]  /*20c0*/  IMAD.IADD R7, R7, 0x1, R2 ;  /* 0x0000000107077824 */ /* 0x000fc400078e0202 */
[----:B------:R-:W-:Y:S01]  /*20d0*/  IMAD R89, R118, c[0x0][0x1e0], RZ ;  /* 0x0000780076597a24 */ /* 0x000fe200078e02ff */
[----:B------:R1:W-:Y:S01]  /*20e0*/  @P1 LDGSTS.E.BYPASS.LTC128B.128 [R217+0x8100], [R8.64+0x80], !P4 ;  /* 0x0810008008d91fae */ /* 0x0003e2000e101d46 */
[----:B------:R-:W-:-:S03]  /*20f0*/  IMAD.WIDE.U32 R144, R241, c[0x0][0x1e8], R6 ;  /* 0x00007a00f1907a25 */ /* 0x000fc600078e0006 */
[----:B------:R1:W-:Y:S01]  /*2100*/  @P1 LDGSTS.E.BYPASS.LTC128B.128 [R217+0xa100], [R8.64+0x100], !P3 ;  /* 0x0a10010008d91fae */ /* 0x0003e2000d901d46 */
[----:B------:R-:W-:Y:S01]  /*2110*/  @P0 IADD3 R2, P1, R91, R4, RZ ;  /* 0x000000045b020210 */ /* 0x000fe20007f3e0ff */
[----:B------:R-:W-:Y:S02]  /*2120*/  IMAD R145, R241, c[0x0][0x1ec], R145 ;  /* 0x00007b00f1917a24 */ /* 0x000fe400078e0291 */
[C---:B------:R-:W-:Y:S01]  /*2130*/  IMAD.WIDE.U32 R148, R225.reuse, c[0x0][0x1e0], RZ ;  /* 0x00007800e1947a25 */ /* 0x040fe200078e00ff */
[----:B------:R-:W-:Y:S02]  /*2140*/  @P0 IADD3.X R0, R0, R90, RZ, P1, !PT ;  /* 0x0000005a00000210 */ /* 0x000fe40000ffe4ff */
[----:B------:R-:W-:Y:S01]  /*2150*/  @P0 LEA R4, P1, R2, c[0x0][0x220], 0x1 ;  /* 0x0000880002040a11 */ /* 0x000fe200078208ff */
[----:B------:R-:W-:-:S03]  /*2160*/  IMAD R89, R225, c[0x0][0x1e4], R89 ;  /* 0x00007900e1597a24 */ /* 0x000fc600078e0259 */
[----:B------:R-:W-:Y:S01]  /*2170*/  @P0 LEA.HI.X R5, R2, c[0x0][0x224], R0, 0x1, P1 ;  /* 0x0000890002050a11 */ /* 0x000fe200008f0c00 */
[----:B------:R-:W-:Y:S02]  /*2180*/  IMAD.SHL.U32 R0, R86, 0x2, RZ ;  /* 0x0000000256007824 */ /* 0x000fe400078e00ff */
[----:B------:R-:W-:Y:S02]  /*2190*/  IMAD.IADD R89, R149, 0x1, R89 ;  /* 0x0000000195597824 */ /* 0x000fe400078e0259 */
[----:B------:R3:W-:Y:S04]  /*21a0*/  @P0 LDGSTS.E.BYPASS.LTC128B.128 [R217+0x7100], [R4.64], !P5 ;  /* 0x0710000004d90fae */ /* 0x0007e8000e901d46 */
[----:B------:R3:W-:Y:S04]  /*21b0*/  @P0 LDGSTS.E.BYPASS.LTC128B.128 [R217+0x9100], [R4.64+0x80], !P4 ;  /* 0x0910008004d90fae */ /* 0x0007e8000e101d46 */
[----:B------:R3:W-:Y:S01]  /*21c0*/  @P0 LDGSTS.E.BYPASS.LTC128B.128 [R217+0xb100], [R4.64+0x100], !P3 ;  /* 0x0b10010004d90fae */ /* 0x0007e2000d901d46 */
[----:B------:R-:W-:-:S02]  /*21d0*/  ISETP.GE.AND P0, PT, R140, c[0x0][0x27c], PT ;  /* 0x00009f008c007a0c */ /* 0x000fc40003f06270 */
[----:B-1----:R-:W-:Y:S01]  /*21e0*/  IADD3 R9, R140, 0x20, RZ ;  /* 0x000000208c097810 */ /* 0x002fe20007ffe0ff */
[----:B------:R-:W0:Y:S01]  /*21f0*/  LDGDEPBAR ;  /* 0x00000000000079af */ /* 0x000e220000000000 */
[----:B------:R-:W-:Y:S02]  /*2200*/  WARPSYNC 0xffffffff ;  /* 0xffffffff00007948 */ /* 0x000fe40003800000 */
[----:B------:R-:W-:Y:S02]  /*2210*/  ISETP.GE.AND P1, PT, R9, c[0x0][0x27c], PT ;  /* 0x00009f0009007a0c */ /* 0x000fe40003f26270 */
[----:B--2---:R-:W-:Y:S01]  /*2220*/  @P2 SHF.R.S32.HI R76, RZ, 0x1f, R126 ;  /* 0x0000001fff4c2819 */ /* 0x004fe2000001147e */
[----:B------:R-:W-:Y:S01]  /*2230*/  @!P2 IMAD.MOV.U32 R76, RZ, RZ, R63 ;  /* 0x000000ffff4ca224 */ /* 0x000fe200078e003f */
[----:B------:R-:W-:Y:S02]  /*2240*/  @!P2 MOV R126, R240 ;  /* 0x000000f0007ea202 */ /* 0x000fe40000000f00 */
[----:B------:R-:W-:-:S02]  /*2250*/  ISETP.GE.AND P2, PT, R10, c[0x0][0x27c], PT ;  /* 0x00009f000a007a0c */ /* 0x000fc40003f46270 */
[----:B------:R-:W-:Y:S02]  /*2260*/  SEL R76, R76, RZ, !P6 ;  /* 0x000000ff4c4c7207 */ /* 0x000fe40007000000 */
[----:B------:R-:W-:-:S03]  /*2270*/  SEL R126, R126, RZ, !P6 ;  /* 0x000000ff7e7e7207 */ /* 0x000fc60007000000 */
[----:B------:R-:W-:Y:S02]  /*2280*/  IMAD R83, R76, c[0x0][0x1f0], RZ ;  /* 0x00007c004c537a24 */ /* 0x000fe400078e02ff */
[----:B------:R-:W-:-:S04]  /*2290*/  IMAD.WIDE.U32 R144, R126, c[0x0][0x1f0], R144 ;  /* 0x00007c007e907a25 */ /* 0x000fc800078e0090 */
[----:B------:R-:W-:-:S05]  /*22a0*/  IMAD R83, R126, c[0x0][0x1f4], R83 ;  /* 0x00007d007e537a24 */ /* 0x000fca00078e0253 */
[----:B------:R-:W-:Y:S02]  /*22b0*/  IADD3 R83, R145, R83, RZ ;  /* 0x0000005391537210 */ /* 0x000fe40007ffe0ff */
[C---:B---3--:R-:W-:Y:S01]  /*22c0*/  IADD3 R7, -R0.reuse, c[0x0][0x1d4], RZ ;  /* 0x0000750000077a10 */ /* 0x048fe20007ffe1ff */
[----:B------:R-:W-:Y:S01]  /*22d0*/  IMAD.WIDE.U32 R12, R241, c[0x0][0x260], R246 ;  /* 0x00009800f10c7a25 */ /* 0x000fe200078e00f6 */
[----:B------:R-:W-:Y:S01]  /*22e0*/  SEL R4, RZ, c[0x0][0x27c], !P0 ;  /* 0x00009f00ff047a07 */ /* 0x000fe20004000000 */
[----:B------:R-:W-:Y:S01]  /*22f0*/  BAR.SYNC.DEFER_BLOCKING 0x0 ;  /* 0x0000000000007b1d */ /* 0x000fe20000010000 */
[CC--:B------:R-:W-:Y:S01]  /*2300*/  SEL R2, R0.reuse, R7.reuse, !P0 ;  /* 0x0000000700027207 */ /* 0x0c0fe20004000000 */
[----:B------:R-:W-:Y:S01]  /*2310*/  IMAD R79, R79, c[0x0][0x268], RZ ;  /* 0x00009a004f4f7a24 */ /* 0x000fe200078e02ff */
[-C--:B------:R-:W-:Y:S01]  /*2320*/  SEL R11, R0, R7.reuse, !P1 ;  /* 0x00000007000b7207 */ /* 0x080fe20004800000 */
[----:B------:R-:W-:Y:S01]  /*2330*/  IMAD.IADD R4, R140, 0x1, R4 ;  /* 0x000000018c047824 */ /* 0x000fe200078e0204 */
[----:B------:R-:W-:Y:S01]  /*2340*/  SEL R7, R0, R7, !P2 ;  /* 0x0000000700077207 */ /* 0x000fe20005000000 */
[----:B------:R-:W-:Y:S01]  /*2350*/  IMAD R120, R118, c[0x0][0x280], RZ ;  /* 0x0000a00076787a24 */ /* 0x000fe200078e02ff */
[----:B------:R-:W-:Y:S01]  /*2360*/  SEL R0, RZ, c[0x0][0x27c], !P1 ;  /* 0x00009f00ff007a07 */ /* 0x000fe20004800000 */
[----:B------:R-:W-:Y:S01]  /*2370*/  IMAD R13, R241, c[0x0][0x264], R13 ;  /* 0x00009900f10d7a24 */ /* 0x000fe200078e020d */
[----:B------:R-:W-:Y:S01]  /*2380*/  SEL R8, RZ, c[0x0][0x27c], !P2 ;  /* 0x00009f00ff087a07 */ /* 0x000fe20005000000 */
[----:B------:R-:W-:Y:S01]  /*2390*/  IMAD R79, R128, c[0x0][0x26c], R79 ;  /* 0x00009b00804f7a24 */ /* 0x000fe200078e024f */
[----:B------:R-:W-:Y:S01]  /*23a0*/  SHF.R.S32.HI R3, RZ, 0x1f, R2 ;  /* 0x0000001fff037819 */ /* 0x000fe20000011402 */
[----:B------:R-:W-:Y:S01]  /*23b0*/  IMAD.IADD R0, R9, 0x1, R0 ;  /* 0x0000000109007824 */ /* 0x000fe200078e0200 */
[----:B------:R-:W-:Y:S01]  /*23c0*/  SHF.R.S32.HI R6, RZ, 0x1f, R4 ;  /* 0x0000001fff067819 */ /* 0x000fe20000011404 */
[----:B------:R-:W-:Y:S01]  /*23d0*/  IMAD.IADD R8, R10, 0x1, R8 ;  /* 0x000000010a087824 */ /* 0x000fe200078e0208 */
[----:B------:R-:W-:Y:S01]  /*23e0*/  LEA.HI R3, R3, R2, RZ, 0x4 ;  /* 0x0000000203037211 */ /* 0x000fe200078f20ff */
[----:B------:R-:W-:Y:S01]  /*23f0*/  IMAD.WIDE.U32 R128, R128, c[0x0][0x268], R12 ;  /* 0x00009a0080807a25 */ /* 0x000fe200078e000c */
[----:B------:R-:W-:Y:S01]  /*2400*/  SHF.R.S32.HI R5, RZ, 0x1f, R0 ;  /* 0x0000001fff057819 */ /* 0x000fe20000011400 */
[----:B------:R-:W-:Y:S01]  /*2410*/  ULDC.U8 UR4, c[0x0][0x298] ;  /* 0x0000a60000047ab9 */ /* 0x000fe20000000000 */
[----:B------:R-:W-:Y:S01]  /*2420*/  SHF.R.S32.HI R2, RZ, 0x1f, R11 ;  /* 0x0000001fff027819 */ /* 0x000fe2000001140b */
[----:B------:R-:W-:Y:S01]  /*2430*/  IMAD R120, R225, c[0x0][0x284], R120 ;  /* 0x0000a100e1787a24 */ /* 0x000fe200078e0278 */
[-C--:B------:R-:W-:Y:S01]  /*2440*/  LEA.HI R114, R5, R0.reuse, RZ, 0x3 ;  /* 0x0000000005727211 */ /* 0x080fe200078f18ff */
[----:B------:R-:W-:Y:S01]  /*2450*/  IMAD.WIDE.U32 R124, R225, c[0x0][0x280], R138 ;  /* 0x0000a000e17c7a25 */ /* 0x000fe200078e008a */
[----:B------:R-:W-:-:S02]  /*2460*/  LEA.HI R5, R5, R0, RZ, 0x6 ;  /* 0x0000000005057211 */ /* 0x000fc400078f30ff */
[----:B------:R-:W-:Y:S01]  /*2470*/  SHF.R.S32.HI R0, RZ, 0x1f, R7 ;  /* 0x0000001fff007819 */ /* 0x000fe20000011407 */
[----:B------:R-:W-:Y:S01]  /*2480*/  IMAD.WIDE.U32 R122, R225, c[0x0][0x290], R138 ;  /* 0x0000a400e17a7a25 */ /* 0x000fe200078e008a */
[CC--:B------:R-:W-:Y:S02]  /*2490*/  LEA.HI R115, R6.reuse, R4.reuse, RZ, 0x3 ;  /* 0x0000000406737211 */ /* 0x0c0fe400078f18ff */
[----:B------:R-:W-:Y:S01]  /*24a0*/  LEA.HI R6, R6, R4, RZ, 0x6 ;  /* 0x0000000406067211 */ /* 0x000fe200078f30ff */
[----:B------:R-:W-:Y:S01]  /*24b0*/  IMAD.SHL.U32 R5, R5, 0x40, RZ ;  /* 0x0000004005057824 */ /* 0x000fe200078e00ff */
[----:B------:R-:W-:Y:S01]  /*24c0*/  SHF.R.S32.HI R4, RZ, 0x1f, R8 ;  /* 0x0000001fff047819 */ /* 0x000fe20000011408 */
[C-C-:B------:R-:W-:Y:S01]  /*24d0*/  IMAD.WIDE.U32 R16, R225.reuse, c[0x0][0x280], R140.reuse ;  /* 0x0000a000e1107a25 */ /* 0x140fe200078e008c */
[----:B------:R-:W-:Y:S02]  /*24e0*/  LEA.HI R2, R2, R11, RZ, 0x4 ;  /* 0x0000000b02027211 */ /* 0x000fe400078f20ff */
[----:B------:R-:W-:Y:S01]  /*24f0*/  LEA.HI R0, R0, R7, RZ, 0x4 ;  /* 0x0000000700007211 */ /* 0x000fe200078f20ff */
[----:B------:R-:W-:Y:S01]  /*2500*/  IMAD.SHL.U32 R6, R6, 0x40, RZ ;  /* 0x0000004006067824 */ /* 0x000fe200078e00ff */
[----:B------:R-:W-:Y:S01]  /*2510*/  LEA.HI R113, R4, R8, RZ, 0x3 ;  /* 0x0000000804717211 */ /* 0x000fe200078f18ff */
[----:B------:R-:W-:Y:S01]  /*2520*/  IMAD.WIDE.U32 R14, R225, c[0x0][0x290], R140 ;  /* 0x0000a400e10e7a25 */ /* 0x000fe200078e008c */
[----:B------:R-:W-:-:S02]  /*2530*/  SHF.R.S32.HI R3, RZ, 0x4, R3 ;  /* 0x00000004ff037819 */ /* 0x000fc40000011403 */
[----:B------:R-:W-:Y:S01]  /*2540*/  SHF.R.S32.HI R2, RZ, 0x4, R2 ;  /* 0x00000004ff027819 */ /* 0x000fe20000011402 */
[----:B------:R-:W-:Y:S01]  /*2550*/  IMAD.WIDE.U32 R12, R241, c[0x0][0x210], R140 ;  /* 0x00008400f10c7a25 */ /* 0x000fe200078e008c */
[----:B------:R-:W-:Y:S02]  /*2560*/  SHF.R.S32.HI R0, RZ, 0x4, R0 ;  /* 0x00000004ff007819 */ /* 0x000fe40000011400 */
[----:B------:R-:W-:Y:S01]  /*2570*/  LEA.HI.SX32 R112, R115, R3, 0x1d ;  /* 0x0000000373707211 */ /* 0x000fe200078feaff */
[----:B------:R-:W-:Y:S01]  /*2580*/  IMAD R73, R72, c[0x0][0x280], RZ ;  /* 0x0000a00048497a24 */ /* 0x000fe200078e02ff */
[----:B------:R-:W-:Y:S01]  /*2590*/  LEA.HI.SX32 R111, R114, R2, 0x1d ;  /* 0x00000002726f7211 */ /* 0x000fe200078feaff */
[----:B------:R-:W-:Y:S01]  /*25a0*/  IMAD.IADD R125, R125, 0x1, R120 ;  /* 0x000000017d7d7824 */ /* 0x000fe200078e0278 */
[----:B------:R-:W-:Y:S01]  /*25b0*/  LEA.HI.SX32 R110, R113, R0, 0x1d ;  /* 0x00000000716e7211 */ /* 0x000fe200078feaff */
[----:B------:R-:W-:Y:S01]  /*25c0*/  IMAD.IADD R121, R120, 0x1, R17 ;  /* 0x0000000178797824 */ /* 0x000fe200078e0211 */
[----:B------:R-:W-:Y:S01]  /*25d0*/  IADD3 R78, P6, R225, R78, RZ ;  /* 0x0000004ee14e7210 */ /* 0x000fe20007fde0ff */
[----:B------:R-:W-:Y:S01]  /*25e0*/  IMAD R76, R76, c[0x0][0x218], RZ ;  /* 0x000086004c4c7a24 */ /* 0x000fe200078e02ff */
[----:B------:R-:W-:Y:S01]  /*25f0*/  SHF.R.S32.HI R3, RZ, 0x1f, R112 ;  /* 0x0000001fff037819 */ /* 0x000fe20000011470 */
[----:B------:R-:W-:Y:S01]  /*2600*/  IMAD R72, R72, c[0x0][0x290], RZ ;  /* 0x0000a40048487a24 */ /* 0x000fe200078e02ff */
[----:B------:R-:W-:Y:S01]  /*2610*/  SHF.R.S32.HI R2, RZ, 0x1f, R111 ;  /* 0x0000001fff027819 */ /* 0x000fe2000001146f */
[----:B------:R-:W-:Y:S01]  /*2620*/  IMAD.X R77, R77, 0x1, R118, P6 ;  /* 0x000000014d4d7824 */ /* 0x000fe200030e0676 */
[----:B------:R-:W-:Y:S01]  /*2630*/  SHF.R.S32.HI R0, RZ, 0x1f, R110 ;  /* 0x0000001fff007819 */ /* 0x000fe2000001146e */
[----:B------:R-:W-:Y:S01]  /*2640*/  IMAD R118, R118, c[0x0][0x290], RZ ;  /* 0x0000a40076767a24 */ /* 0x000fe200078e02ff */
[----:B------:R-:W-:Y:S01]  /*2650*/  LEA.HI R4, R4, R8, RZ, 0x6 ;  /* 0x0000000804047211 */ /* 0x000fe200078f30ff */
[----:B------:R-:W-:Y:S01]  /*2660*/  IMAD R13, R241, c[0x0][0x214], R13 ;  /* 0x00008500f10d7a24 */ /* 0x000fe200078e020d */
[----:B------:R-:W-:Y:S01]  /*2670*/  LEA.HI R3, R3, R112, RZ, 0x3 ;  /* 0x0000007003037211 */ /* 0x000fe200078f18ff */
[----:B------:R-:W-:Y:S01]  /*2680*/  IMAD.SHL.U32 R112, R112, 0x8, RZ ;  /* 0x0000000870707824 */ /* 0x000fe200078e00ff */
[----:B------:R-:W-:Y:S01]  /*2690*/  LEA.HI R2, R2, R111, RZ, 0x3 ;  /* 0x0000006f02027211 */ /* 0x000fe200078f18ff */
[----:B------:R-:W-:Y:S01]  /*26a0*/  IMAD.SHL.U32 R111, R111, 0x8, RZ ;  /* 0x000000086f6f7824 */ /* 0x000fe200078e00ff */
[----:B------:R-:W-:Y:S01]  /*26b0*/  LEA.HI R0, R0, R110, RZ, 0x3 ;  /* 0x0000006e00007211 */ /* 0x000fe200078f18ff */
[----:B------:R-:W-:Y:S01]  /*26c0*/  IMAD.SHL.U32 R110, R110, 0x8, RZ ;  /* 0x000000086e6e7824 */ /* 0x000fe200078e00ff */
[----:B------:R-:W-:Y:S01]  /*26d0*/  LOP3.LUT R109, R224, 0x38, R115, 0xf8, !PT ;  /* 0x00000038e06d7812 */ /* 0x000fe200078ef873 */
[----:B------:R-:W-:Y:S01]  /*26e0*/  IMAD.SHL.U32 R4, R4, 0x40, RZ ;  /* 0x0000004004047824 */ /* 0x000fe200078e00ff */
[C---:B------:R-:W-:Y:S01]  /*26f0*/  LOP3.LUT R107, R224.reuse, 0x38, R114, 0xf8, !PT ;  /* 0x00000038e06b7812 */ /* 0x040fe200078ef872 */
[----:B------:R-:W-:Y:S01]  /*2700*/  IMAD.SHL.U32 R3, R3, 0x200, RZ ;  /* 0x0000020003037824 */ /* 0x000fe200078e00ff */
[----:B------:R-:W-:Y:S01]  /*2710*/  LOP3.LUT R105, R224, 0x38, R113, 0xf8, !PT ;  /* 0x00000038e0697812 */ /* 0x000fe200078ef871 */
[----:B------:R-:W-:Y:S01]  /*2720*/  IMAD.SHL.U32 R2, R2, 0x200, RZ ;  /* 0x0000020002027824 */ /* 0x000fe200078e00ff */
[----:B------:R-:W-:Y:S01]  /*2730*/  LOP3.LUT R108, R224, 0x38, R112, 0xf8, !PT ;  /* 0x00000038e06c7812 */ /* 0x000fe200078ef870 */
[----:B------:R-:W-:Y:S01]  /*2740*/  IMAD.SHL.U32 R0, R0, 0x200, RZ ;  /* 0x0000020000007824 */ /* 0x000fe200078e00ff */
[C---:B------:R-:W-:Y:S01]  /*2750*/  LOP3.LUT R106, R224.reuse, 0x38, R111, 0xf8, !PT ;  /* 0x00000038e06a7812 */ /* 0x040fe200078ef86f */
[----:B------:R-:W-:Y:S01]  /*2760*/  IMAD R118, R225, c[0x0][0x294], R118 ;  /* 0x0000a500e1767a24 */ /* 0x000fe200078e0276 */
[----:B------:R-:W-:Y:S01]  /*2770*/  LOP3.LUT R104, R224, 0x38, R110, 0xf8, !PT ;  /* 0x00000038e0687812 */ /* 0x000fe200078ef86e */
[----:B------:R-:W-:Y:S01]  /*2780*/  IMAD.MOV.U32 R120, RZ, RZ, R16 ;  /* 0x000000ffff787224 */ /* 0x000fe200078e0010 */
[----:B------:R-:W-:Y:S01]  /*2790*/  LOP3.LUT R6, R6, 0x7ffff000, RZ, 0xc0, !PT ;  /* 0x7ffff00006067812 */ /* 0x000fe200078ec0ff */
[----:B------:R-:W-:Y:S01]  /*27a0*/  IMAD.IADD R123, R123, 0x1, R118 ;  /* 0x000000017b7b7824 */ /* 0x000fe200078e0276 */
[-C--:B------:R-:W-:Y:S01]  /*27b0*/  LOP3.LUT R109, R109, R222.reuse, RZ, 0x3c, !PT ;  /* 0x000000de6d6d7212 */ /* 0x080fe200078e3cff */
[----:B------:R-:W-:Y:S01]  /*27c0*/  IMAD.IADD R119, R118, 0x1, R15 ;  /* 0x0000000176777824 */ /* 0x000fe200078e020f */
[----:B------:R-:W-:Y:S01]  /*27d0*/  LOP3.LUT R5, R5, 0x7ffff000, RZ, 0xc0, !PT ;  /* 0x7ffff00005057812 */ /* 0x000fe200078ec0ff */
[----:B------:R-:W-:Y:S01]  /*27e0*/  IMAD.MOV.U32 R118, RZ, RZ, R14 ;  /* 0x000000ffff767224 */ /* 0x000fe200078e000e */
[-C--:B------:R-:W-:Y:S01]  /*27f0*/  LOP3.LUT R107, R107, R222.reuse, RZ, 0x3c, !PT ;  /* 0x000000de6b6b7212 */ /* 0x080fe200078e3cff */
[----:B------:R-:W-:Y:S01]  /*2800*/  IMAD.MOV.U32 R93, RZ, RZ, c[0x0][0x1e0] ;  /* 0x00007800ff5d7624 */ /* 0x000fe200078e00ff */
[----:B------:R-:W-:Y:S01]  /*2810*/  LOP3.LUT R4, R4, 0x7ffff000, RZ, 0xc0, !PT ;  /* 0x7ffff00004047812 */ /* 0x000fe200078ec0ff */
[----:B------:R-:W-:Y:S01]  /*2820*/  IMAD.MOV.U32 R95, RZ, RZ, c[0x0][0x280] ;  /* 0x0000a000ff5f7624 */ /* 0x000fe200078e00ff */
[-C--:B------:R-:W-:Y:S01]  /*2830*/  LOP3.LUT R105, R105, R222.reuse, RZ, 0x3c, !PT ;  /* 0x000000de69697212 */ /* 0x080fe200078e3cff */
[----:B------:R-:W-:Y:S01]  /*2840*/  IMAD.MOV.U32 R97, RZ, RZ, c[0x0][0x290] ;  /* 0x0000a400ff617624 */ /* 0x000fe200078e00ff */
[-C--:B------:R-:W-:Y:S01]  /*2850*/  LOP3.LUT R108, R108, R222.reuse, RZ, 0x3c, !PT ;  /* 0x000000de6c6c7212 */ /* 0x080fe200078e3cff */
[----:B------:R-:W-:Y:S01]  /*2860*/  IMAD R76, R126, c[0x0][0x21c], R76 ;  /* 0x000087007e4c7a24 */ /* 0x000fe200078e024c */
[-C--:B------:R-:W-:Y:S01]  /*2870*/  LOP3.LUT R106, R106, R222.reuse, RZ, 0x3c, !PT ;  /* 0x000000de6a6a7212 */ /* 0x080fe200078e3cff */
[----:B------:R-:W-:Y:S01]  /*2880*/  IMAD R73, R60, c[0x0][0x284], R73 ;  /* 0x0000a1003c497a24 */ /* 0x000fe200078e0249 */
[----:B------:R-:W-:Y:S01]  /*2890*/  LOP3.LUT R104, R104, R222, RZ, 0x3c, !PT ;  /* 0x000000de68687212 */ /* 0x000fe200078e3cff */
[C---:B------:R-:W-:Y:S01]  /*28a0*/  IMAD R72, R60.reuse, c[0x0][0x294], R72 ;  /* 0x0000a5003c487a24 */ /* 0x040fe200078e0248 */
[----:B------:R-:W-:Y:S01]  /*28b0*/  LOP3.LUT R3, R3, 0x7ffff000, RZ, 0xc0, !PT ;  /* 0x7ffff00003037812 */ /* 0x000fe200078ec0ff */
[----:B------:R-:W-:Y:S01]  /*28c0*/  IMAD.WIDE.U32 R124, R60, c[0x0][0x280], R124 ;  /* 0x0000a0003c7c7a25 */ /* 0x000fe200078e007c */
[----:B------:R-:W-:-:S02]  /*28d0*/  LOP3.LUT R2, R2, 0x7ffff000, RZ, 0xc0, !PT ;  /* 0x7ffff00002027812 */ /* 0x000fc400078ec0ff */
[----:B------:R-:W-:Y:S01]  /*28e0*/  LOP3.LUT R0, R0, 0x7ffff000, RZ, 0xc0, !PT ;  /* 0x7ffff00000007812 */ /* 0x000fe200078ec0ff */
[----:B------:R-:W-:Y:S01]  /*28f0*/  IMAD.WIDE.U32 R122, R60, c[0x0][0x290], R122 ;  /* 0x0000a4003c7a7a25 */ /* 0x000fe200078e007a */
[--C-:B------:R-:W-:Y:S02]  /*2900*/  IADD3 R109, R109, R6, R220.reuse ;  /* 0x000000066d6d7210 */ /* 0x100fe40007ffe0dc */
[----:B------:R-:W-:Y:S01]  /*2910*/  IADD3 R107, R107, R5, R220 ;  /* 0x000000056b6b7210 */ /* 0x000fe20007ffe0dc */
[----:B------:R-:W-:Y:S01]  /*2920*/  IMAD.WIDE.U32 R126, R126, c[0x0][0x218], R12 ;  /* 0x000086007e7e7a25 */ /* 0x000fe200078e000c */
[--C-:B------:R-:W-:Y:S02]  /*2930*/  IADD3 R105, R105, R4, R220.reuse ;  /* 0x0000000469697210 */ /* 0x100fe40007ffe0dc */
[----:B------:R-:W-:Y:S01]  /*2940*/  IADD3 R108, R108, R3, R220 ;  /* 0x000000036c6c7210 */ /* 0x000fe20007ffe0dc */
[----:B------:R-:W-:Y:S01]  /*2950*/  IMAD.WIDE.U32 R120, R60, c[0x0][0x280], R120 ;  /* 0x0000a0003c787a25 */ /* 0x000fe200078e0078 */
[----:B------:R-:W-:-:S02]  /*2960*/  IADD3 R106, R106, R2, R220 ;  /* 0x000000026a6a7210 */ /* 0x000fc40007ffe0dc */
[----:B------:R-:W-:Y:S01]  /*2970*/  IADD3 R104, R104, R0, R220 ;  /* 0x0000000068687210 */ /* 0x000fe20007ffe0dc */
[----:B------:R-:W-:Y:S01]  /*2980*/  IMAD.WIDE.U32 R118, R60, c[0x0][0x290], R118 ;  /* 0x0000a4003c767a25 */ /* 0x000fe200078e0076 */
[----:B------:R-:W-:Y:S02]  /*2990*/  IADD3 R71, P1, P0, R144, R148, R140 ;  /* 0x0000009490477210 */ /* 0x000fe4000783e08c */
[----:B------:R-:W-:Y:S01]  /*29a0*/  LOP3.LUT R115, R115, 0xfffffff8, RZ, 0xc0, !PT ;  /* 0xfffffff873737812 */ /* 0x000fe200078ec0ff */
[----:B------:R-:W-:Y:S01]  /*29b0*/  IMAD.IADD R75, R125, 0x1, R73 ;  /* 0x000000017d4b7824 */ /* 0x000fe200078e0249 */
[----:B------:R-:W-:Y:S01]  /*29c0*/  LOP3.LUT R114, R114, 0xfffffff8, RZ, 0xc0, !PT ;  /* 0xfffffff872727812 */ /* 0x000fe200078ec0ff */
[----:B------:R-:W-:Y:S01]  /*29d0*/  IMAD.IADD R74, R123, 0x1, R72 ;  /* 0x000000017b4a7824 */ /* 0x000fe200078e0248 */
[----:B------:R-:W-:Y:S01]  /*29e0*/  LOP3.LUT R113, R113, 0xfffffff8, RZ, 0xc0, !PT ;  /* 0xfffffff871717812 */ /* 0x000fe200078ec0ff */
[----:B------:R-:W-:Y:S01]  /*29f0*/  IMAD.IADD R79, R129, 0x1, R79 ;  /* 0x00000001814f7824 */ /* 0x000fe200078e024f */
[CC--:B------:R-:W-:Y:S01]  /*2a00*/  SHF.L.U64.HI R92, R93.reuse, R96.reuse, c[0x0][0x1e4] ;  /* 0x000079005d5c7619 */ /* 0x0c0fe20000010260 */
[----:B------:R-:W-:Y:S01]  /*2a10*/  IMAD.SHL.U32 R93, R93, 0x40, RZ ;  /* 0x000000405d5d7824 */ /* 0x000fe200078e00ff */
[CC--:B------:R-:W-:Y:S01]  /*2a20*/  SHF.L.U64.HI R94, R95.reuse, R96.reuse, c[0x0][0x284] ;  /* 0x0000a1005f5e7619 */ /* 0x0c0fe20000010260 */
[----:B------:R-:W-:Y:S01]  /*2a30*/  IMAD.SHL.U32 R95, R95, 0x40, RZ ;  /* 0x000000405f5f7824 */ /* 0x000fe200078e00ff */
[----:B------:R-:W-:Y:S01]  /*2a40*/  ISETP.GE.AND P6, PT, R86, 0x1, PT ;  /* 0x000000015600780c */ /* 0x000fe20003fc6270 */
[----:B------:R-:W-:Y:S01]  /*2a50*/  IMAD.IADD R76, R127, 0x1, R76 ;  /* 0x000000017f4c7824 */ /* 0x000fe200078e024c */
[C---:B------:R-:W-:Y:S01]  /*2a60*/  SHF.L.U64.HI R96, R97.reuse, R96, c[0x0][0x294] ;  /* 0x0000a50061607619 */ /* 0x040fe20000010260 */
[----:B------:R-:W-:Y:S01]  /*2a70*/  IMAD.SHL.U32 R97, R97, 0x40, RZ ;  /* 0x0000004061617824 */ /* 0x000fe200078e00ff */
[----:B------:R-:W-:Y:S01]  /*2a80*/  ISETP.NE.AND P6, PT, RZ, UR4, PT ;  /* 0x00000004ff007c0c */ /* 0x000fe2000bfc5270 */
[----:B------:R-:W-:Y:S01]  /*2a90*/  IMAD.IADD R73, R73, 0x1, R121 ;  /* 0x0000000149497824 */ /* 0x000fe200078e0279 */
[----:B------:R-:W-:Y:S01]  /*2aa0*/  IADD3.X R70, R83, R89, R141, P1, P0 ;  /* 0x0000005953467210 */ /* 0x000fe20000fe048d */
[----:B------:R-:W-:Y:S01]  /*2ab0*/  IMAD.IADD R72, R72, 0x1, R119 ;  /* 0x0000000148487824 */ /* 0x000fe200078e0277 */
[----:B------:R-:W-:Y:S01]  /*2ac0*/  SHF.R.S32.HI R103, RZ, 0x1f, R115 ;  /* 0x0000001fff677819 */ /* 0x000fe20000011473 */
[----:B------:R-:W-:Y:S01]  /*2ad0*/  IMAD.SHL.U32 R109, R109, 0x2, RZ ;  /* 0x000000026d6d7824 */ /* 0x000fe200078e00ff */
        /* <DEDUP_REMOVED lines=9> */
[----:B------:R-:W-:-:S02]  /*2b70*/  IMAD.SHL.U32 R104, R104, 0x2, RZ ;  /* 0x0000000268687824 */ /* 0x000fc400078e00ff */
.L_x_181:
[-C--:B------:R-:W-:Y:S01]  /*2b80*/  IMAD R117, R92, R116.reuse, RZ ;  /* 0x000000745c757224 */ /* 0x080fe200078e02ff */
[----:B------:R-:W-:Y:S01]  /*2b90*/  SHF.R.S32.HI R69, RZ, 0x1f, R116 ;  /* 0x0000001fff457819 */ /* 0x000fe20000011474 */
[----:B------:R-:W-:Y:S01]  /*2ba0*/  IMAD.WIDE.U32 R16, R93, R116, RZ ;  /* 0x000000745d107225 */ /* 0x000fe200078e00ff */
[----:B------:R-:W-:Y:S04]  /*2bb0*/  DEPBAR.LE SB0, 0x0 ;  /* 0x000080000000791a */ /* 0x000fe80000000000 */
[----:B------:R-:W-:Y:S01]  /*2bc0*/  WARPSYNC 0xffffffff ;  /* 0xffffffff00007948 */ /* 0x000fe20003800000 */
[----:B------:R-:W-:Y:S01]  /*2bd0*/  BAR.SYNC.DEFER_BLOCKING 0x0 ;  /* 0x0000000000007b1d */ /* 0x000fe20000010000 */
[----:B------:R-:W-:Y:S01]  /*2be0*/  ISETP.GE.AND P2, PT, R86, 0x1, PT ;  /* 0x000000015600780c */ /* 0x000fe20003f46270 */
[----:B------:R-:W-:Y:S01]  /*2bf0*/  IMAD R117, R69, R93, R117 ;  /* 0x0000005d45757224 */ /* 0x000fe200078e0275 */
[----:B-1----:R-:W-:Y:S03]  /*2c00*/  IADD3 R2, P1, R71, R16, RZ ;  /* 0x0000001047027210 */ /* 0x002fe60007f3e0ff */
[----:B------:R-:W-:Y:S01]  /*2c10*/  IMAD.IADD R117, R17, 0x1, R117 ;  /* 0x0000000111757824 */ /* 0x000fe200078e0275 */
[C---:B------:R-:W-:Y:S03]  /*2c20*/  LEA R52, P0, R2.reuse, c[0x0][0x1c8], 0x1 ;  /* 0x0000720002347a11 */ /* 0x040fe600078008ff */
[----:B------:R-:W-:Y:S05]  /*2c30*/  IMAD.X R0, R117, 0x1, R70, P1 ;  /* 0x0000000175007824 */ /* 0x000fea00008e0646 */
[----:B------:R-:W-:Y:S01]  /*2c40*/  LEA.HI.X R53, R2, c[0x0][0x1cc], R0, 0x1, P0 ;  /* 0x0000730002357a11 */ /* 0x000fe200000f0c00 */
[----:B------:R-:W-:Y:S01]  /*2c50*/  BSSY B1, `(.L_x_157) ;  /* 0x000038a000017945 */ /* 0x000fe20003800000 */
[----:B------:R-:W-:-:S05]  /*2c60*/  @!P2 BRA `(.L_x_158) ;  /* 0x000036e00000a947 */ /* 0x000fca0003800000 */
[-C--:B------:R-:W-:Y:S02]  /*2c70*/  IMAD R2, R94, R116.reuse, RZ ;  /* 0x000000745e027224 */ /* 0x080fe400078e02ff */
[-C--:B------:R-:W-:Y:S02]  /*2c80*/  IMAD R0, R96, R116.reuse, RZ ;  /* 0x0000007460007224 */ /* 0x080fe400078e02ff */
[----:B------:R-:W-:Y:S02]  /*2c90*/  IMAD R3, R116, -0x40, R66 ;  /* 0xffffffc074037824 */ /* 0x000fe400078e0242 */
[-C--:B------:R-:W-:Y:S03]  /*2ca0*/  IMAD.WIDE.U32 R34, R95, R116.reuse, RZ ;  /* 0x000000745f227225 */ /* 0x080fe600078e00ff */
[----:B------:R-:W-:Y:S01]  /*2cb0*/  IMNMX R3, R3, 0x40, PT ;  /* 0x0000004003037817 */ /* 0x000fe20003800200 */
[----:B------:R-:W-:Y:S04]  /*2cc0*/  IMAD.WIDE.U32 R32, R97, R116, RZ ;  /* 0x0000007461207225 */ /* 0x000fe800078e00ff */
[C---:B------:R-:W-:Y:S02]  /*2cd0*/  IMAD R2, R69.reuse, R95, R2 ;  /* 0x0000005f45027224 */ /* 0x040fe400078e0202 */
[----:B------:R-:W-:Y:S03]  /*2ce0*/  IMAD R0, R69, R97, R0 ;  /* 0x0000006145007224 */ /* 0x000fe600078e0200 */
[----:B------:R-:W-:Y:S02]  /*2cf0*/  IADD3 R2, R35, R2, RZ ;  /* 0x0000000223027210 */ /* 0x000fe40007ffe0ff */
[----:B------:R-:W-:Y:S01]  /*2d00*/  IADD3 R0, R33, R0, RZ ;  /* 0x0000000021007210 */ /* 0x000fe20007ffe0ff */
[----:B------:R-:W-:-:S05]  /*2d10*/  @!P6 BRA `(.L_x_159) ;  /* 0x00001b500000e947 */ /* 0x000fca0003800000 */
[----:B------:R-:W-:Y:S01]  /*2d20*/  ISETP.GE.AND P1, PT, R225, R3, PT ;  /* 0x00000003e100720c */ /* 0x000fe20003f26270 */
[----:B------:R-:W-:Y:S01]  /*2d30*/  BSSY B0, `(.L_x_160) ;  /* 0x000003a000007945 */ /* 0x000fe20003800000 */
        /* <DEDUP_REMOVED lines=12> */
[----:B------:R-:W-:-:S05]  /*2e00*/  @P1 BRA `(.L_x_161) ;  /* 0x000002c000001947 */ /* 0x000fca0003800000 */
[----:B------:R-:W-:Y:S01]  /*2e10*/  IADD3 R34, P0, R124, R34, RZ ;  /* 0x000000227c227210 */ /* 0x000fe20007f1e0ff */
[----:B------:R-:W-:Y:S01]  /*2e20*/  CS2R R50, SRZ ;  /* 0x0000000000327805 */ /* 0x000fe2000001ff00 */
[----:B------:R-:W-:Y:S01]  /*2e30*/  CS2R R24, SRZ ;  /* 0x0000000000187805 */ /* 0x000fe2000001ff00 */
[----:B------:R-:W-:Y:S01]  /*2e40*/  CS2R R48, SRZ ;  /* 0x0000000000307805 */ /* 0x000fe2000001ff00 */
[----:B------:R-:W-:Y:S01]  /*2e50*/  CS2R R26, SRZ ;  /* 0x00000000001a7805 */ /* 0x000fe2000001ff00 */
[----:B------:R-:W-:Y:S01]  /*2e60*/  IMAD.X R2, R2, 0x1, R75, P0 ;  /* 0x0000000102027824 */ /* 0x000fe200000e064b */
[----:B------:R-:W-:Y:S01]  /*2e70*/  IADD3 R32, P0, R122, R32, RZ ;  /* 0x000000207a207210 */ /* 0x000fe20007f1e0ff */
[----:B------:R-:W-:Y:S01]  /*2e80*/  CS2R R44, SRZ ;  /* 0x00000000002c7805 */ /* 0x000fe2000001ff00 */
[----:B------:R-:W-:Y:S01]  /*2e90*/  CS2R R22, SRZ ;  /* 0x0000000000167805 */ /* 0x000fe2000001ff00 */
[----:B------:R-:W-:Y:S01]  /*2ea0*/  CS2R R42, SRZ ;  /* 0x00000000002a7805 */ /* 0x000fe2000001ff00 */
[----:B------:R-:W-:Y:S01]  /*2eb0*/  CS2R R20, SRZ ;  /* 0x0000000000147805 */ /* 0x000fe2000001ff00 */
[----:B------:R-:W-:Y:S01]  /*2ec0*/  IMAD.X R0, R0, 0x1, R74, P0 ;  /* 0x0000000100007824 */ /* 0x000fe200000e064a */
[C---:B------:R-:W-:Y:S01]  /*2ed0*/  LEA R4, P0, R34.reuse, c[0x0][0x270], 0x1 ;  /* 0x00009c0022047a11 */ /* 0x040fe200078008ff */
[----:B------:R-:W-:Y:S01]  /*2ee0*/  CS2R R38, SRZ ;  /* 0x0000000000267805 */ /* 0x000fe2000001ff00 */
[----:B------:R-:W-:Y:S01]  /*2ef0*/  CS2R R18, SRZ ;  /* 0x0000000000127805 */ /* 0x000fe2000001ff00 */
[----:B------:R-:W-:Y:S01]  /*2f00*/  CS2R R36, SRZ ;  /* 0x0000000000247805 */ /* 0x000fe2000001ff00 */
[----:B------:R-:W-:Y:S01]  /*2f10*/  LEA.HI.X R5, R34, c[0x0][0x274], R2, 0x1, P0 ;  /* 0x00009d0022057a11 */ /* 0x000fe200000f0c02 */
[----:B------:R-:W-:Y:S01]  /*2f20*/  CS2R R16, SRZ ;  /* 0x0000000000107805 */ /* 0x000fe2000001ff00 */
[C---:B------:R-:W-:Y:S04]  /*2f30*/  LEA R2, P0, R32.reuse, c[0x0][0x288], 0x1 ;  /* 0x0000a20020027a11 */ /* 0x040fe800078008ff */
[----:B------:R-:W-:Y:S02]  /*2f40*/  LEA.HI.X R3, R32, c[0x0][0x28c], R0, 0x1, P0 ;  /* 0x0000a30020037a11 */ /* 0x000fe400000f0c00 */
[----:B------:R-:W-:Y:S11]  /*2f50*/  ISETP.GE.AND P0, PT, R138, c[0x0][0x27c], PT ;  /* 0x00009f008a007a0c */ /* 0x000ff60003f06270 */
[----:B------:R-:W-:Y:S02]  /*2f60*/  @!UPT UIADD3 URZ, URZ, URZ, URZ ;  /* 0x0000003f3f3ff290 */ /* 0x000fe4000fffe03f */
[----:B------:R1:W5:Y:S04]  /*2f70*/  @!P0 LDG.E.64 R50, [R4.64] ;  /* 0x0000000604328981 */ /* 0x000368000c1e1b00 */
[----:B------:R1:W5:Y:S01]  /*2f80*/  @!P0 LDG.E.64 R24, [R2.64] ;  /* 0x0000000602188981 */ /* 0x000362000c1e1b00 */
[----:B------:R-:W-:Y:S11]  /*2f90*/  ISETP.GE.AND P0, PT, R134, c[0x0][0x27c], PT ;  /* 0x00009f0086007a0c */ /* 0x000ff60003f06270 */
[----:B------:R-:W-:Y:S02]  /*2fa0*/  @!UPT UIADD3 URZ, URZ, URZ, URZ ;  /* 0x0000003f3f3ff290 */ /* 0x000fe4000fffe03f */
[----:B------:R1:W5:Y:S04]  /*2fb0*/  @!P0 LDG.E.64 R48, [R4.64+0x20] ;  /* 0x0000200604308981 */ /* 0x000368000c1e1b00 */
[----:B------:R1:W5:Y:S01]  /*2fc0*/  @!P0 LDG.E.64 R26, [R2.64+0x20] ;  /* 0x00002006021a8981 */ /* 0x000362000c1e1b00 */
        /* <DEDUP_REMOVED lines=15> */
[----:B------:R1:W5:Y:S02]  /*30c0*/  @!P0 LDG.E.64 R16, [R2.64+0xa0] ;  /* 0x0000a00602108981 */ /* 0x000364000c1e1b00 */
.L_x_161:
[----:B------:R-:W-:Y:S05]  /*30d0*/  BSYNC B0 ;  /* 0x0000000000007941 */ /* 0x000fea0003800000 */
.L_x_160:
[----:B------:R-:W-:-:S05]  /*30e0*/  @P1 BRA `(.L_x_162) ;  /* 0x0000340000001947 */ /* 0x000fca0003800000 */
[----:B-----5:R-:W-:Y:S01]  /*30f0*/  MOV R0, R39 ;  /* 0x0000002700007202 */ /* 0x020fe20000000f00 */
[----:B-1----:R-:W-:Y:S01]  /*3100*/  IMAD.MOV.U32 R4, RZ, RZ, R36 ;  /* 0x000000ffff047224 */ /* 0x002fe200078e0024 */
[----:B------:R-:W-:Y:S01]  /*3110*/  ISETP.GE.AND P0, PT, R140, c[0x0][0x1d4], PT ;  /* 0x000075008c007a0c */ /* 0x000fe20003f06270 */
[----:B------:R-:W-:Y:S01]  /*3120*/  IMAD.MOV.U32 R3, RZ, RZ, R37 ;  /* 0x000000ffff037224 */ /* 0x000fe200078e0025 */
[----:B------:R-:W-:Y:S01]  /*3130*/  BSSY B0, `(.L_x_163) ;  /* 0x0000054000007945 */ /* 0x000fe20003800000 */
[----:B------:R-:W-:Y:S03]  /*3140*/  IMAD.MOV.U32 R2, RZ, RZ, R38 ;  /* 0x000000ffff027224 */ /* 0x000fe600078e0026 */
[----:B------:R-:W-:Y:S01]  /*3150*/  PRMT R34, R3, 0x5410, R4 ;  /* 0x0000541003227816 */ /* 0x000fe20000000004 */
[----:B------:R-:W-:Y:S01]  /*3160*/  IMAD.MOV.U32 R4, RZ, RZ, R42 ;  /* 0x000000ffff047224 */ /* 0x000fe200078e002a */
[----:B------:R-:W-:Y:S01]  /*3170*/  PRMT R35, R0, 0x5410, R2 ;  /* 0x0000541000237816 */ /* 0x000fe20000000002 */
[----:B------:R-:W-:Y:S01]  /*3180*/  IMAD.MOV.U32 R3, RZ, RZ, R43 ;  /* 0x000000ffff037224 */ /* 0x000fe200078e002b */
[----:B------:R-:W-:Y:S01]  /*3190*/  MOV R2, R44 ;  /* 0x0000002c00027202 */ /* 0x000fe20000000f00 */
        /* <DEDUP_REMOVED lines=11> */
[----:B------:R-:W-:Y:S02]  /*3250*/  MOV R4, R18 ;  /* 0x0000001200047202 */ /* 0x000fe40000000f00 */
[----:B------:R-:W-:Y:S02]  /*3260*/  MOV R0, R21 ;  /* 0x0000001500007202 */ /* 0x000fe40000000f00 */
[----:B------:R-:W-:Y:S01]  /*3270*/  PRMT R6, R3, 0x5410, R4 ;  /* 0x0000541003067816 */ /* 0x000fe20000000004 */
[----:B------:R-:W-:Y:S01]  /*3280*/  IMAD.MOV.U32 R4, RZ, RZ, R22 ;  /* 0x000000ffff047224 */ /* 0x000fe200078e0016 */
[----:B------:R-:W-:Y:S01]  /*3290*/  PRMT R7, R0, 0x5410, R2 ;  /* 0x0000541000077816 */ /* 0x000fe20000000002 */
[----:B------:R-:W-:Y:S01]  /*32a0*/  IMAD.MOV.U32 R3, RZ, RZ, R23 ;  /* 0x000000ffff037224 */ /* 0x000fe200078e0017 */
[----:B------:R-:W-:Y:S01]  /*32b0*/  MOV R2, R26 ;  /* 0x0000001a00027202 */ /* 0x000fe20000000f00 */
[----:B------:R-:W-:Y:S03]  /*32c0*/  IMAD.MOV.U32 R0, RZ, RZ, R27 ;  /* 0x000000ffff007224 */ /* 0x000fe600078e001b */
[----:B------:R-:W-:Y:S02]  /*32d0*/  PRMT R8, R3, 0x5410, R4 ;  /* 0x0000541003087816 */ /* 0x000fe40000000004 */
[----:B------:R-:W-:Y:S01]  /*32e0*/  PRMT R11, R0, 0x5410, R2 ;  /* 0x00005410000b7816 */ /* 0x000fe20000000002 */
[----:B------:R-:W-:-:S05]  /*32f0*/  @P0 BRA `(.L_x_164) ;  /* 0x0000037000000947 */ /* 0x000fca0003800000 */
[----:B------:R-:W-:Y:S01]  /*3300*/  ISETP.GE.AND P0, PT, R138, c[0x0][0x27c], PT ;  /* 0x00009f008a007a0c */ /* 0x000fe20003f06270 */
[----:B------:R-:W1:Y:S01]  /*3310*/  LDS.128 R12, [R230+0x6000] ;  /* 0x00600000e60c7984 */ /* 0x000e620000000c00 */
[----:B------:R-:W-:Y:S02]  /*3320*/  MOV R0, R24 ;  /* 0x0000001800007202 */ /* 0x000fe40000000f00 */
[----:B------:R-:W-:Y:S02]  /*3330*/  MOV R29, R50 ;  /* 0x00000032001d7202 */ /* 0x000fe40000000f00 */
[----:B------:R-:W-:Y:S02]  /*3340*/  MOV R3, R25 ;  /* 0x0000001900037202 */ /* 0x000fe40000000f00 */
[----:B------:R-:W-:Y:S05]  /*3350*/  MOV R32, R51 ;  /* 0x0000003300207202 */ /* 0x000fea0000000f00 */
[--C-:B------:R-:W-:Y:S01]  /*3360*/  @!P0 SHF.R.U64 R2, R24, 0x10, R25.reuse ;  /* 0x0000001018028819 */ /* 0x100fe20000001219 */
[----:B------:R-:W-:Y:S01]  /*3370*/  @!P0 HADD2.F32 R0, -RZ, R0.H0_H0 ;  /* 0x20000000ff008230 */ /* 0x000fe20000004100 */
[----:B------:R-:W-:Y:S01]  /*3380*/  @!P0 SHF.R.U32.HI R4, RZ, 0x10, R25 ;  /* 0x00000010ff048819 */ /* 0x000fe20000011619 */
[----:B------:R-:W-:Y:S01]  /*3390*/  @!P0 HADD2.F32 R29, -RZ, R29.H0_H0 ;  /* 0x2000001dff1d8230 */ /* 0x000fe20000004100 */
[--C-:B------:R-:W-:Y:S01]  /*33a0*/  @!P0 SHF.R.U64 R31, R50, 0x10, R51.reuse ;  /* 0x00000010321f8819 */ /* 0x100fe20000001233 */
[----:B------:R-:W-:Y:S01]  /*33b0*/  @!P0 HADD2.F32 R2, -RZ, R2.H0_H0 ;  /* 0x20000002ff028230 */ /* 0x000fe20000004100 */
[----:B------:R-:W-:Y:S01]  /*33c0*/  @!P0 SHF.R.U32.HI R33, RZ, 0x10, R51 ;  /* 0x00000010ff218819 */ /* 0x000fe20000011633 */
[----:B------:R-:W-:Y:S02]  /*33d0*/  @!P0 HADD2.F32 R3, -RZ, R3.H0_H0 ;  /* 0x20000003ff038230 */ /* 0x000fe40000004100 */
[----:B------:R-:W-:Y:S02]  /*33e0*/  @!P0 HADD2.F32 R31, -RZ, R31.H0_H0 ;  /* 0x2000001fff1f8230 */ /* 0x000fe40000004100 */
[----:B------:R-:W-:Y:S02]  /*33f0*/  @!P0 HADD2.F32 R33, -RZ, R33.H0_H0 ;  /* 0x20000021ff218230 */ /* 0x000fe40000004100 */
[----:B------:R-:W-:Y:S01]  /*3400*/  @!P0 HADD2.F32 R4, -RZ, R4.H0_H0 ;  /* 0x20000004ff048230 */ /* 0x000fe20000004100 */
[----:B-1----:R-:W-:Y:S01]  /*3410*/  @!P0 IMAD.MOV.U32 R25, RZ, RZ, R13 ;  /* 0x000000ffff198224 */ /* 0x002fe200078e000d */
[----:B------:R-:W-:Y:S04]  /*3420*/  @!P0 MOV R24, R12 ;  /* 0x0000000c00188202 */ /* 0x000fe80000000f00 */
[--C-:B------:R-:W-:Y:S02]  /*3430*/  @!P0 HADD2.F32 R30, -RZ, R25.reuse.H1_H1 ;  /* 0x30000019ff1e8230 */ /* 0x100fe40000004100 */
[--C-:B------:R-:W-:Y:S02]  /*3440*/  @!P0 HADD2.F32 R28, -RZ, R24.reuse.H1_H1 ;  /* 0x30000018ff1c8230 */ /* 0x100fe40000004100 */
[----:B------:R-:W-:Y:S01]  /*3450*/  @!P0 HADD2.F32 R24, -RZ, R24.H0_H0 ;  /* 0x20000018ff188230 */ /* 0x000fe20000004100 */
[----:B------:R-:W-:Y:S02]  /*3460*/  @!P0 FMUL.FTZ R50, R30, R2 ;  /* 0x000000021e328220 */ /* 0x000fe40000410000 */
[-C--:B------:R-:W-:Y:S02]  /*3470*/  @!P0 FMUL.FTZ R47, R28, R0.reuse ;  /* 0x000000001c2f8220 */ /* 0x080fe40000410000 */
[C---:B------:R-:W-:Y:S02]  /*3480*/  @!P0 FMUL.FTZ R0, R24.reuse, R0 ;  /* 0x0000000018008220 */ /* 0x040fe40000410000 */
[-C--:B------:R-:W-:Y:S01]  /*3490*/  @!P0 FFMA.FTZ R47, R24, R29.reuse, -R47 ;  /* 0x0000001d182f8223 */ /* 0x080fe2000001082f */
[----:B------:R-:W-:Y:S01]  /*34a0*/  @!P0 HADD2.F32 R24, -RZ, R25.H0_H0 ;  /* 0x20000019ff188230 */ /* 0x000fe20000004100 */
[----:B------:R-:W-:Y:S01]  /*34b0*/  @!P0 FFMA.FTZ R0, R28, R29, R0 ;  /* 0x0000001d1c008223 */ /* 0x000fe20000010000 */
[----:B------:R-:W-:Y:S01]  /*34c0*/  @!P0 MOV R25, R14 ;  /* 0x0000000e00198202 */ /* 0x000fe20000000f00 */
[----:B------:R-:W-:Y:S02]  /*34d0*/  @!P0 HADD2.F32 R29, -RZ, R32.H0_H0 ;  /* 0x20000020ff1d8230 */ /* 0x000fe40000004100 */
[----:B------:R-:W-:Y:S01]  /*34e0*/  @!P0 FMUL.FTZ R2, R24, R2 ;  /* 0x0000000218028220 */ /* 0x000fe20000410000 */
[----:B------:R-:W-:Y:S01]  /*34f0*/  @!P0 F2FP.PACK_AB R0, R0, R47 ;  /* 0x0000002f0000823e */ /* 0x000fe200000000ff */
[----:B------:R-:W-:Y:S01]  /*3500*/  @!P0 FFMA.FTZ R50, R24, R31, -R50 ;  /* 0x0000001f18328223 */ /* 0x000fe20000010832 */
[----:B------:R-:W-:Y:S01]  /*3510*/  @!P0 MOV R24, R15 ;  /* 0x0000000f00188202 */ /* 0x000fe20000000f00 */
[----:B------:R-:W-:Y:S01]  /*3520*/  @!P0 FFMA.FTZ R2, R30, R31, R2 ;  /* 0x0000001f1e028223 */ /* 0x000fe20000010002 */
[--C-:B------:R-:W-:Y:S01]  /*3530*/  @!P0 HADD2.F32 R28, -RZ, R25.reuse.H1_H1 ;  /* 0x30000019ff1c8230 */ /* 0x100fe20000004100 */
[----:B------:R-:W-:Y:S01]  /*3540*/  @!P0 IMAD.MOV.U32 R12, RZ, RZ, R0 ;  /* 0x000000ffff0c8224 */ /* 0x000fe200078e0000 */
[----:B------:R-:W-:Y:S02]  /*3550*/  @!P0 HADD2.F32 R25, -RZ, R25.H0_H0 ;  /* 0x20000019ff198230 */ /* 0x000fe40000004100 */
[--C-:B------:R-:W-:Y:S01]  /*3560*/  @!P0 HADD2.F32 R32, -RZ, R24.reuse.H1_H1 ;  /* 0x30000018ff208230 */ /* 0x100fe20000004100 */
[-C--:B------:R-:W-:Y:S01]  /*3570*/  @!P0 FMUL.FTZ R54, R28, R3.reuse ;  /* 0x000000031c368220 */ /* 0x080fe20000410000 */
[----:B------:R-:W-:Y:S01]  /*3580*/  @!P0 HADD2.F32 R24, -RZ, R24.H0_H0 ;  /* 0x20000018ff188230 */ /* 0x000fe20000004100 */
[C---:B------:R-:W-:Y:S01]  /*3590*/  @!P0 FMUL.FTZ R3, R25.reuse, R3 ;  /* 0x0000000319038220 */ /* 0x040fe20000410000 */
[----:B------:R-:W-:Y:S01]  /*35a0*/  @!P0 F2FP.PACK_AB R2, R2, R50 ;  /* 0x000000320202823e */ /* 0x000fe200000000ff */
[-C--:B------:R-:W-:Y:S02]  /*35b0*/  @!P0 FMUL.FTZ R51, R32, R4.reuse ;  /* 0x0000000420338220 */ /* 0x080fe40000410000 */
[----:B------:R-:W-:Y:S01]  /*35c0*/  @!P0 FMUL.FTZ R4, R24, R4 ;  /* 0x0000000418048220 */ /* 0x000fe20000410000 */
[----:B------:R-:W-:Y:S01]  /*35d0*/  @!P0 MOV R13, R2 ;  /* 0x00000002000d8202 */ /* 0x000fe20000000f00 */
[-C--:B------:R-:W-:Y:S02]  /*35e0*/  @!P0 FFMA.FTZ R3, R28, R29.reuse, R3 ;  /* 0x0000001d1c038223 */ /* 0x080fe40000010003 */
[----:B------:R-:W-:Y:S02]  /*35f0*/  @!P0 FFMA.FTZ R25, R25, R29, -R54 ;  /* 0x0000001d19198223 */ /* 0x000fe40000010836 */
[-C--:B------:R-:W-:Y:S02]  /*3600*/  @!P0 FFMA.FTZ R51, R24, R33.reuse, -R51 ;  /* 0x0000002118338223 */ /* 0x080fe40000010833 */
[----:B------:R-:W-:Y:S01]  /*3610*/  @!P0 FFMA.FTZ R4, R32, R33, R4 ;  /* 0x0000002120048223 */ /* 0x000fe20000010004 */
[----:B------:R-:W-:Y:S04]  /*3620*/  @!P0 F2FP.PACK_AB R3, R3, R25 ;  /* 0x000000190303823e */ /* 0x000fe800000000ff */
[----:B------:R-:W-:Y:S02]  /*3630*/  @!P0 F2FP.PACK_AB R4, R4, R51 ;  /* 0x000000330404823e */ /* 0x000fe400000000ff */
[----:B------:R-:W-:Y:S02]  /*3640*/  @!P0 MOV R14, R3 ;  /* 0x00000003000e8202 */ /* 0x000fe40000000f00 */
[----:B------:R-:W-:Y:S05]  /*3650*/  @!P0 MOV R15, R4 ;  /* 0x00000004000f8202 */ /* 0x000fea0000000f00 */
[----:B------:R1:W-:Y:S02]  /*3660*/  STG.E.128 [R52.64], R12 ;  /* 0x0000000c34007986 */ /* 0x0003e4000c101d06 */
.L_x_164:
[----:B------:R-:W-:Y:S05]  /*3670*/  BSYNC B0 ;  /* 0x0000000000007941 */ /* 0x000fea0003800000 */
.L_x_163:
[----:B------:R-:W-:Y:S01]  /*3680*/  ISETP.GE.AND P0, PT, R9, c[0x0][0x1d4], PT ;  /* 0x0000750009007a0c */ /* 0x000fe20003f06270 */
[----:B------:R-:W-:Y:S01]  /*3690*/  @!UPT UIADD3 URZ, URZ, URZ, URZ ;  /* 0x0000003f3f3ff290 */ /* 0x000fe2000fffe03f */
[----:B------:R-:W-:Y:S11]  /*36a0*/  BSSY B0, `(.L_x_165) ;  /* 0x0000036000007945 */ /* 0x000ff60003800000 */
[----:B------:R-:W-:-:S05]  /*36b0*/  @P0 BRA `(.L_x_166) ;  /* 0x0000034000000947 */ /* 0x000fca0003800000 */
[----:B------:R-:W-:Y:S01]  /*36c0*/  ISETP.GE.AND P0, PT, R134, c[0x0][0x27c], PT ;  /* 0x00009f0086007a0c */ /* 0x000fe20003f06270 */
[----:B-1----:R-:W1:Y:S11]  /*36d0*/  LDS.128 R12, [R229+0x6000] ;  /* 0x00600000e50c7984 */ /* 0x002e760000000c00 */
[----:B------:R-:W-:Y:S01]  /*36e0*/  @!UPT UIADD3 URZ, URZ, URZ, URZ ;  /* 0x0000003f3f3ff290 */ /* 0x000fe2000fffe03f */
[----:B------:R-:W-:Y:S01]  /*36f0*/  @!P0 HADD2.F32 R24, -RZ, R11.H1_H1 ;  /* 0x3000000bff188230 */ /* 0x000fe20000004100 */
[----:B------:R-:W-:Y:S02]  /*3700*/  @!P0 SHF.R.U64 R0, R26, 0x10, R27 ;  /* 0x000000101a008819 */ /* 0x000fe4000000121b */
[----:B------:R-:W-:Y:S02]  /*3710*/  @!P0 SHF.R.U64 R29, R48, 0x10, R49 ;  /* 0x00000010301d8819 */ /* 0x000fe40000001231 */
[----:B------:R-:W-:Y:S01]  /*3720*/  @!P0 SHF.R.U32.HI R3, RZ, 0x10, R27 ;  /* 0x00000010ff038819 */ /* 0x000fe2000001161b */
[----:B------:R-:W-:Y:S01]  /*3730*/  @!P0 HADD2.F32 R25, -RZ, R0.H0_H0 ;  /* 0x20000000ff198230 */ /* 0x000fe20000004100 */
[----:B------:R-:W-:Y:S01]  /*3740*/  @!P0 SHF.R.U32.HI R31, RZ, 0x10, R49 ;  /* 0x00000010ff1f8819 */ /* 0x000fe20000011631 */
[----:B------:R-:W-:Y:S02]  /*3750*/  @!P0 HADD2.F32 R27, -RZ, R46.H1_H1 ;  /* 0x3000002eff1b8230 */ /* 0x000fe40000004100 */
[----:B------:R-:W-:Y:S02]  /*3760*/  @!P0 HADD2.F32 R29, -RZ, R29.H0_H0 ;  /* 0x2000001dff1d8230 */ /* 0x000fe40000004100 */
[----:B------:R-:W-:Y:S01]  /*3770*/  @!P0 HADD2.F32 R31, -RZ, R31.H0_H0 ;  /* 0x2000001fff1f8230 */ /* 0x000fe20000004100 */
[----:B-1----:R-:W-:Y:S02]  /*3780*/  @!P0 MOV R2, R12 ;  /* 0x0000000c00028202 */ /* 0x002fe40000000f00 */
[----:B------:R-:W-:Y:S03]  /*3790*/  @!P0 MOV R4, R13 ;  /* 0x0000000d00048202 */ /* 0x000fe60000000f00 */
[--C-:B------:R-:W-:Y:S02]  /*37a0*/  @!P0 HADD2.F32 R26, -RZ, R2.reuse.H1_H1 ;  /* 0x30000002ff1a8230 */ /* 0x100fe40000004100 */
[----:B------:R-:W-:Y:S02]  /*37b0*/  @!P0 HADD2.F32 R2, -RZ, R2.H0_H0 ;  /* 0x20000002ff028230 */ /* 0x000fe40000004100 */
[--C-:B------:R-:W-:Y:S01]  /*37c0*/  @!P0 HADD2.F32 R28, -RZ, R4.reuse.H1_H1 ;  /* 0x30000004ff1c8230 */ /* 0x100fe20000004100 */
[-C--:B------:R-:W-:Y:S02]  /*37d0*/  @!P0 FMUL.FTZ R32, R26, R24.reuse ;  /* 0x000000181a208220 */ /* 0x080fe40000410000 */
[----:B------:R-:W-:Y:S01]  /*37e0*/  @!P0 FMUL.FTZ R0, R2, R24 ;  /* 0x0000001802008220 */ /* 0x000fe20000410000 */
[----:B------:R-:W-:Y:S01]  /*37f0*/  @!P0 HADD2.F32 R24, -RZ, R4.H0_H0 ;  /* 0x20000004ff188230 */ /* 0x000fe20000004100 */
[----:B------:R-:W-:Y:S01]  /*3800*/  @!P0 FMUL.FTZ R33, R28, R25 ;  /* 0x000000191c218220 */ /* 0x000fe20000410000 */
[----:B------:R-:W-:Y:S01]  /*3810*/  @!P0 MOV R4, R14 ;  /* 0x0000000e00048202 */ /* 0x000fe20000000f00 */
[----:B------:R-:W-:Y:S02]  /*3820*/  @!P0 FFMA.FTZ R32, R2, R27, -R32 ;  /* 0x0000001b02208223 */ /* 0x000fe40000010820 */
[C---:B------:R-:W-:Y:S01]  /*3830*/  @!P0 FMUL.FTZ R2, R24.reuse, R25 ;  /* 0x0000001918028220 */ /* 0x040fe20000410000 */
[----:B------:R-:W-:Y:S01]  /*3840*/  @!P0 HADD2.F32 R25, -RZ, R11.H0_H0 ;  /* 0x2000000bff198230 */ /* 0x000fe20000004100 */
[----:B------:R-:W-:Y:S01]  /*3850*/  @!P0 FFMA.FTZ R33, R24, R29, -R33 ;  /* 0x0000001d18218223 */ /* 0x000fe20000010821 */
[----:B------:R-:W-:Y:S01]  /*3860*/  @!P0 MOV R24, R15 ;  /* 0x0000000f00188202 */ /* 0x000fe20000000f00 */
[----:B------:R-:W-:Y:S01]  /*3870*/  @!P0 FFMA.FTZ R0, R26, R27, R0 ;  /* 0x0000001b1a008223 */ /* 0x000fe20000010000 */
[--C-:B------:R-:W-:Y:S01]  /*3880*/  @!P0 HADD2.F32 R26, -RZ, R4.reuse.H1_H1 ;  /* 0x30000004ff1a8230 */ /* 0x100fe20000004100 */
[----:B------:R-:W-:Y:S01]  /*3890*/  @!P0 FFMA.FTZ R2, R28, R29, R2 ;  /* 0x0000001d1c028223 */ /* 0x000fe20000010002 */
[----:B------:R-:W-:Y:S02]  /*38a0*/  @!P0 HADD2.F32 R4, -RZ, R4.H0_H0 ;  /* 0x20000004ff048230 */ /* 0x000fe40000004100 */
[----:B------:R-:W-:Y:S01]  /*38b0*/  @!P0 F2FP.PACK_AB R0, R0, R32 ;  /* 0x000000200000823e */ /* 0x000fe200000000ff */
[----:B------:R-:W-:Y:S01]  /*38c0*/  @!P0 FMUL.FTZ R47, R26, R25 ;  /* 0x000000191a2f8220 */ /* 0x000fe20000410000 */
[----:B------:R-:W-:Y:S01]  /*38d0*/  @!P0 F2FP.PACK_AB R2, R2, R33 ;  /* 0x000000210202823e */ /* 0x000fe200000000ff */
[----:B------:R-:W-:Y:S01]  /*38e0*/  @!P0 HADD2.F32 R27, -RZ, R46.H0_H0 ;  /* 0x2000002eff1b8230 */ /* 0x000fe20000004100 */
[----:B------:R-:W-:Y:S01]  /*38f0*/  @!P0 MOV R12, R0 ;  /* 0x00000000000c8202 */ /* 0x000fe20000000f00 */
[--C-:B------:R-:W-:Y:S01]  /*3900*/  @!P0 HADD2.F32 R30, -RZ, R24.reuse.H1_H1 ;  /* 0x30000018ff1e8230 */ /* 0x100fe20000004100 */
[----:B------:R-:W-:Y:S01]  /*3910*/  @!P0 MOV R13, R2 ;  /* 0x00000002000d8202 */ /* 0x000fe20000000f00 */
[----:B------:R-:W-:Y:S02]  /*3920*/  @!P0 HADD2.F32 R24, -RZ, R24.H0_H0 ;  /* 0x20000018ff188230 */ /* 0x000fe40000004100 */
[----:B------:R-:W-:Y:S01]  /*3930*/  @!P0 HADD2.F32 R11, -RZ, R3.H0_H0 ;  /* 0x20000003ff0b8230 */ /* 0x000fe20000004100 */
[C---:B------:R-:W-:Y:S02]  /*3940*/  @!P0 FMUL.FTZ R3, R4.reuse, R25 ;  /* 0x0000001904038220 */ /* 0x040fe40000410000 */
[----:B------:R-:W-:Y:S02]  /*3950*/  @!P0 FFMA.FTZ R25, R4, R27, -R47 ;  /* 0x0000001b04198223 */ /* 0x000fe4000001082f */
[-C--:B------:R-:W-:Y:S02]  /*3960*/  @!P0 FMUL.FTZ R46, R30, R11.reuse ;  /* 0x0000000b1e2e8220 */ /* 0x080fe40000410000 */
[----:B------:R-:W-:Y:S02]  /*3970*/  @!P0 FMUL.FTZ R4, R24, R11 ;  /* 0x0000000b18048220 */ /* 0x000fe40000410000 */
[----:B------:R-:W-:Y:S02]  /*3980*/  @!P0 FFMA.FTZ R3, R26, R27, R3 ;  /* 0x0000001b1a038223 */ /* 0x000fe40000010003 */
[-C--:B------:R-:W-:Y:S02]  /*3990*/  @!P0 FFMA.FTZ R46, R24, R31.reuse, -R46 ;  /* 0x0000001f182e8223 */ /* 0x080fe4000001082e */
[----:B------:R-:W-:Y:S01]  /*39a0*/  @!P0 FFMA.FTZ R4, R30, R31, R4 ;  /* 0x0000001f1e048223 */ /* 0x000fe20000010004 */
[----:B------:R-:W-:Y:S04]  /*39b0*/  @!P0 F2FP.PACK_AB R3, R3, R25 ;  /* 0x000000190303823e */ /* 0x000fe800000000ff */
[----:B------:R-:W-:Y:S02]  /*39c0*/  @!P0 F2FP.PACK_AB R4, R4, R46 ;  /* 0x0000002e0404823e */ /* 0x000fe400000000ff */
[----:B------:R-:W-:Y:S02]  /*39d0*/  @!P0 MOV R14, R3 ;  /* 0x00000003000e8202 */ /* 0x000fe40000000f00 */
[----:B------:R-:W-:Y:S05]  /*39e0*/  @!P0 MOV R15, R4 ;  /* 0x00000004000f8202 */ /* 0x000fea0000000f00 */
[----:B------:R1:W-:Y:S02]  /*39f0*/  STG.E.128 [R52.64+0x40], R12 ;  /* 0x0000400c34007986 */ /* 0x0003e4000c101d06 */
.L_x_166:
[----:B------:R-:W-:Y:S05]  /*3a00*/  BSYNC B0 ;  /* 0x0000000000007941 */ /* 0x000fea0003800000 */
.L_x_165:
        /* <DEDUP_REMOVED lines=8> */
[--C-:B------:R-:W-:Y:S01]  /*3a90*/  @!P0 SHF.R.U64 R0, R22, 0x10, R23.reuse ;  /* 0x0000001016008819 */ /* 0x100fe20000001217 */
[--C-:B------:R-:W-:Y:S01]  /*3aa0*/  @!P0 HADD2.F32 R24, -RZ, R41.reuse.H1_H1 ;  /* 0x30000029ff188230 */ /* 0x100fe20000004100 */
[----:B------:R-:W-:Y:S02]  /*3ab0*/  @!P0 SHF.R.U32.HI R3, RZ, 0x10, R23 ;  /* 0x00000010ff038819 */ /* 0x000fe40000011617 */
[--C-:B------:R-:W-:Y:S01]  /*3ac0*/  @!P0 SHF.R.U64 R26, R44, 0x10, R45.reuse ;  /* 0x000000102c1a8819 */ /* 0x100fe2000000122d */
[----:B------:R-:W-:Y:S01]  /*3ad0*/  @!P0 HADD2.F32 R22, -RZ, R0.H0_H0 ;  /* 0x20000000ff168230 */ /* 0x000fe20000004100 */
[----:B------:R-:W-:Y:S03]  /*3ae0*/  @!P0 SHF.R.U32.HI R28, RZ, 0x10, R45 ;  /* 0x00000010ff1c8819 */ /* 0x000fe6000001162d */
        /* <DEDUP_REMOVED lines=8> */
[C---:B------:R-:W-:Y:S01]  /*3b70*/  @!P0 FMUL.FTZ R0, R2.reuse, R11 ;  /* 0x0000000b02008220 */ /* 0x040fe20000410000 */
        /* <DEDUP_REMOVED lines=33> */
.L_x_168:
[----:B------:R-:W-:Y:S05]  /*3d90*/  BSYNC B0 ;  /* 0x0000000000007941 */ /* 0x000fea0003800000 */
.L_x_167:
[----:B------:R-:W-:Y:S01]  /*3da0*/  IADD3 R0, R140, 0x60, RZ ;  /* 0x000000608c007810 */ /* 0x000fe20007ffe0ff */
[----:B------:R-:W-:Y:S03]  /*3db0*/  BSSY B0, `(.L_x_169) ;  /* 0x0000038000007945 */ /* 0x000fe60003800000 */
[----:B------:R-:W-:Y:S11]  /*3dc0*/  ISETP.GE.AND P0, PT, R0, c[0x0][0x1d4], PT ;  /* 0x0000750000007a0c */ /* 0x000ff60003f06270 */
[----:B------:R-:W-:Y:S02]  /*3dd0*/  @!UPT UIADD3 URZ, URZ, URZ, URZ ;  /* 0x0000003f3f3ff290 */ /* 0x000fe4000fffe03f */
        /* <DEDUP_REMOVED lines=53> */
.L_x_170:
[----:B------:R-:W-:Y:S05]  /*4130*/  BSYNC B0 ;  /* 0x0000000000007941 */ /* 0x000fea0003800000 */
.L_x_169:
        /* <DEDUP_REMOVED lines=9> */
[----:B------:R-:W-:Y:S01]  /*41d0*/  @!P0 SHF.R.U64 R0, R18, 0x10, R19 ;  /* 0x0000001012008819 */ /* 0x000fe20000001213 */
[--C-:B------:R-:W-:Y:S01]  /*41e0*/  @!P0 HADD2.F32 R18, -RZ, R35.reuse.H1_H1 ;  /* 0x30000023ff128230 */ /* 0x100fe20000004100 */
[----:B------:R-:W-:Y:S02]  /*41f0*/  @!P0 SHF.R.U64 R20, R38, 0x10, R39 ;  /* 0x0000001026148819 */ /* 0x000fe40000001227 */
[----:B------:R-:W-:Y:S01]  /*4200*/  @!P0 SHF.R.U32.HI R3, RZ, 0x10, R19 ;  /* 0x00000010ff038819 */ /* 0x000fe20000011613 */
[----:B------:R-:W-:Y:S01]  /*4210*/  @!P0 HADD2.F32 R8, -RZ, R0.H0_H0 ;  /* 0x20000000ff088230 */ /* 0x000fe20000004100 */
[----:B------:R-:W-:Y:S01]  /*4220*/  @!P0 SHF.R.U32.HI R22, RZ, 0x10, R39 ;  /* 0x00000010ff168819 */ /* 0x000fe20000011627 */
[----:B------:R-:W-:Y:S04]  /*4230*/  @!P0 HADD2.F32 R20, -RZ, R20.H0_H0 ;  /* 0x20000014ff148230 */ /* 0x000fe80000004100 */
        /* <DEDUP_REMOVED lines=41> */
.L_x_172:
[----:B------:R-:W-:Y:S05]  /*44d0*/  BSYNC B0 ;  /* 0x0000000000007941 */ /* 0x000fea0003800000 */
.L_x_171:
[----:B------:R-:W-:Y:S04]  /*44e0*/  IADD3 R0, R140, 0xa0, RZ ;  /* 0x000000a08c007810 */ /* 0x000fe80007ffe0ff */
[----:B------:R-:W-:Y:S11]  /*44f0*/  ISETP.GE.AND P0, PT, R0, c[0x0][0x1d4], PT ;  /* 0x0000750000007a0c */ /* 0x000ff60003f06270 */
[----:B------:R-:W-:Y:S02]  /*4500*/  @!UPT UIADD3 URZ, URZ, URZ, URZ ;  /* 0x0000003f3f3ff290 */ /* 0x000fe4000fffe03f */
[----:B------:R-:W-:-:S05]  /*4510*/  @P0 BRA `(.L_x_162) ;  /* 0x00001fd000000947 */ /* 0x000fca0003800000 */
[----:B------:R-:W-:Y:S01]  /*4520*/  ISETP.GE.AND P0, PT, R132, c[0x0][0x27c], PT ;  /* 0x00009f0084007a0c */ /* 0x000fe20003f06270 */
[----:B-1----:R-:W1:Y:S11]  /*4530*/  LDS.128 R12, [R229+0xa000] ;  /* 0x00a00000e50c7984 */ /* 0x002e760000000c00 */
[----:B------:R-:W-:Y:S01]  /*4540*/  @!UPT UIADD3 URZ, URZ, URZ, URZ ;  /* 0x0000003f3f3ff290 */ /* 0x000fe2000fffe03f */
[----:B------:R-:W-:Y:S01]  /*4550*/  @!P0 HADD2.F32 R6, -RZ, R5.H1_H1 ;  /* 0x30000005ff068230 */ /* 0x000fe20000004100 */
[--C-:B------:R-:W-:Y:S01]  /*4560*/  @!P0 SHF.R.U64 R0, R16, 0x10, R17.reuse ;  /* 0x0000001010008819 */ /* 0x100fe20000001211 */
[----:B------:R-:W-:Y:S01]  /*4570*/  @!P0 HADD2.F32 R11, -RZ, R34.H1_H1 ;  /* 0x30000022ff0b8230 */ /* 0x000fe20000004100 */
        /* <DEDUP_REMOVED lines=45> */
[----:B------:R1:W-:Y:S01]  /*4850*/  STG.E.128 [R52.64+0x140], R12 ;  /* 0x0001400c34007986 */ /* 0x0003e2000c101d06 */
[----:B------:R-:W-:-:S05]  /*4860*/  BRA `(.L_x_162) ;  /* 0x00001c8000007947 */ /* 0x000fca0003800000 */
.L_x_159:
        /* <DEDUP_REMOVED lines=37> */
[----:B------:R1:W5:Y:S04]  /*4ac0*/  @!P0 LDG.E.128 R28, [R18.64] ;  /* 0x00000006121c8981 */ /* 0x000368000c1e1d00 */
[----:B------:R1:W5:Y:S01]  /*4ad0*/  @!P0 LDG.E.128 R4, [R2.64] ;  /* 0x0000000602048981 */ /* 0x000362000c1e1d00 */
[----:B------:R-:W-:Y:S11]  /*4ae0*/  ISETP.GE.AND P0, PT, R9, c[0x0][0x27c], PT ;  /* 0x00009f0009007a0c */ /* 0x000ff60003f06270 */
[----:B------:R-:W-:Y:S02]  /*4af0*/  @!UPT UIADD3 URZ, URZ, URZ, URZ ;  /* 0x0000003f3f3ff290 */ /* 0x000fe4000fffe03f */
[----:B------:R1:W5:Y:S04]  /*4b00*/  @!P0 LDG.E.128 R48, [R18.64+0x40] ;  /* 0x0000400612308981 */ /* 0x000368000c1e1d00 */
[----:B------:R1:W5:Y:S01]  /*4b10*/  @!P0 LDG.E.128 R20, [R2.64+0x40] ;  /* 0x0000400602148981 */ /* 0x000362000c1e1d00 */
[----:B------:R-:W-:Y:S11]  /*4b20*/  ISETP.GE.AND P0, PT, R10, c[0x0][0x27c], PT ;  /* 0x00009f000a007a0c */ /* 0x000ff60003f06270 */
[----:B------:R-:W-:Y:S02]  /*4b30*/  @!UPT UIADD3 URZ, URZ, URZ, URZ ;  /* 0x0000003f3f3ff290 */ /* 0x000fe4000fffe03f */
[----:B------:R1:W5:Y:S04]  /*4b40*/  @!P0 LDG.E.128 R44, [R18.64+0x80] ;  /* 0x00008006122c8981 */ /* 0x000368000c1e1d00 */
[----:B------:R1:W5:Y:S02]  /*4b50*/  @!P0 LDG.E.128 R12, [R2.64+0x80] ;  /* 0x00008006020c8981 */ /* 0x000364000c1e1d00 */
.L_x_174:
[----:B------:R-:W-:Y:S05]  /*4b60*/  BSYNC B0 ;  /* 0x0000000000007941 */ /* 0x000fea0003800000 */
.L_x_173:
[----:B------:R-:W-:Y:S04]  /*4b70*/  IADD3 R137, P0, R148, R16, RZ ;  /* 0x0000001094897210 */ /* 0x000fe80007f1e0ff */
[----:B------:R-:W-:Y:S01]  /*4b80*/  IADD3.X R117, R117, R89, RZ, P0, !PT ;  /* 0x0000005975757210 */ /* 0x000fe200007fe4ff */
[----:B------:R-:W-:-:S05]  /*4b90*/  @P1 BRA `(.L_x_162) ;  /* 0x0000195000001947 */ /* 0x000fca0003800000 */
[----:B-----5:R-:W-:Y:S01]  /*4ba0*/  MOV R0, R45 ;  /* 0x0000002d00007202 */ /* 0x020fe20000000f00 */
[----:B------:R-:W-:Y:S01]  /*4bb0*/  IMAD.MOV.U32 R8, RZ, RZ, R46 ;  /* 0x000000ffff087224 */ /* 0x000fe200078e002e */
[----:B------:R-:W-:Y:S01]  /*4bc0*/  ISETP.GE.AND P0, PT, R140, c[0x0][0x1d4], PT ;  /* 0x000075008c007a0c */ /* 0x000fe20003f06270 */
[----:B-1----:R-:W-:Y:S01]  /*4bd0*/  IMAD.MOV.U32 R3, RZ, RZ, R47 ;  /* 0x000000ffff037224 */ /* 0x002fe200078e002f */
        /* <DEDUP_REMOVED lines=20> */
[----:B------:R-:W-:Y:S02]  /*4d20*/  PRMT R25, R8, 0x5410, R3 ;  /* 0x0000541008197816 */ /* 0x000fe40000000003 */
[----:B------:R-:W-:Y:S01]  /*4d30*/  PRMT R26, R0, 0x5410, R2 ;  /* 0x00005410001a7816 */ /* 0x000fe20000000002 */
[----:B------:R-:W-:-:S05]  /*4d40*/  @P0 BRA `(.L_x_176) ;  /* 0x0000077000000947 */ /* 0x000fca0003800000 */
[----:B------:R-:W-:Y:S01]  /*4d50*/  IMAD.MOV.U32 R41, RZ, RZ, R31 ;  /* 0x000000ffff297224 */ /* 0x000fe200078e001f */
[----:B------:R-:W-:Y:S01]  /*4d60*/  ISETP.GE.AND P2, PT, R112, c[0x0][0x1d4], PT ;  /* 0x0000750070007a0c */ /* 0x000fe20003f46270 */
[----:B------:R-:W1:Y:S01]  /*4d70*/  LDS.128 R16, [R109+0x6100] ;  /* 0x006100006d107984 */ /* 0x000e620000000c00 */
[C---:B------:R-:W-:Y:S01]  /*4d80*/  IADD3 R8, P1, P0, R144.reuse, R137, R115 ;  /* 0x0000008990087210 */ /* 0x040fe2000783e073 */
[----:B------:R-:W-:Y:S01]  /*4d90*/  IMAD.MOV.U32 R35, RZ, RZ, R29 ;  /* 0x000000ffff237224 */ /* 0x000fe200078e001d */
[----:B------:R-:W-:Y:S02]  /*4da0*/  MOV R33, R28 ;  /* 0x0000001c00217202 */ /* 0x000fe40000000f00 */
[C---:B------:R-:W-:Y:S02]  /*4db0*/  IADD3.X R3, R83.reuse, R117, R103, P1, P0 ;  /* 0x0000007553037210 */ /* 0x040fe40000fe0467 */
[----:B------:R-:W-:Y:S01]  /*4dc0*/  MOV R37, R30 ;  /* 0x0000001e00257202 */ /* 0x000fe20000000f00 */
[----:B------:R-:W2:Y:S04]  /*4dd0*/  LDS.128 R52, [R108+0x6100] ;  /* 0x006100006c347984 */ /* 0x000ea80000000c00 */
[----:B------:R-:W-:Y:S04]  /*4de0*/  @!P2 IADD3 R2, P1, P0, R144, R137, R112 ;  /* 0x000000899002a210 */ /* 0x000fe8000783e070 */
[----:B------:R-:W-:Y:S02]  /*4df0*/  @!P2 IADD3.X R0, R83, R117, R100, P1, P0 ;  /* 0x000000755300a210 */ /* 0x000fe40000fe0464 */
[C---:B------:R-:W-:Y:S04]  /*4e00*/  LEA R154, P0, R8.reuse, c[0x0][0x1c8], 0x1 ;  /* 0x00007200089a7a11 */ /* 0x040fe800078008ff */
[----:B------:R-:W-:Y:S01]  /*4e10*/  LEA.HI.X R155, R8, c[0x0][0x1cc], R3, 0x1, P0 ;  /* 0x00007300089b7a11 */ /* 0x000fe200000f0c03 */
[----:B------:R-:W-:Y:S01]  /*4e20*/  IMAD.MOV.U32 R8, RZ, RZ, R7 ;  /* 0x000000ffff087224 */ /* 0x000fe200078e0007 */
[C---:B------:R-:W-:Y:S02]  /*4e30*/  @!P2 LEA R152, P0, R2.reuse, c[0x0][0x1c8], 0x1 ;  /* 0x000072000298aa11 */ /* 0x040fe400078008ff */
[----:B------:R-:W-:Y:S02]  /*4e40*/  MOV R3, R4 ;  /* 0x0000000400037202 */ /* 0x000fe40000000f00 */
[----:B------:R-:W-:Y:S01]  /*4e50*/  @!P2 LEA.HI.X R153, R2, c[0x0][0x1cc], R0, 0x1, P0 ;  /* 0x000073000299aa11 */ /* 0x000fe200000f0c00 */
[----:B------:R-:W-:Y:S01]  /*4e60*/  IMAD.MOV.U32 R0, RZ, RZ, R5 ;  /* 0x000000ffff007224 */ /* 0x000fe200078e0005 */
[----:B------:R-:W-:Y:S11]  /*4e70*/  ISETP.GE.AND P0, PT, R140, c[0x0][0x27c], PT ;  /* 0x00009f008c007a0c */ /* 0x000ff60003f06270 */
[----:B------:R-:W-:Y:S02]  /*4e80*/  @!UPT UIADD3 URZ, URZ, URZ, URZ ;  /* 0x0000003f3f3ff290 */ /* 0x000fe4000fffe03f */
[----:B-1----:R-:W-:Y:S01]  /*4e90*/  @!P0 IMAD.MOV.U32 R27, RZ, RZ, R16 ;  /* 0x000000ffff1b8224 */ /* 0x002fe200078e0010 */
[--C-:B------:R-:W-:Y:S01]  /*4ea0*/  @!P0 SHF.R.U64 R39, R30, 0x10, R31.reuse ;  /* 0x000000101e278819 */ /* 0x100fe2000000121f */
[----:B------:R-:W-:Y:S01]  /*4eb0*/  @!P0 HADD2.F32 R30, -RZ, R3.H0_H0 ;  /* 0x20000003ff1e8230 */ /* 0x000fe20000004100 */
[----:B------:R-:W-:Y:S01]  /*4ec0*/  @!P0 SHF.R.U32.HI R43, RZ, 0x10, R31 ;  /* 0x00000010ff2b8819 */ /* 0x000fe2000001161f */
[----:B------:R-:W-:Y:S01]  /*4ed0*/  @!P0 HADD2.F32 R33, -RZ, R33.H0_H0 ;  /* 0x20000021ff218230 */ /* 0x000fe20000004100 */
[----:B--2---:R-:W-:Y:S01]  /*4ee0*/  @!P0 MOV R40, R52 ;  /* 0x0000003400288202 */ /* 0x004fe20000000f00 */
[----:B------:R-:W-:Y:S01]  /*4ef0*/  @!P0 HADD2.F32 R31, -RZ, R27.H0_H0 ;  /* 0x2000001bff1f8230 */ /* 0x000fe20000004100 */
[----:B------:R-:W-:Y:S01]  /*4f00*/  @!P0 MOV R42, R53 ;  /* 0x00000035002a8202 */ /* 0x000fe20000000f00 */
[----:B------:R-:W-:Y:S01]  /*4f10*/  @!P0 HADD2.F32 R3, -RZ, R0.H0_H0 ;  /* 0x20000000ff038230 */ /* 0x000fe20000004100 */
[--C-:B------:R-:W-:Y:S01]  /*4f20*/  @!P0 SHF.R.U32.HI R38, RZ, 0x10, R29.reuse ;  /* 0x00000010ff268819 */ /* 0x100fe2000001161d */
[----:B------:R-:W-:Y:S01]  /*4f30*/  @!P0 HADD2.F32 R32, -RZ, R40.H0_H0 ;  /* 0x20000028ff208230 */ /* 0x000fe20000004100 */
[CC--:B------:R-:W-:Y:S01]  /*4f40*/  @!P0 FMUL.FTZ R0, R31.reuse, R30.reuse ;  /* 0x0000001e1f008220 */ /* 0x0c0fe20000410000 */
[----:B------:R-:W-:Y:S01]  /*4f50*/  @!P0 SHF.R.U64 R36, R28, 0x10, R29 ;  /* 0x000000101c248819 */ /* 0x000fe2000000121d */
[----:B------:R-:W-:Y:S01]  /*4f60*/  @!P0 HADD2.F32 R34, -RZ, R42.H0_H0 ;  /* 0x2000002aff228230 */ /* 0x000fe20000004100 */
[----:B------:R-:W-:Y:S01]  /*4f70*/  @!P0 MOV R29, R17 ;  /* 0x00000011001d8202 */ /* 0x000fe20000000f00 */
[C---:B------:R-:W-:Y:S01]  /*4f80*/  @!P0 FMUL.FTZ R142, R32.reuse, R30 ;  /* 0x0000001e208e8220 */ /* 0x040fe20000410000 */
[--C-:B------:R-:W-:Y:S01]  /*4f90*/  @!P0 SHF.R.U32.HI R2, RZ, 0x10, R5.reuse ;  /* 0x00000010ff028819 */ /* 0x100fe20000011605 */
[----:B------:R-:W-:Y:S01]  /*4fa0*/  @!P0 FFMA.FTZ R0, R32, R33, R0 ;  /* 0x0000002120008223 */ /* 0x000fe20000010000 */
[----:B------:R-:W-:Y:S01]  /*4fb0*/  @!P0 SHF.R.U64 R4, R4, 0x10, R5 ;  /* 0x0000001004048819 */ /* 0x000fe20000001205 */
[----:B------:R-:W-:Y:S01]  /*4fc0*/  @!P0 FMUL.FTZ R150, R34, R3 ;  /* 0x0000000322968220 */ /* 0x000fe20000410000 */
[----:B------:R-:W-:Y:S01]  /*4fd0*/  @!P0 HADD2.F32 R28, -RZ, R29.H0_H0 ;  /* 0x2000001dff1c8230 */ /* 0x000fe20000004100 */
[----:B------:R-:W-:Y:S01]  /*4fe0*/  @!P0 FFMA.FTZ R142, R31, R33, -R142 ;  /* 0x000000211f8e8223 */ /* 0x000fe2000001088e */
[----:B------:R-:W-:Y:S01]  /*4ff0*/  @!P0 HADD2.F32 R35, -RZ, R35.H0_H0 ;  /* 0x20000023ff238230 */ /* 0x000fe20000004100 */
[----:B------:R-:W-:Y:S01]  /*5000*/  MOV R5, R6 ;  /* 0x0000000600057202 */ /* 0x000fe20000000f00 */
[----:B------:R-:W-:Y:S01]  /*5010*/  @!P0 HADD2.F32 R2, -RZ, R2.H0_H0 ;  /* 0x20000002ff028230 */ /* 0x000fe20000004100 */
[C---:B------:R-:W-:Y:S01]  /*5020*/  @!P0 FMUL.FTZ R3, R28.reuse, R3 ;  /* 0x000000031c038220 */ /* 0x040fe20000410000 */
[----:B------:R-:W-:Y:S01]  /*5030*/  @!P0 HADD2.F32 R32, -RZ, R42.H1_H1 ;  /* 0x3000002aff208230 */ /* 0x000fe20000004100 */
[----:B------:R-:W-:Y:S01]  /*5040*/  @!P0 FFMA.FTZ R150, R28, R35, -R150 ;  /* 0x000000231c968223 */ /* 0x000fe20000010896 */
[----:B------:R-:W-:Y:S01]  /*5050*/  @!P0 HADD2.F32 R29, -RZ, R29.H1_H1 ;  /* 0x3000001dff1d8230 */ /* 0x000fe20000004100 */
[--C-:B------:R-:W-:Y:S01]  /*5060*/  @!P0 SHF.R.U64 R6, R6, 0x10, R7.reuse ;  /* 0x0000001006068819 */ /* 0x100fe20000001207 */
[----:B------:R-:W-:Y:S01]  /*5070*/  @!P0 HADD2.F32 R28, -RZ, R4.H0_H0 ;  /* 0x20000004ff1c8230 */ /* 0x000fe20000004100 */
[-C--:B------:R-:W-:Y:S01]  /*5080*/  @!P0 FMUL.FTZ R151, R32, R2.reuse ;  /* 0x0000000220978220 */ /* 0x080fe20000410000 */
[----:B------:R-:W-:Y:S01]  /*5090*/  @!P0 HADD2.F32 R33, -RZ, R38.H0_H0 ;  /* 0x20000026ff218230 */ /* 0x000fe20000004100 */
[C---:B------:R-:W-:Y:S01]  /*50a0*/  @!P0 FMUL.FTZ R4, R29.reuse, R2 ;  /* 0x000000021d048220 */ /* 0x040fe20000410000 */
[----:B------:R-:W-:Y:S01]  /*50b0*/  @!P0 HADD2.F32 R30, -RZ, R40.H1_H1 ;  /* 0x30000028ff1e8230 */ /* 0x000fe20000004100 */
[----:B------:R-:W-:Y:S01]  /*50c0*/  @!P0 SHF.R.U32.HI R7, RZ, 0x10, R7 ;  /* 0x00000010ff078819 */ /* 0x000fe20000011607 */
[----:B------:R-:W-:Y:S01]  /*50d0*/  @!P0 HADD2.F32 R27, -RZ, R27.H1_H1 ;  /* 0x3000001bff1b8230 */ /* 0x000fe20000004100 */
[----:B------:R-:W-:Y:S01]  /*50e0*/  @!P0 FFMA.FTZ R151, R29, R33, -R151 ;  /* 0x000000211d978223 */ /* 0x000fe20000010897 */
[----:B------:R-:W-:Y:S01]  /*50f0*/  @!P0 HADD2.F32 R31, -RZ, R36.H0_H0 ;  /* 0x20000024ff1f8230 */ /* 0x000fe20000004100 */
[C---:B------:R-:W-:Y:S01]  /*5100*/  @!P0 FMUL.FTZ R156, R30.reuse, R28 ;  /* 0x0000001c1e9c8220 */ /* 0x040fe20000410000 */
[----:B------:R-:W-:Y:S01]  /*5110*/  @!P0 HADD2.F32 R5, -RZ, R5.H0_H0 ;  /* 0x20000005ff058230 */ /* 0x000fe20000004100 */
[----:B------:R-:W-:Y:S01]  /*5120*/  @!P0 IMAD.MOV.U32 R29, RZ, RZ, R54 ;  /* 0x000000ffff1d8224 */ /* 0x000fe200078e0036 */
[----:B------:R-:W-:Y:S01]  /*5130*/  @!P0 F2FP.PACK_AB R150, R151, R150 ;  /* 0x000000969796823e */ /* 0x000fe200000000ff */
[C---:B------:R-:W-:Y:S01]  /*5140*/  @!P0 FMUL.FTZ R2, R27.reuse, R28 ;  /* 0x0000001c1b028220 */ /* 0x040fe20000410000 */
[----:B------:R-:W-:Y:S01]  /*5150*/  @!P0 HADD2.F32 R37, -RZ, R37.H0_H0 ;  /* 0x20000025ff258230 */ /* 0x000fe20000004100 */
[-C--:B------:R-:W-:Y:S01]  /*5160*/  @!P0 FFMA.FTZ R156, R27, R31.reuse, -R156 ;  /* 0x0000001f1b9c8223 */ /* 0x080fe2000001089c */
[----:B------:R-:W-:Y:S01]  /*5170*/  @!P0 MOV R27, R18 ;  /* 0x00000012001b8202 */ /* 0x000fe20000000f00 */
[----:B------:R-:W-:Y:S01]  /*5180*/  @!P0 FFMA.FTZ R2, R30, R31, R2 ;  /* 0x0000001f1e028223 */ /* 0x000fe20000010002 */
[--C-:B------:R-:W-:Y:S01]  /*5190*/  @!P0 HADD2.F32 R36, -RZ, R29.reuse.H0_H0 ;  /* 0x2000001dff248230 */ /* 0x100fe20000004100 */
[----:B------:R-:W-:Y:S01]  /*51a0*/  @!P0 FFMA.FTZ R3, R34, R35, R3 ;  /* 0x0000002322038223 */ /* 0x000fe20000010003 */
[----:B------:R-:W-:Y:S01]  /*51b0*/  @!P0 HADD2.F32 R38, -RZ, R29.H1_H1 ;  /* 0x3000001dff268230 */ /* 0x000fe20000004100 */
[----:B------:R-:W-:Y:S01]  /*51c0*/  @!P0 FFMA.FTZ R4, R32, R33, R4 ;  /* 0x0000002120048223 */ /* 0x000fe20000010004 */
[----:B------:R-:W-:Y:S01]  /*51d0*/  @!P0 HADD2.F32 R6, -RZ, R6.H0_H0 ;  /* 0x20000006ff068230 */ /* 0x000fe20000004100 */
[----:B------:R-:W-:Y:S01]  /*51e0*/  @!P0 FMUL.FTZ R158, R36, R5 ;  /* 0x00000005249e8220 */ /* 0x000fe20000410000 */
[--C-:B------:R-:W-:Y:S01]  /*51f0*/  @!P0 HADD2.F32 R28, -RZ, R27.reuse.H1_H1 ;  /* 0x3000001bff1c8230 */ /* 0x100fe20000004100 */
[----:B------:R-:W-:Y:S01]  /*5200*/  @!P0 MOV R29, R55 ;  /* 0x00000037001d8202 */ /* 0x000fe20000000f00 */
[----:B------:R-:W-:Y:S01]  /*5210*/  @!P0 HADD2.F32 R27, -RZ, R27.H0_H0 ;  /* 0x2000001bff1b8230 */ /* 0x000fe20000004100 */
[-C--:B------:R-:W-:Y:S01]  /*5220*/  @!P0 FMUL.FTZ R157, R38, R6.reuse ;  /* 0x00000006269d8220 */ /* 0x080fe20000410000 */
[----:B------:R-:W-:Y:S01]  /*5230*/  @!P0 HADD2.F32 R39, -RZ, R39.H0_H0 ;  /* 0x20000027ff278230 */ /* 0x000fe20000004100 */
[----:B------:R-:W-:Y:S01]  /*5240*/  @!P0 FMUL.FTZ R6, R28, R6 ;  /* 0x000000061c068220 */ /* 0x000fe20000410000 */
[----:B------:R-:W-:Y:S01]  /*5250*/  @!P0 MOV R17, R150 ;  /* 0x0000009600118202 */ /* 0x000fe20000000f00 */
[C---:B------:R-:W-:Y:S01]  /*5260*/  @!P0 FMUL.FTZ R5, R27.reuse, R5 ;  /* 0x000000051b058220 */ /* 0x040fe20000410000 */
[----:B------:R-:W-:Y:S01]  /*5270*/  @!P0 F2FP.PACK_AB R142, R156, R142 ;  /* 0x0000008e9c8e823e */ /* 0x000fe200000000ff */
[----:B------:R-:W-:Y:S01]  /*5280*/  @!P0 FFMA.FTZ R158, R27, R37, -R158 ;  /* 0x000000251b9e8223 */ /* 0x000fe2000001089e */
[----:B------:R-:W-:Y:S01]  /*5290*/  @!P0 F2FP.PACK_AB R3, R4, R3 ;  /* 0x000000030403823e */ /* 0x000fe200000000ff */
[----:B------:R-:W-:Y:S01]  /*52a0*/  @!P0 IMAD.MOV.U32 R27, RZ, RZ, R19 ;  /* 0x000000ffff1b8224 */ /* 0x000fe200078e0013 */
[----:B------:R-:W-:Y:S01]  /*52b0*/  @!P0 MOV R16, R142 ;  /* 0x0000008e00108202 */ /* 0x000fe20000000f00 */
[----:B------:R-:W-:Y:S01]  /*52c0*/  @!P0 FFMA.FTZ R157, R28, R39, -R157 ;  /* 0x000000271c9d8223 */ /* 0x000fe2000001089d */
[--C-:B------:R-:W-:Y:S01]  /*52d0*/  @!P0 HADD2.F32 R40, -RZ, R29.reuse.H0_H0 ;  /* 0x2000001dff288230 */ /* 0x100fe20000004100 */
[----:B------:R-:W-:Y:S01]  /*52e0*/  @!P0 FFMA.FTZ R5, R36, R37, R5 ;  /* 0x0000002524058223 */ /* 0x000fe20000010005 */
[----:B------:R-:W-:Y:S01]  /*52f0*/  @!P0 HADD2.F32 R42, -RZ, R29.H1_H1 ;  /* 0x3000001dff2a8230 */ /* 0x000fe20000004100 */
[----:B------:R-:W-:Y:S01]  /*5300*/  @!P0 FFMA.FTZ R6, R38, R39, R6 ;  /* 0x0000002726068223 */ /* 0x000fe20000010006 */
[----:B------:R-:W-:Y:S01]  /*5310*/  @!P0 HADD2.F32 R28, -RZ, R8.H0_H0 ;  /* 0x20000008ff1c8230 */ /* 0x000fe20000004100 */
[----:B------:R-:W-:Y:S01]  /*5320*/  @!P0 IMAD.MOV.U32 R53, RZ, RZ, R3 ;  /* 0x000000ffff358224 */ /* 0x000fe200078e0003 */
[----:B------:R-:W-:Y:S01]  /*5330*/  @!P0 F2FP.PACK_AB R157, R157, R158 ;  /* 0x0000009e9d9d823e */ /* 0x000fe200000000ff */
[----:B------:R-:W-:Y:S01]  /*5340*/  @!P0 HADD2.F32 R8, -RZ, R7.H0_H0 ;  /* 0x20000007ff088230 */ /* 0x000fe20000004100 */
[----:B------:R-:W-:Y:S01]  /*5350*/  @!P0 F2FP.PACK_AB R0, R2, R0 ;  /* 0x000000000200823e */ /* 0x000fe200000000ff */
[----:B------:R-:W-:Y:S01]  /*5360*/  @!P0 FMUL.FTZ R160, R40, R28 ;  /* 0x0000001c28a08220 */ /* 0x000fe20000410000 */
[----:B------:R-:W-:Y:S01]  /*5370*/  @!P0 HADD2.F32 R41, -RZ, R41.H0_H0 ;  /* 0x20000029ff298230 */ /* 0x000fe20000004100 */
[----:B------:R-:W-:Y:S01]  /*5380*/  @!P0 IMAD.MOV.U32 R18, RZ, RZ, R157 ;  /* 0x000000ffff128224 */ /* 0x000fe200078e009d */
[--C-:B------:R-:W-:Y:S01]  /*5390*/  @!P0 HADD2.F32 R29, -RZ, R27.reuse.H0_H0 ;  /* 0x2000001bff1d8230 */ /* 0x100fe20000004100 */
[----:B------:R-:W-:Y:S01]  /*53a0*/  @!P0 FMUL.FTZ R159, R42, R8 ;  /* 0x000000082a9f8220 */ /* 0x000fe20000410000 */
[----:B------:R-:W-:Y:S01]  /*53b0*/  @!P0 HADD2.F32 R27, -RZ, R27.H1_H1 ;  /* 0x3000001bff1b8230 */ /* 0x000fe20000004100 */
[----:B------:R-:W-:Y:S01]  /*53c0*/  @!P0 F2FP.PACK_AB R5, R6, R5 ;  /* 0x000000050605823e */ /* 0x000fe200000000ff */
[----:B------:R-:W-:Y:S01]  /*53d0*/  @!P0 HADD2.F32 R43, -RZ, R43.H0_H0 ;  /* 0x2000002bff2b8230 */ /* 0x000fe20000004100 */
[C---:B------:R-:W-:Y:S01]  /*53e0*/  @!P0 FFMA.FTZ R160, R29.reuse, R41, -R160 ;  /* 0x000000291da08223 */ /* 0x040fe200000108a0 */
[----:B------:R-:W-:Y:S01]  /*53f0*/  @!P0 MOV R52, R0 ;  /* 0x0000000000348202 */ /* 0x000fe20000000f00 */
[----:B------:R-:W-:Y:S01]  /*5400*/  @!P0 FMUL.FTZ R7, R29, R28 ;  /* 0x0000001c1d078220 */ /* 0x000fe20000410000 */
[----:B------:R-:W-:Y:S01]  /*5410*/  @!P0 MOV R54, R5 ;  /* 0x0000000500368202 */ /* 0x000fe20000000f00 */
[C---:B------:R-:W-:Y:S02]  /*5420*/  @!P0 FFMA.FTZ R159, R27.reuse, R43, -R159 ;  /* 0x0000002b1b9f8223 */ /* 0x040fe4000001089f */
[----:B------:R-:W-:Y:S02]  /*5430*/  @!P0 FMUL.FTZ R8, R27, R8 ;  /* 0x000000081b088220 */ /* 0x000fe40000410000 */
[----:B------:R-:W-:Y:S01]  /*5440*/  @!P0 FFMA.FTZ R7, R40, R41, R7 ;  /* 0x0000002928078223 */ /* 0x000fe20000010007 */
[----:B------:R-:W-:Y:S01]  /*5450*/  @!P0 F2FP.PACK_AB R159, R159, R160 ;  /* 0x000000a09f9f823e */ /* 0x000fe200000000ff */
[----:B------:R-:W-:Y:S03]  /*5460*/  @!P0 FFMA.FTZ R8, R42, R43, R8 ;  /* 0x0000002b2a088223 */ /* 0x000fe60000010008 */
[----:B------:R-:W-:Y:S02]  /*5470*/  @!P0 MOV R19, R159 ;  /* 0x0000009f00138202 */ /* 0x000fe40000000f00 */
[----:B------:R-:W-:Y:S03]  /*5480*/  @!P0 F2FP.PACK_AB R7, R8, R7 ;  /* 0x000000070807823e */ /* 0x000fe600000000ff */
[----:B------:R1:W-:Y:S01]  /*5490*/  STG.E.128 [R154.64], R16 ;  /* 0x000000109a007986 */ /* 0x0003e2000c101d06 */
[----:B------:R-:W-:Y:S07]  /*54a0*/  @!P0 MOV R55, R7 ;  /* 0x0000000700378202 */ /* 0x000fee0000000f00 */
[----:B------:R1:W-:Y:S02]  /*54b0*/  @!P2 STG.E.128 [R152.64], R52 ;  /* 0x000000349800a986 */ /* 0x0003e4000c101d06 */
.L_x_176:
[----:B------:R-:W-:Y:S05]  /*54c0*/  BSYNC B0 ;  /* 0x0000000000007941 */ /* 0x000fea0003800000 */
.L_x_175:
[----:B------:R-:W-:Y:S01]  /*54d0*/  ISETP.GE.AND P0, PT, R9, c[0x0][0x1d4], PT ;  /* 0x0000750009007a0c */ /* 0x000fe20003f06270 */
[----:B------:R-:W-:Y:S01]  /*54e0*/  @!UPT UIADD3 URZ, URZ, URZ, URZ ;  /* 0x0000003f3f3ff290 */ /* 0x000fe2000fffe03f */
[----:B------:R-:W-:Y:S11]  /*54f0*/  BSSY B0, `(.L_x_177) ;  /* 0x0000071000007945 */ /* 0x000ff60003800000 */
[----:B------:R-:W-:-:S05]  /*5500*/  @P0 BRA `(.L_x_178) ;  /* 0x000006f000000947 */ /* 0x000fca0003800000 */
[----:B------:R-:W2:Y:S01]  /*5510*/  LDS.128 R40, [R106+0x6100] ;  /* 0x006100006a287984 */ /* 0x000ea20000000c00 */
[----:B------:R-:W-:Y:S02]  /*5520*/  ISETP.GE.AND P2, PT, R111, c[0x0][0x1d4], PT ;  /* 0x000075006f007a0c */ /* 0x000fe40003f46270 */
[C---:B------:R-:W-:Y:S04]  /*5530*/  IADD3 R4, P1, P0, R144.reuse, R137, R114 ;  /* 0x0000008990047210 */ /* 0x040fe8000783e072 */
[C---:B------:R-:W-:Y:S01]  /*5540*/  IADD3.X R3, R83.reuse, R117, R102, P1, P0 ;  /* 0x0000007553037210 */ /* 0x040fe20000fe0466 */
[----:B-1----:R-:W1:Y:S06]  /*5550*/  LDS.128 R16, [R107+0x6100] ;  /* 0x006100006b107984 */ /* 0x002e6c0000000c00 */
[----:B------:R-:W-:Y:S04]  /*5560*/  @!P2 IADD3 R2, P1, P0, R144, R137, R111 ;  /* 0x000000899002a210 */ /* 0x000fe8000783e06f */
[----:B------:R-:W-:Y:S02]  /*5570*/  @!P2 IADD3.X R0, R83, R117, R99, P1, P0 ;  /* 0x000000755300a210 */ /* 0x000fe40000fe0463 */
[C---:B------:R-:W-:Y:S04]  /*5580*/  LEA R54, P0, R4.reuse, c[0x0][0x1c8], 0x1 ;  /* 0x0000720004367a11 */ /* 0x040fe800078008ff */
[----:B------:R-:W-:Y:S02]  /*5590*/  LEA.HI.X R55, R4, c[0x0][0x1cc], R3, 0x1, P0 ;  /* 0x0000730004377a11 */ /* 0x000fe400000f0c03 */
[C---:B------:R-:W-:Y:S04]  /*55a0*/  @!P2 LEA R52, P0, R2.reuse, c[0x0][0x1c8], 0x1 ;  /* 0x000072000234aa11 */ /* 0x040fe800078008ff */
[----:B------:R-:W-:Y:S02]  /*55b0*/  @!P2 LEA.HI.X R53, R2, c[0x0][0x1cc], R0, 0x1, P0 ;  /* 0x000073000235aa11 */ /* 0x000fe400000f0c00 */
[----:B------:R-:W-:Y:S11]  /*55c0*/  ISETP.GE.AND P0, PT, R9, c[0x0][0x27c], PT ;  /* 0x00009f0009007a0c */ /* 0x000ff60003f06270 */
[----:B------:R-:W-:Y:S02]  /*55d0*/  @!UPT UIADD3 URZ, URZ, URZ, URZ ;  /* 0x0000003f3f3ff290 */ /* 0x000fe4000fffe03f */
[----:B--2---:R-:W-:Y:S01]  /*55e0*/  @!P0 IMAD.MOV.U32 R31, RZ, RZ, R43 ;  /* 0x000000ffff1f8224 */ /* 0x004fe200078e002b */
[----:B------:R-:W-:Y:S01]  /*55f0*/  @!P0 MOV R28, R40 ;  /* 0x00000028001c8202 */ /* 0x000fe20000000f00 */
[----:B------:R-:W-:Y:S01]  /*5600*/  @!P0 HADD2.F32 R8, -RZ, R26.H1_H1 ;  /* 0x3000001aff088230 */ /* 0x000fe20000004100 */
[----:B-1----:R-:W-:Y:S01]  /*5610*/  @!P0 MOV R2, R16 ;  /* 0x0000001000028202 */ /* 0x002fe20000000f00 */
[----:B------:R-:W-:Y:S01]  /*5620*/  @!P0 HADD2.F32 R35, -RZ, R58.H1_H1 ;  /* 0x3000003aff238230 */ /* 0x000fe20000004100 */
[--C-:B------:R-:W-:Y:S01]  /*5630*/  @!P0 SHF.R.U64 R0, R20, 0x10, R21.reuse ;  /* 0x0000001014008819 */ /* 0x100fe20000001215 */
[----:B------:R-:W-:Y:S01]  /*5640*/  @!P0 HADD2.F32 R20, -RZ, R28.H0_H0 ;  /* 0x2000001cff148230 */ /* 0x000fe20000004100 */
[----:B------:R-:W-:Y:S01]  /*5650*/  @!P0 SHF.R.U32.HI R3, RZ, 0x10, R21 ;  /* 0x00000010ff038819 */ /* 0x000fe20000011615 */
[----:B------:R-:W-:Y:S01]  /*5660*/  @!P0 HADD2.F32 R4, -RZ, R2.H0_H0 ;  /* 0x20000002ff048230 */ /* 0x000fe20000004100 */
[----:B------:R-:W-:Y:S01]  /*5670*/  @!P0 SHF.R.U64 R5, R22, 0x10, R23 ;  /* 0x0000001016058819 */ /* 0x000fe20000001217 */
[----:B------:R-:W-:Y:S01]  /*5680*/  @!P0 HADD2.F32 R21, -RZ, R59.H1_H1 ;  /* 0x3000003bff158230 */ /* 0x000fe20000004100 */
[-C--:B------:R-:W-:Y:S01]  /*5690*/  @!P0 FMUL.FTZ R38, R20, R8.reuse ;  /* 0x0000000814268220 */ /* 0x080fe20000410000 */
[----:B------:R-:W-:Y:S01]  /*56a0*/  @!P0 SHF.R.U64 R27, R48, 0x10, R49 ;  /* 0x00000010301b8819 */ /* 0x000fe20000001231 */
[----:B------:R-:W-:Y:S01]  /*56b0*/  @!P0 HADD2.F32 R7, -RZ, R0.H0_H0 ;  /* 0x20000000ff078230 */ /* 0x000fe20000004100 */
[C---:B------:R-:W-:Y:S01]  /*56c0*/  @!P0 FMUL.FTZ R0, R4.reuse, R8 ;  /* 0x0000000804008220 */ /* 0x040fe20000410000 */
[----:B------:R-:W-:Y:S01]  /*56d0*/  @!P0 SHF.R.U32.HI R6, RZ, 0x10, R23 ;  /* 0x00000010ff068819 */ /* 0x000fe20000011617 */
[-C--:B------:R-:W-:Y:S01]  /*56e0*/  @!P0 FFMA.FTZ R38, R4, R21.reuse, -R38 ;  /* 0x0000001504268223 */ /* 0x080fe20000010826 */
[----:B------:R-:W-:Y:S01]  /*56f0*/  @!P0 HADD2.F32 R23, -RZ, R28.H1_H1 ;  /* 0x3000001cff178230 */ /* 0x000fe20000004100 */
[----:B------:R-:W-:Y:S01]  /*5700*/  @!P0 FFMA.FTZ R0, R20, R21, R0 ;  /* 0x0000001514008223 */ /* 0x000fe20000010000 */
[----:B------:R-:W-:Y:S01]  /*5710*/  @!P0 HADD2.F32 R4, -RZ, R2.H1_H1 ;  /* 0x30000002ff048230 */ /* 0x000fe20000004100 */
[----:B------:R-:W-:Y:S01]  /*5720*/  @!P0 IMAD.MOV.U32 R21, RZ, RZ, R41 ;  /* 0x000000ffff158224 */ /* 0x000fe200078e0029 */
[----:B------:R-:W-:Y:S01]  /*5730*/  @!P0 HADD2.F32 R27, -RZ, R27.H0_H0 ;  /* 0x2000001bff1b8230 */ /* 0x000fe20000004100 */
[CC--:B------:R-:W-:Y:S01]  /*5740*/  @!P0 FMUL.FTZ R39, R23.reuse, R7.reuse ;  /* 0x0000000717278220 */ /* 0x0c0fe20000410000 */
[----:B------:R-:W-:Y:S01]  /*5750*/  @!P0 SHF.R.U32.HI R22, RZ, 0x10, R51 ;  /* 0x00000010ff168819 */ /* 0x000fe20000011633 */
[C---:B------:R-:W-:Y:S01]  /*5760*/  @!P0 FMUL.FTZ R2, R4.reuse, R7 ;  /* 0x0000000704028220 */ /* 0x040fe20000410000 */
[----:B------:R-:W-:Y:S01]  /*5770*/  @!P0 MOV R7, R17 ;  /* 0x0000001100078202 */ /* 0x000fe20000000f00 */
[-C--:B------:R-:W-:Y:S01]  /*5780*/  @!P0 FFMA.FTZ R39, R4, R27.reuse, -R39 ;  /* 0x0000001b04278223 */ /* 0x080fe20000010827 */
[----:B------:R-:W-:Y:S01]  /*5790*/  @!P0 SHF.R.U32.HI R30, RZ, 0x10, R49 ;  /* 0x00000010ff1e8819 */ /* 0x000fe20000011631 */
[----:B------:R-:W-:Y:S01]  /*57a0*/  @!P0 FFMA.FTZ R2, R23, R27, R2 ;  /* 0x0000001b17028223 */ /* 0x000fe20000010002 */
[----:B------:R-:W-:Y:S01]  /*57b0*/  @!P0 HADD2.F32 R29, -RZ, R21.H1_H1 ;  /* 0x30000015ff1d8230 */ /* 0x000fe20000004100 */
[----:B------:R-:W-:Y:S01]  /*57c0*/  @!P0 SHF.R.U64 R33, R50, 0x10, R51 ;  /* 0x0000001032218819 */ /* 0x000fe20000001233 */
[----:B------:R-:W-:Y:S01]  /*57d0*/  @!P0 HADD2.F32 R4, -RZ, R3.H0_H0 ;  /* 0x20000003ff048230 */ /* 0x000fe20000004100 */
[----:B------:R-:W-:Y:S01]  /*57e0*/  @!P0 F2FP.PACK_AB R38, R39, R38 ;  /* 0x000000262726823e */ /* 0x000fe200000000ff */
[----:B------:R-:W-:Y:S01]  /*57f0*/  @!P0 HADD2.F32 R8, -RZ, R26.H0_H0 ;  /* 0x2000001aff088230 */ /* 0x000fe20000004100 */
[----:B------:R-:W-:Y:S01]  /*5800*/  @!P0 F2FP.PACK_AB R0, R2, R0 ;  /* 0x000000000200823e */ /* 0x000fe200000000ff */
[----:B------:R-:W-:Y:S01]  /*5810*/  @!P0 HADD2.F32 R26, -RZ, R21.H0_H0 ;  /* 0x20000015ff1a8230 */ /* 0x000fe20000004100 */
[----:B------:R-:W-:Y:S01]  /*5820*/  @!P0 FMUL.FTZ R49, R29, R4 ;  /* 0x000000041d318220 */ /* 0x000fe20000410000 */
[--C-:B------:R-:W-:Y:S01]  /*5830*/  @!P0 HADD2.F32 R20, -RZ, R7.reuse.H0_H0 ;  /* 0x20000007ff148230 */ /* 0x100fe20000004100 */
[----:B------:R-:W-:Y:S01]  /*5840*/  @!P0 MOV R21, R19 ;  /* 0x0000001300158202 */ /* 0x000fe20000000f00 */
[----:B------:R-:W-:Y:S01]  /*5850*/  @!P0 HADD2.F32 R30, -RZ, R30.H0_H0 ;  /* 0x2000001eff1e8230 */ /* 0x000fe20000004100 */
[-C--:B------:R-:W-:Y:S01]  /*5860*/  @!P0 FMUL.FTZ R48, R26, R8.reuse ;  /* 0x000000081a308220 */ /* 0x080fe20000410000 */
[----:B------:R-:W-:Y:S01]  /*5870*/  @!P0 HADD2.F32 R7, -RZ, R7.H1_H1 ;  /* 0x30000007ff078230 */ /* 0x000fe20000004100 */
[C---:B------:R-:W-:Y:S01]  /*5880*/  @!P0 FMUL.FTZ R3, R20.reuse, R8 ;  /* 0x0000000814038220 */ /* 0x040fe20000410000 */
[----:B------:R-:W-:Y:S01]  /*5890*/  @!P0 HADD2.F32 R28, -RZ, R59.H0_H0 ;  /* 0x2000003bff1c8230 */ /* 0x000fe20000004100 */
[----:B------:R-:W-:Y:S01]  /*58a0*/  @!P0 MOV R16, R38 ;  /* 0x0000002600108202 */ /* 0x000fe20000000f00 */
[----:B------:R-:W-:Y:S01]  /*58b0*/  @!P0 HADD2.F32 R37, -RZ, R22.H0_H0 ;  /* 0x20000016ff258230 */ /* 0x000fe20000004100 */
[C---:B------:R-:W-:Y:S01]  /*58c0*/  @!P0 FMUL.FTZ R4, R7.reuse, R4 ;  /* 0x0000000407048220 */ /* 0x040fe20000410000 */
[----:B------:R-:W-:Y:S01]  /*58d0*/  @!P0 MOV R40, R0 ;  /* 0x0000000000288202 */ /* 0x000fe20000000f00 */
[----:B------:R-:W-:Y:S01]  /*58e0*/  @!P0 FFMA.FTZ R49, R7, R30, -R49 ;  /* 0x0000001e07318223 */ /* 0x000fe20000010831 */
[----:B------:R-:W-:Y:S01]  /*58f0*/  @!P0 HADD2.F32 R7, -RZ, R25.H1_H1 ;  /* 0x30000019ff078230 */ /* 0x000fe20000004100 */
[-C--:B------:R-:W-:Y:S01]  /*5900*/  @!P0 FFMA.FTZ R48, R20, R28.reuse, -R48 ;  /* 0x0000001c14308223 */ /* 0x080fe20000010830 */
[--C-:B------:R-:W-:Y:S01]  /*5910*/  @!P0 HADD2.F32 R34, -RZ, R31.reuse.H0_H0 ;  /* 0x2000001fff228230 */ /* 0x100fe20000004100 */
[----:B------:R-:W-:Y:S01]  /*5920*/  @!P0 FFMA.FTZ R3, R26, R28, R3 ;  /* 0x0000001c1a038223 */ /* 0x000fe20000010003 */
[----:B------:R-:W-:Y:S01]  /*5930*/  @!P0 HADD2.F32 R36, -RZ, R31.H1_H1 ;  /* 0x3000001fff248230 */ /* 0x000fe20000004100 */
[----:B------:R-:W-:Y:S01]  /*5940*/  @!P0 FFMA.FTZ R4, R29, R30, R4 ;  /* 0x0000001e1d048223 */ /* 0x000fe20000010004 */
[----:B------:R-:W-:Y:S01]  /*5950*/  @!P0 HADD2.F32 R8, -RZ, R6.H0_H0 ;  /* 0x20000006ff088230 */ /* 0x000fe20000004100 */
[-C--:B------:R-:W-:Y:S01]  /*5960*/  @!P0 FMUL.FTZ R50, R34, R7.reuse ;  /* 0x0000000722328220 */ /* 0x080fe20000410000 */
[--C-:B------:R-:W-:Y:S01]  /*5970*/  @!P0 HADD2.F32 R20, -RZ, R21.reuse.H0_H0 ;  /* 0x20000015ff148230 */ /* 0x100fe20000004100 */
[----:B------:R-:W-:Y:S01]  /*5980*/  @!P0 MOV R22, R42 ;  /* 0x0000002a00168202 */ /* 0x000fe20000000f00 */
[----:B------:R-:W-:Y:S01]  /*5990*/  @!P0 HADD2.F32 R6, -RZ, R21.H1_H1 ;  /* 0x30000015ff068230 */ /* 0x000fe20000004100 */
[----:B------:R-:W-:Y:S01]  /*59a0*/  @!P0 FMUL.FTZ R51, R36, R8 ;  /* 0x0000000824338220 */ /* 0x000fe20000410000 */
[----:B------:R-:W-:Y:S01]  /*59b0*/  @!P0 F2FP.PACK_AB R48, R49, R48 ;  /* 0x000000303130823e */ /* 0x000fe200000000ff */
[----:B------:R-:W-:Y:S01]  /*59c0*/  @!P0 FMUL.FTZ R7, R20, R7 ;  /* 0x0000000714078220 */ /* 0x000fe20000410000 */
[----:B------:R-:W-:Y:S01]  /*59d0*/  @!P0 F2FP.PACK_AB R3, R4, R3 ;  /* 0x000000030403823e */ /* 0x000fe200000000ff */
[----:B------:R-:W-:Y:S01]  /*59e0*/  @!P0 FFMA.FTZ R50, R20, R35, -R50 ;  /* 0x0000002314328223 */ /* 0x000fe20000010832 */
[----:B------:R-:W-:Y:S01]  /*59f0*/  @!P0 MOV R17, R48 ;  /* 0x0000003000118202 */ /* 0x000fe20000000f00 */
[----:B------:R-:W-:Y:S01]  /*5a00*/  @!P0 IMAD.MOV.U32 R20, RZ, RZ, R18 ;  /* 0x000000ffff148224 */ /* 0x000fe200078e0012 */
[----:B------:R-:W-:Y:S01]  /*5a10*/  @!P0 HADD2.F32 R32, -RZ, R22.H1_H1 ;  /* 0x30000016ff208230 */ /* 0x000fe20000004100 */
[C---:B------:R-:W-:Y:S01]  /*5a20*/  @!P0 FMUL.FTZ R8, R6.reuse, R8 ;  /* 0x0000000806088220 */ /* 0x040fe20000410000 */
[----:B------:R-:W-:Y:S01]  /*5a30*/  @!P0 HADD2.F32 R31, -RZ, R58.H0_H0 ;  /* 0x2000003aff1f8230 */ /* 0x000fe20000004100 */
[----:B------:R-:W-:Y:S01]  /*5a40*/  @!P0 FFMA.FTZ R51, R6, R37, -R51 ;  /* 0x0000002506338223 */ /* 0x000fe20000010833 */
[----:B------:R-:W-:Y:S01]  /*5a50*/  @!P0 HADD2.F32 R21, -RZ, R25.H0_H0 ;  /* 0x20000019ff158230 */ /* 0x000fe20000004100 */
[----:B------:R-:W-:Y:S01]  /*5a60*/  @!P0 IMAD.MOV.U32 R41, RZ, RZ, R3 ;  /* 0x000000ffff298224 */ /* 0x000fe200078e0003 */
[----:B------:R-:W-:Y:S02]  /*5a70*/  @!P0 HADD2.F32 R25, -RZ, R22.H0_H0 ;  /* 0x20000016ff198230 */ /* 0x000fe40000004100 */
[----:B------:R-:W-:Y:S01]  /*5a80*/  @!P0 HADD2.F32 R6, -RZ, R5.H0_H0 ;  /* 0x20000005ff068230 */ /* 0x000fe20000004100 */
[----:B------:R-:W-:Y:S01]  /*5a90*/  @!P0 F2FP.PACK_AB R50, R51, R50 ;  /* 0x000000323332823e */ /* 0x000fe200000000ff */
[--C-:B------:R-:W-:Y:S01]  /*5aa0*/  @!P0 HADD2.F32 R22, -RZ, R20.reuse.H0_H0 ;  /* 0x20000014ff168230 */ /* 0x100fe20000004100 */
[CC--:B------:R-:W-:Y:S01]  /*5ab0*/  @!P0 FMUL.FTZ R59, R25.reuse, R21.reuse ;  /* 0x00000015193b8220 */ /* 0x0c0fe20000410000 */
[----:B------:R-:W-:Y:S01]  /*5ac0*/  @!P0 HADD2.F32 R20, -RZ, R20.H1_H1 ;  /* 0x30000014ff148230 */ /* 0x000fe20000004100 */
[----:B------:R-:W-:Y:S01]  /*5ad0*/  @!P0 FMUL.FTZ R58, R32, R6 ;  /* 0x00000006203a8220 */ /* 0x000fe20000410000 */
[----:B------:R-:W-:Y:S01]  /*5ae0*/  @!P0 HADD2.F32 R33, -RZ, R33.H0_H0 ;  /* 0x20000021ff218230 */ /* 0x000fe20000004100 */
[C---:B------:R-:W-:Y:S01]  /*5af0*/  @!P0 FMUL.FTZ R5, R22.reuse, R21 ;  /* 0x0000001516058220 */ /* 0x040fe20000410000 */
[----:B------:R-:W-:Y:S01]  /*5b00*/  @!P0 MOV R19, R50 ;  /* 0x0000003200138202 */ /* 0x000fe20000000f00 */
[----:B------:R-:W-:Y:S02]  /*5b10*/  @!P0 FFMA.FTZ R59, R22, R31, -R59 ;  /* 0x0000001f163b8223 */ /* 0x000fe4000001083b */
[C---:B------:R-:W-:Y:S02]  /*5b20*/  @!P0 FFMA.FTZ R58, R20.reuse, R33, -R58 ;  /* 0x00000021143a8223 */ /* 0x040fe4000001083a */
[----:B------:R-:W-:Y:S02]  /*5b30*/  @!P0 FMUL.FTZ R6, R20, R6 ;  /* 0x0000000614068220 */ /* 0x000fe40000410000 */
[----:B------:R-:W-:Y:S01]  /*5b40*/  @!P0 FFMA.FTZ R5, R25, R31, R5 ;  /* 0x0000001f19058223 */ /* 0x000fe20000010005 */
[----:B------:R-:W-:Y:S01]  /*5b50*/  @!P0 F2FP.PACK_AB R58, R58, R59 ;  /* 0x0000003b3a3a823e */ /* 0x000fe200000000ff */
[----:B------:R-:W-:Y:S02]  /*5b60*/  @!P0 FFMA.FTZ R6, R32, R33, R6 ;  /* 0x0000002120068223 */ /* 0x000fe40000010006 */
[----:B------:R-:W-:Y:S02]  /*5b70*/  @!P0 FFMA.FTZ R7, R34, R35, R7 ;  /* 0x0000002322078223 */ /* 0x000fe40000010007 */
[----:B------:R-:W-:Y:S01]  /*5b80*/  @!P0 FFMA.FTZ R8, R36, R37, R8 ;  /* 0x0000002524088223 */ /* 0x000fe20000010008 */
[----:B------:R-:W-:Y:S01]  /*5b90*/  @!P0 F2FP.PACK_AB R5, R6, R5 ;  /* 0x000000050605823e */ /* 0x000fe200000000ff */
[----:B------:R-:W-:Y:S03]  /*5ba0*/  @!P0 IMAD.MOV.U32 R18, RZ, RZ, R58 ;  /* 0x000000ffff128224 */ /* 0x000fe600078e003a */
[----:B------:R-:W-:Y:S02]  /*5bb0*/  @!P0 F2FP.PACK_AB R7, R8, R7 ;  /* 0x000000070807823e */ /* 0x000fe400000000ff */
[----:B------:R1:W-:Y:S01]  /*5bc0*/  STG.E.128 [R54.64], R16 ;  /* 0x0000001036007986 */ /* 0x0003e2000c101d06 */
[----:B------:R-:W-:Y:S02]  /*5bd0*/  @!P0 MOV R42, R5 ;  /* 0x00000005002a8202 */ /* 0x000fe40000000f00 */
[----:B------:R-:W-:Y:S05]  /*5be0*/  @!P0 MOV R43, R7 ;  /* 0x00000007002b8202 */ /* 0x000fea0000000f00 */
[----:B------:R1:W-:Y:S02]  /*5bf0*/  @!P2 STG.E.128 [R52.64], R40 ;  /* 0x000000283400a986 */ /* 0x0003e4000c101d06 */
.L_x_178:
[----:B------:R-:W-:Y:S05]  /*5c00*/  BSYNC B0 ;  /* 0x0000000000007941 */ /* 0x000fea0003800000 */
.L_x_177:
[----:B------:R-:W-:Y:S11]  /*5c10*/  ISETP.GE.AND P0, PT, R10, c[0x0][0x1d4], PT ;  /* 0x000075000a007a0c */ /* 0x000ff60003f06270 */
[----:B------:R-:W-:Y:S02]  /*5c20*/  @!UPT UIADD3 URZ, URZ, URZ, URZ ;  /* 0x0000003f3f3ff290 */ /* 0x000fe4000fffe03f */
[----:B------:R-:W-:-:S05]  /*5c30*/  @P0 BRA `(.L_x_162) ;  /* 0x000008b000000947 */ /* 0x000fca0003800000 */
[----:B------:R-:W-:Y:S01]  /*5c40*/  LDS.128 R36, [R104+0x6100] ;  /* 0x0061000068247984 */ /* 0x000fe20000000c00 */
[----:B------:R-:W-:Y:S04]  /*5c50*/  IADD3 R21, P1, P0, R144, R137, R113 ;  /* 0x0000008990157210 */ /* 0x000fe8000783e071 */
[----:B------:R-:W-:Y:S02]  /*5c60*/  IADD3.X R7, R83, R117, R101, P1, P0 ;  /* 0x0000007553077210 */ /* 0x000fe40000fe0465 */
[----:B------:R-:W-:Y:S01]  /*5c70*/  ISETP.GE.AND P0, PT, R10, c[0x0][0x27c], PT ;  /* 0x00009f000a007a0c */ /* 0x000fe20003f06270 */
[----:B-1----:R-:W1:Y:S11]  /*5c80*/  LDS.128 R16, [R105+0x6100] ;  /* 0x0061000069107984 */ /* 0x002e760000000c00 */
[----:B------:R-:W-:Y:S01]  /*5c90*/  @!UPT UIADD3 URZ, URZ, URZ, URZ ;  /* 0x0000003f3f3ff290 */ /* 0x000fe2000fffe03f */
[--C-:B------:R-:W-:Y:S01]  /*5ca0*/  @!P0 SHF.R.U32.HI R5, RZ, 0x10, R15.reuse ;  /* 0x00000010ff058819 */ /* 0x100fe2000001160f */
[----:B------:R-:W-:Y:S01]  /*5cb0*/  @!P0 HADD2.F32 R3, -RZ, R24.H1_H1 ;  /* 0x30000018ff038230 */ /* 0x000fe20000004100 */
[----:B------:R-:W-:Y:S01]  /*5cc0*/  @!P0 SHF.R.U64 R6, R14, 0x10, R15 ;  /* 0x000000100e068819 */ /* 0x000fe2000000120f */
[--C-:B------:R-:W-:Y:S01]  /*5cd0*/  @!P0 HADD2.F32 R26, -RZ, R57.reuse.H1_H1 ;  /* 0x30000039ff1a8230 */ /* 0x100fe20000004100 */
[--C-:B------:R-:W-:Y:S01]  /*5ce0*/  @!P0 SHF.R.U64 R15, R44, 0x10, R45.reuse ;  /* 0x000000102c0f8819 */ /* 0x100fe2000000122d */
[----:B------:R-:W-:Y:S01]  /*5cf0*/  @!P0 HADD2.F32 R22, -RZ, R57.H0_H0 ;  /* 0x20000039ff168230 */ /* 0x000fe20000004100 */
[C---:B------:R-:W-:Y:S01]  /*5d00*/  LEA R44, P1, R21.reuse, c[0x0][0x1c8], 0x1 ;  /* 0x00007200152c7a11 */ /* 0x040fe200078208ff */
[--C-:B------:R-:W-:Y:S01]  /*5d10*/  @!P0 HADD2.F32 R33, -RZ, R56.reuse.H1_H1 ;  /* 0x30000038ff218230 */ /* 0x100fe20000004100 */
[----:B------:R-:W-:Y:S01]  /*5d20*/  @!P0 SHF.R.U32.HI R14, RZ, 0x10, R45 ;  /* 0x00000010ff0e8819 */ /* 0x000fe2000001162d */
[----:B------:R-:W-:Y:S01]  /*5d30*/  @!P0 HADD2.F32 R29, -RZ, R56.H0_H0 ;  /* 0x20000038ff1d8230 */ /* 0x000fe20000004100 */
[----:B------:R-:W-:Y:S01]  /*5d40*/  LEA.HI.X R45, R21, c[0x0][0x1cc], R7, 0x1, P1 ;  /* 0x00007300152d7a11 */ /* 0x000fe200008f0c07 */
[----:B------:R-:W-:Y:S01]  /*5d50*/  @!P0 HADD2.F32 R6, -RZ, R6.H0_H0 ;  /* 0x20000006ff068230 */ /* 0x000fe20000004100 */
[--C-:B------:R-:W-:Y:S01]  /*5d60*/  @!P0 SHF.R.U64 R0, R12, 0x10, R13.reuse ;  /* 0x000000100c008819 */ /* 0x100fe2000000120d */
[----:B------:R-:W-:Y:S01]  /*5d70*/  @!P0 HADD2.F32 R12, -RZ, R24.H0_H0 ;  /* 0x20000018ff0c8230 */ /* 0x000fe20000004100 */
[----:B------:R-:W-:Y:S01]  /*5d80*/  @!P0 SHF.R.U32.HI R4, RZ, 0x10, R13 ;  /* 0x00000010ff048819 */ /* 0x000fe2000001160d */
[----:B------:R-:W-:Y:S01]  /*5d90*/  @!P0 HADD2.F32 R24, -RZ, R15.H0_H0 ;  /* 0x2000000fff188230 */ /* 0x000fe20000004100 */
[--C-:B------:R-:W-:Y:S01]  /*5da0*/  @!P0 SHF.R.U32.HI R20, RZ, 0x10, R47.reuse ;  /* 0x00000010ff148819 */ /* 0x100fe2000001162f */
[----:B------:R-:W-:Y:S01]  /*5db0*/  @!P0 HADD2.F32 R27, -RZ, R14.H0_H0 ;  /* 0x2000000eff1b8230 */ /* 0x000fe20000004100 */
[----:B------:R-:W-:Y:S01]  /*5dc0*/  @!P0 SHF.R.U64 R31, R46, 0x10, R47 ;  /* 0x000000102e1f8819 */ /* 0x000fe2000000122f */
[----:B------:R-:W-:Y:S01]  /*5dd0*/  @!P0 HADD2.F32 R4, -RZ, R4.H0_H0 ;  /* 0x20000004ff048230 */ /* 0x000fe20000004100 */
[----:B------:R-:W-:Y:S01]  /*5de0*/  ISETP.GE.AND P1, PT, R110, c[0x0][0x1d4], PT ;  /* 0x000075006e007a0c */ /* 0x000fe20003f26270 */
[----:B------:R-:W-:Y:S02]  /*5df0*/  @!P0 HADD2.F32 R35, -RZ, R20.H0_H0 ;  /* 0x20000014ff238230 */ /* 0x000fe40000004100 */
[----:B------:R-:W-:Y:S01]  /*5e00*/  @!P0 HADD2.F32 R31, -RZ, R31.H0_H0 ;  /* 0x2000001fff1f8230 */ /* 0x000fe20000004100 */
[----:B-1----:R-:W-:Y:S01]  /*5e10*/  @!P0 IMAD.MOV.U32 R15, RZ, RZ, R19 ;  /* 0x000000ffff0f8224 */ /* 0x002fe200078e0013 */
[----:B------:R-:W-:Y:S02]  /*5e20*/  @!P0 MOV R28, R37 ;  /* 0x00000025001c8202 */ /* 0x000fe40000000f00 */
[----:B------:R-:W-:Y:S02]  /*5e30*/  @!P0 MOV R8, R17 ;  /* 0x0000001100088202 */ /* 0x000fe40000000f00 */
[----:B------:R-:W-:Y:S01]  /*5e40*/  @!P0 MOV R7, R16 ;  /* 0x0000001000078202 */ /* 0x000fe20000000f00 */
[----:B------:R-:W-:Y:S01]  /*5e50*/  @!P0 HADD2.F32 R14, -RZ, R15.H0_H0 ;  /* 0x2000000fff0e8230 */ /* 0x000fe20000004100 */
[----:B------:R-:W-:Y:S01]  /*5e60*/  @!P0 MOV R13, R36 ;  /* 0x00000024000d8202 */ /* 0x000fe20000000f00 */
[--C-:B------:R-:W-:Y:S01]  /*5e70*/  @!P0 HADD2.F32 R2, -RZ, R8.reuse.H0_H0 ;  /* 0x20000008ff028230 */ /* 0x100fe20000004100 */
[----:B------:R-:W-:Y:S01]  /*5e80*/  @!P0 MOV R34, R39 ;  /* 0x0000002700228202 */ /* 0x000fe20000000f00 */
[----:B------:R-:W-:Y:S01]  /*5e90*/  @!P0 HADD2.F32 R20, -RZ, R8.H1_H1 ;  /* 0x30000008ff148230 */ /* 0x000fe20000004100 */
[----:B------:R-:W-:Y:S01]  /*5ea0*/  @!P0 MOV R30, R38 ;  /* 0x00000026001e8202 */ /* 0x000fe20000000f00 */
[--C-:B------:R-:W-:Y:S02]  /*5eb0*/  @!P0 HADD2.F32 R21, -RZ, R13.reuse.H0_H0 ;  /* 0x2000000dff158230 */ /* 0x100fe40000004100 */
[----:B------:R-:W-:Y:S02]  /*5ec0*/  @!P0 HADD2.F32 R23, -RZ, R13.H1_H1 ;  /* 0x3000000dff178230 */ /* 0x000fe40000004100 */
[--C-:B------:R-:W-:Y:S01]  /*5ed0*/  @!P0 HADD2.F32 R13, -RZ, R7.reuse.H0_H0 ;  /* 0x20000007ff0d8230 */ /* 0x100fe20000004100 */
[----:B------:R-:W-:Y:S01]  /*5ee0*/  @!P0 FMUL.FTZ R41, R21, R12 ;  /* 0x0000000c15298220 */ /* 0x000fe20000410000 */
[----:B------:R-:W-:Y:S02]  /*5ef0*/  @!P0 HADD2.F32 R7, -RZ, R7.H1_H1 ;  /* 0x30000007ff078230 */ /* 0x000fe40000004100 */
[----:B------:R-:W-:Y:S01]  /*5f00*/  @!P0 HADD2.F32 R8, -RZ, R15.H1_H1 ;  /* 0x3000000fff088230 */ /* 0x000fe20000004100 */
[----:B------:R-:W-:Y:S01]  /*5f10*/  @!P0 FFMA.FTZ R41, R13, R22, -R41 ;  /* 0x000000160d298223 */ /* 0x000fe20000010829 */
[--C-:B------:R-:W-:Y:S02]  /*5f20*/  @!P0 HADD2.F32 R25, -RZ, R28.reuse.H0_H0 ;  /* 0x2000001cff198230 */ /* 0x100fe40000004100 */
[----:B------:R-:W-:Y:S02]  /*5f30*/  @!P0 HADD2.F32 R15, -RZ, R28.H1_H1 ;  /* 0x3000001cff0f8230 */ /* 0x000fe40000004100 */
[--C-:B------:R-:W-:Y:S01]  /*5f40*/  @!P0 HADD2.F32 R32, -RZ, R34.reuse.H0_H0 ;  /* 0x20000022ff208230 */ /* 0x100fe20000004100 */
[-C--:B------:R-:W-:Y:S01]  /*5f50*/  @!P0 FMUL.FTZ R40, R25, R3.reuse ;  /* 0x0000000319288220 */ /* 0x080fe20000410000 */
[----:B------:R-:W-:Y:S01]  /*5f60*/  @!P0 HADD2.F32 R34, -RZ, R34.H1_H1 ;  /* 0x30000022ff228230 */ /* 0x000fe20000004100 */
[C---:B------:R-:W-:Y:S01]  /*5f70*/  @!P0 FMUL.FTZ R3, R2.reuse, R3 ;  /* 0x0000000302038220 */ /* 0x040fe20000410000 */
[----:B------:R-:W-:Y:S01]  /*5f80*/  @!P0 HADD2.F32 R28, -RZ, R30.H0_H0 ;  /* 0x2000001eff1c8230 */ /* 0x000fe20000004100 */
[----:B------:R-:W-:Y:S01]  /*5f90*/  @!P0 FFMA.FTZ R40, R2, R26, -R40 ;  /* 0x0000001a02288223 */ /* 0x000fe20000010828 */
[----:B------:R-:W-:Y:S01]  /*5fa0*/  @!P0 HADD2.F32 R2, -RZ, R0.H0_H0 ;  /* 0x20000000ff028230 */ /* 0x000fe20000004100 */
[----:B------:R-:W-:Y:S01]  /*5fb0*/  @!P0 FMUL.FTZ R0, R13, R12 ;  /* 0x0000000c0d008220 */ /* 0x000fe20000410000 */
[----:B------:R-:W-:Y:S01]  /*5fc0*/  @!P0 MOV R13, R18 ;  /* 0x00000012000d8202 */ /* 0x000fe20000000f00 */
[----:B------:R-:W-:Y:S01]  /*5fd0*/  @!P0 FMUL.FTZ R49, R15, R4 ;  /* 0x000000040f318220 */ /* 0x000fe20000410000 */
[--C-:B------:R-:W-:Y:S01]  /*5fe0*/  @!P0 HADD2.F32 R12, -RZ, R11.reuse.H1_H1 ;  /* 0x3000000bff0c8230 */ /* 0x100fe20000004100 */
[-C--:B------:R-:W-:Y:S01]  /*5ff0*/  @!P0 FMUL.FTZ R42, R23, R2.reuse ;  /* 0x00000002172a8220 */ /* 0x080fe20000410000 */
[----:B------:R-:W-:Y:S01]  /*6000*/  @!P0 HADD2.F32 R30, -RZ, R30.H1_H1 ;  /* 0x3000001eff1e8230 */ /* 0x000fe20000004100 */
[C---:B------:R-:W-:Y:S02]  /*6010*/  @!P0 FMUL.FTZ R2, R7.reuse, R2 ;  /* 0x0000000207028220 */ /* 0x040fe40000410000 */
[----:B------:R-:W-:Y:S01]  /*6020*/  @!P0 FFMA.FTZ R42, R7, R24, -R42 ;  /* 0x00000018072a8223 */ /* 0x000fe2000001082a */
[----:B------:R-:W-:Y:S01]  /*6030*/  @!P0 HADD2.F32 R7, -RZ, R11.H0_H0 ;  /* 0x2000000bff078230 */ /* 0x000fe20000004100 */
[----:B------:R-:W-:Y:S01]  /*6040*/  @!P0 FMUL.FTZ R48, R28, R12 ;  /* 0x0000000c1c308220 */ /* 0x000fe20000410000 */
[----:B------:R-:W-:Y:S01]  /*6050*/  @!P0 HADD2.F32 R11, -RZ, R5.H0_H0 ;  /* 0x20000005ff0b8230 */ /* 0x000fe20000004100 */
[----:B------:R-:W-:Y:S01]  /*6060*/  @!P0 FMUL.FTZ R47, R30, R6 ;  /* 0x000000061e2f8220 */ /* 0x000fe20000410000 */
[----:B------:R-:W-:Y:S01]  /*6070*/  @!P0 F2FP.PACK_AB R41, R42, R41 ;  /* 0x000000292a29823e */ /* 0x000fe200000000ff */
[----:B------:R-:W-:Y:S01]  /*6080*/  @!P0 FMUL.FTZ R46, R32, R7 ;  /* 0x00000007202e8220 */ /* 0x000fe20000410000 */
[--C-:B------:R-:W-:Y:S01]  /*6090*/  @!P0 HADD2.F32 R5, -RZ, R13.reuse.H0_H0 ;  /* 0x2000000dff058230 */ /* 0x100fe20000004100 */
[----:B------:R-:W-:Y:S01]  /*60a0*/  @!P0 FMUL.FTZ R43, R34, R11 ;  /* 0x0000000b222b8220 */ /* 0x000fe20000410000 */
[----:B------:R-:W-:Y:S01]  /*60b0*/  @!P0 HADD2.F32 R13, -RZ, R13.H1_H1 ;  /* 0x3000000dff0d8230 */ /* 0x000fe20000004100 */
[----:B------:R-:W-:Y:S02]  /*60c0*/  @!P0 FFMA.FTZ R49, R20, R27, -R49 ;  /* 0x0000001b14318223 */ /* 0x000fe40000010831 */
[----:B------:R-:W-:Y:S02]  /*60d0*/  @!P0 FFMA.FTZ R46, R14, R33, -R46 ;  /* 0x000000210e2e8223 */ /* 0x000fe4000001082e */
[----:B------:R-:W-:Y:S01]  /*60e0*/  @!P0 FFMA.FTZ R43, R8, R35, -R43 ;  /* 0x00000023082b8223 */ /* 0x000fe2000001082b */
[----:B------:R-:W-:Y:S01]  /*60f0*/  @!P0 F2FP.PACK_AB R40, R49, R40 ;  /* 0x000000283128823e */ /* 0x000fe200000000ff */
[----:B------:R-:W-:Y:S02]  /*6100*/  @!P0 FFMA.FTZ R48, R5, R29, -R48 ;  /* 0x0000001d05308223 */ /* 0x000fe40000010830 */
[----:B------:R-:W-:Y:S01]  /*6110*/  @!P0 FFMA.FTZ R47, R13, R31, -R47 ;  /* 0x0000001f0d2f8223 */ /* 0x000fe2000001082f */
[----:B------:R-:W-:Y:S01]  /*6120*/  @!P0 F2FP.PACK_AB R43, R43, R46 ;  /* 0x0000002e2b2b823e */ /* 0x000fe200000000ff */
[----:B------:R-:W-:Y:S01]  /*6130*/  @!P0 IMAD.MOV.U32 R16, RZ, RZ, R41 ;  /* 0x000000ffff108224 */ /* 0x000fe200078e0029 */
[----:B------:R-:W-:Y:S01]  /*6140*/  @!P0 MOV R17, R40 ;  /* 0x0000002800118202 */ /* 0x000fe20000000f00 */
[----:B------:R-:W-:Y:S01]  /*6150*/  @!P0 FFMA.FTZ R0, R21, R22, R0 ;  /* 0x0000001615008223 */ /* 0x000fe20000010000 */
[----:B------:R-:W-:Y:S01]  /*6160*/  @!P0 F2FP.PACK_AB R47, R47, R48 ;  /* 0x000000302f2f823e */ /* 0x000fe200000000ff */
[----:B------:R-:W-:Y:S01]  /*6170*/  @!P0 FMUL.FTZ R4, R20, R4 ;  /* 0x0000000414048220 */ /* 0x000fe20000410000 */
[----:B------:R-:W-:Y:S01]  /*6180*/  @!P0 MOV R19, R43 ;  /* 0x0000002b00138202 */ /* 0x000fe20000000f00 */
[----:B------:R-:W-:Y:S01]  /*6190*/  @!P0 FFMA.FTZ R2, R23, R24, R2 ;  /* 0x0000001817028223 */ /* 0x000fe20000010002 */
[----:B------:R-:W-:Y:S01]  /*61a0*/  @!P0 MOV R18, R47 ;  /* 0x0000002f00128202 */ /* 0x000fe20000000f00 */
[----:B------:R-:W-:Y:S02]  /*61b0*/  @!P0 FMUL.FTZ R5, R5, R12 ;  /* 0x0000000c05058220 */ /* 0x000fe40000410000 */
[----:B------:R-:W-:Y:S01]  /*61c0*/  @!P0 FFMA.FTZ R3, R25, R26, R3 ;  /* 0x0000001a19038223 */ /* 0x000fe20000010003 */
[----:B------:R-:W-:Y:S01]  /*61d0*/  @!P0 F2FP.PACK_AB R0, R2, R0 ;  /* 0x000000000200823e */ /* 0x000fe200000000ff */
[----:B------:R-:W-:Y:S01]  /*61e0*/  @!P0 FMUL.FTZ R6, R13, R6 ;  /* 0x000000060d068220 */ /* 0x000fe20000410000 */
[----:B------:R1:W-:Y:S01]  /*61f0*/  STG.E.128 [R44.64], R16 ;  /* 0x000000102c007986 */ /* 0x0003e2000c101d06 */
[----:B------:R-:W-:Y:S02]  /*6200*/  @!P0 FFMA.FTZ R4, R15, R27, R4 ;  /* 0x0000001b0f048223 */ /* 0x000fe40000010004 */
[----:B------:R-:W-:Y:S02]  /*6210*/  @!P0 FMUL.FTZ R7, R14, R7 ;  /* 0x000000070e078220 */ /* 0x000fe40000410000 */
[----:B------:R-:W-:Y:S01]  /*6220*/  @!P0 FFMA.FTZ R5, R28, R29, R5 ;  /* 0x0000001d1c058223 */ /* 0x000fe20000010005 */
[----:B------:R-:W-:Y:S01]  /*6230*/  @!P0 F2FP.PACK_AB R3, R4, R3 ;  /* 0x000000030403823e */ /* 0x000fe200000000ff */
[----:B------:R-:W-:Y:S02]  /*6240*/  @!P0 FMUL.FTZ R8, R8, R11 ;  /* 0x0000000b08088220 */ /* 0x000fe40000410000 */
[----:B------:R-:W-:Y:S01]  /*6250*/  @!P0 FFMA.FTZ R6, R30, R31, R6 ;  /* 0x0000001f1e068223 */ /* 0x000fe20000010006 */
[----:B------:R-:W-:Y:S01]  /*6260*/  @!P0 MOV R37, R3 ;  /* 0x0000000300258202 */ /* 0x000fe20000000f00 */
[----:B------:R-:W-:Y:S02]  /*6270*/  @!P0 FFMA.FTZ R7, R32, R33, R7 ;  /* 0x0000002120078223 */ /* 0x000fe40000010007 */
[----:B------:R-:W-:Y:S01]  /*6280*/  @!P0 FFMA.FTZ R8, R34, R35, R8 ;  /* 0x0000002322088223 */ /* 0x000fe20000010008 */
[----:B------:R-:W-:Y:S01]  /*6290*/  @!P0 F2FP.PACK_AB R5, R6, R5 ;  /* 0x000000050605823e */ /* 0x000fe200000000ff */
[----:B------:R-:W-:Y:S03]  /*62a0*/  @!P0 IMAD.MOV.U32 R36, RZ, RZ, R0 ;  /* 0x000000ffff248224 */ /* 0x000fe600078e0000 */
[----:B------:R-:W-:Y:S02]  /*62b0*/  @!P0 F2FP.PACK_AB R7, R8, R7 ;  /* 0x000000070807823e */ /* 0x000fe400000000ff */
[----:B------:R-:W-:Y:S02]  /*62c0*/  @!P0 MOV R38, R5 ;  /* 0x0000000500268202 */ /* 0x000fe40000000f00 */
[----:B------:R-:W-:Y:S01]  /*62d0*/  @!P0 MOV R39, R7 ;  /* 0x0000000700278202 */ /* 0x000fe20000000f00 */
[----:B------:R-:W-:-:S05]  /*62e0*/  @P1 BRA `(.L_x_162) ;  /* 0x0000020000001947 */ /* 0x000fca0003800000 */
[----:B------:R-:W-:Y:S04]  /*62f0*/  IADD3 R137, P1, P0, R144, R137, R110 ;  /* 0x0000008990897210 */ /* 0x000fe8000783e06e */
[----:B------:R-:W-:Y:S02]  /*6300*/  IADD3.X R117, R83, R117, R98, P1, P0 ;  /* 0x0000007553757210 */ /* 0x000fe40000fe0462 */
[C---:B------:R-:W-:Y:S04]  /*6310*/  LEA R2, P0, R137.reuse, c[0x0][0x1c8], 0x1 ;  /* 0x0000720089027a11 */ /* 0x040fe800078008ff */
[----:B------:R-:W-:Y:S05]  /*6320*/  LEA.HI.X R3, R137, c[0x0][0x1cc], R117, 0x1, P0 ;  /* 0x0000730089037a11 */ /* 0x000fea00000f0c75 */
[----:B------:R2:W-:Y:S01]  /*6330*/  STG.E.128 [R2.64], R36 ;  /* 0x0000002402007986 */ /* 0x0005e2000c101d06 */
[----:B------:R-:W-:-:S05]  /*6340*/  BRA `(.L_x_162) ;  /* 0x000001a000007947 */ /* 0x000fca0003800000 */
.L_x_158:
[----:B------:R-:W-:Y:S05]  /*6350*/  IMAD R0, R116, -0x40, R66 ;  /* 0xffffffc074007824 */ /* 0x000fea00078e0242 */
[----:B------:R-:W-:Y:S04]  /*6360*/  IMNMX R0, R0, 0x40, PT ;  /* 0x0000004000007817 */ /* 0x000fe80003800200 */
[----:B------:R-:W-:Y:S11]  /*6370*/  ISETP.GE.AND P0, PT, R225, R0, PT ;  /* 0x00000000e100720c */ /* 0x000ff60003f06270 */
[----:B------:R-:W-:Y:S02]  /*6380*/  @!UPT UIADD3 URZ, URZ, URZ, URZ ;  /* 0x0000003f3f3ff290 */ /* 0x000fe4000fffe03f */
[----:B------:R-:W-:-:S05]  /*6390*/  @P0 BRA `(.L_x_162) ;  /* 0x0000015000000947 */ /* 0x000fca0003800000 */
[C---:B------:R-:W-:Y:S02]  /*63a0*/  ISETP.GE.AND P0, PT, R140.reuse, c[0x0][0x1d4], PT ;  /* 0x000075008c007a0c */ /* 0x040fe40003f06270 */
[----:B------:R-:W-:Y:S02]  /*63b0*/  ISETP.GE.AND P1, PT, R9, c[0x0][0x1d4], PT ;  /* 0x0000750009007a0c */ /* 0x000fe40003f26270 */
[C---:B------:R-:W-:Y:S02]  /*63c0*/  IADD3 R0, R140.reuse, 0x60, RZ ;  /* 0x000000608c007810 */ /* 0x040fe40007ffe0ff */
[----:B------:R-:W-:Y:S02]  /*63d0*/  IADD3 R2, R140, 0x80, RZ ;  /* 0x000000808c027810 */ /* 0x000fe40007ffe0ff */
[----:B------:R-:W-:Y:S02]  /*63e0*/  ISETP.GE.AND P2, PT, R0, c[0x0][0x1d4], PT ;  /* 0x0000750000007a0c */ /* 0x000fe40003f46270 */
[----:B------:R-:W-:Y:S03]  /*63f0*/  IADD3 R0, R140, 0xa0, RZ ;  /* 0x000000a08c007810 */ /* 0x000fe60007ffe0ff */
[----:B------:R-:W1:Y:S04]  /*6400*/  @!P0 LDS.128 R12, [R230+0x6000] ;  /* 0x00600000e60c8984 */ /* 0x000e680000000c00 */
[----:B------:R-:W2:Y:S04]  /*6410*/  @!P1 LDS.128 R4, [R229+0x6000] ;  /* 0x00600000e5049984 */ /* 0x000ea80000000c00 */
[----:B-1----:R-:W-:Y:S01]  /*6420*/  @!P0 STG.E.128 [R52.64], R12 ;  /* 0x0000000c34008986 */ /* 0x002fe2000c101d06 */
[----:B------:R-:W-:Y:S03]  /*6430*/  ISETP.GE.AND P0, PT, R10, c[0x0][0x1d4], PT ;  /* 0x000075000a007a0c */ /* 0x000fe60003f06270 */
[----:B--2---:R-:W-:Y:S01]  /*6440*/  @!P1 STG.E.128 [R52.64+0x40], R4 ;  /* 0x0000400434009986 */ /* 0x004fe2000c101d06 */
[----:B------:R-:W-:Y:S03]  /*6450*/  ISETP.GE.AND P1, PT, R2, c[0x0][0x1d4], PT ;  /* 0x0000750002007a0c */ /* 0x000fe60003f26270 */
[----:B------:R-:W1:Y:S06]  /*6460*/  @!P2 LDS.128 R4, [R229+0x8000] ;  /* 0x00800000e504a984 */ /* 0x000e6c0000000c00 */
[----:B------:R-:W2:Y:S04]  /*6470*/  @!P0 LDS.128 R12, [R230+0x8000] ;  /* 0x00800000e60c8984 */ /* 0x000ea80000000c00 */
[----:B-1----:R-:W-:Y:S04]  /*6480*/  @!P2 STG.E.128 [R52.64+0xc0], R4 ;  /* 0x0000c0043400a986 */ /* 0x002fe8000c101d06 */
[----:B--2---:R-:W-:Y:S01]  /*6490*/  @!P0 STG.E.128 [R52.64+0x80], R12 ;  /* 0x0000800c34008986 */ /* 0x004fe2000c101d06 */
[----:B------:R-:W-:Y:S03]  /*64a0*/  ISETP.GE.AND P0, PT, R0, c[0x0][0x1d4], PT ;  /* 0x0000750000007a0c */ /* 0x000fe60003f06270 */
[----:B------:R-:W1:Y:S10]  /*64b0*/  @!P1 LDS.128 R12, [R230+0xa000] ;  /* 0x00a00000e60c9984 */ /* 0x000e740000000c00 */
[----:B------:R-:W2:Y:S04]  /*64c0*/  @!P0 LDS.128 R4, [R229+0xa000] ;  /* 0x00a00000e5048984 */ /* 0x000ea80000000c00 */
[----:B-1----:R1:W-:Y:S04]  /*64d0*/  @!P1 STG.E.128 [R52.64+0x100], R12 ;  /* 0x0001000c34009986 */ /* 0x0023e8000c101d06 */
[----:B--2---:R1:W-:Y:S02]  /*64e0*/  @!P0 STG.E.128 [R52.64+0x140], R4 ;  /* 0x0001400434008986 */ /* 0x0043e4000c101d06 */
.L_x_162:
[----:B------:R-:W-:Y:S05]  /*64f0*/  BSYNC B1 ;  /* 0x0000000000017941 */ /* 0x000fea0003800000 */
.L_x_157:
[C---:B-12---:R-:W-:Y:S01]  /*6500*/  IMAD.SHL.U32 R2, R116.reuse, 0x40, RZ ;  /* 0x0000004074027824 */ /* 0x046fe200078e00ff */
[----:B------:R-:W-:Y:S01]  /*6510*/  SHF.L.U64.HI R69, R116, 0x6, R69 ;  /* 0x0000000674457819 */ /* 0x000fe20000010245 */
[----:B------:R-:W-:Y:S02]  /*6520*/  BSSY B0, `(.L_x_179) ;  /* 0x000004a000007945 */ /* 0x000fe40003800000 */
[----:B------:R-:W-:Y:S01]  /*6530*/  IMAD.IADD R0, R80, 0x1, -R2 ;  /* 0x0000000150007824 */ /* 0x000fe200078e0a02 */
[----:B-----5:R-:W-:Y:S04]  /*6540*/  IADD3 R4, P1, R2, R82, RZ ;  /* 0x0000005202047210 */ /* 0x020fe80007f3e0ff */
[----:B------:R-:W-:Y:S02]  /*6550*/  ISETP.GE.AND P0, PT, R0, 0x21, PT ;  /* 0x000000210000780c */ /* 0x000fe40003f06270 */
[----:B------:R-:W-:Y:S11]  /*6560*/  IADD3.X R3, R69, R81, RZ, P1, !PT ;  /* 0x0000005145037210 */ /* 0x000ff60000ffe4ff */
[----:B------:R-:W-:Y:S05]  /*6570*/  @P0 IADD3 R6, P1, R4, 0x20, RZ ;  /* 0x0000002004060810 */ /* 0x000fea0007f3e0ff */
[----:B------:R-:W-:Y:S01]  /*6580*/  @P0 IMAD.X R5, RZ, RZ, R3, P1 ;  /* 0x000000ffff050224 */ /* 0x000fe200008e0603 */
[----:B------:R-:W-:Y:S02]  /*6590*/  ISETP.GE.AND P1, PT, R0, 0x1, PT ;  /* 0x000000010000780c */ /* 0x000fe40003f26270 */
[----:B------:R-:W-:Y:S01]  /*65a0*/  IADD3 R0, -R2, R66, RZ ;  /* 0x0000004202007210 */ /* 0x000fe20007ffe1ff */
[----:B------:R-:W-:Y:S03]  /*65b0*/  @P0 IMAD R5, R5, c[0x0][0x258], RZ ;  /* 0x0000960005050a24 */ /* 0x000fe600078e02ff */
[----:B------:R-:W-:Y:S01]  /*65c0*/  IMNMX R0, R0, 0x40, PT ;  /* 0x0000004000007817 */ /* 0x000fe20003800200 */
[----:B------:R-:W-:Y:S06]  /*65d0*/  @P0 IMAD R5, R6, c[0x0][0x25c], R5 ;  /* 0x0000970006050a24 */ /* 0x000fec00078e0205 */
[-C--:B------:R-:W-:Y:S01]  /*65e0*/  @P1 MOV R13, R79.reuse ;  /* 0x0000004f000d1202 */ /* 0x080fe20000000f00 */
[----:B------:R-:W-:Y:S02]  /*65f0*/  @P1 IMAD R3, R3, c[0x0][0x258], RZ ;  /* 0x0000960003031a24 */ /* 0x000fe400078e02ff */
[----:B------:R-:W-:Y:S02]  /*6600*/  @P1 IMAD.MOV.U32 R12, RZ, RZ, R128 ;  /* 0x000000ffff0c1224 */ /* 0x000fe400078e0080 */
[C---:B------:R-:W-:Y:S02]  /*6610*/  @P1 IMAD R3, R4.reuse, c[0x0][0x25c], R3 ;  /* 0x0000970004031a24 */ /* 0x040fe400078e0203 */
[----:B------:R-:W-:Y:S04]  /*6620*/  @P1 IMAD.WIDE.U32 R12, R4, c[0x0][0x258], R12 ;  /* 0x00009600040c1a25 */ /* 0x000fe800078e000c */
[----:B------:R-:W-:Y:S01]  /*6630*/  @P1 IMAD.IADD R3, R13, 0x1, R3 ;  /* 0x000000010d031824 */ /* 0x000fe200078e0203 */
[C---:B------:R-:W-:Y:S02]  /*6640*/  @P1 LEA R14, P2, R12.reuse, c[0x0][0x250], 0x1 ;  /* 0x000094000c0e1a11 */ /* 0x040fe400078408ff */
[----:B------:R-:W-:Y:S02]  /*6650*/  @P0 MOV R13, R79 ;  /* 0x0000004f000d0202 */ /* 0x000fe40000000f00 */
[----:B------:R-:W-:Y:S01]  /*6660*/  @P1 LEA.HI.X R15, R12, c[0x0][0x254], R3, 0x1, P2 ;  /* 0x000095000c0f1a11 */ /* 0x000fe200010f0c03 */
[----:B------:R-:W-:Y:S04]  /*6670*/  @P0 IMAD.MOV.U32 R12, RZ, RZ, R128 ;  /* 0x000000ffff0c0224 */ /* 0x000fe800078e0080 */
[----:B------:R-:W-:Y:S01]  /*6680*/  @!PT LDS RZ, [RZ] ;  /* 0x00000000fffff984 */ /* 0x000fe20000000800 */
[----:B------:R-:W-:Y:S01]  /*6690*/  @!PT LDS RZ, [RZ] ;  /* 0x00000000fffff984 */ /* 0x000fe20000000800 */
[----:B------:R-:W-:Y:S01]  /*66a0*/  @!PT LDS RZ, [RZ] ;  /* 0x00000000fffff984 */ /* 0x000fe20000000800 */
[----:B------:R1:W-:Y:S01]  /*66b0*/  @P1 LDGSTS.E.BYPASS.LTC128B.128 [R217+0x100], [R14.64], !P5 ;  /* 0x001000000ed91fae */ /* 0x0003e2000e901d46 */
[----:B------:R-:W-:Y:S03]  /*66c0*/  @P0 IMAD.WIDE.U32 R12, R6, c[0x0][0x258], R12 ;  /* 0x00009600060c0a25 */ /* 0x000fe600078e000c */
[----:B------:R1:W-:Y:S01]  /*66d0*/  @P1 LDGSTS.E.BYPASS.LTC128B.128 [R217+0x2100], [R14.64+0x80], !P4 ;  /* 0x021000800ed91fae */ /* 0x0003e2000e101d46 */
[----:B------:R-:W-:Y:S01]  /*66e0*/  @P0 IMAD.IADD R5, R13, 0x1, R5 ;  /* 0x000000010d050824 */ /* 0x000fe200078e0205 */
[C---:B------:R-:W-:Y:S02]  /*66f0*/  @P0 LEA R4, P2, R12.reuse, c[0x0][0x250], 0x1 ;  /* 0x000094000c040a11 */ /* 0x040fe400078408ff */
[----:B------:R1:W-:Y:S02]  /*6700*/  @P1 LDGSTS.E.BYPASS.LTC128B.128 [R217+0x4100], [R14.64+0x100], !P3 ;  /* 0x041001000ed91fae */ /* 0x0003e4000d901d46 */
[----:B------:R-:W-:Y:S05]  /*6710*/  @P0 LEA.HI.X R5, R12, c[0x0][0x254], R5, 0x1, P2 ;  /* 0x000095000c050a11 */ /* 0x000fea00010f0c05 */
[----:B------:R1:W-:Y:S04]  /*6720*/  @P0 LDGSTS.E.BYPASS.LTC128B.128 [R217+0x1100], [R4.64], !P5 ;  /* 0x0110000004d90fae */ /* 0x0003e8000e901d46 */
[----:B------:R1:W-:Y:S04]  /*6730*/  @P0 LDGSTS.E.BYPASS.LTC128B.128 [R217+0x3100], [R4.64+0x80], !P4 ;  /* 0x0310008004d90fae */ /* 0x0003e8000e101d46 */
[----:B------:R1:W-:Y:S01]  /*6740*/  @P0 LDGSTS.E.BYPASS.LTC128B.128 [R217+0x5100], [R4.64+0x100], !P3 ;  /* 0x0510010004d90fae */ /* 0x0003e2000d901d46 */
[----:B------:R-:W-:Y:S03]  /*6750*/  ISETP.GE.AND P0, PT, R225, R0, PT ;  /* 0x00000000e100720c */ /* 0x000fe60003f06270 */
[----:B------:R-:W0:Y:S01]  /*6760*/  LDGDEPBAR ;  /* 0x00000000000079af */ /* 0x000e220000000000 */
[----:B------:R-:W-:Y:S04]  /*6770*/  DEPBAR.LE SB0, 0x0 ;  /* 0x000080000000791a */ /* 0x000fe80000000000 */
[----:B------:R-:W-:Y:S06]  /*6780*/  BAR.SYNC.DEFER_BLOCKING 0x0 ;  /* 0x0000000000007b1d */ /* 0x000fec0000010000 */
[----:B------:R-:W-:-:S05]  /*6790*/  @P0 BRA `(.L_x_180) ;  /* 0x0000022000000947 */ /* 0x000fca0003800000 */
[----:B-1----:R-:W-:Y:S01]  /*67a0*/  IADD3 R2, P0, R2, R78, RZ ;  /* 0x0000004e02027210 */ /* 0x002fe20007f1e0ff */
[----:B------:R-:W-:Y:S01]  /*67b0*/  IMAD.MOV.U32 R4, RZ, RZ, R126 ;  /* 0x000000ffff047224 */ /* 0x000fe200078e007e */
[----:B------:R-:W-:Y:S01]  /*67c0*/  ISETP.GE.AND P1, PT, R140, c[0x0][0x1d4], PT ;  /* 0x000075008c007a0c */ /* 0x000fe20003f26270 */
[----:B------:R-:W-:Y:S02]  /*67d0*/  IMAD.MOV.U32 R5, RZ, RZ, R76 ;  /* 0x000000ffff057224 */ /* 0x000fe400078e004c */
[----:B------:R-:W-:Y:S02]  /*67e0*/  IMAD.X R0, R69, 0x1, R77, P0 ;  /* 0x0000000145007824 */ /* 0x000fe400000e064d */
[----:B------:R-:W-:Y:S04]  /*67f0*/  IMAD.WIDE.U32 R4, R2, c[0x0][0x208], R4 ;  /* 0x0000820002047a25 */ /* 0x000fe800078e0004 */
[----:B------:R-:W-:Y:S01]  /*6800*/  IMAD R0, R0, c[0x0][0x208], RZ ;  /* 0x0000820000007a24 */ /* 0x000fe200078e02ff */
[----:B------:R-:W-:Y:S03]  /*6810*/  LEA R16, P0, R4, c[0x0][0x1f8], 0x1 ;  /* 0x00007e0004107a11 */ /* 0x000fe600078008ff */
[----:B------:R-:W1:Y:S01]  /*6820*/  @!P1 LDS.128 R12, [R230] ;  /* 0x00000000e60c9984 */ /* 0x000e620000000c00 */
[----:B------:R-:W-:Y:S01]  /*6830*/  IMAD R0, R2, c[0x0][0x20c], R0 ;  /* 0x0000830002007a24 */ /* 0x000fe200078e0200 */
[----:B------:R-:W-:Y:S03]  /*6840*/  IADD3 R2, R140, 0x80, RZ ;  /* 0x000000808c027810 */ /* 0x000fe60007ffe0ff */
[----:B------:R-:W-:Y:S05]  /*6850*/  IMAD.IADD R0, R5, 0x1, R0 ;  /* 0x0000000105007824 */ /* 0x000fea00078e0200 */
[----:B------:R-:W-:Y:S02]  /*6860*/  LEA.HI.X R17, R4, c[0x0][0x1fc], R0, 0x1, P0 ;  /* 0x00007f0004117a11 */ /* 0x000fe400000f0c00 */
[----:B------:R-:W-:Y:S02]  /*6870*/  ISETP.GE.AND P0, PT, R9, c[0x0][0x1d4], PT ;  /* 0x0000750009007a0c */ /* 0x000fe40003f06270 */
[----:B------:R-:W-:Y:S11]  /*6880*/  IADD3 R0, R140, 0x60, RZ ;  /* 0x000000608c007810 */ /* 0x000ff60007ffe0ff */
[----:B------:R-:W2:Y:S04]  /*6890*/  @!P0 LDS.128 R4, [R229] ;  /* 0x00000000e5048984 */ /* 0x000ea80000000c00 */
[----:B-1----:R-:W-:Y:S01]  /*68a0*/  @!P1 STG.E.128 [R16.64], R12 ;  /* 0x0000000c10009986 */ /* 0x002fe2000c101d06 */
[----:B------:R-:W-:Y:S11]  /*68b0*/  ISETP.GE.AND P1, PT, R10, c[0x0][0x1d4], PT ;  /* 0x000075000a007a0c */ /* 0x000ff60003f26270 */
[----:B------:R-:W-:Y:S02]  /*68c0*/  @!UPT UIADD3 URZ, URZ, URZ, URZ ;  /* 0x0000003f3f3ff290 */ /* 0x000fe4000fffe03f */
[----:B------:R-:W1:Y:S04]  /*68d0*/  @!P1 LDS.128 R12, [R230+0x2000] ;  /* 0x00200000e60c9984 */ /* 0x000e680000000c00 */
[----:B--2---:R-:W-:Y:S01]  /*68e0*/  @!P0 STG.E.128 [R16.64+0x40], R4 ;  /* 0x0000400410008986 */ /* 0x004fe2000c101d06 */
[----:B------:R-:W-:Y:S02]  /*68f0*/  ISETP.GE.AND P0, PT, R0, c[0x0][0x1d4], PT ;  /* 0x0000750000007a0c */ /* 0x000fe40003f06270 */
[----:B------:R-:W-:Y:S11]  /*6900*/  IADD3 R0, R140, 0xa0, RZ ;  /* 0x000000a08c007810 */ /* 0x000ff60007ffe0ff */
[----:B------:R-:W2:Y:S04]  /*6910*/  @!P0 LDS.128 R4, [R229+0x2000] ;  /* 0x00200000e5048984 */ /* 0x000ea80000000c00 */
[----:B-1----:R-:W-:Y:S01]  /*6920*/  @!P1 STG.E.128 [R16.64+0x80], R12 ;  /* 0x0000800c10009986 */ /* 0x002fe2000c101d06 */
[----:B------:R-:W-:Y:S11]  /*6930*/  ISETP.GE.AND P1, PT, R2, c[0x0][0x1d4], PT ;  /* 0x0000750002007a0c */ /* 0x000ff60003f26270 */
[----:B------:R-:W-:Y:S02]  /*6940*/  @!UPT UIADD3 URZ, URZ, URZ, URZ ;  /* 0x0000003f3f3ff290 */ /* 0x000fe4000fffe03f */
[----:B------:R-:W1:Y:S04]  /*6950*/  @!P1 LDS.128 R12, [R230+0x4000] ;  /* 0x00400000e60c9984 */ /* 0x000e680000000c00 */
[----:B--2---:R-:W-:Y:S01]  /*6960*/  @!P0 STG.E.128 [R16.64+0xc0], R4 ;  /* 0x0000c00410008986 */ /* 0x004fe2000c101d06 */
[----:B------:R-:W-:Y:S11]  /*6970*/  ISETP.GE.AND P0, PT, R0, c[0x0][0x1d4], PT ;  /* 0x0000750000007a0c */ /* 0x000ff60003f06270 */
[----:B------:R-:W-:Y:S02]  /*6980*/  @!UPT UIADD3 URZ, URZ, URZ, URZ ;  /* 0x0000003f3f3ff290 */ /* 0x000fe4000fffe03f */
[----:B------:R-:W2:Y:S04]  /*6990*/  @!P0 LDS.128 R4, [R229+0x4000] ;  /* 0x00400000e5048984 */ /* 0x000ea80000000c00 */
[----:B-1----:R1:W-:Y:S04]  /*69a0*/  @!P1 STG.E.128 [R16.64+0x100], R12 ;  /* 0x0001000c10009986 */ /* 0x0023e8000c101d06 */
[----:B--2---:R1:W-:Y:S02]  /*69b0*/  @!P0 STG.E.128 [R16.64+0x140], R4 ;  /* 0x0001400410008986 */ /* 0x0043e4000c101d06 */
.L_x_180:
[----:B-1----:R-:W-:Y:S05]  /*69c0*/  BSYNC B0 ;  /* 0x0000000000007941 */ /* 0x002fea0003800000 */
.L_x_179:
[C---:B------:R-:W-:Y:S02]  /*69d0*/  ISETP.GT.AND P0, PT, R116.reuse, R84, PT ;  /* 0x000000547400720c */ /* 0x040fe40003f04270 */
[----:B------:R-:W-:Y:S11]  /*69e0*/  IADD3 R116, R116, -0x1, RZ ;  /* 0xffffffff74747810 */ /* 0x000ff60007ffe0ff */
[----:B------:R-:W-:Y:S01]  /*69f0*/  @P0 SHF.R.S32.HI R2, RZ, 0x1f, R116 ;  /* 0x0000001fff020819 */ /* 0x000fe20000011474 */
[----:B------:R-:W-:Y:S02]  /*6a00*/  @P0 IMAD R0, R87, R116, RZ ;  /* 0x0000007457000224 */ /* 0x000fe400078e02ff */
[----:B------:R-:W-:Y:S02]  /*6a10*/  @P0 IMAD.MOV.U32 R4, RZ, RZ, R130 ;  /* 0x000000ffff040224 */ /* 0x000fe400078e0082 */
[----:B------:R-:W-:Y:S02]  /*6a20*/  @P0 IMAD.MOV.U32 R5, RZ, RZ, R147 ;  /* 0x000000ffff050224 */ /* 0x000fe400078e0093 */
[-C--:B------:R-:W-:Y:S02]  /*6a30*/  @P0 IMAD R0, R2, R88.reuse, R0 ;  /* 0x0000005802000224 */ /* 0x080fe400078e0200 */
[----:B------:R-:W-:Y:S04]  /*6a40*/  @P0 IMAD.WIDE.U32 R4, R116, R88, R4 ;  /* 0x0000005874040225 */ /* 0x000fe800078e0004 */
[----:B------:R-:W-:Y:S01]  /*6a50*/  @P0 IMAD.IADD R0, R5, 0x1, R0 ;  /* 0x0000000105000824 */ /* 0x000fe200078e0200 */
[C---:B------:R-:W-:Y:S04]  /*6a60*/  @P0 LEA R2, P1, R4.reuse, c[0x0][0x220], 0x1 ;  /* 0x0000880004020a11 */ /* 0x040fe800078208ff */
[----:B------:R-:W-:Y:S02]  /*6a70*/  @P0 LEA.HI.X R3, R4, c[0x0][0x224], R0, 0x1, P1 ;  /* 0x0000890004030a11 */ /* 0x000fe400008f0c00 */
[C---:B------:R-:W-:Y:S03]  /*6a80*/  @P0 LEA R4, P1, R91.reuse, R2, 0x1 ;  /* 0x000000025b040211 */ /* 0x040fe600078208ff */
[----:B------:R-:W-:Y:S01]  /*6a90*/  @!PT LDS RZ, [RZ] ;  /* 0x00000000fffff984 */ /* 0x000fe20000000800 */
[----:B------:R-:W-:Y:S01]  /*6aa0*/  @!PT LDS RZ, [RZ] ;  /* 0x00000000fffff984 */ /* 0x000fe20000000800 */
[----:B------:R-:W-:Y:S01]  /*6ab0*/  @!PT LDS RZ, [RZ] ;  /* 0x00000000fffff984 */ /* 0x000fe20000000800 */
[----:B------:R1:W-:Y:S01]  /*6ac0*/  @P0 LDGSTS.E.BYPASS.LTC128B.128 [R217+0x6100], [R2.64], !P5 ;  /* 0x0610000002d90fae */ /* 0x0003e2000e901d46 */
[----:B------:R-:W-:Y:S03]  /*6ad0*/  @P0 LEA.HI.X R5, R91, R3, R90, 0x1, P1 ;  /* 0x000000035b050211 */ /* 0x000fe600008f0c5a */
[----:B------:R1:W-:Y:S04]  /*6ae0*/  @P0 LDGSTS.E.BYPASS.LTC128B.128 [R217+0x8100], [R2.64+0x80], !P4 ;  /* 0x0810008002d90fae */ /* 0x0003e8000e101d46 */
[----:B------:R1:W-:Y:S04]  /*6af0*/  @P0 LDGSTS.E.BYPASS.LTC128B.128 [R217+0xa100], [R2.64+0x100], !P3 ;  /* 0x0a10010002d90fae */ /* 0x0003e8000d901d46 */
[----:B------:R1:W-:Y:S04]  /*6b00*/  @P0 LDGSTS.E.BYPASS.LTC128B.128 [R217+0x7100], [R4.64], !P5 ;  /* 0x0710000004d90fae */ /* 0x0003e8000e901d46 */
[----:B------:R1:W-:Y:S04]  /*6b10*/  @P0 LDGSTS.E.BYPASS.LTC128B.128 [R217+0x9100], [R4.64+0x80], !P4 ;  /* 0x0910008004d90fae */ /* 0x0003e8000e101d46 */
[----:B------:R1:W-:Y:S04]  /*6b20*/  @P0 LDGSTS.E.BYPASS.LTC128B.128 [R217+0xb100], [R4.64+0x100], !P3 ;  /* 0x0b10010004d90fae */ /* 0x0003e8000d901d46 */
[----:B------:R-:W0:Y:S01]  /*6b30*/  LDGDEPBAR ;  /* 0x00000000000079af */ /* 0x000e220000000000 */
[----:B------:R-:W-:-:S05]  /*6b40*/  @P0 BRA `(.L_x_181) ;  /* 0xffffc03000000947 */ /* 0x000fca000383ffff */
[----:B------:R-:W-:Y:S01]  /*6b50*/  WARPSYNC 0xffffffff ;  /* 0xffffffff00007948 */ /* 0x000fe20003800000 */
[----:B------:R-:W-:Y:S06]  /*6b60*/  BAR.SYNC.DEFER_BLOCKING 0x0 ;  /* 0x0000000000007b1d */ /* 0x000fec0000010000 */
.L_x_156:
[----:B------:R-:W-:Y:S01]  /*6b70*/  ISETP.GE.AND P0, PT, R62, 0x1, PT ;  /* 0x000000013e00780c */ /* 0x000fe20003f06270 */
[----:B------:R-:W-:Y:S01]  /*6b80*/  BSSY B0, `(.L_x_182) ;  /* 0x000001e000007945 */ /* 0x000fe20003800000 */
[----:B-1----:R-:W-:Y:S01]  /*6b90*/  IMAD.IADD R3, R67, 0x1, R68 ;  /* 0x0000000143037824 */ /* 0x002fe200078e0244 */
[----:B------:R-:W-:-:S10]  /*6ba0*/  MOV R0, RZ ;  /* 0x000000ff00007202 */ /* 0x000fd40000000f00 */
[----:B------:R-:W-:Y:S05]  /*6bb0*/  @!P0 BRA `(.L_x_183) ;  /* 0x000001a000008947 */ /* 0x000fea0003800000 */
[-C--:B------:R-:W-:Y:S02]  /*6bc0*/  IABS R5, R85.reuse ;  /* 0x0000005500057213 */ /* 0x080fe40000000000 */
        /* <DEDUP_REMOVED lines=25> */
.L_x_183:
[----:B------:R-:W-:Y:S05]  /*6d60*/  BSYNC B0 ;  /* 0x0000000000007941 */ /* 0x000fea0003800000 */
.L_x_182:
[----:B------:R-:W-:Y:S01]  /*6d70*/  IMAD R249, R244, R0, RZ ;  /* 0x00000000f4f97224 */ /* 0x000fe200078e02ff */
[----:B------:R-:W-:Y:S01]  /*6d80*/  PRMT R10, RZ, 0x7610, R10 ;  /* 0x00007610ff0a7816 */ /* 0x000fe2000000000a */
[----:B------:R-:W-:Y:S01]  /*6d90*/  IMAD.MOV.U32 R2, RZ, RZ, RZ ;  /* 0x000000ffff027224 */ /* 0x000fe200078e00ff */
[----:B------:R-:W-:Y:S01]  /*6da0*/  MOV R11, RZ ;  /* 0x000000ff000b7202 */ /* 0x000fe20000000f00 */
[----:B------:R-:W-:Y:S01]  /*6db0*/  IMAD.IADD R0, R249, 0x1, R0 ;  /* 0x00000001f9007824 */ /* 0x000fe200078e0200 */
[----:B------:R-:W-:Y:S01]  /*6dc0*/  CS2R R114, SRZ ;  /* 0x0000000000727805 */ /* 0x000fe2000001ff00 */
[----:B------:R-:W-:Y:S01]  /*6dd0*/  CS2R R112, SRZ ;  /* 0x0000000000707805 */ /* 0x000fe2000001ff00 */
[----:B------:R-:W-:Y:S01]  /*6de0*/  CS2R R118, SRZ ;  /* 0x0000000000767805 */ /* 0x000fe2000001ff00 */
[----:B------:R-:W-:Y:S01]  /*6df0*/  CS2R R116, SRZ ;  /* 0x0000000000747805 */ /* 0x000fe2000001ff00 */
[----:B------:R-:W-:Y:S01]  /*6e00*/  IMNMX R0, R65, R0, PT ;  /* 0x0000000041007217 */ /* 0x000fe20003800200 */
[----:B------:R-:W-:Y:S01]  /*6e10*/  CS2R R110, SRZ ;  /* 0x00000000006e7805 */ /* 0x000fe2000001ff00 */
        /* <DEDUP_REMOVED lines=47> */
[----:B------:R-:W-:-:S04]  /*7110*/  @P1 IMAD.MOV.U32 R2, RZ, RZ, 0x4 ;  /* 0x00000004ff021424 */ /* 0x000fc800078e00ff */
[----:B------:R-:W-:-:S05]  /*7120*/  @P1 IMAD.WIDE R4, R240, R2, c[0x0][0x340] ;  /* 0x0000d000f0041625 */ /* 0x000fca00078e0202 */
[----:B------:R1:W2:Y:S01]  /*7130*/  @P1 LDG.E R2, [R4.64] ;  /* 0x0000000604021981 */ /* 0x0002a2000c1e1900 */
[----:B------:R-:W-:Y:S01]  /*7140*/  IMAD.WIDE.U32 R8, R64, c[0x0][0x178], RZ ;  /* 0x00005e0040087a25 */ /* 0x000fe200078e00ff */
[----:B------:R-:W-:Y:S02]  /*7150*/  IADD3 R7, P0, R226, R3, RZ ;  /* 0x00000003e2077210 */ /* 0x000fe40007f1e0ff */
[--C-:B------:R-:W-:Y:S01]  /*7160*/  SHF.R.S32.HI R15, RZ, 0x1f, R246.reuse ;  /* 0x0000001fff0f7819 */ /* 0x100fe200000114f6 */
[----:B------:R-:W-:Y:S01]  /*7170*/  IMAD.MOV.U32 R14, RZ, RZ, R246 ;  /* 0x000000ffff0e7224 */ /* 0x000fe200078e00f6 */
[----:B------:R-:W-:Y:S02]  /*7180*/  ISETP.GE.AND P4, PT, R212, c[0x0][0x1d4], PT ;  /* 0x00007500d4007a0c */ /* 0x000fe40003f86270 */
[----:B------:R-:W-:Y:S01]  /*7190*/  ISETP.GE.AND P3, PT, R246, c[0x0][0x1d4], PT ;  /* 0x00007500f6007a0c */ /* 0x000fe20003f66270 */
[----:B------:R-:W-:Y:S01]  /*71a0*/  IMAD.WIDE.U32 R18, R7, c[0x0][0x1e0], R14 ;  /* 0x0000780007127a25 */ /* 0x000fe200078e000e */
[----:B------:R-:W-:-:S02]  /*71b0*/  ISETP.GE.AND P6, PT, R211, c[0x0][0x1d4], PT ;  /* 0x00007500d3007a0c */ /* 0x000fc40003fc6270 */
[----:B------:R-:W-:Y:S01]  /*71c0*/  SEL R11, RZ, 0x1, P3 ;  /* 0x00000001ff0b7807 */ /* 0x000fe20001800000 */
[----:B------:R-:W-:Y:S01]  /*71d0*/  IMAD.WIDE.U32 R16, R7, c[0x0][0x208], R14 ;  /* 0x0000820007107a25 */ /* 0x000fe200078e000e */
[----:B------:R-:W-:Y:S02]  /*71e0*/  LOP3.LUT R243, R243, 0xfffffffe, RZ, 0xc0, !PT ;  /* 0xfffffffef3f37812 */ /* 0x000fe400078ec0ff */
[----:B------:R-:W-:-:S03]  /*71f0*/  ISETP.GE.AND P5, PT, R212, c[0x0][0x198], PT ;  /* 0x00006600d4007a0c */ /* 0x000fc60003fa6270 */
[----:B------:R-:W-:-:S04]  /*7200*/  @P4 LOP3.LUT R243, R243, 0x1, RZ, 0xfc, !PT ;  /* 0x00000001f3f34812 */ /* 0x000fc800078efcff */
[----:B------:R-:W-:Y:S02]  /*7210*/  LOP3.LUT R243, R243, 0xfffffffd, RZ, 0xc0, !PT ;  /* 0xfffffffdf3f37812 */ /* 0x000fe400078ec0ff */
[----:B-1----:R-:W-:Y:S01]  /*7220*/  SHF.R.S32.HI R4, RZ, 0x1f, R64 ;  /* 0x0000001fff047819 */ /* 0x002fe20000011440 */
[----:B------:R-:W-:Y:S01]  /*7230*/  IMAD.MOV.U32 R5, RZ, RZ, c[0x0][0x2c4] ;  /* 0x0000b100ff057624 */ /* 0x000fe200078e00ff */
[----:B------:R-:W-:-:S03]  /*7240*/  @P3 LOP3.LUT R243, R243, 0x2, RZ, 0xfc, !PT ;  /* 0x00000002f3f33812 */ /* 0x000fc600078efcff */
[----:B------:R-:W-:Y:S01]  /*7250*/  IMAD R4, R4, c[0x0][0x178], RZ ;  /* 0x00005e0004047a24 */ /* 0x000fe200078e02ff */
[----:B------:R-:W-:-:S03]  /*7260*/  ISETP.NE.AND P2, PT, R5, 0x1, PT ;  /* 0x000000010500780c */ /* 0x000fc60003f45270 */
[----:B------:R-:W-:Y:S01]  /*7270*/  IMAD R64, R64, c[0x0][0x17c], R4 ;  /* 0x00005f0040407a24 */ /* 0x000fe200078e0204 */
[----:B------:R-:W-:-:S04]  /*7280*/  SHF.R.S32.HI R4, RZ, 0x1f, R226 ;  /* 0x0000001fff047819 */ /* 0x000fc800000114e2 */
[----:B------:R-:W-:Y:S02]  /*7290*/  IADD3 R9, R9, R64, RZ ;  /* 0x0000004009097210 */ /* 0x000fe40007ffe0ff */
[----:B------:R-:W-:Y:S01]  /*72a0*/  LEA.HI.X.SX32 R3, R3, R4, 0x1, P0 ;  /* 0x0000000403037211 */ /* 0x000fe200000f0eff */
[----:B------:R-:W-:Y:S01]  /*72b0*/  IMAD R4, R205, 0x80, R221 ;  /* 0x00000080cd047824 */ /* 0x000fe200078e02dd */
[----:B------:R-:W-:Y:S01]  /*72c0*/  ISETP.NE.U32.AND P0, PT, RZ, c[0x0][0x348], PT ;  /* 0x0000d200ff007a0c */ /* 0x000fe20003f05070 */
[----:B------:R-:W-:-:S03]  /*72d0*/  IMAD.WIDE.U32 R12, R241, c[0x0][0x1b8], R8 ;  /* 0x00006e00f10c7a25 */ /* 0x000fc600078e0008 */
[----:B------:R-:W-:Y:S01]  /*72e0*/  ISETP.NE.AND.EX P0, PT, RZ, c[0x0][0x34c], PT, P0 ;  /* 0x0000d300ff007a0c */ /* 0x000fe20003f05300 */
[C---:B------:R-:W-:Y:S01]  /*72f0*/  IMAD R8, R3.reuse, c[0x0][0x1e0], RZ ;  /* 0x0000780003087a24 */ /* 0x040fe200078e02ff */
[----:B------:R-:W-:Y:S01]  /*7300*/  MOV R10, R4 ;  /* 0x00000004000a7202 */ /* 0x000fe20000000f00 */
[----:B------:R-:W-:Y:S01]  /*7310*/  IMAD R3, R3, c[0x0][0x208], RZ ;  /* 0x0000820003037a24 */ /* 0x000fe200078e02ff */
[----:B------:R-:W-:Y:S01]  /*7320*/  SEL R6, R63, RZ, !P0 ;  /* 0x000000ff3f067207 */ /* 0x000fe20004000000 */
[C---:B------:R-:W-:Y:S01]  /*7330*/  IMAD R8, R7.reuse, c[0x0][0x1e4], R8 ;  /* 0x0000790007087a24 */ /* 0x040fe200078e0208 */
[----:B------:R-:W-:Y:S01]  /*7340*/  SEL R5, R240, RZ, !P0 ;  /* 0x000000fff0057207 */ /* 0x000fe20004000000 */
[----:B------:R-:W-:Y:S01]  /*7350*/  IMAD R7, R7, c[0x0][0x20c], R3 ;  /* 0x0000830007077a24 */ /* 0x000fe200078e0203 */
[----:B------:R-:W-:Y:S01]  /*7360*/  SEL R3, RZ, 0xffffffff, P4 ;  /* 0xffffffffff037807 */ /* 0x000fe20002000000 */
[----:B------:R-:W-:Y:S01]  /*7370*/  @P2 IMAD.HI.U32 R9, R4, c[0x0][0x2c8], RZ ;  /* 0x0000b20004092a27 */ /* 0x000fe200078e00ff */
[----:B------:R-:W-:-:S02]  /*7380*/  ISETP.NE.U32.AND P0, PT, RZ, c[0x0][0x350], PT ;  /* 0x0000d400ff007a0c */ /* 0x000fc40003f05070 */
[----:B------:R-:W-:Y:S01]  /*7390*/  ISETP.GE.AND P4, PT, R211, c[0x0][0x198], PT ;  /* 0x00006600d3007a0c */ /* 0x000fe20003f86270 */
[----:B------:R-:W-:Y:S01]  /*73a0*/  IMAD.SHL.U32 R3, R3, 0x2, RZ ;  /* 0x0000000203037824 */ /* 0x000fe200078e00ff */
[----:B------:R-:W-:Y:S01]  /*73b0*/  @P2 SHF.R.U32.HI R10, RZ, c[0x0][0x2cc], R9 ;  /* 0x0000b300ff0a2a19 */ /* 0x000fe20000011609 */
[----:B------:R-:W-:Y:S01]  /*73c0*/  IMAD R13, R241, c[0x0][0x1bc], R13 ;  /* 0x00006f00f10d7a24 */ /* 0x000fe200078e020d */
[----:B------:R-:W-:Y:S01]  /*73d0*/  ISETP.NE.AND.EX P0, PT, RZ, c[0x0][0x354], PT, P0 ;  /* 0x0000d500ff007a0c */ /* 0x000fe20003f05300 */
[----:B------:R-:W-:Y:S01]  /*73e0*/  IMAD R6, R6, c[0x0][0x1c0], RZ ;  /* 0x0000700006067a24 */ /* 0x000fe200078e02ff */
[----:B------:R-:W-:Y:S01]  /*73f0*/  LOP3.LUT R3, R3, 0x2, R11, 0xe2, !PT ;  /* 0x0000000203037812 */ /* 0x000fe200078ee20b */
[----:B------:R-:W-:Y:S01]  /*7400*/  IMAD.IADD R9, R19, 0x1, R8 ;  /* 0x0000000113097824 */ /* 0x000fe200078e0208 */
[----:B------:R-:W-:Y:S01]  /*7410*/  MOV R8, R18 ;  /* 0x0000001200087202 */ /* 0x000fe20000000f00 */
[----:B------:R-:W-:Y:S01]  /*7420*/  IMAD.MOV.U32 R18, RZ, RZ, R16 ;  /* 0x000000ffff127224 */ /* 0x000fe200078e0010 */
[----:B------:R-:W-:Y:S01]  /*7430*/  SEL R16, RZ, 0x4, P6 ;  /* 0x00000004ff107807 */ /* 0x000fe20003000000 */
[----:B------:R-:W-:Y:S01]  /*7440*/  IMAD R6, R5, c[0x0][0x1c4], R6 ;  /* 0x0000710005067a24 */ /* 0x000fe200078e0206 */
[----:B------:R-:W-:Y:S01]  /*7450*/  IADD3 R19, R17, R7, RZ ;  /* 0x0000000711137210 */ /* 0x000fe20007ffe0ff */
[----:B------:R-:W-:Y:S01]  /*7460*/  IMAD.WIDE.U32 R12, R5, c[0x0][0x1c0], R12 ;  /* 0x00007000050c7a25 */ /* 0x000fe200078e000c */
[----:B------:R-:W-:-:S02]  /*7470*/  SHF.R.S32.HI R5, RZ, 0x1f, R10 ;  /* 0x0000001fff057819 */ /* 0x000fc4000001140a */
[----:B------:R-:W-:Y:S01]  /*7480*/  LOP3.LUT R16, R3, R16, RZ, 0xfc, !PT ;  /* 0x0000001003107212 */ /* 0x000fe200078efcff */
[----:B------:R-:W-:Y:S01]  /*7490*/  IMAD.IADD R13, R13, 0x1, R6 ;  /* 0x000000010d0d7824 */ /* 0x000fe200078e0206 */
[----:B------:R-:W-:Y:S01]  /*74a0*/  IADD3 R6, -R10, RZ, RZ ;  /* 0x000000ff0a067210 */ /* 0x000fe20007ffe1ff */
[----:B------:R-:W-:Y:S02]  /*74b0*/  IMAD R5, R5, c[0x0][0x1b0], RZ ;  /* 0x00006c0005057a24 */ /* 0x000fe400078e02ff */
[----:B------:R-:W-:-:S04]  /*74c0*/  IMAD.WIDE.U32 R18, R241, c[0x0][0x210], R18 ;  /* 0x00008400f1127a25 */ /* 0x000fc800078e0012 */
[----:B------:R-:W-:-:S04]  /*74d0*/  IMAD.WIDE.U32 R8, R241, c[0x0][0x1e8], R8 ;  /* 0x00007a00f1087a25 */ /* 0x000fc800078e0008 */
[C---:B------:R-:W-:Y:S02]  /*74e0*/  IMAD R5, R10.reuse, c[0x0][0x1b4], R5 ;  /* 0x00006d000a057a24 */ /* 0x040fe400078e0205 */
[----:B------:R-:W-:Y:S01]  /*74f0*/  IMAD.WIDE.U32 R12, R10, c[0x0][0x1b0], R12 ;  /* 0x00006c000a0c7a25 */ /* 0x000fe200078e000c */
[----:B------:R-:W-:-:S03]  /*7500*/  MOV R10, R18 ;  /* 0x00000012000a7202 */ /* 0x000fc60000000f00 */
[C---:B------:R-:W-:Y:S02]  /*7510*/  IMAD R9, R241.reuse, c[0x0][0x1ec], R9 ;  /* 0x00007b00f1097a24 */ /* 0x040fe400078e0209 */
[----:B------:R-:W-:Y:S02]  /*7520*/  IMAD R11, R241, c[0x0][0x214], R19 ;  /* 0x00008500f10b7a24 */ /* 0x000fe400078e0213 */
[----:B------:R-:W-:Y:S01]  /*7530*/  IMAD R4, R6, c[0x0][0x2c4], R4 ;  /* 0x0000b10006047a24 */ /* 0x000fe200078e0204 */
[----:B------:R-:W-:Y:S01]  /*7540*/  LEA R6, R205, R226, 0x7 ;  /* 0x000000e2cd067211 */ /* 0x000fe200078e38ff */
[----:B------:R-:W-:-:S03]  /*7550*/  IMAD.IADD R13, R13, 0x1, R5 ;  /* 0x000000010d0d7824 */ /* 0x000fc600078e0205 */
[----:B------:R-:W-:-:S05]  /*7560*/  SHF.R.S32.HI R5, RZ, 0x1f, R4 ;  /* 0x0000001fff057819 */ /* 0x000fca0000011404 */
[----:B------:R-:W-:-:S04]  /*7570*/  IMAD R5, R5, c[0x0][0x1a8], RZ ;  /* 0x00006a0005057a24 */ /* 0x000fc800078e02ff */
[C---:B------:R-:W-:Y:S02]  /*7580*/  IMAD R7, R4.reuse, c[0x0][0x1ac], R5 ;  /* 0x00006b0004077a24 */ /* 0x040fe400078e0205 */
[----:B------:R-:W-:-:S04]  /*7590*/  IMAD.WIDE.U32 R4, R4, c[0x0][0x1a8], R12 ;  /* 0x00006a0004047a25 */ /* 0x000fc800078e000c */
[----:B------:R-:W-:Y:S01]  /*75a0*/  IMAD.IADD R7, R5, 0x1, R7 ;  /* 0x0000000105077824 */ /* 0x000fe200078e0207 */
[----:B--2---:R-:W-:Y:S01]  /*75b0*/  @P1 SHF.R.S32.HI R3, RZ, 0x1f, R2 ;  /* 0x0000001fff031819 */ /* 0x004fe20000011402 */
[----:B------:R-:W-:Y:S01]  /*75c0*/  @!P1 IMAD.MOV.U32 R3, RZ, RZ, R63 ;  /* 0x000000ffff039224 */ /* 0x000fe200078e003f */
[----:B------:R-:W-:Y:S02]  /*75d0*/  @!P1 MOV R2, R240 ;  /* 0x000000f000029202 */ /* 0x000fe40000000f00 */
[----:B------:R-:W-:Y:S02]  /*75e0*/  ISETP.GE.AND P1, PT, R246, c[0x0][0x198], PT ;  /* 0x00006600f6007a0c */ /* 0x000fe40003f26270 */
[----:B------:R-:W-:Y:S02]  /*75f0*/  SEL R2, R2, RZ, !P0 ;  /* 0x000000ff02027207 */ /* 0x000fe40004000000 */
[----:B------:R-:W-:-:S03]  /*7600*/  SEL R3, R3, RZ, !P0 ;  /* 0x000000ff03037207 */ /* 0x000fc60004000000 */
[----:B------:R-:W-:Y:S01]  /*7610*/  IMAD.WIDE.U32 R22, R2, c[0x0][0x1f0], R8 ;  /* 0x00007c0002167a25 */ /* 0x000fe200078e0008 */
[----:B------:R-:W-:-:S03]  /*7620*/  LEA R8, P0, R4, c[0x0][0x160], 0x1 ;  /* 0x0000580004087a11 */ /* 0x000fc600078008ff */
[----:B------:R-:W-:Y:S01]  /*7630*/  IMAD.WIDE.U32 R20, R2, c[0x0][0x218], R10 ;  /* 0x0000860002147a25 */ /* 0x000fe200078e000a */
[----:B------:R1:W-:Y:S01]  /*7640*/  STL.64 [R1+0x8], R22 ;  /* 0x0000081601007387 */ /* 0x0003e20000100a00 */
[----:B------:R-:W-:Y:S02]  /*7650*/  LEA.HI.X R7, R4, c[0x0][0x164], R7, 0x1, P0 ;  /* 0x0000590004077a11 */ /* 0x000fe400000f0c07 */
[C---:B------:R-:W-:Y:S01]  /*7660*/  IMAD R245, R3.reuse, c[0x0][0x218], RZ ;  /* 0x0000860003f57a24 */ /* 0x040fe200078e02ff */
[----:B------:R1:W-:Y:S01]  /*7670*/  STL.64 [R1], R20 ;  /* 0x0000001401007387 */ /* 0x0003e20000100a00 */
[----:B------:R-:W-:Y:S02]  /*7680*/  IMAD R248, R3, c[0x0][0x1f0], RZ ;  /* 0x00007c0003f87a24 */ /* 0x000fe400078e02ff */
[C---:B------:R-:W-:Y:S02]  /*7690*/  IMAD R245, R2.reuse, c[0x0][0x21c], R245 ;  /* 0x0000870002f57a24 */ /* 0x040fe400078e02f5 */
[----:B------:R-:W-:Y:S01]  /*76a0*/  IMAD R248, R2, c[0x0][0x1f4], R248 ;  /* 0x00007d0002f87a24 */ /* 0x000fe200078e02f8 */
[----:B------:R-:W-:-:S02]  /*76b0*/  IADD3 R2, R0, -0x1, RZ ;  /* 0xffffffff00027810 */ /* 0x000fc40007ffe0ff */
[----:B------:R-:W-:Y:S01]  /*76c0*/  IADD3 R245, R21, R245, RZ ;  /* 0x000000f515f57210 */ /* 0x000fe20007ffe0ff */
[----:B------:R-:W-:Y:S01]  /*76d0*/  IMAD.IADD R248, R23, 0x1, R248 ;  /* 0x0000000117f87824 */ /* 0x000fe200078e02f8 */
[----:B------:R-:W-:Y:S05]  /*76e0*/  BRA.DIV ~URZ, `(.L_x_185) ;  /* 0x0000f6d27f007947 */ /* 0x000fea000b800000 */
[----:B------:R2:W3:Y:S02]  /*76f0*/  SHFL.IDX PT, R9, R7, RZ, 0x181f ;  /* 0x00181fff07097589 */ /* 0x0004e400000e0000 */
.L_x_304:
[----:B------:R-:W-:Y:S05]  /*7700*/  BRA.DIV ~URZ, `(.L_x_186) ;  /* 0x0000f7227f007947 */ /* 0x000fea000b800000 */
[----:B------:R4:W1:Y:S02]  /*7710*/  SHFL.IDX PT, R3, R8, RZ, 0x181f ;  /* 0x00181fff08037589 */ /* 0x00086400000e0000 */
.L_x_305:
[----:B------:R-:W-:Y:S01]  /*7720*/  IMAD R61, R61, c[0x0][0x2c4], RZ ;  /* 0x0000b1003d3d7a24 */ /* 0x000fe200078e02ff */
[----:B------:R-:W-:Y:S01]  /*7730*/  BSSY B0, `(.L_x_187) ;  /* 0x0000011000007945 */ /* 0x000fe20003800000 */
[----:B------:R-:W-:Y:S02]  /*7740*/  SHF.R.S32.HI R5, RZ, 0x1f, R211 ;  /* 0x0000001fff057819 */ /* 0x000fe400000114d3 */
[----:B------:R-:W-:Y:S02]  /*7750*/  SHF.R.S32.HI R4, RZ, 0x1f, R212 ;  /* 0x0000001fff047819 */ /* 0x000fe400000114d4 */
[----:B------:R-:W-:-:S13]  /*7760*/  ISETP.GE.AND P0, PT, R6, R61, PT ;  /* 0x0000003d0600720c */ /* 0x000fda0003f06270 */
[----:B------:R-:W-:Y:S05]  /*7770*/  @P0 BRA `(.L_x_188) ;  /* 0x000000c000000947 */ /* 0x000fea0003800000 */
[----:B-1----:R-:W-:-:S04]  /*7780*/  LEA R12, P0, R246, R3, 0x1 ;  /* 0x00000003f60c7211 */ /* 0x002fc800078008ff */
[----:B---3--:R-:W-:Y:S02]  /*7790*/  LEA.HI.X R13, R246, R9, R15, 0x1, P0 ;  /* 0x00000009f60d7211 */ /* 0x008fe400000f0c0f */
        /* <DEDUP_REMOVED lines=10> */
.L_x_188:
[----:B------:R-:W-:Y:S05]  /*7840*/  BSYNC B0 ;  /* 0x0000000000007941 */ /* 0x000fea0003800000 */
.L_x_187:
[----:B------:R-:W-:Y:S05]  /*7850*/  BRA.DIV ~URZ, `(.L_x_189) ;  /* 0x0000f6427f007947 */ /* 0x000fea000b800000 */
[----:B---3--:R3:W2:Y:S04]  /*7860*/  SHFL.IDX PT, R9, R7, 0x1, 0x181f ;  /* 0x00381f0007097f89 */ /* 0x0086a800000e0000 */
[----:B-1----:R3:W1:Y:S02]  /*7870*/  SHFL.IDX PT, R10, R8, 0x1, 0x181f ;  /* 0x00381f00080a7f89 */ /* 0x00266400000e0000 */
.L_x_306:
[----:B------:R-:W-:Y:S01]  /*7880*/  IADD3 R3, R6, 0x20, RZ ;  /* 0x0000002006037810 */ /* 0x000fe20007ffe0ff */
[----:B------:R-:W-:Y:S03]  /*7890*/  BSSY B0, `(.L_x_190) ;  /* 0x000000f000007945 */ /* 0x000fe60003800000 */
[----:B------:R-:W-:-:S13]  /*78a0*/  ISETP.GE.AND P0, PT, R3, R61, PT ;  /* 0x0000003d0300720c */ /* 0x000fda0003f06270 */
[----:B------:R-:W-:Y:S05]  /*78b0*/  @P0 BRA `(.L_x_191) ;  /* 0x000000c000000947 */ /* 0x000fea0003800000 */
[----:B-1----:R-:W-:-:S04]  /*78c0*/  LEA R18, P0, R246, R10, 0x1 ;  /* 0x0000000af6127211 */ /* 0x002fc800078008ff */
        /* <DEDUP_REMOVED lines=11> */
.L_x_191:
[----:B------:R-:W-:Y:S05]  /*7980*/  BSYNC B0 ;  /* 0x0000000000007941 */ /* 0x000fea0003800000 */
.L_x_190:
[----:B------:R-:W-:Y:S05]  /*7990*/  BRA.DIV ~URZ, `(.L_x_192) ;  /* 0x0000f5c27f007947 */ /* 0x000fea000b800000 */
[----:B--2---:R2:W3:Y:S02]  /*79a0*/  SHFL.IDX PT, R9, R7, 0x2, 0x181f ;  /* 0x00581f0007097f89 */ /* 0x0044e400000e0000 */
.L_x_307:
[----:B------:R-:W-:Y:S05]  /*79b0*/  BRA.DIV ~URZ, `(.L_x_193) ;  /* 0x0000f6127f007947 */ /* 0x000fea000b800000 */
[----:B-1----:R1:W2:Y:S02]  /*79c0*/  SHFL.IDX PT, R10, R8, 0x2, 0x181f ;  /* 0x00581f00080a7f89 */ /* 0x0022a400000e0000 */
.L_x_308:
[----:B------:R-:W-:Y:S01]  /*79d0*/  IADD3 R3, R6, 0x40, RZ ;  /* 0x0000004006037810 */ /* 0x000fe20007ffe0ff */
[----:B------:R-:W-:Y:S03]  /*79e0*/  BSSY B0, `(.L_x_194) ;  /* 0x000000f000007945 */ /* 0x000fe60003800000 */
[----:B------:R-:W-:-:S13]  /*79f0*/  ISETP.GE.AND P0, PT, R3, R61, PT ;  /* 0x0000003d0300720c */ /* 0x000fda0003f06270 */
[----:B------:R-:W-:Y:S05]  /*7a00*/  @P0 BRA `(.L_x_195) ;  /* 0x000000c000000947 */ /* 0x000fea0003800000 */
[----:B--2---:R-:W-:-:S04]  /*7a10*/  LEA R18, P0, R246, R10, 0x1 ;  /* 0x0000000af6127211 */ /* 0x004fc800078008ff */
        /* <DEDUP_REMOVED lines=11> */
.L_x_195:
[----:B------:R-:W-:Y:S05]  /*7ad0*/  BSYNC B0 ;  /* 0x0000000000007941 */ /* 0x000fea0003800000 */
.L_x_194:
[----:B------:R-:W-:Y:S05]  /*7ae0*/  BRA.DIV ~URZ, `(.L_x_196) ;  /* 0x0000f5427f007947 */ /* 0x000fea000b800000 */
[----:B--23--:R-:W2:Y:S04]  /*7af0*/  SHFL.IDX PT, R7, R7, 0x3, 0x181f ;  /* 0x00781f0007077f89 */ /* 0x00cea800000e0000 */
[----:B-1--4-:R-:W1:Y:S02]  /*7b00*/  SHFL.IDX PT, R8, R8, 0x3, 0x181f ;  /* 0x00781f0008087f89 */ /* 0x012e6400000e0000 */
.L_x_309:
[----:B------:R-:W3:Y:S01]  /*7b10*/  LDL.64 R76, [R1+0x8] ;  /* 0x00000800014c7983 */ /* 0x000ee20000100a00 */
[----:B------:R-:W-:Y:S01]  /*7b20*/  IADD3 R6, R6, 0x60, RZ ;  /* 0x0000006006067810 */ /* 0x000fe20007ffe0ff */
[----:B------:R-:W-:Y:S01]  /*7b30*/  IMAD.IADD R9, R62, 0x1, -R226 ;  /* 0x000000013e097824 */ /* 0x000fe200078e0ae2 */
[----:B------:R-:W-:Y:S02]  /*7b40*/  SHF.R.S32.HI R3, RZ, 0x1f, R2 ;  /* 0x0000001fff037819 */ /* 0x000fe40000011402 */
[----:B------:R-:W-:Y:S01]  /*7b50*/  ISETP.GE.AND P2, PT, R6, R61, PT ;  /* 0x0000003d0600720c */ /* 0x000fe20003f46270 */
[----:B------:R-:W-:-:S02]  /*7b60*/  IMAD R9, R2, -0x40, R9 ;  /* 0xffffffc002097824 */ /* 0x000fc400078e0209 */
[----:B------:R-:W-:-:S04]  /*7b70*/  IMAD R6, R3, c[0x0][0x1e0], RZ ;  /* 0x0000780003067a24 */ /* 0x000fc800078e02ff */
[----:B------:R-:W-:-:S06]  /*7b80*/  IMAD R6, R2, c[0x0][0x1e4], R6 ;  /* 0x0000790002067a24 */ /* 0x000fcc00078e0206 */
[----:B-1----:R-:W-:-:S04]  /*7b90*/  @!P2 LEA R10, P0, R246, R8, 0x1 ;  /* 0x00000008f60aa211 */ /* 0x002fc800078008ff */
[----:B--2---:R-:W-:Y:S01]  /*7ba0*/  @!P2 LEA.HI.X R11, R246, R7, R15, 0x1, P0 ;  /* 0x00000007f60ba211 */ /* 0x004fe200000f0c0f */
[----:B------:R-:W-:-:S04]  /*7bb0*/  IMAD.WIDE.U32 R14, R2, c[0x0][0x1e0], RZ ;  /* 0x00007800020e7a25 */ /* 0x000fc800078e00ff */
[----:B------:R-:W-:Y:S01]  /*7bc0*/  @!PT LDS RZ, [RZ] ;  /* 0x00000000fffff984 */ /* 0x000fe20000000800 */
[----:B------:R-:W-:Y:S01]  /*7bd0*/  @!PT LDS RZ, [RZ] ;  /* 0x00000000fffff984 */ /* 0x000fe20000000800 */
[----:B------:R-:W-:Y:S01]  /*7be0*/  @!PT LDS RZ, [RZ] ;  /* 0x00000000fffff984 */ /* 0x000fe20000000800 */
[----:B------:R1:W-:Y:S02]  /*7bf0*/  @!P2 LDGSTS.E.BYPASS.LTC128B.128 [R217+0xf100], [R10.64], !P1 ;  /* 0x0f1000000ad9afae */ /* 0x0003e4000c901d46 */
[----:B-1----:R-:W-:-:S04]  /*7c00*/  @!P2 LEA R10, P0, R212, R8, 0x1 ;  /* 0x00000008d40aa211 */ /* 0x002fc800078008ff */
[----:B------:R-:W-:Y:S02]  /*7c10*/  @!P2 LEA.HI.X R11, R212, R7, R4, 0x1, P0 ;  /* 0x00000007d40ba211 */ /* 0x000fe400000f0c04 */
[----:B------:R-:W-:-:S03]  /*7c20*/  @!P2 LEA R12, P0, R211, R8, 0x1 ;  /* 0x00000008d30ca211 */ /* 0x000fc600078008ff */
[----:B------:R1:W-:Y:S01]  /*7c30*/  @!P2 LDGSTS.E.BYPASS.LTC128B.128 [R217+0x13100], [R10.64], !P5 ;  /* 0x131000000ad9afae */ /* 0x0003e2000e901d46 */
[----:B------:R-:W-:Y:S01]  /*7c40*/  @!P2 LEA.HI.X R13, R211, R7, R5, 0x1, P0 ;  /* 0x00000007d30da211 */ /* 0x000fe200000f0c05 */
[----:B------:R-:W-:Y:S01]  /*7c50*/  IMAD.IADD R5, R15, 0x1, R6 ;  /* 0x000000010f057824 */ /* 0x000fe200078e0206 */
[----:B------:R-:W-:Y:S01]  /*7c60*/  LOP3.LUT P5, RZ, R243, 0x1, RZ, 0xc0, !PT ;  /* 0x00000001f3ff7812 */ /* 0x000fe200078ac0ff */
[----:B------:R-:W-:Y:S02]  /*7c70*/  IMAD.MOV.U32 R6, RZ, RZ, 0x20 ;  /* 0x00000020ff067424 */ /* 0x000fe400078e00ff */
[----:B------:R1:W-:Y:S04]  /*7c80*/  @!P2 LDGSTS.E.BYPASS.LTC128B.128 [R217+0x17100], [R12.64], !P4 ;  /* 0x171000000cd9afae */ /* 0x0003e8000e101d46 */
[----:B------:R-:W0:Y:S01]  /*7c90*/  LDGDEPBAR ;  /* 0x00000000000079af */ /* 0x000e220000000000 */
[----:B------:R-:W-:Y:S03]  /*7ca0*/  WARPSYNC 0xffffffff ;  /* 0xffffffff00007948 */ /* 0x000fe60003800000 */
[----:B------:R-:W-:Y:S01]  /*7cb0*/  BAR.SYNC.DEFER_BLOCKING 0x0 ;  /* 0x0000000000007b1d */ /* 0x000fe20000010000 */
[----:B---3--:R-:W-:-:S04]  /*7cc0*/  LEA R4, P0, R14, R76, 0x6 ;  /* 0x0000004c0e047211 */ /* 0x008fc800078030ff */
[----:B------:R-:W-:Y:S01]  /*7cd0*/  LEA.HI.X R5, R14, R248, R5, 0x6, P0 ;  /* 0x000000f80e057211 */ /* 0x000fe200000f3405 */
[----:B------:R-:W-:Y:S01]  /*7ce0*/  IMAD.WIDE.U32 R14, R6, c[0x0][0x1e0], RZ ;  /* 0x00007800060e7a25 */ /* 0x000fe200078e00ff */
[----:B------:R-:W-:-:S03]  /*7cf0*/  ISETP.GE.AND P0, PT, R9, 0x21, PT ;  /* 0x000000210900780c */ /* 0x000fc60003f06270 */
[----:B------:R-:W-:-:S10]  /*7d00*/  IMAD R6, R6, c[0x0][0x1e4], RZ ;  /* 0x0000790006067a24 */ /* 0x000fd400078e02ff */
[----:B------:R-:W-:-:S04]  /*7d10*/  @P0 IADD3 R7, P1, R4, R14, RZ ;  /* 0x0000000e04070210 */ /* 0x000fc80007f3e0ff */
[----:B------:R-:W-:Y:S02]  /*7d20*/  @P0 IADD3.X R6, R5, R15, R6, P1, !PT ;  /* 0x0000000f05060210 */ /* 0x000fe40000ffe406 */
[----:B------:R-:W-:-:S13]  /*7d30*/  ISETP.GE.AND P1, PT, R9, 0x1, PT ;  /* 0x000000010900780c */ /* 0x000fda0003f26270 */
[----:B------:R-:W-:-:S04]  /*7d40*/  @P1 LEA R8, P3, R4, c[0x0][0x1c8], 0x1 ;  /* 0x0000720004081a11 */ /* 0x000fc800078608ff */
[----:B------:R-:W-:Y:S02]  /*7d50*/  @P1 LEA.HI.X R9, R4, c[0x0][0x1cc], R5, 0x1, P3 ;  /* 0x0000730004091a11 */ /* 0x000fe400018f0c05 */
[----:B------:R-:W-:-:S04]  /*7d60*/  @P0 LEA R4, P3, R7, c[0x0][0x1c8], 0x1 ;  /* 0x0000720007040a11 */ /* 0x000fc800078608ff */
[----:B------:R-:W-:Y:S02]  /*7d70*/  @P0 LEA.HI.X R5, R7, c[0x0][0x1cc], R6, 0x1, P3 ;  /* 0x0000730007050a11 */ /* 0x000fe400018f0c06 */
[----:B------:R-:W-:-:S13]  /*7d80*/  LOP3.LUT P3, RZ, R243, 0x2, RZ, 0xc0, !PT ;  /* 0x00000002f3ff7812 */ /* 0x000fda000786c0ff */
[----:B------:R-:W-:Y:S01]  /*7d90*/  @!PT LDS RZ, [RZ] ;  /* 0x00000000fffff984 */ /* 0x000fe20000000800 */
[----:B------:R-:W-:Y:S01]  /*7da0*/  @!PT LDS RZ, [RZ] ;  /* 0x00000000fffff984 */ /* 0x000fe20000000800 */
[----:B------:R-:W-:Y:S01]  /*7db0*/  @!PT LDS RZ, [RZ] ;  /* 0x00000000fffff984 */ /* 0x000fe20000000800 */
[----:B------:R1:W-:Y:S04]  /*7dc0*/  @P1 LDGSTS.E.BYPASS.LTC128B.128 [R217+0x6100], [R8.64], !P3 ;  /* 0x0610000008d91fae */ /* 0x0003e8000d901d46 */
[----:B------:R1:W-:Y:S04]  /*7dd0*/  @P1 LDGSTS.E.BYPASS.LTC128B.128 [R217+0x8100], [R8.64+0x80], !P5 ;  /* 0x0810008008d91fae */ /* 0x0003e8000e901d46 */
[----:B------:R1:W-:Y:S04]  /*7de0*/  @P1 LDGSTS.E.BYPASS.LTC128B.128 [R217+0xa100], [R8.64+0x100], !P6 ;  /* 0x0a10010008d91fae */ /* 0x0003e8000f101d46 */
[----:B------:R1:W-:Y:S04]  /*7df0*/  @P0 LDGSTS.E.BYPASS.LTC128B.128 [R217+0x7100], [R4.64], !P3 ;  /* 0x0710000004d90fae */ /* 0x0003e8000d901d46 */
[----:B------:R1:W-:Y:S04]  /*7e00*/  @P0 LDGSTS.E.BYPASS.LTC128B.128 [R217+0x9100], [R4.64+0x80], !P5 ;  /* 0x0910008004d90fae */ /* 0x0003e8000e901d46 */
[----:B------:R1:W-:Y:S01]  /*7e10*/  @P0 LDGSTS.E.BYPASS.LTC128B.128 [R217+0xb100], [R4.64+0x100], !P6 ;  /* 0x0b10010004d90fae */ /* 0x0003e2000f101d46 */
[----:B------:R-:W-:-:S03]  /*7e20*/  ISETP.LT.AND P0, PT, RZ, c[0x0][0x27c], PT ;  /* 0x00009f00ff007a0c */ /* 0x000fc60003f01270 */
[----:B------:R-:W0:Y:S10]  /*7e30*/  LDGDEPBAR ;  /* 0x00000000000079af */ /* 0x000e340000000000 */
[----:B------:R-:W-:Y:S05]  /*7e40*/  @P0 BRA `(.L_x_197) ;  /* 0x0000002000000947 */ /* 0x000fea0003800000 */
[----:B------:R-:W-:-:S04]  /*7e50*/  DEPBAR.LE SB0, 0x1 ;  /* 0x000080400000791a */ /* 0x000fc80000000000 */
[----:B------:R-:W-:Y:S05]  /*7e60*/  BRA `(.L_x_198) ;  /* 0x000056a000007947 */ /* 0x000fea0003800000 */
.L_x_197:
[----:B-1---5:R-:W-:Y:S01]  /*7e70*/  SHF.R.S32.HI R5, RZ, 0x1f, R60 ;  /* 0x0000001fff057819 */ /* 0x022fe2000001143c */
[----:B------:R-:W-:Y:S01]  /*7e80*/  ULDC.U8 UR4, c[0x0][0x298] ;  /* 0x0000a60000047ab9 */ /* 0x000fe20000000000 */
[----:B------:R-:W-:Y:S01]  /*7e90*/  IMAD.WIDE.U32 R20, R60, c[0x0][0x280], RZ ;  /* 0x0000a0003c147a25 */ /* 0x000fe200078e00ff */
[----:B------:R-:W-:Y:S01]  /*7ea0*/  ISETP.NE.AND P2, PT, RZ, UR4, PT ;  /* 0x00000004ff007c0c */ /* 0x000fe2000bf45270 */
[----:B------:R-:W-:Y:S02]  /*7eb0*/  BSSY B2, `(.L_x_198) ;  /* 0x0000565000027945 */ /* 0x000fe40003800000 */
[C---:B------:R-:W-:Y:S01]  /*7ec0*/  IMAD R4, R5.reuse, c[0x0][0x280], RZ ;  /* 0x0000a00005047a24 */ /* 0x040fe200078e02ff */
[----:B------:R-:W-:Y:S01]  /*7ed0*/  LEA R8, P1, R20, c[0x0][0x270], 0x1 ;  /* 0x00009c0014087a11 */ /* 0x000fe200078208ff */
[----:B------:R-:W-:Y:S02]  /*7ee0*/  IMAD R5, R5, c[0x0][0x290], RZ ;  /* 0x0000a40005057a24 */ /* 0x000fe400078e02ff */
[----:B------:R-:W-:-:S04]  /*7ef0*/  IMAD.WIDE.U32 R6, R60, c[0x0][0x290], RZ ;  /* 0x0000a4003c067a25 */ /* 0x000fc800078e00ff */
[C---:B------:R-:W-:Y:S02]  /*7f00*/  IMAD R4, R60.reuse, c[0x0][0x284], R4 ;  /* 0x0000a1003c047a24 */ /* 0x040fe400078e0204 */
[----:B------:R-:W-:Y:S01]  /*7f10*/  IMAD R60, R60, c[0x0][0x294], R5 ;  /* 0x0000a5003c3c7a24 */ /* 0x000fe200078e0205 */
[----:B------:R-:W-:Y:S02]  /*7f20*/  LEA R5, P0, R6, c[0x0][0x288], 0x1 ;  /* 0x0000a20006057a11 */ /* 0x000fe400078008ff */
[----:B------:R-:W-:Y:S02]  /*7f30*/  IADD3 R4, R4, R21, RZ ;  /* 0x0000001504047210 */ /* 0x000fe40007ffe0ff */
[----:B------:R-:W-:Y:S02]  /*7f40*/  IADD3 R18, R60, R7, RZ ;  /* 0x000000073c127210 */ /* 0x000fe40007ffe0ff */
[----:B------:R-:W-:Y:S02]  /*7f50*/  LEA.HI.X R20, R20, c[0x0][0x274], R4, 0x1, P1 ;  /* 0x00009d0014147a11 */ /* 0x000fe400008f0c04 */
[----:B------:R-:W-:-:S02]  /*7f60*/  LEA.HI.X R18, R6, c[0x0][0x28c], R18, 0x1, P0 ;  /* 0x0000a30006127a11 */ /* 0x000fc400000f0c12 */
[----:B------:R-:W-:Y:S01]  /*7f70*/  LEA R4, R205, R225, 0x7 ;  /* 0x000000e1cd047211 */ /* 0x000fe200078e38ff */
[----:B------:R-:W-:Y:S05]  /*7f80*/  @!P2 BRA `(.L_x_199) ;  /* 0x000029e00000a947 */ /* 0x000fea0003800000 */
[----:B------:R-:W-:Y:S01]  /*7f90*/  ISETP.GE.AND P0, PT, R4, R61, PT ;  /* 0x0000003d0400720c */ /* 0x000fe20003f06270 */
[----:B------:R-:W1:Y:S01]  /*7fa0*/  SHFL.IDX PT, R21, R20, RZ, 0x1c1f ;  /* 0x001c1fff14157589 */ /* 0x000e6200000e0000 */
[----:B------:R-:W-:Y:S01]  /*7fb0*/  BSSY B0, `(.L_x_200) ;  /* 0x0000054000007945 */ /* 0x000fe20003800000 */
[----:B------:R-:W-:Y:S01]  /*7fc0*/  CS2R R10, SRZ ;  /* 0x00000000000a7805 */ /* 0x000fe2000001ff00 */
[----:B------:R-:W-:Y:S01]  /*7fd0*/  CS2R R12, SRZ ;  /* 0x00000000000c7805 */ /* 0x000fe2000001ff00 */
[----:B------:R-:W2:Y:S01]  /*7fe0*/  SHFL.IDX PT, R19, R18, RZ, 0x1c1f ;  /* 0x001c1fff12137589 */ /* 0x000ea200000e0000 */
[----:B------:R-:W-:Y:S01]  /*7ff0*/  CS2R R14, SRZ ;  /* 0x00000000000e7805 */ /* 0x000fe2000001ff00 */
[----:B------:R-:W-:Y:S01]  /*8000*/  CS2R R22, SRZ ;  /* 0x0000000000167805 */ /* 0x000fe2000001ff00 */
[----:B------:R-:W-:Y:S01]  /*8010*/  CS2R R24, SRZ ;  /* 0x0000000000187805 */ /* 0x000fe2000001ff00 */
[----:B------:R3:W4:Y:S01]  /*8020*/  SHFL.IDX PT, R20, R8, RZ, 0x1c1f ;  /* 0x001c1fff08147589 */ /* 0x00072200000e0000 */
[----:B------:R-:W-:Y:S01]  /*8030*/  CS2R R54, SRZ ;  /* 0x0000000000367805 */ /* 0x000fe2000001ff00 */
[----:B------:R-:W-:Y:S01]  /*8040*/  CS2R R6, SRZ ;  /* 0x0000000000067805 */ /* 0x000fe2000001ff00 */
[----:B------:R-:W-:Y:S01]  /*8050*/  CS2R R56, SRZ ;  /* 0x0000000000387805 */ /* 0x000fe2000001ff00 */
[----:B------:R5:W1:Y:S01]  /*8060*/  SHFL.IDX PT, R18, R5, RZ, 0x1c1f ;  /* 0x001c1fff05127589 */ /* 0x000a6200000e0000 */
[----:B------:R-:W-:Y:S01]  /*8070*/  CS2R R34, SRZ ;  /* 0x0000000000227805 */ /* 0x000fe2000001ff00 */
[----:B------:R-:W-:Y:S01]  /*8080*/  CS2R R36, SRZ ;  /* 0x0000000000247805 */ /* 0x000fe2000001ff00 */
[----:B---3--:R-:W-:Y:S01]  /*8090*/  CS2R R8, SRZ ;  /* 0x0000000000087805 */ /* 0x008fe2000001ff00 */
[----:B-----5:R-:W-:Y:S01]  /*80a0*/  CS2R R4, SRZ ;  /* 0x0000000000047805 */ /* 0x020fe2000001ff00 */
[----:B------:R-:W-:Y:S05]  /*80b0*/  @P0 BRA `(.L_x_201) ;  /* 0x0000043000000947 */ /* 0x000fea0003800000 */
[C---:B-12-4-:R-:W-:Y:S01]  /*80c0*/  ISETP.GE.AND P1, PT, R136.reuse, c[0x0][0x27c], PT ;  /* 0x00009f0088007a0c */ /* 0x056fe20003f26270 */
[----:B------:R-:W-:Y:S01]  /*80d0*/  IMAD.SHL.U32 R7, R136, 0x2, RZ ;  /* 0x0000000288077824 */ /* 0x000fe200078e00ff */
[C---:B------:R-:W-:Y:S01]  /*80e0*/  ISETP.GE.AND P0, PT, R133.reuse, c[0x0][0x27c], PT ;  /* 0x00009f0085007a0c */ /* 0x040fe20003f06270 */
[----:B------:R-:W-:Y:S01]  /*80f0*/  IMAD.SHL.U32 R5, R133, 0x2, RZ ;  /* 0x0000000285057824 */ /* 0x000fe200078e00ff */
[----:B------:R-:W-:Y:S01]  /*8100*/  SHF.R.S32.HI R6, RZ, 0x1f, R136 ;  /* 0x0000001fff067819 */ /* 0x000fe20000011488 */
[----:B------:R-:W-:Y:S01]  /*8110*/  CS2R R14, SRZ ;  /* 0x00000000000e7805 */ /* 0x000fe2000001ff00 */
[----:B------:R-:W-:Y:S01]  /*8120*/  CS2R R56, SRZ ;  /* 0x0000000000387805 */ /* 0x000fe2000001ff00 */
[----:B------:R-:W-:-:S02]  /*8130*/  SHF.R.S32.HI R4, RZ, 0x1f, R133 ;  /* 0x0000001fff047819 */ /* 0x000fc40000011485 */
[----:B------:R-:W-:Y:S02]  /*8140*/  SHF.L.U64.HI R6, R136, 0x1, R6 ;  /* 0x0000000188067819 */ /* 0x000fe40000010206 */
[----:B------:R-:W-:Y:S02]  /*8150*/  SHF.L.U64.HI R4, R133, 0x1, R4 ;  /* 0x0000000185047819 */ /* 0x000fe40000010204 */
[-C--:B------:R-:W-:Y:S02]  /*8160*/  @!P1 IADD3 R8, P2, R20, R7.reuse, RZ ;  /* 0x0000000714089210 */ /* 0x080fe40007f5e0ff */
[----:B------:R-:W-:-:S03]  /*8170*/  @!P1 IADD3 R12, P3, R18, R7, RZ ;  /* 0x00000007120c9210 */ /* 0x000fc60007f7e0ff */
[--C-:B------:R-:W-:Y:S01]  /*8180*/  @!P1 IMAD.X R9, R21, 0x1, R6.reuse, P2 ;  /* 0x0000000115099824 */ /* 0x100fe200010e0606 */
[----:B------:R-:W-:Y:S01]  /*8190*/  @!P0 IADD3 R10, P2, R20, R5, RZ ;  /* 0x00000005140a8210 */ /* 0x000fe20007f5e0ff */
[----:B------:R-:W-:Y:S01]  /*81a0*/  @!P1 IMAD.X R13, R19, 0x1, R6, P3 ;  /* 0x00000001130d9824 */ /* 0x000fe200018e0606 */
[----:B------:R-:W-:Y:S02]  /*81b0*/  ISETP.GE.AND P3, PT, R135, c[0x0][0x27c], PT ;  /* 0x00009f0087007a0c */ /* 0x000fe40003f66270 */
[----:B------:R1:W5:Y:S01]  /*81c0*/  @!P1 LD.E.64 R14, [R8.64] ;  /* 0x00000006080e9980 */ /* 0x000362000c101b00 */
[----:B------:R-:W-:-:S03]  /*81d0*/  @!P0 IMAD.X R11, R21, 0x1, R4, P2 ;  /* 0x00000001150b8824 */ /* 0x000fc600010e0604 */
[----:B------:R2:W5:Y:S01]  /*81e0*/  @!P1 LD.E.64 R56, [R12.64] ;  /* 0x000000060c389980 */ /* 0x000562000c101b00 */
[----:B------:R-:W-:Y:S01]  /*81f0*/  CS2R R6, SRZ ;  /* 0x0000000000067805 */ /* 0x000fe2000001ff00 */
[----:B------:R-:W-:Y:S02]  /*8200*/  ISETP.GE.AND P2, PT, R134, c[0x0][0x27c], PT ;  /* 0x00009f0086007a0c */ /* 0x000fe40003f46270 */
[----:B-1----:R-:W-:Y:S01]  /*8210*/  @!P0 IADD3 R8, P1, R18, R5, RZ ;  /* 0x0000000512088210 */ /* 0x002fe20007f3e0ff */
[----:B--2---:R-:W-:-:S04]  /*8220*/  CS2R R12, SRZ ;  /* 0x00000000000c7805 */ /* 0x004fc8000001ff00 */
[----:B------:R-:W-:Y:S01]  /*8230*/  @!P0 IMAD.X R9, R19, 0x1, R4, P1 ;  /* 0x0000000113098824 */ /* 0x000fe200008e0604 */
[----:B------:R-:W-:Y:S01]  /*8240*/  SHF.R.S32.HI R5, RZ, 0x1f, R135 ;  /* 0x0000001fff057819 */ /* 0x000fe20000011487 */
[C---:B------:R-:W-:Y:S01]  /*8250*/  IMAD.SHL.U32 R4, R135.reuse, 0x2, RZ ;  /* 0x0000000287047824 */ /* 0x040fe200078e00ff */
[----:B------:R1:W5:Y:S02]  /*8260*/  @!P0 LD.E.64 R12, [R10.64] ;  /* 0x000000060a0c8980 */ /* 0x000364000c101b00 */
[----:B------:R-:W-:Y:S02]  /*8270*/  SHF.L.U64.HI R5, R135, 0x1, R5 ;  /* 0x0000000187057819 */ /* 0x000fe40000010205 */
[----:B------:R2:W5:Y:S01]  /*8280*/  @!P0 LD.E.64 R6, [R8.64] ;  /* 0x0000000608068980 */ /* 0x000562000c101b00 */
[-C--:B------:R-:W-:Y:S01]  /*8290*/  @!P3 IADD3 R26, P0, R18, R4.reuse, RZ ;  /* 0x00000004121ab210 */ /* 0x080fe20007f1e0ff */
[----:B------:R-:W-:Y:S01]  /*82a0*/  CS2R R24, SRZ ;  /* 0x0000000000187805 */ /* 0x000fe2000001ff00 */
[----:B------:R-:W-:Y:S01]  /*82b0*/  @!P3 IADD3 R22, P1, R20, R4, RZ ;  /* 0x000000041416b210 */ /* 0x000fe20007f3e0ff */
[----:B------:R-:W-:Y:S01]  /*82c0*/  CS2R R36, SRZ ;  /* 0x0000000000247805 */ /* 0x000fe2000001ff00 */
[----:B------:R-:W-:Y:S01]  /*82d0*/  SHF.R.S32.HI R4, RZ, 0x1f, R132 ;  /* 0x0000001fff047819 */ /* 0x000fe20000011484 */
[----:B------:R-:W-:-:S02]  /*82e0*/  @!P3 IMAD.X R27, R19, 0x1, R5, P0 ;  /* 0x00000001131bb824 */ /* 0x000fc400000e0605 */
[----:B------:R-:W-:Y:S01]  /*82f0*/  @!P3 IMAD.X R23, R21, 0x1, R5, P1 ;  /* 0x000000011517b824 */ /* 0x000fe200008e0605 */
[----:B------:R-:W-:Y:S01]  /*8300*/  ISETP.GE.AND P1, PT, R138, c[0x0][0x27c], PT ;  /* 0x00009f008a007a0c */ /* 0x000fe20003f26270 */
[----:B------:R-:W-:Y:S02]  /*8310*/  IMAD.SHL.U32 R5, R132, 0x2, RZ ;  /* 0x0000000284057824 */ /* 0x000fe400078e00ff */
[----:B--2---:R-:W-:Y:S01]  /*8320*/  IMAD.SHL.U32 R9, R134, 0x2, RZ ;  /* 0x0000000286097824 */ /* 0x004fe200078e00ff */
[----:B------:R-:W-:-:S09]  /*8330*/  SHF.R.S32.HI R8, RZ, 0x1f, R134 ;  /* 0x0000001fff087819 */ /* 0x000fd20000011486 */
[----:B-1----:R-:W-:Y:S01]  /*8340*/  @!P1 IMAD.WIDE R10, R138, 0x2, R20 ;  /* 0x000000028a0a9825 */ /* 0x002fe200078e0214 */
[----:B------:R-:W-:Y:S02]  /*8350*/  SHF.L.U64.HI R8, R134, 0x1, R8 ;  /* 0x0000000186087819 */ /* 0x000fe40000010208 */
[-C--:B------:R-:W-:Y:S02]  /*8360*/  @!P2 IADD3 R30, P0, R20, R9.reuse, RZ ;  /* 0x00000009141ea210 */ /* 0x080fe40007f1e0ff */
[----:B------:R1:W5:Y:S03]  /*8370*/  @!P1 LD.E.64 R24, [R10.64] ;  /* 0x000000060a189980 */ /* 0x000366000c101b00 */
[----:B------:R-:W-:Y:S01]  /*8380*/  @!P2 IMAD.X R31, R21, 0x1, R8, P0 ;  /* 0x00000001151fa824 */ /* 0x000fe200000e0608 */
[----:B------:R-:W-:-:S05]  /*8390*/  @!P2 IADD3 R28, P0, R18, R9, RZ ;  /* 0x00000009121ca210 */ /* 0x000fca0007f1e0ff */
[----:B------:R-:W-:Y:S01]  /*83a0*/  @!P2 IMAD.X R29, R19, 0x1, R8, P0 ;  /* 0x00000001131da824 */ /* 0x000fe200000e0608 */
[----:B------:R-:W-:Y:S01]  /*83b0*/  ISETP.GE.AND P0, PT, R132, c[0x0][0x27c], PT ;  /* 0x00009f0084007a0c */ /* 0x000fe20003f06270 */
[----:B------:R-:W-:Y:S01]  /*83c0*/  @!P1 IMAD.WIDE R8, R138, 0x2, R18 ;  /* 0x000000028a089825 */ /* 0x000fe200078e0212 */
[----:B------:R-:W-:-:S04]  /*83d0*/  SHF.L.U64.HI R4, R132, 0x1, R4 ;  /* 0x0000000184047819 */ /* 0x000fc80000010204 */
[----:B------:R2:W5:Y:S07]  /*83e0*/  @!P1 LD.E.64 R36, [R8.64] ;  /* 0x0000000608249980 */ /* 0x00056e000c101b00 */
[----:B------:R-:W-:Y:S01]  /*83f0*/  @!P0 IADD3 R20, P1, R20, R5, RZ ;  /* 0x0000000514148210 */ /* 0x000fe20007f3e0ff */
[----:B-1----:R-:W-:-:S04]  /*8400*/  CS2R R10, SRZ ;  /* 0x00000000000a7805 */ /* 0x002fc8000001ff00 */
[--C-:B------:R-:W-:Y:S01]  /*8410*/  @!P0 IMAD.X R21, R21, 0x1, R4.reuse, P1 ;  /* 0x0000000115158824 */ /* 0x100fe200008e0604 */
[----:B------:R-:W-:Y:S01]  /*8420*/  @!P0 IADD3 R18, P1, R18, R5, RZ ;  /* 0x0000000512128210 */ /* 0x000fe20007f3e0ff */
[----:B------:R1:W5:Y:S01]  /*8430*/  @!P3 LD.E.64 R10, [R22.64] ;  /* 0x00000006160ab980 */ /* 0x000362000c101b00 */
[----:B------:R-:W-:Y:S01]  /*8440*/  CS2R R34, SRZ ;  /* 0x0000000000227805 */ /* 0x000fe2000001ff00 */
[----:B------:R-:W-:Y:S02]  /*8450*/  CS2R R54, SRZ ;  /* 0x0000000000367805 */ /* 0x000fe4000001ff00 */
[----:B------:R-:W-:Y:S02]  /*8460*/  @!P0 IMAD.X R19, R19, 0x1, R4, P1 ;  /* 0x0000000113138824 */ /* 0x000fe400008e0604 */
[----:B------:R-:W-:Y:S01]  /*8470*/  CS2R R4, SRZ ;  /* 0x0000000000047805 */ /* 0x000fe2000001ff00 */
[----:B------:R3:W5:Y:S01]  /*8480*/  @!P2 LD.E.64 R34, [R28.64] ;  /* 0x000000061c22a980 */ /* 0x000762000c101b00 */
[----:B--2---:R-:W-:-:S04]  /*8490*/  CS2R R8, SRZ ;  /* 0x0000000000087805 */ /* 0x004fc8000001ff00 */
[----:B------:R3:W5:Y:S04]  /*84a0*/  @!P3 LD.E.64 R4, [R26.64] ;  /* 0x000000061a04b980 */ /* 0x000768000c101b00 */
[----:B------:R3:W5:Y:S04]  /*84b0*/  @!P0 LD.E.64 R54, [R18.64] ;  /* 0x0000000612368980 */ /* 0x000768000c101b00 */
[----:B------:R3:W5:Y:S01]  /*84c0*/  @!P0 LD.E.64 R8, [R20.64] ;  /* 0x0000000614088980 */ /* 0x000762000c101b00 */
[----:B-1----:R-:W-:-:S06]  /*84d0*/  CS2R R22, SRZ ;  /* 0x0000000000167805 */ /* 0x002fcc000001ff00 */
[----:B------:R3:W5:Y:S02]  /*84e0*/  @!P2 LD.E.64 R22, [R30.64] ;  /* 0x000000061e16a980 */ /* 0x000764000c101b00 */
.L_x_201:
[----:B-12-4-:R-:W-:Y:S05]  /*84f0*/  BSYNC B0 ;  /* 0x0000000000007941 */ /* 0x016fea0003800000 */
.L_x_200:
[----:B-----5:R-:W-:Y:S01]  /*8500*/  SHF.R.U64 R33, R6, 0x10, R7 ;  /* 0x0000001006217819 */ /* 0x020fe20000001207 */
[----:B------:R-:W-:Y:S01]  /*8510*/  IMAD R61, R205, -0x80, R61 ;  /* 0xffffff80cd3d7824 */ /* 0x000fe200078e023d */
[----:B------:R-:W-:Y:S01]  /*8520*/  SHF.R.U32.HI R17, RZ, 0x10, R7 ;  /* 0x00000010ff117819 */ /* 0x000fe20000011607 */
[--C-:B---3--:R-:W-:Y:S01]  /*8530*/  IMAD.MOV.U32 R31, RZ, RZ, R37.reuse ;  /* 0x000000ffff1f7224 */ /* 0x108fe200078e0025 */
[----:B------:R-:W-:Y:S01]  /*8540*/  SHF.R.U64 R39, R36, 0x10, R37 ;  /* 0x0000001024277819 */ /* 0x000fe20000001225 */
[----:B------:R-:W-:Y:S01]  /*8550*/  IMAD.MOV.U32 R52, RZ, RZ, R24 ;  /* 0x000000ffff347224 */ /* 0x000fe200078e0018 */
[----:B------:R-:W-:Y:S01]  /*8560*/  PRMT R17, R17, 0x5410, R33 ;  /* 0x0000541011117816 */ /* 0x000fe20000000021 */
[----:B------:R-:W-:Y:S01]  /*8570*/  IMAD.MOV.U32 R50, RZ, RZ, R22 ;  /* 0x000000ffff327224 */ /* 0x000fe200078e0016 */
[----:B------:R-:W-:Y:S01]  /*8580*/  IMNMX R33, R61, 0x80, PT ;  /* 0x000000803d217817 */ /* 0x000fe20003800200 */
[----:B------:R-:W-:Y:S01]  /*8590*/  IMAD.MOV.U32 R38, RZ, RZ, R34 ;  /* 0x000000ffff267224 */ /* 0x000fe200078e0022 */
[----:B------:R-:W-:Y:S01]  /*85a0*/  SHF.R.U32.HI R29, RZ, 0x10, R37 ;  /* 0x00000010ff1d7819 */ /* 0x000fe20000011625 */
[----:B------:R-:W-:Y:S01]  /*85b0*/  IMAD.MOV.U32 R48, RZ, RZ, R14 ;  /* 0x000000ffff307224 */ /* 0x000fe200078e000e */
[----:B------:R-:W-:Y:S01]  /*85c0*/  ISETP.GE.AND P0, PT, R225, R33, PT ;  /* 0x00000021e100720c */ /* 0x000fe20003f06270 */
[----:B------:R-:W-:Y:S01]  /*85d0*/  IMAD.MOV.U32 R46, RZ, RZ, R12 ;  /* 0x000000ffff2e7224 */ /* 0x000fe200078e000c */
[----:B------:R-:W-:Y:S01]  /*85e0*/  SHF.R.U64 R51, R24, 0x10, R25 ;  /* 0x0000001018337819 */ /* 0x000fe20000001219 */
[----:B------:R-:W-:Y:S01]  /*85f0*/  IMAD.MOV.U32 R24, RZ, RZ, R15 ;  /* 0x000000ffff187224 */ /* 0x000fe200078e000f */
[----:B------:R-:W-:Y:S01]  /*8600*/  SHF.R.U64 R49, R22, 0x10, R23 ;  /* 0x0000001016317819 */ /* 0x000fe20000001217 */
[----:B------:R-:W-:Y:S01]  /*8610*/  IMAD.MOV.U32 R20, RZ, RZ, R13 ;  /* 0x000000ffff147224 */ /* 0x000fe200078e000d */
[----:B------:R-:W-:Y:S01]  /*8620*/  SHF.R.U64 R37, R34, 0x10, R35 ;  /* 0x0000001022257819 */ /* 0x000fe20000001223 */
[----:B------:R-:W-:Y:S01]  /*8630*/  IMAD.MOV.U32 R34, RZ, RZ, R6 ;  /* 0x000000ffff227224 */ /* 0x000fe200078e0006 */
[----:B------:R-:W-:Y:S01]  /*8640*/  SHF.R.U64 R47, R14, 0x10, R15 ;  /* 0x000000100e2f7819 */ /* 0x000fe2000000120f */
[----:B------:R-:W-:Y:S01]  /*8650*/  IMAD.MOV.U32 R32, RZ, RZ, R25 ;  /* 0x000000ffff207224 */ /* 0x000fe200078e0019 */
[----:B------:R-:W-:Y:S01]  /*8660*/  SHF.R.U32.HI R22, RZ, 0x10, R15 ;  /* 0x00000010ff167819 */ /* 0x000fe2000001160f */
[----:B------:R-:W-:Y:S01]  /*8670*/  IMAD.MOV.U32 R28, RZ, RZ, R23 ;  /* 0x000000ffff1c7224 */ /* 0x000fe200078e0017 */
[--C-:B------:R-:W-:Y:S01]  /*8680*/  SHF.R.U64 R45, R12, 0x10, R13.reuse ;  /* 0x000000100c2d7819 */ /* 0x100fe2000000120d */
[----:B------:R-:W-:Y:S01]  /*8690*/  IMAD.MOV.U32 R44, RZ, RZ, R10 ;  /* 0x000000ffff2c7224 */ /* 0x000fe200078e000a */
[----:B------:R-:W-:Y:S01]  /*86a0*/  SHF.R.U32.HI R18, RZ, 0x10, R13 ;  /* 0x00000010ff127819 */ /* 0x000fe2000001160d */
[----:B------:R-:W-:Y:S01]  /*86b0*/  IMAD.MOV.U32 R15, RZ, RZ, R11 ;  /* 0x000000ffff0f7224 */ /* 0x000fe200078e000b */
[----:B------:R-:W-:Y:S01]  /*86c0*/  SHF.R.U32.HI R30, RZ, 0x10, R25 ;  /* 0x00000010ff1e7819 */ /* 0x000fe20000011619 */
[----:B------:R-:W-:Y:S01]  /*86d0*/  IMAD.MOV.U32 R40, RZ, RZ, R36 ;  /* 0x000000ffff287224 */ /* 0x000fe200078e0024 */
[----:B------:R-:W-:Y:S01]  /*86e0*/  SHF.R.U32.HI R26, RZ, 0x10, R23 ;  /* 0x00000010ff1a7819 */ /* 0x000fe20000011617 */
[----:B------:R-:W-:Y:S01]  /*86f0*/  IMAD.MOV.U32 R19, RZ, RZ, R7 ;  /* 0x000000ffff137224 */ /* 0x000fe200078e0007 */
[----:B------:R-:W-:Y:S01]  /*8700*/  SHF.R.U64 R43, R10, 0x10, R11 ;  /* 0x000000100a2b7819 */ /* 0x000fe2000000120b */
        /* <DEDUP_REMOVED lines=11> */
[----:B------:R-:W-:Y:S01]  /*87c0*/  SHF.R.U32.HI R9, RZ, 0x10, R9 ;  /* 0x00000010ff097819 */ /* 0x000fe20000011609 */
[----:B------:R-:W-:Y:S01]  /*87d0*/  IMAD.MOV.U32 R7, RZ, RZ, R4 ;  /* 0x000000ffff077224 */ /* 0x000fe200078e0004 */
[--C-:B------:R-:W-:Y:S01]  /*87e0*/  SHF.R.U64 R35, R56, 0x10, R57.reuse ;  /* 0x0000001038237819 */ /* 0x100fe20000001239 */
[----:B------:R-:W-:Y:S01]  /*87f0*/  IMAD.MOV.U32 R5, RZ, RZ, R54 ;  /* 0x000000ffff057224 */ /* 0x000fe200078e0036 */
[----:B------:R-:W-:Y:S01]  /*8800*/  SHF.R.U32.HI R21, RZ, 0x10, R57 ;  /* 0x00000010ff157819 */ /* 0x000fe20000011639 */
[--C-:B------:R-:W-:Y:S01]  /*8810*/  IMAD.MOV.U32 R10, RZ, RZ, R55.reuse ;  /* 0x000000ffff0a7224 */ /* 0x100fe200078e0037 */
[----:B------:R-:W-:Y:S01]  /*8820*/  SHF.R.U64 R4, R54, 0x10, R55 ;  /* 0x0000001036047819 */ /* 0x000fe20000001237 */
[----:B------:R-:W-:-:S04]  /*8830*/  DEPBAR.LE SB0, 0x1 ;  /* 0x000080400000791a */ /* 0x000fc80000000000 */
[----:B------:R-:W-:Y:S01]  /*8840*/  SHF.R.U32.HI R8, RZ, 0x10, R55 ;  /* 0x00000010ff087819 */ /* 0x000fe20000011637 */
[----:B------:R-:W-:Y:S01]  /*8850*/  BSSY B1, `(.L_x_202) ;  /* 0x0000114000017945 */ /* 0x000fe20003800000 */
[----:B------:R-:W-:Y:S02]  /*8860*/  PRMT R32, R32, 0x5410, R52 ;  /* 0x0000541020207816 */ /* 0x000fe40000000034 */
[----:B------:R-:W-:Y:S02]  /*8870*/  PRMT R30, R30, 0x5410, R51 ;  /* 0x000054101e1e7816 */ /* 0x000fe40000000033 */
[----:B------:R-:W-:Y:S02]  /*8880*/  PRMT R28, R28, 0x5410, R50 ;  /* 0x000054101c1c7816 */ /* 0x000fe40000000032 */
[----:B------:R-:W-:Y:S02]  /*8890*/  PRMT R26, R26, 0x5410, R49 ;  /* 0x000054101a1a7816 */ /* 0x000fe40000000031 */
[----:B------:R-:W-:-:S02]  /*88a0*/  PRMT R24, R24, 0x5410, R48 ;  /* 0x0000541018187816 */ /* 0x000fc40000000030 */
[----:B------:R-:W-:Y:S02]  /*88b0*/  PRMT R22, R22, 0x5410, R47 ;  /* 0x0000541016167816 */ /* 0x000fe4000000002f */
        /* <DEDUP_REMOVED lines=16> */
[----:B------:R-:W-:Y:S01]  /*89c0*/  PRMT R8, R8, 0x5410, R4 ;  /* 0x0000541008087816 */ /* 0x000fe20000000004 */
[----:B------:R-:W-:Y:S06]  /*89d0*/  BAR.SYNC.DEFER_BLOCKING 0x0 ;  /* 0x0000000000007b1d */ /* 0x000fec0000010000 */
[----:B------:R-:W-:Y:S05]  /*89e0*/  @P0 BRA `(.L_x_203) ;  /* 0x00000fa000000947 */ /* 0x000fea0003800000 */
[----:B------:R-:W-:Y:S01]  /*89f0*/  ISETP.GE.AND P0, PT, R138, c[0x0][0x27c], PT ;  /* 0x00009f008a007a0c */ /* 0x000fe20003f06270 */
[----:B------:R-:W-:-:S12]  /*8a00*/  BSSY B0, `(.L_x_204) ;  /* 0x0000028000007945 */ /* 0x000fd80003800000 */
[----:B------:R-:W-:Y:S05]  /*8a10*/  @P0 BRA `(.L_x_205) ;  /* 0x0000026000000947 */ /* 0x000fea0003800000 */
[----:B------:R-:W1:Y:S01]  /*8a20*/  LDS.128 R4, [R230+0xc000] ;  /* 0x00c00000e6047984 */ /* 0x000e620000000c00 */
[----:B------:R-:W-:Y:S02]  /*8a30*/  HADD2.F32 R34, -RZ, R31.H1_H1 ;  /* 0x3000001fff227230 */ /* 0x000fe40000004100 */
[--C-:B------:R-:W-:Y:S02]  /*8a40*/  HADD2.F32 R39, -RZ, R29.reuse.H1_H1 ;  /* 0x3000001dff277230 */ /* 0x100fe40000004100 */
[----:B------:R-:W-:Y:S02]  /*8a50*/  HADD2.F32 R40, -RZ, R30.H1_H1 ;  /* 0x3000001eff287230 */ /* 0x000fe40000004100 */
[----:B------:R-:W-:Y:S02]  /*8a60*/  HADD2.F32 R41, -RZ, R32.H1_H1 ;  /* 0x30000020ff297230 */ /* 0x000fe40000004100 */
[----:B------:R-:W-:Y:S02]  /*8a70*/  HADD2.F32 R44, -RZ, R29.H0_H0 ;  /* 0x2000001dff2c7230 */ /* 0x000fe40000004100 */
[----:B-1----:R-:W-:-:S02]  /*8a80*/  HADD2.F32 R35, -RZ, R4.H0_H0 ;  /* 0x20000004ff237230 */ /* 0x002fc40000004100 */
[----:B------:R-:W-:Y:S02]  /*8a90*/  HADD2.F32 R36, -RZ, R4.H1_H1 ;  /* 0x30000004ff247230 */ /* 0x000fe40000004100 */
[--C-:B------:R-:W-:Y:S01]  /*8aa0*/  HADD2.F32 R37, -RZ, R5.reuse.H1_H1 ;  /* 0x30000005ff257230 */ /* 0x100fe20000004100 */
[----:B------:R-:W-:Y:S01]  /*8ab0*/  FMUL.FTZ R43, R35, R34 ;  /* 0x00000022232b7220 */ /* 0x000fe20000410000 */
[----:B------:R-:W-:Y:S02]  /*8ac0*/  HADD2.F32 R4, -RZ, R5.H0_H0 ;  /* 0x20000005ff047230 */ /* 0x000fe40000004100 */
[--C-:B------:R-:W-:Y:S01]  /*8ad0*/  HADD2.F32 R5, -RZ, R6.reuse.H0_H0 ;  /* 0x20000006ff057230 */ /* 0x100fe20000004100 */
[----:B------:R-:W-:Y:S01]  /*8ae0*/  FFMA.FTZ R43, R36, R41, R43 ;  /* 0x00000029242b7223 */ /* 0x000fe2000001002b */
[----:B------:R-:W-:Y:S02]  /*8af0*/  HADD2.F32 R38, -RZ, R6.H1_H1 ;  /* 0x30000006ff267230 */ /* 0x000fe40000004100 */
[----:B------:R-:W-:-:S02]  /*8b00*/  HADD2.F32 R6, -RZ, R7.H0_H0 ;  /* 0x20000007ff067230 */ /* 0x000fc40000004100 */
[----:B------:R-:W-:Y:S01]  /*8b10*/  HADD2.F32 R42, -RZ, R7.H1_H1 ;  /* 0x30000007ff2a7230 */ /* 0x000fe20000004100 */
[----:B------:R-:W-:Y:S02]  /*8b20*/  FMUL.FTZ R7, R36, R34 ;  /* 0x0000002224077220 */ /* 0x000fe40000410000 */
[CC--:B------:R-:W-:Y:S02]  /*8b30*/  FMUL.FTZ R34, R37.reuse, R39.reuse ;  /* 0x0000002725227220 */ /* 0x0c0fe40000410000 */
[C---:B------:R-:W-:Y:S02]  /*8b40*/  FMUL.FTZ R39, R4.reuse, R39 ;  /* 0x0000002704277220 */ /* 0x040fe40000410000 */
[-C--:B------:R-:W-:Y:S01]  /*8b50*/  FFMA.FTZ R34, R4, R40.reuse, -R34 ;  /* 0x0000002804227223 */ /* 0x080fe20000010822 */
[----:B------:R-:W-:Y:S01]  /*8b60*/  HADD2.F32 R4, -RZ, R31.H0_H0 ;  /* 0x2000001fff047230 */ /* 0x000fe20000004100 */
[----:B------:R-:W-:Y:S01]  /*8b70*/  FFMA.FTZ R39, R37, R40, R39 ;  /* 0x0000002825277223 */ /* 0x000fe20000010027 */
[----:B------:R-:W-:Y:S01]  /*8b80*/  HADD2.F32 R40, -RZ, R30.H0_H0 ;  /* 0x2000001eff287230 */ /* 0x000fe20000004100 */
[----:B------:R-:W-:Y:S01]  /*8b90*/  FFMA.FTZ R7, R35, R41, -R7 ;  /* 0x0000002923077223 */ /* 0x000fe20000010807 */
[----:B------:R-:W-:Y:S01]  /*8ba0*/  HADD2.F32 R41, -RZ, R32.H0_H0 ;  /* 0x20000020ff297230 */ /* 0x000fe20000004100 */
[----:B------:R-:W-:-:S02]  /*8bb0*/  FMUL.FTZ R35, R38, R4 ;  /* 0x0000000426237220 */ /* 0x000fc40000410000 */
[C---:B------:R-:W-:Y:S02]  /*8bc0*/  FMUL.FTZ R37, R5.reuse, R4 ;  /* 0x0000000405257220 */ /* 0x040fe40000410000 */
[-C--:B------:R-:W-:Y:S02]  /*8bd0*/  FMUL.FTZ R36, R42, R44.reuse ;  /* 0x0000002c2a247220 */ /* 0x080fe40000410000 */
[C---:B------:R-:W-:Y:S02]  /*8be0*/  FMUL.FTZ R4, R6.reuse, R44 ;  /* 0x0000002c06047220 */ /* 0x040fe40000410000 */
[----:B------:R-:W-:Y:S02]  /*8bf0*/  FFMA.FTZ R36, R6, R40, -R36 ;  /* 0x0000002806247223 */ /* 0x000fe40000010824 */
[-C--:B------:R-:W-:Y:S01]  /*8c00*/  FFMA.FTZ R35, R5, R41.reuse, -R35 ;  /* 0x0000002905237223 */ /* 0x080fe20000010823 */
[----:B------:R-:W-:Y:S01]  /*8c10*/  F2FP.PACK_AB R5, R39, R34 ;  /* 0x000000222705723e */ /* 0x000fe200000000ff */
[----:B------:R-:W-:-:S02]  /*8c20*/  FFMA.FTZ R37, R38, R41, R37 ;  /* 0x0000002926257223 */ /* 0x000fc40000010025 */
[----:B------:R-:W-:Y:S01]  /*8c30*/  FFMA.FTZ R40, R42, R40, R4 ;  /* 0x000000282a287223 */ /* 0x000fe20000010004 */
[----:B------:R-:W-:Y:S02]  /*8c40*/  F2FP.PACK_AB R4, R43, R7 ;  /* 0x000000072b04723e */ /* 0x000fe400000000ff */
[----:B------:R-:W-:Y:S02]  /*8c50*/  F2FP.PACK_AB R6, R37, R35 ;  /* 0x000000232506723e */ /* 0x000fe400000000ff */
[----:B------:R-:W-:-:S05]  /*8c60*/  F2FP.PACK_AB R7, R40, R36 ;  /* 0x000000242807723e */ /* 0x000fca00000000ff */
[----:B------:R1:W-:Y:S02]  /*8c70*/  STS.128 [R230+0xc000], R4 ;  /* 0x00c00004e6007388 */ /* 0x0003e40000000c00 */
.L_x_205:
[----:B------:R-:W-:Y:S05]  /*8c80*/  BSYNC B0 ;  /* 0x0000000000007941 */ /* 0x000fea0003800000 */
.L_x_204:
[----:B------:R-:W-:Y:S01]  /*8c90*/  ISETP.GE.AND P0, PT, R134, c[0x0][0x27c], PT ;  /* 0x00009f0086007a0c */ /* 0x000fe20003f06270 */
[----:B------:R-:W-:-:S12]  /*8ca0*/  BSSY B0, `(.L_x_206) ;  /* 0x0000028000007945 */ /* 0x000fd80003800000 */
[----:B------:R-:W-:Y:S05]  /*8cb0*/  @P0 BRA `(.L_x_207) ;  /* 0x0000026000000947 */ /* 0x000fea0003800000 */
[----:B-1----:R-:W1:Y:S01]  /*8cc0*/  LDS.128 R4, [R229+0xc000] ;  /* 0x00c00000e5047984 */ /* 0x002e620000000c00 */
        /* <DEDUP_REMOVED lines=37> */
.L_x_207:
[----:B------:R-:W-:Y:S05]  /*8f20*/  BSYNC B0 ;  /* 0x0000000000007941 */ /* 0x000fea0003800000 */
.L_x_206:
        /* <DEDUP_REMOVED lines=41> */
.L_x_209:
[----:B------:R-:W-:Y:S05]  /*91c0*/  BSYNC B0 ;  /* 0x0000000000007941 */ /* 0x000fea0003800000 */
.L_x_208:
        /* <DEDUP_REMOVED lines=41> */
.L_x_211:
[----:B------:R-:W-:Y:S05]  /*9460*/  BSYNC B0 ;  /* 0x0000000000007941 */ /* 0x000fea0003800000 */
.L_x_210:
        /* <DEDUP_REMOVED lines=41> */
.L_x_213:
[----:B------:R-:W-:Y:S05]  /*9700*/  BSYNC B0 ;  /* 0x0000000000007941 */ /* 0x000fea0003800000 */
.L_x_212:
[----:B------:R-:W-:-:S13]  /*9710*/  ISETP.GE.AND P0, PT, R132, c[0x0][0x27c], PT ;  /* 0x00009f0084007a0c */ /* 0x000fda0003f06270 */
        /* <DEDUP_REMOVED lines=39> */
.L_x_203:
[----:B------:R-:W-:Y:S05]  /*9990*/  BSYNC B1 ;  /* 0x0000000000017941 */ /* 0x000fea0003800000 */
.L_x_202:
[----:B------:R-:W-:-:S13]  /*99a0*/  ISETP.GE.AND P0, PT, R216, R33, PT ;  /* 0x00000021d800720c */ /* 0x000fda0003f06270 */
[----:B------:R-:W-:Y:S05]  /*99b0*/  @P0 BRA `(.L_x_214) ;  /* 0x00003b4000000947 */ /* 0x000fea0003800000 */
[----:B------:R-:W-:Y:S01]  /*99c0*/  ISETP.GE.AND P0, PT, R138, c[0x0][0x27c], PT ;  /* 0x00009f008a007a0c */ /* 0x000fe20003f06270 */
[----:B------:R-:W-:-:S12]  /*99d0*/  BSSY B0, `(.L_x_215) ;  /* 0x0000028000007945 */ /* 0x000fd80003800000 */
[----:B------:R-:W-:Y:S05]  /*99e0*/  @P0 BRA `(.L_x_216) ;  /* 0x0000026000000947 */ /* 0x000fea0003800000 */
[----:B-1----:R-:W1:Y:S01]  /*99f0*/  LDS.128 R4, [R230+0xe000] ;  /* 0x00e00000e6047984 */ /* 0x002e620000000c00 */
[----:B------:R-:W-:Y:S02]  /*9a00*/  HADD2.F32 R33, -RZ, R31.H1_H1 ;  /* 0x3000001fff217230 */ /* 0x000fe40000004100 */
[----:B------:R-:W-:Y:S02]  /*9a10*/  HADD2.F32 R38, -RZ, R29.H1_H1 ;  /* 0x3000001dff267230 */ /* 0x000fe40000004100 */
[----:B------:R-:W-:Y:S02]  /*9a20*/  HADD2.F32 R39, -RZ, R32.H1_H1 ;  /* 0x30000020ff277230 */ /* 0x000fe40000004100 */
[----:B------:R-:W-:Y:S02]  /*9a30*/  HADD2.F32 R41, -RZ, R30.H1_H1 ;  /* 0x3000001eff297230 */ /* 0x000fe40000004100 */
[----:B------:R-:W-:Y:S02]  /*9a40*/  HADD2.F32 R31, -RZ, R31.H0_H0 ;  /* 0x2000001fff1f7230 */ /* 0x000fe40000004100 */
[----:B------:R-:W-:-:S02]  /*9a50*/  HADD2.F32 R29, -RZ, R29.H0_H0 ;  /* 0x2000001dff1d7230 */ /* 0x000fc40000004100 */
[----:B------:R-:W-:Y:S02]  /*9a60*/  HADD2.F32 R32, -RZ, R32.H0_H0 ;  /* 0x20000020ff207230 */ /* 0x000fe40000004100 */
[----:B------:R-:W-:Y:S02]  /*9a70*/  HADD2.F32 R30, -RZ, R30.H0_H0 ;  /* 0x2000001eff1e7230 */ /* 0x000fe40000004100 */
[--C-:B-1----:R-:W-:Y:S02]  /*9a80*/  HADD2.F32 R34, -RZ, R4.reuse.H0_H0 ;  /* 0x20000004ff227230 */ /* 0x102fe40000004100 */
[----:B------:R-:W-:Y:S02]  /*9a90*/  HADD2.F32 R35, -RZ, R4.H1_H1 ;  /* 0x30000004ff237230 */ /* 0x000fe40000004100 */
[--C-:B------:R-:W-:Y:S01]  /*9aa0*/  HADD2.F32 R36, -RZ, R5.reuse.H1_H1 ;  /* 0x30000005ff247230 */ /* 0x100fe20000004100 */
[C---:B------:R-:W-:Y:S01]  /*9ab0*/  FMUL.FTZ R42, R33.reuse, R34 ;  /* 0x00000022212a7220 */ /* 0x040fe20000410000 */
[----:B------:R-:W-:Y:S01]  /*9ac0*/  HADD2.F32 R4, -RZ, R5.H0_H0 ;  /* 0x20000005ff047230 */ /* 0x000fe20000004100 */
[----:B------:R-:W-:Y:S01]  /*9ad0*/  FMUL.FTZ R40, R33, R35 ;  /* 0x0000002321287220 */ /* 0x000fe20000410000 */
[--C-:B------:R-:W-:Y:S01]  /*9ae0*/  HADD2.F32 R5, -RZ, R6.reuse.H0_H0 ;  /* 0x20000006ff057230 */ /* 0x100fe20000004100 */
[C---:B------:R-:W-:Y:S01]  /*9af0*/  FMUL.FTZ R33, R38.reuse, R36 ;  /* 0x0000002426217220 */ /* 0x040fe20000410000 */
[----:B------:R-:W-:Y:S01]  /*9b00*/  HADD2.F32 R37, -RZ, R6.H1_H1 ;  /* 0x30000006ff257230 */ /* 0x000fe20000004100 */
[----:B------:R-:W-:Y:S01]  /*9b10*/  FFMA.FTZ R40, R39, R34, -R40 ;  /* 0x0000002227287223 */ /* 0x000fe20000010828 */
[--C-:B------:R-:W-:Y:S01]  /*9b20*/  HADD2.F32 R6, -RZ, R7.reuse.H0_H0 ;  /* 0x20000007ff067230 */ /* 0x100fe20000004100 */
[-C--:B------:R-:W-:Y:S01]  /*9b30*/  FMUL.FTZ R38, R38, R4.reuse ;  /* 0x0000000426267220 */ /* 0x080fe20000410000 */
[----:B------:R-:W-:Y:S01]  /*9b40*/  HADD2.F32 R7, -RZ, R7.H1_H1 ;  /* 0x30000007ff077230 */ /* 0x000fe20000004100 */
[----:B------:R-:W-:-:S02]  /*9b50*/  FFMA.FTZ R33, R41, R4, -R33 ;  /* 0x0000000429217223 */ /* 0x000fc40000010821 */
[C---:B------:R-:W-:Y:S02]  /*9b60*/  FMUL.FTZ R4, R31.reuse, R37 ;  /* 0x000000251f047220 */ /* 0x040fe40000410000 */
[----:B------:R-:W-:Y:S02]  /*9b70*/  FMUL.FTZ R34, R31, R5 ;  /* 0x000000051f227220 */ /* 0x000fe40000410000 */
[C---:B------:R-:W-:Y:S02]  /*9b80*/  FMUL.FTZ R31, R29.reuse, R7 ;  /* 0x000000071d1f7220 */ /* 0x040fe40000410000 */
[----:B------:R-:W-:Y:S02]  /*9b90*/  FMUL.FTZ R29, R29, R6 ;  /* 0x000000061d1d7220 */ /* 0x000fe40000410000 */
[----:B------:R-:W-:Y:S02]  /*9ba0*/  FFMA.FTZ R42, R39, R35, R42 ;  /* 0x00000023272a7223 */ /* 0x000fe4000001002a */
[----:B------:R-:W-:-:S02]  /*9bb0*/  FFMA.FTZ R38, R41, R36, R38 ;  /* 0x0000002429267223 */ /* 0x000fc40000010026 */
[----:B------:R-:W-:Y:S01]  /*9bc0*/  FFMA.FTZ R35, R32, R5, -R4 ;  /* 0x0000000520237223 */ /* 0x000fe20000010804 */
[----:B------:R-:W-:Y:S01]  /*9bd0*/  F2FP.PACK_AB R4, R42, R40 ;  /* 0x000000282a04723e */ /* 0x000fe200000000ff */
[----:B------:R-:W-:Y:S01]  /*9be0*/  FFMA.FTZ R34, R32, R37, R34 ;  /* 0x0000002520227223 */ /* 0x000fe20000010022 */
[----:B------:R-:W-:Y:S01]  /*9bf0*/  F2FP.PACK_AB R5, R38, R33 ;  /* 0x000000212605723e */ /* 0x000fe200000000ff */
[C---:B------:R-:W-:Y:S02]  /*9c00*/  FFMA.FTZ R31, R30.reuse, R6, -R31 ;  /* 0x000000061e1f7223 */ /* 0x040fe4000001081f */
[----:B------:R-:W-:Y:S01]  /*9c10*/  FFMA.FTZ R7, R30, R7, R29 ;  /* 0x000000071e077223 */ /* 0x000fe2000001001d */
[----:B------:R-:W-:-:S04]  /*9c20*/  F2FP.PACK_AB R6, R34, R35 ;  /* 0x000000232206723e */ /* 0x000fc800000000ff */
[----:B------:R-:W-:-:S05]  /*9c30*/  F2FP.PACK_AB R7, R7, R31 ;  /* 0x0000001f0707723e */ /* 0x000fca00000000ff */
[----:B------:R1:W-:Y:S02]  /*9c40*/  STS.128 [R230+0xe000], R4 ;  /* 0x00e00004e6007388 */ /* 0x0003e40000000c00 */
.L_x_216:
[----:B------:R-:W-:Y:S05]  /*9c50*/  BSYNC B0 ;  /* 0x0000000000007941 */ /* 0x000fea0003800000 */
.L_x_215:
        /* <DEDUP_REMOVED lines=41> */
.L_x_218:
[----:B------:R-:W-:Y:S05]  /*9ef0*/  BSYNC B0 ;  /* 0x0000000000007941 */ /* 0x000fea0003800000 */
.L_x_217:
        /* <DEDUP_REMOVED lines=41> */
.L_x_220:
[----:B------:R-:W-:Y:S05]  /*a190*/  BSYNC B0 ;  /* 0x0000000000007941 */ /* 0x000fea0003800000 */
.L_x_219:
        /* <DEDUP_REMOVED lines=41> */
.L_x_222:
[----:B------:R-:W-:Y:S05]  /*a430*/  BSYNC B0 ;  /* 0x0000000000007941 */ /* 0x000fea0003800000 */
.L_x_221:
        /* <DEDUP_REMOVED lines=32> */
[C---:B------:R-:W-:Y:S01]  /*a640*/  FFMA.FTZ R19, R15.reuse, R5, -R4 ;  /* 0x000000050f137223 */ /* 0x040fe20000010804 */
        /* <DEDUP_REMOVED lines=8> */
.L_x_224:
[----:B------:R-:W-:Y:S05]  /*a6d0*/  BSYNC B0 ;  /* 0x0000000000007941 */ /* 0x000fea0003800000 */
.L_x_223:
[----:B------:R-:W-:-:S13]  /*a6e0*/  ISETP.GE.AND P0, PT, R132, c[0x0][0x27c], PT ;  /* 0x00009f0084007a0c */ /* 0x000fda0003f06270 */
        /* <DEDUP_REMOVED lines=38> */
[----:B------:R1:W-:Y:S01]  /*a950*/  STS.128 [R229+0x16000], R4 ;  /* 0x01600004e5007388 */ /* 0x0003e20000000c00 */
[----:B------:R-:W-:Y:S05]  /*a960*/  BRA `(.L_x_214) ;  /* 0x00002b9000007947 */ /* 0x000fea0003800000 */
.L_x_199:
[----:B------:R-:W-:Y:S01]  /*a970*/  ISETP.GE.AND P0, PT, R4, R61, PT ;  /* 0x0000003d0400720c */ /* 0x000fe20003f06270 */
[C---:B------:R-:W-:Y:S01]  /*a980*/  IMAD.IADD R7, R138.reuse, 0x1, R136 ;  /* 0x000000018a077824 */ /* 0x040fe200078e0288 */
[----:B------:R-:W1:Y:S01]  /*a990*/  SHFL.IDX PT, R19, R18, RZ, 0x1c1f ;  /* 0x001c1fff12137589 */ /* 0x000e6200000e0000 */
[----:B------:R-:W-:Y:S01]  /*a9a0*/  IMAD.IADD R6, R138, 0x1, R135 ;  /* 0x000000018a067824 */ /* 0x000fe200078e0287 */
[----:B------:R-:W-:Y:S01]  /*a9b0*/  BSSY B0, `(.L_x_225) ;  /* 0x000003a000007945 */ /* 0x000fe20003800000 */
[----:B------:R-:W-:Y:S01]  /*a9c0*/  CS2R R34, SRZ ;  /* 0x0000000000227805 */ /* 0x000fe2000001ff00 */
[----:B------:R-:W-:Y:S01]  /*a9d0*/  SHF.R.S32.HI R22, RZ, 0x1f, R7 ;  /* 0x0000001fff167819 */ /* 0x000fe20000011407 */
[----:B------:R-:W2:Y:S01]  /*a9e0*/  SHFL.IDX PT, R37, R20, RZ, 0x1c1f ;  /* 0x001c1fff14257589 */ /* 0x000ea200000e0000 */
[----:B------:R-:W-:Y:S01]  /*a9f0*/  SHF.R.S32.HI R21, RZ, 0x1f, R6 ;  /* 0x0000001fff157819 */ /* 0x000fe20000011406 */
[----:B------:R-:W-:Y:S01]  /*aa00*/  CS2R R32, SRZ ;  /* 0x0000000000207805 */ /* 0x000fe2000001ff00 */
[----:B------:R-:W-:Y:S01]  /*aa10*/  LEA.HI R22, R22, R7, RZ, 0x3 ;  /* 0x0000000716167211 */ /* 0x000fe200078f18ff */
[----:B------:R3:W4:Y:S01]  /*aa20*/  SHFL.IDX PT, R36, R8, RZ, 0x1c1f ;  /* 0x001c1fff08247589 */ /* 0x00072200000e0000 */
[----:B------:R-:W-:Y:S01]  /*aa30*/  LEA.HI R21, R21, R6, RZ, 0x3 ;  /* 0x0000000615157211 */ /* 0x000fe200078f18ff */
[----:B------:R-:W-:Y:S01]  /*aa40*/  CS2R R30, SRZ ;  /* 0x00000000001e7805 */ /* 0x000fe2000001ff00 */
[----:B------:R-:W-:Y:S01]  /*aa50*/  CS2R R28, SRZ ;  /* 0x00000000001c7805 */ /* 0x000fe2000001ff00 */
[----:B------:R5:W1:Y:S01]  /*aa60*/  SHFL.IDX PT, R18, R5, RZ, 0x1c1f ;  /* 0x001c1fff05127589 */ /* 0x000a6200000e0000 */
[----:B------:R-:W-:Y:S01]  /*aa70*/  CS2R R26, SRZ ;  /* 0x00000000001a7805 */ /* 0x000fe2000001ff00 */
[----:B------:R-:W-:Y:S01]  /*aa80*/  CS2R R24, SRZ ;  /* 0x0000000000187805 */ /* 0x000fe2000001ff00 */
[----:B------:R-:W-:Y:S01]  /*aa90*/  CS2R R14, SRZ ;  /* 0x00000000000e7805 */ /* 0x000fe2000001ff00 */
[----:B------:R-:W-:Y:S01]  /*aaa0*/  CS2R R12, SRZ ;  /* 0x00000000000c7805 */ /* 0x000fe2000001ff00 */
[----:B------:R-:W-:Y:S01]  /*aab0*/  CS2R R10, SRZ ;  /* 0x00000000000a7805 */ /* 0x000fe2000001ff00 */
[----:B------:R-:W-:Y:S01]  /*aac0*/  CS2R R6, SRZ ;  /* 0x0000000000067805 */ /* 0x000fe2000001ff00 */
[----:B------:R-:W-:-:S02]  /*aad0*/  SHF.R.S32.HI R22, RZ, 0x3, R22 ;  /* 0x00000003ff167819 */ /* 0x000fc40000011416 */
[----:B------:R-:W-:Y:S01]  /*aae0*/  SHF.R.S32.HI R21, RZ, 0x3, R21 ;  /* 0x00000003ff157819 */ /* 0x000fe20000011415 */
[----:B---3--:R-:W-:Y:S01]  /*aaf0*/  CS2R R8, SRZ ;  /* 0x0000000000087805 */ /* 0x008fe2000001ff00 */
[----:B-----5:R-:W-:Y:S01]  /*ab00*/  CS2R R4, SRZ ;  /* 0x0000000000047805 */ /* 0x020fe2000001ff00 */
[----:B------:R-:W-:Y:S05]  /*ab10*/  @P0 BRA `(.L_x_226) ;  /* 0x0000023000000947 */ /* 0x000fea0003800000 */
[C---:B-12-4-:R-:W-:Y:S01]  /*ab20*/  ISETP.GE.AND P0, PT, R140.reuse, c[0x0][0x27c], PT ;  /* 0x00009f008c007a0c */ /* 0x056fe20003f06270 */
[----:B------:R-:W-:Y:S01]  /*ab30*/  CS2R R30, SRZ ;  /* 0x00000000001e7805 */ /* 0x000fe2000001ff00 */
[C---:B------:R-:W-:Y:S01]  /*ab40*/  IADD3 R5, R140.reuse, 0x20, RZ ;  /* 0x000000208c057810 */ /* 0x040fe20007ffe0ff */
[----:B------:R-:W-:Y:S01]  /*ab50*/  CS2R R28, SRZ ;  /* 0x00000000001c7805 */ /* 0x000fe2000001ff00 */
[----:B------:R-:W-:Y:S01]  /*ab60*/  IADD3 R4, R140, 0x40, RZ ;  /* 0x000000408c047810 */ /* 0x000fe20007ffe0ff */
[----:B------:R-:W-:Y:S01]  /*ab70*/  CS2R R10, SRZ ;  /* 0x00000000000a7805 */ /* 0x000fe2000001ff00 */
[----:B------:R-:W-:Y:S01]  /*ab80*/  ISETP.GE.AND P2, PT, R5, c[0x0][0x27c], PT ;  /* 0x00009f0005007a0c */ /* 0x000fe20003f46270 */
[----:B------:R-:W-:Y:S01]  /*ab90*/  CS2R R8, SRZ ;  /* 0x0000000000087805 */ /* 0x000fe2000001ff00 */
[----:B------:R-:W-:Y:S01]  /*aba0*/  ISETP.GE.AND P1, PT, R4, c[0x0][0x27c], PT ;  /* 0x00009f0004007a0c */ /* 0x000fe20003f26270 */
[----:B------:R-:W-:Y:S01]  /*abb0*/  CS2R R34, SRZ ;  /* 0x0000000000227805 */ /* 0x000fe2000001ff00 */
[----:B------:R-:W-:-:S03]  /*abc0*/  CS2R R32, SRZ ;  /* 0x0000000000207805 */ /* 0x000fc6000001ff00 */
[C---:B------:R-:W-:Y:S01]  /*abd0*/  @!P0 IMAD.SHL.U32 R38, R140.reuse, 0x2, RZ ;  /* 0x000000028c268824 */ /* 0x040fe200078e00ff */
[----:B------:R-:W-:-:S04]  /*abe0*/  @!P0 SHF.L.U64.HI R4, R140, 0x1, R141 ;  /* 0x000000018c048819 */ /* 0x000fc8000001028d */
[-C--:B------:R-:W-:Y:S02]  /*abf0*/  @!P0 IADD3 R40, P3, R36, R38.reuse, RZ ;  /* 0x0000002624288210 */ /* 0x080fe40007f7e0ff */
[----:B------:R-:W-:Y:S01]  /*ac00*/  @!P2 SHF.L.U32 R6, R22, 0x3, RZ ;  /* 0x000000031606a819 */ /* 0x000fe200000006ff */
[----:B------:R-:W-:Y:S02]  /*ac10*/  @!P1 IMAD.SHL.U32 R5, R21, 0x8, RZ ;  /* 0x0000000815059824 */ /* 0x000fe400078e00ff */
[----:B------:R-:W-:Y:S01]  /*ac20*/  @!P0 IMAD.X R41, R37, 0x1, R4, P3 ;  /* 0x0000000125298824 */ /* 0x000fe200018e0604 */
[----:B------:R-:W-:Y:S01]  /*ac30*/  @!P0 IADD3 R38, P3, R18, R38, RZ ;  /* 0x0000002612268210 */ /* 0x000fe20007f7e0ff */
[C---:B------:R-:W-:Y:S01]  /*ac40*/  @!P2 IMAD.WIDE R12, R6.reuse, 0x2, R36 ;  /* 0x00000002060ca825 */ /* 0x040fe200078e0224 */
[----:B------:R-:W-:Y:S02]  /*ac50*/  CS2R R14, SRZ ;  /* 0x00000000000e7805 */ /* 0x000fe4000001ff00 */
[----:B------:R-:W-:Y:S01]  /*ac60*/  @!P0 IADD3.X R39, R19, R4, RZ, P3, !PT ;  /* 0x0000000413278210 */ /* 0x000fe20001ffe4ff */
[----:B------:R-:W-:Y:S01]  /*ac70*/  @!P2 IMAD.WIDE R6, R6, 0x2, R18 ;  /* 0x000000020606a825 */ /* 0x000fe200078e0212 */
[----:B------:R1:W5:Y:S01]  /*ac80*/  @!P2 LD.E.128 R28, [R12.64] ;  /* 0x000000060c1ca980 */ /* 0x000362000c101d00 */
[----:B------:R-:W-:Y:S01]  /*ac90*/  CS2R R26, SRZ ;  /* 0x00000000001a7805 */ /* 0x000fe2000001ff00 */
[----:B------:R-:W-:Y:S01]  /*aca0*/  CS2R R24, SRZ ;  /* 0x0000000000187805 */ /* 0x000fe2000001ff00 */
[C---:B------:R-:W-:Y:S01]  /*acb0*/  @!P1 IMAD.WIDE R36, R5.reuse, 0x2, R36 ;  /* 0x0000000205249825 */ /* 0x040fe200078e0224 */
[----:B------:R2:W5:Y:S03]  /*acc0*/  @!P2 LD.E.128 R8, [R6.64] ;  /* 0x000000060608a980 */ /* 0x000566000c101d00 */
[----:B------:R-:W-:Y:S01]  /*acd0*/  @!P1 IMAD.WIDE R18, R5, 0x2, R18 ;  /* 0x0000000205129825 */ /* 0x000fe200078e0212 */
[----:B------:R3:W5:Y:S01]  /*ace0*/  @!P1 LD.E.128 R32, [R36.64] ;  /* 0x0000000624209980 */ /* 0x000762000c101d00 */
[----:B------:R-:W-:-:S03]  /*acf0*/  CS2R R4, SRZ ;  /* 0x0000000000047805 */ /* 0x000fc6000001ff00 */
[----:B------:R3:W5:Y:S01]  /*ad00*/  @!P0 LD.E.128 R24, [R40.64] ;  /* 0x0000000628188980 */ /* 0x000762000c101d00 */
[----:B-1----:R-:W-:Y:S01]  /*ad10*/  CS2R R12, SRZ ;  /* 0x00000000000c7805 */ /* 0x002fe2000001ff00 */
[----:B--2---:R-:W-:-:S05]  /*ad20*/  CS2R R6, SRZ ;  /* 0x0000000000067805 */ /* 0x004fca000001ff00 */
[----:B------:R3:W5:Y:S04]  /*ad30*/  @!P1 LD.E.128 R12, [R18.64] ;  /* 0x00000006120c9980 */ /* 0x000768000c101d00 */
[----:B------:R3:W5:Y:S02]  /*ad40*/  @!P0 LD.E.128 R4, [R38.64] ;  /* 0x0000000626048980 */ /* 0x000764000c101d00 */
.L_x_226:
[----:B-12-4-:R-:W-:Y:S05]  /*ad50*/  BSYNC B0 ;  /* 0x0000000000007941 */ /* 0x016fea0003800000 */
.L_x_225:
[----:B-----5:R-:W-:Y:S01]  /*ad60*/  IMAD.MOV.U32 R64, RZ, RZ, R24 ;  /* 0x000000ffff407224 */ /* 0x020fe200078e0018 */
[----:B------:R-:W-:Y:S01]  /*ad70*/  SHF.R.U64 R59, R24, 0x10, R25 ;  /* 0x00000010183b7819 */ /* 0x000fe20000001219 */
[----:B------:R-:W-:Y:S01]  /*ad80*/  IMAD R61, R205, -0x80, R61 ;  /* 0xffffff80cd3d7824 */ /* 0x000fe200078e023d */
[----:B------:R-:W-:Y:S01]  /*ad90*/  SHF.R.U64 R24, R8, 0x10, R9 ;  /* 0x0000001008187819 */ /* 0x000fe20000001209 */
[----:B---3--:R-:W-:Y:S01]  /*ada0*/  IMAD.MOV.U32 R37, RZ, RZ, R25 ;  /* 0x000000ffff257224 */ /* 0x008fe200078e0019 */
[----:B------:R-:W-:Y:S01]  /*adb0*/  SHF.R.U32.HI R39, RZ, 0x10, R9 ;  /* 0x00000010ff277819 */ /* 0x000fe20000011609 */
[----:B------:R-:W-:Y:S01]  /*adc0*/  IMAD.MOV.U32 R60, RZ, RZ, R26 ;  /* 0x000000ffff3c7224 */ /* 0x000fe200078e001a */
[----:B------:R-:W-:Y:S01]  /*add0*/  SHF.R.U32.HI R63, RZ, 0x10, R25 ;  /* 0x00000010ff3f7819 */ /* 0x000fe20000011619 */
[----:B------:R-:W-:Y:S01]  /*ade0*/  IMAD.MOV.U32 R38, RZ, RZ, R27 ;  /* 0x000000ffff267224 */ /* 0x000fe200078e001b */
[----:B------:R-:W-:Y:S01]  /*adf0*/  PRMT R24, R39, 0x5410, R24 ;  /* 0x0000541027187816 */ /* 0x000fe20000000018 */
[----:B------:R-:W-:Y:S01]  /*ae00*/  IMAD.MOV.U32 R52, RZ, RZ, R31 ;  /* 0x000000ffff347224 */ /* 0x000fe200078e001f */
[----:B------:R-:W-:Y:S01]  /*ae10*/  IMNMX R39, R61, 0x80, PT ;  /* 0x000000803d277817 */ /* 0x000fe20003800200 */
[----:B------:R-:W-:Y:S01]  /*ae20*/  IMAD.MOV.U32 R50, RZ, RZ, R32 ;  /* 0x000000ffff327224 */ /* 0x000fe200078e0020 */
[----:B------:R-:W-:Y:S01]  /*ae30*/  SHF.R.U64 R56, R26, 0x10, R27 ;  /* 0x000000101a387819 */ /* 0x000fe2000000121b */
[----:B------:R-:W-:Y:S01]  /*ae40*/  IMAD.MOV.U32 R20, RZ, RZ, R35 ;  /* 0x000000ffff147224 */ /* 0x000fe200078e0023 */
[----:B------:R-:W-:Y:S01]  /*ae50*/  ISETP.GE.AND P0, PT, R225, R39, PT ;  /* 0x00000027e100720c */ /* 0x000fe20003f06270 */
        /* <DEDUP_REMOVED lines=9> */
[--C-:B------:R-:W-:Y:S01]  /*aef0*/  SHF.R.U64 R44, R34, 0x10, R35.reuse ;  /* 0x00000010222c7819 */ /* 0x100fe20000001223 */
        /* <DEDUP_REMOVED lines=9> */
[--C-:B------:R-:W-:Y:S01]  /*af90*/  SHF.R.U64 R31, R6, 0x10, R7.reuse ;  /* 0x00000010061f7819 */ /* 0x100fe20000001207 */
        /* <DEDUP_REMOVED lines=14> */
[----:B------:R-:W-:-:S04]  /*b080*/  DEPBAR.LE SB0, 0x1 ;  /* 0x000080400000791a */ /* 0x000fc80000000000 */
[--C-:B------:R-:W-:Y:S01]  /*b090*/  SHF.R.U64 R12, R14, 0x10, R15.reuse ;  /* 0x000000100e0c7819 */ /* 0x100fe2000000120f */
[----:B------:R-:W-:Y:S01]  /*b0a0*/  BSSY B1, `(.L_x_227) ;  /* 0x000012f000017945 */ /* 0x000fe20003800000 */
[----:B------:R-:W-:Y:S02]  /*b0b0*/  SHF.R.U32.HI R4, RZ, 0x10, R15 ;  /* 0x00000010ff047819 */ /* 0x000fe4000001160f */
        /* <DEDUP_REMOVED lines=22> */
[----:B------:R-:W-:Y:S01]  /*b220*/  PRMT R12, R4, 0x5410, R12 ;  /* 0x00005410040c7816 */ /* 0x000fe2000000000c */
[----:B------:R-:W-:Y:S06]  /*b230*/  BAR.SYNC.DEFER_BLOCKING 0x0 ;  /* 0x0000000000007b1d */ /* 0x000fec0000010000 */
[----:B------:R-:W-:Y:S05]  /*b240*/  @P0 BRA `(.L_x_228) ;  /* 0x0000114000000947 */ /* 0x000fea0003800000 */
[----:B------:R-:W-:Y:S01]  /*b250*/  ISETP.GE.AND P0, PT, R140, c[0x0][0x27c], PT ;  /* 0x00009f008c007a0c */ /* 0x000fe20003f06270 */
[----:B------:R-:W-:-:S12]  /*b260*/  BSSY B0, `(.L_x_229) ;  /* 0x000005c000007945 */ /* 0x000fd80003800000 */
[----:B------:R-:W-:Y:S05]  /*b270*/  @P0 BRA `(.L_x_230) ;  /* 0x000005a000000947 */ /* 0x000fea0003800000 */
[----:B------:R-:W-:Y:S01]  /*b280*/  MOV R6, c[0x0][0x27c] ;  /* 0x00009f0000067a02 */ /* 0x000fe20000000f00 */
[----:B------:R-:W-:Y:S01]  /*b290*/  HADD2.F32 R57, -RZ, R35.H1_H1 ;  /* 0x30000023ff397230 */ /* 0x000fe20000004100 */
[----:B------:R-:W-:Y:S01]  /*b2a0*/  LOP3.LUT R40, R224, 0x38, R140, 0xf8, !PT ;  /* 0x00000038e0287812 */ /* 0x000fe200078ef88c */
[----:B------:R-:W-:Y:S01]  /*b2b0*/  HADD2.F32 R66, -RZ, R37.H1_H1 ;  /* 0x30000025ff427230 */ /* 0x000fe20000004100 */
[----:B------:R-:W-:Y:S01]  /*b2c0*/  LEA.HI R6, R6, R223, RZ, 0x1d ;  /* 0x000000df06067211 */ /* 0x000fe200078fe8ff */
[----:B------:R-:W-:Y:S01]  /*b2d0*/  HADD2.F32 R55, -RZ, R32.H1_H1 ;  /* 0x30000020ff377230 */ /* 0x000fe20000004100 */
[----:B------:R-:W-:Y:S01]  /*b2e0*/  LOP3.LUT R40, R220, R40, R222, 0xf6, !PT ;  /* 0x00000028dc287212 */ /* 0x000fe200078ef6de */
[----:B------:R-:W-:Y:S01]  /*b2f0*/  HADD2.F32 R53, -RZ, R35.H0_H0 ;  /* 0x20000023ff357230 */ /* 0x000fe20000004100 */
[----:B------:R-:W-:Y:S01]  /*b300*/  SHF.R.S32.HI R5, RZ, 0x1f, R6 ;  /* 0x0000001fff057819 */ /* 0x000fe20000011406 */
[----:B------:R-:W-:Y:S01]  /*b310*/  HADD2.F32 R65, -RZ, R34.H1_H1 ;  /* 0x30000022ff417230 */ /* 0x000fe20000004100 */
[----:B------:R-:W-:Y:S01]  /*b320*/  SHF.L.U32 R4, R6, 0x3, RZ ;  /* 0x0000000306047819 */ /* 0x000fe200000006ff */
[----:B------:R-:W-:Y:S01]  /*b330*/  HADD2.F32 R64, -RZ, R37.H0_H0 ;  /* 0x20000025ff407230 */ /* 0x000fe20000004100 */
[----:B------:R-:W-:Y:S01]  /*b340*/  LEA.HI R5, R5, R6, RZ, 0x3 ;  /* 0x0000000605057211 */ /* 0x000fe200078f18ff */
[----:B------:R-:W-:Y:S01]  /*b350*/  HADD2.F32 R52, -RZ, R32.H0_H0 ;  /* 0x20000020ff347230 */ /* 0x000fe20000004100 */
[----:B------:R-:W-:Y:S01]  /*b360*/  LOP3.LUT R4, R224, 0x38, R4, 0xf8, !PT ;  /* 0x00000038e0047812 */ /* 0x000fe200078ef804 */
[----:B------:R-:W-:Y:S01]  /*b370*/  HADD2.F32 R51, -RZ, R36.H1_H1 ;  /* 0x30000024ff337230 */ /* 0x000fe20000004100 */
[----:B------:R-:W-:Y:S01]  /*b380*/  SHF.L.U32 R5, R5, 0xa, RZ ;  /* 0x0000000a05057819 */ /* 0x000fe200000006ff */
[----:B------:R-:W-:Y:S01]  /*b390*/  HADD2.F32 R63, -RZ, R34.H0_H0 ;  /* 0x20000022ff3f7230 */ /* 0x000fe20000004100 */
[----:B------:R-:W-:Y:S01]  /*b3a0*/  LOP3.LUT R4, R4, R222, RZ, 0x3c, !PT ;  /* 0x000000de04047212 */ /* 0x000fe200078e3cff */
[----:B------:R-:W-:Y:S01]  /*b3b0*/  HADD2.F32 R61, -RZ, R38.H1_H1 ;  /* 0x30000026ff3d7230 */ /* 0x000fe20000004100 */
[----:B------:R-:W-:Y:S01]  /*b3c0*/  LOP3.LUT R5, R5, 0x7fffe000, RZ, 0xc0, !PT ;  /* 0x7fffe00005057812 */ /* 0x000fe200078ec0ff */
[----:B------:R-:W-:Y:S01]  /*b3d0*/  HADD2.F32 R50, -RZ, R31.H1_H1 ;  /* 0x3000001fff327230 */ /* 0x000fe20000004100 */
[----:B------:R-:W-:Y:S01]  /*b3e0*/  LEA R40, R40, 0xc100, 0x1 ;  /* 0x0000c10028287811 */ /* 0x000fe200078e08ff */
[----:B------:R-:W-:Y:S01]  /*b3f0*/  HADD2.F32 R60, -RZ, R33.H1_H1 ;  /* 0x30000021ff3c7230 */ /* 0x000fe20000004100 */
[----:B------:R-:W-:Y:S01]  /*b400*/  IADD3 R4, R4, R5, R220 ;  /* 0x0000000504047210 */ /* 0x000fe20007ffe0dc */
[----:B------:R-:W-:-:S02]  /*b410*/  HADD2.F32 R49, -RZ, R36.H0_H0 ;  /* 0x20000024ff317230 */ /* 0x000fc40000004100 */
[----:B------:R-:W1:Y:S01]  /*b420*/  LDS.128 R8, [R40] ;  /* 0x0000000028087984 */ /* 0x000e620000000c00 */
[----:B------:R-:W-:Y:S01]  /*b430*/  SHF.L.U32 R41, R4, 0x1, RZ ;  /* 0x0000000104297819 */ /* 0x000fe200000006ff */
[----:B------:R-:W-:Y:S02]  /*b440*/  HADD2.F32 R59, -RZ, R38.H0_H0 ;  /* 0x20000026ff3b7230 */ /* 0x000fe40000004100 */
[----:B------:R-:W-:Y:S02]  /*b450*/  HADD2.F32 R58, -RZ, R33.H0_H0 ;  /* 0x20000021ff3a7230 */ /* 0x000fe40000004100 */
[----:B------:R-:W2:Y:S01]  /*b460*/  LDS.128 R4, [R41+0xc100] ;  /* 0x00c1000029047984 */ /* 0x000ea20000000c00 */
[--C-:B-1----:R-:W-:Y:S02]  /*b470*/  HADD2.F32 R42, -RZ, R8.reuse.H0_H0 ;  /* 0x20000008ff2a7230 */ /* 0x102fe40000004100 */
[----:B------:R-:W-:Y:S02]  /*b480*/  HADD2.F32 R44, -RZ, R8.H1_H1 ;  /* 0x30000008ff2c7230 */ /* 0x000fe40000004100 */
[----:B------:R-:W-:-:S02]  /*b490*/  HADD2.F32 R8, -RZ, R9.H0_H0 ;  /* 0x20000009ff087230 */ /* 0x000fc40000004100 */
[--C-:B--2---:R-:W-:Y:S02]  /*b4a0*/  HADD2.F32 R56, -RZ, R4.reuse.H0_H0 ;  /* 0x20000004ff387230 */ /* 0x104fe40000004100 */
[----:B------:R-:W-:Y:S01]  /*b4b0*/  HADD2.F32 R54, -RZ, R4.H1_H1 ;  /* 0x30000004ff367230 */ /* 0x000fe20000004100 */
[-C--:B------:R-:W-:Y:S01]  /*b4c0*/  FMUL.FTZ R4, R42, R57.reuse ;  /* 0x000000392a047220 */ /* 0x080fe20000410000 */
[----:B------:R-:W-:Y:S01]  /*b4d0*/  HADD2.F32 R48, -RZ, R5.H0_H0 ;  /* 0x20000005ff307230 */ /* 0x000fe20000004100 */
[C---:B------:R-:W-:Y:S01]  /*b4e0*/  FMUL.FTZ R57, R56.reuse, R57 ;  /* 0x0000003938397220 */ /* 0x040fe20000410000 */
[----:B------:R-:W-:Y:S01]  /*b4f0*/  HADD2.F32 R45, -RZ, R9.H1_H1 ;  /* 0x30000009ff2d7230 */ /* 0x000fe20000004100 */
[----:B------:R-:W-:Y:S01]  /*b500*/  FFMA.FTZ R56, R56, R66, R4 ;  /* 0x0000004238387223 */ /* 0x000fe20000010004 */
[--C-:B------:R-:W-:Y:S01]  /*b510*/  HADD2.F32 R43, -RZ, R7.reuse.H0_H0 ;  /* 0x20000007ff2b7230 */ /* 0x100fe20000004100 */
[----:B------:R-:W-:Y:S01]  /*b520*/  FMUL.FTZ R4, R8, R53 ;  /* 0x0000003508047220 */ /* 0x000fe20000410000 */
[----:B------:R-:W-:Y:S01]  /*b530*/  HADD2.F32 R67, -RZ, R7.H1_H1 ;  /* 0x30000007ff437230 */ /* 0x000fe20000004100 */
[-C--:B------:R-:W-:Y:S01]  /*b540*/  FMUL.FTZ R7, R44, R55.reuse ;  /* 0x000000372c077220 */ /* 0x080fe20000410000 */
[----:B------:R-:W-:Y:S01]  /*b550*/  HADD2.F32 R9, -RZ, R10.H0_H0 ;  /* 0x2000000aff097230 */ /* 0x000fe20000004100 */
[----:B------:R-:W-:Y:S01]  /*b560*/  FMUL.FTZ R55, R54, R55 ;  /* 0x0000003736377220 */ /* 0x000fe20000410000 */
[----:B------:R-:W-:Y:S01]  /*b570*/  HADD2.F32 R5, -RZ, R5.H1_H1 ;  /* 0x30000005ff057230 */ /* 0x000fe20000004100 */
[----:B------:R-:W-:Y:S01]  /*b580*/  FMUL.FTZ R53, R48, R53 ;  /* 0x0000003530357220 */ /* 0x000fe20000410000 */
[----:B------:R-:W-:Y:S01]  /*b590*/  HADD2.F32 R47, -RZ, R6.H0_H0 ;  /* 0x20000006ff2f7230 */ /* 0x000fe20000004100 */
[----:B------:R-:W-:Y:S01]  /*b5a0*/  FFMA.FTZ R54, R54, R65, R7 ;  /* 0x0000004136367223 */ /* 0x000fe20000010007 */
[----:B------:R-:W-:Y:S01]  /*b5b0*/  HADD2.F32 R46, -RZ, R10.H1_H1 ;  /* 0x3000000aff2e7230 */ /* 0x000fe20000004100 */
[----:B------:R-:W-:Y:S01]  /*b5c0*/  FFMA.FTZ R48, R48, R64, R4 ;  /* 0x0000004030307223 */ /* 0x000fe20000010004 */
[----:B------:R-:W-:Y:S01]  /*b5d0*/  HADD2.F32 R6, -RZ, R6.H1_H1 ;  /* 0x30000006ff067230 */ /* 0x000fe20000004100 */
[-C--:B------:R-:W-:Y:S01]  /*b5e0*/  FMUL.FTZ R7, R45, R52.reuse ;  /* 0x000000342d077220 */ /* 0x080fe20000410000 */
[--C-:B------:R-:W-:Y:S01]  /*b5f0*/  HADD2.F32 R10, -RZ, R11.reuse.H0_H0 ;  /* 0x2000000bff0a7230 */ /* 0x100fe20000004100 */
[----:B------:R-:W-:Y:S01]  /*b600*/  FMUL.FTZ R4, R9, R51 ;  /* 0x0000003309047220 */ /* 0x000fe20000410000 */
[----:B------:R-:W-:Y:S01]  /*b610*/  HADD2.F32 R11, -RZ, R11.H1_H1 ;  /* 0x3000000bff0b7230 */ /* 0x000fe20000004100 */
[----:B------:R-:W-:-:S02]  /*b620*/  FMUL.FTZ R52, R5, R52 ;  /* 0x0000003405347220 */ /* 0x000fc40000410000 */
[----:B------:R-:W-:Y:S02]  /*b630*/  FMUL.FTZ R51, R47, R51 ;  /* 0x000000332f337220 */ /* 0x000fe40000410000 */
[----:B------:R-:W-:Y:S02]  /*b640*/  FFMA.FTZ R5, R5, R63, R7 ;  /* 0x0000003f05057223 */ /* 0x000fe40000010007 */
[----:B------:R-:W-:Y:S01]  /*b650*/  FFMA.FTZ R47, R47, R61, R4 ;  /* 0x0000003d2f2f7223 */ /* 0x000fe20000010004 */
[----:B------:R-:W-:Y:S01]  /*b660*/  HADD2.F32 R4, -RZ, R31.H0_H0 ;  /* 0x2000001fff047230 */ /* 0x000fe20000004100 */
[----:B------:R-:W-:Y:S01]  /*b670*/  FMUL.FTZ R7, R46, R50 ;  /* 0x000000322e077220 */ /* 0x000fe20000410000 */
[----:B------:R-:W-:Y:S01]  /*b680*/  F2FP.PACK_AB R5, R5, R48 ;  /* 0x000000300505723e */ /* 0x000fe200000000ff */
[C---:B------:R-:W-:Y:S02]  /*b690*/  FMUL.FTZ R50, R6.reuse, R50 ;  /* 0x0000003206327220 */ /* 0x040fe40000410000 */
[----:B------:R-:W-:-:S02]  /*b6a0*/  FFMA.FTZ R6, R6, R60, R7 ;  /* 0x0000003c06067223 */ /* 0x000fc40000010007 */
[----:B------:R-:W-:Y:S02]  /*b6b0*/  FMUL.FTZ R68, R10, R49 ;  /* 0x000000310a447220 */ /* 0x000fe40000410000 */
[-C--:B------:R-:W-:Y:S01]  /*b6c0*/  FMUL.FTZ R7, R11, R4.reuse ;  /* 0x000000040b077220 */ /* 0x080fe20000410000 */
[----:B------:R-:W-:Y:S01]  /*b6d0*/  F2FP.PACK_AB R6, R6, R47 ;  /* 0x0000002f0606723e */ /* 0x000fe200000000ff */
[----:B------:R-:W-:Y:S02]  /*b6e0*/  FMUL.FTZ R49, R43, R49 ;  /* 0x000000312b317220 */ /* 0x000fe40000410000 */
[----:B------:R-:W-:Y:S02]  /*b6f0*/  FMUL.FTZ R4, R67, R4 ;  /* 0x0000000443047220 */ /* 0x000fe40000410000 */
[----:B------:R-:W-:Y:S02]  /*b700*/  FFMA.FTZ R57, R42, R66, -R57 ;  /* 0x000000422a397223 */ /* 0x000fe40000010839 */
[----:B------:R-:W-:-:S02]  /*b710*/  FFMA.FTZ R55, R44, R65, -R55 ;  /* 0x000000412c377223 */ /* 0x000fc40000010837 */
[----:B------:R-:W-:Y:S02]  /*b720*/  FFMA.FTZ R53, R8, R64, -R53 ;  /* 0x0000004008357223 */ /* 0x000fe40000010835 */
[----:B------:R-:W-:Y:S01]  /*b730*/  FFMA.FTZ R52, R45, R63, -R52 ;  /* 0x0000003f2d347223 */ /* 0x000fe20000010834 */
[----:B------:R-:W-:Y:S01]  /*b740*/  F2FP.PACK_AB R8, R55, R57 ;  /* 0x000000393708723e */ /* 0x000fe200000000ff */
[----:B------:R-:W-:Y:S02]  /*b750*/  FFMA.FTZ R51, R9, R61, -R51 ;  /* 0x0000003d09337223 */ /* 0x000fe40000010833 */
[----:B------:R-:W-:Y:S01]  /*b760*/  FFMA.FTZ R50, R46, R60, -R50 ;  /* 0x0000003c2e327223 */ /* 0x000fe20000010832 */
[----:B------:R-:W-:Y:S01]  /*b770*/  F2FP.PACK_AB R9, R52, R53 ;  /* 0x000000353409723e */ /* 0x000fe200000000ff */
[----:B------:R-:W-:Y:S02]  /*b780*/  FFMA.FTZ R49, R10, R59, -R49 ;  /* 0x0000003b0a317223 */ /* 0x000fe40000010831 */
[----:B------:R-:W-:Y:S01]  /*b790*/  FFMA.FTZ R11, R11, R58, -R4 ;  /* 0x0000003a0b0b7223 */ /* 0x000fe20000010804 */
[----:B------:R-:W-:Y:S01]  /*b7a0*/  F2FP.PACK_AB R10, R50, R51 ;  /* 0x00000033320a723e */ /* 0x000fe200000000ff */
[----:B------:R-:W-:Y:S01]  /*b7b0*/  FFMA.FTZ R43, R43, R59, R68 ;  /* 0x0000003b2b2b7223 */ /* 0x000fe20000010044 */
[----:B------:R-:W-:Y:S01]  /*b7c0*/  F2FP.PACK_AB R4, R54, R56 ;  /* 0x000000383604723e */ /* 0x000fe200000000ff */
[----:B------:R-:W-:Y:S01]  /*b7d0*/  FFMA.FTZ R7, R67, R58, R7 ;  /* 0x0000003a43077223 */ /* 0x000fe20000010007 */
[----:B------:R-:W-:-:S04]  /*b7e0*/  F2FP.PACK_AB R11, R11, R49 ;  /* 0x000000310b0b723e */ /* 0x000fc800000000ff */
[----:B------:R-:W-:Y:S01]  /*b7f0*/  F2FP.PACK_AB R7, R7, R43 ;  /* 0x0000002b0707723e */ /* 0x000fe200000000ff */
[----:B------:R1:W-:Y:S04]  /*b800*/  STS.128 [R40], R8 ;  /* 0x0000000828007388 */ /* 0x0003e80000000c00 */
[----:B------:R1:W-:Y:S02]  /*b810*/  STS.128 [R41+0xc100], R4 ;  /* 0x00c1000429007388 */ /* 0x0003e40000000c00 */
.L_x_230:
[----:B------:R-:W-:Y:S05]  /*b820*/  BSYNC B0 ;  /* 0x0000000000007941 */ /* 0x000fea0003800000 */
.L_x_229:
[----:B-1----:R-:W-:Y:S01]  /*b830*/  IADD3 R4, R140, 0x20, RZ ;  /* 0x000000208c047810 */ /* 0x002fe20007ffe0ff */
[----:B------:R-:W-:Y:S03]  /*b840*/  BSSY B0, `(.L_x_231) ;  /* 0x000005a000007945 */ /* 0x000fe60003800000 */
[----:B------:R-:W-:-:S13]  /*b850*/  ISETP.GE.AND P0, PT, R4, c[0x0][0x27c], PT ;  /* 0x00009f0004007a0c */ /* 0x000fda0003f06270 */
[----:B------:R-:W-:Y:S05]  /*b860*/  @P0 BRA `(.L_x_232) ;  /* 0x0000057000000947 */ /* 0x000fea0003800000 */
[----:B------:R-:W-:Y:S01]  /*b870*/  MOV R6, c[0x0][0x27c] ;  /* 0x00009f0000067a02 */ /* 0x000fe20000000f00 */
[----:B------:R-:W1:Y:S01]  /*b880*/  LDS.128 R8, [R234] ;  /* 0x00000000ea087984 */ /* 0x000e620000000c00 */
[----:B------:R-:W-:Y:S02]  /*b890*/  HADD2.F32 R56, -RZ, R27.H1_H1 ;  /* 0x3000001bff387230 */ /* 0x000fe40000004100 */
[----:B------:R-:W-:Y:S01]  /*b8a0*/  LEA.HI R6, R6, R22, RZ, 0x1d ;  /* 0x0000001606067211 */ /* 0x000fe200078fe8ff */
[----:B------:R-:W-:Y:S02]  /*b8b0*/  HADD2.F32 R65, -RZ, R29.H1_H1 ;  /* 0x3000001dff417230 */ /* 0x000fe40000004100 */
[----:B------:R-:W-:Y:S01]  /*b8c0*/  HADD2.F32 R54, -RZ, R24.H1_H1 ;  /* 0x30000018ff367230 */ /* 0x000fe20000004100 */
[----:B------:R-:W-:Y:S01]  /*b8d0*/  SHF.R.S32.HI R5, RZ, 0x1f, R6 ;  /* 0x0000001fff057819 */ /* 0x000fe20000011406 */
[----:B------:R-:W-:Y:S01]  /*b8e0*/  HADD2.F32 R52, -RZ, R27.H0_H0 ;  /* 0x2000001bff347230 */ /* 0x000fe20000004100 */
[----:B------:R-:W-:Y:S01]  /*b8f0*/  SHF.L.U32 R4, R6, 0x3, RZ ;  /* 0x0000000306047819 */ /* 0x000fe200000006ff */
[----:B------:R-:W-:Y:S01]  /*b900*/  HADD2.F32 R64, -RZ, R26.H1_H1 ;  /* 0x3000001aff407230 */ /* 0x000fe20000004100 */
[----:B------:R-:W-:Y:S01]  /*b910*/  LEA.HI R5, R5, R6, RZ, 0x3 ;  /* 0x0000000605057211 */ /* 0x000fe200078f18ff */
[----:B------:R-:W-:Y:S01]  /*b920*/  HADD2.F32 R63, -RZ, R29.H0_H0 ;  /* 0x2000001dff3f7230 */ /* 0x000fe20000004100 */
[----:B------:R-:W-:Y:S01]  /*b930*/  LOP3.LUT R4, R224, 0x38, R4, 0xf8, !PT ;  /* 0x00000038e0047812 */ /* 0x000fe200078ef804 */
[----:B------:R-:W-:Y:S01]  /*b940*/  HADD2.F32 R51, -RZ, R24.H0_H0 ;  /* 0x20000018ff337230 */ /* 0x000fe20000004100 */
[----:B------:R-:W-:Y:S01]  /*b950*/  SHF.L.U32 R5, R5, 0xa, RZ ;  /* 0x0000000a05057819 */ /* 0x000fe200000006ff */
[----:B------:R-:W-:Y:S01]  /*b960*/  HADD2.F32 R50, -RZ, R28.H1_H1 ;  /* 0x3000001cff327230 */ /* 0x000fe20000004100 */
[----:B------:R-:W-:Y:S01]  /*b970*/  LOP3.LUT R4, R4, R222, RZ, 0x3c, !PT ;  /* 0x000000de04047212 */ /* 0x000fe200078e3cff */
[----:B------:R-:W-:Y:S01]  /*b980*/  HADD2.F32 R61, -RZ, R26.H0_H0 ;  /* 0x2000001aff3d7230 */ /* 0x000fe20000004100 */
[----:B------:R-:W-:Y:S01]  /*b990*/  LOP3.LUT R5, R5, 0x7fffe000, RZ, 0xc0, !PT ;  /* 0x7fffe00005057812 */ /* 0x000fe200078ec0ff */
[----:B------:R-:W-:-:S02]  /*b9a0*/  HADD2.F32 R60, -RZ, R30.H1_H1 ;  /* 0x3000001eff3c7230 */ /* 0x000fc40000004100 */
[----:B------:R-:W-:Y:S01]  /*b9b0*/  HADD2.F32 R49, -RZ, R23.H1_H1 ;  /* 0x30000017ff317230 */ /* 0x000fe20000004100 */
[----:B------:R-:W-:Y:S01]  /*b9c0*/  IADD3 R4, R4, R5, R220 ;  /* 0x0000000504047210 */ /* 0x000fe20007ffe0dc */
[--C-:B------:R-:W-:Y:S02]  /*b9d0*/  HADD2.F32 R59, -RZ, R25.reuse.H1_H1 ;  /* 0x30000019ff3b7230 */ /* 0x100fe40000004100 */
[----:B------:R-:W-:Y:S01]  /*b9e0*/  HADD2.F32 R48, -RZ, R28.H0_H0 ;  /* 0x2000001cff307230 */ /* 0x000fe20000004100 */
[----:B------:R-:W-:Y:S01]  /*b9f0*/  SHF.L.U32 R40, R4, 0x1, RZ ;  /* 0x0000000104287819 */ /* 0x000fe200000006ff */
[----:B------:R-:W-:Y:S02]  /*ba00*/  HADD2.F32 R58, -RZ, R30.H0_H0 ;  /* 0x2000001eff3a7230 */ /* 0x000fe40000004100 */
[----:B------:R-:W-:Y:S02]  /*ba10*/  HADD2.F32 R57, -RZ, R25.H0_H0 ;  /* 0x20000019ff397230 */ /* 0x000fe40000004100 */
[----:B------:R-:W2:Y:S01]  /*ba20*/  LDS.128 R4, [R40+0xc100] ;  /* 0x00c1000028047984 */ /* 0x000ea20000000c00 */
[----:B-1----:R-:W-:-:S02]  /*ba30*/  HADD2.F32 R41, -RZ, R8.H0_H0 ;  /* 0x20000008ff297230 */ /* 0x002fc40000004100 */
[----:B------:R-:W-:Y:S02]  /*ba40*/  HADD2.F32 R43, -RZ, R8.H1_H1 ;  /* 0x30000008ff2b7230 */ /* 0x000fe40000004100 */
[--C-:B------:R-:W-:Y:S02]  /*ba50*/  HADD2.F32 R8, -RZ, R9.reuse.H0_H0 ;  /* 0x20000009ff087230 */ /* 0x100fe40000004100 */
[----:B------:R-:W-:Y:S02]  /*ba60*/  HADD2.F32 R44, -RZ, R9.H1_H1 ;  /* 0x30000009ff2c7230 */ /* 0x000fe40000004100 */
[--C-:B------:R-:W-:Y:S02]  /*ba70*/  HADD2.F32 R9, -RZ, R10.reuse.H0_H0 ;  /* 0x2000000aff097230 */ /* 0x100fe40000004100 */
[----:B------:R-:W-:Y:S02]  /*ba80*/  HADD2.F32 R45, -RZ, R10.H1_H1 ;  /* 0x3000000aff2d7230 */ /* 0x000fe40000004100 */
[----:B------:R-:W-:-:S02]  /*ba90*/  HADD2.F32 R10, -RZ, R11.H0_H0 ;  /* 0x2000000bff0a7230 */ /* 0x000fc40000004100 */
[----:B------:R-:W-:-:S03]  /*baa0*/  HADD2.F32 R11, -RZ, R11.H1_H1 ;  /* 0x3000000bff0b7230 */ /* 0x000fc60000004100 */
[----:B------:R-:W-:Y:S01]  /*bab0*/  FMUL.FTZ R67, R10, R48 ;  /* 0x000000300a437220 */ /* 0x000fe20000410000 */
[--C-:B--2---:R-:W-:Y:S02]  /*bac0*/  HADD2.F32 R55, -RZ, R4.reuse.H0_H0 ;  /* 0x20000004ff377230 */ /* 0x104fe40000004100 */
[----:B------:R-:W-:Y:S01]  /*bad0*/  HADD2.F32 R53, -RZ, R4.H1_H1 ;  /* 0x30000004ff357230 */ /* 0x000fe20000004100 */
[-C--:B------:R-:W-:Y:S01]  /*bae0*/  FMUL.FTZ R4, R41, R56.reuse ;  /* 0x0000003829047220 */ /* 0x080fe20000410000 */
[----:B------:R-:W-:Y:S01]  /*baf0*/  HADD2.F32 R47, -RZ, R5.H0_H0 ;  /* 0x20000005ff2f7230 */ /* 0x000fe20000004100 */
[C---:B------:R-:W-:Y:S01]  /*bb00*/  FMUL.FTZ R56, R55.reuse, R56 ;  /* 0x0000003837387220 */ /* 0x040fe20000410000 */
[--C-:B------:R-:W-:Y:S01]  /*bb10*/  HADD2.F32 R42, -RZ, R7.reuse.H0_H0 ;  /* 0x20000007ff2a7230 */ /* 0x100fe20000004100 */
[----:B------:R-:W-:Y:S01]  /*bb20*/  FFMA.FTZ R55, R55, R65, R4 ;  /* 0x0000004137377223 */ /* 0x000fe20000010004 */
[----:B------:R-:W-:Y:S01]  /*bb30*/  HADD2.F32 R66, -RZ, R7.H1_H1 ;  /* 0x30000007ff427230 */ /* 0x000fe20000004100 */
[----:B------:R-:W-:Y:S01]  /*bb40*/  FMUL.FTZ R7, R43, R54 ;  /* 0x000000362b077220 */ /* 0x000fe20000410000 */
[----:B------:R-:W-:Y:S01]  /*bb50*/  HADD2.F32 R5, -RZ, R5.H1_H1 ;  /* 0x30000005ff057230 */ /* 0x000fe20000004100 */
[----:B------:R-:W-:Y:S01]  /*bb60*/  FMUL.FTZ R4, R8, R52 ;  /* 0x0000003408047220 */ /* 0x000fe20000410000 */
[--C-:B------:R-:W-:Y:S01]  /*bb70*/  HADD2.F32 R46, -RZ, R6.reuse.H0_H0 ;  /* 0x20000006ff2e7230 */ /* 0x100fe20000004100 */
[----:B------:R-:W-:Y:S01]  /*bb80*/  FMUL.FTZ R54, R53, R54 ;  /* 0x0000003635367220 */ /* 0x000fe20000410000 */
[----:B------:R-:W-:Y:S01]  /*bb90*/  HADD2.F32 R6, -RZ, R6.H1_H1 ;  /* 0x30000006ff067230 */ /* 0x000fe20000004100 */
[----:B------:R-:W-:-:S02]  /*bba0*/  FMUL.FTZ R52, R47, R52 ;  /* 0x000000342f347220 */ /* 0x000fc40000410000 */
[----:B------:R-:W-:Y:S02]  /*bbb0*/  FFMA.FTZ R53, R53, R64, R7 ;  /* 0x0000004035357223 */ /* 0x000fe40000010007 */
[----:B------:R-:W-:Y:S02]  /*bbc0*/  FFMA.FTZ R47, R47, R63, R4 ;  /* 0x0000003f2f2f7223 */ /* 0x000fe40000010004 */
[-C--:B------:R-:W-:Y:S02]  /*bbd0*/  FMUL.FTZ R7, R44, R51.reuse ;  /* 0x000000332c077220 */ /* 0x080fe40000410000 */
[-C--:B------:R-:W-:Y:S02]  /*bbe0*/  FMUL.FTZ R4, R9, R50.reuse ;  /* 0x0000003209047220 */ /* 0x080fe40000410000 */
[----:B------:R-:W-:Y:S02]  /*bbf0*/  FMUL.FTZ R51, R5, R51 ;  /* 0x0000003305337220 */ /* 0x000fe40000410000 */
[----:B------:R-:W-:-:S02]  /*bc00*/  FMUL.FTZ R50, R46, R50 ;  /* 0x000000322e327220 */ /* 0x000fc40000410000 */
[----:B------:R-:W-:Y:S02]  /*bc10*/  FFMA.FTZ R5, R5, R61, R7 ;  /* 0x0000003d05057223 */ /* 0x000fe40000010007 */
[----:B------:R-:W-:Y:S01]  /*bc20*/  FFMA.FTZ R46, R46, R60, R4 ;  /* 0x0000003c2e2e7223 */ /* 0x000fe20000010004 */
[----:B------:R-:W-:Y:S01]  /*bc30*/  HADD2.F32 R4, -RZ, R23.H0_H0 ;  /* 0x20000017ff047230 */ /* 0x000fe20000004100 */
[----:B------:R-:W-:Y:S01]  /*bc40*/  FMUL.FTZ R7, R45, R49 ;  /* 0x000000312d077220 */ /* 0x000fe20000410000 */
[----:B------:R-:W-:Y:S01]  /*bc50*/  F2FP.PACK_AB R5, R5, R47 ;  /* 0x0000002f0505723e */ /* 0x000fe200000000ff */
[C---:B------:R-:W-:Y:S02]  /*bc60*/  FMUL.FTZ R49, R6.reuse, R49 ;  /* 0x0000003106317220 */ /* 0x040fe40000410000 */
[----:B------:R-:W-:Y:S02]  /*bc70*/  FFMA.FTZ R6, R6, R59, R7 ;  /* 0x0000003b06067223 */ /* 0x000fe40000010007 */
[----:B------:R-:W-:-:S02]  /*bc80*/  FMUL.FTZ R7, R11, R4 ;  /* 0x000000040b077220 */ /* 0x000fc40000410000 */
[----:B------:R-:W-:Y:S01]  /*bc90*/  FMUL.FTZ R48, R42, R48 ;  /* 0x000000302a307220 */ /* 0x000fe20000410000 */
[----:B------:R-:W-:Y:S01]  /*bca0*/  F2FP.PACK_AB R6, R6, R46 ;  /* 0x0000002e0606723e */ /* 0x000fe200000000ff */
[----:B------:R-:W-:Y:S02]  /*bcb0*/  FMUL.FTZ R4, R66, R4 ;  /* 0x0000000442047220 */ /* 0x000fe40000410000 */
[----:B------:R-:W-:Y:S02]  /*bcc0*/  FFMA.FTZ R56, R41, R65, -R56 ;  /* 0x0000004129387223 */ /* 0x000fe40000010838 */
[----:B------:R-:W-:Y:S02]  /*bcd0*/  FFMA.FTZ R54, R43, R64, -R54 ;  /* 0x000000402b367223 */ /* 0x000fe40000010836 */
[----:B------:R-:W-:Y:S02]  /*bce0*/  FFMA.FTZ R52, R8, R63, -R52 ;  /* 0x0000003f08347223 */ /* 0x000fe40000010834 */
[----:B------:R-:W-:Y:S01]  /*bcf0*/  FFMA.FTZ R51, R44, R61, -R51 ;  /* 0x0000003d2c337223 */ /* 0x000fe20000010833 */
[----:B------:R-:W-:Y:S01]  /*bd00*/  F2FP.PACK_AB R8, R54, R56 ;  /* 0x000000383608723e */ /* 0x000fe200000000ff */
[----:B------:R-:W-:-:S02]  /*bd10*/  FFMA.FTZ R50, R9, R60, -R50 ;  /* 0x0000003c09327223 */ /* 0x000fc40000010832 */
        /* <DEDUP_REMOVED lines=12> */
.L_x_232:
[----:B------:R-:W-:Y:S05]  /*bde0*/  BSYNC B0 ;  /* 0x0000000000007941 */ /* 0x000fea0003800000 */
.L_x_231:
[----:B-1----:R-:W-:-:S04]  /*bdf0*/  IADD3 R4, R140, 0x40, RZ ;  /* 0x000000408c047810 */ /* 0x002fc80007ffe0ff */
        /* <DEDUP_REMOVED lines=24> */
[----:B------:R-:W-:Y:S02]  /*bf80*/  HADD2.F32 R59, -RZ, R14.H1_H1 ;  /* 0x3000000eff3b7230 */ /* 0x000fe40000004100 */
        /* <DEDUP_REMOVED lines=64> */
.L_x_228:
[----:B------:R-:W-:Y:S05]  /*c390*/  BSYNC B1 ;  /* 0x0000000000017941 */ /* 0x000fea0003800000 */
.L_x_227:
[----:B------:R-:W-:-:S13]  /*c3a0*/  ISETP.GE.AND P0, PT, R216, R39, PT ;  /* 0x00000027d800720c */ /* 0x000fda0003f06270 */
[----:B------:R-:W-:Y:S05]  /*c3b0*/  @P0 BRA `(.L_x_214) ;  /* 0x0000114000000947 */ /* 0x000fea0003800000 */
[----:B------:R-:W-:Y:S01]  /*c3c0*/  ISETP.GE.AND P0, PT, R140, c[0x0][0x27c], PT ;  /* 0x00009f008c007a0c */ /* 0x000fe20003f06270 */
[----:B------:R-:W-:-:S12]  /*c3d0*/  BSSY B0, `(.L_x_233) ;  /* 0x000005c000007945 */ /* 0x000fd80003800000 */
[----:B------:R-:W-:Y:S05]  /*c3e0*/  @P0 BRA `(.L_x_234) ;  /* 0x000005a000000947 */ /* 0x000fea0003800000 */
[----:B-1----:R-:W-:Y:S01]  /*c3f0*/  MOV R6, c[0x0][0x27c] ;  /* 0x00009f0000067a02 */ /* 0x002fe20000000f00 */
[--C-:B------:R-:W-:Y:S01]  /*c400*/  HADD2.F32 R45, -RZ, R35.reuse.H1_H1 ;  /* 0x30000023ff2d7230 */ /* 0x100fe20000004100 */
[C---:B------:R-:W-:Y:S01]  /*c410*/  LOP3.LUT R39, R215.reuse, 0x38, R140, 0xf8, !PT ;  /* 0x00000038d7277812 */ /* 0x040fe200078ef88c */
[----:B------:R-:W-:Y:S01]  /*c420*/  HADD2.F32 R35, -RZ, R35.H0_H0 ;  /* 0x20000023ff237230 */ /* 0x000fe20000004100 */
[----:B------:R-:W-:Y:S01]  /*c430*/  LEA.HI R6, R6, R223, RZ, 0x1d ;  /* 0x000000df06067211 */ /* 0x000fe200078fe8ff */
[--C-:B------:R-:W-:Y:S01]  /*c440*/  HADD2.F32 R50, -RZ, R37.reuse.H1_H1 ;  /* 0x30000025ff327230 */ /* 0x100fe20000004100 */
[----:B------:R-:W-:Y:S01]  /*c450*/  LOP3.LUT R39, R214, R39, R213, 0xf6, !PT ;  /* 0x00000027d6277212 */ /* 0x000fe200078ef6d5 */
[--C-:B------:R-:W-:Y:S01]  /*c460*/  HADD2.F32 R51, -RZ, R32.reuse.H1_H1 ;  /* 0x30000020ff337230 */ /* 0x100fe20000004100 */
[----:B------:R-:W-:Y:S01]  /*c470*/  SHF.R.S32.HI R4, RZ, 0x1f, R6 ;  /* 0x0000001fff047819 */ /* 0x000fe20000011406 */
[----:B------:R-:W-:Y:S01]  /*c480*/  HADD2.F32 R37, -RZ, R37.H0_H0 ;  /* 0x20000025ff257230 */ /* 0x000fe20000004100 */
[----:B------:R-:W-:Y:S01]  /*c490*/  SHF.L.U32 R5, R6, 0x3, RZ ;  /* 0x0000000306057819 */ /* 0x000fe200000006ff */
[----:B------:R-:W-:Y:S01]  /*c4a0*/  HADD2.F32 R32, -RZ, R32.H0_H0 ;  /* 0x20000020ff207230 */ /* 0x000fe20000004100 */
[----:B------:R-:W-:Y:S01]  /*c4b0*/  LEA.HI R4, R4, R6, RZ, 0x3 ;  /* 0x0000000604047211 */ /* 0x000fe200078f18ff */
[----:B------:R-:W-:Y:S01]  /*c4c0*/  HADD2.F32 R55, -RZ, R31.H1_H1 ;  /* 0x3000001fff377230 */ /* 0x000fe20000004100 */
[----:B------:R-:W-:-:S02]  /*c4d0*/  LOP3.LUT R5, R215, 0x38, R5, 0xf8, !PT ;  /* 0x00000038d7057812 */ /* 0x000fc400078ef805 */
[----:B------:R-:W-:Y:S02]  /*c4e0*/  SHF.L.U32 R4, R4, 0xa, RZ ;  /* 0x0000000a04047819 */ /* 0x000fe400000006ff */
[----:B------:R-:W-:Y:S02]  /*c4f0*/  LOP3.LUT R5, R5, R213, RZ, 0x3c, !PT ;  /* 0x000000d505057212 */ /* 0x000fe400078e3cff */
[----:B------:R-:W-:Y:S02]  /*c500*/  LOP3.LUT R4, R4, 0x7fffe000, RZ, 0xc0, !PT ;  /* 0x7fffe00004047812 */ /* 0x000fe400078ec0ff */
[----:B------:R-:W-:Y:S02]  /*c510*/  LEA R39, R39, 0xc100, 0x1 ;  /* 0x0000c10027277811 */ /* 0x000fe400078e08ff */
[----:B------:R-:W-:-:S03]  /*c520*/  IADD3 R4, R5, R4, R214 ;  /* 0x0000000405047210 */ /* 0x000fc60007ffe0d6 */
[----:B------:R-:W1:Y:S01]  /*c530*/  LDS.128 R8, [R39] ;  /* 0x0000000027087984 */ /* 0x000e620000000c00 */
[----:B------:R-:W-:-:S05]  /*c540*/  SHF.L.U32 R40, R4, 0x1, RZ ;  /* 0x0000000104287819 */ /* 0x000fca00000006ff */
[----:B------:R-:W2:Y:S01]  /*c550*/  LDS.128 R4, [R40+0xc100] ;  /* 0x00c1000028047984 */ /* 0x000ea20000000c00 */
[--C-:B-1----:R-:W-:Y:S02]  /*c560*/  HADD2.F32 R41, -RZ, R8.reuse.H0_H0 ;  /* 0x20000008ff297230 */ /* 0x102fe40000004100 */
[----:B------:R-:W-:Y:S02]  /*c570*/  HADD2.F32 R42, -RZ, R8.H1_H1 ;  /* 0x30000008ff2a7230 */ /* 0x000fe40000004100 */
[----:B------:R-:W-:Y:S01]  /*c580*/  HADD2.F32 R8, -RZ, R9.H0_H0 ;  /* 0x20000009ff087230 */ /* 0x000fe20000004100 */
[----:B------:R-:W-:Y:S01]  /*c590*/  FMUL.FTZ R52, R45, R41 ;  /* 0x000000292d347220 */ /* 0x000fe20000410000 */
[--C-:B--2---:R-:W-:Y:S01]  /*c5a0*/  HADD2.F32 R46, -RZ, R4.reuse.H0_H0 ;  /* 0x20000004ff2e7230 */ /* 0x104fe20000004100 */
[----:B------:R-:W-:Y:S01]  /*c5b0*/  FMUL.FTZ R54, R51, R42 ;  /* 0x0000002a33367220 */ /* 0x000fe20000410000 */
[----:B------:R-:W-:Y:S01]  /*c5c0*/  HADD2.F32 R47, -RZ, R4.H1_H1 ;  /* 0x30000004ff2f7230 */ /* 0x000fe20000004100 */
[----:B------:R-:W-:Y:S01]  /*c5d0*/  FMUL.FTZ R53, R35, R8 ;  /* 0x0000000823357220 */ /* 0x000fe20000410000 */
[----:B------:R-:W-:Y:S01]  /*c5e0*/  HADD2.F32 R4, -RZ, R5.H0_H0 ;  /* 0x20000005ff047230 */ /* 0x000fe20000004100 */
[-C--:B------:R-:W-:Y:S01]  /*c5f0*/  FMUL.FTZ R45, R45, R46.reuse ;  /* 0x0000002e2d2d7220 */ /* 0x080fe20000410000 */
[----:B------:R-:W-:Y:S01]  /*c600*/  HADD2.F32 R43, -RZ, R9.H1_H1 ;  /* 0x30000009ff2b7230 */ /* 0x000fe20000004100 */
[----:B------:R-:W-:Y:S01]  /*c610*/  FFMA.FTZ R46, R50, R46, R52 ;  /* 0x0000002e322e7223 */ /* 0x000fe20000010034 */
[----:B------:R-:W-:Y:S01]  /*c620*/  HADD2.F32 R52, -RZ, R34.H1_H1 ;  /* 0x30000022ff347230 */ /* 0x000fe20000004100 */
[-C--:B------:R-:W-:Y:S01]  /*c630*/  FMUL.FTZ R35, R35, R4.reuse ;  /* 0x0000000423237220 */ /* 0x080fe20000410000 */
[----:B------:R-:W-:Y:S01]  /*c640*/  HADD2.F32 R9, -RZ, R10.H0_H0 ;  /* 0x2000000aff097230 */ /* 0x000fe20000004100 */
[----:B------:R-:W-:Y:S01]  /*c650*/  FFMA.FTZ R53, R37, R4, R53 ;  /* 0x0000000425357223 */ /* 0x000fe20000010035 */
[----:B------:R-:W-:Y:S01]  /*c660*/  HADD2.F32 R4, -RZ, R36.H1_H1 ;  /* 0x30000024ff047230 */ /* 0x000fe20000004100 */
[-C--:B------:R-:W-:Y:S01]  /*c670*/  FMUL.FTZ R51, R51, R47.reuse ;  /* 0x0000002f33337220 */ /* 0x080fe20000410000 */
[----:B------:R-:W-:Y:S01]  /*c680*/  HADD2.F32 R48, -RZ, R5.H1_H1 ;  /* 0x30000005ff307230 */ /* 0x000fe20000004100 */
[----:B------:R-:W-:Y:S01]  /*c690*/  FFMA.FTZ R47, R52, R47, R54 ;  /* 0x0000002f342f7223 */ /* 0x000fe20000010036 */
[----:B------:R-:W-:Y:S01]  /*c6a0*/  HADD2.F32 R5, -RZ, R6.H0_H0 ;  /* 0x20000006ff057230 */ /* 0x000fe20000004100 */
[----:B------:R-:W-:Y:S01]  /*c6b0*/  FMUL.FTZ R57, R32, R43 ;  /* 0x0000002b20397220 */ /* 0x000fe20000410000 */
[----:B------:R-:W-:Y:S01]  /*c6c0*/  HADD2.F32 R34, -RZ, R34.H0_H0 ;  /* 0x20000022ff227230 */ /* 0x000fe20000004100 */
[----:B------:R-:W-:Y:S01]  /*c6d0*/  FMUL.FTZ R56, R4, R9 ;  /* 0x0000000904387220 */ /* 0x000fe20000410000 */
[----:B------:R-:W-:Y:S01]  /*c6e0*/  HADD2.F32 R54, -RZ, R38.H1_H1 ;  /* 0x30000026ff367230 */ /* 0x000fe20000004100 */
        /* <DEDUP_REMOVED lines=8> */
[C---:B------:R-:W-:Y:S01]  /*c770*/  FMUL.FTZ R58, R55.reuse, R44 ;  /* 0x0000002c373a7220 */ /* 0x040fe20000410000 */
[----:B------:R-:W-:Y:S01]  /*c780*/  HADD2.F32 R57, -RZ, R36.H0_H0 ;  /* 0x20000024ff397230 */ /* 0x000fe20000004100 */
[-C--:B------:R-:W-:Y:S01]  /*c790*/  FMUL.FTZ R55, R55, R49.reuse ;  /* 0x0000003137377220 */ /* 0x080fe20000410000 */
[----:B------:R-:W-:Y:S01]  /*c7a0*/  HADD2.F32 R11, -RZ, R11.H1_H1 ;  /* 0x3000000bff0b7230 */ /* 0x000fe20000004100 */
[----:B------:R-:W-:Y:S01]  /*c7b0*/  FFMA.FTZ R49, R5, R49, R58 ;  /* 0x0000003105317223 */ /* 0x000fe2000001003a */
[----:B------:R-:W-:Y:S01]  /*c7c0*/  HADD2.F32 R6, -RZ, R7.H0_H0 ;  /* 0x20000007ff067230 */ /* 0x000fe20000004100 */
[----:B------:R-:W-:Y:S01]  /*c7d0*/  FFMA.FTZ R45, R50, R41, -R45 ;  /* 0x00000029322d7223 */ /* 0x000fe2000001082d */
[----:B------:R-:W-:Y:S01]  /*c7e0*/  HADD2.F32 R36, -RZ, R31.H0_H0 ;  /* 0x2000001fff247230 */ /* 0x000fe20000004100 */
[C---:B------:R-:W-:Y:S01]  /*c7f0*/  FMUL.FTZ R31, R57.reuse, R10 ;  /* 0x0000000a391f7220 */ /* 0x040fe20000410000 */
[----:B------:R-:W-:Y:S01]  /*c800*/  HADD2.F32 R7, -RZ, R7.H1_H1 ;  /* 0x30000007ff077230 */ /* 0x000fe20000004100 */
[----:B------:R-:W-:Y:S01]  /*c810*/  FMUL.FTZ R57, R57, R6 ;  /* 0x0000000639397220 */ /* 0x000fe20000410000 */
[----:B------:R-:W-:Y:S01]  /*c820*/  HADD2.F32 R38, -RZ, R38.H0_H0 ;  /* 0x20000026ff267230 */ /* 0x000fe20000004100 */
[C---:B------:R-:W-:Y:S01]  /*c830*/  FMUL.FTZ R58, R36.reuse, R11 ;  /* 0x0000000b243a7220 */ /* 0x040fe20000410000 */
[----:B------:R-:W-:Y:S01]  /*c840*/  HADD2.F32 R33, -RZ, R33.H0_H0 ;  /* 0x20000021ff217230 */ /* 0x000fe20000004100 */
[----:B------:R-:W-:-:S02]  /*c850*/  FMUL.FTZ R36, R36, R7 ;  /* 0x0000000724247220 */ /* 0x000fc40000410000 */
[----:B------:R-:W-:Y:S02]  /*c860*/  FFMA.FTZ R51, R52, R42, -R51 ;  /* 0x0000002a34337223 */ /* 0x000fe40000010833 */
[----:B------:R-:W-:Y:S02]  /*c870*/  FFMA.FTZ R35, R37, R8, -R35 ;  /* 0x0000000825237223 */ /* 0x000fe40000010823 */
[----:B------:R-:W-:Y:S01]  /*c880*/  FFMA.FTZ R32, R34, R43, -R32 ;  /* 0x0000002b22207223 */ /* 0x000fe20000010820 */
[----:B------:R-:W-:Y:S01]  /*c890*/  F2FP.PACK_AB R8, R51, R45 ;  /* 0x0000002d3308723e */ /* 0x000fe200000000ff */
        /* <DEDUP_REMOVED lines=15> */
.L_x_234:
[----:B------:R-:W-:Y:S05]  /*c990*/  BSYNC B0 ;  /* 0x0000000000007941 */ /* 0x000fea0003800000 */
.L_x_233:
[----:B-1----:R-:W-:Y:S01]  /*c9a0*/  IADD3 R4, R140, 0x20, RZ ;  /* 0x000000208c047810 */ /* 0x002fe20007ffe0ff */
[----:B------:R-:W-:Y:S03]  /*c9b0*/  BSSY B0, `(.L_x_235) ;  /* 0x000005a000007945 */ /* 0x000fe60003800000 */
[----:B------:R-:W-:-:S13]  /*c9c0*/  ISETP.GE.AND P0, PT, R4, c[0x0][0x27c], PT ;  /* 0x00009f0004007a0c */ /* 0x000fda0003f06270 */
[----:B------:R-:W-:Y:S05]  /*c9d0*/  @P0 BRA `(.L_x_236) ;  /* 0x0000057000000947 */ /* 0x000fea0003800000 */
[----:B------:R-:W-:Y:S01]  /*c9e0*/  MOV R4, c[0x0][0x27c] ;  /* 0x00009f0000047a02 */ /* 0x000fe20000000f00 */
[----:B------:R-:W1:Y:S01]  /*c9f0*/  LDS.128 R8, [R232] ;  /* 0x00000000e8087984 */ /* 0x000e620000000c00 */
[--C-:B------:R-:W-:Y:S02]  /*ca00*/  HADD2.F32 R35, -RZ, R27.reuse.H1_H1 ;  /* 0x3000001bff237230 */ /* 0x100fe40000004100 */
[----:B------:R-:W-:Y:S01]  /*ca10*/  LEA.HI R22, R4, R22, RZ, 0x1d ;  /* 0x0000001604167211 */ /* 0x000fe200078fe8ff */
[----:B------:R-:W-:Y:S02]  /*ca20*/  HADD2.F32 R27, -RZ, R27.H0_H0 ;  /* 0x2000001bff1b7230 */ /* 0x000fe40000004100 */
[--C-:B------:R-:W-:Y:S01]  /*ca30*/  HADD2.F32 R40, -RZ, R29.reuse.H1_H1 ;  /* 0x3000001dff287230 */ /* 0x100fe20000004100 */
[----:B------:R-:W-:Y:S01]  /*ca40*/  SHF.R.S32.HI R4, RZ, 0x1f, R22 ;  /* 0x0000001fff047819 */ /* 0x000fe20000011416 */
[--C-:B------:R-:W-:Y:S01]  /*ca50*/  HADD2.F32 R41, -RZ, R24.reuse.H1_H1 ;  /* 0x30000018ff297230 */ /* 0x100fe20000004100 */
[----:B------:R-:W-:Y:S01]  /*ca60*/  SHF.L.U32 R5, R22, 0x3, RZ ;  /* 0x0000000316057819 */ /* 0x000fe200000006ff */
[----:B------:R-:W-:Y:S01]  /*ca70*/  HADD2.F32 R29, -RZ, R29.H0_H0 ;  /* 0x2000001dff1d7230 */ /* 0x000fe20000004100 */
[----:B------:R-:W-:Y:S01]  /*ca80*/  LEA.HI R4, R4, R22, RZ, 0x3 ;  /* 0x0000001604047211 */ /* 0x000fe200078f18ff */
[----:B------:R-:W-:Y:S01]  /*ca90*/  HADD2.F32 R24, -RZ, R24.H0_H0 ;  /* 0x20000018ff187230 */ /* 0x000fe20000004100 */
[----:B------:R-:W-:Y:S01]  /*caa0*/  LOP3.LUT R5, R215, 0x38, R5, 0xf8, !PT ;  /* 0x00000038d7057812 */ /* 0x000fe200078ef805 */
[----:B------:R-:W-:Y:S01]  /*cab0*/  HADD2.F32 R45, -RZ, R23.H1_H1 ;  /* 0x30000017ff2d7230 */ /* 0x000fe20000004100 */
[----:B------:R-:W-:-:S02]  /*cac0*/  SHF.L.U32 R4, R4, 0xa, RZ ;  /* 0x0000000a04047819 */ /* 0x000fc400000006ff */
[----:B------:R-:W-:Y:S02]  /*cad0*/  LOP3.LUT R5, R5, R213, RZ, 0x3c, !PT ;  /* 0x000000d505057212 */ /* 0x000fe400078e3cff */
[----:B------:R-:W-:-:S04]  /*cae0*/  LOP3.LUT R4, R4, 0x7fffe000, RZ, 0xc0, !PT ;  /* 0x7fffe00004047812 */ /* 0x000fc800078ec0ff */
[----:B------:R-:W-:-:S04]  /*caf0*/  IADD3 R4, R5, R4, R214 ;  /* 0x0000000405047210 */ /* 0x000fc80007ffe0d6 */
[----:B------:R-:W-:-:S05]  /*cb00*/  SHF.L.U32 R22, R4, 0x1, RZ ;  /* 0x0000000104167819 */ /* 0x000fca00000006ff */
[----:B------:R-:W2:Y:S01]  /*cb10*/  LDS.128 R4, [R22+0xc100] ;  /* 0x00c1000016047984 */ /* 0x000ea20000000c00 */
[--C-:B-1----:R-:W-:Y:S02]  /*cb20*/  HADD2.F32 R31, -RZ, R8.reuse.H0_H0 ;  /* 0x20000008ff1f7230 */ /* 0x102fe40000004100 */
[----:B------:R-:W-:Y:S02]  /*cb30*/  HADD2.F32 R32, -RZ, R8.H1_H1 ;  /* 0x30000008ff207230 */ /* 0x000fe40000004100 */
[--C-:B------:R-:W-:Y:S01]  /*cb40*/  HADD2.F32 R8, -RZ, R9.reuse.H0_H0 ;  /* 0x20000009ff087230 */ /* 0x100fe20000004100 */
[----:B------:R-:W-:Y:S01]  /*cb50*/  FMUL.FTZ R42, R35, R31 ;  /* 0x0000001f232a7220 */ /* 0x000fe20000410000 */
[----:B------:R-:W-:Y:S01]  /*cb60*/  HADD2.F32 R33, -RZ, R9.H1_H1 ;  /* 0x30000009ff217230 */ /* 0x000fe20000004100 */
[----:B------:R-:W-:Y:S01]  /*cb70*/  FMUL.FTZ R44, R41, R32 ;  /* 0x00000020292c7220 */ /* 0x000fe20000410000 */
[--C-:B------:R-:W-:Y:S01]  /*cb80*/  HADD2.F32 R9, -RZ, R10.reuse.H0_H0 ;  /* 0x2000000aff097230 */ /* 0x100fe20000004100 */
[----:B------:R-:W-:Y:S01]  /*cb90*/  FMUL.FTZ R43, R27, R8 ;  /* 0x000000081b2b7220 */ /* 0x000fe20000410000 */
[----:B------:R-:W-:Y:S01]  /*cba0*/  HADD2.F32 R34, -RZ, R10.H1_H1 ;  /* 0x3000000aff227230 */ /* 0x000fe20000004100 */
[----:B------:R-:W-:Y:S01]  /*cbb0*/  FMUL.FTZ R47, R24, R33 ;  /* 0x00000021182f7220 */ /* 0x000fe20000410000 */
[----:B------:R-:W-:-:S02]  /*cbc0*/  HADD2.F32 R10, -RZ, R11.H0_H0 ;  /* 0x2000000bff0a7230 */ /* 0x000fc40000004100 */
[----:B------:R-:W-:Y:S01]  /*cbd0*/  HADD2.F32 R11, -RZ, R11.H1_H1 ;  /* 0x3000000bff0b7230 */ /* 0x000fe20000004100 */
[----:B------:R-:W-:Y:S01]  /*cbe0*/  FMUL.FTZ R48, R45, R34 ;  /* 0x000000222d307220 */ /* 0x000fe20000410000 */
[--C-:B--2---:R-:W-:Y:S02]  /*cbf0*/  HADD2.F32 R36, -RZ, R4.reuse.H0_H0 ;  /* 0x20000004ff247230 */ /* 0x104fe40000004100 */
[----:B------:R-:W-:Y:S02]  /*cc00*/  HADD2.F32 R37, -RZ, R4.H1_H1 ;  /* 0x30000004ff257230 */ /* 0x000fe40000004100 */
[--C-:B------:R-:W-:Y:S01]  /*cc10*/  HADD2.F32 R4, -RZ, R5.reuse.H0_H0 ;  /* 0x20000005ff047230 */ /* 0x100fe20000004100 */
        /* <DEDUP_REMOVED lines=9> */
[----:B------:R-:W-:Y:S01]  /*ccb0*/  HADD2.F32 R26, -RZ, R26.H0_H0 ;  /* 0x2000001aff1a7230 */ /* 0x000fe20000004100 */
[----:B------:R-:W-:Y:S01]  /*ccc0*/  FFMA.FTZ R37, R42, R37, R44 ;  /* 0x000000252a257223 */ /* 0x000fe2000001002c */
[----:B------:R-:W-:Y:S01]  /*ccd0*/  HADD2.F32 R44, -RZ, R30.H1_H1 ;  /* 0x3000001eff2c7230 */ /* 0x000fe20000004100 */
[----:B------:R-:W-:Y:S01]  /*cce0*/  FMUL.FTZ R46, R4, R9 ;  /* 0x00000009042e7220 */ /* 0x000fe20000410000 */
[----:B------:R-:W-:Y:S01]  /*ccf0*/  HADD2.F32 R39, -RZ, R6.H1_H1 ;  /* 0x30000006ff277230 */ /* 0x000fe20000004100 */
[-C--:B------:R-:W-:Y:S01]  /*cd00*/  FMUL.FTZ R24, R24, R38.reuse ;  /* 0x0000002618187220 */ /* 0x080fe20000410000 */
[----:B------:R-:W-:Y:S01]  /*cd10*/  HADD2.F32 R6, -RZ, R7.H0_H0 ;  /* 0x20000007ff067230 */ /* 0x000fe20000004100 */
[----:B------:R-:W-:Y:S01]  /*cd20*/  FFMA.FTZ R38, R26, R38, R47 ;  /* 0x000000261a267223 */ /* 0x000fe2000001002f */
[----:B------:R-:W-:Y:S01]  /*cd30*/  HADD2.F32 R47, -RZ, R28.H0_H0 ;  /* 0x2000001cff2f7230 */ /* 0x000fe20000004100 */
[-C--:B------:R-:W-:Y:S01]  /*cd40*/  FMUL.FTZ R4, R4, R5.reuse ;  /* 0x0000000504047220 */ /* 0x080fe20000410000 */
[----:B------:R-:W-:Y:S01]  /*cd50*/  HADD2.F32 R28, -RZ, R23.H0_H0 ;  /* 0x20000017ff1c7230 */ /* 0x000fe20000004100 */
[----:B------:R-:W-:Y:S01]  /*cd60*/  FFMA.FTZ R46, R44, R5, R46 ;  /* 0x000000052c2e7223 */ /* 0x000fe2000001002e */
[----:B------:R-:W-:Y:S01]  /*cd70*/  HADD2.F32 R5, -RZ, R25.H1_H1 ;  /* 0x30000019ff057230 */ /* 0x000fe20000004100 */
[-C--:B------:R-:W-:Y:S01]  /*cd80*/  FMUL.FTZ R45, R45, R39.reuse ;  /* 0x000000272d2d7220 */ /* 0x080fe20000410000 */
[----:B------:R-:W-:Y:S01]  /*cd90*/  HADD2.F32 R7, -RZ, R7.H1_H1 ;  /* 0x30000007ff077230 */ /* 0x000fe20000004100 */
[----:B------:R-:W-:Y:S01]  /*cda0*/  FMUL.FTZ R23, R47, R10 ;  /* 0x0000000a2f177220 */ /* 0x000fe20000410000 */
[----:B------:R-:W-:Y:S01]  /*cdb0*/  HADD2.F32 R30, -RZ, R30.H0_H0 ;  /* 0x2000001eff1e7230 */ /* 0x000fe20000004100 */
[----:B------:R-:W-:Y:S01]  /*cdc0*/  FFMA.FTZ R39, R5, R39, R48 ;  /* 0x0000002705277223 */ /* 0x000fe20000010030 */
[----:B------:R-:W-:Y:S01]  /*cdd0*/  HADD2.F32 R25, -RZ, R25.H0_H0 ;  /* 0x20000019ff197230 */ /* 0x000fe20000004100 */
[----:B------:R-:W-:-:S02]  /*cde0*/  FMUL.FTZ R48, R28, R11 ;  /* 0x0000000b1c307220 */ /* 0x000fc40000410000 */
[----:B------:R-:W-:Y:S02]  /*cdf0*/  FMUL.FTZ R47, R47, R6 ;  /* 0x000000062f2f7220 */ /* 0x000fe40000410000 */
[----:B------:R-:W-:Y:S02]  /*ce00*/  FMUL.FTZ R28, R28, R7 ;  /* 0x000000071c1c7220 */ /* 0x000fe40000410000 */
[----:B------:R-:W-:Y:S02]  /*ce10*/  FFMA.FTZ R35, R40, R31, -R35 ;  /* 0x0000001f28237223 */ /* 0x000fe40000010823 */
        /* <DEDUP_REMOVED lines=19> */
.L_x_236:
[----:B------:R-:W-:Y:S05]  /*cf50*/  BSYNC B0 ;  /* 0x0000000000007941 */ /* 0x000fea0003800000 */
.L_x_235:
[----:B-1----:R-:W-:-:S04]  /*cf60*/  IADD3 R4, R140, 0x40, RZ ;  /* 0x000000408c047810 */ /* 0x002fc80007ffe0ff */
[----:B------:R-:W-:-:S13]  /*cf70*/  ISETP.GE.AND P0, PT, R4, c[0x0][0x27c], PT ;  /* 0x00009f0004007a0c */ /* 0x000fda0003f06270 */
[----:B------:R-:W-:Y:S05]  /*cf80*/  @P0 BRA `(.L_x_214) ;  /* 0x0000057000000947 */ /* 0x000fea0003800000 */
[----:B------:R-:W-:Y:S01]  /*cf90*/  MOV R4, c[0x0][0x27c] ;  /* 0x00009f0000047a02 */ /* 0x000fe20000000f00 */
[----:B------:R-:W1:Y:S01]  /*cfa0*/  LDS.128 R8, [R231] ;  /* 0x00000000e7087984 */ /* 0x000e620000000c00 */
[--C-:B------:R-:W-:Y:S02]  /*cfb0*/  HADD2.F32 R26, -RZ, R17.reuse.H1_H1 ;  /* 0x30000011ff1a7230 */ /* 0x100fe40000004100 */
[----:B------:R-:W-:Y:S01]  /*cfc0*/  LEA.HI R21, R4, R21, RZ, 0x1d ;  /* 0x0000001504157211 */ /* 0x000fe200078fe8ff */
[----:B------:R-:W-:Y:S02]  /*cfd0*/  HADD2.F32 R17, -RZ, R17.H0_H0 ;  /* 0x20000011ff117230 */ /* 0x000fe40000004100 */
[----:B------:R-:W-:Y:S01]  /*cfe0*/  HADD2.F32 R31, -RZ, R19.H1_H1 ;  /* 0x30000013ff1f7230 */ /* 0x000fe20000004100 */
        /* <DEDUP_REMOVED lines=33> */
[--C-:B------:R-:W-:Y:S01]  /*d200*/  HADD2.F32 R33, -RZ, R15.reuse.H1_H1 ;  /* 0x3000000fff217230 */ /* 0x100fe20000004100 */
        /* <DEDUP_REMOVED lines=8> */
[C---:B------:R-:W-:Y:S01]  /*d290*/  FMUL.FTZ R37, R4.reuse, R9 ;  /* 0x0000000904257220 */ /* 0x040fe20000410000 */
[----:B------:R-:W-:Y:S01]  /*d2a0*/  HADD2.F32 R30, -RZ, R6.H1_H1 ;  /* 0x30000006ff1e7230 */ /* 0x000fe20000004100 */
[-C--:B------:R-:W-:Y:S01]  /*d2b0*/  FMUL.FTZ R13, R13, R29.reuse ;  /* 0x0000001d0d0d7220 */ /* 0x080fe20000410000 */
[--C-:B------:R-:W-:Y:S01]  /*d2c0*/  HADD2.F32 R6, -RZ, R7.reuse.H0_H0 ;  /* 0x20000007ff067230 */ /* 0x100fe20000004100 */
[----:B------:R-:W-:Y:S01]  /*d2d0*/  FFMA.FTZ R29, R15, R29, R38 ;  /* 0x0000001d0f1d7223 */ /* 0x000fe20000010026 */
[----:B------:R-:W-:Y:S01]  /*d2e0*/  HADD2.F32 R38, -RZ, R18.H0_H0 ;  /* 0x20000012ff267230 */ /* 0x000fe20000004100 */
[-C--:B------:R-:W-:Y:S01]  /*d2f0*/  FMUL.FTZ R4, R4, R5.reuse ;  /* 0x0000000504047220 */ /* 0x080fe20000410000 */
[----:B------:R-:W-:Y:S01]  /*d300*/  HADD2.F32 R18, -RZ, R12.H0_H0 ;  /* 0x2000000cff127230 */ /* 0x000fe20000004100 */
[----:B------:R-:W-:Y:S01]  /*d310*/  FFMA.FTZ R37, R35, R5, R37 ;  /* 0x0000000523257223 */ /* 0x000fe20000010025 */
[----:B------:R-:W-:Y:S01]  /*d320*/  HADD2.F32 R5, -RZ, R14.H1_H1 ;  /* 0x3000000eff057230 */ /* 0x000fe20000004100 */
[----:B------:R-:W-:Y:S01]  /*d330*/  FMUL.FTZ R36, R36, R30 ;  /* 0x0000001e24247220 */ /* 0x000fe20000410000 */
        /* <DEDUP_REMOVED lines=28> */
.L_x_214:
[----:B------:R-:W-:Y:S05]  /*d500*/  BSYNC B2 ;  /* 0x0000000000027941 */ /* 0x000fea0003800000 */
.L_x_198:
[----:B------:R-:W2:Y:S01]  /*d510*/  LDL.64 R14, [R1] ;  /* 0x00000000010e7983 */ /* 0x000ea20000100a00 */
[----:B------:R-:W-:-:S04]  /*d520*/  DEPBAR.LE SB0, 0x0 ;  /* 0x000080000000791a */ /* 0x000fc80000000000 */
[----:B------:R-:W-:Y:S01]  /*d530*/  BAR.SYNC.DEFER_BLOCKING 0x0 ;  /* 0x0000000000007b1d */ /* 0x000fe20000010000 */
[----:B------:R-:W-:Y:S01]  /*d540*/  IMAD R3, R3, c[0x0][0x208], RZ ;  /* 0x0000820003037a24 */ /* 0x000fe200078e02ff */
[----:B------:R-:W-:Y:S01]  /*d550*/  LOP3.LUT R20, R16, 0x1, RZ, 0xc0, !PT ;  /* 0x0000000110147812 */ /* 0x000fe200078ec0ff */
[----:B-1----:R-:W-:Y:S01]  /*d560*/  IMAD.WIDE.U32 R12, R2, c[0x0][0x208], RZ ;  /* 0x00008200020c7a25 */ /* 0x002fe200078e00ff */
[----:B------:R-:W-:Y:S02]  /*d570*/  LOP3.LUT P1, RZ, R16, 0x2, RZ, 0xc0, !PT ;  /* 0x0000000210ff7812 */ /* 0x000fe4000782c0ff */
[----:B------:R-:W-:Y:S01]  /*d580*/  ISETP.NE.U32.AND P3, PT, R20, 0x1, PT ;  /* 0x000000011400780c */ /* 0x000fe20003f65070 */
[----:B------:R-:W-:Y:S01]  /*d590*/  IMAD R3, R2, c[0x0][0x20c], R3 ;  /* 0x0000830002037a24 */ /* 0x000fe200078e0203 */
[----:B------:R-:W-:Y:S01]  /*d5a0*/  BSSY B0, `(.L_x_237) ;  /* 0x00000d6000007945 */ /* 0x000fe20003800000 */
[----:B------:R-:W-:Y:S02]  /*d5b0*/  IMAD.MOV.U32 R21, RZ, RZ, c[0x0][0x208] ;  /* 0x00008200ff157624 */ /* 0x000fe400078e00ff */
[----:B------:R-:W-:-:S02]  /*d5c0*/  IMAD.IADD R3, R13, 0x1, R3 ;  /* 0x000000010d037824 */ /* 0x000fc400078e0203 */
[----:B------:R-:W-:Y:S01]  /*d5d0*/  IMAD.MOV.U32 R22, RZ, RZ, c[0x0][0x20c] ;  /* 0x00008300ff167624 */ /* 0x000fe200078e00ff */
[----:B------:R-:W-:Y:S04]  /*d5e0*/  LDSM.16.M88.4 R32, [R201] ;  /* 0x00000000c920783b */ /* 0x000fe80000000200 */
[----:B------:R-:W1:Y:S04]  /*d5f0*/  LDSM.16.M88.4 R4, [R200] ;  /* 0x00000000c804783b */ /* 0x000e680000000200 */
[----:B------:R-:W3:Y:S04]  /*d600*/  LDSM.16.M88.4 R48, [R200+0x800] ;  /* 0x00080000c830783b */ /* 0x000ee80000000200 */
[----:B------:R-:W4:Y:S04]  /*d610*/  LDSM.16.M88.4 R40, [R200+0x1000] ;  /* 0x00100000c828783b */ /* 0x000f280000000200 */
[----:B------:R-:W-:Y:S04]  /*d620*/  LDSM.16.M88.4 R72, [R199] ;  /* 0x00000000c748783b */ /* 0x000fe80000000200 */
[----:B------:R-:W4:Y:S04]  /*d630*/  LDSM.16.M88.4 R68, [R198] ;  /* 0x00000000c644783b */ /* 0x000f280000000200 */
[----:B------:R-:W4:Y:S04]  /*d640*/  LDSM.16.M88.4 R64, [R190] ;  /* 0x00000000be40783b */ /* 0x000f280000000200 */
[----:B------:R-:W-:Y:S01]  /*d650*/  LDSM.16.M88.4 R56, [R188] ;  /* 0x00000000bc38783b */ /* 0x000fe20000000200 */
[C---:B-1----:R-:W-:Y:S08]  /*d660*/  HMMA.16816.F32 R8, R32.reuse, R4, RZ ;  /* 0x000000042008723c */ /* 0x042ff000000018ff */
[C---:B---3--:R-:W-:Y:S08]  /*d670*/  HMMA.16816.F32 R52, R32.reuse, R48, RZ ;  /* 0x000000302034723c */ /* 0x048ff000000018ff */
[C---:B----4-:R-:W-:Y:S08]  /*d680*/  HMMA.16816.F32 R44, R32.reuse, R40, RZ ;  /* 0x00000028202c723c */ /* 0x050ff000000018ff */
[C---:B------:R-:W-:Y:S08]  /*d690*/  HMMA.16816.F32 R4, R32.reuse, R6, RZ ;  /* 0x000000062004723c */ /* 0x040ff000000018ff */
[C---:B------:R-:W-:Y:S08]  /*d6a0*/  HMMA.16816.F32 R48, R32.reuse, R50, RZ ;  /* 0x000000322030723c */ /* 0x040ff000000018ff */
[----:B------:R-:W-:Y:S08]  /*d6b0*/  HMMA.16816.F32 R40, R32, R42, RZ ;  /* 0x0000002a2028723c */ /* 0x000ff000000018ff */
[C---:B------:R-:W-:Y:S08]  /*d6c0*/  HMMA.16816.F32 R8, R72.reuse, R68, R8 ;  /* 0x000000444808723c */ /* 0x040ff00000001808 */
[C---:B------:R-:W-:Y:S08]  /*d6d0*/  HMMA.16816.F32 R4, R72.reuse, R70, R4 ;  /* 0x000000464804723c */ /* 0x040ff00000001804 */
[C---:B------:R-:W-:Y:S08]  /*d6e0*/  HMMA.16816.F32 R52, R72.reuse, R64, R52 ;  /* 0x000000404834723c */ /* 0x040ff00000001834 */
[----:B------:R-:W-:Y:S01]  /*d6f0*/  HMMA.16816.F32 R48, R72, R66, R48 ;  /* 0x000000424830723c */ /* 0x000fe20000001830 */
[----:B--2---:R-:W-:-:S04]  /*d700*/  LEA R19, P0, R12, R14, 0x6 ;  /* 0x0000000e0c137211 */ /* 0x004fc800078030ff */
[----:B------:R-:W-:Y:S01]  /*d710*/  LEA.HI.X R17, R12, R245, R3, 0x6, P0 ;  /* 0x000000f50c117211 */ /* 0x000fe200000f3403 */
[----:B------:R-:W-:Y:S01]  /*d720*/  IMAD R3, R2, -0x40, R62 ;  /* 0xffffffc002037824 */ /* 0x000fe200078e023e */
[----:B------:R-:W1:Y:S01]  /*d730*/  LDSM.16.M88.4 R12, [R200+0x1800] ;  /* 0x00180000c80c783b */ /* 0x000e620000000200 */
[----:B------:R-:W-:-:S03]  /*d740*/  LEA R18, P0, R19, c[0x0][0x1f8], 0x1 ;  /* 0x00007e0013127a11 */ /* 0x000fc600078008ff */
[----:B-----5:R-:W2:Y:S01]  /*d750*/  LDSM.16.M88.4 R60, [R189] ;  /* 0x00000000bd3c783b */ /* 0x020ea20000000200 */
[----:B------:R-:W-:Y:S01]  /*d760*/  LEA.HI.X R19, R19, c[0x0][0x1fc], R17, 0x1, P0 ;  /* 0x00007f0013137a11 */ /* 0x000fe200000f0c11 */
[----:B------:R-:W-:Y:S01]  /*d770*/  IMAD.IADD R17, R3, 0x1, -R226 ;  /* 0x0000000103117824 */ /* 0x000fe200078e0ae2 */
[----:B------:R-:W-:-:S04]  /*d780*/  LEA R20, P0, R21, R18, 0x6 ;  /* 0x0000001215147211 */ /* 0x000fc800078030ff */
[C---:B------:R-:W-:Y:S02]  /*d790*/  ISETP.LT.OR P4, PT, R17.reuse, 0x1, P3 ;  /* 0x000000011100780c */ /* 0x040fe40001f81670 */
[----:B------:R-:W-:Y:S02]  /*d7a0*/  ISETP.LT.OR P2, PT, R17, 0x1, !P1 ;  /* 0x000000011100780c */ /* 0x000fe40004f41670 */
[----:B------:R-:W-:Y:S02]  /*d7b0*/  LEA.HI.X R21, R21, R19, R22, 0x6, P0 ;  /* 0x0000001315157211 */ /* 0x000fe400000f3416 */
[----:B------:R-:W-:Y:S02]  /*d7c0*/  LOP3.LUT P0, RZ, R16, 0x4, RZ, 0xc0, !PT ;  /* 0x0000000410ff7812 */ /* 0x000fe4000780c0ff */
[C---:B------:R-:W-:Y:S02]  /*d7d0*/  ISETP.LT.OR P3, PT, R17.reuse, 0x21, P3 ;  /* 0x000000211100780c */ /* 0x040fe40001f61670 */
[----:B------:R-:W-:-:S03]  /*d7e0*/  ISETP.LT.OR P1, PT, R17, 0x21, !P1 ;  /* 0x000000211100780c */ /* 0x000fc60004f21670 */
[----:B------:R-:W-:Y:S01]  /*d7f0*/  @!PT LDS RZ, [RZ] ;  /* 0x00000000fffff984 */ /* 0x000fe20000000800 */
[----:B------:R-:W-:Y:S01]  /*d800*/  @!PT LDS RZ, [RZ] ;  /* 0x00000000fffff984 */ /* 0x000fe20000000800 */
[----:B------:R-:W-:Y:S01]  /*d810*/  @!PT LDS RZ, [RZ] ;  /* 0x00000000fffff984 */ /* 0x000fe20000000800 */
[----:B------:R3:W-:Y:S04]  /*d820*/  LDGSTS.E.BYPASS.LTC128B.128 [R217+0x100], [R18.64], !P4 ;  /* 0x0010000012d97fae */ /* 0x0007e8000e101d46 */
[----:B------:R3:W-:Y:S01]  /*d830*/  LDGSTS.E.BYPASS.LTC128B.128 [R217+0x2100], [R18.64+0x80], !P2 ;  /* 0x0210008012d97fae */ /* 0x0007e2000d101d46 */
[C---:B------:R-:W-:Y:S02]  /*d840*/  ISETP.LT.OR P2, PT, R17.reuse, 0x1, !P0 ;  /* 0x000000011100780c */ /* 0x040fe40004741670 */
[----:B------:R-:W-:Y:S01]  /*d850*/  ISETP.LT.OR P0, PT, R17, 0x21, !P0 ;  /* 0x000000211100780c */ /* 0x000fe20004701670 */
[C---:B-1----:R-:W-:Y:S10]  /*d860*/  HMMA.16816.F32 R36, R32.reuse, R12, RZ ;  /* 0x0000000c2024723c */ /* 0x042ff400000018ff */
[----:B------:R3:W-:Y:S04]  /*d870*/  LDGSTS.E.BYPASS.LTC128B.128 [R217+0x4100], [R18.64+0x100], !P2 ;  /* 0x0410010012d97fae */ /* 0x0007e8000d101d46 */
[----:B------:R1:W-:Y:S01]  /*d880*/  LDGSTS.E.BYPASS.LTC128B.128 [R217+0x1100], [R20.64], !P3 ;  /* 0x0110000014d97fae */ /* 0x0003e2000d901d46 */
[----:B------:R-:W-:Y:S03]  /*d890*/  HMMA.16816.F32 R32, R32, R14, RZ ;  /* 0x0000000e2020723c */ /* 0x000fe600000018ff */
[----:B------:R1:W-:Y:S04]  /*d8a0*/  LDGSTS.E.BYPASS.LTC128B.128 [R217+0x3100], [R20.64+0x80], !P1 ;  /* 0x0310008014d97fae */ /* 0x0003e8000c901d46 */
[----:B------:R1:W-:Y:S01]  /*d8b0*/  LDGSTS.E.BYPASS.LTC128B.128 [R217+0x5100], [R20.64+0x100], !P0 ;  /* 0x0510010014d97fae */ /* 0x0003e2000c101d46 */
[----:B------:R-:W-:Y:S01]  /*d8c0*/  ISETP.GT.AND P0, PT, R2, R249, PT ;  /* 0x000000f90200720c */ /* 0x000fe20003f04270 */
[C---:B--2---:R-:W-:Y:S02]  /*d8d0*/  HMMA.16816.F32 R44, R72.reuse, R60, R44 ;  /* 0x0000003c482c723c */ /* 0x044fe4000000182c */
[----:B------:R-:W-:Y:S04]  /*d8e0*/  LDSM.16.M88.4 R28, [R197] ;  /* 0x00000000c51c783b */ /* 0x000fe80000000200 */
[----:B------:R-:W2:Y:S02]  /*d8f0*/  LDSM.16.M88.4 R24, [R196] ;  /* 0x00000000c418783b */ /* 0x000ea40000000200 */
[C---:B------:R-:W-:Y:S02]  /*d900*/  HMMA.16816.F32 R40, R72.reuse, R62, R40 ;  /* 0x0000003e4828723c */ /* 0x040fe40000001828 */
[----:B------:R-:W-:Y:S04]  /*d910*/  LDSM.16.M88.4 R12, [R196+0x1800] ;  /* 0x00180000c40c783b */ /* 0x000fe80000000200 */
[----:B---3--:R-:W3:Y:S02]  /*d920*/  LDSM.16.M88.4 R16, [R196+0x1000] ;  /* 0x00100000c410783b */ /* 0x008ee40000000200 */
[C---:B------:R-:W-:Y:S02]  /*d930*/  HMMA.16816.F32 R36, R72.reuse, R56, R36 ;  /* 0x000000384824723c */ /* 0x040fe40000001824 */
[----:B------:R-:W-:Y:S04]  /*d940*/  LDSM.16.M88.4 R68, [R195] ;  /* 0x00000000c344783b */ /* 0x000fe80000000200 */
[----:B------:R-:W-:Y:S02]  /*d950*/  LDSM.16.M88.4 R64, [R187] ;  /* 0x00000000bb40783b */ /* 0x000fe40000000200 */
[----:B------:R-:W-:Y:S02]  /*d960*/  HMMA.16816.F32 R72, R72, R58, R32 ;  /* 0x0000003a4848723c */ /* 0x000fe40000001820 */
[----:B-1----:R-:W1:Y:S04]  /*d970*/  LDSM.16.M88.4 R20, [R196+0x800] ;  /* 0x00080000c414783b */ /* 0x002e680000000200 */
[----:B------:R-:W4:Y:S04]  /*d980*/  LDSM.16.M88.4 R60, [R187+0x800] ;  /* 0x00080000bb3c783b */ /* 0x000f280000000200 */
[----:B------:R-:W4:Y:S04]  /*d990*/  LDSM.16.M88.4 R56, [R187+0x1000] ;  /* 0x00100000bb38783b */ /* 0x000f280000000200 */
[----:B------:R-:W4:Y:S04]  /*d9a0*/  LDSM.16.M88.4 R32, [R187+0x1800] ;  /* 0x00180000bb20783b */ /* 0x000f280000000200 */
[----:B------:R-:W0:Y:S01]  /*d9b0*/  LDGDEPBAR ;  /* 0x00000000000079af */ /* 0x000e220000000000 */
[C---:B--2---:R-:W-:Y:S08]  /*d9c0*/  HMMA.16816.F32 R8, R28.reuse, R24, R8 ;  /* 0x000000181c08723c */ /* 0x044ff00000001808 */
[C---:B------:R-:W-:Y:S01]  /*d9d0*/  HMMA.16816.F32 R4, R28.reuse, R26, R4 ;  /* 0x0000001a1c04723c */ /* 0x040fe20000001804 */
[----:B------:R-:W-:Y:S07]  /*d9e0*/  LDSM.16.M88.4 R24, [R200+0x2000] ;  /* 0x00200000c818783b */ /* 0x000fee0000000200 */
[C---:B---3--:R-:W-:Y:S08]  /*d9f0*/  HMMA.16816.F32 R44, R28.reuse, R16, R44 ;  /* 0x000000101c2c723c */ /* 0x048ff0000000182c */
[C---:B-1----:R-:W-:Y:S08]  /*da00*/  HMMA.16816.F32 R52, R28.reuse, R20, R52 ;  /* 0x000000141c34723c */ /* 0x042ff00000001834 */
[C---:B------:R-:W-:Y:S01]  /*da10*/  HMMA.16816.F32 R48, R28.reuse, R22, R48 ;  /* 0x000000161c30723c */ /* 0x040fe20000001830 */
[----:B------:R-:W-:Y:S07]  /*da20*/  LDSM.16.M88.4 R20, [R200+0x2800] ;  /* 0x00280000c814783b */ /* 0x000fee0000000200 */
[C---:B------:R-:W-:Y:S01]  /*da30*/  HMMA.16816.F32 R40, R28.reuse, R18, R40 ;  /* 0x000000121c28723c */ /* 0x040fe20000001828 */
[----:B------:R-:W-:Y:S07]  /*da40*/  LDSM.16.M88.4 R16, [R200+0x3000] ;  /* 0x00300000c810783b */ /* 0x000fee0000000200 */
[C---:B------:R-:W-:Y:S08]  /*da50*/  HMMA.16816.F32 R36, R28.reuse, R12, R36 ;  /* 0x0000000c1c24723c */ /* 0x040ff00000001824 */
[----:B------:R-:W-:Y:S01]  /*da60*/  HMMA.16816.F32 R72, R28, R14, R72 ;  /* 0x0000000e1c48723c */ /* 0x000fe20000001848 */
[----:B------:R-:W1:Y:S04]  /*da70*/  LDSM.16.M88.4 R28, [R201+0x4000] ;  /* 0x00400000c91c783b */ /* 0x000e680000000200 */
[----:B------:R-:W2:Y:S03]  /*da80*/  LDSM.16.M88.4 R12, [R200+0x3800] ;  /* 0x00380000c80c783b */ /* 0x000ea60000000200 */
[C---:B------:R-:W-:Y:S08]  /*da90*/  HMMA.16816.F32 R8, R68.reuse, R64, R8 ;  /* 0x000000404408723c */ /* 0x040ff00000001808 */
[C---:B------:R-:W-:Y:S01]  /*daa0*/  HMMA.16816.F32 R4, R68.reuse, R66, R4 ;  /* 0x000000424404723c */ /* 0x040fe20000001804 */
[----:B------:R-:W-:Y:S07]  /*dab0*/  LDSM.16.M88.4 R64, [R186] ;  /* 0x00000000ba40783b */ /* 0x000fee0000000200 */
[C---:B----4-:R-:W-:Y:S08]  /*dac0*/  HMMA.16816.F32 R52, R68.reuse, R60, R52 ;  /* 0x0000003c4434723c */ /* 0x050ff00000001834 */
[C---:B------:R-:W-:Y:S01]  /*dad0*/  HMMA.16816.F32 R48, R68.reuse, R62, R48 ;  /* 0x0000003e4430723c */ /* 0x040fe20000001830 */
[----:B------:R-:W-:Y:S07]  /*dae0*/  LDSM.16.M88.4 R60, [R185] ;  /* 0x00000000b93c783b */ /* 0x000fee0000000200 */
[C---:B------:R-:W-:Y:S08]  /*daf0*/  HMMA.16816.F32 R44, R68.reuse, R56, R44 ;  /* 0x00000038442c723c */ /* 0x040ff0000000182c */
[C---:B------:R-:W-:Y:S01]  /*db00*/  HMMA.16816.F32 R40, R68.reuse, R58, R40 ;  /* 0x0000003a4428723c */ /* 0x040fe20000001828 */
[----:B------:R-:W-:Y:S07]  /*db10*/  LDSM.16.M88.4 R56, [R184] ;  /* 0x00000000b838783b */ /* 0x000fee0000000200 */
[C---:B------:R-:W-:Y:S08]  /*db20*/  HMMA.16816.F32 R36, R68.reuse, R32, R36 ;  /* 0x000000204424723c */ /* 0x040ff00000001824 */
[----:B------:R-:W-:Y:S01]  /*db30*/  HMMA.16816.F32 R72, R68, R34, R72 ;  /* 0x000000224448723c */ /* 0x000fe20000001848 */
[----:B------:R-:W3:Y:S04]  /*db40*/  LDSM.16.M88.4 R68, [R199+0x4000] ;  /* 0x00400000c744783b */ /* 0x000ee80000000200 */
[----:B------:R-:W4:Y:S03]  /*db50*/  LDSM.16.M88.4 R32, [R183] ;  /* 0x00000000b720783b */ /* 0x000f260000000200 */
        /* <DEDUP_REMOVED lines=9> */
[C---:B--2---:R-:W-:Y:S08]  /*dbf0*/  HMMA.16816.F32 R36, R28.reuse, R12, R36 ;  /* 0x0000000c1c24723c */ /* 0x044ff00000001824 */
[----:B------:R-:W-:Y:S01]  /*dc00*/  HMMA.16816.F32 R72, R28, R14, R72 ;  /* 0x0000000e1c48723c */ /* 0x000fe20000001848 */
[----:B------:R-:W1:Y:S04]  /*dc10*/  LDSM.16.M88.4 R28, [R197+0x4000] ;  /* 0x00400000c51c783b */ /* 0x000e680000000200 */
[----:B------:R-:W2:Y:S03]  /*dc20*/  LDSM.16.M88.4 R12, [R196+0x3800] ;  /* 0x00380000c40c783b */ /* 0x000ea60000000200 */
[C---:B---3--:R-:W-:Y:S08]  /*dc30*/  HMMA.16816.F32 R8, R68.reuse, R64, R8 ;  /* 0x000000404408723c */ /* 0x048ff00000001808 */
        /* <DEDUP_REMOVED lines=10> */
[----:B------:R-:W3:Y:S04]  /*dce0*/  LDSM.16.M88.4 R68, [R195+0x4000] ;  /* 0x00400000c344783b */ /* 0x000ee80000000200 */
[----:B------:R-:W4:Y:S03]  /*dcf0*/  LDSM.16.M88.4 R32, [R187+0x3800] ;  /* 0x00380000bb20783b */ /* 0x000f260000000200 */
        /* <DEDUP_REMOVED lines=22> */
[C---:B----4-:R-:W-:Y:S08]  /*de60*/  HMMA.16816.F32 R36, R68.reuse, R32, R36 ;  /* 0x000000204424723c */ /* 0x050ff00000001824 */
        /* <DEDUP_REMOVED lines=28> */
[----:B------:R-:W4:Y:S01]  /*e030*/  LDSM.16.M88.4 R32, [R187+0x5800] ;  /* 0x00580000bb20783b */ /* 0x000f220000000200 */
[----:B------:R-:W-:-:S04]  /*e040*/  DEPBAR.LE SB0, 0x0 ;  /* 0x000080000000791a */ /* 0x000fc80000000000 */
[C---:B-1----:R-:W-:Y:S08]  /*e050*/  HMMA.16816.F32 R8, R28.reuse, R24, R8 ;  /* 0x000000181c08723c */ /* 0x042ff00000001808 */
[C---:B------:R-:W-:Y:S08]  /*e060*/  HMMA.16816.F32 R4, R28.reuse, R26, R4 ;  /* 0x0000001a1c04723c */ /* 0x040ff00000001804 */
[C---:B------:R-:W-:Y:S08]  /*e070*/  HMMA.16816.F32 R52, R28.reuse, R20, R52 ;  /* 0x000000141c34723c */ /* 0x040ff00000001834 */
[C---:B------:R-:W-:Y:S08]  /*e080*/  HMMA.16816.F32 R48, R28.reuse, R22, R48 ;  /* 0x000000161c30723c */ /* 0x040ff00000001830 */
[C---:B------:R-:W-:Y:S08]  /*e090*/  HMMA.16816.F32 R44, R28.reuse, R16, R44 ;  /* 0x000000101c2c723c */ /* 0x040ff0000000182c */
[C---:B------:R-:W-:Y:S08]  /*e0a0*/  HMMA.16816.F32 R40, R28.reuse, R18, R40 ;  /* 0x000000121c28723c */ /* 0x040ff00000001828 */
[C---:B--2---:R-:W-:Y:S08]  /*e0b0*/  HMMA.16816.F32 R36, R28.reuse, R12, R36 ;  /* 0x0000000c1c24723c */ /* 0x044ff00000001824 */
[----:B------:R-:W-:Y:S08]  /*e0c0*/  HMMA.16816.F32 R72, R28, R14, R72 ;  /* 0x0000000e1c48723c */ /* 0x000ff00000001848 */
[C---:B---3--:R-:W-:Y:S08]  /*e0d0*/  HMMA.16816.F32 R8, R68.reuse, R64, R8 ;  /* 0x000000404408723c */ /* 0x048ff00000001808 */
[C---:B------:R-:W-:Y:S08]  /*e0e0*/  HMMA.16816.F32 R4, R68.reuse, R66, R4 ;  /* 0x000000424404723c */ /* 0x040ff00000001804 */
[C---:B------:R-:W-:Y:S08]  /*e0f0*/  HMMA.16816.F32 R52, R68.reuse, R60, R52 ;  /* 0x0000003c4434723c */ /* 0x040ff00000001834 */
[C---:B------:R-:W-:Y:S08]  /*e100*/  HMMA.16816.F32 R48, R68.reuse, R62, R48 ;  /* 0x0000003e4430723c */ /* 0x040ff00000001830 */
[C---:B------:R-:W-:Y:S08]  /*e110*/  HMMA.16816.F32 R44, R68.reuse, R56, R44 ;  /* 0x00000038442c723c */ /* 0x040ff0000000182c */
[C---:B------:R-:W-:Y:S08]  /*e120*/  HMMA.16816.F32 R40, R68.reuse, R58, R40 ;  /* 0x0000003a4428723c */ /* 0x040ff00000001828 */
[C---:B----4-:R-:W-:Y:S08]  /*e130*/  HMMA.16816.F32 R36, R68.reuse, R32, R36 ;  /* 0x000000204424723c */ /* 0x050ff00000001824 */
[----:B------:R-:W-:Y:S01]  /*e140*/  HMMA.16816.F32 R72, R68, R34, R72 ;  /* 0x000000224448723c */ /* 0x000fe20000001848 */
[----:B------:R-:W-:Y:S06]  /*e150*/  BAR.SYNC.DEFER_BLOCKING 0x0 ;  /* 0x0000000000007b1d */ /* 0x000fec0000010000 */
[----:B------:R-:W-:Y:S01]  /*e160*/  @!UPT UIADD3 URZ, URZ, URZ, URZ ;  /* 0x0000003f3f3ff290 */ /* 0x000fe2000fffe03f */
[----:B------:R-:W-:Y:S11]  /*e170*/  @!P0 BRA `(.L_x_238) ;  /* 0x0000018000008947 */ /* 0x000ff60003800000 */
[----:B------:R-:W-:Y:S01]  /*e180*/  IADD3 R2, R0, -0x2, RZ ;  /* 0xfffffffe00027810 */ /* 0x000fe20007ffe0ff */
[----:B------:R-:W-:Y:S01]  /*e190*/  IMAD.MOV.U32 R12, RZ, RZ, c[0x0][0x1e4] ;  /* 0x00007900ff0c7624 */ /* 0x000fe200078e00ff */
[----:B------:R-:W-:-:S02]  /*e1a0*/  LOP3.LUT P4, RZ, R243, 0x2, RZ, 0xc0, !PT ;  /* 0x00000002f3ff7812 */ /* 0x000fc4000788c0ff */
        /* <DEDUP_REMOVED lines=21> */
.L_x_238:
[----:B------:R-:W-:Y:S05]  /*e300*/  BSYNC B0 ;  /* 0x0000000000007941 */ /* 0x000fea0003800000 */
.L_x_237:
[----:B-1----:R-:W-:Y:S01]  /*e310*/  SHF.R.S32.HI R18, RZ, 0x1f, R219 ;  /* 0x0000001fff127819 */ /* 0x002fe200000114db */
[----:B------:R-:W-:Y:S01]  /*e320*/  LDSM.16.MT88.4 R124, [R194] ;  /* 0x00000000c27c783b */ /* 0x000fe20000004200 */
[----:B------:R-:W-:-:S02]  /*e330*/  IADD3 R0, R0, -0x2, RZ ;  /* 0xfffffffe00007810 */ /* 0x000fc40007ffe0ff */
[----:B------:R-:W-:Y:S01]  /*e340*/  LEA.HI R18, R18, R219, RZ, 0x2 ;  /* 0x000000db12127211 */ /* 0x000fe200078f10ff */
[----:B------:R-:W-:Y:S03]  /*e350*/  LDSM.16.MT88.4 R56, [R191] ;  /* 0x00000000bf38783b */ /* 0x000fe60000004200 */
[----:B------:R-:W-:Y:S01]  /*e360*/  LOP3.LUT R18, R18, 0x7ffffffc, RZ, 0xc0, !PT ;  /* 0x7ffffffc12127812 */ /* 0x000fe200078ec0ff */
[----:B------:R-:W-:Y:S04]  /*e370*/  LDSM.16.MT88.4 R64, [R194+0x2000] ;  /* 0x00200000c240783b */ /* 0x000fe80000004200 */
[----:B------:R-:W-:Y:S01]  /*e380*/  IMAD.IADD R18, R219, 0x1, -R18 ;  /* 0x00000001db127824 */ /* 0x000fe200078e0a12 */
[----:B------:R-:W-:Y:S03]  /*e390*/  LDSM.16.MT88.4 R80, [R192+0x2000] ;  /* 0x00200000c050783b */ /* 0x000fe60000004200 */
[----:B------:R-:W-:Y:S01]  /*e3a0*/  IMAD.SHL.U32 R18, R18, 0x2, RZ ;  /* 0x0000000212127824 */ /* 0x000fe200078e00ff */
[----:B------:R-:W-:Y:S03]  /*e3b0*/  LDSM.16.MT88.4 R88, [R191+0x2000] ;  /* 0x00200000bf58783b */ /* 0x000fe60000004200 */
[----:B------:R-:W-:Y:S01]  /*e3c0*/  IMAD.IADD R18, R3, 0x1, -R18 ;  /* 0x0000000103127824 */ /* 0x000fe200078e0a12 */
[----:B------:R-:W-:Y:S04]  /*e3d0*/  LDSM.16.MT88.4 R96, [R194+0x4000] ;  /* 0x00400000c260783b */ /* 0x000fe80000004200 */
[C---:B------:R-:W-:Y:S01]  /*e3e0*/  ISETP.GT.AND P3, PT, R18.reuse, RZ, PT ;  /* 0x000000ff1200720c */ /* 0x040fe20003f64270 */
[----:B------:R-:W-:Y:S01]  /*e3f0*/  LDSM.16.MT88.4 R100, [R193+0x4000] ;  /* 0x00400000c164783b */ /* 0x000fe20000004200 */
[----:B------:R-:W-:-:S02]  /*e400*/  ISETP.GT.AND P2, PT, R18, 0x1, PT ;  /* 0x000000011200780c */ /* 0x000fc40003f44270 */
[----:B------:R-:W-:Y:S01]  /*e410*/  ISETP.GT.AND P1, PT, R18, 0x8, PT ;  /* 0x000000081200780c */ /* 0x000fe20003f24270 */
[----:B------:R-:W-:Y:S01]  /*e420*/  LDSM.16.MT88.4 R108, [R192+0x4000] ;  /* 0x00400000c06c783b */ /* 0x000fe20000004200 */
[----:B------:R-:W-:Y:S02]  /*e430*/  FSEL R3, R8, -INF , P3 ;  /* 0xff80000008037808 */ /* 0x000fe40001800000 */
[----:B------:R-:W-:Y:S01]  /*e440*/  FSEL R15, R9, -INF , P2 ;  /* 0xff800000090f7808 */ /* 0x000fe20001000000 */
[----:B------:R-:W0:Y:S01]  /*e450*/  LDGDEPBAR ;  /* 0x00000000000079af */ /* 0x000e220000000000 */
[----:B------:R-:W-:Y:S02]  /*e460*/  ISETP.GT.AND P0, PT, R18, 0x9, PT ;  /* 0x000000091200780c */ /* 0x000fe40003f04270 */
[----:B------:R-:W-:Y:S02]  /*e470*/  FSEL R17, R4, -INF , P1 ;  /* 0xff80000004117808 */ /* 0x000fe40000800000 */
[----:B------:R-:W-:-:S02]  /*e480*/  FMNMX.FTZ R8, R3, R15, !PT ;  /* 0x0000000f03087209 */ /* 0x000fc40007810000 */
[----:B------:R-:W-:Y:S02]  /*e490*/  FSEL R6, R6, -INF , P1 ;  /* 0xff80000006067808 */ /* 0x000fe40000800000 */
[----:B------:R-:W-:Y:S02]  /*e4a0*/  FSEL R16, R5, -INF , P0 ;  /* 0xff80000005107808 */ /* 0x000fe40000000000 */
[C---:B------:R-:W-:Y:S02]  /*e4b0*/  ISETP.GT.AND P1, PT, R18.reuse, 0x10, PT ;  /* 0x000000101200780c */ /* 0x040fe40003f24270 */
[----:B------:R-:W-:Y:S02]  /*e4c0*/  FMNMX.FTZ R8, R17, R8, !PT ;  /* 0x0000000811087209 */ /* 0x000fe40007810000 */
[----:B------:R-:W-:Y:S02]  /*e4d0*/  FSEL R7, R7, -INF , P0 ;  /* 0xff80000007077808 */ /* 0x000fe40000000000 */
[----:B------:R-:W-:-:S02]  /*e4e0*/  ISETP.GT.AND P0, PT, R18, 0x11, PT ;  /* 0x000000111200780c */ /* 0x000fc40003f04270 */
[----:B------:R-:W-:Y:S02]  /*e4f0*/  FSEL R5, R52, -INF , P1 ;  /* 0xff80000034057808 */ /* 0x000fe40000800000 */
[----:B------:R-:W-:Y:S02]  /*e500*/  FMNMX.FTZ R8, R16, R8, !PT ;  /* 0x0000000810087209 */ /* 0x000fe40007810000 */
[----:B------:R-:W-:Y:S02]  /*e510*/  FSEL R2, R11, -INF , P2 ;  /* 0xff8000000b027808 */ /* 0x000fe40001000000 */
[----:B------:R-:W-:Y:S02]  /*e520*/  FSEL R14, R10, -INF , P3 ;  /* 0xff8000000a0e7808 */ /* 0x000fe40001800000 */
[----:B------:R-:W-:Y:S02]  /*e530*/  ISETP.GT.AND P2, PT, R18, 0x18, PT ;  /* 0x000000181200780c */ /* 0x000fe40003f44270 */
[----:B------:R-:W-:-:S02]  /*e540*/  FSEL R4, R53, -INF , P0 ;  /* 0xff80000035047808 */ /* 0x000fc40000000000 */
        /* <DEDUP_REMOVED lines=8> */
[----:B------:R-:W-:Y:S02]  /*e5d0*/  ISETP.GT.AND P0, PT, R18, 0x20, PT ;  /* 0x000000201200780c */ /* 0x000fe40003f04270 */
[----:B------:R-:W-:Y:S02]  /*e5e0*/  FMNMX.FTZ R19, R13, R19, !PT ;  /* 0x000000130d137209 */ /* 0x000fe40007810000 */
[----:B------:R-:W-:Y:S02]  /*e5f0*/  FMNMX.FTZ R20, R6, R20, !PT ;  /* 0x0000001406147209 */ /* 0x000fe40007810000 */
[----:B------:R-:W-:-:S02]  /*e600*/  FSEL R11, R54, -INF , P1 ;  /* 0xff800000360b7808 */ /* 0x000fc40000800000 */
[----:B------:R-:W-:Y:S02]  /*e610*/  ISETP.GT.AND P6, PT, R18, 0x21, PT ;  /* 0x000000211200780c */ /* 0x000fe40003fc4270 */
[----:B------:R-:W-:Y:S02]  /*e620*/  FSEL R153, R44, -INF , P0 ;  /* 0xff8000002c997808 */ /* 0x000fe40000000000 */
[----:B------:R-:W-:Y:S02]  /*e630*/  FMNMX.FTZ R19, R12, R19, !PT ;  /* 0x000000130c137209 */ /* 0x000fe40007810000 */
[----:B------:R-:W-:Y:S02]  /*e640*/  FMNMX.FTZ R20, R7, R20, !PT ;  /* 0x0000001407147209 */ /* 0x000fe40007810000 */
[----:B------:R-:W-:Y:S02]  /*e650*/  ISETP.GT.AND P5, PT, R18, 0x28, PT ;  /* 0x000000281200780c */ /* 0x000fe40003fa4270 */
[----:B------:R-:W-:-:S02]  /*e660*/  FSEL R154, R45, -INF , P6 ;  /* 0xff8000002d9a7808 */ /* 0x000fc40003000000 */
[----:B------:R-:W-:Y:S02]  /*e670*/  FMNMX.FTZ R19, R153, R19, !PT ;  /* 0x0000001399137209 */ /* 0x000fe40007810000 */
[----:B------:R-:W-:Y:S02]  /*e680*/  FMNMX.FTZ R20, R11, R20, !PT ;  /* 0x000000140b147209 */ /* 0x000fe40007810000 */
[----:B------:R-:W-:Y:S02]  /*e690*/  FSEL R9, R50, -INF , P2 ;  /* 0xff80000032097808 */ /* 0x000fe40001000000 */
[----:B------:R-:W-:Y:S01]  /*e6a0*/  ISETP.GT.AND P4, PT, R18, 0x29, PT ;  /* 0x000000291200780c */ /* 0x000fe20003f84270 */
[----:B------:R-:W-:Y:S01]  /*e6b0*/  LDSM.16.MT88.4 R48, [R192] ;  /* 0x00000000c030783b */ /* 0x000fe20000004200 */
[----:B------:R-:W-:Y:S02]  /*e6c0*/  FSEL R156, R40, -INF , P5 ;  /* 0xff800000289c7808 */ /* 0x000fe40002800000 */
[----:B------:R-:W-:-:S02]  /*e6d0*/  FMNMX.FTZ R19, R154, R19, !PT ;  /* 0x000000139a137209 */ /* 0x000fc40007810000 */
[----:B------:R-:W-:Y:S02]  /*e6e0*/  FMNMX.FTZ R20, R10, R20, !PT ;  /* 0x000000140a147209 */ /* 0x000fe40007810000 */
[----:B------:R-:W-:Y:S02]  /*e6f0*/  ISETP.GT.AND P3, PT, R18, 0x30, PT ;  /* 0x000000301200780c */ /* 0x000fe40003f64270 */
[----:B------:R-:W-:Y:S02]  /*e700*/  FSEL R158, R41, -INF , P4 ;  /* 0xff800000299e7808 */ /* 0x000fe40002000000 */
[----:B------:R-:W-:Y:S02]  /*e710*/  FMNMX.FTZ R19, R156, R19, !PT ;  /* 0x000000139c137209 */ /* 0x000fe40007810000 */
[----:B------:R-:W-:Y:S02]  /*e720*/  FMNMX.FTZ R20, R9, R20, !PT ;  /* 0x0000001409147209 */ /* 0x000fe40007810000 */
[----:B------:R-:W-:-:S02]  /*e730*/  ISETP.GT.AND P2, PT, R18, 0x31, PT ;  /* 0x000000311200780c */ /* 0x000fc40003f44270 */
[----:B------:R-:W-:Y:S02]  /*e740*/  FSEL R27, R46, -INF , P0 ;  /* 0xff8000002e1b7808 */ /* 0x000fe40000000000 */
[----:B------:R-:W-:Y:S02]  /*e750*/  FSEL R165, R36, -INF , P3 ;  /* 0xff80000024a57808 */ /* 0x000fe40001800000 */
[----:B------:R-:W-:Y:S02]  /*e760*/  FMNMX.FTZ R19, R158, R19, !PT ;  /* 0x000000139e137209 */ /* 0x000fe40007810000 */
[----:B------:R-:W-:Y:S02]  /*e770*/  FMNMX.FTZ R20, R8, R20, !PT ;  /* 0x0000001408147209 */ /* 0x000fe40007810000 */
        /* <DEDUP_REMOVED lines=13> */
[----:B------:R-:W-:Y:S01]  /*e850*/  FMNMX.FTZ R20, R26, R20, !PT ;  /* 0x000000141a147209 */ /* 0x000fe20007810000 */
[----:B------:R-:W-:Y:S01]  /*e860*/  LDSM.16.MT88.4 R40, [R193] ;  /* 0x00000000c128783b */ /* 0x000fe20000004200 */
[----:B------:R-:W-:-:S02]  /*e870*/  FMNMX.FTZ R18, R160, R18, !PT ;  /* 0x00000012a0127209 */ /* 0x000fc40007810000 */
[----:B------:R-:W-:Y:S02]  /*e880*/  FSEL R157, R38, -INF , P3 ;  /* 0xff800000269d7808 */ /* 0x000fe40001800000 */
[----:B------:R-:W-:Y:S01]  /*e890*/  FMNMX.FTZ R20, R24, R20, !PT ;  /* 0x0000001418147209 */ /* 0x000fe20007810000 */
[----:B------:R-:W1:Y:S01]  /*e8a0*/  SHFL.BFLY PT, R19, R18, 0x2, 0x1f ;  /* 0x0c401f0012137f89 */ /* 0x000e6200000e0000 */
[----:B------:R-:W-:Y:S02]  /*e8b0*/  FSEL R155, R39, -INF , P2 ;  /* 0xff800000279b7808 */ /* 0x000fe40001000000 */
[----:B------:R-:W-:Y:S02]  /*e8c0*/  FMNMX.FTZ R20, R157, R20, !PT ;  /* 0x000000149d147209 */ /* 0x000fe40007810000 */
[----:B------:R-:W-:Y:S02]  /*e8d0*/  FSEL R152, R74, -INF , P1 ;  /* 0xff8000004a987808 */ /* 0x000fe40000800000 */
[----:B------:R-:W-:-:S02]  /*e8e0*/  FMNMX.FTZ R20, R155, R20, !PT ;  /* 0x000000149b147209 */ /* 0x000fc40007810000 */
[----:B------:R-:W-:Y:S02]  /*e8f0*/  FSEL R151, R75, -INF , P0 ;  /* 0xff8000004b977808 */ /* 0x000fe40000000000 */
[----:B------:R-:W-:Y:S01]  /*e900*/  FMNMX.FTZ R20, R152, R20, !PT ;  /* 0x0000001498147209 */ /* 0x000fe20007810000 */
[----:B------:R-:W-:Y:S03]  /*e910*/  LDSM.16.MT88.4 R72, [R193+0x2000] ;  /* 0x00200000c148783b */ /* 0x000fe60000004200 */
[----:B------:R-:W-:-:S05]  /*e920*/  FMNMX.FTZ R22, R151, R20, !PT ;  /* 0x0000001497167209 */ /* 0x000fca0007810000 */
[----:B------:R-:W2:Y:S01]  /*e930*/  SHFL.BFLY PT, R20, R22, 0x2, 0x1f ;  /* 0x0c401f0016147f89 */ /* 0x000ea200000e0000 */
[----:B-1----:R-:W-:-:S05]  /*e940*/  FMNMX.FTZ R21, R18, R19, !PT ;  /* 0x0000001312157209 */ /* 0x002fca0007810000 */
[----:B------:R-:W1:Y:S01]  /*e950*/  SHFL.BFLY PT, R137, R21, 0x1, 0x1f ;  /* 0x0c201f0015897f89 */ /* 0x000e6200000e0000 */
[----:B--2---:R-:W-:-:S05]  /*e960*/  FMNMX.FTZ R19, R22, R20, !PT ;  /* 0x0000001416137209 */ /* 0x004fca0007810000 */
[----:B------:R-:W2:Y:S01]  /*e970*/  SHFL.BFLY PT, R18, R19, 0x1, 0x1f ;  /* 0x0c201f0013127f89 */ /* 0x000ea200000e0000 */
[----:B-1----:R-:W-:-:S03]  /*e980*/  FMNMX.FTZ R137, R21, R137, !PT ;  /* 0x0000008915897209 */ /* 0x002fc60007810000 */
[----:B------:R-:W-:Y:S01]  /*e990*/  LDSM.16.MT88.4 R20, [R191+0x800] ;  /* 0x00080000bf14783b */ /* 0x000fe20000004200 */
[C---:B------:R-:W-:Y:S01]  /*e9a0*/  FSETP.NEU.FTZ.AND P0, PT, R137.reuse, -INF , PT ;  /* 0xff8000008900780b */ /* 0x040fe20003f1d000 */
[----:B------:R-:W-:-:S05]  /*e9b0*/  FMUL.FTZ R159, R137, c[0x0][0x2d0] ;  /* 0x0000b400899f7a20 */ /* 0x000fca0000410000 */
[----:B------:R-:W-:-:S05]  /*e9c0*/  FSEL R159, R159, RZ, P0 ;  /* 0x000000ff9f9f7208 */ /* 0x000fca0000000000 */
[--C-:B------:R-:W-:Y:S02]  /*e9d0*/  FFMA.FTZ R142, R3, c[0x0][0x2d0], -R159.reuse ;  /* 0x0000b400038e7a23 */ /* 0x100fe4000001089f */
[--C-:B------:R-:W-:Y:S02]  /*e9e0*/  FFMA.FTZ R35, R15, c[0x0][0x2d0], -R159.reuse ;  /* 0x0000b4000f237a23 */ /* 0x100fe4000001089f */
[--C-:B------:R-:W-:Y:S01]  /*e9f0*/  FFMA.FTZ R34, R17, c[0x0][0x2d0], -R159.reuse ;  /* 0x0000b40011227a23 */ /* 0x100fe2000001089f */
[----:B--2---:R-:W-:Y:S01]  /*ea00*/  FMNMX.FTZ R3, R19, R18, !PT ;  /* 0x0000001213037209 */ /* 0x004fe20007810000 */
[--C-:B------:R-:W-:Y:S01]  /*ea10*/  FFMA.FTZ R28, R16, c[0x0][0x2d0], -R159.reuse ;  /* 0x0000b400101c7a23 */ /* 0x100fe2000001089f */
[----:B------:R-:W-:Y:S01]  /*ea20*/  MUFU.EX2 R142, R142 ;  /* 0x0000008e008e7308 */ /* 0x000fe20000000800 */
[--C-:B------:R-:W-:Y:S01]  /*ea30*/  FFMA.FTZ R145, R5, c[0x0][0x2d0], -R159.reuse ;  /* 0x0000b40005917a23 */ /* 0x100fe2000001089f */
[C---:B------:R-:W-:Y:S01]  /*ea40*/  FSETP.NEU.FTZ.AND P0, PT, R3.reuse, -INF , PT ;  /* 0xff8000000300780b */ /* 0x040fe20003f1d000 */
[----:B------:R-:W-:Y:S01]  /*ea50*/  FMUL.FTZ R150, R3, c[0x0][0x2d0] ;  /* 0x0000b40003967a20 */ /* 0x000fe20000410000 */
[----:B------:R-:W-:Y:S01]  /*ea60*/  LDSM.16.MT88.4 R16, [R194+0x800] ;  /* 0x00080000c210783b */ /* 0x000fe20000004200 */
[----:B------:R-:W-:-:S02]  /*ea70*/  FFMA.FTZ R33, R4, c[0x0][0x2d0], -R159 ;  /* 0x0000b40004217a23 */ /* 0x000fc4000001089f */
[--C-:B------:R-:W-:Y:S01]  /*ea80*/  FFMA.FTZ R144, R13, c[0x0][0x2d0], -R159.reuse ;  /* 0x0000b4000d907a23 */ /* 0x100fe2000001089f */
[----:B------:R-:W-:Y:S01]  /*ea90*/  FSEL R150, R150, RZ, P0 ;  /* 0x000000ff96967208 */ /* 0x000fe20000000000 */
[----:B------:R-:W1:Y:S01]  /*eaa0*/  MUFU.EX2 R35, R35 ;  /* 0x0000002300237308 */ /* 0x000e620000000800 */
[--C-:B------:R-:W-:Y:S01]  /*eab0*/  FFMA.FTZ R32, R12, c[0x0][0x2d0], -R159.reuse ;  /* 0x0000b4000c207a23 */ /* 0x100fe2000001089f */
[----:B------:R-:W-:Y:S01]  /*eac0*/  ISETP.GE.AND P0, PT, R0, R249, PT ;  /* 0x000000f90000720c */ /* 0x000fe20003f06270 */
[----:B------:R-:W-:Y:S02]  /*ead0*/  FFMA.FTZ R153, R153, c[0x0][0x2d0], -R159 ;  /* 0x0000b40099997a23 */ /* 0x000fe4000001089f */
[--C-:B------:R-:W-:Y:S02]  /*eae0*/  FFMA.FTZ R30, R2, c[0x0][0x2d0], -R150.reuse ;  /* 0x0000b400021e7a23 */ /* 0x100fe40000010896 */
[--C-:B------:R-:W-:Y:S01]  /*eaf0*/  FFMA.FTZ R31, R14, c[0x0][0x2d0], -R150.reuse ;  /* 0x0000b4000e1f7a23 */ /* 0x100fe20000010896 */
[----:B------:R-:W-:Y:S01]  /*eb00*/  MUFU.EX2 R34, R34 ;  /* 0x0000002200227308 */ /* 0x000fe20000000800 */
[--C-:B------:R-:W-:Y:S01]  /*eb10*/  FFMA.FTZ R29, R6, c[0x0][0x2d0], -R150.reuse ;  /* 0x0000b400061d7a23 */ /* 0x100fe20000010896 */
[----:B------:R-:W-:Y:S01]  /*eb20*/  LDSM.16.MT88.4 R12, [R193+0x800] ;  /* 0x00080000c10c783b */ /* 0x000fe20000004200 */
[----:B------:R-:W-:-:S02]  /*eb30*/  FFMA.FTZ R2, R7, c[0x0][0x2d0], -R150 ;  /* 0x0000b40007027a23 */ /* 0x000fc40000010896 */
[--C-:B------:R-:W-:Y:S01]  /*eb40*/  FFMA.FTZ R149, R11, c[0x0][0x2d0], -R150.reuse ;  /* 0x0000b4000b957a23 */ /* 0x100fe20000010896 */
[----:B------:R-:W2:Y:S01]  /*eb50*/  LDSM.16.MT88.4 R4, [R191+0x4000] ;  /* 0x00400000bf04783b */ /* 0x000ea20000004200 */
[--C-:B------:R-:W-:Y:S01]  /*eb60*/  FFMA.FTZ R147, R10, c[0x0][0x2d0], -R150.reuse ;  /* 0x0000b4000a937a23 */ /* 0x100fe20000010896 */
[----:B------:R-:W3:Y:S01]  /*eb70*/  MUFU.EX2 R28, R28 ;  /* 0x0000001c001c7308 */ /* 0x000ee20000000800 */
[--C-:B------:R-:W-:Y:S01]  /*eb80*/  FFMA.FTZ R148, R9, c[0x0][0x2d0], -R150.reuse ;  /* 0x0000b40009947a23 */ /* 0x100fe20000010896 */
[----:B-1----:R-:W-:Y:S01]  /*eb90*/  F2FP.PACK_AB R112, R35, R142 ;  /* 0x0000008e2370723e */ /* 0x002fe200000000ff */
[----:B------:R-:W-:Y:S02]  /*eba0*/  FFMA.FTZ R146, R8, c[0x0][0x2d0], -R150 ;  /* 0x0000b40008927a23 */ /* 0x000fe40000010896 */
[----:B------:R-:W1:Y:S01]  /*ebb0*/  LDSM.16.MT88.4 R8, [R192+0x800] ;  /* 0x00080000c008783b */ /* 0x000e620000004200 */
[--C-:B------:R-:W-:Y:S02]  /*ebc0*/  FFMA.FTZ R154, R154, c[0x0][0x2d0], -R159.reuse ;  /* 0x0000b4009a9a7a23 */ /* 0x100fe4000001089f */
[----:B------:R-:W-:Y:S01]  /*ebd0*/  MUFU.EX2 R31, R31 ;  /* 0x0000001f001f7308 */ /* 0x000fe20000000800 */
[----:B------:R-:W-:-:S02]  /*ebe0*/  FFMA.FTZ R156, R156, c[0x0][0x2d0], -R159 ;  /* 0x0000b4009c9c7a23 */ /* 0x000fc4000001089f */
[--C-:B------:R-:W-:Y:S02]  /*ebf0*/  FFMA.FTZ R158, R158, c[0x0][0x2d0], -R159.reuse ;  /* 0x0000b4009e9e7a23 */ /* 0x100fe4000001089f */
[--C-:B------:R-:W-:Y:S02]  /*ec00*/  FFMA.FTZ R163, R27, c[0x0][0x2d0], -R150.reuse ;  /* 0x0000b4001ba37a23 */ /* 0x100fe40000010896 */
[--C-:B------:R-:W-:Y:S01]  /*ec10*/  FFMA.FTZ R164, R25, c[0x0][0x2d0], -R150.reuse ;  /* 0x0000b40019a47a23 */ /* 0x100fe20000010896 */
[----:B------:R-:W4:Y:S01]  /*ec20*/  MUFU.EX2 R30, R30 ;  /* 0x0000001e001e7308 */ /* 0x000f220000000800 */
[----:B---3--:R-:W-:Y:S01]  /*ec30*/  F2FP.PACK_AB R114, R28, R34 ;  /* 0x000000221c72723e */ /* 0x008fe200000000ff */
[--C-:B------:R-:W-:Y:S02]  /*ec40*/  FFMA.FTZ R166, R26, c[0x0][0x2d0], -R150.reuse ;  /* 0x0000b4001aa67a23 */ /* 0x100fe40000010896 */
[----:B------:R-:W-:Y:S02]  /*ec50*/  FFMA.FTZ R167, R24, c[0x0][0x2d0], -R150 ;  /* 0x0000b40018a77a23 */ /* 0x000fe40000010896 */
[----:B------:R-:W-:Y:S01]  /*ec60*/  LDSM.16.MT88.4 R24, [R191+0x1000] ;  /* 0x00100000bf18783b */ /* 0x000fe20000004200 */
[--C-:B------:R-:W-:Y:S01]  /*ec70*/  FFMA.FTZ R165, R165, c[0x0][0x2d0], -R159.reuse ;  /* 0x0000b400a5a57a23 */ /* 0x100fe2000001089f */
[----:B------:R-:W-:Y:S01]  /*ec80*/  MUFU.EX2 R29, R29 ;  /* 0x0000001d001d7308 */ /* 0x000fe20000000800 */
[----:B------:R-:W-:-:S02]  /*ec90*/  FFMA.FTZ R162, R162, c[0x0][0x2d0], -R159 ;  /* 0x0000b400a2a27a23 */ /* 0x000fc4000001089f */
[--C-:B------:R-:W-:Y:S02]  /*eca0*/  FFMA.FTZ R161, R161, c[0x0][0x2d0], -R159.reuse ;  /* 0x0000b400a1a17a23 */ /* 0x100fe4000001089f */
[----:B------:R-:W-:Y:S02]  /*ecb0*/  FFMA.FTZ R252, R160, c[0x0][0x2d0], -R159 ;  /* 0x0000b400a0fc7a23 */ /* 0x000fe4000001089f */
[--C-:B------:R-:W-:Y:S01]  /*ecc0*/  FFMA.FTZ R157, R157, c[0x0][0x2d0], -R150.reuse ;  /* 0x0000b4009d9d7a23 */ /* 0x100fe20000010896 */
[----:B------:R-:W3:Y:S01]  /*ecd0*/  MUFU.EX2 R2, R2 ;  /* 0x0000000200027308 */ /* 0x000ee20000000800 */
[----:B----4-:R-:W-:Y:S01]  /*ece0*/  F2FP.PACK_AB R113, R30, R31 ;  /* 0x0000001f1e71723e */ /* 0x010fe200000000ff */
[--C-:B------:R-:W-:Y:S02]  /*ecf0*/  FFMA.FTZ R155, R155, c[0x0][0x2d0], -R150.reuse ;  /* 0x0000b4009b9b7a23 */ /* 0x100fe40000010896 */
[--C-:B------:R-:W-:Y:S02]  /*ed00*/  FFMA.FTZ R152, R152, c[0x0][0x2d0], -R150.reuse ;  /* 0x0000b40098987a23 */ /* 0x100fe40000010896 */
[----:B------:R-:W-:-:S02]  /*ed10*/  FFMA.FTZ R251, R151, c[0x0][0x2d0], -R150 ;  /* 0x0000b40097fb7a23 */ /* 0x000fc40000010896 */
[----:B------:R-:W-:Y:S01]  /*ed20*/  MUFU.EX2 R145, R145 ;  /* 0x0000009100917308 */ /* 0x000fe20000000800 */
[----:B------:R-:W-:Y:S02]  /*ed30*/  FADD.FTZ R35, R142, R35 ;  /* 0x000000238e237221 */ /* 0x000fe40000010000 */
[----:B------:R-:W-:Y:S02]  /*ed40*/  FADD.FTZ R30, R31, R30 ;  /* 0x0000001e1f1e7221 */ /* 0x000fe40000010000 */
[----:B------:R-:W-:Y:S01]  /*ed50*/  FADD.FTZ R34, R34, R35 ;  /* 0x0000002322227221 */ /* 0x000fe20000010000 */
[----:B---3--:R-:W-:Y:S02]  /*ed60*/  F2FP.PACK_AB R115, R2, R29 ;  /* 0x0000001d0273723e */ /* 0x008fe400000000ff */
[----:B------:R-:W3:Y:S01]  /*ed70*/  MUFU.EX2 R33, R33 ;  /* 0x0000002100217308 */ /* 0x000ee20000000800 */
[----:B------:R-:W-:Y:S02]  /*ed80*/  FADD.FTZ R29, R29, R30 ;  /* 0x0000001e1d1d7221 */ /* 0x000fe40000010000 */
[----:B------:R-:W-:-:S02]  /*ed90*/  FADD.FTZ R34, R28, R34 ;  /* 0x000000221c227221 */ /* 0x000fc40000010000 */
[----:B------:R-:W-:Y:S01]  /*eda0*/  FADD.FTZ R29, R2, R29 ;  /* 0x0000001d021d7221 */ /* 0x000fe20000010000 */
[C---:B------:R-:W-:Y:S02]  /*edb0*/  HMMA.16816.F32 R36, R112.reuse, R40, RZ ;  /* 0x000000287024723c */ /* 0x040fe400000018ff */
[----:B------:R-:W-:Y:S06]  /*edc0*/  MUFU.EX2 R144, R144 ;  /* 0x0000009000907308 */ /* 0x000fec0000000800 */
[C---:B------:R-:W-:Y:S02]  /*edd0*/  HMMA.16816.F32 R44, R112.reuse, R48, RZ ;  /* 0x00000030702c723c */ /* 0x040fe400000018ff */
[----:B------:R-:W-:Y:S06]  /*ede0*/  MUFU.EX2 R32, R32 ;  /* 0x0000002000207308 */ /* 0x000fec0000000800 */
[C---:B------:R-:W-:Y:S02]  /*edf0*/  HMMA.16816.F32 R40, R112.reuse, R42, RZ ;  /* 0x0000002a7028723c */ /* 0x040fe400000018ff */
[----:B------:R-:W-:Y:S06]  /*ee00*/  MUFU.EX2 R149, R149 ;  /* 0x0000009500957308 */ /* 0x000fec0000000800 */
[C---:B------:R-:W-:Y:S02]  /*ee10*/  HMMA.16816.F32 R48, R112.reuse, R50, RZ ;  /* 0x000000327030723c */ /* 0x040fe400000018ff */
[----:B------:R-:W4:Y:S06]  /*ee20*/  MUFU.EX2 R147, R147 ;  /* 0x0000009300937308 */ /* 0x000f2c0000000800 */
        /* <DEDUP_REMOVED lines=35> */
[----:B------:R-:W1:Y:S06]  /*f060*/  MUFU.EX2 R251, R251 ;  /* 0x000000fb00fb7308 */ /* 0x000e6c0000000800 */
[C---:B--2---:R-:W-:Y:S07]  /*f070*/  HMMA.16816.F32 R116, R112.reuse, R4, RZ ;  /* 0x000000047074723c */ /* 0x044fee00000018ff */
[----:B---3--:R-:W-:Y:S01]  /*f080*/  F2FP.PACK_AB R4, R33, R145 ;  /* 0x000000912104723e */ /* 0x008fe200000000ff */
[----:B------:R-:W-:Y:S01]  /*f090*/  HMMA.16816.F32 R112, R112, R6, RZ ;  /* 0x000000067070723c */ /* 0x000fe200000018ff */
[----:B----4-:R-:W-:Y:S01]  /*f0a0*/  F2FP.PACK_AB R5, R147, R149 ;  /* 0x000000959305723e */ /* 0x010fe200000000ff */
        /* <DEDUP_REMOVED lines=9> */
[----:B------:R-:W-:Y:S01]  /*f140*/  HMMA.16816.F32 R36, R4, R12, R36 ;  /* 0x0000000c0424723c */ /* 0x000fe20000001824 */
[----:B------:R-:W-:-:S07]  /*f150*/  FADD.FTZ R148, R146, R148 ;  /* 0x0000009492947221 */ /* 0x000fce0000010000 */
[C---:B------:R-:W-:Y:S01]  /*f160*/  HMMA.16816.F32 R40, R4.reuse, R14, R40 ;  /* 0x0000000e0428723c */ /* 0x040fe20000001828 */
[----:B------:R-:W2:Y:S07]  /*f170*/  LDSM.16.MT88.4 R12, [R193+0x2800] ;  /* 0x00280000c10c783b */ /* 0x000eae0000004200 */
[C---:B-1----:R-:W-:Y:S08]  /*f180*/  HMMA.16816.F32 R44, R4.reuse, R8, R44 ;  /* 0x00000008042c723c */ /* 0x042ff0000000182c */
[C---:B------:R-:W-:Y:S01]  /*f190*/  HMMA.16816.F32 R48, R4.reuse, R10, R48 ;  /* 0x0000000a0430723c */ /* 0x040fe20000001830 */
[----:B------:R-:W1:Y:S07]  /*f1a0*/  LDSM.16.MT88.4 R8, [R192+0x2800] ;  /* 0x00280000c008783b */ /* 0x000e6e0000004200 */
[C---:B------:R-:W-:Y:S08]  /*f1b0*/  HMMA.16816.F32 R128, R4.reuse, R16, R128 ;  /* 0x000000100480723c */ /* 0x040ff00000001880 */
[C---:B------:R-:W-:Y:S01]  /*f1c0*/  HMMA.16816.F32 R124, R4.reuse, R18, R124 ;  /* 0x00000012047c723c */ /* 0x040fe2000000187c */
[----:B------:R-:W3:Y:S07]  /*f1d0*/  LDSM.16.MT88.4 R16, [R194+0x2800] ;  /* 0x00280000c210783b */ /* 0x000eee0000004200 */
[C---:B------:R-:W-:Y:S08]  /*f1e0*/  HMMA.16816.F32 R52, R4.reuse, R20, R52 ;  /* 0x000000140434723c */ /* 0x040ff00000001834 */
[C---:B------:R-:W-:Y:S01]  /*f1f0*/  HMMA.16816.F32 R56, R4.reuse, R22, R56 ;  /* 0x000000160438723c */ /* 0x040fe20000001838 */
[----:B------:R-:W4:Y:S07]  /*f200*/  LDSM.16.MT88.4 R20, [R191+0x2800] ;  /* 0x00280000bf14783b */ /* 0x000f2e0000004200 */
[C---:B--2---:R-:W-:Y:S08]  /*f210*/  HMMA.16816.F32 R68, R4.reuse, R12, R68 ;  /* 0x0000000c0444723c */ /* 0x044ff00000001844 */
[C---:B------:R-:W-:Y:S01]  /*f220*/  HMMA.16816.F32 R72, R4.reuse, R14, R72 ;  /* 0x0000000e0448723c */ /* 0x040fe20000001848 */
[----:B------:R-:W2:Y:S07]  /*f230*/  LDSM.16.MT88.4 R12, [R193+0x4800] ;  /* 0x00480000c10c783b */ /* 0x000eae0000004200 */
[C---:B-1----:R-:W-:Y:S08]  /*f240*/  HMMA.16816.F32 R76, R4.reuse, R8, R76 ;  /* 0x00000008044c723c */ /* 0x042ff0000000184c */
[C---:B------:R-:W-:Y:S01]  /*f250*/  HMMA.16816.F32 R80, R4.reuse, R10, R80 ;  /* 0x0000000a0450723c */ /* 0x040fe20000001850 */
[----:B------:R-:W1:Y:S07]  /*f260*/  LDSM.16.MT88.4 R8, [R192+0x4800] ;  /* 0x00480000c008783b */ /* 0x000e6e0000004200 */
[C---:B---3--:R-:W-:Y:S08]  /*f270*/  HMMA.16816.F32 R60, R4.reuse, R16, R60 ;  /* 0x00000010043c723c */ /* 0x048ff0000000183c */
[C---:B------:R-:W-:Y:S01]  /*f280*/  HMMA.16816.F32 R64, R4.reuse, R18, R64 ;  /* 0x000000120440723c */ /* 0x040fe20000001840 */
[----:B------:R-:W3:Y:S07]  /*f290*/  LDSM.16.MT88.4 R16, [R194+0x4800] ;  /* 0x00480000c210783b */ /* 0x000eee0000004200 */
[C---:B----4-:R-:W-:Y:S08]  /*f2a0*/  HMMA.16816.F32 R84, R4.reuse, R20, R84 ;  /* 0x000000140454723c */ /* 0x050ff00000001854 */
        /* <DEDUP_REMOVED lines=12> */
[----:B------:R-:W-:Y:S01]  /*f370*/  HMMA.16816.F32 R112, R4, R22, R112 ;  /* 0x000000160470723c */ /* 0x000fe20000001870 */
[----:B------:R-:W4:Y:S06]  /*f380*/  LDSM.16.MT88.4 R20, [R194+0x3000] ;  /* 0x00300000c214783b */ /* 0x000f2c0000004200 */
        /* <DEDUP_REMOVED lines=9> */
[----:B--2---:R-:W-:Y:S01]  /*f420*/  HMMA.16816.F32 R36, R4, R12, R36 ;  /* 0x0000000c0424723c */ /* 0x004fe20000001824 */
[----:B------:R-:W-:-:S02]  /*f430*/  FADD.FTZ R166, R166, R163 ;  /* 0x000000a3a6a67221 */ /* 0x000fc40000010000 */
[----:B------:R-:W-:Y:S02]  /*f440*/  FADD.FTZ R156, R158, R156 ;  /* 0x0000009c9e9c7221 */ /* 0x000fe40000010000 */
[----:B------:R-:W-:Y:S02]  /*f450*/  FADD.FTZ R166, R167, R166 ;  /* 0x000000a6a7a67221 */ /* 0x000fe40000010000 */
[----:B------:R-:W-:Y:S01]  /*f460*/  FADD.FTZ R156, R165, R156 ;  /* 0x0000009ca59c7221 */ /* 0x000fe20000010000 */
[----:B------:R-:W-:Y:S01]  /*f470*/  HMMA.16816.F32 R40, R4, R14, R40 ;  /* 0x0000000e0428723c */ /* 0x000fe20000001828 */
[----:B------:R-:W2:Y:S01]  /*f480*/  LDSM.16.MT88.4 R12, [R193+0x3000] ;  /* 0x00300000c10c783b */ /* 0x000ea20000004200 */
[----:B------:R-:W-:Y:S02]  /*f490*/  FADD.FTZ R166, R157, R166 ;  /* 0x000000a69da67221 */ /* 0x000fe40000010000 */
[----:B------:R-:W-:Y:S02]  /*f4a0*/  FADD.FTZ R156, R162, R156 ;  /* 0x0000009ca29c7221 */ /* 0x000fe40000010000 */
[----:B------:R-:W-:-:S02]  /*f4b0*/  FADD.FTZ R166, R155, R166 ;  /* 0x000000a69ba67221 */ /* 0x000fc40000010000 */
[----:B-1----:R-:W-:Y:S01]  /*f4c0*/  HMMA.16816.F32 R44, R4, R8, R44 ;  /* 0x00000008042c723c */ /* 0x002fe2000000182c */
[----:B------:R-:W-:Y:S02]  /*f4d0*/  FADD.FTZ R156, R161, R156 ;  /* 0x0000009ca19c7221 */ /* 0x000fe40000010000 */
[----:B------:R-:W-:-:S05]  /*f4e0*/  FADD.FTZ R166, R152, R166 ;  /* 0x000000a698a67221 */ /* 0x000fca0000010000 */
[C---:B------:R-:W-:Y:S01]  /*f4f0*/  HMMA.16816.F32 R48, R4.reuse, R10, R48 ;  /* 0x0000000a0430723c */ /* 0x040fe20000001830 */
[----:B------:R-:W1:Y:S07]  /*f500*/  LDSM.16.MT88.4 R8, [R192+0x3000] ;  /* 0x00300000c008783b */ /* 0x000e6e0000004200 */
[C---:B---3--:R-:W-:Y:S08]  /*f510*/  HMMA.16816.F32 R128, R4.reuse, R16, R128 ;  /* 0x000000100480723c */ /* 0x048ff00000001880 */
[C---:B------:R-:W-:Y:S01]  /*f520*/  HMMA.16816.F32 R124, R4.reuse, R18, R124 ;  /* 0x00000012047c723c */ /* 0x040fe2000000187c */
[----:B------:R-:W3:Y:S07]  /*f530*/  LDSM.16.MT88.4 R16, [R191+0x3000] ;  /* 0x00300000bf10783b */ /* 0x000eee0000004200 */
[C---:B----4-:R-:W-:Y:S08]  /*f540*/  HMMA.16816.F32 R60, R4.reuse, R20, R60 ;  /* 0x00000014043c723c */ /* 0x050ff0000000183c */
[C---:B--2---:R-:W-:Y:S08]  /*f550*/  HMMA.16816.F32 R68, R4.reuse, R12, R68 ;  /* 0x0000000c0444723c */ /* 0x044ff00000001844 */
[C---:B------:R-:W-:Y:S01]  /*f560*/  HMMA.16816.F32 R72, R4.reuse, R14, R72 ;  /* 0x0000000e0448723c */ /* 0x040fe20000001848 */
[----:B------:R-:W2:Y:S07]  /*f570*/  LDSM.16.MT88.4 R12, [R193+0x5000] ;  /* 0x00500000c10c783b */ /* 0x000eae0000004200 */
[C---:B-1----:R-:W-:Y:S08]  /*f580*/  HMMA.16816.F32 R76, R4.reuse, R8, R76 ;  /* 0x00000008044c723c */ /* 0x042ff0000000184c */
[C---:B------:R-:W-:Y:S01]  /*f590*/  HMMA.16816.F32 R80, R4.reuse, R10, R80 ;  /* 0x0000000a0450723c */ /* 0x040fe20000001850 */
[----:B------:R-:W1:Y:S07]  /*f5a0*/  LDSM.16.MT88.4 R8, [R192+0x5000] ;  /* 0x00500000c008783b */ /* 0x000e6e0000004200 */
[C---:B------:R-:W-:Y:S01]  /*f5b0*/  HMMA.16816.F32 R64, R4.reuse, R22, R64 ;  /* 0x000000160440723c */ /* 0x040fe20000001840 */
[----:B------:R-:W4:Y:S07]  /*f5c0*/  LDSM.16.MT88.4 R20, [R194+0x5000] ;  /* 0x00500000c214783b */ /* 0x000f2e0000004200 */
[C---:B---3--:R-:W-:Y:S08]  /*f5d0*/  HMMA.16816.F32 R84, R4.reuse, R16, R84 ;  /* 0x000000100454723c */ /* 0x048ff00000001854 */
[C---:B------:R-:W-:Y:S01]  /*f5e0*/  HMMA.16816.F32 R88, R4.reuse, R18, R88 ;  /* 0x000000120458723c */ /* 0x040fe20000001858 */
[----:B------:R-:W3:Y:S07]  /*f5f0*/  LDSM.16.MT88.4 R16, [R191+0x5000] ;  /* 0x00500000bf10783b */ /* 0x000eee0000004200 */
[C---:B--2---:R-:W-:Y:S08]  /*f600*/  HMMA.16816.F32 R120, R4.reuse, R12, R120 ;  /* 0x0000000c0478723c */ /* 0x044ff00000001878 */
[C---:B------:R-:W-:Y:S01]  /*f610*/  HMMA.16816.F32 R100, R4.reuse, R14, R100 ;  /* 0x0000000e0464723c */ /* 0x040fe20000001864 */
[----:B------:R-:W2:Y:S07]  /*f620*/  LDSM.16.MT88.4 R12, [R193+0x1800] ;  /* 0x00180000c10c783b */ /* 0x000eae0000004200 */
[C---:B-1----:R-:W-:Y:S08]  /*f630*/  HMMA.16816.F32 R104, R4.reuse, R8, R104 ;  /* 0x000000080468723c */ /* 0x042ff00000001868 */
[C---:B------:R-:W-:Y:S01]  /*f640*/  HMMA.16816.F32 R108, R4.reuse, R10, R108 ;  /* 0x0000000a046c723c */ /* 0x040fe2000000186c */
[----:B------:R-:W1:Y:S07]  /*f650*/  LDSM.16.MT88.4 R8, [R191+0x1800] ;  /* 0x00180000bf08783b */ /* 0x000e6e0000004200 */
[C---:B------:R-:W-:Y:S08]  /*f660*/  HMMA.16816.F32 R52, R4.reuse, R24, R52 ;  /* 0x000000180434723c */ /* 0x040ff00000001834 */
[C---:B------:R-:W-:Y:S01]  /*f670*/  HMMA.16816.F32 R56, R4.reuse, R26, R56 ;  /* 0x0000001a0438723c */ /* 0x040fe20000001838 */
[----:B------:R-:W5:Y:S07]  /*f680*/  LDSM.16.MT88.4 R24, [R194+0x1800] ;  /* 0x00180000c218783b */ /* 0x000f6e0000004200 */
[C---:B----4-:R-:W-:Y:S08]  /*f690*/  HMMA.16816.F32 R92, R4.reuse, R20, R92 ;  /* 0x00000014045c723c */ /* 0x050ff0000000185c */
[C---:B------:R-:W-:Y:S01]  /*f6a0*/  HMMA.16816.F32 R96, R4.reuse, R22, R96 ;  /* 0x000000160460723c */ /* 0x040fe20000001860 */
[----:B------:R-:W4:Y:S07]  /*f6b0*/  LDSM.16.MT88.4 R20, [R192+0x1800] ;  /* 0x00180000c014783b */ /* 0x000f2e0000004200 */
[C---:B---3--:R-:W-:Y:S08]  /*f6c0*/  HMMA.16816.F32 R116, R4.reuse, R16, R116 ;  /* 0x000000100474723c */ /* 0x048ff00000001874 */
[----:B------:R-:W-:Y:S01]  /*f6d0*/  HMMA.16816.F32 R112, R4, R18, R112 ;  /* 0x000000120470723c */ /* 0x000fe20000001870 */
[----:B------:R-:W3:Y:S06]  /*f6e0*/  LDSM.16.MT88.4 R16, [R194+0x3800] ;  /* 0x00380000c210783b */ /* 0x000eec0000004200 */
[----:B------:R-:W-:-:S02]  /*f6f0*/  F2FP.PACK_AB R4, R162, R165 ;  /* 0x000000a5a204723e */ /* 0x000fc400000000ff */
[C---:B------:R-:W-:Y:S01]  /*f700*/  F2FP.PACK_AB R6, R252.reuse, R161 ;  /* 0x000000a1fc06723e */ /* 0x040fe200000000ff */
[----:B------:R-:W-:Y:S01]  /*f710*/  FADD.FTZ R252, R252, R156 ;  /* 0x0000009cfcfc7221 */ /* 0x000fe20000010000 */
[----:B------:R-:W-:Y:S02]  /*f720*/  F2FP.PACK_AB R5, R155, R157 ;  /* 0x0000009d9b05723e */ /* 0x000fe400000000ff */
[C---:B------:R-:W-:Y:S01]  /*f730*/  F2FP.PACK_AB R7, R251.reuse, R152 ;  /* 0x00000098fb07723e */ /* 0x040fe200000000ff */
[----:B------:R-:W-:-:S06]  /*f740*/  FADD.FTZ R251, R251, R166 ;  /* 0x000000a6fbfb7221 */ /* 0x000fcc0000010000 */
[C---:B--2---:R-:W-:Y:S08]  /*f750*/  HMMA.16816.F32 R36, R4.reuse, R12, R36 ;  /* 0x0000000c0424723c */ /* 0x044ff00000001824 */
[C---:B------:R-:W-:Y:S01]  /*f760*/  HMMA.16816.F32 R40, R4.reuse, R14, R40 ;  /* 0x0000000e0428723c */ /* 0x040fe20000001828 */
[----:B------:R-:W2:Y:S07]  /*f770*/  LDSM.16.MT88.4 R12, [R193+0x3800] ;  /* 0x00380000c10c783b */ /* 0x000eae0000004200 */
[C---:B-1----:R-:W-:Y:S08]  /*f780*/  HMMA.16816.F32 R52, R4.reuse, R8, R52 ;  /* 0x000000080434723c */ /* 0x042ff00000001834 */
[C---:B------:R-:W-:Y:S01]  /*f790*/  HMMA.16816.F32 R56, R4.reuse, R10, R56 ;  /* 0x0000000a0438723c */ /* 0x040fe20000001838 */
[----:B------:R-:W1:Y:S07]  /*f7a0*/  LDSM.16.MT88.4 R8, [R194+0x5800] ;  /* 0x00580000c208783b */ /* 0x000e6e0000004200 */
[C---:B-----5:R-:W-:Y:S08]  /*f7b0*/  HMMA.16816.F32 R128, R4.reuse, R24, R128 ;  /* 0x000000180480723c */ /* 0x060ff00000001880 */
        /* <DEDUP_REMOVED lines=14> */
[C---:B-----5:R-:W-:Y:S08]  /*f8a0*/  HMMA.16816.F32 R76, R4.reuse, R24, R76 ;  /* 0x00000018044c723c */ /* 0x060ff0000000184c */
[C---:B------:R-:W-:Y:S08]  /*f8b0*/  HMMA.16816.F32 R80, R4.reuse, R26, R80 ;  /* 0x0000001a0450723c */ /* 0x040ff00000001850 */
[C---:B----4-:R-:W-:Y:S08]  /*f8c0*/  HMMA.16816.F32 R84, R4.reuse, R20, R84 ;  /* 0x000000140454723c */ /* 0x050ff00000001854 */
[C---:B------:R-:W-:Y:S08]  /*f8d0*/  HMMA.16816.F32 R88, R4.reuse, R22, R88 ;  /* 0x000000160458723c */ /* 0x040ff00000001858 */
[C---:B---3--:R-:W-:Y:S08]  /*f8e0*/  HMMA.16816.F32 R120, R4.reuse, R16, R120 ;  /* 0x000000100478723c */ /* 0x048ff00000001878 */
[C---:B------:R-:W-:Y:S08]  /*f8f0*/  HMMA.16816.F32 R100, R4.reuse, R18, R100 ;  /* 0x000000120464723c */ /* 0x040ff00000001864 */
[C---:B--2---:R-:W-:Y:S08]  /*f900*/  HMMA.16816.F32 R104, R4.reuse, R12, R104 ;  /* 0x0000000c0468723c */ /* 0x044ff00000001868 */
[C---:B------:R-:W-:Y:S08]  /*f910*/  HMMA.16816.F32 R108, R4.reuse, R14, R108 ;  /* 0x0000000e046c723c */ /* 0x040ff0000000186c */
[C---:B-1----:R-:W-:Y:S08]  /*f920*/  HMMA.16816.F32 R116, R4.reuse, R8, R116 ;  /* 0x000000080474723c */ /* 0x042ff00000001874 */
[----:B------:R-:W-:Y:S01]  /*f930*/  HMMA.16816.F32 R112, R4, R10, R112 ;  /* 0x0000000a0470723c */ /* 0x000fe20000001870 */
[----:B------:R-:W-:Y:S07]  /*f940*/  @!UPT UIADD3 URZ, URZ, URZ, URZ ;  /* 0x0000003f3f3ff290 */ /* 0x000fee000fffe03f */
[----:B------:R-:W-:Y:S11]  /*f950*/  @!P0 BRA `(.L_x_239) ;  /* 0x00002a1000008947 */ /* 0x000ff60003800000 */
[----:B------:R-:W-:Y:S02]  /*f960*/  MOV R250, R0 ;  /* 0x0000000000fa7202 */ /* 0x000fe40000000f00 */
[----:B------:R-:W-:-:S02]  /*f970*/  MOV R0, R3 ;  /* 0x0000000300007202 */ /* 0x000fc40000000f00 */
[----:B------:R-:W-:Y:S02]  /*f980*/  MOV R2, R137 ;  /* 0x0000008900027202 */ /* 0x000fe40000000f00 */
.L_x_240:
[----:B------:R-:W2:Y:S01]  /*f990*/  LDL.64 R156, [R1] ;  /* 0x00000000019c7983 */ /* 0x000ea20000100a00 */
[----:B------:R-:W-:Y:S04]  /*f9a0*/  DEPBAR.LE SB0, 0x0 ;  /* 0x000080000000791a */ /* 0x000fe80000000000 */
[----:B------:R-:W-:Y:S01]  /*f9b0*/  WARPSYNC 0xffffffff ;  /* 0xffffffff00007948 */ /* 0x000fe20003800000 */
[----:B------:R-:W-:Y:S01]  /*f9c0*/  BAR.SYNC.DEFER_BLOCKING 0x0 ;  /* 0x0000000000007b1d */ /* 0x000fe20000010000 */
[----:B------:R-:W-:Y:S01]  /*f9d0*/  SHF.R.S32.HI R3, RZ, 0x1f, R250 ;  /* 0x0000001fff037819 */ /* 0x000fe200000114fa */
[----:B------:R-:W-:Y:S01]  /*f9e0*/  IMAD.WIDE.U32 R28, R250, c[0x0][0x208], RZ ;  /* 0x00008200fa1c7a25 */ /* 0x000fe200078e00ff */
[----:B------:R-:W-:Y:S02]  /*f9f0*/  MOV R142, c[0x0][0x208] ;  /* 0x00008200008e7a02 */ /* 0x000fe40000000f00 */
[----:B------:R-:W-:Y:S01]  /*fa00*/  MOV R21, c[0x0][0x20c] ;  /* 0x0000830000157a02 */ /* 0x000fe20000000f00 */
[----:B------:R-:W-:Y:S01]  /*fa10*/  IMAD R3, R3, c[0x0][0x208], RZ ;  /* 0x0000820003037a24 */ /* 0x000fe200078e02ff */
[----:B------:R-:W-:Y:S02]  /*fa20*/  SHF.L.U32 R167, R28, 0x6, RZ ;  /* 0x000000061ca77819 */ /* 0x000fe400000006ff */
[----:B------:R-:W-:Y:S01]  /*fa30*/  ISETP.GE.AND P6, PT, R212, c[0x0][0x1d4], PT ;  /* 0x00007500d4007a0c */ /* 0x000fe20003fc6270 */
[----:B------:R-:W-:Y:S05]  /*fa40*/  IMAD R3, R250, c[0x0][0x20c], R3 ;  /* 0x00008300fa037a24 */ /* 0x000fea00078e0203 */
[----:B------:R-:W-:Y:S04]  /*fa50*/  IADD3 R3, R29, R3, RZ ;  /* 0x000000031d037210 */ /* 0x000fe80007ffe0ff */
[----:B------:R-:W-:Y:S01]  /*fa60*/  SHF.L.U64.HI R28, R28, 0x6, R3 ;  /* 0x000000061c1c7819 */ /* 0x000fe20000010203 */
[----:B------:R-:W-:Y:S08]  /*fa70*/  LDSM.16.M88.4 R32, [R201] ;  /* 0x00000000c920783b */ /* 0x000ff00000000200 */
[----:B------:R-:W1:Y:S08]  /*fa80*/  LDSM.16.M88.4 R8, [R200] ;  /* 0x00000000c808783b */ /* 0x000e700000000200 */
[----:B------:R-:W3:Y:S08]  /*fa90*/  LDSM.16.M88.4 R16, [R200+0x800] ;  /* 0x00080000c810783b */ /* 0x000ef00000000200 */
[----:B------:R-:W4:Y:S08]  /*faa0*/  LDSM.16.M88.4 R24, [R200+0x1000] ;  /* 0x00100000c818783b */ /* 0x000f300000000200 */
[----:B------:R-:W5:Y:S08]  /*fab0*/  LDSM.16.M88.4 R144, [R200+0x1800] ;  /* 0x00180000c890783b */ /* 0x000f700000000200 */
[----:B------:R-:W-:Y:S01]  /*fac0*/  LDSM.16.M88.4 R148, [R199] ;  /* 0x00000000c794783b */ /* 0x000fe20000000200 */
[C---:B-1----:R-:W-:Y:S07]  /*fad0*/  HMMA.16816.F32 R4, R32.reuse, R8, RZ ;  /* 0x000000082004723c */ /* 0x042fee00000018ff */
[----:B------:R-:W1:Y:S01]  /*fae0*/  LDSM.16.M88.4 R152, [R198] ;  /* 0x00000000c698783b */ /* 0x000e620000000200 */
[C---:B------:R-:W-:Y:S07]  /*faf0*/  HMMA.16816.F32 R8, R32.reuse, R10, RZ ;  /* 0x0000000a2008723c */ /* 0x040fee00000018ff */
[----:B------:R-:W-:Y:S01]  /*fb00*/  LDSM.16.M88.4 R160, [R189] ;  /* 0x00000000bda0783b */ /* 0x000fe20000000200 */
[C---:B---3--:R-:W-:Y:S08]  /*fb10*/  HMMA.16816.F32 R12, R32.reuse, R16, RZ ;  /* 0x00000010200c723c */ /* 0x048ff000000018ff */
[C---:B------:R-:W-:Y:S01]  /*fb20*/  HMMA.16816.F32 R16, R32.reuse, R18, RZ ;  /* 0x000000122010723c */ /* 0x040fe200000018ff */
[----:B--2---:R-:W-:Y:S03]  /*fb30*/  IADD3 R173, P0, R156, 0x40, RZ ;  /* 0x000000409cad7810 */ /* 0x004fe60007f1e0ff */
[----:B------:R-:W-:Y:S02]  /*fb40*/  IADD3 R3, P3, R167, R156, RZ ;  /* 0x0000009ca7037210 */ /* 0x000fe40007f7e0ff */
[----:B------:R-:W-:Y:S02]  /*fb50*/  IADD3.X R29, RZ, R245, RZ, P0, !PT ;  /* 0x000000f5ff1d7210 */ /* 0x000fe400007fe4ff */
[C---:B------:R-:W-:Y:S04]  /*fb60*/  LEA R164, P2, R3.reuse, c[0x0][0x1f8], 0x1 ;  /* 0x00007e0003a47a11 */ /* 0x040fe800078408ff */
[----:B------:R-:W-:Y:S02]  /*fb70*/  LEA R172, P0, R142, R167, 0x5 ;  /* 0x000000a78eac7211 */ /* 0x000fe400078028ff */
[----:B------:R-:W-:Y:S02]  /*fb80*/  IADD3.X R20, R28, R245, RZ, P3, !PT ;  /* 0x000000f51c147210 */ /* 0x000fe40001ffe4ff */
[----:B------:R-:W-:Y:S02]  /*fb90*/  LEA.HI.X R142, R142, R28, R21, 0x5, P0 ;  /* 0x0000001c8e8e7211 */ /* 0x000fe400000f2c15 */
[----:B------:R-:W-:Y:S02]  /*fba0*/  LEA.HI.X R165, R3, c[0x0][0x1fc], R20, 0x1, P2 ;  /* 0x00007f0003a57a11 */ /* 0x000fe400010f0c14 */
[C---:B----4-:R-:W-:Y:S01]  /*fbb0*/  HMMA.16816.F32 R20, R32.reuse, R24, RZ ;  /* 0x000000182014723c */ /* 0x050fe200000018ff */
[C---:B------:R-:W-:Y:S04]  /*fbc0*/  IADD3 R30, P1, R167.reuse, R173, RZ ;  /* 0x000000ada71e7210 */ /* 0x040fe80007f3e0ff */
[----:B------:R-:W-:Y:S02]  /*fbd0*/  IADD3.X R31, R28, R29, RZ, P1, !PT ;  /* 0x0000001d1c1f7210 */ /* 0x000fe40000ffe4ff */
[----:B------:R-:W-:Y:S01]  /*fbe0*/  IADD3 R3, P1, R156, 0x80, RZ ;  /* 0x000000809c037810 */ /* 0x000fe20007f3e0ff */
[C---:B------:R-:W-:Y:S01]  /*fbf0*/  HMMA.16816.F32 R24, R32.reuse, R26, RZ ;  /* 0x0000001a2018723c */ /* 0x040fe200000018ff */
[----:B------:R-:W-:Y:S03]  /*fc00*/  LEA R170, P0, R30, c[0x0][0x1f8], 0x1 ;  /* 0x00007e001eaa7a11 */ /* 0x000fe600078008ff */
[----:B------:R-:W-:Y:S02]  /*fc10*/  IADD3 R167, P3, R167, R3, RZ ;  /* 0x00000003a7a77210 */ /* 0x000fe40007f7e0ff */
[----:B------:R-:W-:Y:S02]  /*fc20*/  IADD3.X R137, RZ, R245, RZ, P1, !PT ;  /* 0x000000f5ff897210 */ /* 0x000fe40000ffe4ff */
[----:B------:R-:W-:Y:S04]  /*fc30*/  IADD3 R173, P1, R172, R173, RZ ;  /* 0x000000adacad7210 */ /* 0x000fe80007f3e0ff */
[----:B------:R-:W-:Y:S02]  /*fc40*/  IADD3.X R174, R142, R29, RZ, P1, !PT ;  /* 0x0000001d8eae7210 */ /* 0x000fe40000ffe4ff */
[----:B------:R-:W-:Y:S02]  /*fc50*/  LEA.HI.X R171, R30, c[0x0][0x1fc], R31, 0x1, P0 ;  /* 0x00007f001eab7a11 */ /* 0x000fe400000f0c1f */
[----:B------:R-:W-:Y:S02]  /*fc60*/  IADD3.X R169, R28, R137, RZ, P3, !PT ;  /* 0x000000891ca97210 */ /* 0x000fe40001ffe4ff */
[C---:B-----5:R-:W-:Y:S01]  /*fc70*/  HMMA.16816.F32 R28, R32.reuse, R144, RZ ;  /* 0x00000090201c723c */ /* 0x060fe200000018ff */
[----:B------:R-:W-:Y:S02]  /*fc80*/  ISETP.GE.AND P3, PT, R246, c[0x0][0x1d4], PT ;  /* 0x00007500f6007a0c */ /* 0x000fe40003f66270 */
[C---:B------:R-:W-:Y:S02]  /*fc90*/  IADD3 R3, P0, R172.reuse, R3, RZ ;  /* 0x00000003ac037210 */ /* 0x040fe40007f1e0ff */
[----:B------:R-:W-:Y:S02]  /*fca0*/  IADD3 R172, P2, R172, R156, RZ ;  /* 0x0000009cacac7210 */ /* 0x000fe40007f5e0ff */
[----:B------:R-:W2:Y:S01]  /*fcb0*/  LDSM.16.M88.4 R156, [R190] ;  /* 0x00000000be9c783b */ /* 0x000ea20000000200 */
[----:B------:R-:W-:Y:S01]  /*fcc0*/  HMMA.16816.F32 R32, R32, R146, RZ ;  /* 0x000000922020723c */ /* 0x000fe200000018ff */
[C---:B------:R-:W-:Y:S03]  /*fcd0*/  LEA R168, P5, R167.reuse, c[0x0][0x1f8], 0x1 ;  /* 0x00007e00a7a87a11 */ /* 0x040fe600078a08ff */
[----:B------:R-:W-:Y:S02]  /*fce0*/  LEA R166, P4, R172, c[0x0][0x1f8], 0x1 ;  /* 0x00007e00aca67a11 */ /* 0x000fe400078808ff */
[----:B------:R-:W-:Y:S01]  /*fcf0*/  LEA.HI.X R169, R167, c[0x0][0x1fc], R169, 0x1, P5 ;  /* 0x00007f00a7a97a11 */ /* 0x000fe200028f0ca9 */
[----:B------:R-:W3:Y:S01]  /*fd00*/  LDSM.16.M88.4 R144, [R188] ;  /* 0x00000000bc90783b */ /* 0x000ee20000000200 */
[C---:B-1----:R-:W-:Y:S05]  /*fd10*/  HMMA.16816.F32 R4, R148.reuse, R152, R4 ;  /* 0x000000989404723c */ /* 0x042fea0000001804 */
[----:B------:R-:W-:Y:S02]  /*fd20*/  ISETP.GE.AND P5, PT, R211, c[0x0][0x1d4], PT ;  /* 0x00007500d3007a0c */ /* 0x000fe40003fa6270 */
[----:B------:R-:W-:Y:S01]  /*fd30*/  @!PT LDS RZ, [RZ] ;  /* 0x00000000fffff984 */ /* 0x000fe20000000800 */
[----:B------:R-:W-:Y:S01]  /*fd40*/  @!PT LDS RZ, [RZ] ;  /* 0x00000000fffff984 */ /* 0x000fe20000000800 */
[----:B------:R-:W-:Y:S01]  /*fd50*/  @!PT LDS RZ, [RZ] ;  /* 0x00000000fffff984 */ /* 0x000fe20000000800 */
[----:B------:R1:W-:Y:S01]  /*fd60*/  LDGSTS.E.BYPASS.LTC128B.128 [R217+0x100], [R164.64], !P3 ;  /* 0x00100000a4d97fae */ /* 0x0003e2000d901d46 */
[C---:B------:R-:W-:Y:S04]  /*fd70*/  HMMA.16816.F32 R8, R148.reuse, R154, R8 ;  /* 0x0000009a9408723c */ /* 0x040fe80000001808 */
[C---:B------:R-:W-:Y:S02]  /*fd80*/  IADD3.X R137, R142.reuse, R137, RZ, P0, !PT ;  /* 0x000000898e897210 */ /* 0x040fe400007fe4ff */
[----:B------:R-:W-:Y:S01]  /*fd90*/  IADD3.X R142, R142, R245, RZ, P2, !PT ;  /* 0x000000f58e8e7210 */ /* 0x000fe200017fe4ff */
[----:B------:R4:W-:Y:S01]  /*fda0*/  LDGSTS.E.BYPASS.LTC128B.128 [R217+0x2100], [R170.64], !P6 ;  /* 0x02100000aad97fae */ /* 0x0009e2000f101d46 */
[C---:B------:R-:W-:Y:S04]  /*fdb0*/  LEA R176, P0, R173.reuse, c[0x0][0x1f8], 0x1 ;  /* 0x00007e00adb07a11 */ /* 0x040fe800078008ff */
[----:B------:R-:W-:Y:S02]  /*fdc0*/  LEA.HI.X R167, R172, c[0x0][0x1fc], R142, 0x1, P4 ;  /* 0x00007f00aca77a11 */ /* 0x000fe400020f0c8e */
[----:B------:R-:W-:Y:S01]  /*fdd0*/  LEA.HI.X R177, R173, c[0x0][0x1fc], R174, 0x1, P0 ;  /* 0x00007f00adb17a11 */ /* 0x000fe200000f0cae */
[----:B------:R4:W-:Y:S01]  /*fde0*/  LDGSTS.E.BYPASS.LTC128B.128 [R217+0x4100], [R168.64], !P5 ;  /* 0x04100000a8d97fae */ /* 0x0009e2000e901d46 */
[C---:B------:R-:W-:Y:S04]  /*fdf0*/  LEA R172, P0, R3.reuse, c[0x0][0x1f8], 0x1 ;  /* 0x00007e0003ac7a11 */ /* 0x040fe800078008ff */
[----:B------:R-:W-:Y:S02]  /*fe00*/  LEA.HI.X R173, R3, c[0x0][0x1fc], R137, 0x1, P0 ;  /* 0x00007f0003ad7a11 */ /* 0x000fe400000f0c89 */
[C---:B------:R-:W-:Y:S01]  /*fe10*/  ISETP.GT.AND P0, PT, R250.reuse, R249, PT ;  /* 0x000000f9fa00720c */ /* 0x040fe20003f04270 */
[C---:B--2---:R-:W-:Y:S01]  /*fe20*/  HMMA.16816.F32 R12, R148.reuse, R156, R12 ;  /* 0x0000009c940c723c */ /* 0x044fe2000000180c */
[----:B------:R1:W-:Y:S02]  /*fe30*/  LDGSTS.E.BYPASS.LTC128B.128 [R217+0x1100], [R166.64], !P3 ;  /* 0x01100000a6d97fae */ /* 0x0003e4000d901d46 */
[----:B------:R-:W-:Y:S05]  /*fe40*/  IADD3 R250, R250, -0x1, RZ ;  /* 0xfffffffffafa7810 */ /* 0x000fea0007ffe0ff */
[C---:B------:R-:W-:Y:S01]  /*fe50*/  HMMA.16816.F32 R16, R148.reuse, R158, R16 ;  /* 0x0000009e9410723c */ /* 0x040fe20000001810 */
[----:B------:R2:W-:Y:S07]  /*fe60*/  LDGSTS.E.BYPASS.LTC128B.128 [R217+0x3100], [R176.64], !P6 ;  /* 0x03100000b0d97fae */ /* 0x0005ee000f101d46 */
[C---:B------:R-:W-:Y:S01]  /*fe70*/  HMMA.16816.F32 R20, R148.reuse, R160, R20 ;  /* 0x000000a09414723c */ /* 0x040fe20000001814 */
[----:B------:R5:W-:Y:S07]  /*fe80*/  LDGSTS.E.BYPASS.LTC128B.128 [R217+0x5100], [R172.64], !P5 ;  /* 0x05100000acd97fae */ /* 0x000bee000e901d46 */
[C---:B------:R-:W-:Y:S01]  /*fe90*/  HMMA.16816.F32 R24, R148.reuse, R162, R24 ;  /* 0x000000a29418723c */ /* 0x040fe20000001818 */
[----:B------:R-:W-:Y:S07]  /*fea0*/  LDSM.16.M88.4 R152, [R197] ;  /* 0x00000000c598783b */ /* 0x000fee0000000200 */
[C---:B---3--:R-:W-:Y:S01]  /*feb0*/  HMMA.16816.F32 R28, R148.reuse, R144, R28 ;  /* 0x00000090941c723c */ /* 0x048fe2000000181c */
[----:B-1----:R-:W1:Y:S07]  /*fec0*/  LDSM.16.M88.4 R164, [R196] ;  /* 0x00000000c4a4783b */ /* 0x002e6e0000000200 */
[----:B------:R-:W-:Y:S01]  /*fed0*/  HMMA.16816.F32 R32, R148, R146, R32 ;  /* 0x000000929420723c */ /* 0x000fe20000001820 */
[----:B------:R-:W3:Y:S08]  /*fee0*/  LDSM.16.M88.4 R156, [R196+0x800] ;  /* 0x00080000c49c783b */ /* 0x000ef00000000200 */
[----:B----4-:R-:W4:Y:S08]  /*fef0*/  LDSM.16.M88.4 R168, [R196+0x1000] ;  /* 0x00100000c4a8783b */ /* 0x010f300000000200 */
[----:B------:R-:W0:Y:S08]  /*ff00*/  LDGDEPBAR ;  /* 0x00000000000079af */ /* 0x000e300000000000 */
[----:B------:R-:W4:Y:S01]  /*ff10*/  LDSM.16.M88.4 R160, [R196+0x1800] ;  /* 0x00180000c4a0783b */ /* 0x000f220000000200 */
[C---:B-1----:R-:W-:Y:S07]  /*ff20*/  HMMA.16816.F32 R4, R152.reuse, R164, R4 ;  /* 0x000000a49804723c */ /* 0x042fee0000001804 */
[----:B-----5:R-:W-:Y:S01]  /*ff30*/  LDSM.16.M88.4 R172, [R195] ;  /* 0x00000000c3ac783b */ /* 0x020fe20000000200 */
[C---:B------:R-:W-:Y:S07]  /*ff40*/  HMMA.16816.F32 R8, R152.reuse, R166, R8 ;  /* 0x000000a69808723c */ /* 0x040fee0000001808 */
[----:B--2---:R-:W1:Y:S01]  /*ff50*/  LDSM.16.M88.4 R176, [R187] ;  /* 0x00000000bbb0783b */ /* 0x004e620000000200 */
[C---:B---3--:R-:W-:Y:S07]  /*ff60*/  HMMA.16816.F32 R12, R152.reuse, R156, R12 ;  /* 0x0000009c980c723c */ /* 0x048fee000000180c */
[----:B------:R-:W2:Y:S01]  /*ff70*/  LDSM.16.M88.4 R144, [R187+0x800] ;  /* 0x00080000bb90783b */ /* 0x000ea20000000200 */
[C---:B------:R-:W-:Y:S07]  /*ff80*/  HMMA.16816.F32 R16, R152.reuse, R158, R16 ;  /* 0x0000009e9810723c */ /* 0x040fee0000001810 */
[----:B------:R-:W3:Y:S01]  /*ff90*/  LDSM.16.M88.4 R148, [R187+0x1000] ;  /* 0x00100000bb94783b */ /* 0x000ee20000000200 */
[C---:B----4-:R-:W-:Y:S07]  /*ffa0*/  HMMA.16816.F32 R20, R152.reuse, R168, R20 ;  /* 0x000000a89814723c */ /* 0x050fee0000001814 */
[----:B------:R-:W4:Y:S01]  /*ffb0*/  LDSM.16.M88.4 R156, [R187+0x1800] ;  /* 0x00180000bb9c783b */ /* 0x000f220000000200 */
[C---:B------:R-:W-:Y:S07]  /*ffc0*/  HMMA.16816.F32 R24, R152.reuse, R170, R24 ;  /* 0x000000aa9818723c */ /* 0x040fee0000001818 */
[----:B------:R-:W-:Y:S01]  /*ffd0*/  LDSM.16.M88.4 R164, [R200+0x3800] ;  /* 0x00380000c8a4783b */ /* 0x000fe20000000200 */
[C---:B------:R-:W-:Y:S07]  /*ffe0*/  HMMA.16816.F32 R28, R152.reuse, R160, R28 ;  /* 0x000000a0981c723c */ /* 0x040fee000000181c */
[----:B------:R-:W-:Y:S01]  /*fff0*/  LDSM.16.M88.4 R168, [R199+0x4000] ;  /* 0x00400000c7a8783b */ /* 0x000fe20000000200 */
[----:B------:R-:W-:Y:S07]  /*10000*/  HMMA.16816.F32 R32, R152, R162, R32 ;  /* 0x000000a29820723c */ /* 0x000fee0000001820 */
[----:B------:R-:W-:Y:S01]  /*10010*/  LDSM.16.M88.4 R152, [R201+0x4000] ;  /* 0x00400000c998783b */ /* 0x000fe20000000200 */
[C---:B-1----:R-:W-:Y:S07]  /*10020*/  HMMA.16816.F32 R4, R172.reuse, R176, R4 ;  /* 0x000000b0ac04723c */ /* 0x042fee0000001804 */
[----:B------:R-:W1:Y:S01]  /*10030*/  LDSM.16.M88.4 R160, [R200+0x2000] ;  /* 0x00200000c8a0783b */ /* 0x000e620000000200 */
[C---:B------:R-:W-:Y:S07]  /*10040*/  HMMA.16816.F32 R8, R172.reuse, R178, R8 ;  /* 0x000000b2ac08723c */ /* 0x040fee0000001808 */
[----:B------:R-:W-:Y:S01]  /*10050*/  LDSM.16.M88.4 R176, [R186] ;  /* 0x00000000bab0783b */ /* 0x000fe20000000200 */
[C---:B--2---:R-:W-:Y:S08]  /*10060*/  HMMA.16816.F32 R12, R172.reuse, R144, R12 ;  /* 0x00000090ac0c723c */ /* 0x044ff0000000180c */
[C---:B------:R-:W-:Y:S01]  /*10070*/  HMMA.16816.F32 R16, R172.reuse, R146, R16 ;  /* 0x00000092ac10723c */ /* 0x040fe20000001810 */
[----:B------:R-:W2:Y:S07]  /*10080*/  LDSM.16.M88.4 R144, [R200+0x2800] ;  /* 0x00280000c890783b */ /* 0x000eae0000000200 */
[C---:B---3--:R-:W-:Y:S08]  /*10090*/  HMMA.16816.F32 R20, R172.reuse, R148, R20 ;  /* 0x00000094ac14723c */ /* 0x048ff00000001814 */
[C---:B------:R-:W-:Y:S01]  /*100a0*/  HMMA.16816.F32 R24, R172.reuse, R150, R24 ;  /* 0x00000096ac18723c */ /* 0x040fe20000001818 */
[----:B------:R-:W3:Y:S07]  /*100b0*/  LDSM.16.M88.4 R148, [R200+0x3000] ;  /* 0x00300000c894783b */ /* 0x000eee0000000200 */
[C---:B----4-:R-:W-:Y:S08]  /*100c0*/  HMMA.16816.F32 R28, R172.reuse, R156, R28 ;  /* 0x0000009cac1c723c */ /* 0x050ff0000000181c */
[----:B------:R-:W-:Y:S01]  /*100d0*/  HMMA.16816.F32 R32, R172, R158, R32 ;  /* 0x0000009eac20723c */ /* 0x000fe20000001820 */
[----:B------:R-:W4:Y:S07]  /*100e0*/  LDSM.16.M88.4 R156, [R185] ;  /* 0x00000000b99c783b */ /* 0x000f2e0000000200 */
[C---:B-1----:R-:W-:Y:S01]  /*100f0*/  HMMA.16816.F32 R4, R152.reuse, R160, R4 ;  /* 0x000000a09804723c */ /* 0x042fe20000001804 */
[----:B------:R-:W-:Y:S07]  /*10100*/  LDSM.16.M88.4 R172, [R195+0x4000] ;  /* 0x00400000c3ac783b */ /* 0x000fee0000000200 */
[C---:B------:R-:W-:Y:S01]  /*10110*/  HMMA.16816.F32 R8, R152.reuse, R162, R8 ;  /* 0x000000a29808723c */ /* 0x040fe20000001808 */
[----:B------:R-:W1:Y:S07]  /*10120*/  LDSM.16.M88.4 R160, [R184] ;  /* 0x00000000b8a0783b */ /* 0x000e6e0000000200 */
[C---:B--2---:R-:W-:Y:S08]  /*10130*/  HMMA.16816.F32 R12, R152.reuse, R144, R12 ;  /* 0x00000090980c723c */ /* 0x044ff0000000180c */
[C---:B------:R-:W-:Y:S01]  /*10140*/  HMMA.16816.F32 R16, R152.reuse, R146, R16 ;  /* 0x000000929810723c */ /* 0x040fe20000001810 */
[----:B------:R-:W2:Y:S07]  /*10150*/  LDSM.16.M88.4 R144, [R183] ;  /* 0x00000000b790783b */ /* 0x000eae0000000200 */
[C---:B---3--:R-:W-:Y:S08]  /*10160*/  HMMA.16816.F32 R20, R152.reuse, R148, R20 ;  /* 0x000000949814723c */ /* 0x048ff00000001814 */
[C---:B------:R-:W-:Y:S01]  /*10170*/  HMMA.16816.F32 R24, R152.reuse, R150, R24 ;  /* 0x000000969818723c */ /* 0x040fe20000001818 */
[----:B------:R-:W-:Y:S07]  /*10180*/  LDSM.16.M88.4 R148, [R197+0x4000] ;  /* 0x00400000c594783b */ /* 0x000fee0000000200 */
[C---:B------:R-:W-:Y:S08]  /*10190*/  HMMA.16816.F32 R28, R152.reuse, R164, R28 ;  /* 0x000000a4981c723c */ /* 0x040ff0000000181c */
[----:B------:R-:W-:Y:S01]  /*101a0*/  HMMA.16816.F32 R32, R152, R166, R32 ;  /* 0x000000a69820723c */ /* 0x000fe20000001820 */
[----:B------:R-:W3:Y:S07]  /*101b0*/  LDSM.16.M88.4 R152, [R196+0x2000] ;  /* 0x00200000c498783b */ /* 0x000eee0000000200 */
[C---:B------:R-:W-:Y:S01]  /*101c0*/  HMMA.16816.F32 R4, R168.reuse, R176, R4 ;  /* 0x000000b0a804723c */ /* 0x040fe20000001804 */
[----:B------:R-:W-:Y:S07]  /*101d0*/  LDSM.16.M88.4 R164, [R196+0x3000] ;  /* 0x00300000c4a4783b */ /* 0x000fee0000000200 */
[C---:B------:R-:W-:Y:S01]  /*101e0*/  HMMA.16816.F32 R8, R168.reuse, R178, R8 ;  /* 0x000000b2a808723c */ /* 0x040fe20000001808 */
[----:B------:R-:W-:Y:S07]  /*101f0*/  LDSM.16.M88.4 R176, [R187+0x2000] ;  /* 0x00200000bbb0783b */ /* 0x000fee0000000200 */
[C---:B----4-:R-:W-:Y:S08]  /*10200*/  HMMA.16816.F32 R12, R168.reuse, R156, R12 ;  /* 0x0000009ca80c723c */ /* 0x050ff0000000180c */
        /* <DEDUP_REMOVED lines=8> */
[C---:B---3--:R-:W-:Y:S01]  /*10290*/  HMMA.16816.F32 R4, R148.reuse, R152, R4 ;  /* 0x000000989404723c */ /* 0x048fe20000001804 */
[----:B------:R-:W3:Y:S07]  /*102a0*/  LDSM.16.M88.4 R168, [R187+0x3000] ;  /* 0x00300000bba8783b */ /* 0x000eee0000000200 */
[C---:B------:R-:W-:Y:S01]  /*102b0*/  HMMA.16816.F32 R8, R148.reuse, R154, R8 ;  /* 0x0000009a9408723c */ /* 0x040fe20000001808 */
[----:B------:R-:W5:Y:S07]  /*102c0*/  LDSM.16.M88.4 R152, [R187+0x3800] ;  /* 0x00380000bb98783b */ /* 0x000f6e0000000200 */
[C---:B----4-:R-:W-:Y:S08]  /*102d0*/  HMMA.16816.F32 R12, R148.reuse, R156, R12 ;  /* 0x0000009c940c723c */ /* 0x050ff0000000180c */
[C---:B------:R-:W-:Y:S01]  /*102e0*/  HMMA.16816.F32 R16, R148.reuse, R158, R16 ;  /* 0x0000009e9410723c */ /* 0x040fe20000001810 */
[----:B------:R-:W-:Y:S07]  /*102f0*/  LDSM.16.M88.4 R156, [R200+0x4000] ;  /* 0x00400000c89c783b */ /* 0x000fee0000000200 */
[C---:B------:R-:W-:Y:S08]  /*10300*/  HMMA.16816.F32 R20, R148.reuse, R164, R20 ;  /* 0x000000a49414723c */ /* 0x040ff00000001814 */
[C---:B------:R-:W-:Y:S01]  /*10310*/  HMMA.16816.F32 R24, R148.reuse, R166, R24 ;  /* 0x000000a69418723c */ /* 0x040fe20000001818 */
[----:B------:R-:W-:Y:S07]  /*10320*/  LDSM.16.M88.4 R164, [R200+0x5800] ;  /* 0x00580000c8a4783b */ /* 0x000fee0000000200 */
[C---:B-1----:R-:W-:Y:S08]  /*10330*/  HMMA.16816.F32 R28, R148.reuse, R160, R28 ;  /* 0x000000a0941c723c */ /* 0x042ff0000000181c */
[----:B------:R-:W-:Y:S01]  /*10340*/  HMMA.16816.F32 R32, R148, R162, R32 ;  /* 0x000000a29420723c */ /* 0x000fe20000001820 */
[----:B------:R-:W1:Y:S07]  /*10350*/  LDSM.16.M88.4 R148, [R201+0x8000] ;  /* 0x00800000c994783b */ /* 0x000e6e0000000200 */
[C---:B------:R-:W-:Y:S01]  /*10360*/  HMMA.16816.F32 R4, R172.reuse, R176, R4 ;  /* 0x000000b0ac04723c */ /* 0x040fe20000001804 */
[----:B------:R-:W-:Y:S07]  /*10370*/  LDSM.16.M88.4 R160, [R200+0x5000] ;  /* 0x00500000c8a0783b */ /* 0x000fee0000000200 */
[C---:B------:R-:W-:Y:S01]  /*10380*/  HMMA.16816.F32 R8, R172.reuse, R178, R8 ;  /* 0x000000b2ac08723c */ /* 0x040fe20000001808 */
[----:B------:R-:W-:Y:S07]  /*10390*/  LDSM.16.M88.4 R176, [R182] ;  /* 0x00000000b6b0783b */ /* 0x000fee0000000200 */
[C---:B--2---:R-:W-:Y:S08]  /*103a0*/  HMMA.16816.F32 R12, R172.reuse, R144, R12 ;  /* 0x00000090ac0c723c */ /* 0x044ff0000000180c */
[C---:B------:R-:W-:Y:S01]  /*103b0*/  HMMA.16816.F32 R16, R172.reuse, R146, R16 ;  /* 0x00000092ac10723c */ /* 0x040fe20000001810 */
[----:B------:R-:W2:Y:S07]  /*103c0*/  LDSM.16.M88.4 R144, [R200+0x4800] ;  /* 0x00480000c890783b */ /* 0x000eae0000000200 */
[C---:B---3--:R-:W-:Y:S08]  /*103d0*/  HMMA.16816.F32 R20, R172.reuse, R168, R20 ;  /* 0x000000a8ac14723c */ /* 0x048ff00000001814 */
[C---:B------:R-:W-:Y:S01]  /*103e0*/  HMMA.16816.F32 R24, R172.reuse, R170, R24 ;  /* 0x000000aaac18723c */ /* 0x040fe20000001818 */
[----:B------:R-:W3:Y:S07]  /*103f0*/  LDSM.16.M88.4 R168, [R199+0x8000] ;  /* 0x00800000c7a8783b */ /* 0x000eee0000000200 */
[C---:B-----5:R-:W-:Y:S08]  /*10400*/  HMMA.16816.F32 R28, R172.reuse, R152, R28 ;  /* 0x00000098ac1c723c */ /* 0x060ff0000000181c */
        /* <DEDUP_REMOVED lines=9> */
[C---:B------:R-:W-:Y:S08]  /*104a0*/  HMMA.16816.F32 R20, R148.reuse, R160, R20 ;  /* 0x000000a09414723c */ /* 0x040ff00000001814 */
[C---:B------:R-:W-:Y:S01]  /*104b0*/  HMMA.16816.F32 R24, R148.reuse, R162, R24 ;  /* 0x000000a29418723c */ /* 0x040fe20000001818 */
[----:B------:R-:W-:Y:S07]  /*104c0*/  LDSM.16.M88.4 R160, [R196+0x4000] ;  /* 0x00400000c4a0783b */ /* 0x000fee0000000200 */
[C---:B------:R-:W-:Y:S08]  /*104d0*/  HMMA.16816.F32 R28, R148.reuse, R164, R28 ;  /* 0x000000a4941c723c */ /* 0x040ff0000000181c */
[----:B------:R-:W-:Y:S01]  /*104e0*/  HMMA.16816.F32 R32, R148, R166, R32 ;  /* 0x000000a69420723c */ /* 0x000fe20000001820 */
[----:B------:R-:W5:Y:S07]  /*104f0*/  LDSM.16.M88.4 R148, [R197+0x8000] ;  /* 0x00800000c594783b */ /* 0x000f6e0000000200 */
[C---:B---3--:R-:W-:Y:S01]  /*10500*/  HMMA.16816.F32 R4, R168.reuse, R176, R4 ;  /* 0x000000b0a804723c */ /* 0x048fe20000001804 */
[----:B------:R-:W-:Y:S07]  /*10510*/  LDSM.16.M88.4 R164, [R196+0x5000] ;  /* 0x00500000c4a4783b */ /* 0x000fee0000000200 */
[C---:B------:R-:W-:Y:S01]  /*10520*/  HMMA.16816.F32 R8, R168.reuse, R178, R8 ;  /* 0x000000b2a808723c */ /* 0x040fe20000001808 */
[----:B------:R-:W-:Y:S07]  /*10530*/  LDSM.16.M88.4 R176, [R187+0x4000] ;  /* 0x00400000bbb0783b */ /* 0x000fee0000000200 */
[C---:B----4-:R-:W-:Y:S08]  /*10540*/  HMMA.16816.F32 R12, R168.reuse, R152, R12 ;  /* 0x00000098a80c723c */ /* 0x050ff0000000180c */
[C---:B------:R-:W-:Y:S01]  /*10550*/  HMMA.16816.F32 R16, R168.reuse, R154, R16 ;  /* 0x0000009aa810723c */ /* 0x040fe20000001810 */
[----:B------:R-:W3:Y:S07]  /*10560*/  LDSM.16.M88.4 R152, [R196+0x4800] ;  /* 0x00480000c498783b */ /* 0x000eee0000000200 */
[C---:B-1----:R-:W-:Y:S08]  /*10570*/  HMMA.16816.F32 R20, R168.reuse, R156, R20 ;  /* 0x0000009ca814723c */ /* 0x042ff00000001814 */
[C---:B------:R-:W-:Y:S01]  /*10580*/  HMMA.16816.F32 R24, R168.reuse, R158, R24 ;  /* 0x0000009ea818723c */ /* 0x040fe20000001818 */
[----:B------:R-:W1:Y:S07]  /*10590*/  LDSM.16.M88.4 R156, [R196+0x5800] ;  /* 0x00580000c49c783b */ /* 0x000e6e0000000200 */
[C---:B--2---:R-:W-:Y:S08]  /*105a0*/  HMMA.16816.F32 R28, R168.reuse, R144, R28 ;  /* 0x00000090a81c723c */ /* 0x044ff0000000181c */
[----:B------:R-:W-:Y:S01]  /*105b0*/  HMMA.16816.F32 R32, R168, R146, R32 ;  /* 0x00000092a820723c */ /* 0x000fe20000001820 */
[----:B------:R-:W2:Y:S06]  /*105c0*/  LDL.64 R170, [R1+0x8] ;  /* 0x0000080001aa7983 */ /* 0x000eac0000100a00 */
[----:B------:R-:W4:Y:S01]  /*105d0*/  LDSM.16.M88.4 R144, [R187+0x4800] ;  /* 0x00480000bb90783b */ /* 0x000f220000000200 */
[C---:B-----5:R-:W-:Y:S08]  /*105e0*/  HMMA.16816.F32 R4, R148.reuse, R160, R4 ;  /* 0x000000a09404723c */ /* 0x060ff00000001804 */
[C---:B------:R-:W-:Y:S08]  /*105f0*/  HMMA.16816.F32 R8, R148.reuse, R162, R8 ;  /* 0x000000a29408723c */ /* 0x040ff00000001808 */
[C---:B---3--:R-:W-:Y:S08]  /*10600*/  HMMA.16816.F32 R12, R148.reuse, R152, R12 ;  /* 0x00000098940c723c */ /* 0x048ff0000000180c */
[C---:B------:R-:W-:Y:S01]  /*10610*/  HMMA.16816.F32 R16, R148.reuse, R154, R16 ;  /* 0x0000009a9410723c */ /* 0x040fe20000001810 */
[----:B------:R-:W3:Y:S07]  /*10620*/  LDSM.16.M88.4 R152, [R187+0x5000] ;  /* 0x00500000bb98783b */ /* 0x000eee0000000200 */
[C---:B------:R-:W-:Y:S08]  /*10630*/  HMMA.16816.F32 R20, R148.reuse, R164, R20 ;  /* 0x000000a49414723c */ /* 0x040ff00000001814 */
[C---:B------:R-:W-:Y:S08]  /*10640*/  HMMA.16816.F32 R24, R148.reuse, R166, R24 ;  /* 0x000000a69418723c */ /* 0x040ff00000001818 */
[C---:B-1----:R-:W-:Y:S08]  /*10650*/  HMMA.16816.F32 R28, R148.reuse, R156, R28 ;  /* 0x0000009c941c723c */ /* 0x042ff0000000181c */
[----:B------:R-:W-:Y:S01]  /*10660*/  HMMA.16816.F32 R32, R148, R158, R32 ;  /* 0x0000009e9420723c */ /* 0x000fe20000001820 */
[----:B------:R-:W1:Y:S01]  /*10670*/  LDSM.16.M88.4 R148, [R187+0x5800] ;  /* 0x00580000bb94783b */ /* 0x000e620000000200 */
[----:B------:R-:W-:Y:S06]  /*10680*/  DEPBAR.LE SB0, 0x0 ;  /* 0x000080000000791a */ /* 0x000fec0000000000 */
[C---:B------:R-:W-:Y:S01]  /*10690*/  HMMA.16816.F32 R4, R172.reuse, R176, R4 ;  /* 0x000000b0ac04723c */ /* 0x040fe20000001804 */
[----:B------:R-:W-:Y:S07]  /*106a0*/  BAR.SYNC.DEFER_BLOCKING 0x0 ;  /* 0x0000000000007b1d */ /* 0x000fee0000010000 */
[C---:B------:R-:W-:Y:S08]  /*106b0*/  HMMA.16816.F32 R8, R172.reuse, R178, R8 ;  /* 0x000000b2ac08723c */ /* 0x040ff00000001808 */
[C---:B----4-:R-:W-:Y:S08]  /*106c0*/  HMMA.16816.F32 R12, R172.reuse, R144, R12 ;  /* 0x00000090ac0c723c */ /* 0x050ff0000000180c */
[C---:B------:R-:W-:Y:S04]  /*106d0*/  HMMA.16816.F32 R16, R172.reuse, R146, R16 ;  /* 0x00000092ac10723c */ /* 0x040fe80000001810 */
[----:B------:R-:W-:Y:S02]  /*106e0*/  FMNMX.FTZ R3, R4, R2, !PT ;  /* 0x0000000204037209 */ /* 0x000fe40007810000 */
[----:B------:R-:W-:Y:S01]  /*106f0*/  FMNMX.FTZ R137, R6, R0, !PT ;  /* 0x0000000006897209 */ /* 0x000fe20007810000 */
[----:B------:R-:W-:Y:S01]  /*10700*/  @P0 IMAD.WIDE.U32 R146, R250, c[0x0][0x1e0], RZ ;  /* 0x00007800fa920a25 */ /* 0x000fe200078e00ff */
[C---:B---3--:R-:W-:Y:S04]  /*10710*/  HMMA.16816.F32 R20, R172.reuse, R152, R20 ;  /* 0x00000098ac14723c */ /* 0x048fe80000001814 */
[----:B------:R-:W-:Y:S02]  /*10720*/  FMNMX.FTZ R3, R5, R3, !PT ;  /* 0x0000000305037209 */ /* 0x000fe40007810000 */
[----:B------:R-:W-:Y:S02]  /*10730*/  FMNMX.FTZ R137, R7, R137, !PT ;  /* 0x0000008907897209 */ /* 0x000fe40007810000 */
        /* <DEDUP_REMOVED lines=30> */
[----:B------:R-:W-:Y:S01]  /*10920*/  @P0 SHF.L.U32 R149, R146, 0x6, RZ ;  /* 0x0000000692950819 */ /* 0x000fe200000006ff */
[----:B------:R-:W1:Y:S01]  /*10930*/  SHFL.BFLY PT, R142, R145, 0x2, 0x1f ;  /* 0x0c401f00918e7f89 */ /* 0x000e6200000e0000 */
[----:B------:R-:W-:Y:S07]  /*10940*/  FMNMX.FTZ R137, R35, R3, !PT ;  /* 0x0000000323897209 */ /* 0x000fee0007810000 */
[----:B------:R-:W3:Y:S01]  /*10950*/  SHFL.BFLY PT, R3, R137, 0x2, 0x1f ;  /* 0x0c401f0089037f89 */ /* 0x000ee200000e0000 */
[----:B-1----:R-:W-:Y:S07]  /*10960*/  FMNMX.FTZ R145, R145, R142, !PT ;  /* 0x0000008e91917209 */ /* 0x002fee0007810000 */
[----:B------:R-:W1:Y:S01]  /*10970*/  SHFL.BFLY PT, R144, R145, 0x1, 0x1f ;  /* 0x0c201f0091907f89 */ /* 0x000e6200000e0000 */
[----:B---3--:R-:W-:Y:S07]  /*10980*/  FMNMX.FTZ R142, R137, R3, !PT ;  /* 0x00000003898e7209 */ /* 0x008fee0007810000 */
[----:B------:R-:W3:Y:S01]  /*10990*/  SHFL.BFLY PT, R3, R142, 0x1, 0x1f ;  /* 0x0c201f008e037f89 */ /* 0x000ee200000e0000 */
[----:B-1----:R-:W-:Y:S02]  /*109a0*/  FMNMX.FTZ R137, R145, R144, !PT ;  /* 0x0000009091897209 */ /* 0x002fe40007810000 */
[----:B------:R-:W-:Y:S03]  /*109b0*/  @P0 SHF.R.S32.HI R144, RZ, 0x1f, R250 ;  /* 0x0000001fff900819 */ /* 0x000fe600000114fa */
[----:B------:R-:W-:Y:S02]  /*109c0*/  FMUL.FTZ R173, R137, c[0x0][0x2d0] ;  /* 0x0000b40089ad7a20 */ /* 0x000fe40000410000 */
[----:B------:R-:W-:Y:S01]  /*109d0*/  @P0 IMAD R144, R144, c[0x0][0x1e0], RZ ;  /* 0x0000780090900a24 */ /* 0x000fe200078e02ff */
[----:B---3--:R-:W-:Y:S01]  /*109e0*/  FMNMX.FTZ R3, R142, R3, !PT ;  /* 0x000000038e037209 */ /* 0x008fe20007810000 */
[--C-:B------:R-:W-:Y:S01]  /*109f0*/  FFMA.FTZ R142, R4, c[0x0][0x2d0], -R173.reuse ;  /* 0x0000b400048e7a23 */ /* 0x100fe200000108ad */
[----:B------:R-:W-:Y:S01]  /*10a00*/  @P0 MOV R4, c[0x0][0x1e4] ;  /* 0x0000790000040a02 */ /* 0x000fe20000000f00 */
[----:B------:R-:W-:Y:S02]  /*10a10*/  @P0 IMAD R144, R250, c[0x0][0x1e4], R144 ;  /* 0x00007900fa900a24 */ /* 0x000fe400078e0290 */
[--C-:B------:R-:W-:Y:S02]  /*10a20*/  FFMA.FTZ R164, R5, c[0x0][0x2d0], -R173.reuse ;  /* 0x0000b40005a47a23 */ /* 0x100fe400000108ad */
[----:B------:R-:W-:Y:S01]  /*10a30*/  FFMA.FTZ R165, R8, c[0x0][0x2d0], -R173 ;  /* 0x0000b40008a57a23 */ /* 0x000fe200000108ad */
[----:B------:R-:W-:Y:S01]  /*10a40*/  @P0 IADD3 R145, R147, R144, RZ ;  /* 0x0000009093910210 */ /* 0x000fe20007ffe0ff */
[----:B------:R-:W-:Y:S01]  /*10a50*/  FADD.FTZ R2, -R137, R2 ;  /* 0x0000000289027221 */ /* 0x000fe20000010100 */
[----:B------:R-:W-:Y:S01]  /*10a60*/  @P0 MOV R144, c[0x0][0x1e0] ;  /* 0x0000780000900a02 */ /* 0x000fe20000000f00 */
[----:B------:R-:W-:Y:S01]  /*10a70*/  FADD.FTZ R0, -R3, R0 ;  /* 0x0000000003007221 */ /* 0x000fe20000010100 */
[----:B------:R-:W-:Y:S01]  /*10a80*/  @P0 SHF.L.U64.HI R145, R146, 0x6, R145 ;  /* 0x0000000692910819 */ /* 0x000fe20000010291 */
[--C-:B------:R-:W-:Y:S01]  /*10a90*/  FFMA.FTZ R166, R9, c[0x0][0x2d0], -R173.reuse ;  /* 0x0000b40009a67a23 */ /* 0x100fe200000108ad */
[----:B------:R-:W-:Y:S01]  /*10aa0*/  @P0 LEA R146, P1, R144, R149, 0x5 ;  /* 0x0000009590920211 */ /* 0x000fe200078228ff */
[----:B------:R-:W-:Y:S01]  /*10ab0*/  FMUL.FTZ R2, R2, c[0x0][0x2d0] ;  /* 0x0000b40002027a20 */ /* 0x000fe20000410000 */
[----:B------:R-:W-:Y:S01]  /*10ac0*/  MUFU.EX2 R142, R142 ;  /* 0x0000008e008e7308 */ /* 0x000fe20000000800 */
[----:B------:R-:W-:Y:S01]  /*10ad0*/  FMUL.FTZ R0, R0, c[0x0][0x2d0] ;  /* 0x0000b40000007a20 */ /* 0x000fe20000410000 */
[----:B------:R-:W-:Y:S01]  /*10ae0*/  @P0 LEA.HI.X R4, R144, R145, R4, 0x5, P1 ;  /* 0x0000009190040211 */ /* 0x000fe200008f2c04 */
[--C-:B------:R-:W-:Y:S02]  /*10af0*/  FFMA.FTZ R172, R12, c[0x0][0x2d0], -R173.reuse ;  /* 0x0000b4000cac7a23 */ /* 0x100fe400000108ad */
[--C-:B------:R-:W-:Y:S02]  /*10b00*/  FFMA.FTZ R174, R13, c[0x0][0x2d0], -R173.reuse ;  /* 0x0000b4000dae7a23 */ /* 0x100fe400000108ad */
[--C-:B------:R-:W-:Y:S02]  /*10b10*/  FFMA.FTZ R177, R16, c[0x0][0x2d0], -R173.reuse ;  /* 0x0000b40010b17a23 */ /* 0x100fe400000108ad */
[----:B------:R-:W-:Y:S01]  /*10b20*/  FFMA.FTZ R178, R17, c[0x0][0x2d0], -R173 ;  /* 0x0000b40011b27a23 */ /* 0x000fe200000108ad */
[----:B------:R-:W1:Y:S10]  /*10b30*/  MUFU.EX2 R2, R2 ;  /* 0x0000000200027308 */ /* 0x000e740000000800 */
[----:B------:R-:W3:Y:S10]  /*10b40*/  MUFU.EX2 R0, R0 ;  /* 0x0000000000007308 */ /* 0x000ef40000000800 */
[----:B------:R-:W4:Y:S01]  /*10b50*/  MUFU.EX2 R164, R164 ;  /* 0x000000a400a47308 */ /* 0x000f220000000800 */
[C---:B-1----:R-:W-:Y:S02]  /*10b60*/  FMUL.FTZ R9, R2.reuse, R125 ;  /* 0x0000007d02097220 */ /* 0x042fe40000410000 */
[C---:B------:R-:W-:Y:S02]  /*10b70*/  FMUL.FTZ R36, R2.reuse, R36 ;  /* 0x0000002402247220 */ /* 0x040fe40000410000 */
[C---:B------:R-:W-:Y:S05]  /*10b80*/  FMUL.FTZ R37, R2.reuse, R37 ;  /* 0x0000002502257220 */ /* 0x040fea0000410000 */
[----:B------:R-:W-:Y:S01]  /*10b90*/  MUFU.EX2 R165, R165 ;  /* 0x000000a500a57308 */ /* 0x000fe20000000800 */
[----:B------:R-:W-:Y:S01]  /*10ba0*/  FMUL.FTZ R40, R2, R40 ;  /* 0x0000002802287220 */ /* 0x000fe20000410000 */
[----:B--2---:R-:W-:Y:S01]  /*10bb0*/  @P0 IADD3 R148, P2, R149, R170, RZ ;  /* 0x000000aa95940210 */ /* 0x004fe20007f5e0ff */
[----:B------:R-:W-:Y:S01]  /*10bc0*/  FMUL.FTZ R171, R3, c[0x0][0x2d0] ;  /* 0x0000b40003ab7a20 */ /* 0x000fe20000410000 */
[----:B------:R-:W-:Y:S01]  /*10bd0*/  @P0 IADD3 R144, P1, R170, 0x40, RZ ;  /* 0x00000040aa900810 */ /* 0x000fe20007f3e0ff */
[----:B---3--:R-:W-:Y:S01]  /*10be0*/  FMUL.FTZ R38, R0, R38 ;  /* 0x0000002600267220 */ /* 0x008fe20000410000 */
[----:B------:R-:W-:Y:S01]  /*10bf0*/  @P0 LEA R152, P3, R148, c[0x0][0x1c8], 0x1 ;  /* 0x0000720094980a11 */ /* 0x000fe200078608ff */
[--C-:B------:R-:W-:Y:S01]  /*10c00*/  FFMA.FTZ R168, R6, c[0x0][0x2d0], -R171.reuse ;  /* 0x0000b40006a87a23 */ /* 0x100fe200000108ab */
[----:B------:R-:W-:Y:S01]  /*10c10*/  @P0 IADD3.X R147, R145, R248, RZ, P2, !PT ;  /* 0x000000f891930210 */ /* 0x000fe200017fe4ff */
[--C-:B------:R-:W-:Y:S01]  /*10c20*/  FFMA.FTZ R167, R7, c[0x0][0x2d0], -R171.reuse ;  /* 0x0000b40007a77a23 */ /* 0x100fe200000108ab */
[C---:B------:R-:W-:Y:S01]  /*10c30*/  @P0 IADD3 R151, P4, R149.reuse, R144, RZ ;  /* 0x0000009095970210 */ /* 0x040fe20007f9e0ff */
[----:B------:R-:W-:Y:S01]  /*10c40*/  FFMA.FTZ R169, R10, c[0x0][0x2d0], -R171 ;  /* 0x0000b4000aa97a23 */ /* 0x000fe200000108ab */
[----:B------:R-:W-:Y:S01]  /*10c50*/  @P0 LEA.HI.X R153, R148, c[0x0][0x1cc], R147, 0x1, P3 ;  /* 0x0000730094990a11 */ /* 0x000fe200018f0c93 */
[----:B------:R-:W1:Y:S01]  /*10c60*/  MUFU.EX2 R166, R166 ;  /* 0x000000a600a67308 */ /* 0x000e620000000800 */
[----:B------:R-:W-:Y:S01]  /*10c70*/  @P0 IADD3 R147, P2, R170, 0x80, RZ ;  /* 0x00000080aa930810 */ /* 0x000fe20007f5e0ff */
[C---:B------:R-:W-:Y:S01]  /*10c80*/  FMUL.FTZ R6, R0.reuse, R130 ;  /* 0x0000008200067220 */ /* 0x040fe20000410000 */
[-C--:B------:R-:W-:Y:S01]  /*10c90*/  @P0 IADD3.X R148, RZ, R248.reuse, RZ, P1, !PT ;  /* 0x000000f8ff940210 */ /* 0x080fe20000ffe4ff */
[C---:B------:R-:W-:Y:S01]  /*10ca0*/  FMUL.FTZ R7, R0.reuse, R131 ;  /* 0x0000008300077220 */ /* 0x040fe20000410000 */
[----:B------:R-:W-:Y:S01]  /*10cb0*/  @P0 IADD3.X R5, RZ, R248, RZ, P2, !PT ;  /* 0x000000f8ff050210 */ /* 0x000fe200017fe4ff */
[C---:B------:R-:W-:Y:S01]  /*10cc0*/  FMUL.FTZ R10, R0.reuse, R126 ;  /* 0x0000007e000a7220 */ /* 0x040fe20000410000 */
[----:B------:R-:W-:Y:S01]  /*10cd0*/  @P0 IADD3 R149, P2, R149, R147, RZ ;  /* 0x0000009395950210 */ /* 0x000fe20007f5e0ff */
[----:B------:R-:W-:Y:S01]  /*10ce0*/  FMUL.FTZ R39, R0, R39 ;  /* 0x0000002700277220 */ /* 0x000fe20000410000 */
[----:B------:R-:W-:Y:S01]  /*10cf0*/  @P0 LEA R156, P3, R151, c[0x0][0x1c8], 0x1 ;  /* 0x00007200979c0a11 */ /* 0x000fe200078608ff */
[----:B------:R-:W-:Y:S01]  /*10d00*/  MUFU.EX2 R168, R168 ;  /* 0x000000a800a87308 */ /* 0x000fe20000000800 */
[----:B------:R-:W-:Y:S01]  /*10d10*/  @P0 LEA R154, P1, R149, c[0x0][0x1c8], 0x1 ;  /* 0x00007200959a0a11 */ /* 0x000fe200078208ff */
[----:B------:R-:W-:Y:S01]  /*10d20*/  FMUL.FTZ R41, R2, R41 ;  /* 0x0000002902297220 */ /* 0x000fe20000410000 */
[C---:B------:R-:W-:Y:S01]  /*10d30*/  @P0 IADD3.X R150, R145.reuse, R148, RZ, P4, !PT ;  /* 0x0000009491960210 */ /* 0x040fe200027fe4ff */
[C---:B------:R-:W-:Y:S01]  /*10d40*/  FMUL.FTZ R42, R0.reuse, R42 ;  /* 0x0000002a002a7220 */ /* 0x040fe20000410000 */
[----:B------:R-:W-:Y:S01]  /*10d50*/  @P0 IADD3.X R145, R145, R5, RZ, P2, !PT ;  /* 0x0000000591910210 */ /* 0x000fe200017fe4ff */
[----:B------:R-:W-:Y:S01]  /*10d60*/  FMUL.FTZ R43, R0, R43 ;  /* 0x0000002b002b7220 */ /* 0x000fe20000410000 */
[----:B------:R-:W-:Y:S01]  /*10d70*/  @P0 LEA.HI.X R157, R151, c[0x0][0x1cc], R150, 0x1, P3 ;  /* 0x00007300979d0a11 */ /* 0x000fe200018f0c96 */
[----:B------:R-:W-:Y:S01]  /*10d80*/  FMUL.FTZ R44, R2, R44 ;  /* 0x0000002c022c7220 */ /* 0x000fe20000410000 */
[----:B------:R-:W-:Y:S01]  /*10d90*/  @P0 IADD3 R144, P2, R146, R144, RZ ;  /* 0x0000009092900210 */ /* 0x000fe20007f5e0ff */
[----:B------:R-:W2:Y:S01]  /*10da0*/  MUFU.EX2 R167, R167 ;  /* 0x000000a700a77308 */ /* 0x000ea20000000800 */
[----:B------:R-:W-:Y:S01]  /*10db0*/  @P0 LEA.HI.X R155, R149, c[0x0][0x1cc], R145, 0x1, P1 ;  /* 0x00007300959b0a11 */ /* 0x000fe200008f0c91 */
[----:B------:R-:W-:Y:S01]  /*10dc0*/  FMUL.FTZ R45, R2, R45 ;  /* 0x0000002d022d7220 */ /* 0x000fe20000410000 */
[C---:B------:R-:W-:Y:S01]  /*10dd0*/  @P0 IADD3 R8, P3, R146.reuse, R170, RZ ;  /* 0x000000aa92080210 */ /* 0x040fe20007f7e0ff */
[----:B------:R-:W-:Y:S01]  /*10de0*/  FFMA.FTZ R170, R11, c[0x0][0x2d0], -R171 ;  /* 0x0000b4000baa7a23 */ /* 0x000fe200000108ab */
[----:B------:R-:W-:Y:S01]  /*10df0*/  @P0 IADD3 R146, P1, R146, R147, RZ ;  /* 0x0000009392920210 */ /* 0x000fe20007f3e0ff */
[----:B------:R-:W-:Y:S01]  /*10e00*/  FMUL.FTZ R11, R0, R127 ;  /* 0x0000007f000b7220 */ /* 0x000fe20000410000 */
[----:B------:R-:W-:Y:S01]  /*10e10*/  @P0 IADD3.X R148, R4, R148, RZ, P2, !PT ;  /* 0x0000009404940210 */ /* 0x000fe200017fe4ff */
[----:B------:R-:W-:Y:S01]  /*10e20*/  FMUL.FTZ R46, R0, R46 ;  /* 0x0000002e002e7220 */ /* 0x000fe20000410000 */
[C---:B------:R-:W-:Y:S01]  /*10e30*/  @P0 IADD3.X R5, R4.reuse, R5, RZ, P1, !PT ;  /* 0x0000000504050210 */ /* 0x040fe20000ffe4ff */
[----:B------:R-:W-:Y:S01]  /*10e40*/  MUFU.EX2 R169, R169 ;  /* 0x000000a900a97308 */ /* 0x000fe20000000800 */
[----:B------:R-:W-:Y:S01]  /*10e50*/  @P0 IADD3.X R4, R4, R248, RZ, P3, !PT ;  /* 0x000000f804040210 */ /* 0x000fe20001ffe4ff */
[----:B------:R-:W-:Y:S01]  /*10e60*/  FMUL.FTZ R47, R0, R47 ;  /* 0x0000002f002f7220 */ /* 0x000fe20000410000 */
[----:B------:R-:W-:Y:S01]  /*10e70*/  ISETP.GE.AND P3, PT, R246, c[0x0][0x1d4], PT ;  /* 0x00007500f6007a0c */ /* 0x000fe20003f66270 */
[----:B------:R-:W-:Y:S01]  /*10e80*/  FMUL.FTZ R12, R2, R120 ;  /* 0x00000078020c7220 */ /* 0x000fe20000410000 */
[----:B------:R-:W-:Y:S01]  /*10e90*/  @P0 LEA R150, P4, R8, c[0x0][0x1c8], 0x1 ;  /* 0x0000720008960a11 */ /* 0x000fe200078808ff */
[----:B------:R-:W-:Y:S01]  /*10ea0*/  FMUL.FTZ R13, R2, R121 ;  /* 0x00000079020d7220 */ /* 0x000fe20000410000 */
[----:B------:R-:W-:Y:S01]  /*10eb0*/  @P0 LEA R160, P2, R144, c[0x0][0x1c8], 0x1 ;  /* 0x0000720090a00a11 */ /* 0x000fe200078408ff */
[----:B------:R-:W-:Y:S01]  /*10ec0*/  FMUL.FTZ R48, R2, R48 ;  /* 0x0000003002307220 */ /* 0x000fe20000410000 */
[----:B------:R-:W-:Y:S01]  /*10ed0*/  @P0 LEA.HI.X R151, R8, c[0x0][0x1cc], R4, 0x1, P4 ;  /* 0x0000730008970a11 */ /* 0x000fe200020f0c04 */
[----:B------:R-:W3:Y:S01]  /*10ee0*/  MUFU.EX2 R170, R170 ;  /* 0x000000aa00aa7308 */ /* 0x000ee20000000800 */
[----:B------:R-:W-:Y:S01]  /*10ef0*/  @P0 LEA.HI.X R161, R144, c[0x0][0x1cc], R148, 0x1, P2 ;  /* 0x0000730090a10a11 */ /* 0x000fe200010f0c94 */
[----:B------:R-:W-:Y:S01]  /*10f00*/  FMUL.FTZ R4, R2, R128 ;  /* 0x0000008002047220 */ /* 0x000fe20000410000 */
[----:B------:R-:W-:Y:S01]  /*10f10*/  @P0 LEA R158, P1, R146, c[0x0][0x1c8], 0x1 ;  /* 0x00007200929e0a11 */ /* 0x000fe200078208ff */
[----:B------:R-:W-:Y:S01]  /*10f20*/  FMUL.FTZ R8, R2, R124 ;  /* 0x0000007c02087220 */ /* 0x000fe20000410000 */
[----:B----4-:R-:W-:Y:S01]  /*10f30*/  F2FP.PACK_AB R128, R164, R142 ;  /* 0x0000008ea480723e */ /* 0x010fe200000000ff */
[----:B------:R4:W-:Y:S01]  /*10f40*/  @P0 LDGSTS.E.BYPASS.LTC128B.128 [R217+0x6100], [R152.64], !P3 ;  /* 0x0610000098d90fae */ /* 0x0009e2000d901d46 */
[----:B------:R-:W-:Y:S01]  /*10f50*/  @P0 LEA.HI.X R159, R146, c[0x0][0x1cc], R5, 0x1, P1 ;  /* 0x00007300929f0a11 */ /* 0x000fe200008f0c05 */
[----:B------:R-:W-:Y:S01]  /*10f60*/  FMUL.FTZ R5, R2, R129 ;  /* 0x0000008102057220 */ /* 0x000fe20000410000 */
[----:B-1----:R-:W-:Y:S01]  /*10f70*/  F2FP.PACK_AB R130, R166, R165 ;  /* 0x000000a5a682723e */ /* 0x002fe200000000ff */
[----:B------:R-:W-:Y:S01]  /*10f80*/  FMUL.FTZ R49, R2, R49 ;  /* 0x0000003102317220 */ /* 0x000fe20000410000 */
[----:B--2---:R-:W-:Y:S01]  /*10f90*/  F2FP.PACK_AB R129, R167, R168 ;  /* 0x000000a8a781723e */ /* 0x004fe200000000ff */
[C---:B------:R-:W-:Y:S01]  /*10fa0*/  FMUL.FTZ R50, R0.reuse, R50 ;  /* 0x0000003200327220 */ /* 0x040fe20000410000 */
[----:B------:R-:W-:Y:S01]  /*10fb0*/  MUFU.EX2 R172, R172 ;  /* 0x000000ac00ac7308 */ /* 0x000fe20000000800 */
[----:B------:R1:W-:Y:S01]  /*10fc0*/  @P0 LDGSTS.E.BYPASS.LTC128B.128 [R217+0x8100], [R156.64], !P6 ;  /* 0x081000009cd90fae */ /* 0x0003e2000f101d46 */
[----:B------:R-:W-:Y:S02]  /*10fd0*/  FMUL.FTZ R51, R0, R51 ;  /* 0x0000003300337220 */ /* 0x000fe40000410000 */
[C---:B------:R-:W-:Y:S02]  /*10fe0*/  FMUL.FTZ R52, R2.reuse, R52 ;  /* 0x0000003402347220 */ /* 0x040fe40000410000 */
[----:B------:R-:W-:Y:S02]  /*10ff0*/  FMUL.FTZ R53, R2, R53 ;  /* 0x0000003502357220 */ /* 0x000fe40000410000 */
[C---:B------:R-:W-:Y:S01]  /*11000*/  FMUL.FTZ R54, R0.reuse, R54 ;  /* 0x0000003600367220 */ /* 0x040fe20000410000 */
[----:B------:R4:W-:Y:S01]  /*11010*/  @P0 LDGSTS.E.BYPASS.LTC128B.128 [R217+0xa100], [R154.64], !P5 ;  /* 0x0a1000009ad90fae */ /* 0x0009e2000e901d46 */
[----:B------:R-:W-:Y:S01]  /*11020*/  FMUL.FTZ R55, R0, R55 ;  /* 0x0000003700377220 */ /* 0x000fe20000410000 */
[----:B---3--:R-:W-:Y:S01]  /*11030*/  F2FP.PACK_AB R131, R170, R169 ;  /* 0x000000a9aa83723e */ /* 0x008fe200000000ff */
[C---:B------:R-:W-:Y:S01]  /*11040*/  FMUL.FTZ R56, R2.reuse, R56 ;  /* 0x0000003802387220 */ /* 0x040fe20000410000 */
[----:B------:R-:W-:Y:S01]  /*11050*/  MUFU.EX2 R174, R174 ;  /* 0x000000ae00ae7308 */ /* 0x000fe20000000800 */
[----:B------:R-:W-:Y:S02]  /*11060*/  FMUL.FTZ R57, R2, R57 ;  /* 0x0000003902397220 */ /* 0x000fe40000410000 */
[C---:B------:R-:W-:Y:S01]  /*11070*/  FMUL.FTZ R58, R0.reuse, R58 ;  /* 0x0000003a003a7220 */ /* 0x040fe20000410000 */
[----:B------:R2:W-:Y:S01]  /*11080*/  @P0 LDGSTS.E.BYPASS.LTC128B.128 [R217+0x7100], [R150.64], !P3 ;  /* 0x0710000096d90fae */ /* 0x0005e2000d901d46 */
[----:B------:R-:W-:Y:S02]  /*11090*/  FMUL.FTZ R59, R0, R59 ;  /* 0x0000003b003b7220 */ /* 0x000fe40000410000 */
[C---:B------:R-:W-:Y:S02]  /*110a0*/  FMUL.FTZ R60, R2.reuse, R60 ;  /* 0x0000003c023c7220 */ /* 0x040fe40000410000 */
[----:B------:R-:W-:Y:S01]  /*110b0*/  FMUL.FTZ R61, R2, R61 ;  /* 0x0000003d023d7220 */ /* 0x000fe20000410000 */
[----:B------:R-:W-:Y:S01]  /*110c0*/  MUFU.EX2 R177, R177 ;  /* 0x000000b100b17308 */ /* 0x000fe20000000800 */
[C---:B------:R-:W-:Y:S01]  /*110d0*/  FMUL.FTZ R62, R0.reuse, R62 ;  /* 0x0000003e003e7220 */ /* 0x040fe20000410000 */
[----:B------:R3:W-:Y:S01]  /*110e0*/  @P0 LDGSTS.E.BYPASS.LTC128B.128 [R217+0x9100], [R160.64], !P6 ;  /* 0x09100000a0d90fae */ /* 0x0007e2000f101d46 */
[----:B------:R-:W-:Y:S02]  /*110f0*/  FMUL.FTZ R63, R0, R63 ;  /* 0x0000003f003f7220 */ /* 0x000fe40000410000 */
[C---:B------:R-:W-:Y:S02]  /*11100*/  FMUL.FTZ R64, R2.reuse, R64 ;  /* 0x0000004002407220 */ /* 0x040fe40000410000 */
        /* <DEDUP_REMOVED lines=8> */
[----:B------:R-:W5:Y:S01]  /*11190*/  LDSM.16.MT88.4 R144, [R194] ;  /* 0x00000000c290783b */ /* 0x000f620000004200 */
[----:B------:R-:W-:Y:S02]  /*111a0*/  FMUL.FTZ R71, R0, R71 ;  /* 0x0000004700477220 */ /* 0x000fe40000410000 */
[C---:B------:R-:W-:Y:S02]  /*111b0*/  FMUL.FTZ R72, R2.reuse, R72 ;  /* 0x0000004802487220 */ /* 0x040fe40000410000 */
[----:B------:R-:W-:Y:S02]  /*111c0*/  FMUL.FTZ R73, R2, R73 ;  /* 0x0000004902497220 */ /* 0x000fe40000410000 */
[C---:B------:R-:W-:Y:S01]  /*111d0*/  FMUL.FTZ R74, R0.reuse, R74 ;  /* 0x0000004a004a7220 */ /* 0x040fe20000410000 */
[----:B--2---:R-:W2:Y:S01]  /*111e0*/  LDSM.16.MT88.4 R148, [R193] ;  /* 0x00000000c194783b */ /* 0x004ea20000004200 */
[----:B------:R-:W-:Y:S02]  /*111f0*/  FMUL.FTZ R75, R0, R75 ;  /* 0x0000004b004b7220 */ /* 0x000fe40000410000 */
[C---:B------:R-:W-:Y:S02]  /*11200*/  FMUL.FTZ R76, R2.reuse, R76 ;  /* 0x0000004c024c7220 */ /* 0x040fe40000410000 */
[----:B------:R-:W-:Y:S02]  /*11210*/  FMUL.FTZ R77, R2, R77 ;  /* 0x0000004d024d7220 */ /* 0x000fe40000410000 */
[C---:B------:R-:W-:Y:S01]  /*11220*/  FMUL.FTZ R78, R0.reuse, R78 ;  /* 0x0000004e004e7220 */ /* 0x040fe20000410000 */
[----:B----4-:R-:W4:Y:S01]  /*11230*/  LDSM.16.MT88.4 R152, [R192] ;  /* 0x00000000c098783b */ /* 0x010f220000004200 */
[----:B------:R-:W-:Y:S02]  /*11240*/  FMUL.FTZ R79, R0, R79 ;  /* 0x0000004f004f7220 */ /* 0x000fe40000410000 */
[C---:B------:R-:W-:Y:S02]  /*11250*/  FMUL.FTZ R80, R2.reuse, R80 ;  /* 0x0000005002507220 */ /* 0x040fe40000410000 */
[----:B------:R-:W-:Y:S02]  /*11260*/  FMUL.FTZ R81, R2, R81 ;  /* 0x0000005102517220 */ /* 0x000fe40000410000 */
[C---:B------:R-:W-:Y:S01]  /*11270*/  FMUL.FTZ R82, R0.reuse, R82 ;  /* 0x0000005200527220 */ /* 0x040fe20000410000 */
[----:B------:R-:W3:Y:S01]  /*11280*/  LDSM.16.MT88.4 R124, [R191] ;  /* 0x00000000bf7c783b */ /* 0x000ee20000004200 */
[----:B------:R-:W-:Y:S02]  /*11290*/  FMUL.FTZ R83, R0, R83 ;  /* 0x0000005300537220 */ /* 0x000fe40000410000 */
[C---:B------:R-:W-:Y:S02]  /*112a0*/  FMUL.FTZ R84, R2.reuse, R84 ;  /* 0x0000005402547220 */ /* 0x040fe40000410000 */
[----:B------:R-:W-:Y:S02]  /*112b0*/  FMUL.FTZ R85, R2, R85 ;  /* 0x0000005502557220 */ /* 0x000fe40000410000 */
[C---:B------:R-:W-:Y:S01]  /*112c0*/  FMUL.FTZ R86, R0.reuse, R86 ;  /* 0x0000005600567220 */ /* 0x040fe20000410000 */
[----:B-1----:R-:W-:Y:S01]  /*112d0*/  LDSM.16.MT88.4 R156, [R194+0x2800] ;  /* 0x00280000c29c783b */ /* 0x002fe20000004200 */
[----:B------:R-:W-:Y:S02]  /*112e0*/  FMUL.FTZ R87, R0, R87 ;  /* 0x0000005700577220 */ /* 0x000fe40000410000 */
[C---:B------:R-:W-:Y:S02]  /*112f0*/  FMUL.FTZ R88, R2.reuse, R88 ;  /* 0x0000005802587220 */ /* 0x040fe40000410000 */
[----:B------:R-:W-:Y:S02]  /*11300*/  FMUL.FTZ R89, R2, R89 ;  /* 0x0000005902597220 */ /* 0x000fe40000410000 */
[C---:B------:R-:W-:Y:S01]  /*11310*/  FMUL.FTZ R90, R0.reuse, R90 ;  /* 0x0000005a005a7220 */ /* 0x040fe20000410000 */
[C---:B-----5:R-:W-:Y:S01]  /*11320*/  HMMA.16816.F32 R4, R128.reuse, R144, R4 ;  /* 0x000000908004723c */ /* 0x060fe20000001804 */
[----:B------:R-:W0:Y:S04]  /*11330*/  LDGDEPBAR ;  /* 0x00000000000079af */ /* 0x000e280000000000 */
[----:B------:R-:W-:Y:S02]  /*11340*/  FMUL.FTZ R91, R0, R91 ;  /* 0x0000005b005b7220 */ /* 0x000fe40000410000 */
[C---:B------:R-:W-:Y:S01]  /*11350*/  FMUL.FTZ R92, R2.reuse, R92 ;  /* 0x0000005c025c7220 */ /* 0x040fe20000410000 */
        /* <DEDUP_REMOVED lines=11> */
[C---:B----4-:R-:W-:Y:S04]  /*11410*/  HMMA.16816.F32 R44, R128.reuse, R152, R44 ;  /* 0x00000098802c723c */ /* 0x050fe8000000182c */
[----:B------:R-:W-:Y:S02]  /*11420*/  FMUL.FTZ R99, R0, R99 ;  /* 0x0000006300637220 */ /* 0x000fe40000410000 */
[--C-:B------:R-:W-:Y:S02]  /*11430*/  FFMA.FTZ R175, R14, c[0x0][0x2d0], -R171.reuse ;  /* 0x0000b4000eaf7a23 */ /* 0x100fe400000108ab */
[C---:B------:R-:W-:Y:S01]  /*11440*/  HMMA.16816.F32 R48, R128.reuse, R154, R48 ;  /* 0x0000009a8030723c */ /* 0x040fe20000001830 */
[----:B------:R-:W-:Y:S03]  /*11450*/  LDSM.16.MT88.4 R152, [R191+0x800] ;  /* 0x00080000bf98783b */ /* 0x000fe60000004200 */
[C---:B------:R-:W-:Y:S01]  /*11460*/  FMUL.FTZ R14, R0.reuse, R122 ;  /* 0x0000007a000e7220 */ /* 0x040fe20000410000 */
[----:B------:R-:W-:Y:S01]  /*11470*/  MUFU.EX2 R175, R175 ;  /* 0x000000af00af7308 */ /* 0x000fe20000000800 */
[--C-:B------:R-:W-:Y:S02]  /*11480*/  FFMA.FTZ R176, R15, c[0x0][0x2d0], -R171.reuse ;  /* 0x0000b4000fb07a23 */ /* 0x100fe400000108ab */
[C---:B---3--:R-:W-:Y:S04]  /*11490*/  HMMA.16816.F32 R52, R128.reuse, R124, R52 ;  /* 0x0000007c8034723c */ /* 0x048fe80000001834 */
[----:B------:R-:W-:Y:S02]  /*114a0*/  FMUL.FTZ R15, R0, R123 ;  /* 0x0000007b000f7220 */ /* 0x000fe40000410000 */
[----:B------:R-:W-:Y:S01]  /*114b0*/  LDSM.16.MT88.4 R120, [R191+0x4000] ;  /* 0x00400000bf78783b */ /* 0x000fe20000004200 */
[--C-:B------:R-:W-:Y:S01]  /*114c0*/  FFMA.FTZ R19, R19, c[0x0][0x2d0], -R171.reuse ;  /* 0x0000b40013137a23 */ /* 0x100fe200000108ab */
[C---:B------:R-:W-:Y:S01]  /*114d0*/  HMMA.16816.F32 R56, R128.reuse, R126, R56 ;  /* 0x0000007e8038723c */ /* 0x040fe20000001838 */
[----:B------:R-:W-:Y:S03]  /*114e0*/  MUFU.EX2 R176, R176 ;  /* 0x000000b000b07308 */ /* 0x000fe60000000800 */
[C---:B------:R-:W-:Y:S02]  /*114f0*/  FMUL.FTZ R100, R2.reuse, R100 ;  /* 0x0000006402647220 */ /* 0x040fe40000410000 */
[----:B------:R-:W3:Y:S01]  /*11500*/  LDSM.16.MT88.4 R124, [R192+0x2000] ;  /* 0x00200000c07c783b */ /* 0x000ee20000004200 */
[----:B------:R-:W-:Y:S01]  /*11510*/  FMUL.FTZ R101, R2, R101 ;  /* 0x0000006502657220 */ /* 0x000fe20000410000 */
[C---:B-1----:R-:W-:Y:S03]  /*11520*/  HMMA.16816.F32 R60, R128.reuse, R144, R60 ;  /* 0x00000090803c723c */ /* 0x042fe6000000183c */
[----:B------:R-:W1:Y:S01]  /*11530*/  MUFU.EX2 R162, R19 ;  /* 0x0000001300a27308 */ /* 0x000e620000000800 */
[C---:B------:R-:W-:Y:S02]  /*11540*/  FMUL.FTZ R102, R0.reuse, R102 ;  /* 0x0000006600667220 */ /* 0x040fe40000410000 */
[----:B------:R-:W-:Y:S02]  /*11550*/  FMUL.FTZ R103, R0, R103 ;  /* 0x0000006700677220 */ /* 0x000fe40000410000 */
[C---:B------:R-:W-:Y:S01]  /*11560*/  HMMA.16816.F32 R64, R128.reuse, R146, R64 ;  /* 0x000000928040723c */ /* 0x040fe20000001840 */
[----:B------:R-:W4:Y:S03]  /*11570*/  LDSM.16.MT88.4 R144, [R191+0x2000] ;  /* 0x00200000bf90783b */ /* 0x000f260000004200 */
[C---:B------:R-:W-:Y:S02]  /*11580*/  FMUL.FTZ R104, R2.reuse, R104 ;  /* 0x0000006802687220 */ /* 0x040fe40000410000 */
[----:B------:R-:W-:Y:S02]  /*11590*/  FMUL.FTZ R105, R2, R105 ;  /* 0x0000006902697220 */ /* 0x000fe40000410000 */
[C---:B--2---:R-:W-:Y:S04]  /*115a0*/  HMMA.16816.F32 R68, R128.reuse, R148, R68 ;  /* 0x000000948044723c */ /* 0x044fe80000001844 */
[C---:B------:R-:W-:Y:S02]  /*115b0*/  FMUL.FTZ R106, R0.reuse, R106 ;  /* 0x0000006a006a7220 */ /* 0x040fe40000410000 */
[----:B------:R-:W-:Y:S02]  /*115c0*/  FMUL.FTZ R107, R0, R107 ;  /* 0x0000006b006b7220 */ /* 0x000fe40000410000 */
[C---:B------:R-:W-:Y:S01]  /*115d0*/  HMMA.16816.F32 R72, R128.reuse, R150, R72 ;  /* 0x000000968048723c */ /* 0x040fe20000001848 */
[----:B------:R-:W2:Y:S03]  /*115e0*/  LDSM.16.MT88.4 R148, [R194+0x4000] ;  /* 0x00400000c294783b */ /* 0x000ea60000004200 */
[C---:B------:R-:W-:Y:S02]  /*115f0*/  FMUL.FTZ R108, R2.reuse, R108 ;  /* 0x0000006c026c7220 */ /* 0x040fe40000410000 */
[----:B------:R-:W-:Y:S02]  /*11600*/  FMUL.FTZ R109, R2, R109 ;  /* 0x0000006d026d7220 */ /* 0x000fe40000410000 */
[C---:B------:R-:W-:Y:S04]  /*11610*/  FMUL.FTZ R110, R0.reuse, R110 ;  /* 0x0000006e006e7220 */ /* 0x040fe80000410000 */
[----:B------:R-:W-:Y:S01]  /*11620*/  FMUL.FTZ R111, R0, R111 ;  /* 0x0000006f006f7220 */ /* 0x000fe20000410000 */
[C---:B---3--:R-:W-:Y:S03]  /*11630*/  HMMA.16816.F32 R76, R128.reuse, R124, R76 ;  /* 0x0000007c804c723c */ /* 0x048fe6000000184c */
[----:B------:R-:W-:Y:S02]  /*11640*/  FFMA.FTZ R179, R18, c[0x0][0x2d0], -R171 ;  /* 0x0000b40012b37a23 */ /* 0x000fe400000108ab */
[C---:B------:R-:W-:Y:S01]  /*11650*/  FMUL.FTZ R16, R2.reuse, R116 ;  /* 0x0000007402107220 */ /* 0x040fe20000410000 */
[----:B-1----:R-:W-:Y:S01]  /*11660*/  MOV R116, R162 ;  /* 0x000000a200747202 */ /* 0x002fe20000000f00 */
[----:B------:R-:W-:Y:S01]  /*11670*/  FMUL.FTZ R17, R2, R117 ;  /* 0x0000007502117220 */ /* 0x000fe20000410000 */
[C---:B------:R-:W-:Y:S01]  /*11680*/  HMMA.16816.F32 R80, R128.reuse, R126, R80 ;  /* 0x0000007e8050723c */ /* 0x040fe20000001850 */
[----:B------:R-:W1:Y:S01]  /*11690*/  LDSM.16.MT88.4 R124, [R193+0x4000] ;  /* 0x00400000c17c783b */ /* 0x000e620000004200 */
[----:B------:R-:W3:Y:S02]  /*116a0*/  MUFU.EX2 R179, R179 ;  /* 0x000000b300b37308 */ /* 0x000ee40000000800 */
[----:B------:R-:W-:Y:S01]  /*116b0*/  F2FP.PACK_AB R117, R176, R175 ;  /* 0x000000afb075723e */ /* 0x000fe200000000ff */
[----:B------:R-:W-:Y:S01]  /*116c0*/  FMUL.FTZ R18, R0, R118 ;  /* 0x0000007600127220 */ /* 0x000fe20000410000 */
[----:B------:R-:W-:Y:S01]  /*116d0*/  F2FP.PACK_AB R118, R178, R177 ;  /* 0x000000b1b276723e */ /* 0x000fe200000000ff */
[----:B------:R-:W-:Y:S01]  /*116e0*/  FMUL.FTZ R19, R0, R119 ;  /* 0x0000007700137220 */ /* 0x000fe20000410000 */
[C---:B----4-:R-:W-:Y:S01]  /*116f0*/  HMMA.16816.F32 R84, R128.reuse, R144, R84 ;  /* 0x000000908054723c */ /* 0x050fe20000001854 */
[----:B------:R-:W-:Y:S03]  /*11700*/  LDSM.16.MT88.4 R160, [R193+0x2800] ;  /* 0x00280000c1a0783b */ /* 0x000fe60000004200 */
[C---:B------:R-:W-:Y:S02]  /*11710*/  FMUL.FTZ R112, R2.reuse, R112 ;  /* 0x0000007002707220 */ /* 0x040fe40000410000 */
[----:B------:R-:W-:Y:S02]  /*11720*/  FMUL.FTZ R113, R2, R113 ;  /* 0x0000007102717220 */ /* 0x000fe40000410000 */
[C---:B------:R-:W-:Y:S01]  /*11730*/  HMMA.16816.F32 R88, R128.reuse, R146, R88 ;  /* 0x000000928058723c */ /* 0x040fe20000001858 */
[----:B------:R-:W4:Y:S03]  /*11740*/  LDSM.16.MT88.4 R144, [R192+0x4000] ;  /* 0x00400000c090783b */ /* 0x000f260000004200 */
[C---:B------:R-:W-:Y:S02]  /*11750*/  FMUL.FTZ R114, R0.reuse, R114 ;  /* 0x0000007200727220 */ /* 0x040fe40000410000 */
[----:B------:R-:W-:Y:S02]  /*11760*/  FMUL.FTZ R115, R0, R115 ;  /* 0x0000007300737220 */ /* 0x000fe40000410000 */
[C---:B--2---:R-:W-:Y:S04]  /*11770*/  HMMA.16816.F32 R92, R128.reuse, R148, R92 ;  /* 0x00000094805c723c */ /* 0x044fe8000000185c */
[----:B------:R-:W-:Y:S01]  /*11780*/  FFMA.FTZ R142, R2, R252, R142 ;  /* 0x000000fc028e7223 */ /* 0x000fe2000001008e */
[----:B------:R-:W-:Y:S01]  /*11790*/  MOV R2, R137 ;  /* 0x0000008900027202 */ /* 0x000fe20000000f00 */
[----:B------:R-:W-:Y:S02]  /*117a0*/  FFMA.FTZ R168, R0, R251, R168 ;  /* 0x000000fb00a87223 */ /* 0x000fe400000100a8 */
[C---:B------:R-:W-:Y:S01]  /*117b0*/  HMMA.16816.F32 R96, R128.reuse, R150, R96 ;  /* 0x000000968060723c */ /* 0x040fe20000001860 */
[----:B------:R-:W-:Y:S03]  /*117c0*/  LDSM.16.MT88.4 R148, [R192+0x800] ;  /* 0x00080000c094783b */ /* 0x000fe60000004200 */
[----:B------:R-:W-:Y:S02]  /*117d0*/  FADD.FTZ R142, R164, R142 ;  /* 0x0000008ea48e7221 */ /* 0x000fe40000010000 */
[----:B------:R-:W-:Y:S02]  /*117e0*/  FADD.FTZ R168, R167, R168 ;  /* 0x000000a8a7a87221 */ /* 0x000fe40000010000 */
[----:B------:R-:W-:Y:S01]  /*117f0*/  FADD.FTZ R142, R165, R142 ;  /* 0x0000008ea58e7221 */ /* 0x000fe20000010000 */
[C---:B-1----:R-:W-:Y:S03]  /*11800*/  HMMA.16816.F32 R12, R128.reuse, R124, R12 ;  /* 0x0000007c800c723c */ /* 0x042fe6000000180c */
[----:B------:R-:W-:Y:S02]  /*11810*/  FADD.FTZ R168, R169, R168 ;  /* 0x000000a8a9a87221 */ /* 0x000fe40000010000 */
[----:B------:R-:W-:Y:S02]  /*11820*/  FADD.FTZ R166, R166, R142 ;  /* 0x0000008ea6a67221 */ /* 0x000fe40000010000 */
[----:B------:R-:W-:Y:S01]  /*11830*/  FADD.FTZ R170, R170, R168 ;  /* 0x000000a8aaaa7221 */ /* 0x000fe20000010000 */
[C---:B------:R-:W-:Y:S01]  /*11840*/  HMMA.16816.F32 R100, R128.reuse, R126, R100 ;  /* 0x0000007e8064723c */ /* 0x040fe20000001864 */
[----:B------:R-:W1:Y:S03]  /*11850*/  LDSM.16.MT88.4 R124, [R194+0x800] ;  /* 0x00080000c27c783b */ /* 0x000e660000004200 */
[----:B------:R-:W-:Y:S02]  /*11860*/  FADD.FTZ R166, R172, R166 ;  /* 0x000000a6aca67221 */ /* 0x000fe40000010000 */
[----:B------:R-:W-:Y:S02]  /*11870*/  FADD.FTZ R170, R175, R170 ;  /* 0x000000aaafaa7221 */ /* 0x000fe40000010000 */
[C---:B----4-:R-:W-:Y:S04]  /*11880*/  HMMA.16816.F32 R104, R128.reuse, R144, R104 ;  /* 0x000000908068723c */ /* 0x050fe80000001868 */
[----:B------:R-:W-:Y:S04]  /*11890*/  FADD.FTZ R176, R176, R170 ;  /* 0x000000aab0b07221 */ /* 0x000fe80000010000 */
[C---:B------:R-:W-:Y:S01]  /*118a0*/  HMMA.16816.F32 R108, R128.reuse, R146, R108 ;  /* 0x00000092806c723c */ /* 0x040fe2000000186c */
[----:B------:R-:W2:Y:S03]  /*118b0*/  LDSM.16.MT88.4 R144, [R193+0x800] ;  /* 0x00080000c190783b */ /* 0x000ea60000004200 */
[----:B---3--:R-:W-:Y:S04]  /*118c0*/  FADD.FTZ R0, R179, R176 ;  /* 0x000000b0b3007221 */ /* 0x008fe80000010000 */
[C---:B------:R-:W-:Y:S08]  /*118d0*/  HMMA.16816.F32 R16, R128.reuse, R120, R16 ;  /* 0x000000788010723c */ /* 0x040ff00000001810 */
[----:B------:R-:W-:Y:S01]  /*118e0*/  HMMA.16816.F32 R112, R128, R122, R112 ;  /* 0x0000007a8070723c */ /* 0x000fe20000001870 */
[----:B------:R-:W3:Y:S06]  /*118f0*/  LDSM.16.MT88.4 R120, [R192+0x2800] ;  /* 0x00280000c078783b */ /* 0x000eec0000004200 */
[----:B------:R-:W-:Y:S02]  /*11900*/  MOV R131, R116 ;  /* 0x0000007400837202 */ /* 0x000fe40000000f00 */
[C---:B------:R-:W-:Y:S03]  /*11910*/  F2FP.PACK_AB R116, R174.reuse, R172 ;  /* 0x000000acae74723e */ /* 0x040fe600000000ff */
[----:B------:R-:W-:Y:S01]  /*11920*/  F2FP.PACK_AB R119, R131, R179 ;  /* 0x000000b38377723e */ /* 0x000fe200000000ff */
[----:B------:R-:W-:Y:S04]  /*11930*/  FADD.FTZ R174, R174, R166 ;  /* 0x000000a6aeae7221 */ /* 0x000fe80000010000 */
[----:B------:R-:W-:Y:S02]  /*11940*/  FADD.FTZ R174, R177, R174 ;  /* 0x000000aeb1ae7221 */ /* 0x000fe40000010000 */
[C---:B-1----:R-:W-:Y:S05]  /*11950*/  HMMA.16816.F32 R4, R116.reuse, R124, R4 ;  /* 0x0000007c7404723c */ /* 0x042fea0000001804 */
[----:B------:R-:W-:Y:S03]  /*11960*/  FADD.FTZ R178, R178, R174 ;  /* 0x000000aeb2b27221 */ /* 0x000fe60000010000 */
[C---:B------:R-:W-:Y:S01]  /*11970*/  HMMA.16816.F32 R8, R116.reuse, R126, R8 ;  /* 0x0000007e7408723c */ /* 0x040fe20000001808 */
[----:B------:R-:W1:Y:S07]  /*11980*/  LDSM.16.MT88.4 R124, [R191+0x2800] ;  /* 0x00280000bf7c783b */ /* 0x000e6e0000004200 */
[C---:B--2---:R-:W-:Y:S08]  /*11990*/  HMMA.16816.F32 R36, R116.reuse, R144, R36 ;  /* 0x000000907424723c */ /* 0x044ff00000001824 */
[C---:B------:R-:W-:Y:S01]  /*119a0*/  HMMA.16816.F32 R40, R116.reuse, R146, R40 ;  /* 0x000000927428723c */ /* 0x040fe20000001828 */
[----:B------:R-:W-:Y:S07]  /*119b0*/  LDSM.16.MT88.4 R144, [R193+0x4800] ;  /* 0x00480000c190783b */ /* 0x000fee0000004200 */
[C---:B------:R-:W-:Y:S08]  /*119c0*/  HMMA.16816.F32 R44, R116.reuse, R148, R44 ;  /* 0x00000094742c723c */ /* 0x040ff0000000182c */
[C---:B------:R-:W-:Y:S01]  /*119d0*/  HMMA.16816.F32 R48, R116.reuse, R150, R48 ;  /* 0x000000967430723c */ /* 0x040fe20000001830 */
[----:B------:R-:W-:Y:S07]  /*119e0*/  LDSM.16.MT88.4 R148, [R192+0x1000] ;  /* 0x00100000c094783b */ /* 0x000fee0000004200 */
[C---:B------:R-:W-:Y:S07]  /*119f0*/  HMMA.16816.F32 R52, R116.reuse, R152, R52 ;  /* 0x000000987434723c */ /* 0x040fee0000001834 */
[--C-:B------:R-:W-:Y:S01]  /*11a00*/  FFMA.FTZ R152, R20, c[0x0][0x2d0], -R173.reuse ;  /* 0x0000b40014987a23 */ /* 0x100fe200000108ad */
[C---:B------:R-:W-:Y:S04]  /*11a10*/  HMMA.16816.F32 R56, R116.reuse, R154, R56 ;  /* 0x0000009a7438723c */ /* 0x040fe80000001838 */
[----:B------:R-:W-:Y:S01]  /*11a20*/  FFMA.FTZ R153, R21, c[0x0][0x2d0], -R173 ;  /* 0x0000b40015997a23 */ /* 0x000fe200000108ad */
[----:B------:R-:W2:Y:S02]  /*11a30*/  MUFU.EX2 R152, R152 ;  /* 0x0000009800987308 */ /* 0x000ea40000000800 */
[--C-:B------:R-:W-:Y:S01]  /*11a40*/  FFMA.FTZ R154, R22, c[0x0][0x2d0], -R171.reuse ;  /* 0x0000b400169a7a23 */ /* 0x100fe200000108ab */
[C---:B------:R-:W-:Y:S04]  /*11a50*/  HMMA.16816.F32 R60, R116.reuse, R156, R60 ;  /* 0x0000009c743c723c */ /* 0x040fe8000000183c */
[----:B------:R-:W-:Y:S02]  /*11a60*/  FFMA.FTZ R155, R23, c[0x0][0x2d0], -R171 ;  /* 0x0000b400179b7a23 */ /* 0x000fe400000108ab */
[----:B------:R-:W-:Y:S01]  /*11a70*/  LDSM.16.MT88.4 R20, [R192+0x4800] ;  /* 0x00480000c014783b */ /* 0x000fe20000004200 */
[--C-:B------:R-:W-:Y:S01]  /*11a80*/  FFMA.FTZ R156, R24, c[0x0][0x2d0], -R173.reuse ;  /* 0x0000b400189c7a23 */ /* 0x100fe200000108ad */
[C---:B------:R-:W-:Y:S01]  /*11a90*/  HMMA.16816.F32 R64, R116.reuse, R158, R64 ;  /* 0x0000009e7440723c */ /* 0x040fe20000001840 */
[----:B------:R-:W-:Y:S03]  /*11aa0*/  MUFU.EX2 R153, R153 ;  /* 0x0000009900997308 */ /* 0x000fe60000000800 */
[----:B------:R-:W-:Y:S03]  /*11ab0*/  FFMA.FTZ R157, R25, c[0x0][0x2d0], -R173 ;  /* 0x0000b400199d7a23 */ /* 0x000fe600000108ad */
[--C-:B------:R-:W-:Y:S01]  /*11ac0*/  FFMA.FTZ R158, R26, c[0x0][0x2d0], -R171.reuse ;  /* 0x0000b4001a9e7a23 */ /* 0x100fe200000108ab */
[C---:B------:R-:W-:Y:S03]  /*11ad0*/  HMMA.16816.F32 R68, R116.reuse, R160, R68 ;  /* 0x000000a07444723c */ /* 0x040fe60000001844 */
[----:B------:R-:W4:Y:S01]  /*11ae0*/  MUFU.EX2 R154, R154 ;  /* 0x0000009a009a7308 */ /* 0x000f220000000800 */
[----:B------:R-:W-:Y:S02]  /*11af0*/  FFMA.FTZ R159, R27, c[0x0][0x2d0], -R171 ;  /* 0x0000b4001b9f7a23 */ /* 0x000fe400000108ab */
[----:B------:R-:W-:Y:S01]  /*11b00*/  LDSM.16.MT88.4 R24, [R191+0x1000] ;  /* 0x00100000bf18783b */ /* 0x000fe20000004200 */
[----:B------:R-:W-:Y:S01]  /*11b10*/  MOV R161, R131 ;  /* 0x0000008300a17202 */ /* 0x000fe20000000f00 */
[C---:B------:R-:W-:Y:S04]  /*11b20*/  HMMA.16816.F32 R72, R116.reuse, R162, R72 ;  /* 0x000000a27448723c */ /* 0x040fe80000001848 */
[----:B------:R-:W-:Y:S01]  /*11b30*/  FADD.FTZ R0, R161, R0 ;  /* 0x00000000a1007221 */ /* 0x000fe20000010000 */
[----:B------:R-:W5:Y:S01]  /*11b40*/  MUFU.EX2 R155, R155 ;  /* 0x0000009b009b7308 */ /* 0x000f620000000800 */
[----:B------:R-:W5:Y:S01]  /*11b50*/  LDSM.16.MT88.4 R128, [R194+0x4800] ;  /* 0x00480000c280783b */ /* 0x000f620000004200 */
[----:B--2---:R-:W-:Y:S01]  /*11b60*/  FADD.FTZ R178, R152, R178 ;  /* 0x000000b298b27221 */ /* 0x004fe20000010000 */
[C---:B---3--:R-:W-:Y:S07]  /*11b70*/  HMMA.16816.F32 R76, R116.reuse, R120, R76 ;  /* 0x00000078744c723c */ /* 0x048fee000000184c */
[----:B------:R-:W-:Y:S01]  /*11b80*/  MUFU.EX2 R156, R156 ;  /* 0x0000009c009c7308 */ /* 0x000fe20000000800 */
[C---:B------:R-:W-:Y:S01]  /*11b90*/  HMMA.16816.F32 R80, R116.reuse, R122, R80 ;  /* 0x0000007a7450723c */ /* 0x040fe20000001850 */
[----:B------:R-:W2:Y:S03]  /*11ba0*/  LDSM.16.MT88.4 R120, [R191+0x4800] ;  /* 0x00480000bf78783b */ /* 0x000ea60000004200 */
[----:B----4-:R-:W-:Y:S04]  /*11bb0*/  FADD.FTZ R0, R154, R0 ;  /* 0x000000009a007221 */ /* 0x010fe80000010000 */
[C---:B-1----:R-:W-:Y:S01]  /*11bc0*/  HMMA.16816.F32 R84, R116.reuse, R124, R84 ;  /* 0x0000007c7454723c */ /* 0x042fe20000001854 */
[----:B------:R-:W1:Y:S07]  /*11bd0*/  MUFU.EX2 R157, R157 ;  /* 0x0000009d009d7308 */ /* 0x000e6e0000000800 */
[C---:B------:R-:W-:Y:S01]  /*11be0*/  HMMA.16816.F32 R88, R116.reuse, R126, R88 ;  /* 0x0000007e7458723c */ /* 0x040fe20000001858 */
[----:B------:R-:W3:Y:S02]  /*11bf0*/  LDSM.16.MT88.4 R124, [R194+0x1000] ;  /* 0x00100000c27c783b */ /* 0x000ee40000004200 */
[----:B------:R-:W-:Y:S10]  /*11c00*/  MUFU.EX2 R158, R158 ;  /* 0x0000009e009e7308 */ /* 0x000ff40000000800 */
[----:B------:R-:W4:Y:S01]  /*11c10*/  MUFU.EX2 R159, R159 ;  /* 0x0000009f009f7308 */ /* 0x000f220000000800 */
[C---:B-----5:R-:W-:Y:S08]  /*11c20*/  HMMA.16816.F32 R92, R116.reuse, R128, R92 ;  /* 0x00000080745c723c */ /* 0x060ff0000000185c */
[C---:B------:R-:W-:Y:S01]  /*11c30*/  HMMA.16816.F32 R96, R116.reuse, R130, R96 ;  /* 0x000000827460723c */ /* 0x040fe20000001860 */
[----:B------:R-:W5:Y:S07]  /*11c40*/  LDSM.16.MT88.4 R128, [R193+0x1000] ;  /* 0x00100000c180783b */ /* 0x000f6e0000004200 */
[C---:B------:R-:W-:Y:S08]  /*11c50*/  HMMA.16816.F32 R12, R116.reuse, R144, R12 ;  /* 0x00000090740c723c */ /* 0x040ff0000000180c */
[C---:B------:R-:W-:Y:S01]  /*11c60*/  HMMA.16816.F32 R100, R116.reuse, R146, R100 ;  /* 0x000000927464723c */ /* 0x040fe20000001864 */
[----:B------:R-:W5:Y:S07]  /*11c70*/  LDSM.16.MT88.4 R144, [R194+0x3000] ;  /* 0x00300000c290783b */ /* 0x000f6e0000004200 */
[C---:B------:R-:W-:Y:S07]  /*11c80*/  HMMA.16816.F32 R104, R116.reuse, R20, R104 ;  /* 0x000000147468723c */ /* 0x040fee0000001868 */
[----:B------:R-:W-:Y:S01]  /*11c90*/  F2FP.PACK_AB R20, R153, R152 ;  /* 0x000000989914723e */ /* 0x000fe200000000ff */
[C---:B------:R-:W-:Y:S04]  /*11ca0*/  HMMA.16816.F32 R108, R116.reuse, R22, R108 ;  /* 0x00000016746c723c */ /* 0x040fe8000000186c */
[----:B------:R-:W-:Y:S01]  /*11cb0*/  F2FP.PACK_AB R21, R155, R154 ;  /* 0x0000009a9b15723e */ /* 0x000fe200000000ff */
[----:B------:R-:W-:Y:S02]  /*11cc0*/  FADD.FTZ R153, R153, R178 ;  /* 0x000000b299997221 */ /* 0x000fe40000010000 */
[----:B-1----:R-:W-:Y:S01]  /*11cd0*/  F2FP.PACK_AB R22, R157, R156 ;  /* 0x0000009c9d16723e */ /* 0x002fe200000000ff */
[C---:B--2---:R-:W-:Y:S04]  /*11ce0*/  HMMA.16816.F32 R16, R116.reuse, R120, R16 ;  /* 0x000000787410723c */ /* 0x044fe80000001810 */
[----:B----4-:R-:W-:Y:S01]  /*11cf0*/  F2FP.PACK_AB R23, R159, R158 ;  /* 0x0000009e9f17723e */ /* 0x010fe200000000ff */
[----:B------:R-:W-:Y:S01]  /*11d00*/  FADD.FTZ R155, R155, R0 ;  /* 0x000000009b9b7221 */ /* 0x000fe20000010000 */
[----:B------:R-:W-:Y:S01]  /*11d10*/  MOV R0, R3 ;  /* 0x0000000300007202 */ /* 0x000fe20000000f00 */
[----:B------:R-:W-:Y:S01]  /*11d20*/  FADD.FTZ R153, R156, R153 ;  /* 0x000000999c997221 */ /* 0x000fe20000010000 */
[----:B------:R-:W-:Y:S01]  /*11d30*/  HMMA.16816.F32 R112, R116, R122, R112 ;  /* 0x0000007a7470723c */ /* 0x000fe20000001870 */
[----:B------:R-:W1:Y:S03]  /*11d40*/  LDSM.16.MT88.4 R116, [R193+0x3000] ;  /* 0x00300000c174783b */ /* 0x000e660000004200 */
[----:B------:R-:W-:Y:S02]  /*11d50*/  FADD.FTZ R155, R158, R155 ;  /* 0x0000009b9e9b7221 */ /* 0x000fe40000010000 */
[----:B------:R-:W-:Y:S02]  /*11d60*/  FADD.FTZ R157, R157, R153 ;  /* 0x000000999d9d7221 */ /* 0x000fe40000010000 */
[C---:B---3--:R-:W-:Y:S01]  /*11d70*/  HMMA.16816.F32 R4, R20.reuse, R124, R4 ;  /* 0x0000007c1404723c */ /* 0x048fe20000001804 */
[----:B------:R-:W2:Y:S04]  /*11d80*/  LDSM.16.MT88.4 R120, [R192+0x3000] ;  /* 0x00300000c078783b */ /* 0x000ea80000004200 */
[----:B------:R-:W-:Y:S03]  /*11d90*/  FADD.FTZ R159, R159, R155 ;  /* 0x0000009b9f9f7221 */ /* 0x000fe60000010000 */
[C---:B------:R-:W-:Y:S01]  /*11da0*/  HMMA.16816.F32 R8, R20.reuse, R126, R8 ;  /* 0x0000007e1408723c */ /* 0x040fe20000001808 */
[----:B------:R-:W-:Y:S07]  /*11db0*/  LDSM.16.MT88.4 R124, [R192+0x5000] ;  /* 0x00500000c07c783b */ /* 0x000fee0000004200 */
[C---:B-----5:R-:W-:Y:S08]  /*11dc0*/  HMMA.16816.F32 R36, R20.reuse, R128, R36 ;  /* 0x000000801424723c */ /* 0x060ff00000001824 */
[C---:B------:R-:W-:Y:S01]  /*11dd0*/  HMMA.16816.F32 R40, R20.reuse, R130, R40 ;  /* 0x000000821428723c */ /* 0x040fe20000001828 */
[----:B------:R-:W-:Y:S07]  /*11de0*/  LDSM.16.MT88.4 R128, [R191+0x5000] ;  /* 0x00500000bf80783b */ /* 0x000fee0000004200 */
[C---:B------:R-:W-:Y:S07]  /*11df0*/  HMMA.16816.F32 R44, R20.reuse, R148, R44 ;  /* 0x00000094142c723c */ /* 0x040fee000000182c */
[----:B------:R-:W-:Y:S01]  /*11e00*/  FFMA.FTZ R148, R28, c[0x0][0x2d0], -R173 ;  /* 0x0000b4001c947a23 */ /* 0x000fe200000108ad */
[C---:B------:R-:W-:Y:S04]  /*11e10*/  HMMA.16816.F32 R48, R20.reuse, R150, R48 ;  /* 0x000000961430723c */ /* 0x040fe80000001830 */
[----:B------:R-:W-:Y:S01]  /*11e20*/  FFMA.FTZ R149, R34, c[0x0][0x2d0], -R171 ;  /* 0x0000b40022957a23 */ /* 0x000fe200000108ab */
[----:B------:R-:W3:Y:S03]  /*11e30*/  MUFU.EX2 R148, R148 ;  /* 0x0000009400947308 */ /* 0x000ee60000000800 */
[C---:B------:R-:W-:Y:S07]  /*11e40*/  HMMA.16816.F32 R52, R20.reuse, R24, R52 ;  /* 0x000000181434723c */ /* 0x040fee0000001834 */
[----:B------:R-:W-:Y:S01]  /*11e50*/  MUFU.EX2 R149, R149 ;  /* 0x0000009500957308 */ /* 0x000fe20000000800 */
[C---:B------:R-:W-:Y:S01]  /*11e60*/  HMMA.16816.F32 R56, R20.reuse, R26, R56 ;  /* 0x0000001a1438723c */ /* 0x040fe20000001838 */
[----:B------:R-:W4:Y:S07]  /*11e70*/  LDSM.16.MT88.4 R24, [R191+0x3000] ;  /* 0x00300000bf18783b */ /* 0x000f2e0000004200 */
[C---:B------:R-:W-:Y:S04]  /*11e80*/  HMMA.16816.F32 R60, R20.reuse, R144, R60 ;  /* 0x00000090143c723c */ /* 0x040fe8000000183c */
[----:B---3--:R-:W-:Y:S03]  /*11e90*/  FADD.FTZ R157, R148, R157 ;  /* 0x0000009d949d7221 */ /* 0x008fe60000010000 */
[----:B------:R-:W-:Y:S01]  /*11ea0*/  FFMA.FTZ R144, R29, c[0x0][0x2d0], -R173 ;  /* 0x0000b4001d907a23 */ /* 0x000fe200000108ad */
[C---:B------:R-:W-:Y:S04]  /*11eb0*/  HMMA.16816.F32 R64, R20.reuse, R146, R64 ;  /* 0x000000921440723c */ /* 0x040fe80000001840 */
[--C-:B------:R-:W-:Y:S01]  /*11ec0*/  FFMA.FTZ R145, R30, c[0x0][0x2d0], -R171.reuse ;  /* 0x0000b4001e917a23 */ /* 0x100fe200000108ab */
[----:B------:R-:W3:Y:S02]  /*11ed0*/  MUFU.EX2 R144, R144 ;  /* 0x0000009000907308 */ /* 0x000ee40000000800 */
[----:B------:R-:W-:Y:S01]  /*11ee0*/  FFMA.FTZ R146, R31, c[0x0][0x2d0], -R171 ;  /* 0x0000b4001f927a23 */ /* 0x000fe200000108ab */
[C---:B-1----:R-:W-:Y:S01]  /*11ef0*/  HMMA.16816.F32 R68, R20.reuse, R116, R68 ;  /* 0x000000741444723c */ /* 0x042fe20000001844 */
[----:B------:R-:W1:Y:S03]  /*11f00*/  LDSM.16.MT88.4 R28, [R194+0x5000] ;  /* 0x00500000c21c783b */ /* 0x000e660000004200 */
[--C-:B------:R-:W-:Y:S02]  /*11f10*/  FFMA.FTZ R147, R32, c[0x0][0x2d0], -R173.reuse ;  /* 0x0000b40020937a23 */ /* 0x100fe400000108ad */
[----:B------:R-:W-:Y:S01]  /*11f20*/  FFMA.FTZ R173, R33, c[0x0][0x2d0], -R173 ;  /* 0x0000b40021ad7a23 */ /* 0x000fe200000108ad */
[----:B------:R-:W5:Y:S01]  /*11f30*/  MUFU.EX2 R145, R145 ;  /* 0x0000009100917308 */ /* 0x000f620000000800 */
[C---:B------:R-:W-:Y:S01]  /*11f40*/  HMMA.16816.F32 R72, R20.reuse, R118, R72 ;  /* 0x000000761448723c */ /* 0x040fe20000001848 */
[----:B------:R-:W1:Y:S03]  /*11f50*/  LDSM.16.MT88.4 R116, [R193+0x5000] ;  /* 0x00500000c174783b */ /* 0x000e660000004200 */
[----:B------:R-:W-:Y:S04]  /*11f60*/  FFMA.FTZ R171, R35, c[0x0][0x2d0], -R171 ;  /* 0x0000b40023ab7a23 */ /* 0x000fe800000108ab */
[C---:B--2---:R-:W-:Y:S01]  /*11f70*/  HMMA.16816.F32 R76, R20.reuse, R120, R76 ;  /* 0x00000078144c723c */ /* 0x044fe2000000184c */
[----:B------:R-:W-:Y:S01]  /*11f80*/  LDSM.16.MT88.4 R32, [R191+0x1800] ;  /* 0x00180000bf20783b */ /* 0x000fe20000004200 */
[----:B------:R-:W2:Y:S02]  /*11f90*/  MUFU.EX2 R146, R146 ;  /* 0x0000009200927308 */ /* 0x000ea40000000800 */
[----:B---3--:R-:W-:Y:S04]  /*11fa0*/  FADD.FTZ R157, R144, R157 ;  /* 0x0000009d909d7221 */ /* 0x008fe80000010000 */
[C---:B------:R-:W-:Y:S01]  /*11fb0*/  HMMA.16816.F32 R80, R20.reuse, R122, R80 ;  /* 0x0000007a1450723c */ /* 0x040fe20000001850 */
[----:B------:R-:W3:Y:S03]  /*11fc0*/  LDSM.16.MT88.4 R120, [R194+0x1800] ;  /* 0x00180000c278783b */ /* 0x000ee60000004200 */
[----:B------:R-:W1:Y:S01]  /*11fd0*/  MUFU.EX2 R147, R147 ;  /* 0x0000009300937308 */ /* 0x000e620000000800 */
[----:B-----5:R-:W-:Y:S03]  /*11fe0*/  FADD.FTZ R159, R145, R159 ;  /* 0x0000009f919f7221 */ /* 0x020fe60000010000 */
[C---:B----4-:R-:W-:Y:S06]  /*11ff0*/  HMMA.16816.F32 R84, R20.reuse, R24, R84 ;  /* 0x000000181454723c */ /* 0x050fec0000001854 */
[----:B------:R-:W4:Y:S02]  /*12000*/  MUFU.EX2 R173, R173 ;  /* 0x000000ad00ad7308 */ /* 0x000f240000000800 */
[C---:B------:R-:W-:Y:S01]  /*12010*/  HMMA.16816.F32 R88, R20.reuse, R26, R88 ;  /* 0x0000001a1458723c */ /* 0x040fe20000001858 */
[----:B------:R-:W5:Y:S03]  /*12020*/  LDSM.16.MT88.4 R24, [R193+0x1800] ;  /* 0x00180000c118783b */ /* 0x000f660000004200 */
[----:B--2---:R-:W-:Y:S04]  /*12030*/  FADD.FTZ R159, R146, R159 ;  /* 0x0000009f929f7221 */ /* 0x004fe80000010000 */
[C---:B-1----:R-:W-:Y:S01]  /*12040*/  HMMA.16816.F32 R92, R20.reuse, R28, R92 ;  /* 0x0000001c145c723c */ /* 0x042fe2000000185c */
[----:B------:R-:W1:Y:S03]  /*12050*/  MUFU.EX2 R171, R171 ;  /* 0x000000ab00ab7308 */ /* 0x000e660000000800 */
[----:B------:R-:W-:Y:S02]  /*12060*/  FADD.FTZ R157, R147, R157 ;  /* 0x0000009d939d7221 */ /* 0x000fe40000010000 */
[----:B------:R-:W-:Y:S02]  /*12070*/  FADD.FTZ R159, R149, R159 ;  /* 0x0000009f959f7221 */ /* 0x000fe40000010000 */
[C---:B------:R-:W-:Y:S01]  /*12080*/  HMMA.16816.F32 R96, R20.reuse, R30, R96 ;  /* 0x0000001e1460723c */ /* 0x040fe20000001860 */
[----:B------:R-:W2:Y:S03]  /*12090*/  LDSM.16.MT88.4 R28, [R192+0x1800] ;  /* 0x00180000c01c783b */ /* 0x000ea60000004200 */
[----:B----4-:R-:W-:Y:S04]  /*120a0*/  FADD.FTZ R252, R173, R157 ;  /* 0x0000009dadfc7221 */ /* 0x010fe80000010000 */
[C---:B------:R-:W-:Y:S08]  /*120b0*/  HMMA.16816.F32 R12, R20.reuse, R116, R12 ;  /* 0x00000074140c723c */ /* 0x040ff0000000180c */
[C---:B------:R-:W-:Y:S01]  /*120c0*/  HMMA.16816.F32 R100, R20.reuse, R118, R100 ;  /* 0x000000761464723c */ /* 0x040fe20000001864 */
[----:B------:R-:W-:Y:S03]  /*120d0*/  LDSM.16.MT88.4 R116, [R192+0x3800] ;  /* 0x00380000c074783b */ /* 0x000fe60000004200 */
[----:B-1----:R-:W-:Y:S04]  /*120e0*/  FADD.FTZ R251, R171, R159 ;  /* 0x0000009fabfb7221 */ /* 0x002fe80000010000 */
[C---:B------:R-:W-:Y:S08]  /*120f0*/  HMMA.16816.F32 R104, R20.reuse, R124, R104 ;  /* 0x0000007c1468723c */ /* 0x040ff00000001868 */
[C---:B------:R-:W-:Y:S08]  /*12100*/  HMMA.16816.F32 R108, R20.reuse, R126, R108 ;  /* 0x0000007e146c723c */ /* 0x040ff0000000186c */
[C---:B------:R-:W-:Y:S08]  /*12110*/  HMMA.16816.F32 R16, R20.reuse, R128, R16 ;  /* 0x000000801410723c */ /* 0x040ff00000001810 */
[----:B------:R-:W-:Y:S07]  /*12120*/  HMMA.16816.F32 R112, R20, R130, R112 ;  /* 0x000000821470723c */ /* 0x000fee0000001870 */
[----:B------:R-:W-:Y:S02]  /*12130*/  F2FP.PACK_AB R20, R144, R148 ;  /* 0x000000949014723e */ /* 0x000fe400000000ff */
[----:B------:R-:W-:Y:S03]  /*12140*/  F2FP.PACK_AB R21, R146, R145 ;  /* 0x000000919215723e */ /* 0x000fe600000000ff */
[----:B------:R-:W-:Y:S02]  /*12150*/  F2FP.PACK_AB R22, R173, R147 ;  /* 0x00000093ad16723e */ /* 0x000fe400000000ff */
[----:B------:R-:W-:Y:S07]  /*12160*/  F2FP.PACK_AB R23, R171, R149 ;  /* 0x00000095ab17723e */ /* 0x000fee00000000ff */
[C---:B---3--:R-:W-:Y:S01]  /*12170*/  HMMA.16816.F32 R128, R20.reuse, R120, R4 ;  /* 0x000000781480723c */ /* 0x048fe20000001804 */
[----:B------:R-:W1:Y:S07]  /*12180*/  LDSM.16.MT88.4 R4, [R194+0x3800] ;  /* 0x00380000c204783b */ /* 0x000e6e0000004200 */
[C---:B------:R-:W-:Y:S01]  /*12190*/  HMMA.16816.F32 R124, R20.reuse, R122, R8 ;  /* 0x0000007a147c723c */ /* 0x040fe20000001808 */
[----:B------:R-:W3:Y:S07]  /*121a0*/  LDSM.16.MT88.4 R8, [R193+0x3800] ;  /* 0x00380000c108783b */ /* 0x000eee0000004200 */
[C---:B-----5:R-:W-:Y:S01]  /*121b0*/  HMMA.16816.F32 R36, R20.reuse, R24, R36 ;  /* 0x000000181424723c */ /* 0x060fe20000001824 */
[----:B------:R-:W4:Y:S07]  /*121c0*/  LDSM.16.MT88.4 R120, [R191+0x3800] ;  /* 0x00380000bf78783b */ /* 0x000f2e0000004200 */
[C---:B------:R-:W-:Y:S01]  /*121d0*/  HMMA.16816.F32 R40, R20.reuse, R26, R40 ;  /* 0x0000001a1428723c */ /* 0x040fe20000001828 */
[----:B------:R-:W5:Y:S07]  /*121e0*/  LDSM.16.MT88.4 R24, [R194+0x5800] ;  /* 0x00580000c218783b */ /* 0x000f6e0000004200 */
[C---:B--2---:R-:W-:Y:S08]  /*121f0*/  HMMA.16816.F32 R44, R20.reuse, R28, R44 ;  /* 0x0000001c142c723c */ /* 0x044ff0000000182c */
[C---:B------:R-:W-:Y:S01]  /*12200*/  HMMA.16816.F32 R48, R20.reuse, R30, R48 ;  /* 0x0000001e1430723c */ /* 0x040fe20000001830 */
[----:B------:R-:W2:Y:S07]  /*12210*/  LDSM.16.MT88.4 R28, [R193+0x5800] ;  /* 0x00580000c11c783b */ /* 0x000eae0000004200 */
[C---:B------:R-:W-:Y:S08]  /*12220*/  HMMA.16816.F32 R52, R20.reuse, R32, R52 ;  /* 0x000000201434723c */ /* 0x040ff00000001834 */
[C---:B------:R-:W-:Y:S08]  /*12230*/  HMMA.16816.F32 R56, R20.reuse, R34, R56 ;  /* 0x000000221438723c */ /* 0x040ff00000001838 */
[C---:B-1----:R-:W-:Y:S08]  /*12240*/  HMMA.16816.F32 R60, R20.reuse, R4, R60 ;  /* 0x00000004143c723c */ /* 0x042ff0000000183c */
[C---:B------:R-:W-:Y:S01]  /*12250*/  HMMA.16816.F32 R64, R20.reuse, R6, R64 ;  /* 0x000000061440723c */ /* 0x040fe20000001840 */
[----:B------:R-:W1:Y:S07]  /*12260*/  LDSM.16.MT88.4 R4, [R192+0x5800] ;  /* 0x00580000c004783b */ /* 0x000e6e0000004200 */
[C---:B---3--:R-:W-:Y:S08]  /*12270*/  HMMA.16816.F32 R68, R20.reuse, R8, R68 ;  /* 0x000000081444723c */ /* 0x048ff00000001844 */
[C---:B------:R-:W-:Y:S01]  /*12280*/  HMMA.16816.F32 R72, R20.reuse, R10, R72 ;  /* 0x0000000a1448723c */ /* 0x040fe20000001848 */
[----:B------:R-:W3:Y:S07]  /*12290*/  LDSM.16.MT88.4 R8, [R191+0x5800] ;  /* 0x00580000bf08783b */ /* 0x000eee0000004200 */
[C---:B------:R-:W-:Y:S08]  /*122a0*/  HMMA.16816.F32 R76, R20.reuse, R116, R76 ;  /* 0x00000074144c723c */ /* 0x040ff0000000184c */
[C---:B------:R-:W-:Y:S08]  /*122b0*/  HMMA.16816.F32 R80, R20.reuse, R118, R80 ;  /* 0x000000761450723c */ /* 0x040ff00000001850 */
[C---:B----4-:R-:W-:Y:S08]  /*122c0*/  HMMA.16816.F32 R84, R20.reuse, R120, R84 ;  /* 0x000000781454723c */ /* 0x050ff00000001854 */
[C---:B------:R-:W-:Y:S08]  /*122d0*/  HMMA.16816.F32 R88, R20.reuse, R122, R88 ;  /* 0x0000007a1458723c */ /* 0x040ff00000001858 */
[C---:B-----5:R-:W-:Y:S08]  /*122e0*/  HMMA.16816.F32 R92, R20.reuse, R24, R92 ;  /* 0x00000018145c723c */ /* 0x060ff0000000185c */
[C---:B------:R-:W-:Y:S08]  /*122f0*/  HMMA.16816.F32 R96, R20.reuse, R26, R96 ;  /* 0x0000001a1460723c */ /* 0x040ff00000001860 */
[C---:B--2---:R-:W-:Y:S08]  /*12300*/  HMMA.16816.F32 R120, R20.reuse, R28, R12 ;  /* 0x0000001c1478723c */ /* 0x044ff0000000180c */
[C---:B------:R-:W-:Y:S08]  /*12310*/  HMMA.16816.F32 R100, R20.reuse, R30, R100 ;  /* 0x0000001e1464723c */ /* 0x040ff00000001864 */
[C---:B-1----:R-:W-:Y:S08]  /*12320*/  HMMA.16816.F32 R104, R20.reuse, R4, R104 ;  /* 0x000000041468723c */ /* 0x042ff00000001868 */
[C---:B------:R-:W-:Y:S08]  /*12330*/  HMMA.16816.F32 R108, R20.reuse, R6, R108 ;  /* 0x00000006146c723c */ /* 0x040ff0000000186c */
[C---:B---3--:R-:W-:Y:S08]  /*12340*/  HMMA.16816.F32 R116, R20.reuse, R8, R16 ;  /* 0x000000081474723c */ /* 0x048ff00000001810 */
[----:B------:R-:W-:Y:S01]  /*12350*/  HMMA.16816.F32 R112, R20, R10, R112 ;  /* 0x0000000a1470723c */ /* 0x000fe20000001870 */
[----:B------:R-:W-:-:S07]  /*12360*/  @P0 BRA `(.L_x_240) ;  /* 0xffffd62000000947 */ /* 0x000fce000383ffff */
.L_x_239:
        /* <DEDUP_REMOVED lines=9> */
.L_x_310:
        /* <DEDUP_REMOVED lines=8> */
[----:B------:R-:W-:Y:S01]  /*12480*/  @P0 MOV R12, 0x3f317218 ;  /* 0x3f317218000c0802 */ /* 0x000fe20000000f00 */
[----:B------:R-:W-:Y:S01]  /*12490*/  @P1 FMUL.FTZ R5, R5, c[0x0][0x2d0] ;  /* 0x0000b40005051a20 */ /* 0x000fe20000410000 */
[----:B------:R3:W4:Y:S03]  /*124a0*/  @P1 MUFU.RCP R8, R0 ;  /* 0x0000000000081308 */ /* 0x0007260000001000 */
[----:B------:R-:W-:Y:S02]  /*124b0*/  @P0 FMUL.FTZ R12, R12, c[0x0][0x2d0] ;  /* 0x0000b4000c0c0a20 */ /* 0x000fe40000410000 */
[----:B-1----:R-:W-:-:S04]  /*124c0*/  @P1 FMUL.FTZ R4, R4, 0.69314718246459960938 ;  /* 0x3f31721804041820 */ /* 0x002fc80000410000 */
[----:B------:R-:W-:Y:S01]  /*124d0*/  @P1 FFMA.FTZ R2, R5, R137, R4 ;  /* 0x0000008905021223 */ /* 0x000fe20000010004 */
[----:B---3--:R-:W-:Y:S01]  /*124e0*/  MOV R0, RZ ;  /* 0x000000ff00007202 */ /* 0x008fe20000000f00 */
[C---:B----4-:R-:W-:Y:S02]  /*124f0*/  FMUL.FTZ R128, R8.reuse, R128 ;  /* 0x0000008008807220 */ /* 0x050fe40000410000 */
[C---:B------:R-:W-:Y:S02]  /*12500*/  FMUL.FTZ R129, R8.reuse, R129 ;  /* 0x0000008108817220 */ /* 0x040fe40000410000 */
[C---:B------:R-:W-:Y:S01]  /*12510*/  FMUL.FTZ R124, R8.reuse, R124 ;  /* 0x0000007c087c7220 */ /* 0x040fe20000410000 */
[----:B------:R-:W-:Y:S01]  /*12520*/  @P0 MUFU.RCP R0, R10 ;  /* 0x0000000a00000308 */ /* 0x000fe20000001000 */
[C---:B------:R-:W-:Y:S02]  /*12530*/  FMUL.FTZ R125, R8.reuse, R125 ;  /* 0x0000007d087d7220 */ /* 0x040fe40000410000 */
[----:B------:R-:W-:-:S02]  /*12540*/  FMUL.FTZ R36, R8, R36 ;  /* 0x0000002408247220 */ /* 0x000fc40000410000 */
[C---:B------:R-:W-:Y:S02]  /*12550*/  FMUL.FTZ R37, R8.reuse, R37 ;  /* 0x0000002508257220 */ /* 0x040fe40000410000 */
[C---:B------:R-:W-:Y:S01]  /*12560*/  FMUL.FTZ R40, R8.reuse, R40 ;  /* 0x0000002808287220 */ /* 0x040fe20000410000 */
[----:B------:R-:W1:Y:S01]  /*12570*/  @P0 MUFU.LG2 R10, R10 ;  /* 0x0000000a000a0308 */ /* 0x000e620000000c00 */
        /* <DEDUP_REMOVED lines=8> */
[----:B-1----:R-:W-:Y:S01]  /*12600*/  @P0 FMUL.FTZ R13, R10, 0.69314718246459960938 ;  /* 0x3f3172180a0d0820 */ /* 0x002fe20000410000 */
[----:B------:R-:W-:Y:S01]  /*12610*/  MOV R10, 0x1 ;  /* 0x00000001000a7802 */ /* 0x000fe20000000f00 */
        /* <DEDUP_REMOVED lines=82> */
.L_x_184:
[----:B------:R-:W-:Y:S01]  /*12b40*/  LOP3.LUT P0, RZ, R210, 0xff, RZ, 0xc0, !PT ;  /* 0x000000ffd2ff7812 */ /* 0x000fe2000780c0ff */
[----:B------:R-:W-:-:S12]  /*12b50*/  BSSY B0, `(.L_x_242) ;  /* 0x000000f000007945 */ /* 0x000fd80003800000 */
[----:B------:R-:W-:Y:S05]  /*12b60*/  @P0 BRA `(.L_x_243) ;  /* 0x000000d000000947 */ /* 0x000fea0003800000 */
[----:B------:R-:W1:Y:S01]  /*12b70*/  S2R R0, SR_LANEID ;  /* 0x0000000000007919 */ /* 0x000e620000000000 */
[----:B------:R-:W-:Y:S01]  /*12b80*/  VOTEU.ANY UR4, UPT, PT ;  /* 0x0000000000047886 */ /* 0x000fe200038e0100 */
[----:B------:R-:W-:Y:S01]  /*12b90*/  IMAD.MOV.U32 R14, RZ, RZ, c[0x0][0x560] ;  /* 0x00015800ff0e7624 */ /* 0x000fe200078e00ff */
[----:B------:R-:W1:Y:S01]  /*12ba0*/  FLO.U32 R12, UR4 ;  /* 0x00000004000c7d00 */ /* 0x000e6200080e0000 */
[----:B------:R-:W-:-:S07]  /*12bb0*/  IMAD.MOV.U32 R15, RZ, RZ, c[0x0][0x564] ;  /* 0x00015900ff0f7624 */ /* 0x000fce00078e00ff */
[----:B------:R-:W3:Y:S01]  /*12bc0*/  POPC R3, UR4 ;  /* 0x0000000400037d09 */ /* 0x000ee20008000000 */
[----:B-1----:R-:W-:-:S13]  /*12bd0*/  ISETP.EQ.U32.AND P0, PT, R12, R0, PT ;  /* 0x000000000c00720c */ /* 0x002fda0003f02070 */
[----:B---3--:R-:W3:Y:S04]  /*12be0*/  @P0 ATOMG.E.ADD.STRONG.GPU PT, R3, [R14.64], R3 ;  /* 0x000000030e0309a8 */ /* 0x008ee800081ee1c6 */
[----:B------:R-:W1:Y:S02]  /*12bf0*/  S2R R0, SR_LTMASK ;  /* 0x0000000000007919 */ /* 0x000e640000003900 */
[----:B-1----:R-:W-:-:S04]  /*12c00*/  LOP3.LUT R0, R0, UR4, RZ, 0xc0, !PT ;  /* 0x0000000400007c12 */ /* 0x002fc8000f8ec0ff */
[----:B------:R-:W1:Y:S01]  /*12c10*/  POPC R204, R0 ;  /* 0x0000000000cc7309 */ /* 0x000e620000000000 */
[----:B---3--:R-:W1:Y:S02]  /*12c20*/  SHFL.IDX PT, R3, R3, R12, 0x1f ;  /* 0x00001f0c03037589 */ /* 0x008e6400000e0000 */
[----:B-1----:R-:W-:-:S05]  /*12c30*/  IADD3 R204, R3, c[0x0][0xc], R204 ;  /* 0x0000030003cc7a10 */ /* 0x002fca0007ffe0cc */
.L_x_243:
[----:B------:R-:W-:Y:S05]  /*12c40*/  BSYNC B0 ;  /* 0x0000000000007941 */ /* 0x000fea0003800000 */
.L_x_242:
[----:B------:R-:W-:Y:S01]  /*12c50*/  PRMT R10, R10, 0x9910, RZ ;  /* 0x000099100a0a7816 */ /* 0x000fe200000000ff */
[----:B------:R-:W-:Y:S01]  /*12c60*/  BSSY B1, `(.L_x_244) ;  /* 0x0000327000017945 */ /* 0x000fe20003800000 */
[----:B------:R-:W-:Y:S02]  /*12c70*/  IMAD.MOV.U32 R0, RZ, RZ, R204 ;  /* 0x000000ffff007224 */ /* 0x000fe400078e00cc */
[----:B------:R-:W-:-:S13]  /*12c80*/  ISETP.NE.AND P0, PT, R10, RZ, PT ;  /* 0x000000ff0a00720c */ /* 0x000fda0003f05270 */
[----:B------:R-:W-:Y:S05]  /*12c90*/  @!P0 BRA `(.L_x_245) ;  /* 0x0000264000008947 */ /* 0x000fea0003800000 */
[----:B------:R-:W-:Y:S01]  /*12ca0*/  SHF.R.S32.HI R3, RZ, 0x1f, R210 ;  /* 0x0000001fff037819 */ /* 0x000fe200000114d2 */
[----:B------:R-:W-:Y:S01]  /*12cb0*/  WARPSYNC 0xffffffff ;  /* 0xffffffff00007948 */ /* 0x000fe20003800000 */
[----:B------:R-:W-:Y:S01]  /*12cc0*/  BAR.SYNC.DEFER_BLOCKING 0x1, 0x100 ;  /* 0x0044000000007b1d */ /* 0x000fe20000010000 */
[----:B------:R-:W-:Y:S01]  /*12cd0*/  LOP3.LUT R12, R222, R224, RZ, 0xfc, !PT ;  /* 0x000000e0de0c7212 */ /* 0x000fe200078efcff */
[----:B------:R-:W-:Y:S01]  /*12ce0*/  IMAD.MOV.U32 R14, RZ, RZ, c[0x0][0x388] ;  /* 0x0000e200ff0e7624 */ /* 0x000fe200078e00ff */
[----:B------:R-:W-:Y:S02]  /*12cf0*/  LEA.HI R3, R3, R210, RZ, 0x5 ;  /* 0x000000d203037211 */ /* 0x000fe400078f28ff */
[----:B------:R-:W-:Y:S02]  /*12d00*/  F2FP.PACK_AB R13, R129, R128 ;  /* 0x00000080810d723e */ /* 0x000fe400000000ff */
[----:B------:R-:W-:Y:S02]  /*12d10*/  SHF.R.S32.HI R3, RZ, 0x5, R3 ;  /* 0x00000005ff037819 */ /* 0x000fe40000011403 */
[----:B------:R-:W-:-:S02]  /*12d20*/  F2FP.PACK_AB R10, R125, R124 ;  /* 0x0000007c7d0a723e */ /* 0x000fc400000000ff */
[----:B------:R-:W-:Y:S01]  /*12d30*/  ISETP.NE.U32.AND P0, PT, RZ, c[0x0][0x508], PT ;  /* 0x00014200ff007a0c */ /* 0x000fe20003f05070 */
[----:B------:R-:W-:Y:S01]  /*12d40*/  IMAD.SHL.U32 R3, R3, 0x400, RZ ;  /* 0x0000040003037824 */ /* 0x000fe200078e00ff */
[----:B------:R-:W-:Y:S02]  /*12d50*/  ISETP.NE.U32.AND P2, PT, RZ, c[0x0][0x500], PT ;  /* 0x00014000ff007a0c */ /* 0x000fe40003f45070 */
[----:B------:R-:W-:Y:S01]  /*12d60*/  ISETP.NE.AND.EX P1, PT, RZ, c[0x0][0x50c], PT, P0 ;  /* 0x00014300ff007a0c */ /* 0x000fe20003f25300 */
[----:B------:R-:W-:Y:S01]  /*12d70*/  IMAD R3, R223, 0x2, R3 ;  /* 0x00000002df037824 */ /* 0x000fe200078e0203 */
[----:B------:R-:W-:-:S03]  /*12d80*/  ISETP.NE.AND.EX P2, PT, RZ, c[0x0][0x504], PT, P2 ;  /* 0x00014100ff007a0c */ /* 0x000fc60003f45320 */
[----:B------:R-:W-:Y:S01]  /*12d90*/  IMAD.IADD R12, R3, 0x1, R12 ;  /* 0x00000001030c7824 */ /* 0x000fe200078e020c */
[----:B------:R-:W-:-:S04]  /*12da0*/  F2FP.PACK_AB R3, R131, R130 ;  /* 0x000000828303723e */ /* 0x000fc800000000ff */
[----:B------:R-:W-:-:S03]  /*12db0*/  LEA R12, R12, 0x80, 0x1 ;  /* 0x000000800c0c7811 */ /* 0x000fc600078e08ff */
[----:B------:R-:W-:Y:S02]  /*12dc0*/  @P1 LEA R18, P0, R240, c[0x0][0x508], 0x2 ;  /* 0x00014200f0121a11 */ /* 0x000fe400078010ff */
[----:B------:R1:W-:Y:S04]  /*12dd0*/  STS [R12], R13 ;  /* 0x0000000d0c007388 */ /* 0x0003e80000000800 */
[----:B------:R3:W-:Y:S04]  /*12de0*/  STS [R12+0x400], R3 ;  /* 0x000400030c007388 */ /* 0x0007e80000000800 */
[----:B------:R4:W-:Y:S01]  /*12df0*/  STS [R228], R10 ;  /* 0x0000000ae4007388 */ /* 0x0009e20000000800 */
[----:B-1----:R-:W-:-:S02]  /*12e00*/  F2FP.PACK_AB R13, R127, R126 ;  /* 0x0000007e7f0d723e */ /* 0x002fc400000000ff */
        /* <DEDUP_REMOVED lines=66> */
[----:B------:R-:W-:Y:S02]  /*13230*/  F2FP.PACK_AB R12, R101, R100 ;  /* 0x00000064650c723e */ /* 0x000fe400000000ff */
[----:B---3--:R-:W-:Y:S01]  /*13240*/  F2FP.PACK_AB R3, R123, R122 ;  /* 0x0000007a7b03723e */ /* 0x008fe200000000ff */
[----:B------:R1:W-:Y:S01]  /*13250*/  STS [R236+0x8000], R13 ;  /* 0x0080000dec007388 */ /* 0x0003e20000000800 */
[----:B----4-:R-:W-:-:S03]  /*13260*/  F2FP.PACK_AB R10, R103, R102 ;  /* 0x00000066670a723e */ /* 0x010fc600000000ff */
[----:B------:R3:W-:Y:S04]  /*13270*/  STS [R236+0x8400], R3 ;  /* 0x00840003ec007388 */ /* 0x0007e80000000800 */
[----:B------:R4:W-:Y:S04]  /*13280*/  STS [R239+0x8000], R12 ;  /* 0x0080000cef007388 */ /* 0x0009e80000000800 */
[----:B------:R2:W-:Y:S01]  /*13290*/  STS [R239+0x8400], R10 ;  /* 0x0084000aef007388 */ /* 0x0005e20000000800 */
[----:B-1----:R-:W-:Y:S02]  /*132a0*/  F2FP.PACK_AB R13, R107, R106 ;  /* 0x0000006a6b0d723e */ /* 0x002fe400000000ff */
[----:B---3--:R-:W-:-:S03]  /*132b0*/  F2FP.PACK_AB R3, R105, R104 ;  /* 0x000000686903723e */ /* 0x008fc600000000ff */
[----:B------:R1:W-:Y:S01]  /*132c0*/  STS [R235+0x8400], R13 ;  /* 0x0084000deb007388 */ /* 0x0003e20000000800 */
[----:B----4-:R-:W-:-:S03]  /*132d0*/  F2FP.PACK_AB R12, R111, R110 ;  /* 0x0000006e6f0c723e */ /* 0x010fc600000000ff */
[----:B------:R3:W-:Y:S01]  /*132e0*/  STS [R235+0x8000], R3 ;  /* 0x00800003eb007388 */ /* 0x0007e20000000800 */
[----:B--2---:R-:W-:-:S03]  /*132f0*/  F2FP.PACK_AB R10, R109, R108 ;  /* 0x0000006c6d0a723e */ /* 0x004fc600000000ff */
[----:B------:R2:W-:Y:S04]  /*13300*/  STS [R238+0x8400], R12 ;  /* 0x0084000cee007388 */ /* 0x0005e80000000800 */
[----:B------:R4:W-:Y:S01]  /*13310*/  STS [R238+0x8000], R10 ;  /* 0x0080000aee007388 */ /* 0x0009e20000000800 */
[----:B-1----:R-:W-:Y:S02]  /*13320*/  F2FP.PACK_AB R13, R115, R114 ;  /* 0x00000072730d723e */ /* 0x002fe400000000ff */
[----:B---3--:R-:W-:Y:S01]  /*13330*/  F2FP.PACK_AB R3, R117, R116 ;  /* 0x000000747503723e */ /* 0x008fe200000000ff */
[----:B--2---:R-:W-:-:S04]  /*13340*/  IMAD.MOV.U32 R12, RZ, RZ, 0x4 ;  /* 0x00000004ff0c7424 */ /* 0x004fc800078e00ff */
[----:B------:R1:W-:Y:S01]  /*13350*/  STS [R237+0x8000], R3 ;  /* 0x00800003ed007388 */ /* 0x0003e20000000800 */
[----:B----4-:R-:W-:Y:S01]  /*13360*/  F2FP.PACK_AB R10, R119, R118 ;  /* 0x00000076770a723e */ /* 0x010fe200000000ff */
[----:B------:R-:W-:-:S04]  /*13370*/  IMAD.WIDE R16, R240, R12, c[0x0][0x500] ;  /* 0x00014000f0107625 */ /* 0x000fc800078e020c */
[----:B------:R2:W-:Y:S04]  /*13380*/  STS [R237+0x8400], R10 ;  /* 0x0084000aed007388 */ /* 0x0005e80000000800 */
[----:B------:R-:W-:Y:S01]  /*13390*/  STS [R242+0x8400], R13 ;  /* 0x0084000df2007388 */ /* 0x000fe20000000800 */
[----:B-1----:R-:W-:-:S05]  /*133a0*/  F2FP.PACK_AB R3, R113, R112 ;  /* 0x000000707103723e */ /* 0x002fca00000000ff */
[----:B------:R1:W-:Y:S01]  /*133b0*/  STS [R242+0x8000], R3 ;  /* 0x00800003f2007388 */ /* 0x0003e20000000800 */
[----:B--2---:R-:W-:-:S04]  /*133c0*/  SHF.R.S32.HI R10, RZ, 0x1f, R240 ;  /* 0x0000001fff0a7819 */ /* 0x004fc800000114f0 */
[----:B------:R-:W-:Y:S01]  /*133d0*/  @P1 LEA.HI.X R19, R240, c[0x0][0x50c], R10, 0x2, P0 ;  /* 0x00014300f0131a11 */ /* 0x000fe200000f140a */
[----:B------:R-:W-:Y:S01]  /*133e0*/  BAR.SYNC.DEFER_BLOCKING 0x1, 0x100 ;  /* 0x0044000000007b1d */ /* 0x000fe20000010000 */
[----:B-1----:R-:W-:-:S05]  /*133f0*/  IMAD.MOV.U32 R3, RZ, RZ, RZ ;  /* 0x000000ffff037224 */ /* 0x002fca00078e00ff */
[----:B------:R1:W5:Y:S04]  /*13400*/  @P1 LDG.E R14, [R18.64] ;  /* 0x00000006120e1981 */ /* 0x000368000c1e1900 */
[----:B------:R1:W5:Y:S01]  /*13410*/  @P2 LDG.E R3, [R16.64] ;  /* 0x0000000610032981 */ /* 0x000362000c1e1900 */
[----:B------:R-:W-:-:S04]  /*13420*/  ISETP.NE.AND P0, PT, R206, RZ, PT ;  /* 0x000000ffce00720c */ /* 0x000fc80003f05270 */
[----:B------:R-:W-:Y:S01]  /*13430*/  SEL R206, R206, c[0x0][0x3d4], P0 ;  /* 0x0000f500cece7a07 */ /* 0x000fe20000000000 */
[----:B------:R-:W-:Y:S05]  /*13440*/  @P1 BRA `(.L_x_246) ;  /* 0x0000004000001947 */ /* 0x000fea0003800000 */
[----:B------:R-:W-:Y:S05]  /*13450*/  @!P2 BRA `(.L_x_246) ;  /* 0x000000300000a947 */ /* 0x000fea0003800000 */
[----:B-----5:R2:W3:Y:S04]  /*13460*/  LDG.E R14, [R16.64] ;  /* 0x00000006100e7981 */ /* 0x0204e8000c1e1900 */
[----:B-12---:R-:W3:Y:S02]  /*13470*/  LDG.E R16, [R16.64+0x4] ;  /* 0x0000040610107981 */ /* 0x006ee4000c1e1900 */
[----:B---3--:R-:W-:Y:S02]  /*13480*/  IADD3 R14, -R14, R16, RZ ;  /* 0x000000100e0e7210 */ /* 0x008fe40007ffe1ff */
.L_x_246:
[----:B------:R-:W-:Y:S01]  /*13490*/  IMAD.MOV.U32 R28, RZ, RZ, 0x368 ;  /* 0x00000368ff1c7424 */ /* 0x000fe200078e00ff */
[----:B------:R-:W-:Y:S01]  /*134a0*/  ISETP.GT.AND P2, PT, R206, 0x1, PT ;  /* 0x00000001ce00780c */ /* 0x000fe20003f44270 */
[----:B------:R-:W-:Y:S01]  /*134b0*/  IMAD.MOV.U32 R13, RZ, RZ, c[0x0][0x4e8] ;  /* 0x00013a00ff0d7624 */ /* 0x000fe200078e00ff */
[----:B------:R-:W-:Y:S01]  /*134c0*/  LEA.HI R12, R223, R223, RZ, 0x1 ;  /* 0x000000dfdf0c7211 */ /* 0x000fe200078f08ff */
[----:B-----5:R-:W-:Y:S01]  /*134d0*/  IMAD R14, R14, c[0x0][0x4e8], RZ ;  /* 0x00013a000e0e7a24 */ /* 0x020fe200078e02ff */
[----:B------:R-:W-:-:S02]  /*134e0*/  SEL R28, R28, 0x328, P2 ;  /* 0x000003281c1c7807 */ /* 0x000fc40001000000 */
[----:B------:R-:W-:Y:S02]  /*134f0*/  ISETP.NE.U32.AND P0, PT, RZ, c[0x0][0x500], PT ;  /* 0x00014000ff007a0c */ /* 0x000fe40003f05070 */
[----:B-1----:R-:W1:Y:S01]  /*13500*/  LDC.64 R16, c[0x0][R28+0x170] ;  /* 0x00005c001c107b82 */ /* 0x002e620000000a00 */
[----:B------:R-:W-:Y:S02]  /*13510*/  LOP3.LUT R12, R12, 0x1ffffffe, RZ, 0xc0, !PT ;  /* 0x1ffffffe0c0c7812 */ /* 0x000fe400078ec0ff */
[----:B------:R-:W-:Y:S02]  /*13520*/  ISETP.NE.AND.EX P0, PT, RZ, c[0x0][0x504], PT, P0 ;  /* 0x00014100ff007a0c */ /* 0x000fe40003f05300 */
[----:B------:R-:W-:Y:S01]  /*13530*/  ISETP.NE.AND P3, PT, R13, 0x1, PT ;  /* 0x000000010d00780c */ /* 0x000fe20003f65270 */
[----:B------:R-:W-:Y:S01]  /*13540*/  IMAD.IADD R12, R223, 0x1, -R12 ;  /* 0x00000001df0c7824 */ /* 0x000fe200078e0a0c */
[----:B------:R-:W-:Y:S01]  /*13550*/  SEL R240, R240, RZ, !P0 ;  /* 0x000000fff0f07207 */ /* 0x000fe20004000000 */
[----:B------:R-:W2:Y:S01]  /*13560*/  LDC.64 R24, c[0x0][R28+0x168] ;  /* 0x00005a001c187b82 */ /* 0x000ea20000000a00 */
[----:B------:R-:W-:Y:S01]  /*13570*/  SEL R15, R10, RZ, !P0 ;  /* 0x000000ff0a0f7207 */ /* 0x000fe20004000000 */
[----:B------:R-:W-:Y:S01]  /*13580*/  IMAD R12, R12, 0x8, R218 ;  /* 0x000000080c0c7824 */ /* 0x000fe200078e02da */
[----:B------:R-:W-:-:S03]  /*13590*/  SEL R19, R244, RZ, P2 ;  /* 0x000000fff4137207 */ /* 0x000fc60001000000 */
[----:B------:R-:W-:Y:S02]  /*135a0*/  IMAD R10, R205, 0x80, R12 ;  /* 0x00000080cd0a7824 */ /* 0x000fe400078e020c */
[----:B------:R-:W3:Y:S02]  /*135b0*/  LDC.64 R22, c[0x0][R28+0x178] ;  /* 0x00005e001c167b82 */ /* 0x000ee40000000a00 */
[----:B------:R-:W-:-:S04]  /*135c0*/  @P3 IMAD.HI.U32 R12, R10, c[0x0][0x4ec], RZ ;  /* 0x00013b000a0c3a27 */ /* 0x000fc800078e00ff */
[----:B------:R-:W-:Y:S01]  /*135d0*/  IMAD.MOV.U32 R18, RZ, RZ, R10 ;  /* 0x000000ffff127224 */ /* 0x000fe200078e000a */
[----:B------:R-:W-:Y:S01]  /*135e0*/  @P3 SHF.R.U32.HI R18, RZ, c[0x0][0x4f0], R12 ;  /* 0x00013c00ff123a19 */ /* 0x000fe2000001160c */
[----:B------:R-:W4:Y:S01]  /*135f0*/  LDC.64 R20, c[0x0][R28+0x160] ;  /* 0x000058001c147b82 */ /* 0x000f220000000a00 */
[----:B------:R-:W-:Y:S01]  /*13600*/  SHF.R.S32.HI R12, RZ, 0x1f, R3 ;  /* 0x0000001fff0c7819 */ /* 0x000fe20000011403 */
[----:B-1----:R-:W-:-:S04]  /*13610*/  IMAD R13, R17, R240, RZ ;  /* 0x000000f0110d7224 */ /* 0x002fc800078e02ff */
[C---:B------:R-:W-:Y:S02]  /*13620*/  IMAD R13, R16.reuse, R15, R13 ;  /* 0x0000000f100d7224 */ /* 0x040fe400078e020d */
[----:B------:R-:W-:-:S04]  /*13630*/  IMAD.WIDE.U32 R16, R16, R240, RZ ;  /* 0x000000f010107225 */ /* 0x000fc800078e00ff */
[----:B--2---:R-:W-:-:S04]  /*13640*/  IMAD.WIDE.U32 R26, R24, R241, RZ ;  /* 0x000000f1181a7225 */ /* 0x004fc800078e00ff */
[----:B------:R-:W-:Y:S02]  /*13650*/  IMAD R15, R25, R241, RZ ;  /* 0x000000f1190f7224 */ /* 0x000fe400078e02ff */
[----:B------:R-:W-:Y:S01]  /*13660*/  IMAD.IADD R13, R17, 0x1, R13 ;  /* 0x00000001110d7824 */ /* 0x000fe200078e020d */
[----:B------:R-:W-:Y:S01]  /*13670*/  IADD3 R17, P1, P0, R16, R26, R3 ;  /* 0x0000001a10117210 */ /* 0x000fe2000783e003 */
[----:B------:R-:W-:Y:S02]  /*13680*/  IMAD.IADD R15, R27, 0x1, R15 ;  /* 0x000000011b0f7824 */ /* 0x000fe400078e020f */
[-C--:B---3--:R-:W-:Y:S02]  /*13690*/  IMAD R16, R23, R19.reuse, RZ ;  /* 0x0000001317107224 */ /* 0x088fe400078e02ff */
        /* <DEDUP_REMOVED lines=8> */
[----:B----4-:R-:W-:Y:S01]  /*13720*/  IMAD R15, R21, R13, RZ ;  /* 0x0000000d150f7224 */ /* 0x010fe200078e02ff */
[----:B------:R-:W-:-:S03]  /*13730*/  SHF.R.S32.HI R16, RZ, 0x1f, R13 ;  /* 0x0000001fff107819 */ /* 0x000fc6000001140d */
[----:B------:R-:W-:-:S04]  /*13740*/  IMAD.WIDE.U32 R22, R20, R13, R22 ;  /* 0x0000000d14167225 */ /* 0x000fc800078e0016 */
[----:B------:R-:W-:Y:S02]  /*13750*/  IMAD.MOV.U32 R13, RZ, RZ, c[0x0][0x4a8] ;  /* 0x00012a00ff0d7624 */ /* 0x000fe400078e00ff */
[----:B------:R-:W-:Y:S02]  /*13760*/  IMAD R16, R20, R16, R15 ;  /* 0x0000001014107224 */ /* 0x000fe400078e020f */
[----:B------:R-:W-:Y:S01]  /*13770*/  IMAD.MOV.U32 R15, RZ, RZ, c[0x0][0x4ac] ;  /* 0x00012b00ff0f7624 */ /* 0x000fe200078e00ff */
[----:B------:R-:W-:Y:S01]  /*13780*/  SEL R13, R13, c[0x0][0x450], P2 ;  /* 0x000114000d0d7a07 */ /* 0x000fe20001000000 */
[----:B------:R-:W-:-:S03]  /*13790*/  IMAD.IADD R16, R23, 0x1, R16 ;  /* 0x0000000117107824 */ /* 0x000fc600078e0210 */
[----:B------:R-:W-:Y:S02]  /*137a0*/  SEL R15, R15, c[0x0][0x454], P2 ;  /* 0x000115000f0f7a07 */ /* 0x000fe40001000000 */
[----:B------:R-:W-:-:S04]  /*137b0*/  LEA R13, P0, R22, R13, 0x2 ;  /* 0x0000000d160d7211 */ /* 0x000fc800078010ff */
[----:B------:R-:W-:Y:S01]  /*137c0*/  LEA.HI.X R15, R22, R15, R16, 0x2, P0 ;  /* 0x0000000f160f7211 */ /* 0x000fe200000f1410 */
[----:B------:R-:W-:Y:S01]  /*137d0*/  SHFL.IDX PT, R18, R13, 0x1, 0x1c1f ;  /* 0x003c1f000d127f89 */ /* 0x000fe200000e0000 */
[----:B------:R-:W-:-:S03]  /*137e0*/  LOP3.LUT P0, RZ, R219, 0x3, RZ, 0xc0, !PT ;  /* 0x00000003dbff7812 */ /* 0x000fc6000780c0ff */
[----:B------:R1:W-:Y:S04]  /*137f0*/  SHFL.IDX PT, R16, R13, RZ, 0x1c1f ;  /* 0x001c1fff0d107589 */ /* 0x0003e800000e0000 */
[----:B------:R-:W2:Y:S04]  /*13800*/  SHFL.IDX PT, R17, R15, RZ, 0x1c1f ;  /* 0x001c1fff0f117589 */ /* 0x000ea800000e0000 */
[----:B------:R3:W4:Y:S01]  /*13810*/  SHFL.IDX PT, R19, R15, 0x1, 0x1c1f ;  /* 0x003c1f000f137f89 */ /* 0x00072200000e0000 */
[----:B-1----:R-:W-:-:S05]  /*13820*/  IMAD R13, R205, 0x80, R218 ;  /* 0x00000080cd0d7824 */ /* 0x002fca00078e02da */
[C---:B------:R-:W-:Y:S02]  /*13830*/  ISETP.GE.OR P1, PT, R13.reuse, R14, P0 ;  /* 0x0000000e0d00720c */ /* 0x040fe40000726670 */
[----:B---3--:R-:W-:-:S04]  /*13840*/  IADD3 R15, R13, 0x8, RZ ;  /* 0x000000080d0f7810 */ /* 0x008fc80007ffe0ff */
[----:B------:R-:W-:-:S07]  /*13850*/  ISETP.GE.OR P0, PT, R15, R14, P0 ;  /* 0x0000000e0f00720c */ /* 0x000fce0000706670 */
[----:B--2---:R1:W-:Y:S01]  /*13860*/  @!P1 ST.E [R16.64], R2 ;  /* 0x0000000210009985 */ /* 0x0043e2000c101906 */
[----:B------:R-:W-:-:S05]  /*13870*/  ISETP.GE.AND P1, PT, R15, R14, PT ;  /* 0x0000000e0f00720c */ /* 0x000fca0003f26270 */
[----:B----4-:R2:W-:Y:S01]  /*13880*/  @!P0 ST.E [R18.64], R11 ;  /* 0x0000000b12008985 */ /* 0x0105e2000c101906 */
[----:B------:R-:W-:Y:S02]  /*13890*/  ISETP.GE.AND P0, PT, R13, R14, PT ;  /* 0x0000000e0d00720c */ /* 0x000fe40003f06270 */
[----:B-1----:R-:W-:Y:S01]  /*138a0*/  P2R R2, PR, RZ, 0x2 ;  /* 0x00000002ff027803 */ /* 0x002fe20000000000 */
[----:B------:R-:W-:Y:S05]  /*138b0*/  @P2 BRA `(.L_x_247) ;  /* 0x000007f000002947 */ /* 0x000fea0003800000 */
[----:B------:R-:W-:Y:S01]  /*138c0*/  IMAD R12, R12, c[0x0][0x3a0], RZ ;  /* 0x0000e8000c0c7a24 */ /* 0x000fe200078e02ff */
[----:B------:R-:W-:Y:S01]  /*138d0*/  LEA R2, R205, R221, 0x7 ;  /* 0x000000ddcd027211 */ /* 0x000fe200078e38ff */
[----:B------:R-:W-:Y:S01]  /*138e0*/  IMAD.WIDE.U32 R4, R3, c[0x0][0x3a0], RZ ;  /* 0x0000e80003047a25 */ /* 0x000fe200078e00ff */
[----:B------:R-:W-:Y:S01]  /*138f0*/  SHF.R.S32.HI R8, RZ, 0x1f, R240 ;  /* 0x0000001fff087819 */ /* 0x000fe200000114f0 */
[----:B------:R1:W3:Y:S01]  /*13900*/  LDS.128 R56, [R217+0x80] ;  /* 0x00008000d9387984 */ /* 0x0002e20000000c00 */
[----:B------:R-:W-:Y:S01]  /*13910*/  LEA R205, R205, R226, 0x7 ;  /* 0x000000e2cdcd7211 */ /* 0x000fe200078e38ff */
[----:B------:R-:W-:Y:S01]  /*13920*/  IMAD R12, R3, c[0x0][0x3a4], R12 ;  /* 0x0000e900030c7a24 */ /* 0x000fe200078e020c */
[----:B------:R-:W-:Y:S01]  /*13930*/  MOV R3, R2 ;  /* 0x0000000200037202 */ /* 0x000fe20000000f00 */
[----:B------:R1:W4:Y:S01]  /*13940*/  LDS.128 R52, [R217+0x1080] ;  /* 0x00108000d9347984 */ /* 0x0003220000000c00 */
[----:B------:R-:W-:-:S02]  /*13950*/  IMAD R8, R8, c[0x0][0x3f0], RZ ;  /* 0x0000fc0008087a24 */ /* 0x000fc400078e02ff */
[----:B------:R-:W-:Y:S01]  /*13960*/  IADD3 R5, R5, R12, RZ ;  /* 0x0000000c05057210 */ /* 0x000fe20007ffe0ff */
[----:B------:R1:W2:Y:S01]  /*13970*/  LDS.128 R48, [R217+0x2080] ;  /* 0x00208000d9307984 */ /* 0x0002a20000000c00 */
[----:B------:R-:W-:-:S03]  /*13980*/  IMAD R8, R240, c[0x0][0x3f4], R8 ;  /* 0x0000fd00f0087a24 */ /* 0x000fc600078e0208 */
[C---:B------:R-:W-:Y:S01]  /*13990*/  IMAD.WIDE.U32 R6, R241.reuse, c[0x0][0x3e8], R4 ;  /* 0x0000fa00f1067a25 */ /* 0x040fe200078e0004 */
[----:B------:R1:W1:Y:S03]  /*139a0*/  LDS.128 R44, [R217+0x3080] ;  /* 0x00308000d92c7984 */ /* 0x0002660000000c00 */
[----:B------:R-:W-:Y:S01]  /*139b0*/  @P3 IMAD.HI.U32 R4, R2, c[0x0][0x4ec], RZ ;  /* 0x00013b0002043a27 */ /* 0x000fe200078e00ff */
[----:B------:R1:W1:Y:S03]  /*139c0*/  LDS.128 R40, [R217+0x4080] ;  /* 0x00408000d9287984 */ /* 0x0002660000000c00 */
[----:B------:R-:W-:Y:S01]  /*139d0*/  IMAD R7, R241, c[0x0][0x3ec], R7 ;  /* 0x0000fb00f1077a24 */ /* 0x000fe200078e0207 */
[----:B------:R-:W-:Y:S01]  /*139e0*/  @P3 SHF.R.U32.HI R3, RZ, c[0x0][0x4f0], R4 ;  /* 0x00013c00ff033a19 */ /* 0x000fe20000011604 */
[----:B------:R1:W1:Y:S02]  /*139f0*/  LDS.128 R36, [R217+0x5080] ;  /* 0x00508000d9247984 */ /* 0x0002640000000c00 */
[----:B------:R-:W-:Y:S01]  /*13a00*/  IMAD.WIDE.U32 R12, R240, c[0x0][0x3f0], R6 ;  /* 0x0000fc00f00c7a25 */ /* 0x000fe200078e0006 */
[----:B------:R-:W-:Y:S01]  /*13a10*/  SHF.R.S32.HI R10, RZ, 0x1f, R3 ;  /* 0x0000001fff0a7819 */ /* 0x000fe20000011403 */
[----:B------:R1:W1:Y:S01]  /*13a20*/  LDS.128 R32, [R217+0x6080] ;  /* 0x00608000d9207984 */ /* 0x0002620000000c00 */
[----:B------:R-:W-:-:S02]  /*13a30*/  IADD3 R9, -R3, RZ, RZ ;  /* 0x000000ff03097210 */ /* 0x000fc40007ffe1ff */
[----:B------:R-:W-:Y:S01]  /*13a40*/  IADD3 R13, R13, R8, RZ ;  /* 0x000000080d0d7210 */ /* 0x000fe20007ffe0ff */
[----:B------:R1:W1:Y:S01]  /*13a50*/  LDS.128 R28, [R217+0x7080] ;  /* 0x00708000d91c7984 */ /* 0x0002620000000c00 */
[----:B------:R-:W-:Y:S02]  /*13a60*/  IMAD R10, R10, c[0x0][0x3e0], RZ ;  /* 0x0000f8000a0a7a24 */ /* 0x000fe400078e02ff */
[----:B------:R-:W-:Y:S01]  /*13a70*/  IMAD R9, R9, c[0x0][0x4e8], R2 ;  /* 0x00013a0009097a24 */ /* 0x000fe200078e0202 */
[----:B------:R1:W1:Y:S01]  /*13a80*/  LDS.128 R24, [R217+0x8080] ;  /* 0x00808000d9187984 */ /* 0x0002620000000c00 */
[C---:B------:R-:W-:Y:S02]  /*13a90*/  IMAD R10, R3.reuse, c[0x0][0x3e4], R10 ;  /* 0x0000f900030a7a24 */ /* 0x040fe400078e020a */
[----:B------:R-:W-:Y:S01]  /*13aa0*/  IMAD.WIDE.U32 R12, R3, c[0x0][0x3e0], R12 ;  /* 0x0000f800030c7a25 */ /* 0x000fe200078e000c */
[----:B------:R1:W1:Y:S01]  /*13ab0*/  LDS.128 R20, [R217+0x9080] ;  /* 0x00908000d9147984 */ /* 0x0002620000000c00 */
[----:B------:R-:W-:-:S03]  /*13ac0*/  SHF.R.S32.HI R2, RZ, 0x1f, R9 ;  /* 0x0000001fff027819 */ /* 0x000fc60000011409 */
[----:B--2---:R2:W1:Y:S01]  /*13ad0*/  LDS.128 R16, [R217+0xa080] ;  /* 0x00a08000d9107984 */ /* 0x0044620000000c00 */
[----:B------:R-:W-:Y:S01]  /*13ae0*/  IADD3 R11, R13, R10, RZ ;  /* 0x0000000a0d0b7210 */ /* 0x000fe20007ffe0ff */
[----:B------:R-:W-:Y:S01]  /*13af0*/  IMAD R2, R2, c[0x0][0x3d8], RZ ;  /* 0x0000f60002027a24 */ /* 0x000fe200078e02ff */
[----:B------:R-:W-:Y:S01]  /*13b00*/  MOV R10, R12 ;  /* 0x0000000c000a7202 */ /* 0x000fe20000000f00 */
[----:B------:R2:W1:Y:S04]  /*13b10*/  LDS.128 R4, [R217+0xb080] ;  /* 0x00b08000d9047984 */ /* 0x0004680000000c00 */
[----:B------:R-:W-:-:S04]  /*13b20*/  IMAD.WIDE.U32 R10, R9, c[0x0][0x3d8], R10 ;  /* 0x0000f600090a7a25 */ /* 0x000fc800078e000a */
[----:B------:R-:W-:Y:S01]  /*13b30*/  IMAD R9, R9, c[0x0][0x3dc], R2 ;  /* 0x0000f70009097a24 */ /* 0x000fe200078e0202 */
[----:B------:R-:W-:-:S04]  /*13b40*/  LEA R8, P0, R10, c[0x0][0x380], 0x1 ;  /* 0x0000e0000a087a11 */ /* 0x000fc800078008ff */
[----:B------:R-:W-:-:S04]  /*13b50*/  IADD3 R2, R11, R9, RZ ;  /* 0x000000090b027210 */ /* 0x000fc80007ffe0ff */
[----:B------:R-:W-:Y:S01]  /*13b60*/  LEA.HI.X R2, R10, c[0x0][0x384], R2, 0x1, P0 ;  /* 0x0000e1000a027a11 */ /* 0x000fe200000f0c02 */
[----:B------:R-:W-:Y:S05]  /*13b70*/  BRA.DIV ~URZ, `(.L_x_248) ;  /* 0x000036f27f007947 */ /* 0x000fea000b800000 */
[----:B---34-:R3:W4:Y:S02]  /*13b80*/  SHFL.IDX PT, R61, R2, RZ, 0x181f ;  /* 0x00181fff023d7589 */ /* 0x01872400000e0000 */
.L_x_311:
[----:B------:R-:W-:Y:S05]  /*13b90*/  BRA.DIV ~URZ, `(.L_x_249) ;  /* 0x000037427f007947 */ /* 0x000fea000b800000 */
[----:B------:R2:W3:Y:S02]  /*13ba0*/  SHFL.IDX PT, R3, R8, RZ, 0x181f ;  /* 0x00181fff08037589 */ /* 0x0004e400000e0000 */
.L_x_312:
[----:B------:R-:W-:Y:S01]  /*13bb0*/  ISETP.GE.AND P0, PT, R205, R14, PT ;  /* 0x0000000ecd00720c */ /* 0x000fe20003f06270 */
[----:B------:R-:W-:Y:S01]  /*13bc0*/  BSSY B0, `(.L_x_250) ;  /* 0x0000011000007945 */ /* 0x000fe20003800000 */
[----:B------:R-:W-:Y:S02]  /*13bd0*/  SHF.R.S32.HI R60, RZ, 0x1f, R211 ;  /* 0x0000001fff3c7819 */ /* 0x000fe400000114d3 */
[----:B------:R-:W-:Y:S02]  /*13be0*/  SHF.R.S32.HI R15, RZ, 0x1f, R212 ;  /* 0x0000001fff0f7819 */ /* 0x000fe400000114d4 */
[----:B------:R-:W-:-:S07]  /*13bf0*/  SHF.R.S32.HI R9, RZ, 0x1f, R246 ;  /* 0x0000001fff097819 */ /* 0x000fce00000114f6 */
[----:B------:R-:W-:Y:S05]  /*13c00*/  @P0 BRA `(.L_x_251) ;  /* 0x000000c000000947 */ /* 0x000fea0003800000 */
[----:B------:R-:W-:Y:S02]  /*13c10*/  ISETP.GE.AND P2, PT, R246, c[0x0][0x3c8], PT ;  /* 0x0000f200f6007a0c */ /* 0x000fe40003f46270 */
[----:B------:R-:W-:Y:S02]  /*13c20*/  ISETP.GE.AND P1, PT, R212, c[0x0][0x3c8], PT ;  /* 0x0000f200d4007a0c */ /* 0x000fe40003f26270 */
[----:B------:R-:W-:-:S09]  /*13c30*/  ISETP.GE.AND P0, PT, R211, c[0x0][0x3c8], PT ;  /* 0x0000f200d3007a0c */ /* 0x000fd20003f06270 */
[-C--:B---3--:R-:W-:Y:S02]  /*13c40*/  @!P2 LEA R12, P5, R246, R3.reuse, 0x1 ;  /* 0x00000003f60ca211 */ /* 0x088fe400078a08ff */
[-C--:B------:R-:W-:Y:S02]  /*13c50*/  @!P1 LEA R10, P4, R212, R3.reuse, 0x1 ;  /* 0x00000003d40a9211 */ /* 0x080fe400078808ff */
[C---:B------:R-:W-:Y:S02]  /*13c60*/  @!P0 LEA R62, P3, R211.reuse, R3, 0x1 ;  /* 0x00000003d33e8211 */ /* 0x040fe400078608ff */
[-C--:B----4-:R-:W-:Y:S02]  /*13c70*/  @!P2 LEA.HI.X R13, R246, R61.reuse, R9, 0x1, P5 ;  /* 0x0000003df60da211 */ /* 0x090fe400028f0c09 */
[-C--:B------:R-:W-:Y:S02]  /*13c80*/  @!P1 LEA.HI.X R11, R212, R61.reuse, R15, 0x1, P4 ;  /* 0x0000003dd40b9211 */ /* 0x080fe400020f0c0f */
[----:B------:R-:W-:Y:S01]  /*13c90*/  @!P0 LEA.HI.X R63, R211, R61, R60, 0x1, P3 ;  /* 0x0000003dd33f8211 */ /* 0x000fe200018f0c3c */
[----:B------:R3:W-:Y:S04]  /*13ca0*/  @!P2 ST.E.128 [R12.64], R56 ;  /* 0x000000380c00a985 */ /* 0x0007e8000c101d06 */
[----:B-1----:R3:W-:Y:S04]  /*13cb0*/  @!P1 ST.E.128 [R10.64], R40 ;  /* 0x000000280a009985 */ /* 0x0027e8000c101d06 */
[----:B------:R3:W-:Y:S02]  /*13cc0*/  @!P0 ST.E.128 [R62.64], R24 ;  /* 0x000000183e008985 */ /* 0x0007e4000c101d06 */
.L_x_251:
[----:B------:R-:W-:Y:S05]  /*13cd0*/  BSYNC B0 ;  /* 0x0000000000007941 */ /* 0x000fea0003800000 */
.L_x_250:
[----:B------:R-:W-:Y:S05]  /*13ce0*/  BRA.DIV ~URZ, `(.L_x_252) ;  /* 0x000036627f007947 */ /* 0x000fea000b800000 */
[----:B-1-3--:R1:W3:Y:S04]  /*13cf0*/  SHFL.IDX PT, R24, R2, 0x1, 0x181f ;  /* 0x00381f0002187f89 */ /* 0x00a2e800000e0000 */
[----:B------:R1:W2:Y:S02]  /*13d00*/  SHFL.IDX PT, R10, R8, 0x1, 0x181f ;  /* 0x00381f00080a7f89 */ /* 0x0002a400000e0000 */
.L_x_313:
        /* <DEDUP_REMOVED lines=8> */
[-C--:B------:R-:W-:Y:S02]  /*13d90*/  @!P1 LEA R12, P4, R212, R10.reuse, 0x1 ;  /* 0x0000000ad40c9211 */ /* 0x080fe400078808ff */
[C---:B------:R-:W-:Y:S02]  /*13da0*/  @!P0 LEA R10, P3, R211.reuse, R10, 0x1 ;  /* 0x0000000ad30a8211 */ /* 0x040fe400078608ff */
[-C--:B---3--:R-:W-:Y:S02]  /*13db0*/  @!P2 LEA.HI.X R27, R246, R24.reuse, R9, 0x1, P5 ;  /* 0x00000018f61ba211 */ /* 0x088fe400028f0c09 */
[-C--:B------:R-:W-:Y:S02]  /*13dc0*/  @!P1 LEA.HI.X R13, R212, R24.reuse, R15, 0x1, P4 ;  /* 0x00000018d40d9211 */ /* 0x080fe400020f0c0f */
[----:B------:R-:W-:Y:S01]  /*13dd0*/  @!P0 LEA.HI.X R11, R211, R24, R60, 0x1, P3 ;  /* 0x00000018d30b8211 */ /* 0x000fe200018f0c3c */
[----:B------:R2:W-:Y:S04]  /*13de0*/  @!P2 ST.E.128 [R26.64], R52 ;  /* 0x000000341a00a985 */ /* 0x0005e8000c101d06 */
[----:B------:R2:W-:Y:S04]  /*13df0*/  @!P1 ST.E.128 [R12.64], R36 ;  /* 0x000000240c009985 */ /* 0x0005e8000c101d06 */
[----:B------:R2:W-:Y:S02]  /*13e00*/  @!P0 ST.E.128 [R10.64], R20 ;  /* 0x000000140a008985 */ /* 0x0005e4000c101d06 */
.L_x_254:
[----:B------:R-:W-:Y:S05]  /*13e10*/  BSYNC B0 ;  /* 0x0000000000007941 */ /* 0x000fea0003800000 */
.L_x_253:
[----:B------:R-:W-:Y:S05]  /*13e20*/  BRA.DIV ~URZ, `(.L_x_255) ;  /* 0x000035e27f007947 */ /* 0x000fea000b800000 */
[----:B--2---:R2:W1:Y:S02]  /*13e30*/  SHFL.IDX PT, R20, R2, 0x2, 0x181f ;  /* 0x00581f0002147f89 */ /* 0x00446400000e0000 */
.L_x_314:
[----:B------:R-:W-:Y:S05]  /*13e40*/  BRA.DIV ~URZ, `(.L_x_256) ;  /* 0x000036327f007947 */ /* 0x000fea000b800000 */
[----:B------:R2:W4:Y:S02]  /*13e50*/  SHFL.IDX PT, R10, R8, 0x2, 0x181f ;  /* 0x00581f00080a7f89 */ /* 0x00052400000e0000 */
.L_x_315:
        /* <DEDUP_REMOVED lines=8> */
[-C--:B------:R-:W-:Y:S02]  /*13ee0*/  @!P1 LEA R12, P4, R212, R10.reuse, 0x1 ;  /* 0x0000000ad40c9211 */ /* 0x080fe400078808ff */
[C---:B------:R-:W-:Y:S02]  /*13ef0*/  @!P0 LEA R10, P3, R211.reuse, R10, 0x1 ;  /* 0x0000000ad30a8211 */ /* 0x040fe400078608ff */
[-C--:B-1----:R-:W-:Y:S02]  /*13f00*/  @!P2 LEA.HI.X R23, R246, R20.reuse, R9, 0x1, P5 ;  /* 0x00000014f617a211 */ /* 0x082fe400028f0c09 */
[-C--:B------:R-:W-:Y:S02]  /*13f10*/  @!P1 LEA.HI.X R13, R212, R20.reuse, R15, 0x1, P4 ;  /* 0x00000014d40d9211 */ /* 0x080fe400020f0c0f */
[----:B------:R-:W-:Y:S01]  /*13f20*/  @!P0 LEA.HI.X R11, R211, R20, R60, 0x1, P3 ;  /* 0x00000014d30b8211 */ /* 0x000fe200018f0c3c */
[----:B------:R1:W-:Y:S04]  /*13f30*/  @!P2 ST.E.128 [R22.64], R48 ;  /* 0x000000301600a985 */ /* 0x0003e8000c101d06 */
[----:B------:R1:W-:Y:S04]  /*13f40*/  @!P1 ST.E.128 [R12.64], R32 ;  /* 0x000000200c009985 */ /* 0x0003e8000c101d06 */
[----:B------:R1:W-:Y:S02]  /*13f50*/  @!P0 ST.E.128 [R10.64], R16 ;  /* 0x000000100a008985 */ /* 0x0003e4000c101d06 */
.L_x_258:
[----:B------:R-:W-:Y:S05]  /*13f60*/  BSYNC B0 ;  /* 0x0000000000007941 */ /* 0x000fea0003800000 */
.L_x_257:
[----:B------:R-:W-:Y:S05]  /*13f70*/  BRA.DIV ~URZ, `(.L_x_259) ;  /* 0x000035627f007947 */ /* 0x000fea000b800000 */
[----:B-12---:R-:W1:Y:S04]  /*13f80*/  SHFL.IDX PT, R2, R2, 0x3, 0x181f ;  /* 0x00781f0002027f89 */ /* 0x006e6800000e0000 */
[----:B------:R-:W2:Y:S02]  /*13f90*/  SHFL.IDX PT, R8, R8, 0x3, 0x181f ;  /* 0x00781f0008087f89 */ /* 0x000ea400000e0000 */
.L_x_316:
[----:B------:R-:W-:-:S04]  /*13fa0*/  IADD3 R205, R205, 0x60, RZ ;  /* 0x00000060cdcd7810 */ /* 0x000fc80007ffe0ff */
[----:B------:R-:W-:-:S13]  /*13fb0*/  ISETP.GE.AND P0, PT, R205, R14, PT ;  /* 0x0000000ecd00720c */ /* 0x000fda0003f06270 */
[----:B------:R-:W-:Y:S05]  /*13fc0*/  @P0 BRA `(.L_x_260) ;  /* 0x00001f0000000947 */ /* 0x000fea0003800000 */
[----:B------:R-:W-:Y:S02]  /*13fd0*/  ISETP.GE.AND P1, PT, R246, c[0x0][0x3c8], PT ;  /* 0x0000f200f6007a0c */ /* 0x000fe40003f26270 */
[----:B------:R-:W-:-:S11]  /*13fe0*/  ISETP.GE.AND P0, PT, R212, c[0x0][0x3c8], PT ;  /* 0x0000f200d4007a0c */ /* 0x000fd60003f06270 */
[-C--:B--2---:R-:W-:Y:S02]  /*13ff0*/  @!P1 LEA R12, P3, R246, R8.reuse, 0x1 ;  /* 0x00000008f60c9211 */ /* 0x084fe400078608ff */
[----:B----4-:R-:W-:Y:S02]  /*14000*/  @!P0 LEA R10, P2, R212, R8, 0x1 ;  /* 0x00000008d40a8211 */ /* 0x010fe400078408ff */
[-C--:B-1----:R-:W-:Y:S02]  /*14010*/  @!P1 LEA.HI.X R13, R246, R2.reuse, R9, 0x1, P3 ;  /* 0x00000002f60d9211 */ /* 0x082fe400018f0c09 */
[----:B------:R-:W-:-:S03]  /*14020*/  @!P0 LEA.HI.X R11, R212, R2, R15, 0x1, P2 ;  /* 0x00000002d40b8211 */ /* 0x000fc600010f0c0f */
[----:B------:R1:W-:Y:S04]  /*14030*/  @!P1 ST.E.128 [R12.64], R44 ;  /* 0x0000002c0c009985 */ /* 0x0003e8000c101d06 */
[----:B------:R1:W-:Y:S01]  /*14040*/  @!P0 ST.E.128 [R10.64], R28 ;  /* 0x0000001c0a008985 */ /* 0x0003e2000c101d06 */
[----:B------:R-:W-:-:S13]  /*14050*/  ISETP.GE.AND P0, PT, R211, c[0x0][0x3c8], PT ;  /* 0x0000f200d3007a0c */ /* 0x000fda0003f06270 */
[----:B------:R-:W-:Y:S05]  /*14060*/  @P0 BRA `(.L_x_260) ;  /* 0x00001e6000000947 */ /* 0x000fea0003800000 */
[----:B------:R-:W-:-:S04]  /*14070*/  LEA R8, P0, R211, R8, 0x1 ;  /* 0x00000008d3087211 */ /* 0x000fc800078008ff */
[----:B------:R-:W-:-:S05]  /*14080*/  LEA.HI.X R9, R211, R2, R60, 0x1, P0 ;  /* 0x00000002d3097211 */ /* 0x000fca00000f0c3c */
[----:B------:R2:W-:Y:S01]  /*14090*/  ST.E.128 [R8.64], R4 ;  /* 0x0000000408007985 */ /* 0x0005e2000c101d06 */
[----:B------:R-:W-:Y:S05]  /*140a0*/  BRA `(.L_x_260) ;  /* 0x00001e2000007947 */ /* 0x000fea0003800000 */
.L_x_247:
[----:B------:R-:W-:Y:S02]  /*140b0*/  IMAD R12, R12, c[0x0][0x408], RZ ;  /* 0x000102000c0c7a24 */ /* 0x000fe400078e02ff */
[----:B------:R-:W-:-:S04]  /*140c0*/  IMAD.WIDE.U32 R14, R3, c[0x0][0x408], RZ ;  /* 0x00010200030e7a25 */ /* 0x000fc800078e00ff */
[----:B------:R-:W-:Y:S01]  /*140d0*/  IMAD R12, R3, c[0x0][0x40c], R12 ;  /* 0x00010300030c7a24 */ /* 0x000fe200078e020c */
[----:B------:R-:W-:Y:S01]  /*140e0*/  SHF.R.S32.HI R3, RZ, 0x1f, R240 ;  /* 0x0000001fff037819 */ /* 0x000fe200000114f0 */
[----:B--2---:R-:W-:-:S03]  /*140f0*/  @P3 IMAD.HI.U32 R11, R10, c[0x0][0x4ec], RZ ;  /* 0x00013b000a0b3a27 */ /* 0x004fc600078e00ff */
[----:B------:R-:W-:Y:S01]  /*14100*/  IADD3 R13, R15, R12, RZ ;  /* 0x0000000c0f0d7210 */ /* 0x000fe20007ffe0ff */
[----:B------:R-:W-:Y:S01]  /*14110*/  IMAD R3, R3, c[0x0][0x440], RZ ;  /* 0x0001100003037a24 */ /* 0x000fe200078e02ff */
[----:B------:R-:W-:-:S03]  /*14120*/  MOV R12, R14 ;  /* 0x0000000e000c7202 */ /* 0x000fc60000000f00 */
        /* <DEDUP_REMOVED lines=25> */
[----:B------:R1:W2:Y:S02]  /*142c0*/  SHFL.IDX PT, R163, R161, RZ, 0x1c1f ;  /* 0x001c1fffa1a37589 */ /* 0x0002a400000e0000 */
.L_x_317:
[----:B------:R-:W-:Y:S05]  /*142d0*/  BRA.DIV ~URZ, `(.L_x_262) ;  /* 0x000033427f007947 */ /* 0x000fea000b800000 */
[----:B------:R3:W4:Y:S02]  /*142e0*/  SHFL.IDX PT, R3, R162, RZ, 0x1c1f ;  /* 0x001c1fffa2037589 */ /* 0x00072400000e0000 */
.L_x_318:
[----:B------:R-:W-:Y:S01]  /*142f0*/  SHF.R.S32.HI R160, RZ, 0x1f, R219 ;  /* 0x0000001fffa07819 */ /* 0x000fe200000114db */
[----:B------:R-:W-:Y:S03]  /*14300*/  BSSY B0, `(.L_x_263) ;  /* 0x0000095000007945 */ /* 0x000fe60003800000 */
[----:B------:R-:W-:-:S04]  /*14310*/  LEA.HI R160, R160, R219, RZ, 0x2 ;  /* 0x000000dba0a07211 */ /* 0x000fc800078f10ff */
[----:B------:R-:W-:-:S05]  /*14320*/  LOP3.LUT R160, R160, 0x7ffffffc, RZ, 0xc0, !PT ;  /* 0x7ffffffca0a07812 */ /* 0x000fca00078ec0ff */
[----:B------:R-:W-:-:S04]  /*14330*/  IMAD.IADD R160, R219, 0x1, -R160 ;  /* 0x00000001dba07824 */ /* 0x000fc800078e0aa0 */
[----:B------:R-:W-:-:S05]  /*14340*/  IMAD.SHL.U32 R160, R160, 0x2, RZ ;  /* 0x00000002a0a07824 */ /* 0x000fca00078e00ff */
        /* <DEDUP_REMOVED lines=45> */
[----:B------:R-:W-:Y:S01]  /*14620*/  SHF.R.S32.HI R14, RZ, 0x1f, R64 ;  /* 0x0000001fff0e7819 */ /* 0x000fe20000011440 */
[----:B------:R-:W-:Y:S05]  /*14630*/  @P0 BRA `(.L_x_264) ;  /* 0x0000061000000947 */ /* 0x000fea0003800000 */
[----:B------:R-:W-:Y:S02]  /*14640*/  ISETP.GE.AND P1, PT, R160, c[0x0][0x3c8], PT ;  /* 0x0000f200a0007a0c */ /* 0x000fe40003f26270 */
[----:B------:R-:W-:Y:S02]  /*14650*/  ISETP.GE.AND P0, PT, R64, c[0x0][0x3c8], PT ;  /* 0x0000f20040007a0c */ /* 0x000fe40003f06270 */
[----:B------:R-:W-:-:S02]  /*14660*/  ISETP.GE.AND P3, PT, R63, c[0x0][0x3c8], PT ;  /* 0x0000f2003f007a0c */ /* 0x000fc40003f66270 */
[----:B------:R-:W-:Y:S02]  /*14670*/  ISETP.GE.AND P4, PT, R61, c[0x0][0x3c8], PT ;  /* 0x0000f2003d007a0c */ /* 0x000fe40003f86270 */
[----:B------:R-:W-:-:S05]  /*14680*/  ISETP.GE.AND P6, PT, R152, c[0x0][0x3c8], PT ;  /* 0x0000f20098007a0c */ /* 0x000fca0003fc6270 */
[----:B----4-:R-:W-:Y:S02]  /*14690*/  @!P1 IMAD.MOV.U32 R12, RZ, RZ, R3 ;  /* 0x000000ffff0c9224 */ /* 0x010fe400078e0003 */
[----:B--2---:R-:W-:Y:S01]  /*146a0*/  @!P1 IMAD.MOV.U32 R13, RZ, RZ, R163 ;  /* 0x000000ffff0d9224 */ /* 0x004fe200078e00a3 */
[----:B------:R-:W-:-:S03]  /*146b0*/  @!P0 LEA R10, P2, R64, R3, 0x2 ;  /* 0x00000003400a8211 */ /* 0x000fc600078410ff */
[----:B------:R-:W-:Y:S01]  /*146c0*/  @!P1 IMAD.WIDE R12, R160, 0x4, R12 ;  /* 0x00000004a00c9825 */ /* 0x000fe200078e020c */
[----:B------:R-:W-:Y:S02]  /*146d0*/  @!P0 LEA.HI.X R11, R64, R163, R14, 0x2, P2 ;  /* 0x000000a3400b8211 */ /* 0x000fe400010f140e */
[----:B------:R-:W-:Y:S02]  /*146e0*/  ISETP.GE.AND P2, PT, R35, c[0x0][0x3c8], PT ;  /* 0x0000f20023007a0c */ /* 0x000fe40003f46270 */
[----:B------:R2:W-:Y:S01]  /*146f0*/  @!P1 ST.E.64 [R12.64], R128 ;  /* 0x000000800c009985 */ /* 0x0005e2000c101b06 */
[----:B------:R-:W-:-:S03]  /*14700*/  ISETP.GE.AND P1, PT, R33, c[0x0][0x3c8], PT ;  /* 0x0000f20021007a0c */ /* 0x000fc60003f26270 */
[----:B------:R4:W-:Y:S01]  /*14710*/  @!P0 ST.E.64 [R10.64], R124 ;  /* 0x0000007c0a008985 */ /* 0x0009e2000c101b06 */
        /* <DEDUP_REMOVED lines=24> */
[CC--:B--2---:R-:W-:Y:S02]  /*148a0*/  @!P2 LEA R12, P5, R27.reuse, R3.reuse, 0x2 ;  /* 0x000000031b0ca211 */ /* 0x0c4fe400078a10ff */
[C---:B----4-:R-:W-:Y:S02]  /*148b0*/  @!P1 LEA R10, P0, R24.reuse, R3, 0x2 ;  /* 0x00000003180a9211 */ /* 0x050fe400078010ff */
        /* <DEDUP_REMOVED lines=22> */
[----:B--2---:R-:W-:-:S04]  /*14a20*/  @!P3 LEA R4, P5, R159, R3, 0x2 ;  /* 0x000000039f04b211 */ /* 0x004fc800078a10ff */
[----:B------:R-:W-:Y:S02]  /*14a30*/  @!P3 LEA.HI.X R5, R159, R163, R18, 0x2, P5 ;  /* 0x000000a39f05b211 */ /* 0x000fe400028f1412 */
[----:B----4-:R-:W-:Y:S02]  /*14a40*/  @!P4 LEA R6, P0, R158, R3, 0x2 ;  /* 0x000000039e06c211 */ /* 0x010fe400078010ff */
[----:B------:R-:W-:Y:S01]  /*14a50*/  ISETP.GE.AND P5, PT, R150, c[0x0][0x3c8], PT ;  /* 0x0000f20096007a0c */ /* 0x000fe20003fa6270 */
[----:B------:R2:W-:Y:S01]  /*14a60*/  @!P3 ST.E.64 [R4.64], R84 ;  /* 0x000000540400b985 */ /* 0x0005e2000c101b06 */
[----:B------:R-:W-:Y:S02]  /*14a70*/  @!P4 LEA.HI.X R7, R158, R163, R157, 0x2, P0 ;  /* 0x000000a39e07c211 */ /* 0x000fe400000f149d */
[----:B------:R-:W-:-:S03]  /*14a80*/  @!P1 LEA R10, P3, R154, R3, 0x2 ;  /* 0x000000039a0a9211 */ /* 0x000fc600078610ff */
[----:B------:R4:W-:Y:S01]  /*14a90*/  @!P4 ST.E.64 [R6.64], R88 ;  /* 0x000000580600c985 */ /* 0x0009e2000c101b06 */
        /* <DEDUP_REMOVED lines=8> */
[----:B------:R4:W-:Y:S01]  /*14b20*/  @!P1 ST.E.64 [R10.64], R96 ;  /* 0x000000600a009985 */ /* 0x0009e2000c101b06 */
[----:B------:R-:W-:Y:S02]  /*14b30*/  ISETP.GE.AND P1, PT, R144, c[0x0][0x3c8], PT ;  /* 0x0000f20090007a0c */ /* 0x000fe40003f26270 */
[----:B------:R-:W-:Y:S01]  /*14b40*/  ISETP.GE.AND P0, PT, R137, c[0x0][0x3c8], PT ;  /* 0x0000f20089007a0c */ /* 0x000fe20003f06270 */
[----:B------:R5:W-:Y:S01]  /*14b50*/  @!P6 ST.E.64 [R6.64], R120 ;  /* 0x000000780600e985 */ /* 0x000be2000c101b06 */
[----:B--2---:R-:W-:-:S04]  /*14b60*/  @!P5 LEA R4, P3, R150, R3, 0x2 ;  /* 0x000000039604d211 */ /* 0x004fc800078610ff */
[----:B------:R-:W-:Y:S02]  /*14b70*/  @!P5 LEA.HI.X R5, R150, R163, R149, 0x2, P3 ;  /* 0x000000a39605d211 */ /* 0x000fe400018f1495 */
[-C--:B----4-:R-:W-:Y:S02]  /*14b80*/  @!P2 LEA R10, P3, R146, R3.reuse, 0x2 ;  /* 0x00000003920aa211 */ /* 0x090fe400078610ff */
[----:B-----5:R-:W-:Y:S01]  /*14b90*/  @!P4 LEA R6, P6, R148, R3, 0x2 ;  /* 0x000000039406c211 */ /* 0x020fe200078c10ff */
[----:B------:R2:W-:Y:S01]  /*14ba0*/  @!P5 ST.E.64 [R4.64], R100 ;  /* 0x000000640400d985 */ /* 0x0005e2000c101b06 */
[----:B------:R-:W-:Y:S02]  /*14bb0*/  @!P2 LEA.HI.X R11, R146, R163, R145, 0x2, P3 ;  /* 0x000000a3920ba211 */ /* 0x000fe400018f1491 */
[----:B------:R-:W-:Y:S02]  /*14bc0*/  @!P0 LEA R12, P3, R137, R3, 0x2 ;  /* 0x00000003890c8211 */ /* 0x000fe400078610ff */
[----:B------:R-:W-:-:S02]  /*14bd0*/  @!P4 LEA.HI.X R7, R148, R163, R147, 0x2, P6 ;  /* 0x000000a39407c211 */ /* 0x000fc400030f1493 */
[----:B------:R-:W-:-:S03]  /*14be0*/  @!P0 LEA.HI.X R13, R137, R163, R65, 0x2, P3 ;  /* 0x000000a3890d8211 */ /* 0x000fc600018f1441 */
[----:B------:R4:W-:Y:S04]  /*14bf0*/  @!P4 ST.E.64 [R6.64], R104 ;  /* 0x000000680600c985 */ /* 0x0009e8000c101b06 */
[----:B------:R4:W-:Y:S01]  /*14c00*/  @!P2 ST.E.64 [R10.64], R108 ;  /* 0x0000006c0a00a985 */ /* 0x0009e2000c101b06 */
[----:B--2---:R-:W-:-:S04]  /*14c10*/  @!P1 LEA R4, P5, R144, R3, 0x2 ;  /* 0x0000000390049211 */ /* 0x004fc800078a10ff */
[----:B------:R-:W-:-:S05]  /*14c20*/  @!P1 LEA.HI.X R5, R144, R163, R142, 0x2, P5 ;  /* 0x000000a390059211 */ /* 0x000fca00028f148e */
[----:B------:R4:W-:Y:S04]  /*14c30*/  @!P1 ST.E.64 [R4.64], R116 ;  /* 0x0000007404009985 */ /* 0x0009e8000c101b06 */
[----:B------:R4:W-:Y:S02]  /*14c40*/  @!P0 ST.E.64 [R12.64], R112 ;  /* 0x000000700c008985 */ /* 0x0009e4000c101b06 */
.L_x_264:
[----:B------:R-:W-:Y:S05]  /*14c50*/  BSYNC B0 ;  /* 0x0000000000007941 */ /* 0x000fea0003800000 */
.L_x_263:
[----:B------:R-:W-:Y:S05]  /*14c60*/  BRA.DIV ~URZ, `(.L_x_265) ;  /* 0x00002a227f007947 */ /* 0x000fea000b800000 */
[----:B-1----:R-:W1:Y:S04]  /*14c70*/  SHFL.IDX PT, R161, R161, 0x1, 0x1c1f ;  /* 0x003c1f00a1a17f89 */ /* 0x002e6800000e0000 */
[----:B---3--:R-:W3:Y:S02]  /*14c80*/  SHFL.IDX PT, R162, R162, 0x1, 0x1c1f ;  /* 0x003c1f00a2a27f89 */ /* 0x008ee400000e0000 */
.L_x_319:
[----:B------:R-:W-:-:S13]  /*14c90*/  ISETP.NE.AND P0, PT, R2, RZ, PT ;  /* 0x000000ff0200720c */ /* 0x000fda0003f05270 */
[----:B------:R-:W-:Y:S05]  /*14ca0*/  @P0 BRA `(.L_x_260) ;  /* 0x0000122000000947 */ /* 0x000fea0003800000 */
[----:B------:R-:W-:Y:S02]  /*14cb0*/  ISETP.GE.AND P3, PT, R64, c[0x0][0x3c8], PT ;  /* 0x0000f20040007a0c */ /* 0x000fe40003f66270 */
[----:B------:R-:W-:Y:S02]  /*14cc0*/  ISETP.GE.AND P2, PT, R63, c[0x0][0x3c8], PT ;  /* 0x0000f2003f007a0c */ /* 0x000fe40003f46270 */
[----:B------:R-:W-:Y:S02]  /*14cd0*/  ISETP.GE.AND P1, PT, R61, c[0x0][0x3c8], PT ;  /* 0x0000f2003d007a0c */ /* 0x000fe40003f26270 */
[----:B------:R-:W-:Y:S02]  /*14ce0*/  ISETP.GE.AND P4, PT, R160, c[0x0][0x3c8], PT ;  /* 0x0000f200a0007a0c */ /* 0x000fe40003f86270 */
[----:B------:R-:W-:-:S05]  /*14cf0*/  ISETP.GE.AND P0, PT, R35, c[0x0][0x3c8], PT ;  /* 0x0000f20023007a0c */ /* 0x000fca0003f06270 */
[CC--:B---34-:R-:W-:Y:S02]  /*14d00*/  @!P3 LEA R4, P6, R64.reuse, R162.reuse, 0x2 ;  /* 0x000000a24004b211 */ /* 0x0d8fe400078c10ff */
[-C--:B------:R-:W-:Y:S02]  /*14d10*/  @!P2 LEA R2, P5, R63, R162.reuse, 0x2 ;  /* 0x000000a23f02a211 */ /* 0x080fe400078a10ff */
[-C--:B-1----:R-:W-:Y:S02]  /*14d20*/  @!P3 LEA.HI.X R5, R64, R161.reuse, R14, 0x2, P6 ;  /* 0x000000a14005b211 */ /* 0x082fe400030f140e */
[-C--:B------:R-:W-:Y:S01]  /*14d30*/  @!P1 LEA R10, P6, R61, R162.reuse, 0x2 ;  /* 0x000000a23d0a9211 */ /* 0x080fe200078c10ff */
[----:B------:R-:W-:Y:S01]  /*14d40*/  @!P4 IMAD.MOV.U32 R12, RZ, RZ, R162 ;  /* 0x000000ffff0cc224 */ /* 0x000fe200078e00a2 */
[----:B------:R-:W-:Y:S01]  /*14d50*/  @!P2 LEA.HI.X R3, R63, R161, R62, 0x2, P5 ;  /* 0x000000a13f03a211 */ /* 0x000fe200028f143e */
[----:B------:R-:W-:Y:S01]  /*14d60*/  @!P4 IMAD.MOV.U32 R13, RZ, RZ, R161 ;  /* 0x000000ffff0dc224 */ /* 0x000fe200078e00a1 */
[----:B------:R-:W-:-:S02]  /*14d70*/  @!P0 LEA R6, P5, R35, R162, 0x2 ;  /* 0x000000a223068211 */ /* 0x000fc400078a10ff */
[-C--:B------:R-:W-:Y:S01]  /*14d80*/  @!P1 LEA.HI.X R11, R61, R161.reuse, R60, 0x2, P6 ;  /* 0x000000a13d0b9211 */ /* 0x080fe200030f143c */
[----:B------:R-:W-:Y:S01]  /*14d90*/  @!P4 IMAD.WIDE R12, R160, 0x4, R12 ;  /* 0x00000004a00cc825 */ /* 0x000fe200078e020c */
[----:B------:R-:W-:Y:S02]  /*14da0*/  ISETP.GE.AND P6, PT, R33, c[0x0][0x3c8], PT ;  /* 0x0000f20021007a0c */ /* 0x000fe40003fc6270 */
[----:B------:R-:W-:Y:S02]  /*14db0*/  @!P0 LEA.HI.X R7, R35, R161, R34, 0x2, P5 ;  /* 0x000000a123078211 */ /* 0x000fe400028f1422 */
[----:B------:R-:W-:Y:S01]  /*14dc0*/  ISETP.GE.AND P5, PT, R31, c[0x0][0x3c8], PT ;  /* 0x0000f2001f007a0c */ /* 0x000fe20003fa6270 */
[----:B------:R-:W-:Y:S01]  /*14dd0*/  @!P4 ST.E.64 [R12.64], R130 ;  /* 0x000000820c00c985 */ /* 0x000fe2000c101b06 */
[----:B------:R-:W-:-:S03]  /*14de0*/  ISETP.GE.AND P4, PT, R29, c[0x0][0x3c8], PT ;  /* 0x0000f2001d007a0c */ /* 0x000fc60003f86270 */
[----:B------:R1:W-:Y:S01]  /*14df0*/  @!P3 ST.E.64 [R4.64], R126 ;  /* 0x0000007e0400b985 */ /* 0x0003e2000c101b06 */
[----:B------:R-:W-:-:S03]  /*14e00*/  ISETP.GE.AND P3, PT, R27, c[0x0][0x3c8], PT ;  /* 0x0000f2001b007a0c */ /* 0x000fc60003f66270 */
[----:B------:R3:W-:Y:S01]  /*14e10*/  @!P2 ST.E.64 [R2.64], R38 ;  /* 0x000000260200a985 */ /* 0x0007e2000c101b06 */
[----:B------:R-:W-:-:S03]  /*14e20*/  ISETP.GE.AND P2, PT, R24, c[0x0][0x3c8], PT ;  /* 0x0000f20018007a0c */ /* 0x000fc60003f46270 */
[----:B------:R-:W-:Y:S04]  /*14e30*/  @!P1 ST.E.64 [R10.64], R42 ;  /* 0x0000002a0a009985 */ /* 0x000fe8000c101b06 */
[----:B------:R4:W-:Y:S01]  /*14e40*/  @!P0 ST.E.64 [R6.64], R46 ;  /* 0x0000002e06008985 */ /* 0x0009e2000c101b06 */
[-C--:B-1----:R-:W-:Y:S02]  /*14e50*/  @!P6 LEA R4, P0, R33, R162.reuse, 0x2 ;  /* 0x000000a22104e211 */ /* 0x082fe400078010ff */
[----:B---3--:R-:W-:Y:S02]  /*14e60*/  @!P5 LEA R2, P1, R31, R162, 0x2 ;  /* 0x000000a21f02d211 */ /* 0x008fe400078210ff */
[-C--:B------:R-:W-:Y:S02]  /*14e70*/  @!P6 LEA.HI.X R5, R33, R161.reuse, R32, 0x2, P0 ;  /* 0x000000a12105e211 */ /* 0x080fe400000f1420 */
[----:B------:R-:W-:-:S02]  /*14e80*/  @!P5 LEA.HI.X R3, R31, R161, R30, 0x2, P1 ;  /* 0x000000a11f03d211 */ /* 0x000fc400008f141e */
[----:B------:R-:W-:Y:S01]  /*14e90*/  ISETP.GE.AND P1, PT, R20, c[0x0][0x3c8], PT ;  /* 0x0000f20014007a0c */ /* 0x000fe20003f26270 */
[----:B------:R1:W-:Y:S01]  /*14ea0*/  @!P6 ST.E.64 [R4.64], R50 ;  /* 0x000000320400e985 */ /* 0x0003e2000c101b06 */
[CC--:B----4-:R-:W-:Y:S02]  /*14eb0*/  @!P4 LEA R6, P0, R29.reuse, R162.reuse, 0x2 ;  /* 0x000000a21d06c211 */ /* 0x0d0fe400078010ff */
[----:B------:R-:W-:Y:S01]  /*14ec0*/  ISETP.GE.AND P6, PT, R16, c[0x0][0x3c8], PT ;  /* 0x0000f20010007a0c */ /* 0x000fe20003fc6270 */
[----:B------:R3:W-:Y:S01]  /*14ed0*/  @!P5 ST.E.64 [R2.64], R54 ;  /* 0x000000360200d985 */ /* 0x0007e2000c101b06 */
[-C--:B------:R-:W-:Y:S02]  /*14ee0*/  @!P4 LEA.HI.X R7, R29, R161.reuse, R28, 0x2, P0 ;  /* 0x000000a11d07c211 */ /* 0x080fe400000f141c */
[----:B------:R-:W-:Y:S02]  /*14ef0*/  @!P3 LEA R10, P0, R27, R162, 0x2 ;  /* 0x000000a21b0ab211 */ /* 0x000fe400078010ff */
[----:B------:R-:W-:Y:S01]  /*14f00*/  ISETP.GE.AND P5, PT, R25, c[0x0][0x3c8], PT ;  /* 0x0000f20019007a0c */ /* 0x000fe20003fa6270 */
[----:B------:R4:W-:Y:S01]  /*14f10*/  @!P4 ST.E.64 [R6.64], R58 ;  /* 0x0000003a0600c985 */ /* 0x0009e2000c101b06 */
[----:B------:R-:W-:-:S02]  /*14f20*/  @!P3 LEA.HI.X R11, R27, R161, R26, 0x2, P0 ;  /* 0x000000a11b0bb211 */ /* 0x000fc400000f141a */
[-C--:B------:R-:W-:Y:S02]  /*14f30*/  @!P2 LEA R12, P0, R24, R162.reuse, 0x2 ;  /* 0x000000a2180ca211 */ /* 0x080fe400078010ff */
[----:B------:R-:W-:Y:S01]  /*14f40*/  ISETP.GE.AND P4, PT, R22, c[0x0][0x3c8], PT ;  /* 0x0000f20016007a0c */ /* 0x000fe20003f86270 */
[----:B------:R5:W-:Y:S01]  /*14f50*/  @!P3 ST.E.64 [R10.64], R8 ;  /* 0x000000080a00b985 */ /* 0x000be2000c101b06 */
[-C--:B------:R-:W-:Y:S02]  /*14f60*/  @!P2 LEA.HI.X R13, R24, R161.reuse, R23, 0x2, P0 ;  /* 0x000000a1180da211 */ /* 0x080fe400000f1417 */
[C---:B------:R-:W-:Y:S02]  /*14f70*/  @!P1 LEA R26, P0, R20.reuse, R162, 0x2 ;  /* 0x000000a2141a9211 */ /* 0x040fe400078010ff */
[----:B------:R-:W-:Y:S01]  /*14f80*/  ISETP.GE.AND P3, PT, R159, c[0x0][0x3c8], PT ;  /* 0x0000f2009f007a0c */ /* 0x000fe20003f66270 */
[----:B------:R2:W-:Y:S01]  /*14f90*/  @!P2 ST.E.64 [R12.64], R66 ;  /* 0x000000420c00a985 */ /* 0x0005e2000c101b06 */
[----:B------:R-:W-:-:S02]  /*14fa0*/  @!P1 LEA.HI.X R27, R20, R161, R19, 0x2, P0 ;  /* 0x000000a1141b9211 */ /* 0x000fc400000f1413 */
[----:B------:R-:W-:-:S03]  /*14fb0*/  ISETP.GE.AND P2, PT, R158, c[0x0][0x3c8], PT ;  /* 0x0000f2009e007a0c */ /* 0x000fc60003f46270 */
[----:B------:R-:W-:Y:S01]  /*14fc0*/  @!P1 ST.E.64 [R26.64], R70 ;  /* 0x000000461a009985 */ /* 0x000fe2000c101b06 */
[CC--:B-1----:R-:W-:Y:S02]  /*14fd0*/  @!P6 LEA R4, P0, R16.reuse, R162.reuse, 0x2 ;  /* 0x000000a21004e211 */ /* 0x0c2fe400078010ff */
[CC--:B---3--:R-:W-:Y:S02]  /*14fe0*/  @!P5 LEA R2, P1, R25.reuse, R162.reuse, 0x2 ;  /* 0x000000a21902d211 */ /* 0x0c8fe400078210ff */
[-C--:B------:R-:W-:Y:S02]  /*14ff0*/  @!P6 LEA.HI.X R5, R16, R161.reuse, R15, 0x2, P0 ;  /* 0x000000a11005e211 */ /* 0x080fe400000f140f */
[----:B------:R-:W-:Y:S02]  /*15000*/  @!P5 LEA.HI.X R3, R25, R161, R17, 0x2, P1 ;  /* 0x000000a11903d211 */ /* 0x000fe400008f1411 */
[----:B----4-:R-:W-:Y:S01]  /*15010*/  @!P4 LEA R6, P0, R22, R162, 0x2 ;  /* 0x000000a21606c211 */ /* 0x010fe200078010ff */
[----:B------:R1:W-:Y:S01]  /*15020*/  @!P6 ST.E.64 [R4.64], R74 ;  /* 0x0000004a0400e985 */ /* 0x0003e2000c101b06 */
[----:B------:R-:W-:-:S02]  /*15030*/  ISETP.GE.AND P1, PT, R156, c[0x0][0x3c8], PT ;  /* 0x0000f2009c007a0c */ /* 0x000fc40003f26270 */
[-C--:B------:R-:W-:Y:S01]  /*15040*/  @!P4 LEA.HI.X R7, R22, R161.reuse, R21, 0x2, P0 ;  /* 0x000000a11607c211 */ /* 0x080fe200000f1415 */
[----:B------:R3:W-:Y:S01]  /*15050*/  @!P5 ST.E.64 [R2.64], R78 ;  /* 0x0000004e0200d985 */ /* 0x0007e2000c101b06 */
[CC--:B-----5:R-:W-:Y:S02]  /*15060*/  @!P3 LEA R8, P0, R159.reuse, R162.reuse, 0x2 ;  /* 0x000000a29f08b211 */ /* 0x0e0fe400078010ff */
[----:B------:R-:W-:Y:S01]  /*15070*/  ISETP.GE.AND P6, PT, R154, c[0x0][0x3c8], PT ;  /* 0x0000f2009a007a0c */ /* 0x000fe20003fc6270 */
[----:B------:R4:W-:Y:S01]  /*15080*/  @!P4 ST.E.64 [R6.64], R82 ;  /* 0x000000520600c985 */ /* 0x0009e2000c101b06 */
[-C--:B------:R-:W-:Y:S02]  /*15090*/  @!P3 LEA.HI.X R9, R159, R161.reuse, R18, 0x2, P0 ;  /* 0x000000a19f09b211 */ /* 0x080fe400000f1412 */
[----:B------:R-:W-:Y:S02]  /*150a0*/  @!P2 LEA R10, P0, R158, R162, 0x2 ;  /* 0x000000a29e0aa211 */ /* 0x000fe400078010ff */
[----:B------:R-:W-:Y:S01]  /*150b0*/  ISETP.GE.AND P5, PT, R152, c[0x0][0x3c8], PT ;  /* 0x0000f20098007a0c */ /* 0x000fe20003fa6270 */
[----:B------:R5:W-:Y:S01]  /*150c0*/  @!P3 ST.E.64 [R8.64], R86 ;  /* 0x000000560800b985 */ /* 0x000be2000c101b06 */
[----:B------:R-:W-:-:S02]  /*150d0*/  @!P2 LEA.HI.X R11, R158, R161, R157, 0x2, P0 ;  /* 0x000000a19e0ba211 */ /* 0x000fc400000f149d */
[-C--:B--2---:R-:W-:Y:S02]  /*150e0*/  @!P1 LEA R12, P0, R156, R162.reuse, 0x2 ;  /* 0x000000a29c0c9211 */ /* 0x084fe400078010ff */
[----:B------:R-:W-:Y:S01]  /*150f0*/  ISETP.GE.AND P4, PT, R150, c[0x0][0x3c8], PT ;  /* 0x0000f20096007a0c */ /* 0x000fe20003f86270 */
[----:B------:R2:W-:Y:S01]  /*15100*/  @!P2 ST.E.64 [R10.64], R90 ;  /* 0x0000005a0a00a985 */ /* 0x0005e2000c101b06 */
[----:B------:R-:W-:Y:S02]  /*15110*/  @!P1 LEA.HI.X R13, R156, R161, R155, 0x2, P0 ;  /* 0x000000a19c0d9211 */ /* 0x000fe400000f149b */
[----:B------:R-:W-:Y:S02]  /*15120*/  ISETP.GE.AND P3, PT, R148, c[0x0][0x3c8], PT ;  /* 0x0000f20094007a0c */ /* 0x000fe40003f66270 */
[----:B------:R-:W-:Y:S01]  /*15130*/  ISETP.GE.AND P2, PT, R146, c[0x0][0x3c8], PT ;  /* 0x0000f20092007a0c */ /* 0x000fe20003f46270 */
[----:B------:R2:W-:Y:S01]  /*15140*/  @!P1 ST.E.64 [R12.64], R94 ;  /* 0x0000005e0c009985 */ /* 0x0005e2000c101b06 */
[----:B-1----:R-:W-:-:S02]  /*15150*/  @!P6 LEA R4, P0, R154, R162, 0x2 ;  /* 0x000000a29a04e211 */ /* 0x002fc400078010ff */
[-C--:B---3--:R-:W-:Y:S02]  /*15160*/  @!P5 LEA R2, P1, R152, R162.reuse, 0x2 ;  /* 0x000000a29802d211 */ /* 0x088fe400078210ff */
[-C--:B------:R-:W-:Y:S02]  /*15170*/  @!P6 LEA.HI.X R5, R154, R161.reuse, R153, 0x2, P0 ;  /* 0x000000a19a05e211 */ /* 0x080fe400000f1499 */
[-C--:B----4-:R-:W-:Y:S02]  /*15180*/  @!P4 LEA R6, P0, R150, R162.reuse, 0x2 ;  /* 0x000000a29606c211 */ /* 0x090fe400078010ff */
[-C--:B------:R-:W-:Y:S01]  /*15190*/  @!P5 LEA.HI.X R3, R152, R161.reuse, R151, 0x2, P1 ;  /* 0x000000a19803d211 */ /* 0x080fe200008f1497 */
[----:B------:R1:W-:Y:S01]  /*151a0*/  @!P6 ST.E.64 [R4.64], R98 ;  /* 0x000000620400e985 */ /* 0x0003e2000c101b06 */
[----:B------:R-:W-:Y:S02]  /*151b0*/  ISETP.GE.AND P1, PT, R144, c[0x0][0x3c8], PT ;  /* 0x0000f20090007a0c */ /* 0x000fe40003f26270 */
[----:B------:R-:W-:Y:S01]  /*151c0*/  @!P4 LEA.HI.X R7, R150, R161, R149, 0x2, P0 ;  /* 0x000000a19607c211 */ /* 0x000fe200000f1495 */
[----:B------:R1:W-:Y:S01]  /*151d0*/  @!P5 ST.E.64 [R2.64], R122 ;  /* 0x0000007a0200d985 */ /* 0x0003e2000c101b06 */
[----:B-----5:R-:W-:-:S03]  /*151e0*/  @!P3 LEA R8, P0, R148, R162, 0x2 ;  /* 0x000000a29408b211 */ /* 0x020fc600078010ff */
[----:B------:R1:W-:Y:S01]  /*151f0*/  @!P4 ST.E.64 [R6.64], R102 ;  /* 0x000000660600c985 */ /* 0x0003e2000c101b06 */
[----:B------:R-:W-:Y:S02]  /*15200*/  @!P3 LEA.HI.X R9, R148, R161, R147, 0x2, P0 ;  /* 0x000000a19409b211 */ /* 0x000fe400000f1493 */
[----:B--2---:R-:W-:-:S03]  /*15210*/  @!P2 LEA R10, P0, R146, R162, 0x2 ;  /* 0x000000a2920aa211 */ /* 0x004fc600078010ff */
[----:B------:R1:W-:Y:S01]  /*15220*/  @!P3 ST.E.64 [R8.64], R106 ;  /* 0x0000006a0800b985 */ /* 0x0003e2000c101b06 */
[----:B------:R-:W-:Y:S02]  /*15230*/  @!P2 LEA.HI.X R11, R146, R161, R145, 0x2, P0 ;  /* 0x000000a1920ba211 */ /* 0x000fe400000f1491 */
[----:B------:R-:W-:-:S03]  /*15240*/  @!P1 LEA R12, P0, R144, R162, 0x2 ;  /* 0x000000a2900c9211 */ /* 0x000fc600078010ff */
[----:B------:R1:W-:Y:S01]  /*15250*/  @!P2 ST.E.64 [R10.64], R110 ;  /* 0x0000006e0a00a985 */ /* 0x0003e2000c101b06 */
[----:B------:R-:W-:Y:S02]  /*15260*/  @!P1 LEA.HI.X R13, R144, R161, R142, 0x2, P0 ;  /* 0x000000a1900d9211 */ /* 0x000fe400000f148e */
[----:B------:R-:W-:-:S03]  /*15270*/  ISETP.GE.AND P0, PT, R137, c[0x0][0x3c8], PT ;  /* 0x0000f20089007a0c */ /* 0x000fc60003f06270 */
[----:B------:R1:W-:Y:S10]  /*15280*/  @!P1 ST.E.64 [R12.64], R118 ;  /* 0x000000760c009985 */ /* 0x0003f4000c101b06 */
[----:B------:R-:W-:Y:S05]  /*15290*/  @P0 BRA `(.L_x_260) ;  /* 0x00000c3000000947 */ /* 0x000fea0003800000 */
[----:B------:R-:W-:-:S04]  /*152a0*/  LEA R162, P0, R137, R162, 0x2 ;  /* 0x000000a289a27211 */ /* 0x000fc800078010ff */
[----:B------:R-:W-:-:S05]  /*152b0*/  LEA.HI.X R163, R137, R161, R65, 0x2, P0 ;  /* 0x000000a189a37211 */ /* 0x000fca00000f1441 */
[----:B------:R2:W-:Y:S01]  /*152c0*/  ST.E.64 [R162.64], R114 ;  /* 0x00000072a2007985 */ /* 0x0005e2000c101b06 */
[----:B------:R-:W-:Y:S05]  /*152d0*/  BRA `(.L_x_260) ;  /* 0x00000bf000007947 */ /* 0x000fea0003800000 */
.L_x_245:
[----:B------:R-:W-:Y:S01]  /*152e0*/  ISETP.NE.U32.AND P0, PT, RZ, c[0x0][0x508], PT ;  /* 0x00014200ff007a0c */ /* 0x000fe20003f05070 */
[----:B------:R-:W-:Y:S01]  /*152f0*/  IMAD.MOV.U32 R6, RZ, RZ, 0x4 ;  /* 0x00000004ff067424 */ /* 0x000fe200078e00ff */
[----:B------:R-:W-:Y:S01]  /*15300*/  ISETP.NE.U32.AND P2, PT, RZ, c[0x0][0x500], PT ;  /* 0x00014000ff007a0c */ /* 0x000fe20003f45070 */
[----:B------:R-:W-:Y:S01]  /*15310*/  IMAD.MOV.U32 R3, RZ, RZ, RZ ;  /* 0x000000ffff037224 */ /* 0x000fe200078e00ff */
[----:B------:R-:W-:Y:S01]  /*15320*/  ISETP.NE.AND.EX P1, PT, RZ, c[0x0][0x50c], PT, P0 ;  /* 0x00014300ff007a0c */ /* 0x000fe20003f25300 */
[----:B------:R-:W-:Y:S01]  /*15330*/  IMAD.MOV.U32 R2, RZ, RZ, c[0x0][0x388] ;  /* 0x0000e200ff027624 */ /* 0x000fe200078e00ff */
[----:B------:R-:W-:Y:S01]  /*15340*/  ISETP.NE.AND.EX P2, PT, RZ, c[0x0][0x504], PT, P2 ;  /* 0x00014100ff007a0c */ /* 0x000fe20003f45320 */
[----:B------:R-:W-:Y:S01]  /*15350*/  IMAD.WIDE R6, R240, R6, c[0x0][0x500] ;  /* 0x00014000f0067625 */ /* 0x000fe200078e0206 */
[----:B------:R-:W-:-:S09]  /*15360*/  SHF.R.S32.HI R5, RZ, 0x1f, R240 ;  /* 0x0000001fff057819 */ /* 0x000fd200000114f0 */
        /* <DEDUP_REMOVED lines=8> */
[----:B-----5:R-:W3:Y:S04]  /*153f0*/  LDG.E R2, [R6.64] ;  /* 0x0000000606027981 */ /* 0x020ee8000c1e1900 */
[----:B------:R-:W3:Y:S02]  /*15400*/  LDG.E R4, [R6.64+0x4] ;  /* 0x0000040606047981 */ /* 0x000ee4000c1e1900 */
[----:B---3--:R-:W-:Y:S02]  /*15410*/  IADD3 R2, -R2, R4, RZ ;  /* 0x0000000402027210 */ /* 0x008fe40007ffe1ff */
.L_x_266:
[----:B------:R-:W-:Y:S01]  /*15420*/  ISETP.GT.AND P0, PT, R210, 0x7f, PT ;  /* 0x0000007fd200780c */ /* 0x000fe20003f04270 */
[----:B------:R-:W-:Y:S01]  /*15430*/  BSSY B0, `(.L_x_267) ;  /* 0x0000034000007945 */ /* 0x000fe20003800000 */
[----:B------:R-:W-:Y:S02]  /*15440*/  SEL R240, R240, RZ, !P2 ;  /* 0x000000fff0f07207 */ /* 0x000fe40005000000 */
[----:B------:R-:W-:-:S02]  /*15450*/  SEL R5, R5, RZ, !P2 ;  /* 0x000000ff05057207 */ /* 0x000fc40005000000 */
[----:B-1---5:R-:W-:-:S07]  /*15460*/  SHF.R.S32.HI R6, RZ, 0x1f, R3 ;  /* 0x0000001fff067819 */ /* 0x022fce0000011403 */
[----:B------:R-:W-:Y:S05]  /*15470*/  @P0 BRA `(.L_x_268) ;  /* 0x000002f000000947 */ /* 0x000fea0003800000 */
[----:B------:R-:W-:Y:S01]  /*15480*/  IMAD R7, R2, c[0x0][0x4e8], RZ ;  /* 0x00013a0002077a24 */ /* 0x000fe200078e02ff */
[----:B------:R-:W-:-:S04]  /*15490*/  LEA R4, R205, R210, 0x7 ;  /* 0x000000d2cd047211 */ /* 0x000fc800078e38ff */
[----:B------:R-:W-:-:S13]  /*154a0*/  ISETP.GE.AND P0, PT, R4, R7, PT ;  /* 0x000000070400720c */ /* 0x000fda0003f06270 */
[----:B------:R-:W-:Y:S05]  /*154b0*/  @P0 BRA `(.L_x_268) ;  /* 0x000002b000000947 */ /* 0x000fea0003800000 */
[----:B------:R-:W-:Y:S01]  /*154c0*/  IMAD.MOV.U32 R22, RZ, RZ, 0x368 ;  /* 0x00000368ff167424 */ /* 0x000fe200078e00ff */
[----:B------:R-:W-:Y:S01]  /*154d0*/  ISETP.GT.AND P2, PT, R206, 0x1, PT ;  /* 0x00000001ce00780c */ /* 0x000fe20003f44270 */
[----:B------:R-:W-:-:S03]  /*154e0*/  IMAD.MOV.U32 R7, RZ, RZ, c[0x0][0x4e8] ;  /* 0x00013a00ff077624 */ /* 0x000fc600078e00ff */
[----:B------:R-:W-:Y:S02]  /*154f0*/  SEL R22, R22, 0x328, P2 ;  /* 0x0000032816167807 */ /* 0x000fe40001000000 */
[----:B------:R-:W-:Y:S02]  /*15500*/  ISETP.NE.AND P0, PT, R7, 0x1, PT ;  /* 0x000000010700780c */ /* 0x000fe40003f05270 */
[----:B------:R-:W1:Y:S01]  /*15510*/  LDC.64 R20, c[0x0][R22+0x170] ;  /* 0x00005c0016147b82 */ /* 0x000e620000000a00 */
[----:B------:R-:W-:Y:S02]  /*15520*/  SEL R244, R244, RZ, P2 ;  /* 0x000000fff4f47207 */ /* 0x000fe40001000000 */
[----:B------:R-:W-:-:S05]  /*15530*/  MOV R7, R4 ;  /* 0x0000000400077202 */ /* 0x000fca0000000f00 */
[----:B------:R-:W3:Y:S03]  /*15540*/  LDC.64 R18, c[0x0][R22+0x168] ;  /* 0x00005a0016127b82 */ /* 0x000ee60000000a00 */
[----:B------:R-:W-:-:S05]  /*15550*/  @P0 IMAD.HI.U32 R10, R4, c[0x0][0x4ec], RZ ;  /* 0x00013b00040a0a27 */ /* 0x000fca00078e00ff */
[----:B------:R-:W4:Y:S01]  /*15560*/  LDC.64 R16, c[0x0][R22+0x178] ;  /* 0x00005e0016107b82 */ /* 0x000f220000000a00 */
[----:B------:R-:W-:-:S05]  /*15570*/  @P0 SHF.R.U32.HI R7, RZ, c[0x0][0x4f0], R10 ;  /* 0x00013c00ff070a19 */ /* 0x000fca000001160a */
[----:B------:R-:W-:Y:S02]  /*15580*/  IMAD.MOV R10, RZ, RZ, -R7 ;  /* 0x000000ffff0a7224 */ /* 0x000fe400078e0a07 */
[----:B------:R-:W5:Y:S02]  /*15590*/  LDC.64 R14, c[0x0][R22+0x160] ;  /* 0x00005800160e7b82 */ /* 0x000f640000000a00 */
[----:B------:R-:W-:Y:S02]  /*155a0*/  IMAD R10, R10, c[0x0][0x4e8], R4 ;  /* 0x00013a000a0a7a24 */ /* 0x000fe400078e0204 */
[-C--:B-1----:R-:W-:Y:S02]  /*155b0*/  IMAD R8, R21, R240.reuse, RZ ;  /* 0x000000f015087224 */ /* 0x082fe400078e02ff */
[----:B------:R-:W-:-:S04]  /*155c0*/  IMAD.WIDE.U32 R12, R20, R240, RZ ;  /* 0x000000f0140c7225 */ /* 0x000fc800078e00ff */
[----:B------:R-:W-:Y:S02]  /*155d0*/  IMAD R8, R20, R5, R8 ;  /* 0x0000000514087224 */ /* 0x000fe400078e0208 */
[-C--:B---3--:R-:W-:Y:S02]  /*155e0*/  IMAD R9, R19, R241.reuse, RZ ;  /* 0x000000f113097224 */ /* 0x088fe400078e02ff */
[----:B------:R-:W-:Y:S01]  /*155f0*/  IMAD.WIDE.U32 R18, R18, R241, RZ ;  /* 0x000000f112127225 */ /* 0x000fe200078e00ff */
[----:B------:R-:W-:-:S03]  /*15600*/  IADD3 R8, R13, R8, RZ ;  /* 0x000000080d087210 */ /* 0x000fc60007ffe0ff */
[----:B------:R-:W-:Y:S01]  /*15610*/  IMAD.IADD R9, R19, 0x1, R9 ;  /* 0x0000000113097824 */ /* 0x000fe200078e0209 */
[----:B------:R-:W-:Y:S01]  /*15620*/  IADD3 R12, P1, P0, R12, R18, R3 ;  /* 0x000000120c0c7210 */ /* 0x000fe2000783e003 */
[-C--:B----4-:R-:W-:Y:S02]  /*15630*/  IMAD R11, R17, R244.reuse, RZ ;  /* 0x000000f4110b7224 */ /* 0x090fe400078e02ff */
[----:B------:R-:W-:Y:S01]  /*15640*/  IMAD.WIDE.U32 R16, R16, R244, RZ ;  /* 0x000000f410107225 */ /* 0x000fe200078e00ff */
[----:B------:R-:W-:Y:S02]  /*15650*/  IADD3.X R8, R8, R9, R6, P1, P0 ;  /* 0x0000000908087210 */ /* 0x000fe40000fe0406 */
[----:B------:R-:W-:Y:S02]  /*15660*/  SHF.R.S32.HI R9, RZ, 0x1f, R10 ;  /* 0x0000001fff097819 */ /* 0x000fe4000001140a */
[----:B------:R-:W-:Y:S01]  /*15670*/  IADD3 R12, P1, P0, R7, R12, R16 ;  /* 0x0000000c070c7210 */ /* 0x000fe2000783e010 */
[----:B-----5:R-:W-:Y:S01]  /*15680*/  IMAD R4, R15, R10, RZ ;  /* 0x0000000a0f047224 */ /* 0x020fe200078e02ff */
[----:B------:R-:W-:-:S02]  /*15690*/  IADD3 R11, R17, R11, RZ ;  /* 0x0000000b110b7210 */ /* 0x000fc40007ffe0ff */
[----:B------:R-:W-:Y:S01]  /*156a0*/  SHF.R.S32.HI R7, RZ, 0x1f, R7 ;  /* 0x0000001fff077819 */ /* 0x000fe20000011407 */
[----:B------:R-:W-:-:S03]  /*156b0*/  IMAD R4, R14, R9, R4 ;  /* 0x000000090e047224 */ /* 0x000fc600078e0204 */
[----:B------:R-:W-:Y:S01]  /*156c0*/  IADD3.X R13, R7, R8, R11, P1, P0 ;  /* 0x00000008070d7210 */ /* 0x000fe20000fe040b */
[----:B------:R-:W-:Y:S01]  /*156d0*/  IMAD.MOV.U32 R7, RZ, RZ, c[0x0][0x4a8] ;  /* 0x00012a00ff077624 */ /* 0x000fe200078e00ff */
[----:B------:R-:W-:-:S03]  /*156e0*/  MOV R8, c[0x0][0x4ac] ;  /* 0x00012b0000087a02 */ /* 0x000fc60000000f00 */
[----:B------:R-:W-:Y:S01]  /*156f0*/  IMAD.WIDE.U32 R12, R14, R10, R12 ;  /* 0x0000000a0e0c7225 */ /* 0x000fe200078e000c */
[----:B------:R-:W-:Y:S02]  /*15700*/  SEL R7, R7, c[0x0][0x450], P2 ;  /* 0x0001140007077a07 */ /* 0x000fe40001000000 */
[----:B------:R-:W-:Y:S01]  /*15710*/  SEL R8, R8, c[0x0][0x454], P2 ;  /* 0x0001150008087a07 */ /* 0x000fe20001000000 */
[----:B------:R-:W-:Y:S01]  /*15720*/  IMAD.IADD R4, R13, 0x1, R4 ;  /* 0x000000010d047824 */ /* 0x000fe200078e0204 */
[----:B------:R-:W-:-:S04]  /*15730*/  LEA R10, P0, R12, R7, 0x2 ;  /* 0x000000070c0a7211 */ /* 0x000fc800078010ff */
[----:B------:R-:W-:Y:S02]  /*15740*/  LEA.HI.X R11, R12, R8, R4, 0x2, P0 ;  /* 0x000000080c0b7211 */ /* 0x000fe400000f1404 */
[----:B------:R-:W-:-:S05]  /*15750*/  MOV R4, 0xff800000 ;  /* 0xff80000000047802 */ /* 0x000fca0000000f00 */
[----:B------:R1:W-:Y:S02]  /*15760*/  STG.E [R10.64], R4 ;  /* 0x000000040a007986 */ /* 0x0003e4000c101906 */
.L_x_268:
[----:B------:R-:W-:Y:S05]  /*15770*/  BSYNC B0 ;  /* 0x0000000000007941 */ /* 0x000fea0003800000 */
.L_x_267:
        /* <DEDUP_REMOVED lines=17> */
[----:B------:R-:W-:Y:S02]  /*15890*/  SHF.R.S32.HI R4, RZ, 0x1f, R6 ;  /* 0x0000001fff047819 */ /* 0x000fe40000011406 */
[----:B------:R-:W-:Y:S01]  /*158a0*/  IADD3 R7, -R6, RZ, RZ ;  /* 0x000000ff06077210 */ /* 0x000fe20007ffe1ff */
[----:B------:R-:W-:-:S04]  /*158b0*/  IMAD.WIDE.U32 R240, R240, c[0x0][0x3f0], R8 ;  /* 0x0000fc00f0f07a25 */ /* 0x000fc800078e0008 */
        /* <DEDUP_REMOVED lines=16> */
.L_x_320:
[----:B------:R-:W-:Y:S05]  /*159c0*/  BRA.DIV ~URZ, `(.L_x_270) ;  /* 0x00001e027f007947 */ /* 0x000fea000b800000 */
[----:B------:R4:W1:Y:S02]  /*159d0*/  SHFL.IDX PT, R3, R4, RZ, 0x181f ;  /* 0x00181fff04037589 */ /* 0x00086400000e0000 */
.L_x_321:
[----:B------:R-:W-:Y:S01]  /*159e0*/  IMAD R9, R2, c[0x0][0x4e8], RZ ;  /* 0x00013a0002097a24 */ /* 0x000fe200078e02ff */
[----:B------:R-:W-:Y:S01]  /*159f0*/  BSSY B0, `(.L_x_271) ;  /* 0x0000012000007945 */ /* 0x000fe20003800000 */
[----:B------:R-:W-:Y:S02]  /*15a00*/  SHF.R.S32.HI R8, RZ, 0x1f, R246 ;  /* 0x0000001fff087819 */ /* 0x000fe400000114f6 */
[----:B------:R-:W-:Y:S02]  /*15a10*/  SHF.R.S32.HI R7, RZ, 0x1f, R211 ;  /* 0x0000001fff077819 */ /* 0x000fe400000114d3 */
[----:B------:R-:W-:Y:S02]  /*15a20*/  ISETP.GE.AND P0, PT, R205, R9, PT ;  /* 0x00000009cd00720c */ /* 0x000fe40003f06270 */
[----:B------:R-:W-:-:S11]  /*15a30*/  SHF.R.S32.HI R2, RZ, 0x1f, R212 ;  /* 0x0000001fff027819 */ /* 0x000fd600000114d4 */
[----:B------:R-:W-:Y:S05]  /*15a40*/  @P0 BRA `(.L_x_272) ;  /* 0x000000c000000947 */ /* 0x000fea0003800000 */
[----:B------:R-:W-:Y:S02]  /*15a50*/  ISETP.GE.AND P2, PT, R246, c[0x0][0x3c8], PT ;  /* 0x0000f200f6007a0c */ /* 0x000fe40003f46270 */
[----:B------:R-:W-:Y:S02]  /*15a60*/  ISETP.GE.AND P1, PT, R212, c[0x0][0x3c8], PT ;  /* 0x0000f200d4007a0c */ /* 0x000fe40003f26270 */
[----:B------:R-:W-:-:S09]  /*15a70*/  ISETP.GE.AND P0, PT, R211, c[0x0][0x3c8], PT ;  /* 0x0000f200d3007a0c */ /* 0x000fd20003f06270 */
[-C--:B-1----:R-:W-:Y:S02]  /*15a80*/  @!P2 LEA R12, P5, R246, R3.reuse, 0x1 ;  /* 0x00000003f60ca211 */ /* 0x082fe400078a08ff */
[-C--:B------:R-:W-:Y:S02]  /*15a90*/  @!P1 LEA R10, P4, R212, R3.reuse, 0x1 ;  /* 0x00000003d40a9211 */ /* 0x080fe400078808ff */
[C---:B------:R-:W-:Y:S02]  /*15aa0*/  @!P0 LEA R14, P3, R211.reuse, R3, 0x1 ;  /* 0x00000003d30e8211 */ /* 0x040fe400078608ff */
[-C--:B---3--:R-:W-:Y:S02]  /*15ab0*/  @!P2 LEA.HI.X R13, R246, R6.reuse, R8, 0x1, P5 ;  /* 0x00000006f60da211 */ /* 0x088fe400028f0c08 */
[-C--:B------:R-:W-:Y:S02]  /*15ac0*/  @!P1 LEA.HI.X R11, R212, R6.reuse, R2, 0x1, P4 ;  /* 0x00000006d40b9211 */ /* 0x080fe400020f0c02 */
[----:B------:R-:W-:Y:S01]  /*15ad0*/  @!P0 LEA.HI.X R15, R211, R6, R7, 0x1, P3 ;  /* 0x00000006d30f8211 */ /* 0x000fe200018f0c07 */
[----:B------:R1:W-:Y:S04]  /*15ae0*/  @!P2 ST.E.128 [R12.64], RZ ;  /* 0x000000ff0c00a985 */ /* 0x0003e8000c101d06 */
[----:B------:R1:W-:Y:S04]  /*15af0*/  @!P1 ST.E.128 [R10.64], RZ ;  /* 0x000000ff0a009985 */ /* 0x0003e8000c101d06 */
[----:B------:R1:W-:Y:S02]  /*15b00*/  @!P0 ST.E.128 [R14.64], RZ ;  /* 0x000000ff0e008985 */ /* 0x0003e4000c101d06 */
.L_x_272:
[----:B------:R-:W-:Y:S05]  /*15b10*/  BSYNC B0 ;  /* 0x0000000000007941 */ /* 0x000fea0003800000 */
.L_x_271:
[----:B------:R-:W-:Y:S05]  /*15b20*/  BRA.DIV ~URZ, `(.L_x_273) ;  /* 0x00001d127f007947 */ /* 0x000fea000b800000 */
[----:B---3--:R3:W2:Y:S04]  /*15b30*/  SHFL.IDX PT, R6, R5, 0x1, 0x181f ;  /* 0x00381f0005067f89 */ /* 0x0086a800000e0000 */
[----:B-1----:R3:W1:Y:S02]  /*15b40*/  SHFL.IDX PT, R10, R4, 0x1, 0x181f ;  /* 0x00381f00040a7f89 */ /* 0x00266400000e0000 */
.L_x_322:
        /* <DEDUP_REMOVED lines=8> */
[-C--:B------:R-:W-:Y:S02]  /*15bd0*/  @!P1 LEA R12, P4, R212, R10.reuse, 0x1 ;  /* 0x0000000ad40c9211 */ /* 0x080fe400078808ff */
[C---:B------:R-:W-:Y:S02]  /*15be0*/  @!P0 LEA R10, P3, R211.reuse, R10, 0x1 ;  /* 0x0000000ad30a8211 */ /* 0x040fe400078608ff */
[-C--:B--2---:R-:W-:Y:S02]  /*15bf0*/  @!P2 LEA.HI.X R15, R246, R6.reuse, R8, 0x1, P5 ;  /* 0x00000006f60fa211 */ /* 0x084fe400028f0c08 */
[-C--:B------:R-:W-:Y:S02]  /*15c00*/  @!P1 LEA.HI.X R13, R212, R6.reuse, R2, 0x1, P4 ;  /* 0x00000006d40d9211 */ /* 0x080fe400020f0c02 */
[----:B------:R-:W-:Y:S01]  /*15c10*/  @!P0 LEA.HI.X R11, R211, R6, R7, 0x1, P3 ;  /* 0x00000006d30b8211 */ /* 0x000fe200018f0c07 */
[----:B------:R1:W-:Y:S04]  /*15c20*/  @!P2 ST.E.128 [R14.64], RZ ;  /* 0x000000ff0e00a985 */ /* 0x0003e8000c101d06 */
[----:B------:R1:W-:Y:S04]  /*15c30*/  @!P1 ST.E.128 [R12.64], RZ ;  /* 0x000000ff0c009985 */ /* 0x0003e8000c101d06 */
[----:B------:R1:W-:Y:S02]  /*15c40*/  @!P0 ST.E.128 [R10.64], RZ ;  /* 0x000000ff0a008985 */ /* 0x0003e4000c101d06 */
.L_x_275:
[----:B------:R-:W-:Y:S05]  /*15c50*/  BSYNC B0 ;  /* 0x0000000000007941 */ /* 0x000fea0003800000 */
.L_x_274:
[----:B------:R-:W-:Y:S05]  /*15c60*/  BRA.DIV ~URZ, `(.L_x_276) ;  /* 0x00001c927f007947 */ /* 0x000fea000b800000 */
[----:B--2---:R2:W3:Y:S02]  /*15c70*/  SHFL.IDX PT, R6, R5, 0x2, 0x181f ;  /* 0x00581f0005067f89 */ /* 0x0044e400000e0000 */
.L_x_323:
[----:B------:R-:W-:Y:S05]  /*15c80*/  BRA.DIV ~URZ, `(.L_x_277) ;  /* 0x00001ce27f007947 */ /* 0x000fea000b800000 */
[----:B-1----:R1:W2:Y:S02]  /*15c90*/  SHFL.IDX PT, R10, R4, 0x2, 0x181f ;  /* 0x00581f00040a7f89 */ /* 0x0022a400000e0000 */
.L_x_324:
        /* <DEDUP_REMOVED lines=16> */
.L_x_279:
[----:B------:R-:W-:Y:S05]  /*15da0*/  BSYNC B0 ;  /* 0x0000000000007941 */ /* 0x000fea0003800000 */
.L_x_278:
[----:B------:R-:W-:Y:S05]  /*15db0*/  BRA.DIV ~URZ, `(.L_x_280) ;  /* 0x00001c127f007947 */ /* 0x000fea000b800000 */
[----:B--23--:R-:W2:Y:S04]  /*15dc0*/  SHFL.IDX PT, R5, R5, 0x3, 0x181f ;  /* 0x00781f0005057f89 */ /* 0x00cea800000e0000 */
[----:B-1--4-:R-:W1:Y:S02]  /*15dd0*/  SHFL.IDX PT, R4, R4, 0x3, 0x181f ;  /* 0x00781f0004047f89 */ /* 0x012e6400000e0000 */
.L_x_325:
[----:B------:R-:W-:-:S04]  /*15de0*/  IADD3 R205, R205, 0x60, RZ ;  /* 0x00000060cdcd7810 */ /* 0x000fc80007ffe0ff */
        /* <DEDUP_REMOVED lines=14> */
.L_x_260:
[----:B------:R-:W-:Y:S05]  /*15ed0*/  BSYNC B1 ;  /* 0x0000000000017941 */ /* 0x000fea0003800000 */
.L_x_244:
[----:B------:R-:W-:-:S13]  /*15ee0*/  ISETP.NE.AND P0, PT, R227, RZ, PT ;  /* 0x000000ffe300720c */ /* 0x000fda0003f05270 */
[----:B------:R-:W-:Y:S01]  /*15ef0*/  @P0 WARPSYNC 0xffffffff ;  /* 0xffffffff00000948 */ /* 0x000fe20003800000 */
[----:B------:R-:W-:Y:S06]  /*15f00*/  @P0 BAR.SYNC.DEFER_BLOCKING 0x5, 0x100 ;  /* 0x0144000000000b1d */ /* 0x000fec0000010000 */
[----:B------:R-:W4:Y:S04]  /*15f10*/  @P0 LDS.128 R204, [0x18100] ;  /* 0x01810000ffcc0984 */ /* 0x000f280000000c00 */
[----:B------:R-:W-:Y:S06]  /*15f20*/  @P0 BAR.ARV 0x4, 0x100 ;  /* 0x0104000000000b1d */ /* 0x000fec0000002000 */
[----:B------:R-:W-:Y:S05]  /*15f30*/  @P0 BRA `(.L_x_281) ;  /* 0x00000a7000000947 */ /* 0x000fea0003800000 */
[----:B-1----:R-:W-:Y:S01]  /*15f40*/  LOP3.LUT R2, R210, 0x1f, RZ, 0xc0, !PT ;  /* 0x0000001fd2027812 */ /* 0x002fe200078ec0ff */
[----:B--2-4-:R-:W-:-:S03]  /*15f50*/  IMAD.MOV.U32 R5, RZ, RZ, RZ ;  /* 0x000000ffff057224 */ /* 0x014fc600078e00ff */
[----:B------:R-:W-:Y:S01]  /*15f60*/  ISETP.NE.AND P6, PT, R2, 0x1f, PT ;  /* 0x0000001f0200780c */ /* 0x000fe20003fc5270 */
[----:B------:R-:W-:Y:S10]  /*15f70*/  BRA.DIV ~URZ, `(.L_x_282) ;  /* 0x00001b227f007947 */ /* 0x000ff4000b800000 */
[----:B------:R1:W2:Y:S02]  /*15f80*/  SHFL.IDX PT, R4, R0, RZ, 0x1f ;  /* 0x00001fff00047589 */ /* 0x0002a400000e0000 */
.L_x_326:
[----:B------:R-:W-:Y:S05]  /*15f90*/  BRA.DIV ~URZ, `(.L_x_283) ;  /* 0x00001b727f007947 */ /* 0x000fea000b800000 */
[----:B-1----:R-:W1:Y:S02]  /*15fa0*/  SHFL.IDX PT, R0, R0, 0x1, 0x1f ;  /* 0x00201f0000007f89 */ /* 0x002e6400000e0000 */
.L_x_327:
[----:B------:R-:W-:Y:S02]  /*15fb0*/  IMAD.IADD R8, R207, 0x1, R2 ;  /* 0x00000001cf087824 */ /* 0x000fe400078e0202 */
[----:B------:R-:W-:-:S03]  /*15fc0*/  IMAD.MOV.U32 R6, RZ, RZ, RZ ;  /* 0x000000ffff067224 */ /* 0x000fc600078e00ff */
[----:B------:R-:W-:-:S13]  /*15fd0*/  ISETP.GE.OR P0, PT, R8, c[0x0][0x53c], !P6 ;  /* 0x00014f0008007a0c */ /* 0x000fda0007706670 */
[----:B------:R-:W-:Y:S01]  /*15fe0*/  @!P0 IMAD.MOV.U32 R7, RZ, RZ, 0x4 ;  /* 0x00000004ff078424 */ /* 0x000fe200078e00ff */
[----:B------:R-:W-:-:S03]  /*15ff0*/  @!P0 MOV R3, 0x4 ;  /* 0x0000000400038802 */ /* 0x000fc60000000f00 */
[----:B------:R-:W-:-:S04]  /*16000*/  @!P0 IMAD.WIDE R10, R8, R7, c[0x0][0x580] ;  /* 0x00016000080a8625 */ /* 0x000fc800078e0207 */
[----:B------:R-:W-:Y:S01]  /*16010*/  @!P0 IMAD.WIDE R8, R8, R3, c[0x0][0x578] ;  /* 0x00015e0008088625 */ /* 0x000fe200078e0203 */
[----:B------:R-:W4:Y:S04]  /*16020*/  @!P0 LDG.E R6, [R10.64] ;  /* 0x000000060a068981 */ /* 0x000f28000c1e1900 */
[----:B------:R5:W4:Y:S01]  /*16030*/  @!P0 LDG.E R5, [R8.64] ;  /* 0x0000000608058981 */ /* 0x000b22000c1e1900 */
[C---:B------:R-:W-:Y:S02]  /*16040*/  ISETP.GE.U32.AND P4, PT, R2.reuse, 0x10, PT ;  /* 0x000000100200780c */ /* 0x040fe40003f86070 */
[C---:B------:R-:W-:Y:S02]  /*16050*/  ISETP.GE.U32.AND P3, PT, R2.reuse, 0x8, PT ;  /* 0x000000080200780c */ /* 0x040fe40003f66070 */
[----:B------:R-:W-:-:S02]  /*16060*/  ISETP.GE.U32.AND P2, PT, R2, 0x4, PT ;  /* 0x000000040200780c */ /* 0x000fc40003f46070 */
[C---:B------:R-:W-:Y:S02]  /*16070*/  ISETP.GE.U32.AND P1, PT, R2.reuse, 0x2, PT ;  /* 0x000000020200780c */ /* 0x040fe40003f26070 */
[----:B------:R-:W-:Y:S02]  /*16080*/  ISETP.NE.AND P5, PT, R2, RZ, PT ;  /* 0x000000ff0200720c */ /* 0x000fe40003fa5270 */
[----:B-----5:R-:W-:Y:S01]  /*16090*/  MOV R9, RZ ;  /* 0x000000ff00097202 */ /* 0x020fe20000000f00 */
[----:B----4-:R-:W-:Y:S01]  /*160a0*/  IMAD R8, R5, R6, RZ ;  /* 0x0000000605087224 */ /* 0x010fe200078e02ff */
[----:B------:R-:W-:Y:S07]  /*160b0*/  BRA.DIV ~URZ, `(.L_x_284) ;  /* 0x00001ac27f007947 */ /* 0x000fee000b800000 */
[----:B------:R4:W3:Y:S02]  /*160c0*/  SHFL.UP PT, R3, R8, 0x1, RZ ;  /* 0x0420000008037989 */ /* 0x0008e400000e00ff */
.L_x_328:
[----:B---3--:R-:W-:-:S04]  /*160d0*/  SEL R3, R3, RZ, P5 ;  /* 0x000000ff03037207 */ /* 0x008fc80002800000 */
[----:B----4-:R-:W-:Y:S01]  /*160e0*/  IADD3 R8, R8, R3, RZ ;  /* 0x0000000308087210 */ /* 0x010fe20007ffe0ff */
        /* <DEDUP_REMOVED lines=14> */
.L_x_329:
[----:B----4-:R-:W-:Y:S01]  /*161d0*/  IMAD R3, R3, c[0x0][0x538], RZ ;  /* 0x00014e0003037a24 */ /* 0x010fe200078e02ff */
[----:B------:R-:W-:Y:S04]  /*161e0*/  BSSY B1, `(.L_x_286) ;  /* 0x0000077000017945 */ /* 0x000fe80003800000 */
[----:B-1----:R-:W-:-:S04]  /*161f0*/  IADD3 R204, R3, R0, RZ ;  /* 0x0000000003cc7210 */ /* 0x002fc80007ffe0ff */
[----:B--2---:R-:W-:-:S13]  /*16200*/  ISETP.GT.AND P0, PT, R204, R4, PT ;  /* 0x00000004cc00720c */ /* 0x004fda0003f04270 */
[----:B------:R-:W-:Y:S05]  /*16210*/  @P0 BRA `(.L_x_287) ;  /* 0x0000024000000947 */ /* 0x000fea0003800000 */
.L_x_291:
        /* <DEDUP_REMOVED lines=16> */
.L_x_330:
        /* <DEDUP_REMOVED lines=12> */
[----:B---3--:R-:W1:Y:S02]  /*163e0*/  SHFL.UP PT, R8, R0, 0x10, RZ ;  /* 0x0600000000087989 */ /* 0x008e6400000e00ff */
[----:B-1----:R-:W-:-:S05]  /*163f0*/  SEL R8, R8, RZ, P4 ;  /* 0x000000ff08087207 */ /* 0x002fca0002000000 */
[----:B------:R-:W-:-:S05]  /*16400*/  IMAD.IADD R8, R0, 0x1, R8 ;  /* 0x0000000100087824 */ /* 0x000fca00078e0208 */
[----:B------:R1:W2:Y:S02]  /*16410*/  SHFL.IDX PT, R3, R8, 0x1f, 0x1f ;  /* 0x03e01f0008037f89 */ /* 0x0002a400000e0000 */
.L_x_331:
[----:B--2---:R-:W-:-:S05]  /*16420*/  IMAD R3, R3, c[0x0][0x538], RZ ;  /* 0x00014e0003037a24 */ /* 0x004fca00078e02ff */
[----:B------:R-:W-:-:S04]  /*16430*/  IADD3 R204, R3, R204, RZ ;  /* 0x000000cc03cc7210 */ /* 0x000fc80007ffe0ff */
[----:B------:R-:W-:-:S13]  /*16440*/  ISETP.GT.AND P0, PT, R204, R4, PT ;  /* 0x00000004cc00720c */ /* 0x000fda0003f04270 */
[----:B-1----:R-:W-:Y:S05]  /*16450*/  @!P0 BRA `(.L_x_291) ;  /* 0xfffffdc000008947 */ /* 0x002fea000383ffff */
.L_x_287:
[----:B------:R-:W-:-:S05]  /*16460*/  IADD3 R204, -R3, R204, RZ ;  /* 0x000000cc03cc7210 */ /* 0x000fca0007ffe1ff */
[----:B------:R-:W-:-:S05]  /*16470*/  IMAD R0, R8, c[0x0][0x538], R204 ;  /* 0x00014e0008007a24 */ /* 0x000fca00078e02cc */
[----:B------:R-:W-:Y:S01]  /*16480*/  ISETP.GT.AND P0, PT, R0, R4, PT ;  /* 0x000000040000720c */ /* 0x000fe20003f04270 */
[----:B------:R-:W-:-:S12]  /*16490*/  BRA.DIV ~URZ, `(.L_x_292) ;  /* 0x00001b027f007947 */ /* 0x000fd8000b800000 */
[----:B------:R-:W-:-:S04]  /*164a0*/  VOTE.ANY R7, PT, !P0 ;  /* 0x0000000000077806 */ /* 0x000fc800040e0100 */
.L_x_332:
[----:B------:R1:W2:Y:S01]  /*164b0*/  POPC R0, R7 ;  /* 0x0000000700007309 */ /* 0x0002a20000000000 */
[----:B------:R-:W-:Y:S05]  /*164c0*/  BRA.DIV ~URZ, `(.L_x_293) ;  /* 0x00001b127f007947 */ /* 0x000fea000b800000 */
[----:B--2---:R2:W4:Y:S04]  /*164d0*/  SHFL.IDX PT, R6, R6, R0, 0x1f ;  /* 0x00001f0006067589 */ /* 0x00452800000e0000 */
[----:B------:R2:W1:Y:S02]  /*164e0*/  SHFL.IDX PT, R5, R5, R0, 0x1f ;  /* 0x00001f0005057589 */ /* 0x00046400000e0000 */
.L_x_333:
[----:B------:R-:W-:Y:S01]  /*164f0*/  ISETP.NE.AND P0, PT, R7, RZ, PT ;  /* 0x000000ff0700720c */ /* 0x000fe20003f05270 */
[----:B------:R-:W-:-:S12]  /*16500*/  BSSY B0, `(.L_x_294) ;  /* 0x0000005000007945 */ /* 0x000fd80003800000 */
[----:B------:R-:W-:Y:S05]  /*16510*/  @!P0 BRA `(.L_x_295) ;  /* 0x0000003000008947 */ /* 0x000fea0003800000 */
[----:B------:R-:W-:Y:S01]  /*16520*/  IADD3 R9, R0, -0x1, RZ ;  /* 0xffffffff00097810 */ /* 0x000fe20007ffe0ff */
[----:B------:R-:W-:Y:S05]  /*16530*/  BRA.DIV ~URZ, `(.L_x_296) ;  /* 0x00001b727f007947 */ /* 0x000fea000b800000 */
[----:B------:R2:W3:Y:S02]  /*16540*/  SHFL.IDX PT, R9, R8, R9, 0x1f ;  /* 0x00001f0908097589 */ /* 0x0004e400000e0000 */
.L_x_295:
[----:B------:R-:W-:Y:S05]  /*16550*/  BSYNC B0 ;  /* 0x0000000000007941 */ /* 0x000fea0003800000 */
.L_x_294:
[-C--:B----4-:R-:W-:Y:S01]  /*16560*/  IABS R3, R6.reuse ;  /* 0x0000000600037213 */ /* 0x090fe20000000000 */
[----:B---3--:R-:W-:Y:S01]  /*16570*/  IMAD R204, R9, c[0x0][0x538], R204 ;  /* 0x00014e0009cc7a24 */ /* 0x008fe200078e02cc */
[----:B-12---:R-:W-:Y:S02]  /*16580*/  IABS R8, R5 ;  /* 0x0000000500087213 */ /* 0x006fe40000000000 */
[----:B------:R-:W1:Y:S01]  /*16590*/  I2F.RP R12, R3 ;  /* 0x00000003000c7306 */ /* 0x000e620000209400 */
[----:B------:R-:W-:Y:S01]  /*165a0*/  IMAD.IADD R205, R4, 0x1, -R204 ;  /* 0x0000000104cd7824 */ /* 0x000fe200078e0acc */
[----:B------:R-:W-:Y:S02]  /*165b0*/  IABS R4, R6 ;  /* 0x0000000600047213 */ /* 0x000fe40000000000 */
[----:B------:R-:W-:-:S03]  /*165c0*/  IADD3 R207, R0, R207, RZ ;  /* 0x000000cf00cf7210 */ /* 0x000fc60007ffe0ff */
        /* <DEDUP_REMOVED lines=12> */
[----:B------:R-:W-:Y:S02]  /*16690*/  IMAD R9, R9, R3, RZ ;  /* 0x0000000309097224 */ /* 0x000fe400078e02ff */
[----:B--2---:R-:W-:Y:S02]  /*166a0*/  IMAD.MOV.U32 R10, RZ, RZ, RZ ;  /* 0x000000ffff0a7224 */ /* 0x004fe400078e00ff */
[----:B------:R-:W-:-:S06]  /*166b0*/  IMAD.HI.U32 R9, R13, R9, R12 ;  /* 0x000000090d097227 */ /* 0x000fcc00078e000c */
[----:B------:R-:W-:-:S04]  /*166c0*/  IMAD.HI.U32 R9, R9, R7, RZ ;  /* 0x0000000709097227 */ /* 0x000fc800078e00ff */
[----:B------:R-:W-:Y:S02]  /*166d0*/  IMAD R4, R9, R4, R7 ;  /* 0x0000000409047224 */ /* 0x000fe400078e0207 */
[----:B---3--:R-:W-:-:S03]  /*166e0*/  IMAD.MOV R7, RZ, RZ, -R11 ;  /* 0x000000ffff077224 */ /* 0x008fc600078e0a0b */
[----:B------:R-:W-:Y:S01]  /*166f0*/  ISETP.GT.U32.AND P0, PT, R3, R4, PT ;  /* 0x000000040300720c */ /* 0x000fe20003f04070 */
[----:B------:R-:W-:-:S04]  /*16700*/  IMAD R7, R7, R8, RZ ;  /* 0x0000000807077224 */ /* 0x000fc800078e02ff */
[----:B------:R-:W-:-:S08]  /*16710*/  IMAD.HI.U32 R7, R11, R7, R10 ;  /* 0x000000070b077227 */ /* 0x000fd000078e000a */
[-C--:B------:R-:W-:Y:S02]  /*16720*/  @!P0 IADD3 R4, R4, -R3.reuse, RZ ;  /* 0x8000000304048210 */ /* 0x080fe40007ffe0ff */
[----:B------:R-:W-:Y:S02]  /*16730*/  @!P0 IADD3 R9, R9, 0x1, RZ ;  /* 0x0000000109098810 */ /* 0x000fe40007ffe0ff */
[----:B------:R-:W-:Y:S02]  /*16740*/  ISETP.GE.U32.AND P2, PT, R4, R3, PT ;  /* 0x000000030400720c */ /* 0x000fe40003f46070 */
[----:B------:R-:W-:Y:S02]  /*16750*/  LOP3.LUT R3, R205, R6, RZ, 0x3c, !PT ;  /* 0x00000006cd037212 */ /* 0x000fe400078e3cff */
[----:B------:R-:W-:Y:S02]  /*16760*/  ISETP.NE.AND P0, PT, R6, RZ, PT ;  /* 0x000000ff0600720c */ /* 0x000fe40003f05270 */
[----:B------:R-:W-:-:S02]  /*16770*/  ISETP.GE.AND P1, PT, R3, RZ, PT ;  /* 0x000000ff0300720c */ /* 0x000fc40003f26270 */
        /* <DEDUP_REMOVED lines=25> */
.L_x_288:
[----:B------:R-:W-:Y:S01]  /*16910*/  IMAD.MOV.U32 R204, RZ, RZ, R4 ;  /* 0x000000ffffcc7224 */ /* 0x000fe200078e0004 */
[----:B------:R-:W-:Y:S01]  /*16920*/  MOV R206, RZ ;  /* 0x000000ff00ce7202 */ /* 0x000fe20000000f00 */
[----:B------:R-:W-:Y:S01]  /*16930*/  IMAD.MOV.U32 R205, RZ, RZ, RZ ;  /* 0x000000ffffcd7224 */ /* 0x000fe200078e00ff */
[----:B------:R-:W-:Y:S02]  /*16940*/  MOV R207, c[0x0][0x53c] ;  /* 0x00014f0000cf7a02 */ /* 0x000fe40000000f00 */
.L_x_297:
[----:B------:R-:W-:Y:S05]  /*16950*/  BSYNC B1 ;  /* 0x0000000000017941 */ /* 0x000fea0003800000 */
.L_x_286:
[----:B------:R-:W-:Y:S01]  /*16960*/  WARPSYNC 0xffffffff ;  /* 0xffffffff00007948 */ /* 0x000fe20003800000 */
[----:B------:R-:W-:Y:S01]  /*16970*/  BAR.SYNC.DEFER_BLOCKING 0x4, 0x100 ;  /* 0x0104000000007b1d */ /* 0x000fe20000010000 */
[----:B------:R-:W-:-:S13]  /*16980*/  ISETP.NE.AND P0, PT, R2, RZ, PT ;  /* 0x000000ff0200720c */ /* 0x000fda0003f05270 */
[----:B------:R1:W-:Y:S04]  /*16990*/  @!P0 STS.128 [0x18100], R204 ;  /* 0x018100ccff008388 */ /* 0x0003e80000000c00 */
[----:B------:R-:W-:Y:S06]  /*169a0*/  BAR.ARV 0x5, 0x100 ;  /* 0x0144000000007b1d */ /* 0x000fec0000002000 */
.L_x_281:
[----:B----4-:R-:W-:-:S13]  /*169b0*/  ISETP.GE.AND P0, PT, R207, c[0x0][0x53c], PT ;  /* 0x00014f00cf007a0c */ /* 0x010fda0003f06270 */
[----:B-123--:R-:W-:Y:S01]  /*169c0*/  @P0 CALL.REL.NOINC `(.L_x_298) ;  /* 0x0000001000000944 */ /* 0x00efe20003c00000 */
[----:B------:R-:W-:Y:S05]  /*169d0*/  BRA `(.L_x_299) ;  /* 0xfffeab9000007947 */ /* 0x000fea000383ffff */
.L_x_298:
[----:B------:R-:W-:Y:S05]  /*169e0*/  EXIT ;  /* 0x000000000000794d */ /* 0x000fea0003800000 */
.L_x_142:
[----:B------:R-:W-:Y:S01]  /*169f0*/  IMAD.MOV.U32 R8, RZ, RZ, R6 ;  /* 0x000000ffff087224 */ /* 0x000fe200078e0006 */
[----:B------:R-:W-:Y:S02]  /*16a00*/  MOV R7, 0x1 ;  /* 0x0000000100077802 */ /* 0x000fe40000000f00 */
[----:B------:R-:W-:Y:S02]  /*16a10*/  MOV R3, 0x16a30 ;  /* 0x00016a3000037802 */ /* 0x000fe40000000f00 */
[----:B------:R-:W-:Y:S05]  /*16a20*/  CALL.REL.NOINC `($__internal_6_$__cuda_sm70_shflsync_up_p) ;  /* 0x0000179000007944 */ /* 0x000fea0003c00000 */
[----:B--2---:R-:W-:Y:S01]  /*16a30*/  MOV R3, R7 ;  /* 0x0000000700037202 */ /* 0x004fe20000000f00 */
[----:B-1----:R-:W-:Y:S05]  /*16a40*/  BRA `(.L_x_300) ;  /* 0xfffe9a1000007947 */ /* 0x002fea000383ffff */
.L_x_143:
[----:B------:R-:W-:Y:S01]  /*16a50*/  IMAD.MOV.U32 R8, RZ, RZ, R6 ;  /* 0x000000ffff087224 */ /* 0x000fe200078e0006 */
[----:B------:R-:W-:Y:S02]  /*16a60*/  MOV R7, 0x2 ;  /* 0x0000000200077802 */ /* 0x000fe40000000f00 */
[----:B------:R-:W-:Y:S02]  /*16a70*/  MOV R3, 0x16a90 ;  /* 0x00016a9000037802 */ /* 0x000fe40000000f00 */
[----:B------:R-:W-:Y:S05]  /*16a80*/  CALL.REL.NOINC `($__internal_6_$__cuda_sm70_shflsync_up_p) ;  /* 0x0000173000007944 */ /* 0x000fea0003c00000 */
[----:B--2---:R-:W-:Y:S02]  /*16a90*/  SEL R7, R7, RZ, P4 ;  /* 0x000000ff07077207 */ /* 0x004fe40002000000 */
[----:B------:R-:W-:-:S03]  /*16aa0*/  MOV R3, 0x16af0 ;  /* 0x00016af000037802 */ /* 0x000fc60000000f00 */
[----:B------:R-:W-:Y:S01]  /*16ab0*/  IMAD.IADD R6, R6, 0x1, R7 ;  /* 0x0000000106067824 */ /* 0x000fe200078e0207 */
[----:B------:R-:W-:-:S03]  /*16ac0*/  MOV R7, 0x4 ;  /* 0x0000000400077802 */ /* 0x000fc60000000f00 */
[----:B-1----:R-:W-:Y:S02]  /*16ad0*/  IMAD.MOV.U32 R8, RZ, RZ, R6 ;  /* 0x000000ffff087224 */ /* 0x002fe400078e0006 */
        /* <DEDUP_REMOVED lines=13> */
[----:B--2---:R-:W-:Y:S01]  /*16bb0*/  SEL R7, R7, RZ, P1 ;  /* 0x000000ff07077207 */ /* 0x004fe20000800000 */
[----:B------:R-:W-:Y:S01]  /*16bc0*/  IMAD.MOV.U32 R11, RZ, RZ, 0x1f ;  /* 0x0000001fff0b7424 */ /* 0x000fe200078e00ff */
[----:B------:R-:W-:Y:S02]  /*16bd0*/  MOV R10, 0x1f ;  /* 0x0000001f000a7802 */ /* 0x000fe40000000f00 */
[----:B------:R-:W-:Y:S01]  /*16be0*/  MOV R3, 0x16c20 ;  /* 0x00016c2000037802 */ /* 0x000fe20000000f00 */
[----:B------:R-:W-:-:S04]  /*16bf0*/  IMAD.IADD R6, R6, 0x1, R7 ;  /* 0x0000000106067824 */ /* 0x000fc800078e0207 */
[----:B------:R-:W-:Y:S02]  /*16c00*/  IMAD.MOV.U32 R12, RZ, RZ, R6 ;  /* 0x000000ffff0c7224 */ /* 0x000fe400078e0006 */
[----:B-1----:R-:W-:Y:S05]  /*16c10*/  CALL.REL.NOINC `($__internal_5_$__cuda_sm70_shflsync_idx_p) ;  /* 0x0000155000007944 */ /* 0x002fea0003c00000 */
[----:B------:R-:W-:Y:S05]  /*16c20*/  BRA `(.L_x_301) ;  /* 0xfffe993000007947 */ /* 0x000fea000383ffff */
.L_x_145:
[----:B------:R-:W-:Y:S02]  /*16c30*/  SEL R3, RZ, 0x1, P0 ;  /* 0x00000001ff037807 */ /* 0x000fe40000000000 */
[----:B------:R-:W-:Y:S02]  /*16c40*/  MOV R0, 0x16c60 ;  /* 0x00016c6000007802 */ /* 0x000fe40000000f00 */
[----:B------:R-:W-:Y:S05]  /*16c50*/  CALL.REL.NOINC `($__internal_7_$__cuda_sm70_votesync_ballot) ;  /* 0x000015b000007944 */ /* 0x000fea0003c00000 */
[----:B------:R-:W-:Y:S05]  /*16c60*/  BRA `(.L_x_302) ;  /* 0xfffe998000007947 */ /* 0x000fea000383ffff */
.L_x_146:
[----:B------:R-:W-:Y:S01]  /*16c70*/  IMAD.MOV.U32 R12, RZ, RZ, R5 ;  /* 0x000000ffff0c7224 */ /* 0x000fe200078e0005 */
[----:B--2---:R-:W-:Y:S01]  /*16c80*/  MOV R11, R0 ;  /* 0x00000000000b7202 */ /* 0x004fe20000000f00 */
[----:B------:R-:W-:Y:S01]  /*16c90*/  IMAD.MOV.U32 R10, RZ, RZ, 0x1f ;  /* 0x0000001fff0a7424 */ /* 0x000fe200078e00ff */
[----:B------:R-:W-:Y:S02]  /*16ca0*/  MOV R3, 0x16cc0 ;  /* 0x00016cc000037802 */ /* 0x000fe40000000f00 */
[----:B-1----:R-:W-:Y:S05]  /*16cb0*/  CALL.REL.NOINC `($__internal_5_$__cuda_sm70_shflsync_idx_p) ;  /* 0x000014b000007944 */ /* 0x002fea0003c00000 */
[----:B------:R-:W-:Y:S01]  /*16cc0*/  IMAD.MOV.U32 R5, RZ, RZ, R10 ;  /* 0x000000ffff057224 */ /* 0x000fe200078e000a */
[----:B------:R-:W-:Y:S01]  /*16cd0*/  MOV R12, R4 ;  /* 0x00000004000c7202 */ /* 0x000fe20000000f00 */
[----:B------:R-:W-:Y:S01]  /*16ce0*/  IMAD.MOV.U32 R8, RZ, RZ, RZ ;  /* 0x000000ffff087224 */ /* 0x000fe200078e00ff */
[----:B------:R-:W-:Y:S01]  /*16cf0*/  MOV R11, R0 ;  /* 0x00000000000b7202 */ /* 0x000fe20000000f00 */
[----:B------:R-:W-:Y:S01]  /*16d00*/  IMAD.MOV.U32 R10, RZ, RZ, 0x1f ;  /* 0x0000001fff0a7424 */ /* 0x000fe200078e00ff */
[----:B------:R-:W-:-:S02]  /*16d10*/  MOV R3, 0x16d30 ;  /* 0x00016d3000037802 */ /* 0x000fc40000000f00 */
[----:B------:R-:W-:Y:S05]  /*16d20*/  CALL.REL.NOINC `($__internal_5_$__cuda_sm70_shflsync_idx_p) ;  /* 0x0000144000007944 */ /* 0x000fea0003c00000 */
[----:B------:R-:W-:Y:S01]  /*16d30*/  MOV R4, R10 ;  /* 0x0000000a00047202 */ /* 0x000fe20000000f00 */
[----:B------:R-:W-:Y:S05]  /*16d40*/  BRA `(.L_x_303) ;  /* 0xfffe98f000007947 */ /* 0x000fea000383ffff */
.L_x_149:
[----:B------:R-:W-:Y:S01]  /*16d50*/  IMAD.MOV.U32 R12, RZ, RZ, R6 ;  /* 0x000000ffff0c7224 */ /* 0x000fe200078e0006 */
[----:B------:R-:W-:Y:S01]  /*16d60*/  MOV R11, R8 ;  /* 0x00000008000b7202 */ /* 0x000fe20000000f00 */
[----:B------:R-:W-:Y:S01]  /*16d70*/  IMAD.MOV.U32 R10, RZ, RZ, 0x1f ;  /* 0x0000001fff0a7424 */ /* 0x000fe200078e00ff */
[----:B------:R-:W-:-:S02]  /*16d80*/  MOV R3, 0x16da0 ;  /* 0x00016da000037802 */ /* 0x000fc40000000f00 */
[----:B-1234-:R-:W-:Y:S05]  /*16d90*/  CALL.REL.NOINC `($__internal_5_$__cuda_sm70_shflsync_idx_p) ;  /* 0x000013d000007944 */ /* 0x01efea0003c00000 */
[----:B------:R-:W-:Y:S01]  /*16da0*/  MOV R8, R10 ;  /* 0x0000000a00087202 */ /* 0x000fe20000000f00 */
[----:B------:R-:W-:Y:S05]  /*16db0*/  BRA `(.L_x_148) ;  /* 0xfffe98e000007947 */ /* 0x000fea000383ffff */
.L_x_185:
[----:B------:R-:W-:Y:S01]  /*16dc0*/  IMAD.MOV.U32 R12, RZ, RZ, R7 ;  /* 0x000000ffff0c7224 */ /* 0x000fe200078e0007 */
[----:B------:R-:W-:Y:S01]  /*16dd0*/  MOV R11, RZ ;  /* 0x000000ff000b7202 */ /* 0x000fe20000000f00 */
[----:B------:R-:W-:Y:S01]  /*16de0*/  IMAD.MOV.U32 R10, RZ, RZ, 0x181f ;  /* 0x0000181fff0a7424 */ /* 0x000fe200078e00ff */
[----:B------:R-:W-:-:S02]  /*16df0*/  MOV R3, 0x16e10 ;  /* 0x00016e1000037802 */ /* 0x000fc40000000f00 */
[----:B-1---5:R-:W-:Y:S05]  /*16e00*/  CALL.REL.NOINC `($__internal_5_$__cuda_sm70_shflsync_idx_p) ;  /* 0x0000136000007944 */ /* 0x022fea0003c00000 */
[----:B------:R-:W-:Y:S01]  /*16e10*/  MOV R9, R10 ;  /* 0x0000000a00097202 */ /* 0x000fe20000000f00 */
[----:B------:R-:W-:Y:S05]  /*16e20*/  BRA `(.L_x_304) ;  /* 0xffff08d000007947 */ /* 0x000fea000383ffff */
.L_x_186:
[----:B------:R-:W-:Y:S01]  /*16e30*/  IMAD.MOV.U32 R12, RZ, RZ, R8 ;  /* 0x000000ffff0c7224 */ /* 0x000fe200078e0008 */
[----:B------:R-:W-:Y:S01]  /*16e40*/  MOV R11, RZ ;  /* 0x000000ff000b7202 */ /* 0x000fe20000000f00 */
[----:B------:R-:W-:Y:S01]  /*16e50*/  IMAD.MOV.U32 R10, RZ, RZ, 0x181f ;  /* 0x0000181fff0a7424 */ /* 0x000fe200078e00ff */
[----:B------:R-:W-:-:S02]  /*16e60*/  MOV R3, 0x16e80 ;  /* 0x00016e8000037802 */ /* 0x000fc40000000f00 */
[----:B-123-5:R-:W-:Y:S05]  /*16e70*/  CALL.REL.NOINC `($__internal_5_$__cuda_sm70_shflsync_idx_p) ;  /* 0x000012f000007944 */ /* 0x02efea0003c00000 */
[----:B------:R-:W-:Y:S01]  /*16e80*/  MOV R3, R10 ;  /* 0x0000000a00037202 */ /* 0x000fe20000000f00 */
[----:B------:R-:W-:Y:S05]  /*16e90*/  BRA `(.L_x_305) ;  /* 0xffff088000007947 */ /* 0x000fea000383ffff */
.L_x_189:
[----:B-1----:R-:W-:Y:S01]  /*16ea0*/  IMAD.MOV.U32 R12, RZ, RZ, R7 ;  /* 0x000000ffff0c7224 */ /* 0x002fe200078e0007 */
[----:B------:R-:W-:Y:S01]  /*16eb0*/  MOV R11, 0x1 ;  /* 0x00000001000b7802 */ /* 0x000fe20000000f00 */
[----:B------:R-:W-:Y:S01]  /*16ec0*/  IMAD.MOV.U32 R10, RZ, RZ, 0x181f ;  /* 0x0000181fff0a7424 */ /* 0x000fe200078e00ff */
[----:B------:R-:W-:-:S02]  /*16ed0*/  MOV R3, 0x16ef0 ;  /* 0x00016ef000037802 */ /* 0x000fc40000000f00 */
[----:B--2345:R-:W-:Y:S05]  /*16ee0*/  CALL.REL.NOINC `($__internal_5_$__cuda_sm70_shflsync_idx_p) ;  /* 0x0000128000007944 */ /* 0x03cfea0003c00000 */
[----:B------:R-:W-:Y:S01]  /*16ef0*/  IMAD.MOV.U32 R9, RZ, RZ, R10 ;  /* 0x000000ffff097224 */ /* 0x000fe200078e000a */
[----:B------:R-:W-:Y:S01]  /*16f00*/  MOV R11, 0x1 ;  /* 0x00000001000b7802 */ /* 0x000fe20000000f00 */
[----:B------:R-:W-:Y:S01]  /*16f10*/  IMAD.MOV.U32 R12, RZ, RZ, R8 ;  /* 0x000000ffff0c7224 */ /* 0x000fe200078e0008 */
[----:B------:R-:W-:-:S02]  /*16f20*/  MOV R10, 0x181f ;  /* 0x0000181f000a7802 */ /* 0x000fc40000000f00 */
[----:B------:R-:W-:Y:S02]  /*16f30*/  MOV R3, 0x16f50 ;  /* 0x00016f5000037802 */ /* 0x000fe40000000f00 */
[----:B------:R-:W-:Y:S05]  /*16f40*/  CALL.REL.NOINC `($__internal_5_$__cuda_sm70_shflsync_idx_p) ;  /* 0x0000122000007944 */ /* 0x000fea0003c00000 */
[----:B------:R-:W-:Y:S05]  /*16f50*/  BRA `(.L_x_306) ;  /* 0xffff092000007947 */ /* 0x000fea000383ffff */
.L_x_192:
[----:B-1----:R-:W-:Y:S01]  /*16f60*/  IMAD.MOV.U32 R12, RZ, RZ, R7 ;  /* 0x000000ffff0c7224 */ /* 0x002fe200078e0007 */
[----:B------:R-:W-:Y:S01]  /*16f70*/  MOV R11, 0x2 ;  /* 0x00000002000b7802 */ /* 0x000fe20000000f00 */
[----:B------:R-:W-:Y:S01]  /*16f80*/  IMAD.MOV.U32 R10, RZ, RZ, 0x181f ;  /* 0x0000181fff0a7424 */ /* 0x000fe200078e00ff */
[----:B------:R-:W-:Y:S02]  /*16f90*/  MOV R3, 0x16fb0 ;  /* 0x00016fb000037802 */ /* 0x000fe40000000f00 */
[----:B--2345:R-:W-:Y:S05]  /*16fa0*/  CALL.REL.NOINC `($__internal_5_$__cuda_sm70_shflsync_idx_p) ;  /* 0x000011c000007944 */ /* 0x03cfea0003c00000 */
[----:B------:R-:W-:Y:S01]  /*16fb0*/  MOV R9, R10 ;  /* 0x0000000a00097202 */ /* 0x000fe20000000f00 */
[----:B------:R-:W-:Y:S05]  /*16fc0*/  BRA `(.L_x_307) ;  /* 0xffff09e000007947 */ /* 0x000fea000383ffff */
.L_x_193:
[----:B-1----:R-:W-:Y:S01]  /*16fd0*/  IMAD.MOV.U32 R12, RZ, RZ, R8 ;  /* 0x000000ffff0c7224 */ /* 0x002fe200078e0008 */
[----:B------:R-:W-:Y:S01]  /*16fe0*/  MOV R11, 0x2 ;  /* 0x00000002000b7802 */ /* 0x000fe20000000f00 */
[----:B------:R-:W-:Y:S01]  /*16ff0*/  IMAD.MOV.U32 R10, RZ, RZ, 0x181f ;  /* 0x0000181fff0a7424 */ /* 0x000fe200078e00ff */
[----:B------:R-:W-:Y:S02]  /*17000*/  MOV R3, 0x17020 ;  /* 0x0001702000037802 */ /* 0x000fe40000000f00 */
[----:B--2345:R-:W-:Y:S05]  /*17010*/  CALL.REL.NOINC `($__internal_5_$__cuda_sm70_shflsync_idx_p) ;  /* 0x0000115000007944 */ /* 0x03cfea0003c00000 */
[----:B------:R-:W-:Y:S05]  /*17020*/  BRA `(.L_x_308) ;  /* 0xffff09a000007947 */ /* 0x000fea000383ffff */
.L_x_196:
[----:B--2---:R-:W-:Y:S01]  /*17030*/  IMAD.MOV.U32 R12, RZ, RZ, R7 ;  /* 0x000000ffff0c7224 */ /* 0x004fe200078e0007 */
[----:B------:R-:W-:Y:S01]  /*17040*/  MOV R11, 0x3 ;  /* 0x00000003000b7802 */ /* 0x000fe20000000f00 */
[----:B------:R-:W-:Y:S01]  /*17050*/  IMAD.MOV.U32 R10, RZ, RZ, 0x181f ;  /* 0x0000181fff0a7424 */ /* 0x000fe200078e00ff */
[----:B------:R-:W-:-:S02]  /*17060*/  MOV R3, 0x17080 ;  /* 0x0001708000037802 */ /* 0x000fc40000000f00 */
[----:B-1-345:R-:W-:Y:S05]  /*17070*/  CALL.REL.NOINC `($__internal_5_$__cuda_sm70_shflsync_idx_p) ;  /* 0x000010f000007944 */ /* 0x03afea0003c00000 */
[----:B------:R-:W-:Y:S01]  /*17080*/  IMAD.MOV.U32 R7, RZ, RZ, R10 ;  /* 0x000000ffff077224 */ /* 0x000fe200078e000a */
[----:B------:R-:W-:Y:S01]  /*17090*/  MOV R11, 0x3 ;  /* 0x00000003000b7802 */ /* 0x000fe20000000f00 */
[----:B------:R-:W-:Y:S01]  /*170a0*/  IMAD.MOV.U32 R12, RZ, RZ, R8 ;  /* 0x000000ffff0c7224 */ /* 0x000fe200078e0008 */
[----:B------:R-:W-:-:S02]  /*170b0*/  MOV R10, 0x181f ;  /* 0x0000181f000a7802 */ /* 0x000fc40000000f00 */
[----:B------:R-:W-:Y:S02]  /*170c0*/  MOV R3, 0x170e0 ;  /* 0x000170e000037802 */ /* 0x000fe40000000f00 */
[----:B------:R-:W-:Y:S05]  /*170d0*/  CALL.REL.NOINC `($__internal_5_$__cuda_sm70_shflsync_idx_p) ;  /* 0x0000109000007944 */ /* 0x000fea0003c00000 */
[----:B------:R-:W-:Y:S01]  /*170e0*/  MOV R8, R10 ;  /* 0x0000000a00087202 */ /* 0x000fe20000000f00 */
[----:B------:R-:W-:Y:S05]  /*170f0*/  BRA `(.L_x_309) ;  /* 0xffff0a1000007947 */ /* 0x000fea000383ffff */
.L_x_241:
[----:B------:R-:W-:Y:S01]  /*17100*/  IMAD.MOV.U32 R7, RZ, RZ, R252 ;  /* 0x000000ffff077224 */ /* 0x000fe200078e00fc */
[----:B------:R-:W-:Y:S01]  /*17110*/  MOV R4, 0x1f ;  /* 0x0000001f00047802 */ /* 0x000fe20000000f00 */
[----:B------:R-:W-:Y:S01]  /*17120*/  IMAD.MOV.U32 R6, RZ, RZ, 0x2 ;  /* 0x00000002ff067424 */ /* 0x000fe200078e00ff */
[----:B------:R-:W-:Y:S02]  /*17130*/  MOV R2, 0xffffffff ;  /* 0xffffffff00027802 */ /* 0x000fe40000000f00 */
[----:B------:R-:W-:Y:S02]  /*17140*/  MOV R5, 0x17160 ;  /* 0x0001716000057802 */ /* 0x000fe40000000f00 */
[----:B------:R-:W-:Y:S05]  /*17150*/  CALL.REL.NOINC `($__internal_4_$__cuda_sm70_shflsync_bfly_p) ;  /* 0x00000fc000007944 */ /* 0x000fea0003c00000 */
[----:B--2---:R-:W-:Y:S01]  /*17160*/  FADD.FTZ R0, R252, R6 ;  /* 0x00000006fc007221 */ /* 0x004fe20000010000 */
[----:B------:R-:W-:Y:S02]  /*17170*/  MOV R6, 0x1 ;  /* 0x0000000100067802 */ /* 0x000fe40000000f00 */
[----:B------:R-:W-:Y:S02]  /*17180*/  MOV R5, 0x171b0 ;  /* 0x000171b000057802 */ /* 0x000fe40000000f00 */
[----:B-1----:R-:W-:-:S02]  /*17190*/  MOV R7, R0 ;  /* 0x0000000000077202 */ /* 0x002fc40000000f00 */
[----:B------:R-:W-:Y:S05]  /*171a0*/  CALL.REL.NOINC `($__internal_4_$__cuda_sm70_shflsync_bfly_p) ;  /* 0x00000f7000007944 */ /* 0x000fea0003c00000 */
[----:B--2---:R-:W-:Y:S01]  /*171b0*/  FADD.FTZ R0, R0, R6 ;  /* 0x0000000600007221 */ /* 0x004fe20000010000 */
[----:B-1----:R-:W-:-:S02]  /*171c0*/  MOV R7, R251 ;  /* 0x000000fb00077202 */ /* 0x002fc40000000f00 */
[----:B------:R-:W-:Y:S02]  /*171d0*/  MOV R6, 0x2 ;  /* 0x0000000200067802 */ /* 0x000fe40000000f00 */
[----:B------:R-:W-:Y:S02]  /*171e0*/  MOV R5, 0x17200 ;  /* 0x0001720000057802 */ /* 0x000fe40000000f00 */
[----:B------:R-:W-:Y:S05]  /*171f0*/  CALL.REL.NOINC `($__internal_4_$__cuda_sm70_shflsync_bfly_p) ;  /* 0x00000f2000007944 */ /* 0x000fea0003c00000 */
[----:B--2---:R-:W-:Y:S01]  /*17200*/  FADD.FTZ R251, R251, R6 ;  /* 0x00000006fbfb7221 */ /* 0x004fe20000010000 */
[----:B------:R-:W-:Y:S02]  /*17210*/  MOV R6, 0x1 ;  /* 0x0000000100067802 */ /* 0x000fe40000000f00 */
[----:B------:R-:W-:Y:S02]  /*17220*/  MOV R5, 0x17250 ;  /* 0x0001725000057802 */ /* 0x000fe40000000f00 */
[----:B-1----:R-:W-:Y:S02]  /*17230*/  MOV R7, R251 ;  /* 0x000000fb00077202 */ /* 0x002fe40000000f00 */
[----:B------:R-:W-:Y:S05]  /*17240*/  CALL.REL.NOINC `($__internal_4_$__cuda_sm70_shflsync_bfly_p) ;  /* 0x00000ed000007944 */ /* 0x000fea0003c00000 */
[----:B--2---:R-:W-:Y:S01]  /*17250*/  MOV R10, R6 ;  /* 0x00000006000a7202 */ /* 0x004fe20000000f00 */
[----:B-1----:R-:W-:Y:S05]  /*17260*/  BRA `(.L_x_310) ;  /* 0xffffb19000007947 */ /* 0x002fea000383ffff */
.L_x_248:
[----:B---34-:R-:W-:Y:S01]  /*17270*/  IMAD.MOV.U32 R12, RZ, RZ, R2 ;  /* 0x000000ffff0c7224 */ /* 0x018fe200078e0002 */
[----:B------:R-:W-:Y:S01]  /*17280*/  MOV R11, RZ ;  /* 0x000000ff000b7202 */ /* 0x000fe20000000f00 */
[----:B------:R-:W-:Y:S01]  /*17290*/  IMAD.MOV.U32 R10, RZ, RZ, 0x181f ;  /* 0x0000181fff0a7424 */ /* 0x000fe200078e00ff */
[----:B------:R-:W-:-:S02]  /*172a0*/  MOV R3, 0x172c0 ;  /* 0x000172c000037802 */ /* 0x000fc40000000f00 */
[----:B-12---:R-:W-:Y:S05]  /*172b0*/  CALL.REL.NOINC `($__internal_5_$__cuda_sm70_shflsync_idx_p) ;  /* 0x00000eb000007944 */ /* 0x006fea0003c00000 */
[----:B------:R-:W-:Y:S01]  /*172c0*/  MOV R61, R10 ;  /* 0x0000000a003d7202 */ /* 0x000fe20000000f00 */
[----:B------:R-:W-:Y:S05]  /*172d0*/  BRA `(.L_x_311) ;  /* 0xffffc8b000007947 */ /* 0x000fea000383ffff */
.L_x_249:
[----:B------:R-:W-:Y:S01]  /*172e0*/  IMAD.MOV.U32 R12, RZ, RZ, R8 ;  /* 0x000000ffff0c7224 */ /* 0x000fe200078e0008 */
[----:B------:R-:W-:Y:S01]  /*172f0*/  MOV R11, RZ ;  /* 0x000000ff000b7202 */ /* 0x000fe20000000f00 */
[----:B------:R-:W-:Y:S01]  /*17300*/  IMAD.MOV.U32 R10, RZ, RZ, 0x181f ;  /* 0x0000181fff0a7424 */ /* 0x000fe200078e00ff */
[----:B------:R-:W-:-:S02]  /*17310*/  MOV R3, 0x17330 ;  /* 0x0001733000037802 */ /* 0x000fc40000000f00 */
[----:B-1234-:R-:W-:Y:S05]  /*17320*/  CALL.REL.NOINC `($__internal_5_$__cuda_sm70_shflsync_idx_p) ;  /* 0x00000e4000007944 */ /* 0x01efea0003c00000 */
[----:B------:R-:W-:Y:S01]  /*17330*/  MOV R3, R10 ;  /* 0x0000000a00037202 */ /* 0x000fe20000000f00 */
[----:B------:R-:W-:Y:S05]  /*17340*/  BRA `(.L_x_312) ;  /* 0xffffc86000007947 */ /* 0x000fea000383ffff */
.L_x_252:
[----:B---3--:R-:W-:Y:S01]  /*17350*/  IMAD.MOV.U32 R12, RZ, RZ, R2 ;  /* 0x000000ffff0c7224 */ /* 0x008fe200078e0002 */
[----:B------:R-:W-:Y:S01]  /*17360*/  MOV R11, 0x1 ;  /* 0x00000001000b7802 */ /* 0x000fe20000000f00 */
[----:B------:R-:W-:Y:S01]  /*17370*/  IMAD.MOV.U32 R10, RZ, RZ, 0x181f ;  /* 0x0000181fff0a7424 */ /* 0x000fe200078e00ff */
[----:B------:R-:W-:-:S02]  /*17380*/  MOV R3, 0x173a0 ;  /* 0x000173a000037802 */ /* 0x000fc40000000f00 */
[----:B-12-4-:R-:W-:Y:S05]  /*17390*/  CALL.REL.NOINC `($__internal_5_$__cuda_sm70_shflsync_idx_p) ;  /* 0x00000dd000007944 */ /* 0x016fea0003c00000 */
[----:B------:R-:W-:Y:S01]  /*173a0*/  IMAD.MOV.U32 R24, RZ, RZ, R10 ;  /* 0x000000ffff187224 */ /* 0x000fe200078e000a */
[----:B------:R-:W-:Y:S01]  /*173b0*/  MOV R11, 0x1 ;  /* 0x00000001000b7802 */ /* 0x000fe20000000f00 */
[----:B------:R-:W-:Y:S01]  /*173c0*/  IMAD.MOV.U32 R12, RZ, RZ, R8 ;  /* 0x000000ffff0c7224 */ /* 0x000fe200078e0008 */
[----:B------:R-:W-:-:S02]  /*173d0*/  MOV R10, 0x181f ;  /* 0x0000181f000a7802 */ /* 0x000fc40000000f00 */
[----:B------:R-:W-:Y:S02]  /*173e0*/  MOV R3, 0x17400 ;  /* 0x0001740000037802 */ /* 0x000fe40000000f00 */
[----:B------:R-:W-:Y:S05]  /*173f0*/  CALL.REL.NOINC `($__internal_5_$__cuda_sm70_shflsync_idx_p) ;  /* 0x00000d7000007944 */ /* 0x000fea0003c00000 */
[----:B------:R-:W-:Y:S05]  /*17400*/  BRA `(.L_x_313) ;  /* 0xffffc90000007947 */ /* 0x000fea000383ffff */
.L_x_255:
[----:B--2---:R-:W-:Y:S01]  /*17410*/  IMAD.MOV.U32 R12, RZ, RZ, R2 ;  /* 0x000000ffff0c7224 */ /* 0x004fe200078e0002 */
[----:B------:R-:W-:Y:S01]  /*17420*/  MOV R11, 0x2 ;  /* 0x00000002000b7802 */ /* 0x000fe20000000f00 */
[----:B------:R-:W-:Y:S01]  /*17430*/  IMAD.MOV.U32 R10, RZ, RZ, 0x181f ;  /* 0x0000181fff0a7424 */ /* 0x000fe200078e00ff */
[----:B------:R-:W-:Y:S02]  /*17440*/  MOV R3, 0x17460 ;  /* 0x0001746000037802 */ /* 0x000fe40000000f00 */
[----:B-1-34-:R-:W-:Y:S05]  /*17450*/  CALL.REL.NOINC `($__internal_5_$__cuda_sm70_shflsync_idx_p) ;  /* 0x00000d1000007944 */ /* 0x01afea0003c00000 */
[----:B------:R-:W-:Y:S01]  /*17460*/  MOV R20, R10 ;  /* 0x0000000a00147202 */ /* 0x000fe20000000f00 */
[----:B------:R-:W-:Y:S05]  /*17470*/  BRA `(.L_x_314) ;  /* 0xffffc9c000007947 */ /* 0x000fea000383ffff */
.L_x_256:
[----:B------:R-:W-:Y:S01]  /*17480*/  IMAD.MOV.U32 R12, RZ, RZ, R8 ;  /* 0x000000ffff0c7224 */ /* 0x000fe200078e0008 */
[----:B------:R-:W-:Y:S01]  /*17490*/  MOV R11, 0x2 ;  /* 0x00000002000b7802 */ /* 0x000fe20000000f00 */
[----:B------:R-:W-:Y:S01]  /*174a0*/  IMAD.MOV.U32 R10, RZ, RZ, 0x181f ;  /* 0x0000181fff0a7424 */ /* 0x000fe200078e00ff */
[----:B------:R-:W-:Y:S02]  /*174b0*/  MOV R3, 0x174d0 ;  /* 0x000174d000037802 */ /* 0x000fe40000000f00 */
[----:B-1234-:R-:W-:Y:S05]  /*174c0*/  CALL.REL.NOINC `($__internal_5_$__cuda_sm70_shflsync_idx_p) ;  /* 0x00000ca000007944 */ /* 0x01efea0003c00000 */
[----:B------:R-:W-:Y:S05]  /*174d0*/  BRA `(.L_x_315) ;  /* 0xffffc98000007947 */ /* 0x000fea000383ffff */
.L_x_259:
[----:B-1----:R-:W-:Y:S01]  /*174e0*/  IMAD.MOV.U32 R12, RZ, RZ, R2 ;  /* 0x000000ffff0c7224 */ /* 0x002fe200078e0002 */
[----:B------:R-:W-:Y:S01]  /*174f0*/  MOV R11, 0x3 ;  /* 0x00000003000b7802 */ /* 0x000fe20000000f00 */
[----:B----4-:R-:W-:Y:S01]  /*17500*/  IMAD.MOV.U32 R10, RZ, RZ, 0x181f ;  /* 0x0000181fff0a7424 */ /* 0x010fe200078e00ff */
[----:B------:R-:W-:-:S02]  /*17510*/  MOV R3, 0x17530 ;  /* 0x0001753000037802 */ /* 0x000fc40000000f00 */
[----:B--23--:R-:W-:Y:S05]  /*17520*/  CALL.REL.NOINC `($__internal_5_$__cuda_sm70_shflsync_idx_p) ;  /* 0x00000c4000007944 */ /* 0x00cfea0003c00000 */
        /* <DEDUP_REMOVED lines=8> */
.L_x_261:
[----:B------:R-:W-:Y:S01]  /*175b0*/  IMAD.MOV.U32 R12, RZ, RZ, R161 ;  /* 0x000000ffff0c7224 */ /* 0x000fe200078e00a1 */
[----:B------:R-:W-:Y:S01]  /*175c0*/  MOV R11, RZ ;  /* 0x000000ff000b7202 */ /* 0x000fe20000000f00 */
[----:B------:R-:W-:Y:S01]  /*175d0*/  IMAD.MOV.U32 R10, RZ, RZ, 0x1c1f ;  /* 0x00001c1fff0a7424 */ /* 0x000fe200078e00ff */
[----:B------:R-:W-:Y:S02]  /*175e0*/  MOV R3, 0x17600 ;  /* 0x0001760000037802 */ /* 0x000fe40000000f00 */
[----:B------:R-:W-:Y:S05]  /*175f0*/  CALL.REL.NOINC `($__internal_5_$__cuda_sm70_shflsync_idx_p) ;  /* 0x00000b7000007944 */ /* 0x000fea0003c00000 */
[----:B------:R-:W-:Y:S01]  /*17600*/  MOV R163, R10 ;  /* 0x0000000a00a37202 */ /* 0x000fe20000000f00 */
[----:B------:R-:W-:Y:S05]  /*17610*/  BRA `(.L_x_317) ;  /* 0xffffccb000007947 */ /* 0x000fea000383ffff */
.L_x_262:
[----:B------:R-:W-:Y:S01]  /*17620*/  IMAD.MOV.U32 R12, RZ, RZ, R162 ;  /* 0x000000ffff0c7224 */ /* 0x000fe200078e00a2 */
[----:B------:R-:W-:Y:S01]  /*17630*/  MOV R11, RZ ;  /* 0x000000ff000b7202 */ /* 0x000fe20000000f00 */
[----:B------:R-:W-:Y:S01]  /*17640*/  IMAD.MOV.U32 R10, RZ, RZ, 0x1c1f ;  /* 0x00001c1fff0a7424 */ /* 0x000fe200078e00ff */
[----:B------:R-:W-:Y:S02]  /*17650*/  MOV R3, 0x17670 ;  /* 0x0001767000037802 */ /* 0x000fe40000000f00 */
[----:B-12---:R-:W-:Y:S05]  /*17660*/  CALL.REL.NOINC `($__internal_5_$__cuda_sm70_shflsync_idx_p) ;  /* 0x00000b0000007944 */ /* 0x006fea0003c00000 */
[----:B------:R-:W-:Y:S01]  /*17670*/  MOV R3, R10 ;  /* 0x0000000a00037202 */ /* 0x000fe20000000f00 */
[----:B------:R-:W-:Y:S05]  /*17680*/  BRA `(.L_x_318) ;  /* 0xffffcc6000007947 */ /* 0x000fea000383ffff */
.L_x_265:
[----:B----4-:R-:W-:Y:S01]  /*17690*/  IMAD.MOV.U32 R12, RZ, RZ, R161 ;  /* 0x000000ffff0c7224 */ /* 0x010fe200078e00a1 */
[----:B------:R-:W-:Y:S01]  /*176a0*/  MOV R11, 0x1 ;  /* 0x00000001000b7802 */ /* 0x000fe20000000f00 */
[----:B------:R-:W-:Y:S01]  /*176b0*/  IMAD.MOV.U32 R10, RZ, RZ, 0x1c1f ;  /* 0x00001c1fff0a7424 */ /* 0x000fe200078e00ff */
[----:B------:R-:W-:-:S02]  /*176c0*/  MOV R3, 0x176e0 ;  /* 0x000176e000037802 */ /* 0x000fc40000000f00 */
[----:B-123--:R-:W-:Y:S05]  /*176d0*/  CALL.REL.NOINC `($__internal_5_$__cuda_sm70_shflsync_idx_p) ;  /* 0x00000a9000007944 */ /* 0x00efea0003c00000 */
        /* <DEDUP_REMOVED lines=8> */
.L_x_269:
[----:B------:R-:W-:Y:S01]  /*17760*/  IMAD.MOV.U32 R12, RZ, RZ, R5 ;  /* 0x000000ffff0c7224 */ /* 0x000fe200078e0005 */
[----:B------:R-:W-:Y:S01]  /*17770*/  MOV R11, RZ ;  /* 0x000000ff000b7202 */ /* 0x000fe20000000f00 */
[----:B------:R-:W-:Y:S01]  /*17780*/  IMAD.MOV.U32 R10, RZ, RZ, 0x181f ;  /* 0x0000181fff0a7424 */ /* 0x000fe200078e00ff */
[----:B------:R-:W-:Y:S02]  /*17790*/  MOV R3, 0x177b0 ;  /* 0x000177b000037802 */ /* 0x000fe40000000f00 */
[----:B--2---:R-:W-:Y:S05]  /*177a0*/  CALL.REL.NOINC `($__internal_5_$__cuda_sm70_shflsync_idx_p) ;  /* 0x000009c000007944 */ /* 0x004fea0003c00000 */
[----:B------:R-:W-:Y:S01]  /*177b0*/  MOV R6, R10 ;  /* 0x0000000a00067202 */ /* 0x000fe20000000f00 */
[----:B------:R-:W-:Y:S05]  /*177c0*/  BRA `(.L_x_320) ;  /* 0xffffe1f000007947 */ /* 0x000fea000383ffff */
.L_x_270:
[----:B------:R-:W-:Y:S01]  /*177d0*/  IMAD.MOV.U32 R12, RZ, RZ, R4 ;  /* 0x000000ffff0c7224 */ /* 0x000fe200078e0004 */
[----:B------:R-:W-:Y:S01]  /*177e0*/  MOV R11, RZ ;  /* 0x000000ff000b7202 */ /* 0x000fe20000000f00 */
[----:B------:R-:W-:Y:S01]  /*177f0*/  IMAD.MOV.U32 R10, RZ, RZ, 0x181f ;  /* 0x0000181fff0a7424 */ /* 0x000fe200078e00ff */
[----:B------:R-:W-:Y:S02]  /*17800*/  MOV R3, 0x17820 ;  /* 0x0001782000037802 */ /* 0x000fe40000000f00 */
[----:B-123--:R-:W-:Y:S05]  /*17810*/  CALL.REL.NOINC `($__internal_5_$__cuda_sm70_shflsync_idx_p) ;  /* 0x0000095000007944 */ /* 0x00efea0003c00000 */
[----:B------:R-:W-:Y:S01]  /*17820*/  MOV R3, R10 ;  /* 0x0000000a00037202 */ /* 0x000fe20000000f00 */
[----:B------:R-:W-:Y:S05]  /*17830*/  BRA `(.L_x_321) ;  /* 0xffffe1a000007947 */ /* 0x000fea000383ffff */
.L_x_273:
[----:B-1----:R-:W-:Y:S01]  /*17840*/  IMAD.MOV.U32 R12, RZ, RZ, R5 ;  /* 0x000000ffff0c7224 */ /* 0x002fe200078e0005 */
[----:B------:R-:W-:Y:S01]  /*17850*/  MOV R11, 0x1 ;  /* 0x00000001000b7802 */ /* 0x000fe20000000f00 */
[----:B------:R-:W-:Y:S01]  /*17860*/  IMAD.MOV.U32 R10, RZ, RZ, 0x181f ;  /* 0x0000181fff0a7424 */ /* 0x000fe200078e00ff */
[----:B------:R-:W-:-:S02]  /*17870*/  MOV R3, 0x17890 ;  /* 0x0001789000037802 */ /* 0x000fc40000000f00 */
[----:B--234-:R-:W-:Y:S05]  /*17880*/  CALL.REL.NOINC `($__internal_5_$__cuda_sm70_shflsync_idx_p) ;  /* 0x000008e000007944 */ /* 0x01cfea0003c00000 */
[----:B------:R-:W-:Y:S01]  /*17890*/  IMAD.MOV.U32 R6, RZ, RZ, R10 ;  /* 0x000000ffff067224 */ /* 0x000fe200078e000a */
[----:B------:R-:W-:Y:S01]  /*178a0*/  MOV R11, 0x1 ;  /* 0x00000001000b7802 */ /* 0x000fe20000000f00 */
[----:B------:R-:W-:Y:S01]  /*178b0*/  IMAD.MOV.U32 R12, RZ, RZ, R4 ;  /* 0x000000ffff0c7224 */ /* 0x000fe200078e0004 */
[----:B------:R-:W-:-:S02]  /*178c0*/  MOV R10, 0x181f ;  /* 0x0000181f000a7802 */ /* 0x000fc40000000f00 */
[----:B------:R-:W-:Y:S02]  /*178d0*/  MOV R3, 0x178f0 ;  /* 0x000178f000037802 */ /* 0x000fe40000000f00 */
[----:B------:R-:W-:Y:S05]  /*178e0*/  CALL.REL.NOINC `($__internal_5_$__cuda_sm70_shflsync_idx_p) ;  /* 0x0000088000007944 */ /* 0x000fea0003c00000 */
[----:B------:R-:W-:Y:S05]  /*178f0*/  BRA `(.L_x_322) ;  /* 0xffffe25000007947 */ /* 0x000fea000383ffff */
.L_x_276:
[----:B-1----:R-:W-:Y:S01]  /*17900*/  IMAD.MOV.U32 R12, RZ, RZ, R5 ;  /* 0x000000ffff0c7224 */ /* 0x002fe200078e0005 */
[----:B------:R-:W-:Y:S01]  /*17910*/  MOV R11, 0x2 ;  /* 0x00000002000b7802 */ /* 0x000fe20000000f00 */
[----:B------:R-:W-:Y:S01]  /*17920*/  IMAD.MOV.U32 R10, RZ, RZ, 0x181f ;  /* 0x0000181fff0a7424 */ /* 0x000fe200078e00ff */
[----:B------:R-:W-:Y:S02]  /*17930*/  MOV R3, 0x17950 ;  /* 0x0001795000037802 */ /* 0x000fe40000000f00 */
[----:B--234-:R-:W-:Y:S05]  /*17940*/  CALL.REL.NOINC `($__internal_5_$__cuda_sm70_shflsync_idx_p) ;  /* 0x0000082000007944 */ /* 0x01cfea0003c00000 */
[----:B------:R-:W-:Y:S01]  /*17950*/  MOV R6, R10 ;  /* 0x0000000a00067202 */ /* 0x000fe20000000f00 */
[----:B------:R-:W-:Y:S05]  /*17960*/  BRA `(.L_x_323) ;  /* 0xffffe31000007947 */ /* 0x000fea000383ffff */
.L_x_277:
[----:B-1----:R-:W-:Y:S01]  /*17970*/  IMAD.MOV.U32 R12, RZ, RZ, R4 ;  /* 0x000000ffff0c7224 */ /* 0x002fe200078e0004 */
[----:B------:R-:W-:Y:S01]  /*17980*/  MOV R11, 0x2 ;  /* 0x00000002000b7802 */ /* 0x000fe20000000f00 */
[----:B------:R-:W-:Y:S01]  /*17990*/  IMAD.MOV.U32 R10, RZ, RZ, 0x181f ;  /* 0x0000181fff0a7424 */ /* 0x000fe200078e00ff */
[----:B------:R-:W-:Y:S02]  /*179a0*/  MOV R3, 0x179c0 ;  /* 0x000179c000037802 */ /* 0x000fe40000000f00 */
[----:B--234-:R-:W-:Y:S05]  /*179b0*/  CALL.REL.NOINC `($__internal_5_$__cuda_sm70_shflsync_idx_p) ;  /* 0x000007b000007944 */ /* 0x01cfea0003c00000 */
[----:B------:R-:W-:Y:S05]  /*179c0*/  BRA `(.L_x_324) ;  /* 0xffffe2d000007947 */ /* 0x000fea000383ffff */
.L_x_280:
[----:B--2---:R-:W-:Y:S01]  /*179d0*/  IMAD.MOV.U32 R12, RZ, RZ, R5 ;  /* 0x000000ffff0c7224 */ /* 0x004fe200078e0005 */
        /* <DEDUP_REMOVED lines=12> */
.L_x_282:
[----:B------:R-:W-:Y:S01]  /*17aa0*/  IMAD.MOV.U32 R12, RZ, RZ, R0 ;  /* 0x000000ffff0c7224 */ /* 0x000fe200078e0000 */
[----:B------:R-:W-:Y:S01]  /*17ab0*/  MOV R11, RZ ;  /* 0x000000ff000b7202 */ /* 0x000fe20000000f00 */
[----:B------:R-:W-:Y:S01]  /*17ac0*/  IMAD.MOV.U32 R10, RZ, RZ, 0x1f ;  /* 0x0000001fff0a7424 */ /* 0x000fe200078e00ff */
[----:B------:R-:W-:Y:S02]  /*17ad0*/  MOV R3, 0x17af0 ;  /* 0x00017af000037802 */ /* 0x000fe40000000f00 */
[----:B---3--:R-:W-:Y:S05]  /*17ae0*/  CALL.REL.NOINC `($__internal_5_$__cuda_sm70_shflsync_idx_p) ;  /* 0x0000068000007944 */ /* 0x008fea0003c00000 */
[----:B------:R-:W-:Y:S01]  /*17af0*/  MOV R4, R10 ;  /* 0x0000000a00047202 */ /* 0x000fe20000000f00 */
[----:B------:R-:W-:Y:S05]  /*17b00*/  BRA `(.L_x_326) ;  /* 0xffffe48000007947 */ /* 0x000fea000383ffff */
.L_x_283:
[----:B------:R-:W-:Y:S01]  /*17b10*/  IMAD.MOV.U32 R12, RZ, RZ, R0 ;  /* 0x000000ffff0c7224 */ /* 0x000fe200078e0000 */
[----:B------:R-:W-:Y:S01]  /*17b20*/  MOV R11, 0x1 ;  /* 0x00000001000b7802 */ /* 0x000fe20000000f00 */
[----:B------:R-:W-:Y:S01]  /*17b30*/  IMAD.MOV.U32 R10, RZ, RZ, 0x1f ;  /* 0x0000001fff0a7424 */ /* 0x000fe200078e00ff */
[----:B------:R-:W-:Y:S02]  /*17b40*/  MOV R3, 0x17b60 ;  /* 0x00017b6000037802 */ /* 0x000fe40000000f00 */
[----:B-123--:R-:W-:Y:S05]  /*17b50*/  CALL.REL.NOINC `($__internal_5_$__cuda_sm70_shflsync_idx_p) ;  /* 0x0000061000007944 */ /* 0x00efea0003c00000 */
[----:B------:R-:W-:Y:S01]  /*17b60*/  MOV R0, R10 ;  /* 0x0000000a00007202 */ /* 0x000fe20000000f00 */
[----:B------:R-:W-:Y:S05]  /*17b70*/  BRA `(.L_x_327) ;  /* 0xffffe43000007947 */ /* 0x000fea000383ffff */
.L_x_284:
[----:B------:R-:W-:Y:S02]  /*17b80*/  MOV R7, 0x1 ;  /* 0x0000000100077802 */ /* 0x000fe40000000f00 */
[----:B------:R-:W-:-:S02]  /*17b90*/  MOV R3, 0x17bb0 ;  /* 0x00017bb000037802 */ /* 0x000fc40000000f00 */
[----:B-123--:R-:W-:Y:S05]  /*17ba0*/  CALL.REL.NOINC `($__internal_6_$__cuda_sm70_shflsync_up_p) ;  /* 0x0000061000007944 */ /* 0x00efea0003c00000 */
[----:B--2---:R-:W-:Y:S01]  /*17bb0*/  MOV R3, R7 ;  /* 0x0000000700037202 */ /* 0x004fe20000000f00 */
[----:B-1----:R-:W-:Y:S05]  /*17bc0*/  BRA `(.L_x_328) ;  /* 0xffffe50000007947 */ /* 0x002fea000383ffff */
.L_x_285:
[----:B------:R-:W-:Y:S02]  /*17bd0*/  MOV R7, 0x2 ;  /* 0x0000000200077802 */ /* 0x000fe40000000f00 */
[----:B------:R-:W-:-:S02]  /*17be0*/  MOV R3, 0x17c00 ;  /* 0x00017c0000037802 */ /* 0x000fc40000000f00 */
[----:B-12---:R-:W-:Y:S05]  /*17bf0*/  CALL.REL.NOINC `($__internal_6_$__cuda_sm70_shflsync_up_p) ;  /* 0x000005c000007944 */ /* 0x006fea0003c00000 */
[----:B--2---:R-:W-:Y:S02]  /*17c00*/  SEL R7, R7, RZ, P1 ;  /* 0x000000ff07077207 */ /* 0x004fe40000800000 */
[----:B------:R-:W-:-:S03]  /*17c10*/  MOV R3, 0x17c50 ;  /* 0x00017c5000037802 */ /* 0x000fc60000000f00 */
[----:B-1----:R-:W-:Y:S02]  /*17c20*/  IMAD.IADD R8, R8, 0x1, R7 ;  /* 0x0000000108087824 */ /* 0x002fe400078e0207 */
[----:B------:R-:W-:Y:S02]  /*17c30*/  IMAD.MOV.U32 R7, RZ, RZ, 0x4 ;  /* 0x00000004ff077424 */ /* 0x000fe400078e00ff */
[----:B------:R-:W-:Y:S05]  /*17c40*/  CALL.REL.NOINC `($__internal_6_$__cuda_sm70_shflsync_up_p) ;  /* 0x0000057000007944 */ /* 0x000fea0003c00000 */
        /* <DEDUP_REMOVED lines=10> */
[----:B--2---:R-:W-:Y:S01]  /*17cf0*/  SEL R7, R7, RZ, P4 ;  /* 0x000000ff07077207 */ /* 0x004fe20002000000 */
[----:B------:R-:W-:Y:S01]  /*17d00*/  IMAD.MOV.U32 R11, RZ, RZ, 0x1f ;  /* 0x0000001fff0b7424 */ /* 0x000fe200078e00ff */
[----:B------:R-:W-:Y:S02]  /*17d10*/  MOV R10, 0x1f ;  /* 0x0000001f000a7802 */ /* 0x000fe40000000f00 */
[----:B------:R-:W-:Y:S01]  /*17d20*/  MOV R3, 0x17d60 ;  /* 0x00017d6000037802 */ /* 0x000fe20000000f00 */
[----:B-1----:R-:W-:-:S04]  /*17d30*/  IMAD.IADD R8, R7, 0x1, R8 ;  /* 0x0000000107087824 */ /* 0x002fc800078e0208 */
[----:B------:R-:W-:Y:S02]  /*17d40*/  IMAD.MOV.U32 R12, RZ, RZ, R8 ;  /* 0x000000ffff0c7224 */ /* 0x000fe400078e0008 */
[----:B------:R-:W-:Y:S05]  /*17d50*/  CALL.REL.NOINC `($__internal_5_$__cuda_sm70_shflsync_idx_p) ;  /* 0x0000041000007944 */ /* 0x000fea0003c00000 */
[----:B------:R-:W-:Y:S01]  /*17d60*/  MOV R3, R10 ;  /* 0x0000000a00037202 */ /* 0x000fe20000000f00 */
[----:B------:R-:W-:Y:S05]  /*17d70*/  BRA `(.L_x_329) ;  /* 0xffffe45000007947 */ /* 0x000fea000383ffff */
.L_x_289:
[----:B---3--:R-:W-:Y:S01]  /*17d80*/  IMAD.MOV.U32 R8, RZ, RZ, R0 ;  /* 0x000000ffff087224 */ /* 0x008fe200078e0000 */
[----:B------:R-:W-:Y:S02]  /*17d90*/  MOV R7, 0x1 ;  /* 0x0000000100077802 */ /* 0x000fe40000000f00 */
[----:B------:R-:W-:Y:S02]  /*17da0*/  MOV R3, 0x17dc0 ;  /* 0x00017dc000037802 */ /* 0x000fe40000000f00 */
[----:B------:R-:W-:Y:S05]  /*17db0*/  CALL.REL.NOINC `($__internal_6_$__cuda_sm70_shflsync_up_p) ;  /* 0x0000040000007944 */ /* 0x000fea0003c00000 */
[----:B--2---:R-:W-:Y:S01]  /*17dc0*/  MOV R3, R7 ;  /* 0x0000000700037202 */ /* 0x004fe20000000f00 */
[----:B-1----:R-:W-:Y:S05]  /*17dd0*/  BRA `(.L_x_330) ;  /* 0xffffe54000007947 */ /* 0x002fea000383ffff */
.L_x_290:
[----:B---3--:R-:W-:Y:S01]  /*17de0*/  IMAD.MOV.U32 R8, RZ, RZ, R0 ;  /* 0x000000ffff087224 */ /* 0x008fe200078e0000 */
[----:B------:R-:W-:Y:S02]  /*17df0*/  MOV R7, 0x2 ;  /* 0x0000000200077802 */ /* 0x000fe40000000f00 */
[----:B------:R-:W-:Y:S02]  /*17e00*/  MOV R3, 0x17e20 ;  /* 0x00017e2000037802 */ /* 0x000fe40000000f00 */
[----:B------:R-:W-:Y:S05]  /*17e10*/  CALL.REL.NOINC `($__internal_6_$__cuda_sm70_shflsync_up_p) ;  /* 0x000003a000007944 */ /* 0x000fea0003c00000 */
[----:B-12---:R-:W-:Y:S01]  /*17e20*/  SEL R8, R7, RZ, P1 ;  /* 0x000000ff07087207 */ /* 0x006fe20000800000 */
[----:B------:R-:W-:Y:S01]  /*17e30*/  IMAD.MOV.U32 R7, RZ, RZ, 0x4 ;  /* 0x00000004ff077424 */ /* 0x000fe200078e00ff */
[----:B------:R-:W-:-:S03]  /*17e40*/  MOV R3, 0x17e70 ;  /* 0x00017e7000037802 */ /* 0x000fc60000000f00 */
[----:B------:R-:W-:Y:S02]  /*17e50*/  IMAD.IADD R8, R0, 0x1, R8 ;  /* 0x0000000100087824 */ /* 0x000fe400078e0208 */
        /* <DEDUP_REMOVED lines=20> */
.L_x_292:
[----:B------:R-:W-:Y:S02]  /*17fa0*/  SEL R3, RZ, 0x1, P0 ;  /* 0x00000001ff037807 */ /* 0x000fe40000000000 */
[----:B------:R-:W-:Y:S02]  /*17fb0*/  MOV R0, 0x17fd0 ;  /* 0x00017fd000007802 */ /* 0x000fe40000000f00 */
[----:B---3--:R-:W-:Y:S05]  /*17fc0*/  CALL.REL.NOINC `($__internal_7_$__cuda_sm70_votesync_ballot) ;  /* 0x0000024000007944 */ /* 0x008fea0003c00000 */
[----:B------:R-:W-:Y:S05]  /*17fd0*/  BRA `(.L_x_332) ;  /* 0xffffe4d000007947 */ /* 0x000fea000383ffff */
.L_x_293:
[----:B------:R-:W-:Y:S01]  /*17fe0*/  IMAD.MOV.U32 R12, RZ, RZ, R6 ;  /* 0x000000ffff0c7224 */ /* 0x000fe200078e0006 */
[----:B--2---:R-:W-:Y:S01]  /*17ff0*/  MOV R11, R0 ;  /* 0x00000000000b7202 */ /* 0x004fe20000000f00 */
[----:B------:R-:W-:Y:S01]  /*18000*/  IMAD.MOV.U32 R10, RZ, RZ, 0x1f ;  /* 0x0000001fff0a7424 */ /* 0x000fe200078e00ff */
[----:B------:R-:W-:Y:S02]  /*18010*/  MOV R3, 0x18030 ;  /* 0x0001803000037802 */ /* 0x000fe40000000f00 */
[----:B-1-3--:R-:W-:Y:S05]  /*18020*/  CALL.REL.NOINC `($__internal_5_$__cuda_sm70_shflsync_idx_p) ;  /* 0x0000014000007944 */ /* 0x00afea0003c00000 */
[----:B------:R-:W-:Y:S01]  /*18030*/  IMAD.MOV.U32 R6, RZ, RZ, R10 ;  /* 0x000000ffff067224 */ /* 0x000fe200078e000a */
[----:B------:R-:W-:Y:S01]  /*18040*/  MOV R11, R0 ;  /* 0x00000000000b7202 */ /* 0x000fe20000000f00 */
[----:B------:R-:W-:Y:S01]  /*18050*/  IMAD.MOV.U32 R12, RZ, RZ, R5 ;  /* 0x000000ffff0c7224 */ /* 0x000fe200078e0005 */
[----:B------:R-:W-:Y:S02]  /*18060*/  MOV R10, 0x1f ;  /* 0x0000001f000a7802 */ /* 0x000fe40000000f00 */
[----:B------:R-:W-:-:S02]  /*18070*/  MOV R3, 0x18090 ;  /* 0x0001809000037802 */ /* 0x000fc40000000f00 */
[----:B------:R-:W-:Y:S05]  /*18080*/  CALL.REL.NOINC `($__internal_5_$__cuda_sm70_shflsync_idx_p) ;  /* 0x000000e000007944 */ /* 0x000fea0003c00000 */
[----:B------:R-:W-:Y:S01]  /*18090*/  MOV R5, R10 ;  /* 0x0000000a00057202 */ /* 0x000fe20000000f00 */
[----:B------:R-:W-:Y:S05]  /*180a0*/  BRA `(.L_x_333) ;  /* 0xffffe44000007947 */ /* 0x000fea000383ffff */
.L_x_296:
[----:B------:R-:W-:Y:S01]  /*180b0*/  IMAD.MOV.U32 R12, RZ, RZ, R8 ;  /* 0x000000ffff0c7224 */ /* 0x000fe200078e0008 */
[----:B------:R-:W-:Y:S01]  /*180c0*/  MOV R11, R9 ;  /* 0x00000009000b7202 */ /* 0x000fe20000000f00 */
[----:B------:R-:W-:Y:S01]  /*180d0*/  IMAD.MOV.U32 R10, RZ, RZ, 0x1f ;  /* 0x0000001fff0a7424 */ /* 0x000fe200078e00ff */
[----:B------:R-:W-:-:S02]  /*180e0*/  MOV R3, 0x18100 ;  /* 0x0001810000037802 */ /* 0x000fc40000000f00 */
[----:B-1234-:R-:W-:Y:S05]  /*180f0*/  CALL.REL.NOINC `($__internal_5_$__cuda_sm70_shflsync_idx_p) ;  /* 0x0000007000007944 */ /* 0x01efea0003c00000 */
[----:B------:R-:W-:Y:S01]  /*18100*/  MOV R9, R10 ;  /* 0x0000000a00097202 */ /* 0x000fe20000000f00 */
[----:B------:R-:W-:Y:S05]  /*18110*/  BRA `(.L_x_295) ;  /* 0xffffe43000007947 */ /* 0x000fea000383ffff */
        .weak           $__internal_4_$__cuda_sm70_shflsync_bfly_p
        .type           $__internal_4_$__cuda_sm70_shflsync_bfly_p,@function
        .size           $__internal_4_$__cuda_sm70_shflsync_bfly_p,($__internal_5_$__cuda_sm70_shflsync_idx_p - $__internal_4_$__cuda_sm70_shflsync_bfly_p)
$__internal_4_$__cuda_sm70_shflsync_bfly_p:
[----:B------:R-:W-:Y:S01]  /*18120*/  MOV R8, R5 ;  /* 0x0000000500087202 */ /* 0x000fe20000000f00 */
[----:B------:R-:W-:Y:S04]  /*18130*/  WARPSYNC R2 ;  /* 0x0000000200007348 */ /* 0x000fe80003800000 */
[----:B------:R-:W-:Y:S01]  /*18140*/  MOV R9, 0x0 ;  /* 0x0000000000097802 */ /* 0x000fe20000000f00 */
[----:B------:R1:W2:Y:S03]  /*18150*/  SHFL.BFLY PT, R6, R7, R6, R4 ;  /* 0x0c00000607067389 */ /* 0x0002a600000e0004 */
[----:B------:R-:W-:Y:S05]  /*18160*/  RET.REL.NODEC R8 `(_ZN7cutlass13device_kernelIN5flash19enable_sm80_to_sm89INS1_16FlashAttnFwdSm80INS1_25CollectiveMainloopFwdSm80ILi8ELi1ELb0EN4cute5tupleIJNS5_1CILi128EEENS7_ILi64EEENS7_ILi192EEEEEELi192ENS_6half_tEfNS_4arch4Sm80ELb0ELb0ELb0ELb1ELb0ELb1ELb1ELb1EEENS1_21CollectiveEpilogueFwdINS6_IJS8_SA_S9_EEENS6_IJNS7_ILi1EEESI_SI_EEESC_SE_Li256ELb1ELb1ELb1ELb0EEENS1_36VarlenDynamicPersistentTileSchedulerILi128ELi64ELi256ELi256ELb1ELb1ELb0ELb0ELb1ELb1EEEEEEEEEvNT_6ParamsE) ;  /* 0xfffe7e9008007950 */ /* 0x000fea0003c3ffff */
        .weak           $__internal_5_$__cuda_sm70_shflsync_idx_p
        .type           $__internal_5_$__cuda_sm70_shflsync_idx_p,@function
        .size           $__internal_5_$__cuda_sm70_shflsync_idx_p,($__internal_6_$__cuda_sm70_shflsync_up_p - $__internal_5_$__cuda_sm70_shflsync_idx_p)
$__internal_5_$__cuda_sm70_shflsync_idx_p:
[----:B------:R-:W-:Y:S04]  /*18170*/  WARPSYNC R203 ;  /* 0x000000cb00007348 */ /* 0x000fe80003800000 */
[----:B------:R1:W2:Y:S01]  /*18180*/  SHFL.IDX PT, R10, R12, R11, R10 ;  /* 0x0000000b0c0a7389 */ /* 0x0002a200000e000a */
[----:B------:R-:W-:-:S02]  /*18190*/  MOV R13, 0x0 ;  /* 0x00000000000d7802 */ /* 0x000fc40000000f00 */
[----:B-1----:R-:W-:-:S04]  /*181a0*/  MOV R12, R3 ;  /* 0x00000003000c7202 */ /* 0x002fc80000000f00 */
[----:B--2---:R-:W-:Y:S05]  /*181b0*/  RET.REL.NODEC R12 `(_ZN7cutlass13device_kernelIN5flash19enable_sm80_to_sm89INS1_16FlashAttnFwdSm80INS1_25CollectiveMainloopFwdSm80ILi8ELi1ELb0EN4cute5tupleIJNS5_1CILi128EEENS7_ILi64EEENS7_ILi192EEEEEELi192ENS_6half_tEfNS_4arch4Sm80ELb0ELb0ELb0ELb1ELb0ELb1ELb1ELb1EEENS1_21CollectiveEpilogueFwdINS6_IJS8_SA_S9_EEENS6_IJNS7_ILi1EEESI_SI_EEESC_SE_Li256ELb1ELb1ELb1ELb0EEENS1_36VarlenDynamicPersistentTileSchedulerILi128ELi64ELi256ELi256ELb1ELb1ELb0ELb0ELb1ELb1EEEEEEEEEvNT_6ParamsE) ;  /* 0xfffe7e400c007950 */ /* 0x004fea0003c3ffff */
        .weak           $__internal_6_$__cuda_sm70_shflsync_up_p
        .type           $__internal_6_$__cuda_sm70_shflsync_up_p,@function
        .size           $__internal_6_$__cuda_sm70_shflsync_up_p,($__internal_7_$__cuda_sm70_votesync_ballot - $__internal_6_$__cuda_sm70_shflsync_up_p)
$__internal_6_$__cuda_sm70_shflsync_up_p:
[----:B------:R-:W-:Y:S01]  /*181c0*/  MOV R10, R3 ;  /* 0x00000003000a7202 */ /* 0x000fe20000000f00 */
[----:B------:R-:W-:Y:S04]  /*181d0*/  WARPSYNC R208 ;  /* 0x000000d000007348 */ /* 0x000fe80003800000 */
[----:B------:R-:W-:Y:S01]  /*181e0*/  MOV R11, 0x0 ;  /* 0x00000000000b7802 */ /* 0x000fe20000000f00 */
[----:B------:R1:W2:Y:S03]  /*181f0*/  SHFL.UP PT, R7, R8, R7, R209 ;  /* 0x0400000708077389 */ /* 0x0002a600000e00d1 */
[----:B------:R-:W-:Y:S05]  /*18200*/  RET.REL.NODEC R10 `(_ZN7cutlass13device_kernelIN5flash19enable_sm80_to_sm89INS1_16FlashAttnFwdSm80INS1_25CollectiveMainloopFwdSm80ILi8ELi1ELb0EN4cute5tupleIJNS5_1CILi128EEENS7_ILi64EEENS7_ILi192EEEEEELi192ENS_6half_tEfNS_4arch4Sm80ELb0ELb0ELb0ELb1ELb0ELb1ELb1ELb1EEENS1_21CollectiveEpilogueFwdINS6_IJS8_SA_S9_EEENS6_IJNS7_ILi1EEESI_SI_EEESC_SE_Li256ELb1ELb1ELb1ELb0EEENS1_36VarlenDynamicPersistentTileSchedulerILi128ELi64ELi256ELi256ELb1ELb1ELb0ELb0ELb1ELb1EEEEEEEEEvNT_6ParamsE) ;  /* 0xfffe7df00a007950 */ /* 0x000fea0003c3ffff */
        .weak           $__internal_7_$__cuda_sm70_votesync_ballot
        .type           $__internal_7_$__cuda_sm70_votesync_ballot,@function
        .size           $__internal_7_$__cuda_sm70_votesync_ballot,(.L_x_2458 - $__internal_7_$__cuda_sm70_votesync_ballot)
$__internal_7_$__cuda_sm70_votesync_ballot:
[----:B------:R-:W-:Y:S01]  /*18210*/  ISETP.NE.U32.AND P0, PT, R3, 0x1, PT ;  /* 0x000000010300780c */ /* 0x000fe20003f05070 */
[----:B------:R-:W-:Y:S01]  /*18220*/  IMAD.MOV.U32 R10, RZ, RZ, R0 ;  /* 0x000000ffff0a7224 */ /* 0x000fe200078e0000 */
[----:B------:R-:W-:Y:S04]  /*18230*/  WARPSYNC R202 ;  /* 0x000000ca00007348 */ /* 0x000fe80003800000 */
[----:B------:R-:W-:-:S07]  /*18240*/  IMAD.MOV.U32 R11, RZ, RZ, 0x0 ;  /* 0x00000000ff0b7424 */ /* 0x000fce00078e00ff */
[----:B------:R-:W-:-:S04]  /*18250*/  VOTE.ANY R7, PT, !P0 ;  /* 0x0000000000077806 */ /* 0x000fc800040e0100 */
[----:B------:R-:W-:Y:S01]  /*18260*/  LOP3.LUT R7, R7, R202, RZ, 0xc0, !PT ;  /* 0x000000ca07077212 */ /* 0x000fe200078ec0ff */
[----:B------:R-:W-:Y:S06]  /*18270*/  RET.REL.NODEC R10 `(_ZN7cutlass13device_kernelIN5flash19enable_sm80_to_sm89INS1_16FlashAttnFwdSm80INS1_25CollectiveMainloopFwdSm80ILi8ELi1ELb0EN4cute5tupleIJNS5_1CILi128EEENS7_ILi64EEENS7_ILi192EEEEEELi192ENS_6half_tEfNS_4arch4Sm80ELb0ELb0ELb0ELb1ELb0ELb1ELb1ELb1EEENS1_21CollectiveEpilogueFwdINS6_IJS8_SA_S9_EEENS6_IJNS7_ILi1EEESI_SI_EEESC_SE_Li256ELb1ELb1ELb1ELb0EEENS1_36VarlenDynamicPersistentTileSchedulerILi128ELi64ELi256ELi256ELb1ELb1ELb0ELb0ELb1ELb1EEEEEEEEEvNT_6ParamsE) ;  /* 0xfffe7d800a007950 */ /* 0x000fec0003c3ffff */
.L_x_334:
        /* <DEDUP_REMOVED lines=16> */
.L_x_2458:


//--------------------- .text._ZN7cutlass13device_kernelIN5flash19enable_sm80_to_sm89INS1_16FlashAttnFwdSm80INS1_25CollectiveMainloopFwdSm80ILi8ELi1ELb0EN4cute5tupleIJNS5_1CILi128EEENS7_ILi64EEENS7_ILi192EEEEEELi192ENS_6half_tEfNS_4arch4Sm80ELb0ELb1ELb0ELb0ELb0ELb0ELb1ELb1EEENS1_21CollectiveEpilogueFwdINS6_IJS8_SA_S9_EEENS6_IJNS7_ILi1EEESI_SI_EEESC_SE_Li256ELb0ELb1ELb1ELb0EEENS1_19SingleTileSchedulerILb0ELb1ELb1ELi128EEEEEEEEEvNT_6ParamsE --------------------------
	.section	.text._ZN7cutlass13device_kernelIN5flash19enable_sm80_to_sm89INS1_16FlashAttnFwdSm80INS1_25CollectiveMainloopFwdSm80ILi8ELi1ELb0EN4cute5tupleIJNS5_1CILi128EEENS7_ILi64EEENS7_ILi192EEEEEELi192ENS_6half_tEfNS_4arch4Sm80ELb0ELb1ELb0ELb0ELb0ELb0ELb1ELb1EEENS1_21CollectiveEpilogueFwdINS6_IJS8_SA_S9_EEENS6_IJNS7_ILi1EEESI_SI_EEESC_SE_Li256ELb0ELb1ELb1ELb0EEENS1_19SingleTileSchedulerILb0ELb1ELb1ELi128EEEEEEEEEvNT_6ParamsE,"ax",@progbits
	.sectioninfo	@"SHI_REGISTERS=240"
	.align	128
.text._ZN7cutlass13device_kernelIN5flash19enable_sm80_to_sm89INS1_16FlashAttnFwdSm80INS1_25CollectiveMainloopFwdSm80ILi8ELi1ELb0EN4cute5tupleIJNS5_1CILi128EEENS7_ILi64EEENS7_ILi192EEEEEELi192ENS_6half_tEfNS_4arch4Sm80ELb0ELb1ELb0ELb0ELb0ELb0ELb1ELb1EEENS1_21CollectiveEpilogueFwdINS6_IJS8_SA_S9_EEENS6_IJNS7_ILi1EEESI_SI_EEESC_SE_Li256ELb0ELb1ELb1ELb0EEENS1_19SingleTileSchedulerILb0ELb1ELb1ELi128EEEEEEEEEvNT_6ParamsE:
        .type           _ZN7cutlass13device_kernelIN5flash19enable_sm80_to_sm89INS1_16FlashAttnFwdSm80INS1_25CollectiveMainloopFwdSm80ILi8ELi1ELb0EN4cute5tupleIJNS5_1CILi128EEENS7_ILi64EEENS7_ILi192EEEEEELi192ENS_6half_tEfNS_4arch4Sm80ELb0ELb1ELb0ELb0ELb0ELb0ELb1ELb1EEENS1_21CollectiveEpilogueFwdINS6_IJS8_SA_S9_EEENS6_IJNS7_ILi1EEESI_SI_EEESC_SE_Li256ELb0ELb1ELb1ELb0EEENS1_19SingleTileSchedulerILb0ELb1ELb1ELi128EEEEEEEEEvNT_6ParamsE,@function
        .size           _ZN7cutlass13device_kernelIN5flash19enable_sm80_to_sm89INS1_16FlashAttnFwdSm80INS1_25CollectiveMainloopFwdSm80ILi8ELi1ELb0EN4cute5tupleIJNS5_1CILi128EEENS7_ILi64EEENS7_ILi192EEEEEELi192ENS_6half_tEfNS_4arch4Sm80ELb0ELb1ELb0ELb0ELb0ELb0ELb1ELb1EEENS1_21CollectiveEpilogueFwdINS6_IJS8_SA_S9_EEENS6_IJNS7_ILi1EEESI_SI_EEESC_SE_Li256ELb0ELb1ELb1ELb0EEENS1_19SingleTileSchedulerILb0ELb1ELb1ELi128EEEEEEEEEvNT_6ParamsE,(.L_x_2463 - _ZN7cutlass13device_kernelIN5flash19enable_sm80_to_sm89INS1_16FlashAttnFwdSm80INS1_25CollectiveMainloopFwdSm80ILi8ELi1ELb0EN4cute5tupleIJNS5_1CILi128EEENS7_ILi64EEENS7_ILi192EEEEEELi192ENS_6half_tEfNS_4arch4Sm80ELb0ELb1ELb0ELb0ELb0ELb0ELb1ELb1EEENS1_21CollectiveEpilogueFwdINS6_IJS8_SA_S9_EEENS6_IJNS7_ILi1EEESI_SI_EEESC_SE_Li256ELb0ELb1ELb1ELb0EEENS1_19SingleTileSchedulerILb0ELb1ELb1ELi128EEEEEEEEEvNT_6ParamsE)
        .other          _ZN7cutlass13device_kernelIN5flash19enable_sm80_to_sm89INS1_16FlashAttnFwdSm80INS1_25CollectiveMainloopFwdSm80ILi8ELi1ELb0EN4cute5tupleIJNS5_1CILi128EEENS7_ILi64EEENS7_ILi192EEEEEELi192ENS_6half_tEfNS_4arch4Sm80ELb0ELb1ELb0ELb0ELb0ELb0ELb1ELb1EEENS1_21CollectiveEpilogueFwdINS6_IJS8_SA_S9_EEENS6_IJNS7_ILi1EEESI_SI_EEESC_SE_Li256ELb0ELb1ELb1ELb0EEENS1_19SingleTileSchedulerILb0ELb1ELb1ELi128EEEEEEEEEvNT_6ParamsE,@"STO_CUDA_ENTRY STV_DEFAULT"
_ZN7cutlass13device_kernelIN5flash19enable_sm80_to_sm89INS1_16FlashAttnFwdSm80INS1_25CollectiveMainloopFwdSm80ILi8ELi1ELb0EN4cute5tupleIJNS5_1CILi128EEENS7_ILi64EEENS7_ILi192EEEEEELi192ENS_6half_tEfNS_4arch4Sm80ELb0ELb1ELb0ELb0ELb0ELb0ELb1ELb1EEENS1_21CollectiveEpilogueFwdINS6_IJS8_SA_S9_EEENS6_IJNS7_ILi1EEESI_SI_EEESC_SE_Li256ELb0ELb1ELb1ELb0EEENS1_19SingleTileSchedulerILb0ELb1ELb1ELi128EEEEEEEEEvNT_6ParamsE:
[----:B------:R-:W-:Y:S02]  /*0000*/  MOV R1, c[0x0][0x28] ;  /* 0x00000a0000017a02 */ /* 0x000fe40000000f00 */
[----:B------:R-:W1:Y:S01]  /*0010*/  S2R R80, SR_TID.X ;  /* 0x0000000000507919 */ /* 0x000e620000002100 */
[----:B------:R-:W2:Y:S03]  /*0020*/  S2UR UR6, SR_CTAID.Y ;  /* 0x00000000000679c3 */ /* 0x000ea60000002600 */
        /* <DEDUP_REMOVED lines=14> */
.L_x_335:
[----:B---3--:R-:W-:Y:S02]  /*0110*/  ULDC.64 UR4, c[0x0][0x550] ;  /* 0x0001540000047ab9 */ /* 0x008fe40000000a00 */
[----:B------:R-:W-:Y:S02]  /*0120*/  UISETP.NE.AND UP0, UPT, UR4, 0x1, UPT ;  /* 0x000000010400788c */ /* 0x000fe4000bf05270 */
[----:B------:R-:W-:-:S02]  /*0130*/  UIMAD.WIDE.U32 UR8, UR6, UR5, URZ ;  /* 0x00000005060872a5 */ /* 0x000fc4000f8e003f */
[----:B------:R-:W-:Y:S02]  /*0140*/  ULDC UR4, c[0x0][0x558] ;  /* 0x0001560000047ab9 */ /* 0x000fe40000000800 */
[----:B------:R-:W-:-:S05]  /*0150*/  UMOV UR15, UR6 ;  /* 0x00000006000f7c82 */ /* 0x000fca0008000000 */
[----:B------:R-:W-:-:S03]  /*0160*/  @UP0 USHF.R.U32.HI UR15, URZ, UR4, UR9 ;  /* 0x000000043f0f0299 */ /* 0x000fc60008011609 */
.L_x_336:
[----:B------:R-:W-:Y:S01]  /*0170*/  ISETP.GE.AND P0, PT, R0, RZ, PT ;  /* 0x000000ff0000720c */ /* 0x000fe20003f06270 */
[----:B------:R-:W-:Y:S02]  /*0180*/  UIADD3 UR4, -UR15, URZ, URZ ;  /* 0x0000003f0f047290 */ /* 0x000fe4000fffe13f */
[----:B------:R-:W-:Y:S02]  /*0190*/  ULDC UR9, c[0x0][0x550] ;  /* 0x0001540000097ab9 */ /* 0x000fe40000000800 */
[----:B------:R-:W-:-:S08]  /*01a0*/  UIMAD UR9, UR4, UR9, UR6 ;  /* 0x00000009040972a4 */ /* 0x000fd0000f8e0206 */
[----:B------:R-:W-:Y:S05]  /*01b0*/  @!P0 EXIT ;  /* 0x000000000000894d */ /* 0x000fea0003800000 */
[----:B------:R-:W1:Y:S01]  /*01c0*/  S2UR UR18, SR_CTAID.X ;  /* 0x00000000001279c3 */ /* 0x000e620000002500 */
[----:B------:R-:W-:Y:S02]  /*01d0*/  ULDC UR4, c[0x0][0x2c4] ;  /* 0x0000b10000047ab9 */ /* 0x000fe40000000800 */
[----:B------:R-:W-:Y:S02]  /*01e0*/  UISETP.NE.AND UP2, UPT, UR4, 0x1, UPT ;  /* 0x000000010400788c */ /* 0x000fe4000bf45270 */
[----:B------:R-:W-:Y:S02]  /*01f0*/  UMOV UR8, 0x1 ;  /* 0x0000000100087882 */ /* 0x000fe40000000000 */
[----:B------:R-:W-:Y:S02]  /*0200*/  ULDC.64 UR4, c[0x0][0x328] ;  /* 0x0000ca0000047ab9 */ /* 0x000fe40000000a00 */
[----:B------:R-:W-:Y:S02]  /*0210*/  UISETP.LE.AND UP1, UPT, UR8, UR5, UPT ;  /* 0x000000050800728c */ /* 0x000fe4000bf23270 */
[----:B------:R-:W-:-:S02]  /*0220*/  ULDC.64 UR10, c[0x0][0x2c8] ;  /* 0x0000b200000a7ab9 */ /* 0x000fc40000000a00 */
[----:B------:R-:W-:Y:S02]  /*0230*/  ULDC UR6, c[0x0][0x168] ;  /* 0x00005a0000067ab9 */ /* 0x000fe40000000800 */
[----:B------:R-:W-:Y:S01]  /*0240*/  PLOP3.LUT P0, PT, PT, PT, UP1, 0x40, 0x0 ;  /* 0x000000000000781c */ /* 0x000fe20003f0e818 */
[----:B------:R-:W-:Y:S02]  /*0250*/  UIADD3 UR6, UR8, -UR6, URZ ;  /* 0x8000000608067290 */ /* 0x000fe4000fffe03f */
[----:B------:R-:W-:Y:S02]  /*0260*/  ULDC UR5, c[0x0][0x1d0] ;  /* 0x0000740000057ab9 */ /* 0x000fe40000000800 */
[----:B-1----:R-:W-:-:S04]  /*0270*/  USHF.L.U32 UR7, UR18, 0x7, URZ ;  /* 0x0000000712077899 */ /* 0x002fc8000800063f */
[----:B------:R-:W-:-:S04]  /*0280*/  @UP2 UIADD3 UR12, UR7, 0x7f, URZ ;  /* 0x0000007f070c2890 */ /* 0x000fc8000fffe03f */
[----:B------:R-:W-:Y:S02]  /*0290*/  UIMAD.WIDE.U32 UR12, UR12, UR10, URZ ;  /* 0x0000000a0c0c72a5 */ /* 0x000fe4000f8e003f */
[----:B------:R-:W-:Y:S02]  /*02a0*/  UIADD3 UR10, UR7, 0x7f, URZ ;  /* 0x0000007f070a7890 */ /* 0x000fe4000fffe03f */
[----:B------:R-:W-:-:S04]  /*02b0*/  @UP2 USHF.R.U32.HI UR10, URZ, UR11, UR13 ;  /* 0x0000000b3f0a2299 */ /* 0x000fc8000801160d */
[----:B------:R-:W-:-:S04]  /*02c0*/  UIADD3 UR5, UR10, UR5, UR6 ;  /* 0x000000050a057290 */ /* 0x000fc8000fffe006 */
[----:B------:R-:W-:Y:S01]  /*02d0*/  UIADD3 UR6, UR5, UR4, URZ ;  /* 0x0000000405067290 */ /* 0x000fe2000fffe03f */
[----:B------:R-:W-:Y:S05]  /*02e0*/  @P0 BRA `(.L_x_337) ;  /* 0x0000014000000947 */ /* 0x000fea0003800000 */
[----:B------:R-:W-:Y:S01]  /*02f0*/  ISETP.LT.AND P0, PT, RZ, UR5, PT ;  /* 0x00000005ff007c0c */ /* 0x000fe2000bf01270 */
[----:B------:R-:W-:-:S12]  /*0300*/  UIADD3 UR10, UR5, -0x1, URZ ;  /* 0xffffffff050a7890 */ /* 0x000fd8000fffe03f */
[----:B------:R-:W-:Y:S05]  /*0310*/  @P0 BRA `(.L_x_338) ;  /* 0x0000008000000947 */ /* 0x000fea0003800000 */
[----:B------:R-:W-:Y:S02]  /*0320*/  ULDC UR4, c[0x0][0x32c] ;  /* 0x0000cb0000047ab9 */ /* 0x000fe40000000800 */
[----:B------:R-:W-:Y:S02]  /*0330*/  UISETP.NE.AND UP0, UPT, UR8, UR4, UPT ;  /* 0x000000040800728c */ /* 0x000fe4000bf05270 */
[----:B------:R-:W-:-:S03]  /*0340*/  UIADD3 UR10, -UR5, URZ, URZ ;  /* 0x0000003f050a7290 */ /* 0x000fc6000fffe13f */
[----:B------:R-:W-:Y:S02]  /*0350*/  ULDC.64 UR4, c[0x0][0x330] ;  /* 0x0000cc0000047ab9 */ /* 0x000fe40000000a00 */
[----:B------:R-:W-:-:S04]  /*0360*/  UIMAD.WIDE.U32 UR12, UR10, UR4, URZ ;  /* 0x000000040a0c72a5 */ /* 0x000fc8000f8e003f */
[----:B------:R-:W-:-:S04]  /*0370*/  @UP0 USHF.R.U32.HI UR10, URZ, UR5, UR13 ;  /* 0x000000053f0a0299 */ /* 0x000fc8000801160d */
[----:B------:R-:W-:Y:S01]  /*0380*/  ULOP3.LUT UR10, URZ, UR10, URZ, 0x33, !UPT ;  /* 0x0000000a3f0a7292 */ /* 0x000fe2000f8e333f */
[----:B------:R-:W-:Y:S05]  /*0390*/  BRA `(.L_x_339) ;  /* 0x0000005000007947 */ /* 0x000fea0003800000 */
.L_x_338:
[----:B------:R-:W-:Y:S02]  /*03a0*/  ULDC UR4, c[0x0][0x32c] ;  /* 0x0000cb0000047ab9 */ /* 0x000fe40000000800 */
[----:B------:R-:W-:-:S03]  /*03b0*/  UISETP.NE.AND UP0, UPT, UR8, UR4, UPT ;  /* 0x000000040800728c */ /* 0x000fc6000bf05270 */
[----:B------:R-:W-:Y:S02]  /*03c0*/  ULDC.64 UR4, c[0x0][0x330] ;  /* 0x0000cc0000047ab9 */ /* 0x000fe40000000a00 */
[----:B------:R-:W-:-:S06]  /*03d0*/  UIMAD.WIDE.U32 UR12, UR10, UR4, URZ ;  /* 0x000000040a0c72a5 */ /* 0x000fcc000f8e003f */
[----:B------:R-:W-:Y:S02]  /*03e0*/  @UP0 USHF.R.U32.HI UR10, URZ, UR5, UR13 ;  /* 0x000000053f0a0299 */ /* 0x000fe4000801160d */
.L_x_339:
[----:B------:R-:W-:Y:S02]  /*03f0*/  ULDC UR4, c[0x0][0x32c] ;  /* 0x0000cb0000047ab9 */ /* 0x000fe40000000800 */
[----:B------:R-:W-:-:S04]  /*0400*/  UIMAD UR4, UR10, UR4, UR4 ;  /* 0x000000040a0472a4 */ /* 0x000fc8000f8e0204 */
[----:B------:R-:W-:-:S04]  /*0410*/  UISETP.LT.AND UP0, UPT, UR6, UR4, UPT ;  /* 0x000000040600728c */ /* 0x000fc8000bf01270 */
[----:B------:R-:W-:-:S03]  /*0420*/  USEL UR6, UR6, UR4, UP0 ;  /* 0x0000000406067287 */ /* 0x000fc60008000000 */
.L_x_337:
[----:B------:R-:W-:Y:S01]  /*0430*/  ULDC.64 UR4, c[0x0][0x2c8] ;  /* 0x0000b20000047ab9 */ /* 0x000fe20000000a00 */
[----:B------:R-:W-:Y:S01]  /*0440*/  PLOP3.LUT P0, PT, PT, PT, UP1, 0x40, 0x0 ;  /* 0x000000000000781c */ /* 0x000fe20003f0e818 */
[----:B------:R-:W-:Y:S02]  /*0450*/  UIMAD.WIDE.U32 UR12, UR7, UR4, URZ ;  /* 0x00000004070c72a5 */ /* 0x000fe4000f8e003f */
[----:B------:R-:W-:Y:S02]  /*0460*/  UMOV UR8, 0x3f ;  /* 0x0000003f00087882 */ /* 0x000fe40000000000 */
[----:B------:R-:W-:Y:S02]  /*0470*/  ULDC UR4, c[0x0][0x1d0] ;  /* 0x0000740000047ab9 */ /* 0x000fe40000000800 */
[----:B------:R-:W-:Y:S02]  /*0480*/  UIADD3 UR6, UR6, 0x3f, URZ ;  /* 0x0000003f06067890 */ /* 0x000fe4000fffe03f */
[----:B------:R-:W-:-:S02]  /*0490*/  UIADD3 UR8, UR8, UR4, URZ ;  /* 0x0000000408087290 */ /* 0x000fc4000fffe03f */
[----:B------:R-:W-:Y:S02]  /*04a0*/  UMOV UR10, UR7 ;  /* 0x00000007000a7c82 */ /* 0x000fe40008000000 */
[----:B------:R-:W-:Y:S02]  /*04b0*/  @UP2 USHF.R.U32.HI UR10, URZ, UR5, UR13 ;  /* 0x000000053f0a2299 */ /* 0x000fe4000801160d */
[----:B------:R-:W-:Y:S02]  /*04c0*/  USHF.R.S32.HI UR12, URZ, 0x1f, UR6 ;  /* 0x0000001f3f0c7899 */ /* 0x000fe40008011406 */
[----:B------:R-:W-:Y:S02]  /*04d0*/  USHF.R.S32.HI UR13, URZ, 0x1f, UR8 ;  /* 0x0000001f3f0d7899 */ /* 0x000fe40008011408 */
[----:B------:R-:W-:Y:S02]  /*04e0*/  ULEA.HI UR12, UR12, UR6, URZ, 0x6 ;  /* 0x000000060c0c7291 */ /* 0x000fe4000f8f303f */
[----:B------:R-:W-:-:S02]  /*04f0*/  ULEA.HI UR13, UR13, UR8, URZ, 0x6 ;  /* 0x000000080d0d7291 */ /* 0x000fc4000f8f303f */
[----:B------:R-:W-:Y:S02]  /*0500*/  ULDC UR11, c[0x0][0x168] ;  /* 0x00005a00000b7ab9 */ /* 0x000fe40000000800 */
[----:B------:R-:W-:Y:S02]  /*0510*/  UIADD3 UR6, UR4, -UR11, URZ ;  /* 0x8000000b04067290 */ /* 0x000fe4000fffe03f */
[----:B------:R-:W-:Y:S02]  /*0520*/  USHF.R.S32.HI UR12, URZ, 0x6, UR12 ;  /* 0x000000063f0c7899 */ /* 0x000fe4000801140c */
[----:B------:R-:W-:Y:S02]  /*0530*/  USHF.R.S32.HI UR13, URZ, 0x6, UR13 ;  /* 0x000000063f0d7899 */ /* 0x000fe4000801140d */
[----:B------:R-:W-:Y:S02]  /*0540*/  UIADD3 UR4, UR6, UR10, URZ ;  /* 0x0000000a06047290 */ /* 0x000fe4000fffe03f */
[----:B------:R-:W-:-:S02]  /*0550*/  UISETP.LT.AND UP0, UPT, UR13, UR12, UPT ;  /* 0x0000000c0d00728c */ /* 0x000fc4000bf01270 */
[----:B------:R-:W-:Y:S02]  /*0560*/  ULDC UR5, c[0x0][0x324] ;  /* 0x0000c90000057ab9 */ /* 0x000fe40000000800 */
[----:B------:R-:W-:Y:S02]  /*0570*/  UIADD3 UR8, UR4, -UR5, URZ ;  /* 0x8000000504087290 */ /* 0x000fe4000fffe03f */
[----:B------:R-:W-:Y:S01]  /*0580*/  USEL UR13, UR13, UR12, UP0 ;  /* 0x0000000c0d0d7287 */ /* 0x000fe20008000000 */
[----:B------:R-:W-:Y:S05]  /*0590*/  @P0 BRA `(.L_x_340) ;  /* 0x0000015000000947 */ /* 0x000fea0003800000 */
[----:B------:R-:W-:Y:S02]  /*05a0*/  UMOV UR10, UR4 ;  /* 0x00000004000a7c82 */ /* 0x000fe40008000000 */
[----:B------:R-:W-:-:S06]  /*05b0*/  UISETP.GT.AND UP0, UPT, UR10, -0x1, UPT ;  /* 0xffffffff0a00788c */ /* 0x000fcc000bf04270 */
[----:B------:R-:W-:-:S13]  /*05c0*/  PLOP3.LUT P0, PT, PT, PT, UP0, 0x80, 0x0 ;  /* 0x000000000000781c */ /* 0x000fda0003f0f008 */
[----:B------:R-:W-:Y:S05]  /*05d0*/  @P0 BRA `(.L_x_341) ;  /* 0x0000008000000947 */ /* 0x000fea0003800000 */
[----:B------:R-:W-:Y:S02]  /*05e0*/  ULDC UR4, c[0x0][0x32c] ;  /* 0x0000cb0000047ab9 */ /* 0x000fe40000000800 */
[----:B------:R-:W-:Y:S02]  /*05f0*/  UISETP.NE.AND UP0, UPT, UR4, 0x1, UPT ;  /* 0x000000010400788c */ /* 0x000fe4000bf05270 */
[----:B------:R-:W-:Y:S02]  /*0600*/  ULOP3.LUT UR10, URZ, UR10, URZ, 0x33, !UPT ;  /* 0x0000000a3f0a7292 */ /* 0x000fe4000f8e333f */
[----:B------:R-:W-:Y:S02]  /*0610*/  ULDC.64 UR4, c[0x0][0x330] ;  /* 0x0000cc0000047ab9 */ /* 0x000fe40000000a00 */
[----:B------:R-:W-:-:S05]  /*0620*/  UIMAD.WIDE.U32 UR16, UR10, UR4, URZ ;  /* 0x000000040a1072a5 */ /* 0x000fca000f8e003f */
[----:B------:R-:W-:-:S04]  /*0630*/  @UP0 USHF.R.U32.HI UR10, URZ, UR5, UR17 ;  /* 0x000000053f0a0299 */ /* 0x000fc80008011611 */
[----:B------:R-:W-:Y:S01]  /*0640*/  ULOP3.LUT UR10, URZ, UR10, URZ, 0x33, !UPT ;  /* 0x0000000a3f0a7292 */ /* 0x000fe2000f8e333f */
[----:B------:R-:W-:Y:S05]  /*0650*/  BRA `(.L_x_342) ;  /* 0x0000005000007947 */ /* 0x000fea0003800000 */
.L_x_341:
[----:B------:R-:W-:Y:S02]  /*0660*/  ULDC UR4, c[0x0][0x32c] ;  /* 0x0000cb0000047ab9 */ /* 0x000fe40000000800 */
[----:B------:R-:W-:-:S03]  /*0670*/  UISETP.NE.AND UP0, UPT, UR4, 0x1, UPT ;  /* 0x000000010400788c */ /* 0x000fc6000bf05270 */
[----:B------:R-:W-:Y:S02]  /*0680*/  ULDC.64 UR4, c[0x0][0x330] ;  /* 0x0000cc0000047ab9 */ /* 0x000fe40000000a00 */
[----:B------:R-:W-:-:S06]  /*0690*/  UIMAD.WIDE.U32 UR16, UR10, UR4, URZ ;  /* 0x000000040a1072a5 */ /* 0x000fcc000f8e003f */
[----:B------:R-:W-:Y:S02]  /*06a0*/  @UP0 USHF.R.U32.HI UR10, URZ, UR5, UR17 ;  /* 0x000000053f0a0299 */ /* 0x000fe40008011611 */
.L_x_342:
[----:B------:R-:W-:Y:S02]  /*06b0*/  ULDC UR4, c[0x0][0x32c] ;  /* 0x0000cb0000047ab9 */ /* 0x000fe40000000800 */
[----:B------:R-:W-:-:S04]  /*06c0*/  UIMAD UR4, UR10, UR4, URZ ;  /* 0x000000040a0472a4 */ /* 0x000fc8000f8e023f */
[----:B------:R-:W-:-:S04]  /*06d0*/  UISETP.LT.AND UP0, UPT, UR8, UR4, UPT ;  /* 0x000000040800728c */ /* 0x000fc8000bf01270 */
[----:B------:R-:W-:-:S04]  /*06e0*/  USEL UR8, UR8, UR4, !UP0 ;  /* 0x0000000408087287 */ /* 0x000fc8000c000000 */
.L_x_340:
[----:B------:R-:W-:Y:S02]  /*06f0*/  USHF.R.S32.HI UR4, URZ, 0x1f, UR8 ;  /* 0x0000001f3f047899 */ /* 0x000fe40008011408 */
[----:B------:R-:W-:Y:S02]  /*0700*/  ULDC UR5, c[0x0][0x338] ;  /* 0x0000ce0000057ab9 */ /* 0x000fe40000000800 */
[----:B------:R-:W-:Y:S02]  /*0710*/  ULEA.HI UR8, UR4, UR8, URZ, 0x6 ;  /* 0x0000000804087291 */ /* 0x000fe4000f8f303f */
[----:B------:R-:W-:Y:S02]  /*0720*/  USHF.R.U32.HI UR4, URZ, 0x10, UR9 ;  /* 0x000000103f047899 */ /* 0x000fe40008011609 */
[----:B------:R-:W-:Y:S02]  /*0730*/  USHF.R.S32.HI UR8, URZ, 0x6, UR8 ;  /* 0x000000063f087899 */ /* 0x000fe40008011408 */
[----:B------:R-:W-:-:S02]  /*0740*/  UISETP.NE.AND UP3, UPT, UR4, URZ, UPT ;  /* 0x0000003f0400728c */ /* 0x000fc4000bf65270 */
[----:B------:R-:W-:Y:S02]  /*0750*/  UISETP.LT.AND UP0, UPT, URZ, UR8, UPT ;  /* 0x000000083f00728c */ /* 0x000fe4000bf01270 */
[----:B------:R-:W-:Y:S02]  /*0760*/  USEL UR5, UR4, UR5, UP3 ;  /* 0x0000000504057287 */ /* 0x000fe40009800000 */
[----:B------:R-:W-:Y:S02]  /*0770*/  USEL UR8, URZ, UR8, !UP0 ;  /* 0x000000083f087287 */ /* 0x000fe4000c000000 */
[----:B------:R-:W-:Y:S02]  /*0780*/  UMOV UR4, URZ ;  /* 0x0000003f00047c82 */ /* 0x000fe40008000000 */
[----:B------:R-:W-:-:S06]  /*0790*/  UISETP.GT.AND UP0, UPT, UR13, UR8, UPT ;  /* 0x000000080d00728c */ /* 0x000fcc000bf04270 */
[----:B------:R-:W-:-:S13]  /*07a0*/  PLOP3.LUT P0, PT, PT, PT, UP0, 0x80, 0x0 ;  /* 0x000000000000781c */ /* 0x000fda0003f0f008 */
[----:B------:R-:W-:Y:S05]  /*07b0*/  @!P0 BRA `(.L_x_343) ;  /* 0x0000021000008947 */ /* 0x000fea0003800000 */
[----:B------:R-:W-:Y:S01]  /*07c0*/  IMAD.U32 R2, RZ, RZ, UR5 ;  /* 0x00000005ff027e24 */ /* 0x000fe2000f8e00ff */
[----:B------:R-:W-:Y:S02]  /*07d0*/  UIADD3 UR14, UR5, -0x1, UR13 ;  /* 0xffffffff050e7890 */ /* 0x000fe4000fffe00d */
[----:B------:R-:W-:Y:S02]  /*07e0*/  UMOV UR16, URZ ;  /* 0x0000003f00107c82 */ /* 0x000fe40008000000 */
[-C--:B------:R-:W-:Y:S01]  /*07f0*/  IABS R3, R2.reuse ;  /* 0x0000000200037213 */ /* 0x080fe20000000000 */
[----:B------:R-:W-:Y:S01]  /*0800*/  UIADD3 UR14, -UR8, UR14, URZ ;  /* 0x0000000e080e7290 */ /* 0x000fe2000fffe13f */
[----:B------:R-:W-:Y:S02]  /*0810*/  IABS R2, R2 ;  /* 0x0000000200027213 */ /* 0x000fe40000000000 */
[----:B------:R1:W2:Y:S03]  /*0820*/  R2UR UR12, R3 ;  /* 0x00000000030c73c2 */ /* 0x0002a600000e0000 */
[----:B------:R-:W-:Y:S01]  /*0830*/  IMAD.U32 R5, RZ, RZ, UR14 ;  /* 0x0000000eff057e24 */ /* 0x000fe2000f8e00ff */
[----:B------:R-:W-:Y:S01]  /*0840*/  ULOP3.LUT UR14, UR14, UR5, URZ, 0x3c, !UPT ;  /* 0x000000050e0e7292 */ /* 0x000fe2000f8e3c3f */
[----:B------:R-:W-:-:S04]  /*0850*/  IMAD.MOV R2, RZ, RZ, -R2 ;  /* 0x000000ffff027224 */ /* 0x000fc800078e0a02 */
[----:B------:R-:W3:Y:S01]  /*0860*/  R2UR UR10, R2 ;  /* 0x00000000020a73c2 */ /* 0x000ee200000e0000 */
[----:B-1----:R-:W-:Y:S01]  /*0870*/  IABS R3, R5 ;  /* 0x0000000500037213 */ /* 0x002fe20000000000 */
[----:B--2---:R-:W1:Y:S06]  /*0880*/  I2F.RP R6, UR12 ;  /* 0x0000000c00067d06 */ /* 0x004e6c0008209400 */
[----:B------:R-:W2:Y:S02]  /*0890*/  R2UR UR11, R3 ;  /* 0x00000000030b73c2 */ /* 0x000ea400000e0000 */
[----:B-1----:R-:W1:Y:S02]  /*08a0*/  MUFU.RCP R4, R6 ;  /* 0x0000000600047308 */ /* 0x002e640000001000 */
[----:B-1----:R-:W-:-:S06]  /*08b0*/  IADD3 R4, R4, 0xffffffe, RZ ;  /* 0x0ffffffe04047810 */ /* 0x002fcc0007ffe0ff */
[----:B------:R-:W1:Y:S02]  /*08c0*/  F2I.FTZ.U32.TRUNC.NTZ R4, R4 ;  /* 0x0000000400047305 */ /* 0x000e64000021f000 */
[----:B-1----:R-:W1:Y:S02]  /*08d0*/  R2UR UR17, R4 ;  /* 0x00000000041173c2 */ /* 0x002e6400000e0000 */
[----:B-1----:R-:W-:-:S04]  /*08e0*/  UIADD3 UR4, URZ, -UR17, URZ ;  /* 0x800000113f047290 */ /* 0x002fc8000fffe03f */
[----:B------:R-:W-:-:S04]  /*08f0*/  UIMAD UR4, UR4, UR12, URZ ;  /* 0x0000000c040472a4 */ /* 0x000fc8000f8e023f */
[----:B------:R-:W-:-:S04]  /*0900*/  UIMAD.WIDE.U32 UR16, UR17, UR4, UR16 ;  /* 0x00000004111072a5 */ /* 0x000fc8000f8e0010 */
[----:B--2---:R-:W-:-:S04]  /*0910*/  UIMAD.WIDE.U32 UR16, UR17, UR11, URZ ;  /* 0x0000000b111072a5 */ /* 0x004fc8000f8e003f */
[----:B---3--:R-:W-:-:S04]  /*0920*/  UIMAD UR10, UR17, UR10, UR11 ;  /* 0x0000000a110a72a4 */ /* 0x008fc8000f8e020b */
[----:B------:R-:W-:-:S11]  /*0930*/  UISETP.GT.U32.AND UP0, UPT, UR12, UR10, UPT ;  /* 0x0000000a0c00728c */ /* 0x000fd6000bf04070 */
[----:B------:R-:W-:Y:S02]  /*0940*/  @!UP0 UIADD3 UR10, UR10, -UR12, URZ ;  /* 0x8000000c0a0a8290 */ /* 0x000fe4000fffe03f */
[----:B------:R-:W-:Y:S02]  /*0950*/  @!UP0 UIADD3 UR17, UR17, 0x1, URZ ;  /* 0x0000000111118890 */ /* 0x000fe4000fffe03f */
[----:B------:R-:W-:Y:S02]  /*0960*/  UISETP.GE.U32.AND UP3, UPT, UR10, UR12, UPT ;  /* 0x0000000c0a00728c */ /* 0x000fe4000bf66070 */
[----:B------:R-:W-:-:S09]  /*0970*/  UISETP.GE.AND UP0, UPT, UR14, URZ, UPT ;  /* 0x0000003f0e00728c */ /* 0x000fd2000bf06270 */
[----:B------:R-:W-:Y:S02]  /*0980*/  @UP3 UIADD3 UR17, UR17, 0x1, URZ ;  /* 0x0000000111113890 */ /* 0x000fe4000fffe03f */
[----:B------:R-:W-:-:S05]  /*0990*/  UISETP.NE.AND UP3, UPT, UR5, URZ, UPT ;  /* 0x0000003f0500728c */ /* 0x000fca000bf65270 */
[----:B------:R-:W-:Y:S02]  /*09a0*/  UMOV UR4, UR17 ;  /* 0x0000001100047c82 */ /* 0x000fe40008000000 */
[----:B------:R-:W-:-:S04]  /*09b0*/  @!UP0 UIADD3 UR4, -UR4, URZ, URZ ;  /* 0x0000003f04048290 */ /* 0x000fc8000fffe13f */
[----:B------:R-:W-:Y:S02]  /*09c0*/  @!UP3 ULOP3.LUT UR4, URZ, UR5, URZ, 0x33, !UPT ;  /* 0x000000053f04b292 */ /* 0x000fe4000f8e333f */
.L_x_343:
[----:B------:R-:W-:Y:S01]  /*09d0*/  ULOP3.LUT UR9, UR9, 0xffff, URZ, 0xc0, !UPT ;  /* 0x0000ffff09097892 */ /* 0x000fe2000f8ec03f */
[----:B------:R-:W-:Y:S01]  /*09e0*/  PLOP3.LUT P2, PT, PT, PT, PT, 0x80, 0x0 ;  /* 0x000000000000781c */ /* 0x000fe20003f4f070 */
[----:B------:R-:W-:Y:S01]  /*09f0*/  ULDC.64 UR16, c[0x0][0x118] ;  /* 0x0000460000107ab9 */ /* 0x000fe20000000a00 */
[----:B------:R-:W-:Y:S01]  /*0a00*/  IMAD.MOV.U32 R7, RZ, RZ, RZ ;  /* 0x000000ffff077224 */ /* 0x000fe200078e00ff */
[----:B------:R-:W-:Y:S01]  /*0a10*/  UIMAD UR8, UR9, UR4, UR8 ;  /* 0x00000004090872a4 */ /* 0x000fe2000f8e0208 */
[----:B------:R-:W-:Y:S01]  /*0a20*/  IMAD.MOV.U32 R5, RZ, RZ, RZ ;  /* 0x000000ffff057224 */ /* 0x000fe200078e00ff */
        /* <DEDUP_REMOVED lines=55> */
[----:B------:R-:W-:-:S02]  /*0da0*/  USHF.R.S32.HI UR9, URZ, 0x1f, UR15 ;  /* 0x0000001f3f097899 */ /* 0x000fc4000801140f */
[----:B------:R-:W-:Y:S01]  /*0db0*/  ULDC.64 UR4, c[0x0][0x1b8] ;  /* 0x00006e0000047ab9 */ /* 0x000fe20000000a00 */
[----:B------:R-:W-:-:S13]  /*0dc0*/  ISETP.NE.AND.EX P3, PT, RZ, c[0x0][0x344], PT, P3 ;  /* 0x0000d100ff007a0c */ /* 0x000fda0003f65330 */
[----:B------:R-:W-:-:S04]  /*0dd0*/  @P3 IMAD.MOV.U32 R3, RZ, RZ, 0x4 ;  /* 0x00000004ff033424 */ /* 0x000fc800078e00ff */
[----:B------:R-:W-:-:S06]  /*0de0*/  @P3 IMAD.WIDE R16, R0, R3, c[0x0][0x340] ;  /* 0x0000d00000103625 */ /* 0x000fcc00078e0203 */
[----:B------:R1:W2:Y:S01]  /*0df0*/  @P3 LDG.E R16, [R16.64] ;  /* 0x0000001010103981 */ /* 0x0002a2000c1e1900 */
[----:B------:R-:W-:Y:S01]  /*0e00*/  SHF.R.S32.HI R83, RZ, 0x1f, R80 ;  /* 0x0000001fff537819 */ /* 0x000fe20000011450 */
[----:B------:R-:W-:Y:S01]  /*0e10*/  UIMAD UR10, UR9, UR4, URZ ;  /* 0x00000004090a72a4 */ /* 0x000fe2000f8e023f */
[----:B------:R-:W-:Y:S01]  /*0e20*/  PLOP3.LUT P1, PT, PT, PT, UP2, 0x80, 0x0 ;  /* 0x000000000000781c */ /* 0x000fe20003f2f028 */
[----:B------:R-:W-:Y:S01]  /*0e30*/  UIMAD.WIDE.U32 UR20, UR15, UR4, URZ ;  /* 0x000000040f1472a5 */ /* 0x000fe2000f8e003f */
[CC--:B------:R-:W-:Y:S01]  /*0e40*/  LEA.HI R3, R83.reuse, R80.reuse, RZ, 0x3 ;  /* 0x0000005053037211 */ /* 0x0c0fe200078f18ff */
[----:B------:R-:W-:Y:S01]  /*0e50*/  UIMAD UR5, UR15, UR5, UR10 ;  /* 0x000000050f0572a4 */ /* 0x000fe2000f8e020a */
[----:B------:R-:W-:Y:S01]  /*0e60*/  LEA.HI R197, R83, R80, RZ, 0x4 ;  /* 0x0000005053c57211 */ /* 0x000fe200078f20ff */
[----:B------:R-:W-:Y:S01]  /*0e70*/  IMAD.U32 R202, RZ, RZ, UR15 ;  /* 0x0000000fffca7e24 */ /* 0x000fe2000f8e00ff */
[----:B------:R-:W-:Y:S01]  /*0e80*/  SHF.R.S32.HI R9, RZ, 0x3, R3 ;  /* 0x00000003ff097819 */ /* 0x000fe20000011403 */
[----:B------:R-:W-:Y:S01]  /*0e90*/  UIADD3 UR5, UR21, UR5, URZ ;  /* 0x0000000515057290 */ /* 0x000fe2000fffe03f */
[----:B------:R-:W-:Y:S01]  /*0ea0*/  LOP3.LUT R3, R3, 0xfffffff8, RZ, 0xc0, !PT ;  /* 0xfffffff803037812 */ /* 0x000fe200078ec0ff */
[----:B------:R-:W-:Y:S01]  /*0eb0*/  IMAD.U32 R25, RZ, RZ, UR21 ;  /* 0x00000015ff197e24 */ /* 0x000fe2000f8e00ff */
[----:B------:R-:W-:Y:S01]  /*0ec0*/  SHF.R.S32.HI R2, RZ, 0x4, R197 ;  /* 0x00000004ff027819 */ /* 0x000fe200000114c5 */
[----:B------:R-:W-:Y:S01]  /*0ed0*/  IMAD.SHL.U32 R199, R9, 0x40, RZ ;  /* 0x0000004009c77824 */ /* 0x000fe200078e00ff */
[C---:B------:R-:W-:Y:S01]  /*0ee0*/  LOP3.LUT R7, R197.reuse, 0xfffffff0, RZ, 0xc0, !PT ;  /* 0xfffffff0c5077812 */ /* 0x040fe200078ec0ff */
[----:B------:R-:W-:Y:S01]  /*0ef0*/  IMAD.IADD R56, R80, 0x1, -R3 ;  /* 0x0000000150387824 */ /* 0x000fe200078e0a03 */
[----:B------:R-:W-:Y:S01]  /*0f00*/  LEA.HI R197, R197, R2, RZ, 0x1 ;  /* 0x00000002c5c57211 */ /* 0x000fe200078f08ff */
[----:B------:R-:W-:Y:S01]  /*0f10*/  IMAD.U32 R25, RZ, RZ, UR5 ;  /* 0x00000005ff197e24 */ /* 0x000fe2000f8e00ff */
[----:B------:R-:W-:Y:S01]  /*0f20*/  PLOP3.LUT P0, PT, PT, PT, UP2, 0x80, 0x0 ;  /* 0x000000000000781c */ /* 0x000fe20003f0f028 */
[----:B------:R-:W-:Y:S01]  /*0f30*/  IMAD R8, R56, 0x20, R9 ;  /* 0x0000002038087824 */ /* 0x000fe200078e0209 */
[----:B------:R-:W-:Y:S01]  /*0f40*/  LOP3.LUT R197, R197, 0xfffffffe, RZ, 0xc0, !PT ;  /* 0xfffffffec5c57812 */ /* 0x000fe200078ec0ff */
[----:B------:R-:W-:Y:S01]  /*0f50*/  IMAD.IADD R7, R80, 0x1, -R7 ;  /* 0x0000000150077824 */ /* 0x000fe200078e0a07 */
[----:B------:R-:W-:Y:S01]  /*0f60*/  LOP3.LUT R199, R199, 0x1c0, RZ, 0xc0, !PT ;  /* 0x000001c0c7c77812 */ /* 0x000fe200078ec0ff */
[----:B------:R-:W-:Y:S01]  /*0f70*/  IMAD.SHL.U32 R14, R56, 0x8, RZ ;  /* 0x00000008380e7824 */ /* 0x000fe200078e00ff */
[----:B------:R-:W-:Y:S01]  /*0f80*/  IADD3 R8, R8, UR7, RZ ;  /* 0x0000000708087c10 */ /* 0x000fe2000fffe0ff */
[----:B------:R-:W-:Y:S01]  /*0f90*/  IMAD.IADD R197, R2, 0x1, -R197 ;  /* 0x0000000102c57824 */ /* 0x000fe200078e0ac5 */
[----:B------:R-:W-:Y:S01]  /*0fa0*/  SHF.R.S32.HI R2, RZ, 0x1f, R7 ;  /* 0x0000001fff027819 */ /* 0x000fe20000011407 */
[----:B------:R-:W-:Y:S01]  /*0fb0*/  IMAD.U32 R24, RZ, RZ, UR20 ;  /* 0x00000014ff187e24 */ /* 0x000fe2000f8e00ff */
[----:B------:R-:W-:Y:S01]  /*0fc0*/  LOP3.LUT R4, R199, 0x38, R14, 0xf8, !PT ;  /* 0x00000038c7047812 */ /* 0x000fe200078ef80e */
[----:B------:R-:W-:Y:S01]  /*0fd0*/  @P1 IMAD.HI.U32 R5, R8, c[0x0][0x2c8], RZ ;  /* 0x0000b20008051a27 */ /* 0x000fe200078e00ff */
[----:B------:R-:W-:Y:S01]  /*0fe0*/  SHF.R.U32.HI R199, RZ, 0x3, R199 ;  /* 0x00000003ffc77819 */ /* 0x000fe200000116c7 */
[----:B------:R-:W-:Y:S01]  /*0ff0*/  ULDC.64 UR4, c[0x0][0x1e8] ;  /* 0x00007a0000047ab9 */ /* 0x000fe20000000a00 */
[----:B------:R-:W-:Y:S01]  /*1000*/  SHF.R.S32.HI R6, RZ, 0x1f, R9 ;  /* 0x0000001fff067819 */ /* 0x000fe20000011409 */
[----:B------:R-:W-:Y:S01]  /*1010*/  UIMAD UR4, UR9, UR4, URZ ;  /* 0x00000004090472a4 */ /* 0x000fe2000f8e023f */
[----:B------:R-:W-:Y:S01]  /*1020*/  LEA.HI R11, R2, R7, RZ, 0x3 ;  /* 0x00000007020b7211 */ /* 0x000fe200078f18ff */
[----:B------:R-:W-:Y:S01]  /*1030*/  IMAD.WIDE.U32 R24, R0, c[0x0][0x1c0], R24 ;  /* 0x0000700000187a25 */ /* 0x000fe200078e0018 */
[----:B------:R-:W-:Y:S01]  /*1040*/  SHF.R.S32.HI R3, RZ, 0x1f, R0 ;  /* 0x0000001fff037819 */ /* 0x000fe20000011400 */
[----:B------:R-:W-:Y:S01]  /*1050*/  UIMAD UR10, UR15, UR5, UR4 ;  /* 0x000000050f0a72a4 */ /* 0x000fe2000f8e0204 */
[----:B------:R-:W-:Y:S01]  /*1060*/  LOP3.LUT R199, R4, R199, RZ, 0x3c, !PT ;  /* 0x000000c704c77212 */ /* 0x000fe200078e3cff */
[----:B------:R-:W-:Y:S01]  /*1070*/  IMAD.MOV.U32 R4, RZ, RZ, R8 ;  /* 0x000000ffff047224 */ /* 0x000fe200078e0008 */
[----:B------:R-:W-:Y:S01]  /*1080*/  LOP3.LUT R2, R11, 0xfffffff8, RZ, 0xc0, !PT ;  /* 0xfffffff80b027812 */ /* 0x000fe200078ec0ff */
[C---:B------:R-:W-:Y:S01]  /*1090*/  IMAD R20, R6.reuse, c[0x0][0x1e0], RZ ;  /* 0x0000780006147a24 */ /* 0x040fe200078e02ff */
[----:B------:R-:W-:Y:S01]  /*10a0*/  @P0 SHF.R.U32.HI R4, RZ, c[0x0][0x2cc], R5 ;  /* 0x0000b300ff040a19 */ /* 0x000fe20000011605 */
[----:B------:R-:W-:Y:S01]  /*10b0*/  IMAD R6, R6, c[0x0][0x208], RZ ;  /* 0x0000820006067a24 */ /* 0x000fe200078e02ff */
[----:B------:R-:W-:Y:S01]  /*10c0*/  SHF.R.S32.HI R15, RZ, 0x1f, R14 ;  /* 0x0000001fff0f7819 */ /* 0x000fe2000001140e */
[----:B------:R-:W-:Y:S01]  /*10d0*/  IMAD R5, R3, c[0x0][0x1c0], RZ ;  /* 0x0000700003057a24 */ /* 0x000fe200078e02ff */
[----:B------:R-:W-:Y:S01]  /*10e0*/  IADD3 R2, R7, -R2, RZ ;  /* 0x8000000207027210 */ /* 0x000fe20007ffe0ff */
[C---:B------:R-:W-:Y:S01]  /*10f0*/  IMAD R13, R9.reuse, c[0x0][0x20c], R6 ;  /* 0x00008300090d7a24 */ /* 0x040fe200078e0206 */
[----:B------:R-:W-:Y:S01]  /*1100*/  MOV R200, UR15 ;  /* 0x0000000f00c87c02 */ /* 0x000fe20008000f00 */
[----:B-1----:R-:W-:Y:S01]  /*1110*/  IMAD.MOV R17, RZ, RZ, -R4 ;  /* 0x000000ffff117224 */ /* 0x002fe200078e0a04 */
[----:B------:R-:W-:Y:S01]  /*1120*/  ULDC.64 UR4, c[0x0][0x210] ;  /* 0x0000840000047ab9 */ /* 0x000fe20000000a00 */
[----:B------:R-:W-:Y:S01]  /*1130*/  IMAD.WIDE.U32 R6, R9, c[0x0][0x208], R14 ;  /* 0x0000820009067a25 */ /* 0x000fe200078e000e */
[----:B------:R-:W-:Y:S01]  /*1140*/  UIMAD UR4, UR9, UR4, URZ ;  /* 0x00000004090472a4 */ /* 0x000fe2000f8e023f */
[----:B------:R-:W-:Y:S01]  /*1150*/  IADD3 R10, R14, 0x80, RZ ;  /* 0x000000800e0a7810 */ /* 0x000fe20007ffe0ff */
[----:B------:R-:W-:Y:S01]  /*1160*/  BSSY B0, `(.L_x_345) ;  /* 0x0000058000007945 */ /* 0x000fe20003800000 */
[----:B------:R-:W-:Y:S01]  /*1170*/  IMAD R18, R0, c[0x0][0x1c4], R5 ;  /* 0x0000710000127a24 */ /* 0x000fe200078e0205 */
[----:B------:R-:W-:Y:S01]  /*1180*/  SHF.R.S32.HI R5, RZ, 0x1f, R4 ;  /* 0x0000001fff057819 */ /* 0x000fe20000011404 */
[----:B------:R-:W-:Y:S01]  /*1190*/  IMAD R12, R17, c[0x0][0x2c4], R8 ;  /* 0x0000b100110c7a24 */ /* 0x000fe200078e0208 */
[----:B------:R-:W-:Y:S01]  /*11a0*/  UIMAD UR4, UR15, UR5, UR4 ;  /* 0x000000050f0472a4 */ /* 0x000fe2000f8e0204 */
[----:B------:R-:W-:Y:S01]  /*11b0*/  IMAD.IADD R7, R7, 0x1, R13 ;  /* 0x0000000107077824 */ /* 0x000fe200078e020d */
[----:B------:R-:W-:Y:S01]  /*11c0*/  ISETP.GE.AND P1, PT, R10, c[0x0][0x1d4], PT ;  /* 0x000075000a007a0c */ /* 0x000fe20003f26270 */
[----:B------:R-:W-:Y:S01]  /*11d0*/  IMAD.IADD R19, R25, 0x1, R18 ;  /* 0x0000000119137824 */ /* 0x000fe200078e0212 */
[----:B------:R-:W-:Y:S01]  /*11e0*/  ULDC UR5, c[0x0][0x2c4] ;  /* 0x0000b10000057ab9 */ /* 0x000fe20000000800 */
[----:B------:R-:W-:Y:S01]  /*11f0*/  IMAD.MOV.U32 R18, RZ, RZ, R24 ;  /* 0x000000ffff127224 */ /* 0x000fe200078e0018 */
[----:B------:R-:W-:Y:S01]  /*1200*/  LEA.HI R10, R83, R80, RZ, 0x6 ;  /* 0x00000050530a7211 */ /* 0x000fe200078f30ff */
[----:B------:R-:W-:Y:S01]  /*1210*/  IMAD R5, R5, c[0x0][0x1b0], RZ ;  /* 0x00006c0005057a24 */ /* 0x000fe200078e02ff */
[----:B------:R-:W-:Y:S01]  /*1220*/  LOP3.LUT P6, RZ, R2, 0x4, RZ, 0xc0, !PT ;  /* 0x0000000402ff7812 */ /* 0x000fe200078cc0ff */
[----:B------:R-:W-:Y:S01]  /*1230*/  IMAD.WIDE.U32 R200, R200, c[0x0][0x210], R6 ;  /* 0x00008400c8c87a25 */ /* 0x000fe200078e0006 */
[----:B------:R-:W-:-:S02]  /*1240*/  SHF.R.S32.HI R7, RZ, 0x1f, R12 ;  /* 0x0000001fff077819 */ /* 0x000fc4000001140c */
[----:B------:R-:W-:Y:S01]  /*1250*/  LOP3.LUT P0, RZ, R2, 0x2, RZ, 0xc0, !PT ;  /* 0x0000000202ff7812 */ /* 0x000fe2000780c0ff */
[C---:B------:R-:W-:Y:S01]  /*1260*/  IMAD.WIDE.U32 R18, R4.reuse, c[0x0][0x1b0], R18 ;  /* 0x00006c0004127a25 */ /* 0x040fe200078e0012 */
[----:B------:R-:W-:Y:S01]  /*1270*/  IADD3 R201, R201, UR4, RZ ;  /* 0x00000004c9c97c10 */ /* 0x000fe2000fffe0ff */
[----:B------:R-:W-:Y:S02]  /*1280*/  ULDC UR4, c[0x0][0x168] ;  /* 0x00005a0000047ab9 */ /* 0x000fe40000000800 */
[----:B------:R-:W-:Y:S01]  /*1290*/  IMAD R5, R4, c[0x0][0x1b4], R5 ;  /* 0x00006d0004057a24 */ /* 0x000fe200078e0205 */
[----:B------:R-:W-:Y:S01]  /*12a0*/  UIMAD UR4, UR5, UR4, URZ ;  /* 0x00000004050472a4 */ /* 0x000fe2000f8e023f */
[----:B------:R-:W-:Y:S02]  /*12b0*/  IMAD R7, R7, c[0x0][0x1a8], RZ ;  /* 0x00006a0007077a24 */ /* 0x000fe400078e02ff */
[----:B------:R-:W-:Y:S02]  /*12c0*/  IMAD.IADD R19, R19, 0x1, R5 ;  /* 0x0000000113137824 */ /* 0x000fe400078e0205 */
[----:B------:R-:W-:-:S02]  /*12d0*/  IMAD R6, R12, c[0x0][0x1ac], R7 ;  /* 0x00006b000c067a24 */ /* 0x000fc400078e0207 */
[----:B------:R-:W-:-:S04]  /*12e0*/  IMAD.WIDE.U32 R12, R12, c[0x0][0x1a8], R18 ;  /* 0x00006a000c0c7a25 */ /* 0x000fc800078e0012 */
[C---:B------:R-:W-:Y:S01]  /*12f0*/  IMAD R20, R9.reuse, c[0x0][0x1e4], R20 ;  /* 0x0000790009147a24 */ /* 0x040fe200078e0214 */
[----:B------:R-:W-:Y:S01]  /*1300*/  LEA R8, P2, R12, c[0x0][0x160], 0x1 ;  /* 0x000058000c087a11 */ /* 0x000fe200078408ff */
[----:B------:R-:W-:-:S04]  /*1310*/  IMAD.WIDE.U32 R22, R9, c[0x0][0x1e0], R14 ;  /* 0x0000780009167a25 */ /* 0x000fc800078e000e */
[----:B------:R-:W-:Y:S01]  /*1320*/  IMAD.IADD R6, R13, 0x1, R6 ;  /* 0x000000010d067824 */ /* 0x000fe200078e0206 */
[----:B------:R-:W-:Y:S01]  /*1330*/  IADD3 R13, R9, UR7, RZ ;  /* 0x00000007090d7c10 */ /* 0x000fe2000fffe0ff */
[----:B------:R-:W-:Y:S01]  /*1340*/  IMAD.IADD R21, R23, 0x1, R20 ;  /* 0x0000000117157824 */ /* 0x000fe200078e0214 */
[----:B------:R1:W3:Y:S01]  /*1350*/  SHFL.IDX PT, R18, R8, RZ, 0x181f ;  /* 0x00181fff08127589 */ /* 0x0002e200000e0000 */
[----:B------:R-:W-:Y:S01]  /*1360*/  IMAD.SHL.U32 R4, R2, 0x40, RZ ;  /* 0x0000004002047824 */ /* 0x000fe200078e00ff */
[----:B------:R-:W-:Y:S01]  /*1370*/  ISETP.GE.AND P4, PT, R13, UR4, PT ;  /* 0x000000040d007c0c */ /* 0x000fe2000bf86270 */
[----:B------:R-:W-:Y:S01]  /*1380*/  IMAD.MOV.U32 R20, RZ, RZ, R22 ;  /* 0x000000ffff147224 */ /* 0x000fe200078e0016 */
[----:B------:R-:W-:Y:S01]  /*1390*/  LEA.HI.X R6, R12, c[0x0][0x164], R6, 0x1, P2 ;  /* 0x000059000c067a11 */ /* 0x000fe200010f0c06 */
[----:B------:R-:W-:Y:S01]  /*13a0*/  IMAD.SHL.U32 R5, R197, 0x8, RZ ;  /* 0x00000008c5057824 */ /* 0x000fe200078e00ff */
[----:B------:R-:W-:Y:S01]  /*13b0*/  LOP3.LUT R4, R4, 0x1c0, RZ, 0xc0, !PT ;  /* 0x000001c004047812 */ /* 0x000fe200078ec0ff */
[----:B------:R-:W-:-:S02]  /*13c0*/  IMAD.WIDE.U32 R202, R202, c[0x0][0x1e8], R20 ;  /* 0x00007a00caca7a25 */ /* 0x000fc400078e0014 */
[----:B------:R1:W4:Y:S01]  /*13d0*/  SHFL.IDX PT, R19, R6, RZ, 0x181f ;  /* 0x00181fff06137589 */ /* 0x00032200000e0000 */
[----:B------:R-:W-:Y:S01]  /*13e0*/  LOP3.LUT R5, R4, 0x8, R5, 0xf8, !PT ;  /* 0x0000000804057812 */ /* 0x000fe200078ef805 */
[----:B------:R-:W-:Y:S01]  /*13f0*/  IMAD.SHL.U32 R7, R56, 0x8, RZ ;  /* 0x0000000838077824 */ /* 0x000fe200078e00ff */
[----:B------:R-:W-:Y:S01]  /*1400*/  SHF.R.U32.HI R4, RZ, 0x3, R4 ;  /* 0x00000003ff047819 */ /* 0x000fe20000011604 */
[----:B------:R-:W-:Y:S01]  /*1410*/  IMAD.MOV.U32 R2, RZ, RZ, 0x10 ;  /* 0x00000010ff027424 */ /* 0x000fe200078e00ff */
[----:B------:R-:W-:Y:S01]  /*1420*/  IADD3 R203, R203, UR10, RZ ;  /* 0x0000000acbcb7c10 */ /* 0x000fe2000fffe0ff */
[----:B------:R-:W-:Y:S01]  /*1430*/  IMAD.SHL.U32 R10, R10, 0x8, RZ ;  /* 0x000000080a0a7824 */ /* 0x000fe200078e00ff */
[----:B------:R-:W-:Y:S01]  /*1440*/  LOP3.LUT R4, R5, R4, RZ, 0x3c, !PT ;  /* 0x0000000405047212 */ /* 0x000fe200078e3cff */
[----:B------:R-:W-:Y:S01]  /*1450*/  IMAD.SHL.U32 R11, R11, 0x40, RZ ;  /* 0x000000400b0b7824 */ /* 0x000fe200078e00ff */
[----:B------:R-:W-:Y:S02]  /*1460*/  IADD3 R5, R14, 0x40, RZ ;  /* 0x000000400e057810 */ /* 0x000fe40007ffe0ff */
[----:B------:R-:W-:-:S02]  /*1470*/  SEL R2, R2, 0xfffffff0, !P0 ;  /* 0xfffffff002027807 */ /* 0x000fc40004000000 */
[----:B------:R-:W-:Y:S02]  /*1480*/  ISETP.GE.AND P5, PT, R7, c[0x0][0x198], PT ;  /* 0x0000660007007a0c */ /* 0x000fe40003fa6270 */
[C---:B------:R-:W-:Y:S02]  /*1490*/  ISETP.GE.AND P2, PT, R5.reuse, c[0x0][0x1d4], PT ;  /* 0x0000750005007a0c */ /* 0x040fe40003f46270 */
[----:B------:R-:W-:Y:S02]  /*14a0*/  ISETP.GE.AND P0, PT, R5, c[0x0][0x198], PT ;  /* 0x0000660005007a0c */ /* 0x000fe40003f06270 */
[----:B------:R-:W-:Y:S02]  /*14b0*/  LOP3.LUT R199, R199, 0xfffffe00, R10, 0xf8, !PT ;  /* 0xfffffe00c7c77812 */ /* 0x000fe400078ef80a */
[----:B------:R-:W-:Y:S02]  /*14c0*/  LOP3.LUT R4, R4, 0xfffffe00, R11, 0xf8, !PT ;  /* 0xfffffe0004047812 */ /* 0x000fe400078ef80b */
[----:B--2---:R-:W-:Y:S01]  /*14d0*/  @P3 SHF.R.S32.HI R17, RZ, 0x1f, R16 ;  /* 0x0000001fff113819 */ /* 0x004fe20000011410 */
[----:B------:R-:W-:Y:S01]  /*14e0*/  @!P3 IMAD.MOV.U32 R17, RZ, RZ, R3 ;  /* 0x000000ffff11b224 */ /* 0x000fe200078e0003 */
[----:B------:R-:W-:Y:S01]  /*14f0*/  MOV R3, 0x20 ;  /* 0x0000002000037802 */ /* 0x000fe20000000f00 */
[----:B------:R-:W-:Y:S01]  /*1500*/  @!P3 IMAD.MOV.U32 R16, RZ, RZ, R0 ;  /* 0x000000ffff10b224 */ /* 0x000fe200078e0000 */
[----:B------:R-:W-:Y:S01]  /*1510*/  IADD3 R0, R7, 0x80, RZ ;  /* 0x0000008007007810 */ /* 0x000fe20007ffe0ff */
[----:B------:R-:W-:Y:S01]  /*1520*/  IMAD R209, R17, c[0x0][0x1f0], RZ ;  /* 0x00007c0011d17a24 */ /* 0x000fe200078e02ff */
[----:B------:R-:W-:Y:S01]  /*1530*/  SEL R3, R3, 0xffffffe0, !P6 ;  /* 0xffffffe003037807 */ /* 0x000fe20007000000 */
[----:B------:R-:W-:Y:S01]  /*1540*/  IMAD R207, R17, c[0x0][0x218], RZ ;  /* 0x0000860011cf7a24 */ /* 0x000fe200078e02ff */
[----:B------:R-:W-:Y:S01]  /*1550*/  ISETP.GE.AND P6, PT, R0, c[0x0][0x198], PT ;  /* 0x0000660000007a0c */ /* 0x000fe20003fc6270 */
[----:B------:R-:W-:Y:S01]  /*1560*/  IMAD R209, R16, c[0x0][0x1f4], R209 ;  /* 0x00007d0010d17a24 */ /* 0x000fe200078e02d1 */
[----:B------:R-:W-:Y:S01]  /*1570*/  ISETP.GE.AND P3, PT, R14, c[0x0][0x1d4], PT ;  /* 0x000075000e007a0c */ /* 0x000fe20003f66270 */
[C---:B------:R-:W-:Y:S01]  /*1580*/  IMAD R207, R16.reuse, c[0x0][0x21c], R207 ;  /* 0x0000870010cf7a24 */ /* 0x040fe200078e02cf */
[----:B------:R-:W-:Y:S01]  /*1590*/  P2R R12, PR, RZ, 0x40 ;  /* 0x00000040ff0c7803 */ /* 0x000fe20000000000 */
[----:B------:R-:W-:-:S04]  /*15a0*/  IMAD.WIDE.U32 R202, R16, c[0x0][0x1f0], R202 ;  /* 0x00007c0010ca7a25 */ /* 0x000fc800078e00ca */
[----:B------:R-:W-:-:S04]  /*15b0*/  IMAD.WIDE.U32 R200, R16, c[0x0][0x218], R200 ;  /* 0x0000860010c87a25 */ /* 0x000fc800078e00c8 */
[----:B------:R-:W-:Y:S02]  /*15c0*/  IMAD.IADD R209, R203, 0x1, R209 ;  /* 0x00000001cbd17824 */ /* 0x000fe400078e02d1 */
[----:B------:R-:W-:Y:S01]  /*15d0*/  IMAD.IADD R207, R201, 0x1, R207 ;  /* 0x00000001c9cf7824 */ /* 0x000fe200078e02cf */
[----:B------:R-:W-:Y:S05]  /*15e0*/  @P4 BRA `(.L_x_346) ;  /* 0x000000f000004947 */ /* 0x000fea0003800000 */
[----:B-1-34-:R-:W-:Y:S01]  /*15f0*/  SHF.R.S32.HI R10, RZ, 0x1f, R5 ;  /* 0x0000001fff0a7819 */ /* 0x01afe20000011405 */
[----:B------:R-:W-:Y:S01]  /*1600*/  IMAD.SHL.U32 R12, R199, 0x2, RZ ;  /* 0x00000002c70c7824 */ /* 0x000fe200078e00ff */
[----:B------:R-:W-:Y:S02]  /*1610*/  SHF.R.S32.HI R17, RZ, 0x1f, R0 ;  /* 0x0000001fff117819 */ /* 0x000fe40000011400 */
[----:B------:R-:W-:Y:S02]  /*1620*/  LEA.HI R11, R10, R5, RZ, 0x3 ;  /* 0x000000050a0b7211 */ /* 0x000fe400078f18ff */
[----:B------:R-:W-:Y:S02]  /*1630*/  LEA.HI R10, R17, R0, RZ, 0x3 ;  /* 0x00000000110a7211 */ /* 0x000fe400078f18ff */
[----:B------:R-:W-:-:S02]  /*1640*/  LEA R16, P4, R7, R18, 0x1 ;  /* 0x0000001207107211 */ /* 0x000fc400078808ff */
[----:B------:R-:W-:Y:S02]  /*1650*/  LOP3.LUT R11, R11, 0xfffffff8, RZ, 0xc0, !PT ;  /* 0xfffffff80b0b7812 */ /* 0x000fe400078ec0ff */
[----:B------:R-:W-:Y:S02]  /*1660*/  LOP3.LUT R10, R10, 0xfffffff8, RZ, 0xc0, !PT ;  /* 0xfffffff80a0a7812 */ /* 0x000fe400078ec0ff */
[----:B------:R-:W-:Y:S01]  /*1670*/  LEA.HI.X R17, R7, R19, R15, 0x1, P4 ;  /* 0x0000001307117211 */ /* 0x000fe200020f0c0f */
[----:B------:R-:W-:-:S04]  /*1680*/  IMAD.WIDE R20, R11, 0x2, R18 ;  /* 0x000000020b147825 */ /* 0x000fc800078e0212 */
[----:B------:R-:W-:Y:S01]  /*1690*/  IMAD.WIDE R10, R10, 0x2, R18 ;  /* 0x000000020a0a7825 */ /* 0x000fe200078e0212 */
[----:B------:R-:W-:Y:S01]  /*16a0*/  @!PT LDS RZ, [RZ] ;  /* 0x00000000fffff984 */ /* 0x000fe20000000800 */
[----:B------:R1:W-:Y:S04]  /*16b0*/  LDGSTS.E.BYPASS.LTC128B.128 [R12+0xc100], [R16.64], !P5 ;  /* 0x0c100000100c7fae */ /* 0x0003e8000e901d50 */
[----:B------:R1:W-:Y:S04]  /*16c0*/  LDGSTS.E.BYPASS.LTC128B.128 [R12+0x10100], [R20.64], !P0 ;  /* 0x10100000140c7fae */ /* 0x0003e8000c101d50 */
[----:B------:R1:W-:Y:S02]  /*16d0*/  LDGSTS.E.BYPASS.LTC128B.128 [R12+0x14100], [R10.64], !P6 ;  /* 0x141000000a0c7fae */ /* 0x0003e4000f101d50 */
.L_x_346:
[----:B-1-34-:R-:W-:Y:S05]  /*16e0*/  BSYNC B0 ;  /* 0x0000000000007941 */ /* 0x01afea0003800000 */
.L_x_345:
[----:B------:R-:W-:Y:S01]  /*16f0*/  IADD3 R10, R13, 0x20, RZ ;  /* 0x000000200d0a7810 */ /* 0x000fe20007ffe0ff */
[----:B------:R1:W2:Y:S01]  /*1700*/  SHFL.IDX PT, R17, R6, 0x1, 0x181f ;  /* 0x00381f0006117f89 */ /* 0x0002a200000e0000 */
[----:B------:R-:W-:Y:S02]  /*1710*/  BSSY B0, `(.L_x_347) ;  /* 0x0000014000007945 */ /* 0x000fe40003800000 */
[----:B------:R-:W-:Y:S01]  /*1720*/  ISETP.GE.AND P4, PT, R10, UR4, PT ;  /* 0x000000040a007c0c */ /* 0x000fe2000bf86270 */
[----:B------:R1:W3:-:S12]  /*1730*/  SHFL.IDX PT, R16, R8, 0x1, 0x181f ;  /* 0x00381f0008107f89 */ /* 0x0002d800000e0000 */
[----:B------:R-:W-:Y:S05]  /*1740*/  @P4 BRA `(.L_x_348) ;  /* 0x0000010000004947 */ /* 0x000fea0003800000 */
[----:B------:R-:W-:Y:S02]  /*1750*/  IADD3 R11, R7, 0x80, RZ ;  /* 0x00000080070b7810 */ /* 0x000fe40007ffe0ff */
[----:B------:R-:W-:Y:S02]  /*1760*/  SHF.R.S32.HI R12, RZ, 0x1f, R5 ;  /* 0x0000001fff0c7819 */ /* 0x000fe40000011405 */
[----:B------:R-:W-:Y:S02]  /*1770*/  SHF.R.S32.HI R10, RZ, 0x1f, R11 ;  /* 0x0000001fff0a7819 */ /* 0x000fe4000001140b */
[----:B------:R-:W-:Y:S02]  /*1780*/  LEA.HI R12, R12, R5, RZ, 0x3 ;  /* 0x000000050c0c7211 */ /* 0x000fe400078f18ff */
[----:B------:R-:W-:Y:S01]  /*1790*/  LEA.HI R10, R10, R11, RZ, 0x3 ;  /* 0x0000000b0a0a7211 */ /* 0x000fe200078f18ff */
[----:B------:R-:W-:Y:S01]  /*17a0*/  IMAD.SHL.U32 R11, R199, 0x2, RZ ;  /* 0x00000002c70b7824 */ /* 0x000fe200078e00ff */
[----:B---3--:R-:W-:-:S02]  /*17b0*/  LEA R18, P4, R7, R16, 0x1 ;  /* 0x0000001007127211 */ /* 0x008fc400078808ff */
[----:B------:R-:W-:Y:S02]  /*17c0*/  LOP3.LUT R12, R12, 0xfffffff8, RZ, 0xc0, !PT ;  /* 0xfffffff80c0c7812 */ /* 0x000fe400078ec0ff */
[----:B------:R-:W-:Y:S02]  /*17d0*/  LOP3.LUT R10, R10, 0xfffffff8, RZ, 0xc0, !PT ;  /* 0xfffffff80a0a7812 */ /* 0x000fe400078ec0ff */
[----:B--2---:R-:W-:Y:S01]  /*17e0*/  LEA.HI.X R19, R7, R17, R15, 0x1, P4 ;  /* 0x0000001107137211 */ /* 0x004fe200020f0c0f */
[----:B------:R-:W-:-:S04]  /*17f0*/  IMAD.WIDE R20, R12, 0x2, R16 ;  /* 0x000000020c147825 */ /* 0x000fc800078e0210 */
[----:B------:R-:W-:Y:S01]  /*1800*/  IMAD.WIDE R16, R10, 0x2, R16 ;  /* 0x000000020a107825 */ /* 0x000fe200078e0210 */
[----:B------:R-:W-:Y:S01]  /*1810*/  @!PT LDS RZ, [RZ] ;  /* 0x00000000fffff984 */ /* 0x000fe20000000800 */
[----:B------:R2:W-:Y:S04]  /*1820*/  LDGSTS.E.BYPASS.LTC128B.128 [R11+0xd100], [R18.64], !P5 ;  /* 0x0d100000120b7fae */ /* 0x0005e8000e901d50 */
[----:B------:R2:W-:Y:S04]  /*1830*/  LDGSTS.E.BYPASS.LTC128B.128 [R11+0x11100], [R20.64], !P0 ;  /* 0x11100000140b7fae */ /* 0x0005e8000c101d50 */
[----:B------:R2:W-:Y:S02]  /*1840*/  LDGSTS.E.BYPASS.LTC128B.128 [R11+0x15100], [R16.64], !P6 ;  /* 0x15100000100b7fae */ /* 0x0005e4000f101d50 */
.L_x_348:
[----:B------:R-:W-:Y:S05]  /*1850*/  BSYNC B0 ;  /* 0x0000000000007941 */ /* 0x000fea0003800000 */
.L_x_347:
[----:B------:R-:W-:Y:S01]  /*1860*/  IADD3 R10, R13, 0x40, RZ ;  /* 0x000000400d0a7810 */ /* 0x000fe20007ffe0ff */
[----:B--2---:R2:W4:Y:S01]  /*1870*/  SHFL.IDX PT, R17, R6, 0x2, 0x181f ;  /* 0x00581f0006117f89 */ /* 0x00452200000e0000 */
[----:B------:R-:W-:Y:S02]  /*1880*/  BSSY B0, `(.L_x_349) ;  /* 0x0000014000007945 */ /* 0x000fe40003800000 */
[----:B------:R-:W-:Y:S01]  /*1890*/  ISETP.GE.AND P4, PT, R10, UR4, PT ;  /* 0x000000040a007c0c */ /* 0x000fe2000bf86270 */
[----:B---3--:R2:W3:-:S12]  /*18a0*/  SHFL.IDX PT, R16, R8, 0x2, 0x181f ;  /* 0x00581f0008107f89 */ /* 0x0084d800000e0000 */
        /* <DEDUP_REMOVED lines=10> */
[----:B----4-:R-:W-:Y:S01]  /*1950*/  LEA.HI.X R19, R7, R17, R15, 0x1, P4 ;  /* 0x0000001107137211 */ /* 0x010fe200020f0c0f */
[----:B------:R-:W-:-:S04]  /*1960*/  IMAD.WIDE R20, R12, 0x2, R16 ;  /* 0x000000020c147825 */ /* 0x000fc800078e0210 */
[----:B------:R-:W-:Y:S01]  /*1970*/  IMAD.WIDE R16, R10, 0x2, R16 ;  /* 0x000000020a107825 */ /* 0x000fe200078e0210 */
[----:B------:R-:W-:Y:S01]  /*1980*/  @!PT LDS RZ, [RZ] ;  /* 0x00000000fffff984 */ /* 0x000fe20000000800 */
[----:B------:R3:W-:Y:S04]  /*1990*/  LDGSTS.E.BYPASS.LTC128B.128 [R11+0xe100], [R18.64], !P5 ;  /* 0x0e100000120b7fae */ /* 0x0007e8000e901d50 */
[----:B------:R3:W-:Y:S04]  /*19a0*/  LDGSTS.E.BYPASS.LTC128B.128 [R11+0x12100], [R20.64], !P0 ;  /* 0x12100000140b7fae */ /* 0x0007e8000c101d50 */
[----:B------:R3:W-:Y:S02]  /*19b0*/  LDGSTS.E.BYPASS.LTC128B.128 [R11+0x16100], [R16.64], !P6 ;  /* 0x16100000100b7fae */ /* 0x0007e4000f101d50 */
.L_x_350:
[----:B------:R-:W-:Y:S05]  /*19c0*/  BSYNC B0 ;  /* 0x0000000000007941 */ /* 0x000fea0003800000 */
.L_x_349:
[----:B---3--:R3:W5:Y:S01]  /*19d0*/  SHFL.IDX PT, R16, R8, 0x3, 0x181f ;  /* 0x00781f0008107f89 */ /* 0x00876200000e0000 */
[----:B------:R-:W-:Y:S01]  /*19e0*/  IADD3 R13, R13, 0x60, RZ ;  /* 0x000000600d0d7810 */ /* 0x000fe20007ffe0ff */
[----:B------:R-:W-:Y:S01]  /*19f0*/  UIADD3 UR19, UR13, -0x1, URZ ;  /* 0xffffffff0d137890 */ /* 0x000fe2000fffe03f */
[----:B------:R-:W-:Y:S01]  /*1a00*/  IMAD.SHL.U32 R199, R199, 0x2, RZ ;  /* 0x00000002c7c77824 */ /* 0x000fe200078e00ff */
[----:B----4-:R4:W1:Y:S01]  /*1a10*/  SHFL.IDX PT, R17, R6, 0x3, 0x181f ;  /* 0x00781f0006117f89 */ /* 0x01086200000e0000 */
[----:B------:R-:W-:Y:S01]  /*1a20*/  ISETP.GE.AND P6, PT, R13, UR4, PT ;  /* 0x000000040d007c0c */ /* 0x000fe2000bfc6270 */
[----:B------:R-:W-:Y:S01]  /*1a30*/  USHF.L.U32 UR14, UR19, 0x6, URZ ;  /* 0x00000006130e7899 */ /* 0x000fe2000800063f */
[----:B------:R-:W-:Y:S01]  /*1a40*/  IMAD.MOV.U32 R208, RZ, RZ, R202 ;  /* 0x000000ffffd07224 */ /* 0x000fe200078e00ca */
[----:B------:R-:W-:Y:S01]  /*1a50*/  ULDC.64 UR10, c[0x0][0x1e0] ;  /* 0x00007800000a7ab9 */ /* 0x000fe20000000a00 */
[CC--:B------:R-:W-:Y:S01]  /*1a60*/  LEA.HI R81, R83.reuse, R80.reuse, RZ, 0x5 ;  /* 0x0000005053517211 */ /* 0x0c0fe200078f28ff */
[----:B------:R-:W-:Y:S01]  /*1a70*/  UMOV UR9, 0x6 ;  /* 0x0000000600097882 */ /* 0x000fe20000000000 */
[----:B------:R-:W-:Y:S01]  /*1a80*/  LEA.HI R83, R83, R80, RZ, 0x2 ;  /* 0x0000005053537211 */ /* 0x000fe200078f10ff */
[----:B------:R-:W-:-:S02]  /*1a90*/  USHF.L.U32 UR21, UR10, 0x6, URZ ;  /* 0x000000060a157899 */ /* 0x000fc4000800063f */
[----:B------:R-:W-:Y:S01]  /*1aa0*/  USHF.L.U64.HI UR20, UR10, UR9, UR11 ;  /* 0x000000090a147299 */ /* 0x000fe2000801020b */
[----:B------:R-:W-:Y:S01]  /*1ab0*/  LOP3.LUT R83, R83, 0xfffffffc, RZ, 0xc0, !PT ;  /* 0xfffffffc53537812 */ /* 0x000fe200078ec0ff */
[----:B------:R-:W-:Y:S02]  /*1ac0*/  USHF.R.S32.HI UR22, URZ, 0x1f, UR19 ;  /* 0x0000001f3f167899 */ /* 0x000fe40008011413 */
[----:B------:R-:W-:Y:S02]  /*1ad0*/  UIMAD UR4, UR20, UR19, URZ ;  /* 0x00000013140472a4 */ /* 0x000fe4000f8e023f */
[----:B------:R-:W-:Y:S02]  /*1ae0*/  USHF.L.U32 UR12, UR10, 0x5, URZ ;  /* 0x000000050a0c7899 */ /* 0x000fe4000800063f */
[----:B------:R-:W-:Y:S01]  /*1af0*/  UIMAD UR4, UR22, UR21, UR4 ;  /* 0x00000015160472a4 */ /* 0x000fe2000f8e0204 */
[----:B-123--:R-:W-:Y:S01]  /*1b00*/  @!P6 SHF.R.S32.HI R8, RZ, 0x1f, R5 ;  /* 0x0000001fff08e819 */ /* 0x00efe20000011405 */
[----:B------:R-:W-:Y:S01]  /*1b10*/  UISETP.GT.AND UP0, UPT, UR19, UR8, UPT ;  /* 0x000000081300728c */ /* 0x000fe2000bf04270 */
[C---:B-----5:R-:W-:Y:S01]  /*1b20*/  @!P6 LEA R12, P4, R7.reuse, R16, 0x1 ;  /* 0x00000010070ce211 */ /* 0x060fe200078808ff */
[----:B----4-:R-:W-:Y:S01]  /*1b30*/  IMAD.U32 R6, RZ, RZ, UR14 ;  /* 0x0000000eff067e24 */ /* 0x010fe2000f8e00ff */
[----:B------:R-:W-:Y:S01]  /*1b40*/  @!P6 LEA.HI R11, R8, R5, RZ, 0x3 ;  /* 0x00000005080be211 */ /* 0x000fe200078f18ff */
[----:B------:R-:W-:Y:S01]  /*1b50*/  IMAD.U32 R5, RZ, RZ, UR21 ;  /* 0x00000015ff057e24 */ /* 0x000fe2000f8e00ff */
[----:B------:R-:W-:-:S02]  /*1b60*/  @!P6 LEA.HI.X R13, R7, R17, R15, 0x1, P4 ;  /* 0x00000011070de211 */ /* 0x000fc400020f0c0f */
[----:B------:R-:W-:Y:S01]  /*1b70*/  IADD3 R10, -R6, c[0x0][0x1d0], -R9 ;  /* 0x00007400060a7a10 */ /* 0x000fe20007ffe909 */
[----:B------:R-:W-:Y:S01]  /*1b80*/  IMAD.WIDE.U32 R14, R5, UR19, R208 ;  /* 0x00000013050e7c25 */ /* 0x000fe2000f8e00d0 */
[----:B------:R-:W-:Y:S01]  /*1b90*/  @!P6 LOP3.LUT R11, R11, 0xfffffff8, RZ, 0xc0, !PT ;  /* 0xfffffff80b0be812 */ /* 0x000fe200078ec0ff */
[----:B------:R-:W-:Y:S01]  /*1ba0*/  @!PT LDS RZ, [RZ] ;  /* 0x00000000fffff984 */ /* 0x000fe20000000800 */
[----:B------:R1:W-:Y:S01]  /*1bb0*/  @!P6 LDGSTS.E.BYPASS.LTC128B.128 [R199+0xf100], [R12.64], !P5 ;  /* 0x0f1000000cc7efae */ /* 0x0003e2000e901d50 */
[C---:B------:R-:W-:Y:S02]  /*1bc0*/  ISETP.GE.AND P5, PT, R10.reuse, 0x1, PT ;  /* 0x000000010a00780c */ /* 0x040fe40003fa6270 */
[----:B------:R-:W-:Y:S01]  /*1bd0*/  ISETP.GE.AND P4, PT, R10, 0x21, PT ;  /* 0x000000210a00780c */ /* 0x000fe20003f86270 */
[----:B------:R-:W-:Y:S01]  /*1be0*/  @!P6 IMAD.WIDE R18, R11, 0x2, R16 ;  /* 0x000000020b12e825 */ /* 0x000fe200078e0210 */
[----:B------:R-:W-:Y:S01]  /*1bf0*/  IADD3 R8, R15, UR4, RZ ;  /* 0x000000040f087c10 */ /* 0x000fe2000fffe0ff */
[----:B------:R-:W-:Y:S02]  /*1c00*/  UMOV UR4, 0x5 ;  /* 0x0000000500047882 */ /* 0x000fe40000000000 */
[----:B------:R-:W-:Y:S01]  /*1c10*/  USHF.L.U64.HI UR11, UR10, UR4, UR11 ;  /* 0x000000040a0b7299 */ /* 0x000fe2000801020b */
[----:B------:R2:W-:Y:S02]  /*1c20*/  @!P6 LDGSTS.E.BYPASS.LTC128B.128 [R199+0x13100], [R18.64], !P0 ;  /* 0x1310000012c7efae */ /* 0x0005e4000c101d50 */
[----:B------:R-:W-:-:S02]  /*1c30*/  ULDC.64 UR4, c[0x0][0x208] ;  /* 0x0000820000047ab9 */ /* 0x000fc40000000a00 */
[----:B------:R-:W-:Y:S02]  /*1c40*/  UIMAD UR10, UR22, UR4, URZ ;  /* 0x00000004160a72a4 */ /* 0x000fe4000f8e023f */
[----:B------:R-:W-:Y:S02]  /*1c50*/  UIMAD.WIDE.U32 UR22, UR19, UR4, URZ ;  /* 0x00000004131672a5 */ /* 0x000fe4000f8e003f */
[----:B------:R-:W-:Y:S02]  /*1c60*/  UIMAD UR10, UR19, UR5, UR10 ;  /* 0x00000005130a72a4 */ /* 0x000fe4000f8e020a */
[----:B------:R-:W-:Y:S02]  /*1c70*/  USHF.L.U64.HI UR9, UR4, UR9, UR5 ;  /* 0x0000000904097299 */ /* 0x000fe40008010205 */
[----:B------:R-:W-:Y:S02]  /*1c80*/  UIADD3 UR10, UR23, UR10, URZ ;  /* 0x0000000a170a7290 */ /* 0x000fe4000fffe03f */
[----:B------:R-:W-:-:S02]  /*1c90*/  @UP0 UIADD3 UR5, UR13, -0x2, URZ ;  /* 0xfffffffe0d050890 */ /* 0x000fc4000fffe03f */
[----:B------:R-:W-:Y:S01]  /*1ca0*/  UMOV UR19, 0x1 ;  /* 0x0000000100137882 */ /* 0x000fe20000000000 */
[----:B-1----:R-:W-:-:S04]  /*1cb0*/  @P5 LEA R12, P0, R14, c[0x0][0x1c8], 0x1 ;  /* 0x000072000e0c5a11 */ /* 0x002fc800078008ff */
[C---:B------:R-:W-:Y:S02]  /*1cc0*/  @P5 LEA.HI.X R13, R14.reuse, c[0x0][0x1cc], R8, 0x1, P0 ;  /* 0x000073000e0d5a11 */ /* 0x040fe400000f0c08 */
[----:B------:R-:W-:-:S04]  /*1cd0*/  @P4 IADD3 R10, P0, R14, UR12, RZ ;  /* 0x0000000c0e0a4c10 */ /* 0x000fc8000ff1e0ff */
[----:B------:R-:W-:Y:S02]  /*1ce0*/  @P4 IADD3.X R11, R8, UR11, RZ, P0, !PT ;  /* 0x0000000b080b4c10 */ /* 0x000fe400087fe4ff */
[----:B------:R-:W-:Y:S02]  /*1cf0*/  @!P6 IADD3 R8, R7, 0x80, RZ ;  /* 0x000000800708e810 */ /* 0x000fe40007ffe0ff */
[C---:B------:R-:W-:Y:S02]  /*1d00*/  @P4 LEA R14, P0, R10.reuse, c[0x0][0x1c8], 0x1 ;  /* 0x000072000a0e4a11 */ /* 0x040fe400078008ff */
[----:B------:R-:W-:Y:S02]  /*1d10*/  @!P6 SHF.R.S32.HI R7, RZ, 0x1f, R8 ;  /* 0x0000001fff07e819 */ /* 0x000fe40000011408 */
[----:B------:R-:W-:Y:S01]  /*1d20*/  @P4 LEA.HI.X R15, R10, c[0x0][0x1cc], R11, 0x1, P0 ;  /* 0x000073000a0f4a11 */ /* 0x000fe200000f0c0b */
[----:B------:R-:W-:Y:S01]  /*1d30*/  IMAD.U32 R10, RZ, RZ, UR22 ;  /* 0x00000016ff0a7e24 */ /* 0x000fe2000f8e00ff */
[----:B------:R-:W-:-:S02]  /*1d40*/  @!P6 LEA.HI R7, R7, R8, RZ, 0x3 ;  /* 0x000000080707e211 */ /* 0x000fc400078f18ff */
[----:B------:R-:W-:Y:S01]  /*1d50*/  ISETP.GE.AND P0, PT, R0, c[0x0][0x198], PT ;  /* 0x0000660000007a0c */ /* 0x000fe20003f06270 */
[----:B------:R-:W-:Y:S01]  /*1d60*/  IMAD.SHL.U32 R0, R56, 0x40, RZ ;  /* 0x0000004038007824 */ /* 0x000fe200078e00ff */
[----:B------:R-:W-:-:S04]  /*1d70*/  @!P6 LOP3.LUT R7, R7, 0xfffffff8, RZ, 0xc0, !PT ;  /* 0xfffffff80707e812 */ /* 0x000fc800078ec0ff */
[----:B------:R-:W-:Y:S01]  /*1d80*/  LOP3.LUT R8, R0, 0x1c0, RZ, 0xc0, !PT ;  /* 0x000001c000087812 */ /* 0x000fe200078ec0ff */
[----:B------:R-:W-:-:S03]  /*1d90*/  @!P6 IMAD.WIDE R16, R7, 0x2, R16 ;  /* 0x000000020710e825 */ /* 0x000fc600078e0210 */
[----:B------:R-:W-:Y:S01]  /*1da0*/  SHF.R.U32.HI R11, RZ, 0x3, R8 ;  /* 0x00000003ff0b7819 */ /* 0x000fe20000011608 */
[----:B------:R-:W-:Y:S02]  /*1db0*/  IMAD.SHL.U32 R7, R9, 0x8, RZ ;  /* 0x0000000809077824 */ /* 0x000fe400078e00ff */
[----:B------:R2:W-:Y:S03]  /*1dc0*/  @!P6 LDGSTS.E.BYPASS.LTC128B.128 [R199+0x17100], [R16.64], !P0 ;  /* 0x1710000010c7efae */ /* 0x0005e6000c101d50 */
[----:B------:R-:W-:Y:S01]  /*1dd0*/  LOP3.LUT R0, R8, 0x8, R7, 0xf8, !PT ;  /* 0x0000000808007812 */ /* 0x000fe200078ef807 */
[----:B------:R-:W0:Y:S01]  /*1de0*/  LDGDEPBAR ;  /* 0x00000000000079af */ /* 0x000e220000000000 */
[----:B------:R-:W-:Y:S02]  /*1df0*/  SHF.R.S32.HI R7, RZ, 0x5, R81 ;  /* 0x00000005ff077819 */ /* 0x000fe40000011451 */
[----:B------:R-:W-:Y:S01]  /*1e00*/  LOP3.LUT R0, R0, R11, RZ, 0x3c, !PT ;  /* 0x0000000b00007212 */ /* 0x000fe200078e3cff */
[----:B------:R-:W-:Y:S01]  /*1e10*/  BAR.SYNC.DEFER_BLOCKING 0x0 ;  /* 0x0000000000007b1d */ /* 0x000fe20000010000 */
[----:B------:R-:W-:Y:S01]  /*1e20*/  IMAD.U32 R11, RZ, RZ, UR23 ;  /* 0x00000017ff0b7e24 */ /* 0x000fe2000f8e00ff */
[----:B------:R-:W-:Y:S01]  /*1e30*/  LEA R11, P0, R10, R200, 0x6 ;  /* 0x000000c80a0b7211 */ /* 0x000fe200078030ff */
[----:B------:R-:W-:Y:S01]  /*1e40*/  IMAD R198, R7, 0x400, R4 ;  /* 0x0000040007c67824 */ /* 0x000fe200078e0204 */
[----:B------:R-:W-:Y:S01]  /*1e50*/  SEL R8, RZ, 0x1, P3 ;  /* 0x00000001ff087807 */ /* 0x000fe20001800000 */
[----:B------:R-:W-:Y:S01]  /*1e60*/  IMAD R197, R197, 0x200, R0 ;  /* 0x00000200c5c57824 */ /* 0x000fe200078e0200 */
[----:B------:R-:W-:Y:S01]  /*1e70*/  LOP3.LUT R81, R81, 0xffffffe0, RZ, 0xc0, !PT ;  /* 0xffffffe051517812 */ /* 0x000fe200078ec0ff */
[----:B------:R-:W-:-:S02]  /*1e80*/  IMAD.SHL.U32 R198, R198, 0x2, RZ ;  /* 0x00000002c6c67824 */ /* 0x000fc400078e00ff */
[----:B------:R-:W-:Y:S02]  /*1e90*/  IMAD.SHL.U32 R197, R197, 0x2, RZ ;  /* 0x00000002c5c57824 */ /* 0x000fe400078e00ff */
[--C-:B------:R-:W-:Y:S02]  /*1ea0*/  IMAD R194, R2, 0x2, R198.reuse ;  /* 0x0000000202c27824 */ /* 0x100fe400078e02c6 */
[----:B------:R-:W-:Y:S01]  /*1eb0*/  IMAD R193, R3, 0x2, R198 ;  /* 0x0000000203c17824 */ /* 0x000fe200078e02c6 */
[----:B------:R-:W-:Y:S01]  /*1ec0*/  IADD3 R196, R197, 0x6120, RZ ;  /* 0x00006120c5c47810 */ /* 0x000fe20007ffe0ff */
[----:B------:R-:W-:Y:S01]  /*1ed0*/  IMAD R191, R3, 0x2, R194 ;  /* 0x0000000203bf7824 */ /* 0x000fe200078e02c2 */
        /* <DEDUP_REMOVED lines=9> */
[----:B------:R-:W-:-:S03]  /*1f70*/  LOP3.LUT P4, RZ, R56, 0x2, RZ, 0xc0, !PT ;  /* 0x0000000238ff7812 */ /* 0x000fc6000788c0ff */
[----:B------:R-:W0:Y:S01]  /*1f80*/  LDGDEPBAR ;  /* 0x00000000000079af */ /* 0x000e220000000000 */
[----:B-1----:R-:W-:Y:S01]  /*1f90*/  IMAD.U32 R13, RZ, RZ, UR10 ;  /* 0x0000000aff0d7e24 */ /* 0x002fe2000f8e00ff */
[----:B------:R-:W-:Y:S01]  /*1fa0*/  SEL R12, RZ, 0x2, P2 ;  /* 0x00000002ff0c7807 */ /* 0x000fe20001000000 */
[----:B------:R-:W-:Y:S02]  /*1fb0*/  USHF.L.U32 UR10, UR4, 0x6, URZ ;  /* 0x00000006040a7899 */ /* 0x000fe4000800063f */
[----:B------:R-:W-:Y:S01]  /*1fc0*/  @UP0 USHF.R.S32.HI UR4, URZ, 0x1f, UR5 ;  /* 0x0000001f3f040899 */ /* 0x000fe20008011405 */
[----:B------:R-:W-:Y:S02]  /*1fd0*/  LEA.HI.X R0, R10, R207, R13, 0x6, P0 ;  /* 0x000000cf0a007211 */ /* 0x000fe400000f340d */
[----:B------:R-:W-:Y:S02]  /*1fe0*/  LEA R58, P0, R11, c[0x0][0x1f8], 0x1 ;  /* 0x00007e000b3a7a11 */ /* 0x000fe400078008ff */
[----:B------:R-:W-:-:S02]  /*1ff0*/  SEL R13, RZ, 0x4, P1 ;  /* 0x00000004ff0d7807 */ /* 0x000fc40000800000 */
[----:B------:R-:W-:Y:S01]  /*2000*/  IADD3 R10, R197, 0x6100, RZ ;  /* 0x00006100c50a7810 */ /* 0x000fe20007ffe0ff */
[----:B------:R-:W-:-:S04]  /*2010*/  DEPBAR.LE SB0, 0x1 ;  /* 0x000080400000791a */ /* 0x000fc80000000000 */
[----:B------:R-:W-:-:S04]  /*2020*/  DEPBAR.LE SB0, 0x0 ;  /* 0x000080000000791a */ /* 0x000fc80000000000 */
[----:B------:R-:W-:Y:S01]  /*2030*/  BAR.SYNC.DEFER_BLOCKING 0x0 ;  /* 0x0000000000007b1d */ /* 0x000fe20000010000 */
[----:B------:R-:W-:Y:S02]  /*2040*/  LEA.HI.X R59, R11, c[0x0][0x1fc], R0, 0x1, P0 ;  /* 0x00007f000b3b7a11 */ /* 0x000fe400000f0c00 */
[----:B------:R-:W-:Y:S02]  /*2050*/  IADD3 R0, -R9, c[0x0][0x1d0], -R6 ;  /* 0x0000740009007a10 */ /* 0x000fe40007ffe906 */
[----:B------:R-:W-:Y:S02]  /*2060*/  IADD3 R8, R13, R12, R8 ;  /* 0x0000000c0d087210 */ /* 0x000fe40007ffe008 */
[----:B------:R-:W-:Y:S02]  /*2070*/  @P4 IADD3 R196, R10, -0x20, RZ ;  /* 0xffffffe00ac44810 */ /* 0x000fe40007ffe0ff */
[----:B------:R-:W-:Y:S02]  /*2080*/  ISETP.LT.OR P6, PT, R0, 0x1, P3 ;  /* 0x000000010000780c */ /* 0x000fe40001fc1670 */
[----:B------:R-:W-:-:S02]  /*2090*/  LOP3.LUT P5, RZ, R8, 0x2, RZ, 0xc0, !PT ;  /* 0x0000000208ff7812 */ /* 0x000fc400078ac0ff */
[----:B------:R-:W-:Y:S02]  /*20a0*/  LOP3.LUT P4, RZ, R8, 0x4, RZ, 0xc0, !PT ;  /* 0x0000000408ff7812 */ /* 0x000fe4000788c0ff */
[----:B------:R-:W-:Y:S02]  /*20b0*/  IADD3 R68, P0, R58, UR10, RZ ;  /* 0x0000000a3a447c10 */ /* 0x000fe4000ff1e0ff */
[----:B------:R-:W-:Y:S02]  /*20c0*/  IADD3 R187, R196, 0x800, RZ ;  /* 0x00000800c4bb7810 */ /* 0x000fe40007ffe0ff */
[----:B------:R-:W-:Y:S02]  /*20d0*/  IADD3.X R69, R59, UR9, RZ, P0, !PT ;  /* 0x000000093b457c10 */ /* 0x000fe400087fe4ff */
[C---:B------:R-:W-:Y:S02]  /*20e0*/  ISETP.LT.OR P0, PT, R0.reuse, 0x1, !P5 ;  /* 0x000000010000780c */ /* 0x040fe40006f01670 */
[----:B------:R-:W-:Y:S01]  /*20f0*/  ISETP.LT.OR P5, PT, R0, 0x21, !P5 ;  /* 0x000000210000780c */ /* 0x000fe20006fa1670 */
[----:B------:R-:W-:Y:S01]  /*2100*/  LDSM.16.M88.4 R40, [R198+0xc100] ;  /* 0x00c10000c628783b */ /* 0x000fe20000000200 */
[----:B------:R-:W-:-:S02]  /*2110*/  IADD3 R186, R196, 0x1000, RZ ;  /* 0x00001000c4ba7810 */ /* 0x000fc40007ffe0ff */
[C---:B------:R-:W-:Y:S01]  /*2120*/  IADD3 R185, R196.reuse, 0x1800, RZ ;  /* 0x00001800c4b97810 */ /* 0x040fe20007ffe0ff */
[----:B------:R-:W1:Y:S01]  /*2130*/  LDSM.16.M88.4 R28, [R197+0x6100] ;  /* 0x00610000c51c783b */ /* 0x000e620000000200 */
[C---:B------:R-:W-:Y:S02]  /*2140*/  IADD3 R183, R196.reuse, 0x2000, RZ ;  /* 0x00002000c4b77810 */ /* 0x040fe40007ffe0ff */
[C---:B------:R-:W-:Y:S01]  /*2150*/  IADD3 R182, R196.reuse, 0x2800, RZ ;  /* 0x00002800c4b67810 */ /* 0x040fe20007ffe0ff */
[----:B------:R-:W4:Y:S01]  /*2160*/  LDSM.16.M88.4 R20, [R197+0x6900] ;  /* 0x00690000c514783b */ /* 0x000f220000000200 */
[C---:B------:R-:W-:Y:S02]  /*2170*/  IADD3 R181, R196.reuse, 0x3000, RZ ;  /* 0x00003000c4b57810 */ /* 0x040fe40007ffe0ff */
[C---:B------:R-:W-:Y:S01]  /*2180*/  IADD3 R180, R196.reuse, 0x3800, RZ ;  /* 0x00003800c4b47810 */ /* 0x040fe20007ffe0ff */
[----:B------:R-:W2:Y:S01]  /*2190*/  LDSM.16.M88.4 R64, [R197+0x7100] ;  /* 0x00710000c540783b */ /* 0x000ea20000000200 */
[----:B------:R-:W-:-:S02]  /*21a0*/  IADD3 R179, R196, 0x4000, RZ ;  /* 0x00004000c4b37810 */ /* 0x000fc40007ffe0ff */
[C---:B------:R-:W-:Y:S01]  /*21b0*/  IADD3 R178, R196.reuse, 0x4800, RZ ;  /* 0x00004800c4b27810 */ /* 0x040fe20007ffe0ff */
[----:B------:R-:W5:Y:S01]  /*21c0*/  LDSM.16.M88.4 R48, [R197+0x7900] ;  /* 0x00790000c530783b */ /* 0x000f620000000200 */
[C---:B------:R-:W-:Y:S02]  /*21d0*/  IADD3 R177, R196.reuse, 0x5000, RZ ;  /* 0x00005000c4b17810 */ /* 0x040fe40007ffe0ff */
[----:B------:R-:W-:Y:S01]  /*21e0*/  IADD3 R176, R196, 0x5800, RZ ;  /* 0x00005800c4b07810 */ /* 0x000fe20007ffe0ff */
[----:B---3--:R-:W-:Y:S04]  /*21f0*/  LDSM.16.M88.4 R12, [R194+0xc100] ;  /* 0x00c10000c20c783b */ /* 0x008fe80000000200 */
[----:B------:R-:W3:Y:S04]  /*2200*/  LDSM.16.M88.4 R44, [R196] ;  /* 0x00000000c42c783b */ /* 0x000ee80000000200 */
[----:B------:R-:W2:Y:S04]  /*2210*/  LDSM.16.M88.4 R8, [R196+0x800] ;  /* 0x00080000c408783b */ /* 0x000ea80000000200 */
[----:B------:R-:W2:Y:S04]  /*2220*/  LDSM.16.M88.4 R52, [R196+0x1000] ;  /* 0x00100000c434783b */ /* 0x000ea80000000200 */
[----:B------:R-:W2:Y:S04]  /*2230*/  LDSM.16.M88.4 R36, [R196+0x1800] ;  /* 0x00180000c424783b */ /* 0x000ea80000000200 */
[----:B------:R-:W-:Y:S01]  /*2240*/  @!PT LDS RZ, [RZ] ;  /* 0x00000000fffff984 */ /* 0x000fe20000000800 */
[----:B------:R-:W-:Y:S01]  /*2250*/  @!PT LDS RZ, [RZ] ;  /* 0x00000000fffff984 */ /* 0x000fe20000000800 */
[----:B------:R-:W-:Y:S01]  /*2260*/  @!PT LDS RZ, [RZ] ;  /* 0x00000000fffff984 */ /* 0x000fe20000000800 */
[----:B------:R2:W-:Y:S01]  /*2270*/  LDGSTS.E.BYPASS.LTC128B.128 [R199+0x100], [R58.64], !P6 ;  /* 0x001000003ac77fae */ /* 0x0005e2000f101d50 */
[----:B------:R-:W-:-:S02]  /*2280*/  ISETP.LT.OR P6, PT, R0, 0x1, !P4 ;  /* 0x000000010000780c */ /* 0x000fc400067c1670 */
[----:B------:R-:W-:Y:S01]  /*2290*/  ISETP.LT.OR P4, PT, R0, 0x21, !P4 ;  /* 0x000000210000780c */ /* 0x000fe20006781670 */
[----:B-1----:R-:W-:Y:S01]  /*22a0*/  HMMA.16816.F32 R32, R40, R28, RZ ;  /* 0x0000001c2820723c */ /* 0x002fe200000018ff */
[----:B------:R1:W-:Y:S01]  /*22b0*/  LDGSTS.E.BYPASS.LTC128B.128 [R199+0x2100], [R58.64+0x80], !P0 ;  /* 0x021000803ac77fae */ /* 0x0003e2000c101d50 */
[----:B------:R-:W-:-:S06]  /*22c0*/  LOP3.LUT P0, RZ, R56, 0x4, RZ, 0xc0, !PT ;  /* 0x0000000438ff7812 */ /* 0x000fcc000780c0ff */
[----:B----4-:R-:W-:Y:S02]  /*22d0*/  HMMA.16816.F32 R24, R40, R20, RZ ;  /* 0x000000142818723c */ /* 0x010fe400000018ff */
[----:B------:R1:W-:Y:S01]  /*22e0*/  LDGSTS.E.BYPASS.LTC128B.128 [R199+0x4100], [R58.64+0x100], !P6 ;  /* 0x041001003ac77fae */ /* 0x0003e2000f101d50 */
[----:B------:R-:W-:Y:S01]  /*22f0*/  ISETP.LT.OR P6, PT, R0, 0x21, P3 ;  /* 0x000000210000780c */ /* 0x000fe20001fc1670 */
[----:B------:R-:W-:-:S04]  /*2300*/  IMAD.MOV.U32 R0, RZ, RZ, 0x40 ;  /* 0x00000040ff007424 */ /* 0x000fc800078e00ff */
[----:B------:R-:W-:Y:S01]  /*2310*/  HMMA.16816.F32 R28, R40, R30, RZ ;  /* 0x0000001e281c723c */ /* 0x000fe200000018ff */
[----:B------:R-:W-:-:S05]  /*2320*/  SEL R0, R0, 0xffffffc0, !P0 ;  /* 0xffffffc000007807 */ /* 0x000fca0004000000 */
[----:B------:R-:W-:Y:S02]  /*2330*/  IMAD.IADD R192, R197, 0x1, R0 ;  /* 0x00000001c5c07824 */ /* 0x000fe400078e0200 */
[C---:B------:R-:W-:Y:S01]  /*2340*/  HMMA.16816.F32 R20, R40.reuse, R22, RZ ;  /* 0x000000162814723c */ /* 0x040fe200000018ff */
[----:B------:R4:W-:Y:S01]  /*2350*/  LDGSTS.E.BYPASS.LTC128B.128 [R199+0x1100], [R68.64], !P6 ;  /* 0x0110000044c77fae */ /* 0x0009e2000f101d50 */
[----:B------:R-:W-:Y:S01]  /*2360*/  IMAD.IADD R184, R0, 0x1, R196 ;  /* 0x0000000100b87824 */ /* 0x000fe200078e02c4 */
[----:B------:R-:W-:Y:S02]  /*2370*/  SHF.R.S32.HI R0, RZ, 0x1f, R7 ;  /* 0x0000001fff007819 */ /* 0x000fe40000011407 */
[----:B------:R4:W-:Y:S01]  /*2380*/  LDGSTS.E.BYPASS.LTC128B.128 [R199+0x3100], [R68.64+0x80], !P5 ;  /* 0x0310008044c77fae */ /* 0x0009e2000e901d50 */
[----:B------:R-:W-:Y:S02]  /*2390*/  PLOP3.LUT P5, PT, PT, PT, UP0, 0x80, 0x0 ;  /* 0x000000000000781c */ /* 0x000fe40003faf008 */
[----:B--2---:R-:W-:Y:S01]  /*23a0*/  HMMA.16816.F32 R16, R40, R64, RZ ;  /* 0x000000402810723c */ /* 0x004fe200000018ff */
[----:B------:R4:W-:Y:S01]  /*23b0*/  LDGSTS.E.BYPASS.LTC128B.128 [R199+0x5100], [R68.64+0x100], !P4 ;  /* 0x0510010044c77fae */ /* 0x0009e2000e101d50 */
[----:B------:R-:W-:-:S02]  /*23c0*/  LEA.HI R0, R0, R7, RZ, 0x3 ;  /* 0x0000000700007211 */ /* 0x000fc400078f18ff */
[----:B------:R-:W-:Y:S01]  /*23d0*/  PLOP3.LUT P4, PT, PT, PT, UP2, 0x80, 0x0 ;  /* 0x000000000000781c */ /* 0x000fe20003f8f028 */
[----:B-1----:R-:W-:Y:S01]  /*23e0*/  LDSM.16.M88.4 R56, [R193+0xc100] ;  /* 0x00c10000c138783b */ /* 0x002fe20000000200 */
[----:B------:R-:W-:Y:S02]  /*23f0*/  LOP3.LUT R0, R0, 0xffffff8, RZ, 0xc0, !PT ;  /* 0x0ffffff800007812 */ /* 0x000fe400078ec0ff */
[C---:B------:R-:W-:Y:S01]  /*2400*/  HMMA.16816.F32 R64, R40.reuse, R66, RZ ;  /* 0x000000422840723c */ /* 0x040fe200000018ff */
[----:B------:R-:W-:Y:S02]  /*2410*/  LDSM.16.M88.4 R72, [R192+0x7900] ;  /* 0x00790000c048783b */ /* 0x000fe40000000200 */
[----:B------:R-:W-:Y:S02]  /*2420*/  IMAD.IADD R7, R7, 0x1, -R0 ;  /* 0x0000000107077824 */ /* 0x000fe400078e0a00 */
[----:B------:R-:W-:Y:S03]  /*2430*/  LDSM.16.M88.4 R76, [R192+0x9100] ;  /* 0x00910000c04c783b */ /* 0x000fe60000000200 */
[C---:B-----5:R-:W-:Y:S01]  /*2440*/  HMMA.16816.F32 R60, R40.reuse, R48, RZ ;  /* 0x00000030283c723c */ /* 0x060fe200000018ff */
[----:B------:R-:W0:Y:S07]  /*2450*/  LDGDEPBAR ;  /* 0x00000000000079af */ /* 0x000e2e0000000000 */
[----:B------:R-:W-:Y:S01]  /*2460*/  HMMA.16816.F32 R40, R40, R50, RZ ;  /* 0x000000322828723c */ /* 0x000fe200000018ff */
[----:B------:R-:W1:Y:S04]  /*2470*/  LDSM.16.M88.4 R48, [R192+0x6100] ;  /* 0x00610000c030783b */ /* 0x000e680000000200 */
[----:B----4-:R-:W-:Y:S03]  /*2480*/  LDSM.16.M88.4 R68, [R184] ;  /* 0x00000000b844783b */ /* 0x010fe60000000200 */
[C---:B---3--:R-:W-:Y:S08]  /*2490*/  HMMA.16816.F32 R32, R12.reuse, R44, R32 ;  /* 0x0000002c0c20723c */ /* 0x048ff00000001820 */
[C---:B------:R-:W-:Y:S01]  /*24a0*/  HMMA.16816.F32 R28, R12.reuse, R46, R28 ;  /* 0x0000002e0c1c723c */ /* 0x040fe2000000181c */
[----:B------:R-:W2:Y:S07]  /*24b0*/  LDSM.16.M88.4 R44, [R192+0x6900] ;  /* 0x00690000c02c783b */ /* 0x000eae0000000200 */
[C---:B------:R-:W-:Y:S08]  /*24c0*/  HMMA.16816.F32 R24, R12.reuse, R8, R24 ;  /* 0x000000080c18723c */ /* 0x040ff00000001818 */
[C---:B------:R-:W-:Y:S01]  /*24d0*/  HMMA.16816.F32 R20, R12.reuse, R10, R20 ;  /* 0x0000000a0c14723c */ /* 0x040fe20000001814 */
[----:B------:R-:W3:Y:S07]  /*24e0*/  LDSM.16.M88.4 R8, [R192+0x7100] ;  /* 0x00710000c008783b */ /* 0x000eee0000000200 */
[C---:B------:R-:W-:Y:S08]  /*24f0*/  HMMA.16816.F32 R16, R12.reuse, R52, R16 ;  /* 0x000000340c10723c */ /* 0x040ff00000001810 */
[C---:B------:R-:W-:Y:S01]  /*2500*/  HMMA.16816.F32 R64, R12.reuse, R54, R64 ;  /* 0x000000360c40723c */ /* 0x040fe20000001840 */
[----:B------:R-:W-:Y:S07]  /*2510*/  LDSM.16.M88.4 R52, [R184+0x800] ;  /* 0x00080000b834783b */ /* 0x000fee0000000200 */
[C---:B------:R-:W-:Y:S08]  /*2520*/  HMMA.16816.F32 R60, R12.reuse, R36, R60 ;  /* 0x000000240c3c723c */ /* 0x040ff0000000183c */
[----:B------:R-:W-:Y:S01]  /*2530*/  HMMA.16816.F32 R40, R12, R38, R40 ;  /* 0x000000260c28723c */ /* 0x000fe20000001828 */
[----:B------:R-:W4:Y:S04]  /*2540*/  LDSM.16.M88.4 R36, [R191+0xc100] ;  /* 0x00c10000bf24783b */ /* 0x000f280000000200 */
[----:B------:R-:W5:Y:S03]  /*2550*/  LDSM.16.M88.4 R12, [R184+0x1000] ;  /* 0x00100000b80c783b */ /* 0x000f660000000200 */
[C---:B-1----:R-:W-:Y:S08]  /*2560*/  HMMA.16816.F32 R32, R56.reuse, R48, R32 ;  /* 0x000000303820723c */ /* 0x042ff00000001820 */
[C---:B------:R-:W-:Y:S01]  /*2570*/  HMMA.16816.F32 R28, R56.reuse, R50, R28 ;  /* 0x00000032381c723c */ /* 0x040fe2000000181c */
[----:B------:R-:W1:Y:S07]  /*2580*/  LDSM.16.M88.4 R48, [R184+0x1800] ;  /* 0x00180000b830783b */ /* 0x000e6e0000000200 */
[C---:B--2---:R-:W-:Y:S08]  /*2590*/  HMMA.16816.F32 R24, R56.reuse, R44, R24 ;  /* 0x0000002c3818723c */ /* 0x044ff00000001818 */
[C---:B------:R-:W-:Y:S01]  /*25a0*/  HMMA.16816.F32 R20, R56.reuse, R46, R20 ;  /* 0x0000002e3814723c */ /* 0x040fe20000001814 */
[----:B------:R-:W-:Y:S07]  /*25b0*/  LDSM.16.M88.4 R44, [R197+0x8100] ;  /* 0x00810000c52c783b */ /* 0x000fee0000000200 */
[C---:B---3--:R-:W-:Y:S08]  /*25c0*/  HMMA.16816.F32 R16, R56.reuse, R8, R16 ;  /* 0x000000083810723c */ /* 0x048ff00000001810 */
[C---:B------:R-:W-:Y:S01]  /*25d0*/  HMMA.16816.F32 R64, R56.reuse, R10, R64 ;  /* 0x0000000a3840723c */ /* 0x040fe20000001840 */
[----:B------:R-:W2:Y:S07]  /*25e0*/  LDSM.16.M88.4 R8, [R198+0x10100] ;  /* 0x01010000c608783b */ /* 0x000eae0000000200 */
[C---:B------:R-:W-:Y:S08]  /*25f0*/  HMMA.16816.F32 R60, R56.reuse, R72, R60 ;  /* 0x00000048383c723c */ /* 0x040ff0000000183c */
[----:B------:R-:W-:Y:S01]  /*2600*/  HMMA.16816.F32 R56, R56, R74, R40 ;  /* 0x0000004a3838723c */ /* 0x000fe20000001828 */
[----:B------:R-:W3:Y:S04]  /*2610*/  LDSM.16.M88.4 R40, [R197+0x8900] ;  /* 0x00890000c528783b */ /* 0x000ee80000000200 */
[----:B------:R-:W-:Y:S03]  /*2620*/  LDSM.16.M88.4 R72, [R193+0x10100] ;  /* 0x01010000c148783b */ /* 0x000fe60000000200 */
[C---:B----4-:R-:W-:Y:S08]  /*2630*/  HMMA.16816.F32 R32, R36.reuse, R68, R32 ;  /* 0x000000442420723c */ /* 0x050ff00000001820 */
[C---:B------:R-:W-:Y:S01]  /*2640*/  HMMA.16816.F32 R28, R36.reuse, R70, R28 ;  /* 0x00000046241c723c */ /* 0x040fe2000000181c */
[----:B------:R-:W-:Y:S07]  /*2650*/  LDSM.16.M88.4 R68, [R197+0x9900] ;  /* 0x00990000c544783b */ /* 0x000fee0000000200 */
[C---:B------:R-:W-:Y:S08]  /*2660*/  HMMA.16816.F32 R24, R36.reuse, R52, R24 ;  /* 0x000000342418723c */ /* 0x040ff00000001818 */
[C---:B------:R-:W-:Y:S01]  /*2670*/  HMMA.16816.F32 R20, R36.reuse, R54, R20 ;  /* 0x000000362414723c */ /* 0x040fe20000001814 */
[----:B------:R-:W-:Y:S07]  /*2680*/  LDSM.16.M88.4 R52, [R196+0x2000] ;  /* 0x00200000c434783b */ /* 0x000fee0000000200 */
[C---:B-----5:R-:W-:Y:S08]  /*2690*/  HMMA.16816.F32 R16, R36.reuse, R12, R16 ;  /* 0x0000000c2410723c */ /* 0x060ff00000001810 */
[C---:B------:R-:W-:Y:S01]  /*26a0*/  HMMA.16816.F32 R64, R36.reuse, R14, R64 ;  /* 0x0000000e2440723c */ /* 0x040fe20000001840 */
[----:B------:R-:W4:Y:S07]  /*26b0*/  LDSM.16.M88.4 R12, [R197+0x9100] ;  /* 0x00910000c50c783b */ /* 0x000f2e0000000200 */
[C---:B-1----:R-:W-:Y:S08]  /*26c0*/  HMMA.16816.F32 R60, R36.reuse, R48, R60 ;  /* 0x00000030243c723c */ /* 0x042ff0000000183c */
[----:B------:R-:W-:Y:S01]  /*26d0*/  HMMA.16816.F32 R56, R36, R50, R56 ;  /* 0x000000322438723c */ /* 0x000fe20000001838 */
[----:B------:R-:W1:Y:S04]  /*26e0*/  LDSM.16.M88.4 R36, [R194+0x10100] ;  /* 0x01010000c224783b */ /* 0x000e680000000200 */
[----:B------:R-:W5:Y:S03]  /*26f0*/  LDSM.16.M88.4 R48, [R196+0x2800] ;  /* 0x00280000c430783b */ /* 0x000f660000000200 */
[C---:B--2---:R-:W-:Y:S08]  /*2700*/  HMMA.16816.F32 R32, R8.reuse, R44, R32 ;  /* 0x0000002c0820723c */ /* 0x044ff00000001820 */
[C---:B------:R-:W-:Y:S01]  /*2710*/  HMMA.16816.F32 R28, R8.reuse, R46, R28 ;  /* 0x0000002e081c723c */ /* 0x040fe2000000181c */
[----:B------:R-:W2:Y:S07]  /*2720*/  LDSM.16.M88.4 R44, [R196+0x3000] ;  /* 0x00300000c42c783b */ /* 0x000eae0000000200 */
[C---:B---3--:R-:W-:Y:S08]  /*2730*/  HMMA.16816.F32 R24, R8.reuse, R40, R24 ;  /* 0x000000280818723c */ /* 0x048ff00000001818 */
[C---:B------:R-:W-:Y:S01]  /*2740*/  HMMA.16816.F32 R20, R8.reuse, R42, R20 ;  /* 0x0000002a0814723c */ /* 0x040fe20000001814 */
[----:B------:R-:W3:Y:S07]  /*2750*/  LDSM.16.M88.4 R40, [R196+0x3800] ;  /* 0x00380000c428783b */ /* 0x000eee0000000200 */
[C---:B----4-:R-:W-:Y:S08]  /*2760*/  HMMA.16816.F32 R16, R8.reuse, R12, R16 ;  /* 0x0000000c0810723c */ /* 0x050ff00000001810 */
[C---:B------:R-:W-:Y:S01]  /*2770*/  HMMA.16816.F32 R64, R8.reuse, R14, R64 ;  /* 0x0000000e0840723c */ /* 0x040fe20000001840 */
[----:B------:R-:W4:Y:S07]  /*2780*/  LDSM.16.M88.4 R12, [R192+0x8100] ;  /* 0x00810000c00c783b */ /* 0x000f2e0000000200 */
[C---:B------:R-:W-:Y:S08]  /*2790*/  HMMA.16816.F32 R60, R8.reuse, R68, R60 ;  /* 0x00000044083c723c */ /* 0x040ff0000000183c */
[----:B------:R-:W-:Y:S01]  /*27a0*/  HMMA.16816.F32 R56, R8, R70, R56 ;  /* 0x000000460838723c */ /* 0x000fe20000001838 */
[----:B------:R-:W3:Y:S04]  /*27b0*/  LDSM.16.M88.4 R8, [R192+0x8900] ;  /* 0x00890000c008783b */ /* 0x000ee80000000200 */
[----:B------:R-:W3:Y:S03]  /*27c0*/  LDSM.16.M88.4 R68, [R192+0x9900] ;  /* 0x00990000c044783b */ /* 0x000ee60000000200 */
[C---:B-1----:R-:W-:Y:S08]  /*27d0*/  HMMA.16816.F32 R32, R36.reuse, R52, R32 ;  /* 0x000000342420723c */ /* 0x042ff00000001820 */
[C---:B------:R-:W-:Y:S01]  /*27e0*/  HMMA.16816.F32 R28, R36.reuse, R54, R28 ;  /* 0x00000036241c723c */ /* 0x040fe2000000181c */
[----:B------:R-:W-:Y:S07]  /*27f0*/  LDSM.16.M88.4 R52, [R191+0x10100] ;  /* 0x01010000bf34783b */ /* 0x000fee0000000200 */
[C---:B-----5:R-:W-:Y:S08]  /*2800*/  HMMA.16816.F32 R24, R36.reuse, R48, R24 ;  /* 0x000000302418723c */ /* 0x060ff00000001818 */
[C---:B------:R-:W-:Y:S01]  /*2810*/  HMMA.16816.F32 R20, R36.reuse, R50, R20 ;  /* 0x000000322414723c */ /* 0x040fe20000001814 */
[----:B------:R-:W1:Y:S07]  /*2820*/  LDSM.16.M88.4 R48, [R184+0x2000] ;  /* 0x00200000b830783b */ /* 0x000e6e0000000200 */
[C---:B--2---:R-:W-:Y:S08]  /*2830*/  HMMA.16816.F32 R16, R36.reuse, R44, R16 ;  /* 0x0000002c2410723c */ /* 0x044ff00000001810 */
[C---:B------:R-:W-:Y:S01]  /*2840*/  HMMA.16816.F32 R64, R36.reuse, R46, R64 ;  /* 0x0000002e2440723c */ /* 0x040fe20000001840 */
[----:B------:R-:W2:Y:S07]  /*2850*/  LDSM.16.M88.4 R44, [R184+0x2800] ;  /* 0x00280000b82c783b */ /* 0x000eae0000000200 */
[C---:B---3--:R-:W-:Y:S08]  /*2860*/  HMMA.16816.F32 R60, R36.reuse, R40, R60 ;  /* 0x00000028243c723c */ /* 0x048ff0000000183c */
[----:B------:R-:W-:Y:S01]  /*2870*/  HMMA.16816.F32 R56, R36, R42, R56 ;  /* 0x0000002a2438723c */ /* 0x000fe20000001838 */
[----:B------:R-:W3:Y:S04]  /*2880*/  LDSM.16.M88.4 R40, [R184+0x3000] ;  /* 0x00300000b828783b */ /* 0x000ee80000000200 */
[----:B------:R-:W5:Y:S03]  /*2890*/  LDSM.16.M88.4 R36, [R184+0x3800] ;  /* 0x00380000b824783b */ /* 0x000f660000000200 */
[C---:B----4-:R-:W-:Y:S08]  /*28a0*/  HMMA.16816.F32 R32, R72.reuse, R12, R32 ;  /* 0x0000000c4820723c */ /* 0x050ff00000001820 */
[C---:B------:R-:W-:Y:S01]  /*28b0*/  HMMA.16816.F32 R28, R72.reuse, R14, R28 ;  /* 0x0000000e481c723c */ /* 0x040fe2000000181c */
[----:B------:R-:W-:Y:S07]  /*28c0*/  LDSM.16.M88.4 R12, [R198+0x14100] ;  /* 0x01410000c60c783b */ /* 0x000fee0000000200 */
[C---:B------:R-:W-:Y:S08]  /*28d0*/  HMMA.16816.F32 R24, R72.reuse, R8, R24 ;  /* 0x000000084818723c */ /* 0x040ff00000001818 */
[C---:B------:R-:W-:Y:S01]  /*28e0*/  HMMA.16816.F32 R20, R72.reuse, R10, R20 ;  /* 0x0000000a4814723c */ /* 0x040fe20000001814 */
[----:B------:R-:W4:Y:S07]  /*28f0*/  LDSM.16.M88.4 R8, [R197+0xa100] ;  /* 0x00a10000c508783b */ /* 0x000f2e0000000200 */
[C---:B------:R-:W-:Y:S08]  /*2900*/  HMMA.16816.F32 R16, R72.reuse, R76, R16 ;  /* 0x0000004c4810723c */ /* 0x040ff00000001810 */
[C---:B------:R-:W-:Y:S08]  /*2910*/  HMMA.16816.F32 R64, R72.reuse, R78, R64 ;  /* 0x0000004e4840723c */ /* 0x040ff00000001840 */
[C---:B------:R-:W-:Y:S08]  /*2920*/  HMMA.16816.F32 R60, R72.reuse, R68, R60 ;  /* 0x00000044483c723c */ /* 0x040ff0000000183c */
[----:B------:R-:W-:Y:S01]  /*2930*/  HMMA.16816.F32 R72, R72, R70, R56 ;  /* 0x000000464848723c */ /* 0x000fe20000001838 */
[----:B------:R-:W4:Y:S04]  /*2940*/  LDSM.16.M88.4 R68, [R197+0xa900] ;  /* 0x00a90000c544783b */ /* 0x000f280000000200 */
[----:B------:R-:W4:Y:S03]  /*2950*/  LDSM.16.M88.4 R56, [R197+0xb100] ;  /* 0x00b10000c538783b */ /* 0x000f260000000200 */
        /* <DEDUP_REMOVED lines=9> */
[C---:B-----5:R-:W-:Y:S08]  /*29f0*/  HMMA.16816.F32 R60, R52.reuse, R36, R60 ;  /* 0x00000024343c723c */ /* 0x060ff0000000183c */
[----:B------:R-:W-:Y:S01]  /*2a00*/  HMMA.16816.F32 R72, R52, R38, R72 ;  /* 0x000000263448723c */ /* 0x000fe20000001848 */
[----:B------:R-:W3:Y:S04]  /*2a10*/  LDSM.16.M88.4 R52, [R196+0x4800] ;  /* 0x00480000c434783b */ /* 0x000ee80000000200 */
[----:B------:R-:W-:Y:S03]  /*2a20*/  LDSM.16.M88.4 R36, [R196+0x5000] ;  /* 0x00500000c424783b */ /* 0x000fe60000000200 */
[C---:B----4-:R-:W-:Y:S08]  /*2a30*/  HMMA.16816.F32 R32, R12.reuse, R8, R32 ;  /* 0x000000080c20723c */ /* 0x050ff00000001820 */
[C---:B------:R-:W-:Y:S01]  /*2a40*/  HMMA.16816.F32 R28, R12.reuse, R10, R28 ;  /* 0x0000000a0c1c723c */ /* 0x040fe2000000181c */
[----:B------:R-:W4:Y:S07]  /*2a50*/  LDSM.16.M88.4 R8, [R196+0x5800] ;  /* 0x00580000c408783b */ /* 0x000f2e0000000200 */
[C---:B------:R-:W-:Y:S08]  /*2a60*/  HMMA.16816.F32 R24, R12.reuse, R68, R24 ;  /* 0x000000440c18723c */ /* 0x040ff00000001818 */
[C---:B------:R-:W-:Y:S08]  /*2a70*/  HMMA.16816.F32 R20, R12.reuse, R70, R20 ;  /* 0x000000460c14723c */ /* 0x040ff00000001814 */
[C---:B------:R-:W-:Y:S08]  /*2a80*/  HMMA.16816.F32 R16, R12.reuse, R56, R16 ;  /* 0x000000380c10723c */ /* 0x040ff00000001810 */
[C---:B------:R-:W-:Y:S01]  /*2a90*/  HMMA.16816.F32 R64, R12.reuse, R58, R64 ;  /* 0x0000003a0c40723c */ /* 0x040fe20000001840 */
[----:B------:R-:W-:Y:S07]  /*2aa0*/  LDSM.16.M88.4 R56, [R191+0x14100] ;  /* 0x01410000bf38783b */ /* 0x000fee0000000200 */
[C---:B-1----:R-:W-:Y:S08]  /*2ab0*/  HMMA.16816.F32 R60, R12.reuse, R48, R60 ;  /* 0x000000300c3c723c */ /* 0x042ff0000000183c */
[----:B------:R-:W-:Y:S01]  /*2ac0*/  HMMA.16816.F32 R72, R12, R50, R72 ;  /* 0x000000320c48723c */ /* 0x000fe20000001848 */
[----:B------:R-:W-:Y:S04]  /*2ad0*/  LDSM.16.M88.4 R12, [R192+0xa100] ;  /* 0x00a10000c00c783b */ /* 0x000fe80000000200 */
[----:B------:R-:W-:Y:S03]  /*2ae0*/  LDSM.16.M88.4 R48, [R192+0xb100] ;  /* 0x00b10000c030783b */ /* 0x000fe60000000200 */
[C---:B--2---:R-:W-:Y:S08]  /*2af0*/  HMMA.16816.F32 R32, R44.reuse, R40, R32 ;  /* 0x000000282c20723c */ /* 0x044ff00000001820 */
[C---:B------:R-:W-:Y:S01]  /*2b00*/  HMMA.16816.F32 R28, R44.reuse, R42, R28 ;  /* 0x0000002a2c1c723c */ /* 0x040fe2000000181c */
[----:B------:R-:W1:Y:S07]  /*2b10*/  LDSM.16.M88.4 R40, [R193+0x14100] ;  /* 0x01410000c128783b */ /* 0x000e6e0000000200 */
[C---:B---3--:R-:W-:Y:S08]  /*2b20*/  HMMA.16816.F32 R24, R44.reuse, R52, R24 ;  /* 0x000000342c18723c */ /* 0x048ff00000001818 */
[C---:B------:R-:W-:Y:S01]  /*2b30*/  HMMA.16816.F32 R20, R44.reuse, R54, R20 ;  /* 0x000000362c14723c */ /* 0x040fe20000001814 */
[----:B------:R-:W2:Y:S07]  /*2b40*/  LDSM.16.M88.4 R52, [R192+0xa900] ;  /* 0x00a90000c034783b */ /* 0x000eae0000000200 */
[C---:B----4-:R-:W-:Y:S01]  /*2b50*/  HMMA.16816.F32 R68, R44.reuse, R8, R60 ;  /* 0x000000082c44723c */ /* 0x050fe2000000183c */
[----:B------:R-:W-:Y:S07]  /*2b60*/  LDSM.16.M88.4 R60, [R184+0x4000] ;  /* 0x00400000b83c783b */ /* 0x000fee0000000200 */
[C---:B------:R-:W-:Y:S01]  /*2b70*/  HMMA.16816.F32 R72, R44.reuse, R10, R72 ;  /* 0x0000000a2c48723c */ /* 0x040fe20000001848 */
[----:B------:R-:W3:Y:S07]  /*2b80*/  LDSM.16.M88.4 R8, [R184+0x4800] ;  /* 0x00480000b808783b */ /* 0x000eee0000000200 */
[C---:B------:R-:W-:Y:S08]  /*2b90*/  HMMA.16816.F32 R16, R44.reuse, R36, R16 ;  /* 0x000000242c10723c */ /* 0x040ff00000001810 */
[----:B------:R-:W-:Y:S01]  /*2ba0*/  HMMA.16816.F32 R64, R44, R38, R64 ;  /* 0x000000262c40723c */ /* 0x000fe20000001840 */
[----:B------:R-:W4:Y:S07]  /*2bb0*/  LDSM.16.M88.4 R36, [R192+0xb900] ;  /* 0x00b90000c024783b */ /* 0x000f2e0000000200 */
[C---:B-1----:R-:W-:Y:S08]  /*2bc0*/  HMMA.16816.F32 R32, R40.reuse, R12, R32 ;  /* 0x0000000c2820723c */ /* 0x042ff00000001820 */
[C---:B------:R-:W-:Y:S01]  /*2bd0*/  HMMA.16816.F32 R28, R40.reuse, R14, R28 ;  /* 0x0000000e281c723c */ /* 0x040fe2000000181c */
[----:B------:R-:W1:Y:S07]  /*2be0*/  LDSM.16.M88.4 R12, [R184+0x5000] ;  /* 0x00500000b80c783b */ /* 0x000e6e0000000200 */
[C---:B--2---:R-:W-:Y:S08]  /*2bf0*/  HMMA.16816.F32 R24, R40.reuse, R52, R24 ;  /* 0x000000342818723c */ /* 0x044ff00000001818 */
[C---:B------:R-:W-:Y:S08]  /*2c00*/  HMMA.16816.F32 R20, R40.reuse, R54, R20 ;  /* 0x000000362814723c */ /* 0x040ff00000001814 */
[----:B------:R-:W-:Y:S08]  /*2c10*/  HMMA.16816.F32 R16, R40, R48, R16 ;  /* 0x000000302810723c */ /* 0x000ff00000001810 */
[----:B---3--:R-:W-:Y:S07]  /*2c20*/  HMMA.16816.F32 R24, R56, R8, R24 ;  /* 0x000000083818723c */ /* 0x008fee0000001818 */
[C---:B------:R-:W-:Y:S01]  /*2c30*/  IMAD.IADD R8, R80.reuse, 0x1, -R81 ;  /* 0x0000000150087824 */ /* 0x040fe200078e0a51 */
[----:B------:R-:W-:Y:S01]  /*2c40*/  HMMA.16816.F32 R64, R40, R50, R64 ;  /* 0x000000322840723c */ /* 0x000fe20000001840 */
[----:B------:R-:W-:-:S03]  /*2c50*/  IMAD.IADD R80, R80, 0x1, -R83 ;  /* 0x0000000150507824 */ /* 0x000fc600078e0a53 */
[----:B------:R-:W-:-:S04]  /*2c60*/  SHF.R.S32.HI R9, RZ, 0x1f, R8 ;  /* 0x0000001fff097819 */ /* 0x000fc80000011408 */
[----:B----4-:R-:W-:Y:S01]  /*2c70*/  HMMA.16816.F32 R68, R40, R36, R68 ;  /* 0x000000242844723c */ /* 0x010fe20000001844 */
[----:B------:R-:W-:Y:S01]  /*2c80*/  LEA.HI R0, R9, R8, RZ, 0x2 ;  /* 0x0000000809007211 */ /* 0x000fe200078f10ff */
[----:B------:R-:W-:-:S03]  /*2c90*/  IMAD.U32 R9, RZ, RZ, UR12 ;  /* 0x0000000cff097e24 */ /* 0x000fc6000f8e00ff */
[----:B------:R-:W-:-:S03]  /*2ca0*/  LOP3.LUT R205, R0, 0x7ffffffc, RZ, 0xc0, !PT ;  /* 0x7ffffffc00cd7812 */ /* 0x000fc600078ec0ff */
[----:B------:R-:W-:Y:S01]  /*2cb0*/  HMMA.16816.F32 R72, R40, R38, R72 ;  /* 0x000000262848723c */ /* 0x000fe20000001848 */
[----:B------:R-:W2:Y:S01]  /*2cc0*/  LDSM.16.M88.4 R36, [R184+0x5800] ;  /* 0x00580000b824783b */ /* 0x000ea20000000200 */
[----:B------:R-:W-:-:S04]  /*2cd0*/  DEPBAR.LE SB0, 0x0 ;  /* 0x000080000000791a */ /* 0x000fc80000000000 */
[----:B------:R-:W-:Y:S02]  /*2ce0*/  IMAD.IADD R205, R8, 0x1, -R205 ;  /* 0x0000000108cd7824 */ /* 0x000fe400078e0acd */
[----:B------:R-:W-:Y:S01]  /*2cf0*/  @P5 IMAD.WIDE.U32 R40, R5, UR5, R208 ;  /* 0x0000000505285c25 */ /* 0x000fe2000f8e00d0 */
[----:B------:R-:W-:Y:S01]  /*2d00*/  LEA.HI R5, R80, R80, RZ, 0x1 ;  /* 0x0000005050057211 */ /* 0x000fe200078f08ff */
[----:B------:R-:W-:Y:S01]  /*2d10*/  @UP0 UIMAD UR5, UR20, UR5, URZ ;  /* 0x00000005140502a4 */ /* 0x000fe2000f8e023f */
[----:B------:R-:W-:Y:S01]  /*2d20*/  HMMA.16816.F32 R20, R56, R10, R20 ;  /* 0x0000000a3814723c */ /* 0x000fe20000001814 */
[----:B------:R-:W-:Y:S01]  /*2d30*/  IMAD.SHL.U32 R205, R205, 0x2, RZ ;  /* 0x00000002cdcd7824 */ /* 0x000fe200078e00ff */
[----:B------:R-:W-:Y:S01]  /*2d40*/  LOP3.LUT R5, R5, 0x1ffffffe, RZ, 0xc0, !PT ;  /* 0x1ffffffe05057812 */ /* 0x000fe200078ec0ff */
[----:B------:R-:W-:-:S04]  /*2d50*/  @UP0 UIMAD UR4, UR4, UR21, UR5 ;  /* 0x00000015040402a4 */ /* 0x000fc8000f8e0205 */
[----:B------:R-:W-:Y:S01]  /*2d60*/  IMAD.IADD R204, R80, 0x1, -R5 ;  /* 0x0000000150cc7824 */ /* 0x000fe200078e0a05 */
[C---:B-1----:R-:W-:Y:S01]  /*2d70*/  HMMA.16816.F32 R16, R56.reuse, R12, R16 ;  /* 0x0000000c3810723c */ /* 0x042fe20000001810 */
[----:B------:R-:W-:Y:S02]  /*2d80*/  @P5 LEA R10, P0, R40, c[0x0][0x1c8], 0x1 ;  /* 0x00007200280a5a11 */ /* 0x000fe400078008ff */
[----:B------:R-:W-:Y:S01]  /*2d90*/  @P5 IADD3 R5, R41, UR4, RZ ;  /* 0x0000000429055c10 */ /* 0x000fe2000fffe0ff */
[----:B------:R-:W-:Y:S02]  /*2da0*/  ULDC UR4, c[0x0][0x1d0] ;  /* 0x0000740000047ab9 */ /* 0x000fe40000000800 */
[----:B------:R-:W-:Y:S01]  /*2db0*/  UIADD3 UR4, -UR14, UR4, UR19 ;  /* 0x000000040e047290 */ /* 0x000fe2000fffe113 */
[----:B------:R-:W-:Y:S01]  /*2dc0*/  LEA.HI.SX32 R12, R0, UR7, 0x1e ;  /* 0x00000007000c7c11 */ /* 0x000fe2000f8ff2ff */
[C---:B------:R-:W-:Y:S01]  /*2dd0*/  HMMA.16816.F32 R32, R56.reuse, R60, R32 ;  /* 0x0000003c3820723c */ /* 0x040fe20000001820 */
[----:B------:R-:W-:Y:S01]  /*2de0*/  @P5 LEA.HI.X R11, R40, c[0x0][0x1cc], R5, 0x1, P0 ;  /* 0x00007300280b5a11 */ /* 0x000fe200000f0c05 */
[----:B------:R-:W-:Y:S01]  /*2df0*/  IMAD.U32 R5, RZ, RZ, UR12 ;  /* 0x0000000cff057e24 */ /* 0x000fe2000f8e00ff */
[----:B------:R-:W-:Y:S01]  /*2e00*/  PLOP3.LUT P0, PT, PT, PT, UP2, 0x80, 0x0 ;  /* 0x000000000000781c */ /* 0x000fe20003f0f028 */
[----:B------:R-:W-:Y:S01]  /*2e10*/  IMAD R7, R7, 0x10, R12 ;  /* 0x0000001007077824 */ /* 0x000fe200078e020c */
[----:B------:R-:W-:Y:S01]  /*2e20*/  BAR.SYNC.DEFER_BLOCKING 0x0 ;  /* 0x0000000000007b1d */ /* 0x000fe20000010000 */
[----:B------:R-:W-:Y:S01]  /*2e30*/  IMAD.U32 R8, RZ, RZ, UR4 ;  /* 0x00000004ff087e24 */ /* 0x000fe2000f8e00ff */
[----:B------:R-:W-:Y:S01]  /*2e40*/  @P5 LEA R12, P6, R5, R10, 0x1 ;  /* 0x0000000a050c5211 */ /* 0x000fe200078c08ff */
[----:B------:R-:W-:Y:S01]  /*2e50*/  IMAD R204, R204, 0x8, R7 ;  /* 0x00000008cccc7824 */ /* 0x000fe200078e0207 */
[----:B------:R-:W-:Y:S01]  /*2e60*/  HMMA.16816.F32 R28, R56, R62, R28 ;  /* 0x0000003e381c723c */ /* 0x000fe2000000181c */
[----:B------:R-:W-:Y:S01]  /*2e70*/  IMAD.U32 R7, RZ, RZ, UR11 ;  /* 0x0000000bff077e24 */ /* 0x000fe2000f8e00ff */
[----:B------:R-:W-:Y:S01]  /*2e80*/  ULDC UR14, c[0x0][0x324] ;  /* 0x0000c900000e7ab9 */ /* 0x000fe20000000800 */
[----:B------:R-:W-:Y:S01]  /*2e90*/  @P4 IMAD.HI.U32 R5, R204, c[0x0][0x2c8], RZ ;  /* 0x0000b200cc054a27 */ /* 0x000fe200078e00ff */
[----:B------:R-:W-:-:S02]  /*2ea0*/  ULOP3.LUT UR14, URZ, UR14, URZ, 0x33, !UPT ;  /* 0x0000000e3f0e7292 */ /* 0x000fc4000f8e333f */
[----:B------:R-:W-:Y:S01]  /*2eb0*/  @P5 LEA.HI.X R13, R9, R11, R7, 0x1, P6 ;  /* 0x0000000b090d5211 */ /* 0x000fe200030f0c07 */
[----:B------:R-:W-:Y:S01]  /*2ec0*/  IMAD.MOV.U32 R0, RZ, RZ, R204 ;  /* 0x000000ffff007224 */ /* 0x000fe200078e00cc */
[----:B------:R-:W-:Y:S01]  /*2ed0*/  @P0 SHF.R.U32.HI R0, RZ, c[0x0][0x2cc], R5 ;  /* 0x0000b300ff000a19 */ /* 0x000fe20000011605 */
[----:B------:R-:W-:Y:S01]  /*2ee0*/  HMMA.16816.F32 R64, R56, R14, R64 ;  /* 0x0000000e3840723c */ /* 0x000fe20000001840 */
[----:B------:R-:W-:-:S03]  /*2ef0*/  PLOP3.LUT P0, PT, PT, PT, UP1, 0x40, 0x0 ;  /* 0x000000000000781c */ /* 0x000fc60003f0e818 */
[----:B------:R-:W1:Y:S04]  /*2f00*/  SHFL.IDX PT, R5, R0, RZ, 0x1c1f ;  /* 0x001c1fff00057589 */ /* 0x000e6800000e0000 */
[C---:B--2---:R-:W-:Y:S01]  /*2f10*/  HMMA.16816.F32 R68, R56.reuse, R36, R68 ;  /* 0x000000243844723c */ /* 0x044fe20000001844 */
[----:B------:R-:W-:Y:S01]  /*2f20*/  @!PT LDS RZ, [RZ] ;  /* 0x00000000fffff984 */ /* 0x000fe20000000800 */
[----:B------:R-:W-:Y:S01]  /*2f30*/  @!PT LDS RZ, [RZ] ;  /* 0x00000000fffff984 */ /* 0x000fe20000000800 */
[----:B------:R2:W-:Y:S04]  /*2f40*/  @P5 LDGSTS.E.BYPASS.LTC128B.128 [R199+0x6100], [R10.64], !P3 ;  /* 0x061000000ac75fae */ /* 0x0005e8000d901d50 */
[----:B------:R2:W-:Y:S03]  /*2f50*/  @P5 LDGSTS.E.BYPASS.LTC128B.128 [R199+0x8100], [R10.64+0x80], !P2 ;  /* 0x081000800ac75fae */ /* 0x0005e6000d101d50 */
[----:B------:R-:W-:Y:S01]  /*2f60*/  HMMA.16816.F32 R72, R56, R38, R72 ;  /* 0x000000263848723c */ /* 0x000fe20000001848 */
[----:B------:R2:W-:Y:S04]  /*2f70*/  @P5 LDGSTS.E.BYPASS.LTC128B.128 [R199+0xa100], [R10.64+0x100], !P1 ;  /* 0x0a1001000ac75fae */ /* 0x0005e8000c901d50 */
[----:B------:R1:W-:Y:S04]  /*2f80*/  @P5 LDGSTS.E.BYPASS.LTC128B.128 [R199+0x7100], [R12.64], !P3 ;  /* 0x071000000cc75fae */ /* 0x0003e8000d901d50 */
[----:B------:R1:W-:Y:S04]  /*2f90*/  @P5 LDGSTS.E.BYPASS.LTC128B.128 [R199+0x9100], [R12.64+0x80], !P2 ;  /* 0x091000800cc75fae */ /* 0x0003e8000d101d50 */
[----:B------:R1:W-:Y:S04]  /*2fa0*/  @P5 LDGSTS.E.BYPASS.LTC128B.128 [R199+0xb100], [R12.64+0x100], !P1 ;  /* 0x0b1001000cc75fae */ /* 0x0003e8000c901d50 */
[----:B------:R-:W0:Y:S01]  /*2fb0*/  LDGDEPBAR ;  /* 0x00000000000079af */ /* 0x000e220000000000 */
[----:B--2---:R-:W-:-:S02]  /*2fc0*/  IADD3 R10, R8, -c[0x0][0x168], -R205 ;  /* 0x80005a00080a7a10 */ /* 0x004fc40007ffe8cd */
[----:B------:R-:W-:Y:S02]  /*2fd0*/  IADD3 R8, -R205, c[0x0][0x1d0], -R6 ;  /* 0x00007400cd087a10 */ /* 0x000fe40007ffe906 */
[C---:B------:R-:W-:Y:S02]  /*2fe0*/  IADD3 R11, R10.reuse, c[0x0][0x328], RZ ;  /* 0x0000ca000a0b7a10 */ /* 0x040fe40007ffe0ff */
[----:B------:R-:W-:-:S03]  /*2ff0*/  IADD3 R10, R10, UR14, RZ ;  /* 0x0000000e0a0a7c10 */ /* 0x000fc6000fffe0ff */
[--C-:B-1----:R-:W-:Y:S02]  /*3000*/  IMAD.IADD R13, R11, 0x1, R5.reuse ;  /* 0x000000010b0d7824 */ /* 0x102fe400078e0205 */
[----:B------:R-:W-:-:S03]  /*3010*/  IMAD.IADD R12, R10, 0x1, R5 ;  /* 0x000000010a0c7824 */ /* 0x000fc600078e0205 */
[----:B------:R-:W-:Y:S01]  /*3020*/  IMNMX R13, R13, R8, PT ;  /* 0x000000080d0d7217 */ /* 0x000fe20003800200 */
[----:B------:R-:W-:Y:S05]  /*3030*/  @P0 BRA `(.L_x_351) ;  /* 0x0000018000000947 */ /* 0x000fea0003800000 */
[----:B------:R-:W-:Y:S01]  /*3040*/  IADD3 R5, R5, c[0x0][0x1d0], RZ ;  /* 0x0000740005057a10 */ /* 0x000fe20007ffe0ff */
[----:B------:R-:W-:Y:S03]  /*3050*/  BSSY B0, `(.L_x_352) ;  /* 0x0000011000007945 */ /* 0x000fe60003800000 */
[----:B------:R-:W-:-:S04]  /*3060*/  IADD3 R7, R5, -c[0x0][0x168], RZ ;  /* 0x80005a0005077a10 */ /* 0x000fc80007ffe0ff */
[----:B------:R-:W-:-:S13]  /*3070*/  ISETP.GT.AND P0, PT, R7, -0x1, PT ;  /* 0xffffffff0700780c */ /* 0x000fda0003f04270 */
[----:B------:R-:W-:Y:S05]  /*3080*/  @P0 BRA `(.L_x_353) ;  /* 0x0000008000000947 */ /* 0x000fea0003800000 */
[----:B------:R-:W-:Y:S01]  /*3090*/  ULDC UR4, c[0x0][0x32c] ;  /* 0x0000cb0000047ab9 */ /* 0x000fe20000000800 */
[----:B------:R-:W-:Y:S01]  /*30a0*/  LOP3.LUT R7, RZ, R7, RZ, 0x33, !PT ;  /* 0x00000007ff077212 */ /* 0x000fe200078e33ff */
[----:B------:R-:W-:-:S06]  /*30b0*/  UISETP.NE.AND UP0, UPT, UR19, UR4, UPT ;  /* 0x000000041300728c */ /* 0x000fcc000bf05270 */
[----:B------:R-:W-:-:S13]  /*30c0*/  PLOP3.LUT P0, PT, PT, PT, UP0, 0x80, 0x0 ;  /* 0x000000000000781c */ /* 0x000fda0003f0f008 */
[----:B------:R-:W-:-:S05]  /*30d0*/  @P0 IMAD.HI.U32 R5, R7, c[0x0][0x330], RZ ;  /* 0x0000cc0007050a27 */ /* 0x000fca00078e00ff */
[----:B------:R-:W-:-:S04]  /*30e0*/  @P0 SHF.R.U32.HI R7, RZ, c[0x0][0x334], R5 ;  /* 0x0000cd00ff070a19 */ /* 0x000fc80000011605 */
[----:B------:R-:W-:Y:S01]  /*30f0*/  LOP3.LUT R7, RZ, R7, RZ, 0x33, !PT ;  /* 0x00000007ff077212 */ /* 0x000fe200078e33ff */
[----:B------:R-:W-:Y:S05]  /*3100*/  BRA `(.L_x_354) ;  /* 0x0000005000007947 */ /* 0x000fea0003800000 */
.L_x_353:
[----:B------:R-:W-:Y:S02]  /*3110*/  ULDC UR4, c[0x0][0x32c] ;  /* 0x0000cb0000047ab9 */ /* 0x000fe40000000800 */
[----:B------:R-:W-:-:S06]  /*3120*/  UISETP.NE.AND UP0, UPT, UR19, UR4, UPT ;  /* 0x000000041300728c */ /* 0x000fcc000bf05270 */
[----:B------:R-:W-:-:S13]  /*3130*/  PLOP3.LUT P0, PT, PT, PT, UP0, 0x80, 0x0 ;  /* 0x000000000000781c */ /* 0x000fda0003f0f008 */
[----:B------:R-:W-:-:S05]  /*3140*/  @P0 IMAD.HI.U32 R5, R7, c[0x0][0x330], RZ ;  /* 0x0000cc0007050a27 */ /* 0x000fca00078e00ff */
[----:B------:R-:W-:Y:S02]  /*3150*/  @P0 SHF.R.U32.HI R7, RZ, c[0x0][0x334], R5 ;  /* 0x0000cd00ff070a19 */ /* 0x000fe40000011605 */
.L_x_354:
[----:B------:R-:W-:Y:S05]  /*3160*/  BSYNC B0 ;  /* 0x0000000000007941 */ /* 0x000fea0003800000 */
.L_x_352:
[----:B------:R-:W-:-:S04]  /*3170*/  IMAD R14, R7, c[0x0][0x32c], -R6 ;  /* 0x0000cb00070e7a24 */ /* 0x000fc800078e0a06 */
[----:B------:R-:W-:-:S05]  /*3180*/  IMAD.IADD R5, R14, 0x1, -R205 ;  /* 0x000000010e057824 */ /* 0x000fca00078e0acd */
[----:B------:R-:W-:Y:S02]  /*3190*/  IADD3 R14, R5, c[0x0][0x32c], RZ ;  /* 0x0000cb00050e7a10 */ /* 0x000fe40007ffe0ff */
[----:B------:R-:W-:Y:S02]  /*31a0*/  IMNMX R12, R12, R5, !PT ;  /* 0x000000050c0c7217 */ /* 0x000fe40007800200 */
[----:B------:R-:W-:Y:S02]  /*31b0*/  IMNMX R13, R13, R14, PT ;  /* 0x0000000e0d0d7217 */ /* 0x000fe40003800200 */
.L_x_351:
[----:B------:R-:W-:Y:S01]  /*31c0*/  ISETP.LT.AND P0, PT, RZ, UR13, PT ;  /* 0x0000000dff007c0c */ /* 0x000fe2000bf01270 */
[----:B------:R-:W1:Y:S03]  /*31d0*/  SHFL.IDX PT, R0, R0, 0x1, 0x1c1f ;  /* 0x003c1f0000007f89 */ /* 0x000e6600000e0000 */
[C---:B------:R-:W-:Y:S02]  /*31e0*/  ISETP.GT.AND P4, PT, R12.reuse, 0x1, P0 ;  /* 0x000000010c00780c */ /* 0x040fe40000784270 */
[----:B------:R-:W-:-:S02]  /*31f0*/  ISETP.GT.AND P5, PT, R12, RZ, P0 ;  /* 0x000000ff0c00720c */ /* 0x000fc400007a4270 */
[C---:B------:R-:W-:Y:S02]  /*3200*/  ISETP.LT.OR P4, PT, R13.reuse, 0x2, P4 ;  /* 0x000000020d00780c */ /* 0x040fe40002781670 */
[----:B------:R-:W-:Y:S02]  /*3210*/  ISETP.LT.OR P5, PT, R13, 0x1, P5 ;  /* 0x000000010d00780c */ /* 0x000fe40002fa1670 */
[----:B------:R-:W-:Y:S02]  /*3220*/  FSEL R33, R33, -INF , !P4 ;  /* 0xff80000021217808 */ /* 0x000fe40006000000 */
[----:B------:R-:W-:Y:S02]  /*3230*/  ISETP.GT.AND P4, PT, R12, 0x10, P0 ;  /* 0x000000100c00780c */ /* 0x000fe40000784270 */
[----:B------:R-:W-:Y:S02]  /*3240*/  FSEL R32, R32, -INF , !P5 ;  /* 0xff80000020207808 */ /* 0x000fe40006800000 */
[----:B------:R-:W-:-:S02]  /*3250*/  ISETP.LT.OR P4, PT, R13, 0x11, P4 ;  /* 0x000000110d00780c */ /* 0x000fc40002781670 */
[C---:B------:R-:W-:Y:S02]  /*3260*/  ISETP.GT.AND P6, PT, R12.reuse, 0x8, P0 ;  /* 0x000000080c00780c */ /* 0x040fe400007c4270 */
[----:B------:R-:W-:Y:S02]  /*3270*/  ISETP.GT.AND P5, PT, R12, 0x9, P0 ;  /* 0x000000090c00780c */ /* 0x000fe400007a4270 */
[----:B------:R-:W-:Y:S01]  /*3280*/  FSEL R7, R24, -INF , !P4 ;  /* 0xff80000018077808 */ /* 0x000fe20006000000 */
[----:B-1----:R-:W-:Y:S01]  /*3290*/  IMAD.IADD R11, R11, 0x1, R0 ;  /* 0x000000010b0b7824 */ /* 0x002fe200078e0200 */
[----:B------:R-:W-:Y:S02]  /*32a0*/  ISETP.GT.AND P4, PT, R12, 0x19, P0 ;  /* 0x000000190c00780c */ /* 0x000fe40000784270 */
[C---:B------:R-:W-:Y:S02]  /*32b0*/  ISETP.LT.OR P6, PT, R13.reuse, 0x9, P6 ;  /* 0x000000090d00780c */ /* 0x040fe400037c1670 */
[----:B------:R-:W-:-:S02]  /*32c0*/  ISETP.LT.OR P5, PT, R13, 0xa, P5 ;  /* 0x0000000a0d00780c */ /* 0x000fc40002fa1670 */
[----:B------:R-:W-:Y:S02]  /*32d0*/  ISETP.LT.OR P4, PT, R13, 0x1a, P4 ;  /* 0x0000001a0d00780c */ /* 0x000fe40002781670 */
[----:B------:R-:W-:Y:S02]  /*32e0*/  FSEL R9, R28, -INF , !P6 ;  /* 0xff8000001c097808 */ /* 0x000fe40007000000 */
[----:B------:R-:W-:Y:S02]  /*32f0*/  FSEL R29, R29, -INF , !P5 ;  /* 0xff8000001d1d7808 */ /* 0x000fe40006800000 */
[C---:B------:R-:W-:Y:S02]  /*3300*/  ISETP.GT.AND P6, PT, R12.reuse, 0x11, P0 ;  /* 0x000000110c00780c */ /* 0x040fe400007c4270 */
[----:B------:R-:W-:Y:S02]  /*3310*/  ISETP.GT.AND P5, PT, R12, 0x18, P0 ;  /* 0x000000180c00780c */ /* 0x000fe400007a4270 */
[----:B------:R-:W-:-:S02]  /*3320*/  FSEL R21, R21, -INF , !P4 ;  /* 0xff80000015157808 */ /* 0x000fc40006000000 */
[----:B------:R-:W-:Y:S02]  /*3330*/  ISETP.GT.AND P4, PT, R12, 0x28, P0 ;  /* 0x000000280c00780c */ /* 0x000fe40000784270 */
[C---:B------:R-:W-:Y:S02]  /*3340*/  ISETP.LT.OR P6, PT, R13.reuse, 0x12, P6 ;  /* 0x000000120d00780c */ /* 0x040fe400037c1670 */
[C---:B------:R-:W-:Y:S02]  /*3350*/  ISETP.LT.OR P5, PT, R13.reuse, 0x19, P5 ;  /* 0x000000190d00780c */ /* 0x040fe40002fa1670 */
[----:B------:R-:W-:Y:S02]  /*3360*/  ISETP.LT.OR P4, PT, R13, 0x29, P4 ;  /* 0x000000290d00780c */ /* 0x000fe40002781670 */
[----:B------:R-:W-:Y:S02]  /*3370*/  FSEL R25, R25, -INF , !P6 ;  /* 0xff80000019197808 */ /* 0x000fe40007000000 */
[----:B------:R-:W-:-:S02]  /*3380*/  FSEL R5, R20, -INF , !P5 ;  /* 0xff80000014057808 */ /* 0x000fc40006800000 */
[C---:B------:R-:W-:Y:S02]  /*3390*/  ISETP.GT.AND P6, PT, R12.reuse, 0x20, P0 ;  /* 0x000000200c00780c */ /* 0x040fe400007c4270 */
[----:B------:R-:W-:Y:S02]  /*33a0*/  ISETP.GT.AND P5, PT, R12, 0x21, P0 ;  /* 0x000000210c00780c */ /* 0x000fe400007a4270 */
[----:B------:R-:W-:Y:S02]  /*33b0*/  FSEL R161, R64, -INF , !P4 ;  /* 0xff80000040a17808 */ /* 0x000fe40006000000 */
        /* <DEDUP_REMOVED lines=9> */
[----:B------:R-:W-:Y:S02]  /*3450*/  PLOP3.LUT P4, PT, PT, PT, UP1, 0x40, 0x0 ;  /* 0x000000000000781c */ /* 0x000fe40003f8e818 */
[C---:B------:R-:W-:Y:S02]  /*3460*/  ISETP.LT.OR P6, PT, R13.reuse, 0x2a, P6 ;  /* 0x0000002a0d00780c */ /* 0x040fe400037c1670 */
[----:B------:R-:W-:Y:S02]  /*3470*/  ISETP.LT.OR P5, PT, R13, 0x31, P5 ;  /* 0x000000310d00780c */ /* 0x000fe40002fa1670 */
[----:B------:R-:W-:Y:S02]  /*3480*/  FSEL R157, R65, -INF , !P6 ;  /* 0xff800000419d7808 */ /* 0x000fe40007000000 */
[----:B------:R-:W-:Y:S02]  /*3490*/  FSEL R167, R68, -INF , !P5 ;  /* 0xff80000044a77808 */ /* 0x000fe40006800000 */
[----:B------:R-:W-:-:S02]  /*34a0*/  ISETP.GT.AND P6, PT, R12, 0x38, P0 ;  /* 0x000000380c00780c */ /* 0x000fc400007c4270 */
[----:B------:R-:W-:Y:S01]  /*34b0*/  ISETP.GT.AND P5, PT, R12, 0x39, P0 ;  /* 0x000000390c00780c */ /* 0x000fe200007a4270 */
[----:B------:R-:W-:Y:S01]  /*34c0*/  IMAD.IADD R12, R10, 0x1, R0 ;  /* 0x000000010a0c7824 */ /* 0x000fe200078e0200 */
[C---:B------:R-:W-:Y:S02]  /*34d0*/  ISETP.LT.OR P6, PT, R13.reuse, 0x39, P6 ;  /* 0x000000390d00780c */ /* 0x040fe400037c1670 */
[----:B------:R-:W-:Y:S02]  /*34e0*/  ISETP.LT.OR P5, PT, R13, 0x3a, P5 ;  /* 0x0000003a0d00780c */ /* 0x000fe40002fa1670 */
[----:B------:R-:W-:Y:S02]  /*34f0*/  IMNMX R11, R11, R8, PT ;  /* 0x000000080b0b7217 */ /* 0x000fe40003800200 */
[----:B------:R-:W-:Y:S02]  /*3500*/  FSEL R143, R72, -INF , !P6 ;  /* 0xff800000488f7808 */ /* 0x000fe40007000000 */
[----:B------:R-:W-:Y:S01]  /*3510*/  FSEL R141, R73, -INF , !P5 ;  /* 0xff800000498d7808 */ /* 0x000fe20006800000 */
        /* <DEDUP_REMOVED lines=14> */
.L_x_357:
[----:B------:R-:W-:Y:S02]  /*3600*/  ULDC UR4, c[0x0][0x32c] ;  /* 0x0000cb0000047ab9 */ /* 0x000fe40000000800 */
[----:B------:R-:W-:-:S06]  /*3610*/  UISETP.NE.AND UP0, UPT, UR19, UR4, UPT ;  /* 0x000000041300728c */ /* 0x000fcc000bf05270 */
[----:B------:R-:W-:-:S13]  /*3620*/  PLOP3.LUT P4, PT, PT, PT, UP0, 0x80, 0x0 ;  /* 0x000000000000781c */ /* 0x000fda0003f8f008 */
[----:B------:R-:W-:-:S05]  /*3630*/  @P4 IMAD.HI.U32 R0, R13, c[0x0][0x330], RZ ;  /* 0x0000cc000d004a27 */ /* 0x000fca00078e00ff */
[----:B------:R-:W-:Y:S02]  /*3640*/  @P4 SHF.R.U32.HI R13, RZ, c[0x0][0x334], R0 ;  /* 0x0000cd00ff0d4a19 */ /* 0x000fe40000011600 */
.L_x_358:
[----:B------:R-:W-:Y:S05]  /*3650*/  BSYNC B0 ;  /* 0x0000000000007941 */ /* 0x000fea0003800000 */
.L_x_356:
[----:B------:R-:W-:-:S04]  /*3660*/  IMAD R6, R13, c[0x0][0x32c], -R6 ;  /* 0x0000cb000d067a24 */ /* 0x000fc800078e0a06 */
[----:B------:R-:W-:-:S05]  /*3670*/  IMAD.IADD R13, R6, 0x1, -R205 ;  /* 0x00000001060d7824 */ /* 0x000fca00078e0acd */
[----:B------:R-:W-:Y:S02]  /*3680*/  IADD3 R0, R13, c[0x0][0x32c], RZ ;  /* 0x0000cb000d007a10 */ /* 0x000fe40007ffe0ff */
[----:B------:R-:W-:Y:S02]  /*3690*/  IMNMX R12, R12, R13, !PT ;  /* 0x0000000d0c0c7217 */ /* 0x000fe40007800200 */
[----:B------:R-:W-:Y:S02]  /*36a0*/  IMNMX R11, R11, R0, PT ;  /* 0x000000000b0b7217 */ /* 0x000fe40003800200 */
.L_x_355:
[----:B------:R-:W-:Y:S01]  /*36b0*/  ISETP.GT.AND P5, PT, R12, 0x8, P0 ;  /* 0x000000080c00780c */ /* 0x000fe200007a4270 */
[----:B------:R-:W-:Y:S01]  /*36c0*/  IMAD.SHL.U32 R195, R4, 0x2, RZ ;  /* 0x0000000204c37824 */ /* 0x000fe200078e00ff */
[----:B------:R-:W-:Y:S01]  /*36d0*/  ISETP.GT.AND P6, PT, R12, 0x10, P0 ;  /* 0x000000100c00780c */ /* 0x000fe200007c4270 */
[----:B------:R-:W-:Y:S01]  /*36e0*/  @UP2 USHF.L.U32 UR18, UR18, 0x7, URZ ;  /* 0x0000000712122899 */ /* 0x000fe2000800063f */
[----:B------:R-:W-:Y:S01]  /*36f0*/  ISETP.LT.OR P5, PT, R11, 0x9, P5 ;  /* 0x000000090b00780c */ /* 0x000fe20002fa1670 */
[--C-:B------:R-:W-:Y:S01]  /*3700*/  IMAD R189, R3, 0x2, R195.reuse ;  /* 0x0000000203bd7824 */ /* 0x100fe200078e02c3 */
[----:B------:R-:W-:Y:S01]  /*3710*/  ISETP.LT.OR P6, PT, R11, 0x11, P6 ;  /* 0x000000110b00780c */ /* 0x000fe200037c1670 */
[----:B------:R-:W-:Y:S01]  /*3720*/  LDSM.16.MT88.4 R40, [R195+0x2100] ;  /* 0x00210000c328783b */ /* 0x000fe20000004200 */
[----:B------:R-:W-:Y:S01]  /*3730*/  FSEL R30, R30, -INF , !P5 ;  /* 0xff8000001e1e7808 */ /* 0x000fe20006800000 */
[----:B------:R-:W-:Y:S01]  /*3740*/  IMAD R190, R2, 0x2, R195 ;  /* 0x0000000202be7824 */ /* 0x000fe200078e02c3 */
[----:B------:R-:W-:Y:S01]  /*3750*/  FSEL R26, R26, -INF , !P6 ;  /* 0xff8000001a1a7808 */ /* 0x000fe20007000000 */
[----:B------:R-:W-:Y:S01]  /*3760*/  LDSM.16.MT88.4 R56, [R189+0x2100] ;  /* 0x00210000bd38783b */ /* 0x000fe20000004200 */
[C---:B------:R-:W-:Y:S01]  /*3770*/  ISETP.GT.AND P5, PT, R12.reuse, 0x1, P0 ;  /* 0x000000010c00780c */ /* 0x040fe200007a4270 */
[----:B------:R-:W-:Y:S01]  /*3780*/  IMAD R188, R3, 0x2, R190 ;  /* 0x0000000203bc7824 */ /* 0x000fe200078e02be */
[C---:B------:R-:W-:Y:S01]  /*3790*/  ISETP.GT.AND P6, PT, R12.reuse, RZ, P0 ;  /* 0x000000ff0c00720c */ /* 0x040fe200007c4270 */
[----:B------:R-:W-:Y:S01]  /*37a0*/  LDSM.16.MT88.4 R124, [R195+0x100] ;  /* 0x00010000c37c783b */ /* 0x000fe20000004200 */
[----:B------:R-:W-:Y:S01]  /*37b0*/  ISETP.GT.AND P4, PT, R12, 0x9, P0 ;  /* 0x000000090c00780c */ /* 0x000fe20000784270 */
[----:B------:R-:W-:Y:S01]  /*37c0*/  ULDC.64 UR4, c[0x0][0x2c8] ;  /* 0x0000b20000047ab9 */ /* 0x000fe20000000a00 */
[C---:B------:R-:W-:Y:S01]  /*37d0*/  ISETP.LT.OR P5, PT, R11.reuse, 0x2, P5 ;  /* 0x000000020b00780c */ /* 0x040fe20002fa1670 */
[----:B------:R-:W-:Y:S01]  /*37e0*/  LDSM.16.MT88.4 R104, [R190+0x100] ;  /* 0x00010000be68783b */ /* 0x000fe20000004200 */
[C---:B------:R-:W-:Y:S01]  /*37f0*/  ISETP.LT.OR P6, PT, R11.reuse, 0x1, P6 ;  /* 0x000000010b00780c */ /* 0x040fe200037c1670 */
[----:B------:R-:W-:Y:S01]  /*3800*/  UIMAD.WIDE.U32 UR20, UR18, UR4, URZ ;  /* 0x00000004121472a5 */ /* 0x000fe2000f8e003f */
[----:B------:R-:W-:Y:S01]  /*3810*/  FMNMX.FTZ R0, R32, R33, !PT ;  /* 0x0000002120007209 */ /* 0x000fe20007810000 */
[----:B------:R-:W-:Y:S01]  /*3820*/  LDSM.16.MT88.4 R112, [R189+0x100] ;  /* 0x00010000bd70783b */ /* 0x000fe20000004200 */
[----:B------:R-:W-:Y:S01]  /*3830*/  ISETP.LT.OR P4, PT, R11, 0xa, P4 ;  /* 0x0000000a0b00780c */ /* 0x000fe20002781670 */
[----:B------:R-:W-:Y:S01]  /*3840*/  @UP2 USHF.R.U32.HI UR7, URZ, UR5, UR21 ;  /* 0x000000053f072299 */ /* 0x000fe20008011615 */
[----:B------:R-:W-:Y:S01]  /*3850*/  FSEL R14, R35, -INF , !P5 ;  /* 0xff800000230e7808 */ /* 0x000fe20006800000 */
[----:B------:R-:W-:Y:S01]  /*3860*/  LDSM.16.MT88.4 R120, [R188+0x100] ;  /* 0x00010000bc78783b */ /* 0x000fe20000004200 */
[----:B------:R-:W-:Y:S01]  /*3870*/  FSEL R34, R34, -INF , !P6 ;  /* 0xff80000022227808 */ /* 0x000fe20007000000 */
[----:B------:R-:W-:Y:S01]  /*3880*/  UIADD3 UR4, UR6, UR7, URZ ;  /* 0x0000000706047290 */ /* 0x000fe2000fffe03f */
[----:B------:R-:W-:Y:S01]  /*3890*/  FMNMX.FTZ R0, R9, R0, !PT ;  /* 0x0000000009007209 */ /* 0x000fe20007810000 */
[----:B------:R-:W-:Y:S01]  /*38a0*/  LDSM.16.MT88.4 R48, [R190+0x2100] ;  /* 0x00210000be30783b */ /* 0x000fe20000004200 */
[----:B------:R-:W-:Y:S01]  /*38b0*/  FSEL R6, R31, -INF , !P4 ;  /* 0xff8000001f067808 */ /* 0x000fe20006000000 */
[----:B------:R-:W-:Y:S01]  /*38c0*/  ULDC UR6, c[0x0][0x328] ;  /* 0x0000ca0000067ab9 */ /* 0x000fe20000000800 */
[----:B------:R-:W-:Y:S01]  /*38d0*/  FMNMX.FTZ R13, R34, R14, !PT ;  /* 0x0000000e220d7209 */ /* 0x000fe20007810000 */
[----:B------:R-:W-:Y:S01]  /*38e0*/  LDSM.16.MT88.4 R80, [R190+0x4100] ;  /* 0x00410000be50783b */ /* 0x000fe20000004200 */
[----:B------:R-:W-:Y:S01]  /*38f0*/  ISETP.GT.AND P4, PT, R12, 0x11, P0 ;  /* 0x000000110c00780c */ /* 0x000fe20000784270 */
[----:B------:R-:W-:Y:S01]  /*3900*/  UIADD3 UR13, UR13, -0x2, URZ ;  /* 0xfffffffe0d0d7890 */ /* 0x000fe2000fffe03f */
[----:B------:R-:W-:Y:S01]  /*3910*/  FMNMX.FTZ R0, R29, R0, !PT ;  /* 0x000000001d007209 */ /* 0x000fe20007810000 */
[----:B------:R-:W-:Y:S01]  /*3920*/  LDSM.16.MT88.4 R88, [R189+0x4100] ;  /* 0x00410000bd58783b */ /* 0x000fe20000004200 */
[----:B------:R-:W-:Y:S01]  /*3930*/  FMNMX.FTZ R13, R30, R13, !PT ;  /* 0x0000000d1e0d7209 */ /* 0x000fe20007810000 */
[----:B------:R-:W-:Y:S01]  /*3940*/  UIADD3 UR6, UR4, UR6, URZ ;  /* 0x0000000604067290 */ /* 0x000fe2000fffe03f */
[----:B------:R-:W-:Y:S01]  /*3950*/  ISETP.LT.OR P4, PT, R11, 0x12, P4 ;  /* 0x000000120b00780c */ /* 0x000fe20002781670 */
[----:B------:R-:W-:Y:S01]  /*3960*/  LDSM.16.MT88.4 R136, [R190+0x900] ;  /* 0x00090000be88783b */ /* 0x000fe20000004200 */
[----:B------:R-:W-:-:S02]  /*3970*/  ISETP.GT.AND P5, PT, R12, 0x18, P0 ;  /* 0x000000180c00780c */ /* 0x000fc400007a4270 */
[----:B------:R-:W-:Y:S01]  /*3980*/  FMNMX.FTZ R0, R7, R0, !PT ;  /* 0x0000000007007209 */ /* 0x000fe20007810000 */
[----:B------:R-:W-:Y:S01]  /*3990*/  LDSM.16.MT88.4 R132, [R189+0x900] ;  /* 0x00090000bd84783b */ /* 0x000fe20000004200 */
[----:B------:R-:W-:Y:S02]  /*39a0*/  FMNMX.FTZ R13, R6, R13, !PT ;  /* 0x0000000d060d7209 */ /* 0x000fe40007810000 */
[----:B------:R-:W-:Y:S02]  /*39b0*/  FSEL R10, R27, -INF , !P4 ;  /* 0xff8000001b0a7808 */ /* 0x000fe40006000000 */
[----:B------:R-:W-:Y:S02]  /*39c0*/  ISETP.GT.AND P4, PT, R12, 0x19, P0 ;  /* 0x000000190c00780c */ /* 0x000fe40000784270 */
[----:B------:R-:W-:Y:S02]  /*39d0*/  ISETP.LT.OR P5, PT, R11, 0x19, P5 ;  /* 0x000000190b00780c */ /* 0x000fe40002fa1670 */
[----:B------:R-:W-:-:S02]  /*39e0*/  FMNMX.FTZ R0, R25, R0, !PT ;  /* 0x0000000019007209 */ /* 0x000fc40007810000 */
[----:B------:R-:W-:Y:S02]  /*39f0*/  FMNMX.FTZ R13, R26, R13, !PT ;  /* 0x0000000d1a0d7209 */ /* 0x000fe40007810000 */
[----:B------:R-:W-:Y:S02]  /*3a00*/  ISETP.LT.OR P4, PT, R11, 0x1a, P4 ;  /* 0x0000001a0b00780c */ /* 0x000fe40002781670 */
[----:B------:R-:W-:Y:S02]  /*3a10*/  FSEL R22, R22, -INF , !P5 ;  /* 0xff80000016167808 */ /* 0x000fe40006800000 */
[----:B------:R-:W-:Y:S02]  /*3a20*/  FMNMX.FTZ R0, R5, R0, !PT ;  /* 0x0000000005007209 */ /* 0x000fe40007810000 */
[----:B------:R-:W-:Y:S02]  /*3a30*/  ISETP.GT.AND P5, PT, R12, 0x20, P0 ;  /* 0x000000200c00780c */ /* 0x000fe400007a4270 */
[----:B------:R-:W-:-:S02]  /*3a40*/  FMNMX.FTZ R13, R10, R13, !PT ;  /* 0x0000000d0a0d7209 */ /* 0x000fc40007810000 */
[----:B------:R-:W-:Y:S02]  /*3a50*/  FSEL R8, R23, -INF , !P4 ;  /* 0xff80000017087808 */ /* 0x000fe40006000000 */
[----:B------:R-:W-:Y:S02]  /*3a60*/  FMNMX.FTZ R0, R21, R0, !PT ;  /* 0x0000000015007209 */ /* 0x000fe40007810000 */
[----:B------:R-:W-:Y:S02]  /*3a70*/  ISETP.GT.AND P4, PT, R12, 0x21, P0 ;  /* 0x000000210c00780c */ /* 0x000fe40000784270 */
[----:B------:R-:W-:Y:S02]  /*3a80*/  ISETP.LT.OR P5, PT, R11, 0x21, P5 ;  /* 0x000000210b00780c */ /* 0x000fe40002fa1670 */
[----:B------:R-:W-:Y:S02]  /*3a90*/  FMNMX.FTZ R13, R22, R13, !PT ;  /* 0x0000000d160d7209 */ /* 0x000fe40007810000 */
[----:B------:R-:W-:-:S02]  /*3aa0*/  FMNMX.FTZ R0, R155, R0, !PT ;  /* 0x000000009b007209 */ /* 0x000fc40007810000 */
[----:B------:R-:W-:Y:S02]  /*3ab0*/  ISETP.LT.OR P4, PT, R11, 0x22, P4 ;  /* 0x000000220b00780c */ /* 0x000fe40002781670 */
[----:B------:R-:W-:Y:S02]  /*3ac0*/  FSEL R172, R18, -INF , !P5 ;  /* 0xff80000012ac7808 */ /* 0x000fe40006800000 */
[----:B------:R-:W-:Y:S02]  /*3ad0*/  ISETP.GT.AND P5, PT, R12, 0x28, P0 ;  /* 0x000000280c00780c */ /* 0x000fe400007a4270 */
[----:B------:R-:W-:Y:S02]  /*3ae0*/  FMNMX.FTZ R15, R8, R13, !PT ;  /* 0x0000000d080f7209 */ /* 0x000fe40007810000 */
[----:B------:R-:W-:Y:S02]  /*3af0*/  FMNMX.FTZ R0, R163, R0, !PT ;  /* 0x00000000a3007209 */ /* 0x000fe40007810000 */
[----:B------:R-:W-:-:S02]  /*3b00*/  FSEL R162, R19, -INF , !P4 ;  /* 0xff80000013a27808 */ /* 0x000fc40006000000 */
[----:B------:R-:W-:Y:S01]  /*3b10*/  ISETP.GT.AND P4, PT, R12, 0x29, P0 ;  /* 0x000000290c00780c */ /* 0x000fe20000784270 */
[----:B------:R-:W-:Y:S01]  /*3b20*/  LDSM.16.MT88.4 R16, [R188+0x2900] ;  /* 0x00290000bc10783b */ /* 0x000fe20000004200 */
[----:B------:R-:W-:Y:S02]  /*3b30*/  ISETP.LT.OR P5, PT, R11, 0x29, P5 ;  /* 0x000000290b00780c */ /* 0x000fe40002fa1670 */
[----:B------:R-:W-:Y:S02]  /*3b40*/  FMNMX.FTZ R15, R172, R15, !PT ;  /* 0x0000000fac0f7209 */ /* 0x000fe40007810000 */
[----:B------:R-:W-:Y:S02]  /*3b50*/  FMNMX.FTZ R0, R161, R0, !PT ;  /* 0x00000000a1007209 */ /* 0x000fe40007810000 */
[----:B------:R-:W-:Y:S02]  /*3b60*/  ISETP.GT.AND P6, PT, R12, 0x30, P0 ;  /* 0x000000300c00780c */ /* 0x000fe400007c4270 */
[----:B------:R-:W-:-:S02]  /*3b70*/  ISETP.LT.OR P4, PT, R11, 0x2a, P4 ;  /* 0x0000002a0b00780c */ /* 0x000fc40002781670 */
[----:B------:R-:W-:Y:S02]  /*3b80*/  FSEL R170, R66, -INF , !P5 ;  /* 0xff80000042aa7808 */ /* 0x000fe40006800000 */
[----:B------:R-:W-:Y:S02]  /*3b90*/  FMNMX.FTZ R15, R162, R15, !PT ;  /* 0x0000000fa20f7209 */ /* 0x000fe40007810000 */
[----:B------:R-:W-:Y:S02]  /*3ba0*/  FMNMX.FTZ R0, R157, R0, !PT ;  /* 0x000000009d007209 */ /* 0x000fe40007810000 */
[----:B------:R-:W-:Y:S02]  /*3bb0*/  FSEL R164, R67, -INF , !P4 ;  /* 0xff80000043a47808 */ /* 0x000fe40006000000 */
[----:B------:R-:W-:Y:S01]  /*3bc0*/  ISETP.GT.AND P5, PT, R12, 0x31, P0 ;  /* 0x000000310c00780c */ /* 0x000fe200007a4270 */
[----:B------:R-:W-:Y:S01]  /*3bd0*/  LDSM.16.MT88.4 R64, [R188+0x2100] ;  /* 0x00210000bc40783b */ /* 0x000fe20000004200 */
[----:B------:R-:W-:-:S02]  /*3be0*/  ISETP.LT.OR P6, PT, R11, 0x31, P6 ;  /* 0x000000310b00780c */ /* 0x000fc400037c1670 */
[----:B------:R-:W-:Y:S02]  /*3bf0*/  FMNMX.FTZ R15, R170, R15, !PT ;  /* 0x0000000faa0f7209 */ /* 0x000fe40007810000 */
[----:B------:R-:W-:Y:S02]  /*3c00*/  FMNMX.FTZ R0, R167, R0, !PT ;  /* 0x00000000a7007209 */ /* 0x000fe40007810000 */
[----:B------:R-:W-:Y:S02]  /*3c10*/  ISETP.GT.AND P4, PT, R12, 0x38, P0 ;  /* 0x000000380c00780c */ /* 0x000fe40000784270 */
[----:B------:R-:W-:Y:S02]  /*3c20*/  ISETP.LT.OR P5, PT, R11, 0x32, P5 ;  /* 0x000000320b00780c */ /* 0x000fe40002fa1670 */
[----:B------:R-:W-:Y:S02]  /*3c30*/  FSEL R166, R70, -INF , !P6 ;  /* 0xff80000046a67808 */ /* 0x000fe40007000000 */
[----:B------:R-:W-:-:S02]  /*3c40*/  FMNMX.FTZ R15, R164, R15, !PT ;  /* 0x0000000fa40f7209 */ /* 0x000fc40007810000 */
[----:B------:R-:W-:Y:S02]  /*3c50*/  FMNMX.FTZ R0, R165, R0, !PT ;  /* 0x00000000a5007209 */ /* 0x000fe40007810000 */
[----:B------:R-:W-:Y:S02]  /*3c60*/  ISETP.GT.AND P0, PT, R12, 0x39, P0 ;  /* 0x000000390c00780c */ /* 0x000fe40000704270 */
[----:B------:R-:W-:Y:S02]  /*3c70*/  FSEL R142, R71, -INF , !P5 ;  /* 0xff800000478e7808 */ /* 0x000fe40006800000 */
[----:B------:R-:W-:Y:S02]  /*3c80*/  ISETP.LT.OR P4, PT, R11, 0x39, P4 ;  /* 0x000000390b00780c */ /* 0x000fe40002781670 */
[----:B------:R-:W-:Y:S02]  /*3c90*/  FMNMX.FTZ R15, R166, R15, !PT ;  /* 0x0000000fa60f7209 */ /* 0x000fe40007810000 */
[----:B------:R-:W-:-:S02]  /*3ca0*/  FMNMX.FTZ R0, R143, R0, !PT ;  /* 0x000000008f007209 */ /* 0x000fc40007810000 */
[----:B------:R-:W-:Y:S02]  /*3cb0*/  ISETP.LT.OR P0, PT, R11, 0x3a, P0 ;  /* 0x0000003a0b00780c */ /* 0x000fe40000701670 */
[----:B------:R-:W-:Y:S02]  /*3cc0*/  FSEL R140, R74, -INF , !P4 ;  /* 0xff8000004a8c7808 */ /* 0x000fe40006000000 */
[----:B------:R-:W-:Y:S02]  /*3cd0*/  FMNMX.FTZ R15, R142, R15, !PT ;  /* 0x0000000f8e0f7209 */ /* 0x000fe40007810000 */
[----:B------:R-:W-:Y:S02]  /*3ce0*/  FMNMX.FTZ R0, R141, R0, !PT ;  /* 0x000000008d007209 */ /* 0x000fe40007810000 */
[----:B------:R-:W-:Y:S02]  /*3cf0*/  FSEL R160, R75, -INF , !P0 ;  /* 0xff8000004ba07808 */ /* 0x000fe40004000000 */
        /* <DEDUP_REMOVED lines=20> */
[----:B------:R-:W-:Y:S01]  /*3e40*/  PLOP3.LUT P0, PT, PT, PT, UP1, 0x40, 0x0 ;  /* 0x000000000000781c */ /* 0x000fe20003f0e818 */
[----:B------:R-:W-:Y:S01]  /*3e50*/  FFMA.FTZ R147, R29, c[0x0][0x2d0], -R168 ;  /* 0x0000b4001d937a23 */ /* 0x000fe200000108a8 */
[----:B------:R-:W-:Y:S01]  /*3e60*/  MUFU.EX2 R154, R154 ;  /* 0x0000009a009a7308 */ /* 0x000fe20000000800 */
[----:B------:R-:W-:-:S02]  /*3e70*/  FFMA.FTZ R148, R34, c[0x0][0x2d0], -R159 ;  /* 0x0000b40022947a23 */ /* 0x000fc4000001089f */
[--C-:B------:R-:W-:Y:S01]  /*3e80*/  FFMA.FTZ R149, R14, c[0x0][0x2d0], -R159.reuse ;  /* 0x0000b4000e957a23 */ /* 0x100fe2000001089f */
[----:B------:R-:W-:Y:S01]  /*3e90*/  LDSM.16.MT88.4 R32, [R188+0x900] ;  /* 0x00090000bc20783b */ /* 0x000fe20000004200 */
[--C-:B------:R-:W-:Y:S02]  /*3ea0*/  FFMA.FTZ R150, R30, c[0x0][0x2d0], -R159.reuse ;  /* 0x0000b4001e967a23 */ /* 0x100fe4000001089f */
[--C-:B------:R-:W-:Y:S01]  /*3eb0*/  FFMA.FTZ R15, R6, c[0x0][0x2d0], -R159.reuse ;  /* 0x0000b400060f7a23 */ /* 0x100fe2000001089f */
[----:B------:R-:W1:Y:S01]  /*3ec0*/  MUFU.EX2 R153, R153 ;  /* 0x0000009900997308 */ /* 0x000e620000000800 */
[--C-:B------:R-:W-:Y:S01]  /*3ed0*/  FFMA.FTZ R151, R7, c[0x0][0x2d0], -R168.reuse ;  /* 0x0000b40007977a23 */ /* 0x100fe200000108a8 */
[----:B------:R-:W-:Y:S01]  /*3ee0*/  LDSM.16.MT88.4 R28, [R190+0x2900] ;  /* 0x00290000be1c783b */ /* 0x000fe20000004200 */
[--C-:B------:R-:W-:Y:S02]  /*3ef0*/  FFMA.FTZ R145, R5, c[0x0][0x2d0], -R168.reuse ;  /* 0x0000b40005917a23 */ /* 0x100fe400000108a8 */
[----:B------:R-:W-:Y:S01]  /*3f00*/  FFMA.FTZ R14, R21, c[0x0][0x2d0], -R168 ;  /* 0x0000b400150e7a23 */ /* 0x000fe200000108a8 */
[----:B------:R-:W2:Y:S01]  /*3f10*/  LDSM.16.MT88.4 R4, [R188+0x4100] ;  /* 0x00410000bc04783b */ /* 0x000ea20000004200 */
[--C-:B------:R-:W-:Y:S01]  /*3f20*/  FFMA.FTZ R13, R10, c[0x0][0x2d0], -R159.reuse ;  /* 0x0000b4000a0d7a23 */ /* 0x100fe2000001089f */
[----:B------:R-:W-:Y:S01]  /*3f30*/  MUFU.EX2 R152, R152 ;  /* 0x0000009800987308 */ /* 0x000fe20000000800 */
[----:B------:R-:W-:-:S02]  /*3f40*/  FFMA.FTZ R3, R22, c[0x0][0x2d0], -R159 ;  /* 0x0000b40016037a23 */ /* 0x000fc4000001089f */
[--C-:B------:R-:W-:Y:S01]  /*3f50*/  FFMA.FTZ R2, R8, c[0x0][0x2d0], -R159.reuse ;  /* 0x0000b40008027a23 */ /* 0x100fe2000001089f */
[----:B------:R-:W-:Y:S01]  /*3f60*/  LDSM.16.MT88.4 R20, [R189+0x2900] ;  /* 0x00290000bd14783b */ /* 0x000fe20000004200 */
[--C-:B------:R-:W-:Y:S02]  /*3f70*/  FFMA.FTZ R146, R25, c[0x0][0x2d0], -R168.reuse ;  /* 0x0000b40019927a23 */ /* 0x100fe400000108a8 */
[----:B------:R-:W-:Y:S01]  /*3f80*/  FFMA.FTZ R144, R26, c[0x0][0x2d0], -R159 ;  /* 0x0000b4001a907a23 */ /* 0x000fe2000001089f */
[----:B------:R-:W3:Y:S01]  /*3f90*/  MUFU.EX2 R147, R147 ;  /* 0x0000009300937308 */ /* 0x000ee20000000800 */
[----:B------:R-:W4:Y:S01]  /*3fa0*/  LDSM.16.MT88.4 R8, [R195+0x2900] ;  /* 0x00290000c308783b */ /* 0x000f220000004200 */
[----:B-1----:R-:W-:Y:S01]  /*3fb0*/  F2FP.PACK_AB R96, R153, R154 ;  /* 0x0000009a9960723e */ /* 0x002fe200000000ff */
[--C-:B------:R-:W-:Y:S02]  /*3fc0*/  FFMA.FTZ R158, R163, c[0x0][0x2d0], -R168.reuse ;  /* 0x0000b400a39e7a23 */ /* 0x100fe400000108a8 */
[----:B------:R-:W1:Y:S01]  /*3fd0*/  LDSM.16.MT88.4 R24, [R195+0x900] ;  /* 0x00090000c318783b */ /* 0x000e620000004200 */
[----:B------:R-:W-:-:S02]  /*3fe0*/  FFMA.FTZ R156, R161, c[0x0][0x2d0], -R168 ;  /* 0x0000b400a19c7a23 */ /* 0x000fc400000108a8 */
[----:B------:R-:W-:Y:S01]  /*3ff0*/  MUFU.EX2 R148, R148 ;  /* 0x0000009400947308 */ /* 0x000fe20000000800 */
[--C-:B------:R-:W-:Y:S02]  /*4000*/  FFMA.FTZ R155, R155, c[0x0][0x2d0], -R168.reuse ;  /* 0x0000b4009b9b7a23 */ /* 0x100fe400000108a8 */
[----:B------:R-:W-:Y:S02]  /*4010*/  FFMA.FTZ R157, R157, c[0x0][0x2d0], -R168 ;  /* 0x0000b4009d9d7a23 */ /* 0x000fe400000108a8 */
[--C-:B------:R-:W-:Y:S02]  /*4020*/  FFMA.FTZ R161, R172, c[0x0][0x2d0], -R159.reuse ;  /* 0x0000b400aca17a23 */ /* 0x100fe4000001089f */
[--C-:B------:R-:W-:Y:S01]  /*4030*/  FFMA.FTZ R162, R162, c[0x0][0x2d0], -R159.reuse ;  /* 0x0000b400a2a27a23 */ /* 0x100fe2000001089f */
[----:B------:R-:W5:Y:S01]  /*4040*/  MUFU.EX2 R149, R149 ;  /* 0x0000009500957308 */ /* 0x000f620000000800 */
[----:B---3--:R-:W-:Y:S01]  /*4050*/  F2FP.PACK_AB R98, R147, R152 ;  /* 0x000000989362723e */ /* 0x008fe200000000ff */
[----:B------:R-:W-:-:S02]  /*4060*/  FFMA.FTZ R163, R170, c[0x0][0x2d0], -R159 ;  /* 0x0000b400aaa37a23 */ /* 0x000fc4000001089f */
[--C-:B------:R-:W-:Y:S02]  /*4070*/  FFMA.FTZ R164, R164, c[0x0][0x2d0], -R159.reuse ;  /* 0x0000b400a4a47a23 */ /* 0x100fe4000001089f */
[--C-:B------:R-:W-:Y:S02]  /*4080*/  FFMA.FTZ R170, R165, c[0x0][0x2d0], -R168.reuse ;  /* 0x0000b400a5aa7a23 */ /* 0x100fe400000108a8 */
[----:B------:R-:W-:Y:S01]  /*4090*/  MUFU.EX2 R150, R150 ;  /* 0x0000009600967308 */ /* 0x000fe20000000800 */
[--C-:B------:R-:W-:Y:S02]  /*40a0*/  FFMA.FTZ R167, R167, c[0x0][0x2d0], -R168.reuse ;  /* 0x0000b400a7a77a23 */ /* 0x100fe400000108a8 */
[--C-:B------:R-:W-:Y:S02]  /*40b0*/  FFMA.FTZ R165, R143, c[0x0][0x2d0], -R168.reuse ;  /* 0x0000b4008fa57a23 */ /* 0x100fe400000108a8 */
[----:B------:R-:W-:Y:S02]  /*40c0*/  FFMA.FTZ R210, R141, c[0x0][0x2d0], -R168 ;  /* 0x0000b4008dd27a23 */ /* 0x000fe400000108a8 */
[--C-:B------:R-:W-:Y:S01]  /*40d0*/  FFMA.FTZ R166, R166, c[0x0][0x2d0], -R159.reuse ;  /* 0x0000b400a6a67a23 */ /* 0x100fe2000001089f */
[----:B------:R-:W3:Y:S01]  /*40e0*/  MUFU.EX2 R15, R15 ;  /* 0x0000000f000f7308 */ /* 0x000ee20000000800 */
[----:B-----5:R-:W-:Y:S01]  /*40f0*/  F2FP.PACK_AB R97, R149, R148 ;  /* 0x000000949561723e */ /* 0x020fe200000000ff */
[----:B------:R-:W-:-:S02]  /*4100*/  FFMA.FTZ R169, R142, c[0x0][0x2d0], -R159 ;  /* 0x0000b4008ea97a23 */ /* 0x000fc4000001089f */
[--C-:B------:R-:W-:Y:S02]  /*4110*/  FFMA.FTZ R168, R140, c[0x0][0x2d0], -R159.reuse ;  /* 0x0000b4008ca87a23 */ /* 0x100fe4000001089f */
[----:B------:R-:W-:Y:S01]  /*4120*/  FFMA.FTZ R211, R160, c[0x0][0x2d0], -R159 ;  /* 0x0000b400a0d37a23 */ /* 0x000fe2000001089f */
[----:B------:R-:W-:Y:S01]  /*4130*/  LDSM.16.MT88.4 R140, [R190+0x1900] ;  /* 0x00190000be8c783b */ /* 0x000fe20000004200 */
[----:B------:R-:W-:Y:S01]  /*4140*/  MUFU.EX2 R151, R151 ;  /* 0x0000009700977308 */ /* 0x000fe20000000800 */
[----:B------:R-:W-:Y:S02]  /*4150*/  FADD.FTZ R153, R154, R153 ;  /* 0x000000999a997221 */ /* 0x000fe40000010000 */
[----:B------:R-:W-:Y:S02]  /*4160*/  FADD.FTZ R149, R148, R149 ;  /* 0x0000009594957221 */ /* 0x000fe40000010000 */
[----:B------:R-:W-:Y:S01]  /*4170*/  FADD.FTZ R152, R152, R153 ;  /* 0x0000009998987221 */ /* 0x000fe20000010000 */
[----:B---3--:R-:W-:-:S02]  /*4180*/  F2FP.PACK_AB R99, R15, R150 ;  /* 0x000000960f63723e */ /* 0x008fc400000000ff */
[----:B------:R-:W3:Y:S01]  /*4190*/  MUFU.EX2 R146, R146 ;  /* 0x0000009200927308 */ /* 0x000ee20000000800 */
[----:B------:R-:W-:Y:S02]  /*41a0*/  FADD.FTZ R150, R150, R149 ;  /* 0x0000009596967221 */ /* 0x000fe40000010000 */
[----:B------:R-:W-:Y:S02]  /*41b0*/  FADD.FTZ R152, R147, R152 ;  /* 0x0000009893987221 */ /* 0x000fe40000010000 */
        /* <DEDUP_REMOVED lines=45> */
[C---:B--2---:R-:W-:Y:S07]  /*4490*/  HMMA.16816.F32 R92, R96.reuse, R4, RZ ;  /* 0x00000004605c723c */ /* 0x044fee00000018ff */
[----:B---3--:R-:W-:Y:S01]  /*44a0*/  F2FP.PACK_AB R4, R146, R151 ;  /* 0x000000979204723e */ /* 0x008fe200000000ff */
[----:B------:R-:W-:Y:S01]  /*44b0*/  HMMA.16816.F32 R96, R96, R6, RZ ;  /* 0x000000066060723c */ /* 0x000fe200000018ff */
[----:B-----5:R-:W-:Y:S01]  /*44c0*/  F2FP.PACK_AB R5, R13, R144 ;  /* 0x000000900d05723e */ /* 0x020fe200000000ff */
[----:B------:R-:W-:-:S02]  /*44d0*/  FADD.FTZ R151, R151, R152 ;  /* 0x0000009897977221 */ /* 0x000fc40000010000 */
[----:B------:R-:W-:Y:S02]  /*44e0*/  FADD.FTZ R144, R144, R15 ;  /* 0x0000000f90907221 */ /* 0x000fe40000010000 */
[----:B------:R-:W-:Y:S01]  /*44f0*/  FADD.FTZ R146, R146, R151 ;  /* 0x0000009792927221 */ /* 0x000fe20000010000 */
[----:B------:R-:W-:Y:S01]  /*4500*/  F2FP.PACK_AB R6, R14, R145 ;  /* 0x000000910e06723e */ /* 0x000fe200000000ff */
[----:B------:R-:W-:Y:S01]  /*4510*/  FADD.FTZ R144, R13, R144 ;  /* 0x000000900d907221 */ /* 0x000fe20000010000 */
[----:B-1----:R-:W-:Y:S01]  /*4520*/  F2FP.PACK_AB R7, R2, R3 ;  /* 0x000000030207723e */ /* 0x002fe200000000ff */
        /* <DEDUP_REMOVED lines=34> */
[C---:B---3--:R-:W-:Y:S08]  /*4750*/  HMMA.16816.F32 R68, R4.reuse, R24, R68 ;  /* 0x000000180444723c */ /* 0x048ff00000001844 */
[C---:B------:R-:W-:Y:S01]  /*4760*/  HMMA.16816.F32 R72, R4.reuse, R26, R72 ;  /* 0x0000001a0448723c */ /* 0x040fe20000001848 */
[----:B------:R-:W-:Y:S07]  /*4770*/  LDSM.16.MT88.4 R24, [R195+0x5100] ;  /* 0x00510000c318783b */ /* 0x000fee0000004200 */
[C---:B----4-:R-:W-:Y:S08]  /*4780*/  HMMA.16816.F32 R92, R4.reuse, R16, R92 ;  /* 0x00000010045c723c */ /* 0x050ff0000000185c */
        /* <DEDUP_REMOVED lines=14> */
[----:B------:R-:W-:-:S03]  /*4870*/  FADD.FTZ R163, R164, R163 ;  /* 0x000000a3a4a37221 */ /* 0x000fc60000010000 */
        /* <DEDUP_REMOVED lines=29> */
[C---:B------:R-:W-:Y:S08]  /*4a50*/  HMMA.16816.F32 R116, R4.reuse, R32, R116 ;  /* 0x000000200474723c */ /* 0x040ff00000001874 */
[C---:B------:R-:W-:Y:S01]  /*4a60*/  HMMA.16816.F32 R120, R4.reuse, R34, R120 ;  /* 0x000000220478723c */ /* 0x040fe20000001878 */
[----:B------:R-:W5:Y:S07]  /*4a70*/  LDSM.16.MT88.4 R32, [R190+0x3900] ;  /* 0x00390000be20783b */ /* 0x000f6e0000004200 */
[C---:B------:R-:W-:Y:S08]  /*4a80*/  HMMA.16816.F32 R44, R4.reuse, R28, R44 ;  /* 0x0000001c042c723c */ /* 0x040ff0000000182c */
[----:B------:R-:W-:Y:S01]  /*4a90*/  HMMA.16816.F32 R48, R4, R30, R48 ;  /* 0x0000001e0430723c */ /* 0x000fe20000001830 */
[----:B------:R-:W2:Y:S06]  /*4aa0*/  LDSM.16.MT88.4 R28, [R189+0x3900] ;  /* 0x00390000bd1c783b */ /* 0x000eac0000004200 */
        /* <DEDUP_REMOVED lines=9> */
[----:B---3--:R-:W-:Y:S01]  /*4b40*/  HMMA.16816.F32 R128, R4, R16, R128 ;  /* 0x000000100480723c */ /* 0x008fe20000001880 */
[----:B------:R-:W-:-:S02]  /*4b50*/  FADD.FTZ R168, R168, R169 ;  /* 0x000000a9a8a87221 */ /* 0x000fc40000010000 */
[----:B------:R-:W-:Y:S02]  /*4b60*/  FADD.FTZ R210, R210, R165 ;  /* 0x000000a5d2d27221 */ /* 0x000fe40000010000 */
[----:B------:R-:W-:-:S03]  /*4b70*/  FADD.FTZ R211, R211, R168 ;  /* 0x000000a8d3d37221 */ /* 0x000fc60000010000 */
        /* <DEDUP_REMOVED lines=9> */
[C---:B------:R-:W-:Y:S08]  /*4c10*/  HMMA.16816.F32 R104, R4.reuse, R142, R104 ;  /* 0x0000008e0468723c */ /* 0x040ff00000001868 */
[C---:B------:R-:W-:Y:S08]  /*4c20*/  HMMA.16816.F32 R108, R4.reuse, R136, R108 ;  /* 0x00000088046c723c */ /* 0x040ff0000000186c */
[C---:B------:R-:W-:Y:S08]  /*4c30*/  HMMA.16816.F32 R112, R4.reuse, R138, R112 ;  /* 0x0000008a0470723c */ /* 0x040ff00000001870 */
[C---:B----4-:R-:W-:Y:S08]  /*4c40*/  HMMA.16816.F32 R116, R4.reuse, R132, R116 ;  /* 0x000000840474723c */ /* 0x050ff00000001874 */
[C---:B------:R-:W-:Y:S08]  /*4c50*/  HMMA.16816.F32 R120, R4.reuse, R134, R120 ;  /* 0x000000860478723c */ /* 0x040ff00000001878 */
[C---:B-----5:R-:W-:Y:S08]  /*4c60*/  HMMA.16816.F32 R44, R4.reuse, R32, R44 ;  /* 0x00000020042c723c */ /* 0x060ff0000000182c */
[C---:B------:R-:W-:Y:S08]  /*4c70*/  HMMA.16816.F32 R48, R4.reuse, R34, R48 ;  /* 0x000000220430723c */ /* 0x040ff00000001830 */
[C---:B------:R-:W-:Y:S08]  /*4c80*/  HMMA.16816.F32 R52, R4.reuse, R28, R52 ;  /* 0x0000001c0434723c */ /* 0x040ff00000001834 */
[C---:B------:R-:W-:Y:S08]  /*4c90*/  HMMA.16816.F32 R56, R4.reuse, R30, R56 ;  /* 0x0000001e0438723c */ /* 0x040ff00000001838 */
[C---:B------:R-:W-:Y:S08]  /*4ca0*/  HMMA.16816.F32 R60, R4.reuse, R24, R60 ;  /* 0x00000018043c723c */ /* 0x040ff0000000183c */
[C---:B------:R-:W-:Y:S08]  /*4cb0*/  HMMA.16816.F32 R64, R4.reuse, R26, R64 ;  /* 0x0000001a0440723c */ /* 0x040ff00000001840 */
[C---:B---3--:R-:W-:Y:S08]  /*4cc0*/  HMMA.16816.F32 R76, R4.reuse, R16, R76 ;  /* 0x00000010044c723c */ /* 0x048ff0000000184c */
[C---:B------:R-:W-:Y:S08]  /*4cd0*/  HMMA.16816.F32 R80, R4.reuse, R18, R80 ;  /* 0x000000120450723c */ /* 0x040ff00000001850 */
[C---:B-1----:R-:W-:Y:S08]  /*4ce0*/  HMMA.16816.F32 R84, R4.reuse, R8, R84 ;  /* 0x000000080454723c */ /* 0x042ff00000001854 */
[C---:B------:R-:W-:Y:S08]  /*4cf0*/  HMMA.16816.F32 R88, R4.reuse, R10, R88 ;  /* 0x0000000a0458723c */ /* 0x040ff00000001858 */
[C---:B--2---:R-:W-:Y:S08]  /*4d00*/  HMMA.16816.F32 R92, R4.reuse, R20, R92 ;  /* 0x00000014045c723c */ /* 0x044ff0000000185c */
[----:B------:R-:W-:Y:S01]  /*4d10*/  HMMA.16816.F32 R96, R4, R22, R96 ;  /* 0x000000160460723c */ /* 0x000fe20000001860 */
[----:B------:R-:W-:Y:S07]  /*4d20*/  @P0 BRA `(.L_x_359) ;  /* 0x0000014000000947 */ /* 0x000fee0003800000 */
        /* <DEDUP_REMOVED lines=11> */
.L_x_360:
[----:B------:R-:W-:Y:S02]  /*4de0*/  ULDC UR4, c[0x0][0x32c] ;  /* 0x0000cb0000047ab9 */ /* 0x000fe40000000800 */
[----:B------:R-:W-:-:S03]  /*4df0*/  UISETP.NE.AND UP0, UPT, UR19, UR4, UPT ;  /* 0x000000041300728c */ /* 0x000fc6000bf05270 */
[----:B------:R-:W-:Y:S02]  /*4e00*/  ULDC.64 UR4, c[0x0][0x330] ;  /* 0x0000cc0000047ab9 */ /* 0x000fe40000000a00 */
[----:B------:R-:W-:-:S06]  /*4e10*/  UIMAD.WIDE.U32 UR18, UR7, UR4, URZ ;  /* 0x00000004071272a5 */ /* 0x000fcc000f8e003f */
[----:B------:R-:W-:Y:S02]  /*4e20*/  @UP0 USHF.R.U32.HI UR7, URZ, UR5, UR19 ;  /* 0x000000053f070299 */ /* 0x000fe40008011613 */
.L_x_361:
[----:B------:R-:W-:Y:S02]  /*4e30*/  ULDC UR4, c[0x0][0x32c] ;  /* 0x0000cb0000047ab9 */ /* 0x000fe40000000800 */
[----:B------:R-:W-:-:S04]  /*4e40*/  UIMAD UR4, UR7, UR4, UR4 ;  /* 0x00000004070472a4 */ /* 0x000fc8000f8e0204 */
[----:B------:R-:W-:-:S04]  /*4e50*/  UISETP.LT.AND UP0, UPT, UR6, UR4, UPT ;  /* 0x000000040600728c */ /* 0x000fc8000bf01270 */
[----:B------:R-:W-:-:S04]  /*4e60*/  USEL UR6, UR6, UR4, UP0 ;  /* 0x0000000406067287 */ /* 0x000fc80008000000 */
.L_x_359:
[----:B------:R-:W-:-:S04]  /*4e70*/  USHF.R.S32.HI UR4, URZ, 0x1f, UR6 ;  /* 0x0000001f3f047899 */ /* 0x000fc80008011406 */
[----:B------:R-:W-:-:S04]  /*4e80*/  ULEA.HI UR4, UR4, UR6, URZ, 0x6 ;  /* 0x0000000604047291 */ /* 0x000fc8000f8f303f */
[----:B------:R-:W-:-:S04]  /*4e90*/  USHF.R.S32.HI UR18, URZ, 0x6, UR4 ;  /* 0x000000063f127899 */ /* 0x000fc80008011404 */
[----:B------:R-:W-:-:S04]  /*4ea0*/  UISETP.LT.AND UP0, UPT, UR8, UR18, UPT ;  /* 0x000000120800728c */ /* 0x000fc8000bf01270 */
[----:B------:R-:W-:-:S04]  /*4eb0*/  USEL UR18, UR8, UR18, !UP0 ;  /* 0x0000001208127287 */ /* 0x000fc8000c000000 */
[----:B------:R-:W-:-:S06]  /*4ec0*/  UISETP.GE.AND UP0, UPT, UR13, UR18, UPT ;  /* 0x000000120d00728c */ /* 0x000fcc000bf06270 */
[----:B------:R-:W-:-:S13]  /*4ed0*/  PLOP3.LUT P0, PT, PT, PT, UP0, 0x80, 0x0 ;  /* 0x000000000000781c */ /* 0x000fda0003f0f008 */
[----:B------:R-:W-:Y:S05]  /*4ee0*/  @!P0 BRA `(.L_x_362) ;  /* 0x0000352000008947 */ /* 0x000fea0003800000 */
[----:B------:R-:W-:Y:S01]  /*4ef0*/  PLOP3.LUT P4, PT, PT, PT, UP2, 0x80, 0x0 ;  /* 0x000000000000781c */ /* 0x000fe20003f8f028 */
[----:B------:R-:W-:Y:S01]  /*4f00*/  IMAD.MOV.U32 R2, RZ, RZ, R12 ;  /* 0x000000ffff027224 */ /* 0x000fe200078e000c */
[----:B------:R-:W-:Y:S01]  /*4f10*/  PLOP3.LUT P0, PT, PT, PT, UP2, 0x80, 0x0 ;  /* 0x000000000000781c */ /* 0x000fe20003f0f028 */
[----:B------:R-:W-:Y:S01]  /*4f20*/  IMAD.MOV.U32 R3, RZ, RZ, R0 ;  /* 0x000000ffff037224 */ /* 0x000fe200078e0000 */
[C---:B------:R-:W-:Y:S01]  /*4f30*/  IADD3 R220, P6, R200.reuse, 0x40, RZ ;  /* 0x00000040c8dc7810 */ /* 0x040fe20007fde0ff */
[----:B------:R-:W-:Y:S01]  /*4f40*/  ULDC.64 UR6, c[0x0][0x208] ;  /* 0x0000820000067ab9 */ /* 0x000fe20000000a00 */
[----:B------:R-:W-:Y:S01]  /*4f50*/  IADD3 R218, P5, R200, 0x80, RZ ;  /* 0x00000080c8da7810 */ /* 0x000fe20007fbe0ff */
[----:B------:R-:W-:Y:S02]  /*4f60*/  ULDC.64 UR4, c[0x0][0x1e0] ;  /* 0x0000780000047ab9 */ /* 0x000fe40000000a00 */
[--C-:B------:R-:W-:Y:S01]  /*4f70*/  IMAD.X R219, RZ, RZ, R207.reuse, P6 ;  /* 0x000000ffffdb7224 */ /* 0x100fe200030e06cf */
[----:B------:R-:W-:Y:S01]  /*4f80*/  IADD3 R214, P6, R202, 0x80, RZ ;  /* 0x00000080cad67810 */ /* 0x000fe20007fde0ff */
[----:B------:R-:W-:-:S02]  /*4f90*/  IMAD.X R217, RZ, RZ, R207, P5 ;  /* 0x000000ffffd97224 */ /* 0x000fc400028e06cf */
[----:B------:R-:W-:Y:S01]  /*4fa0*/  @P4 IMAD.HI.U32 R212, R204, c[0x0][0x2c8], RZ ;  /* 0x0000b200ccd44a27 */ /* 0x000fe200078e00ff */
[----:B------:R-:W-:-:S03]  /*4fb0*/  IADD3 R216, P4, R202, 0x40, RZ ;  /* 0x00000040cad87810 */ /* 0x000fc60007f9e0ff */
[--C-:B------:R-:W-:Y:S01]  /*4fc0*/  IMAD.X R213, RZ, RZ, R209.reuse, P6 ;  /* 0x000000ffffd57224 */ /* 0x100fe200030e06d1 */
[----:B------:R-:W-:Y:S01]  /*4fd0*/  @P0 SHF.R.U32.HI R212, RZ, c[0x0][0x2cc], R212 ;  /* 0x0000b300ffd40a19 */ /* 0x000fe200000116d4 */
[----:B------:R-:W-:Y:S02]  /*4fe0*/  IMAD.X R215, RZ, RZ, R209, P4 ;  /* 0x000000ffffd77224 */ /* 0x000fe400020e06d1 */
.L_x_371:
[----:B------:R-:W-:Y:S04]  /*4ff0*/  DEPBAR.LE SB0, 0x0 ;  /* 0x000080000000791a */ /* 0x000fe80000000000 */
[----:B------:R-:W-:Y:S01]  /*5000*/  BAR.SYNC.DEFER_BLOCKING 0x0 ;  /* 0x0000000000007b1d */ /* 0x000fe20000010000 */
[----:B------:R-:W-:Y:S06]  /*5010*/  UISETP.GT.AND UP3, UPT, UR8, UR13, UPT ;  /* 0x0000000d0800728c */ /* 0x000fec000bf64270 */
[----:B------:R-:W-:Y:S05]  /*5020*/  PLOP3.LUT P0, PT, PT, PT, UP3, 0x80, 0x0 ;  /* 0x000000000000781c */ /* 0x000fea0003f0f038 */
[----:B------:R-:W-:Y:S02]  /*5030*/  @!UP3 USHF.R.S32.HI UR19, URZ, 0x1f, UR13 ;  /* 0x0000001f3f13b899 */ /* 0x000fe4000801140d */
[----:B------:R-:W-:Y:S02]  /*5040*/  @!UP3 UIMAD.WIDE.U32 UR22, UR13, UR6, URZ ;  /* 0x000000060d16b2a5 */ /* 0x000fe4000f8e003f */
[----:B------:R-:W-:Y:S02]  /*5050*/  @!UP3 UIMAD UR19, UR19, UR6, URZ ;  /* 0x000000061313b2a4 */ /* 0x000fe4000f8e023f */
[----:B------:R-:W-:Y:S02]  /*5060*/  @!UP3 USHF.L.U32 UR20, UR22, 0x6, URZ ;  /* 0x000000061614b899 */ /* 0x000fe4000800063f */
[----:B------:R-:W-:Y:S01]  /*5070*/  @!UP3 UIMAD UR19, UR13, UR7, UR19 ;  /* 0x000000070d13b2a4 */ /* 0x000fe2000f8e0213 */
[----:B------:R-:W-:Y:S03]  /*5080*/  LDSM.16.M88.4 R132, [R198+0xc100] ;  /* 0x00c10000c684783b */ /* 0x000fe60000000200 */
[----:B------:R-:W-:Y:S01]  /*5090*/  @!P0 IADD3 R221, P6, R200, UR20, RZ ;  /* 0x00000014c8dd8c10 */ /* 0x000fe2000ffde0ff */
[----:B------:R-:W-:Y:S01]  /*50a0*/  @!UP3 UIADD3 UR19, UR23, UR19, URZ ;  /* 0x000000131713b290 */ /* 0x000fe2000fffe03f */
[----:B------:R-:W-:Y:S01]  /*50b0*/  @!P0 IADD3 R223, P5, R220, UR20, RZ ;  /* 0x00000014dcdf8c10 */ /* 0x000fe2000ffbe0ff */
[----:B------:R-:W1:Y:S01]  /*50c0*/  LDSM.16.M88.4 R136, [R197+0x6100] ;  /* 0x00610000c588783b */ /* 0x000e620000000200 */
[----:B------:R-:W-:Y:S01]  /*50d0*/  @!P0 IADD3 R225, P4, R218, UR20, RZ ;  /* 0x00000014dae18c10 */ /* 0x000fe2000ff9e0ff */
[----:B------:R-:W-:Y:S02]  /*50e0*/  @!UP3 USHF.L.U64.HI UR19, UR22, 0x6, UR19 ;  /* 0x000000061613b899 */ /* 0x000fe40008010213 */
[----:B------:R-:W-:Y:S01]  /*50f0*/  @!UP3 ULEA UR20, UP0, UR6, UR20, 0x5 ;  /* 0x000000140614b291 */ /* 0x000fe2000f80283f */
[----:B------:R-:W2:Y:S03]  /*5100*/  LDSM.16.M88.4 R140, [R197+0x6900] ;  /* 0x00690000c58c783b */ /* 0x000ea60000000200 */
[----:B------:R-:W-:Y:S02]  /*5110*/  @!P0 IADD3.X R0, R207, UR19, RZ, P6, !PT ;  /* 0x00000013cf008c10 */ /* 0x000fe4000b7fe4ff */
[----:B------:R-:W3:Y:S01]  /*5120*/  LDSM.16.M88.4 R144, [R197+0x7100] ;  /* 0x00710000c590783b */ /* 0x000ee20000000200 */
[----:B------:R-:W-:Y:S02]  /*5130*/  @!P0 LEA R230, P6, R221, c[0x0][0x1f8], 0x1 ;  /* 0x00007e00dde68a11 */ /* 0x000fe400078c08ff */
[----:B------:R-:W-:Y:S02]  /*5140*/  @!P0 IADD3.X R222, R219, UR19, RZ, P5, !PT ;  /* 0x00000013dbde8c10 */ /* 0x000fe4000affe4ff */
[----:B------:R-:W4:Y:S01]  /*5150*/  LDSM.16.M88.4 R148, [R197+0x7900] ;  /* 0x00790000c594783b */ /* 0x000f220000000200 */
[----:B------:R-:W-:Y:S02]  /*5160*/  @!P0 LEA.HI.X R231, R221, c[0x0][0x1fc], R0, 0x1, P6 ;  /* 0x00007f00dde78a11 */ /* 0x000fe400030f0c00 */
[----:B------:R-:W-:Y:S02]  /*5170*/  @!P0 LEA R228, P5, R223, c[0x0][0x1f8], 0x1 ;  /* 0x00007e00dfe48a11 */ /* 0x000fe400078a08ff */
[----:B------:R-:W-:Y:S01]  /*5180*/  LDSM.16.M88.4 R152, [R194+0xc100] ;  /* 0x00c10000c298783b */ /* 0x000fe20000000200 */
[----:B------:R-:W-:Y:S01]  /*5190*/  @!P0 IADD3.X R224, R217, UR19, RZ, P4, !PT ;  /* 0x00000013d9e08c10 */ /* 0x000fe2000a7fe4ff */
[----:B------:R-:W-:Y:S01]  /*51a0*/  @!UP3 ULEA.HI.X UR19, UR6, UR19, UR7, 0x5, UP0 ;  /* 0x000000130613b291 */ /* 0x000fe200080f2c07 */
[----:B------:R-:W-:Y:S01]  /*51b0*/  @!P0 LEA.HI.X R229, R223, c[0x0][0x1fc], R222, 0x1, P5 ;  /* 0x00007f00dfe58a11 */ /* 0x000fe200028f0cde */
[----:B------:R-:W-:Y:S01]  /*51c0*/  UISETP.GT.AND UP3, UPT, UR13, UR8, UPT ;  /* 0x000000080d00728c */ /* 0x000fe2000bf64270 */
[----:B------:R-:W5:Y:S01]  /*51d0*/  LDSM.16.M88.4 R156, [R196] ;  /* 0x00000000c49c783b */ /* 0x000f620000000200 */
[C---:B------:R-:W-:Y:S02]  /*51e0*/  @!P0 LEA R226, P4, R225.reuse, c[0x0][0x1f8], 0x1 ;  /* 0x00007e00e1e28a11 */ /* 0x040fe400078808ff */
[----:B------:R-:W-:Y:S02]  /*51f0*/  @!P0 IADD3 R0, P6, R200, UR20, RZ ;  /* 0x00000014c8008c10 */ /* 0x000fe4000ffde0ff */
[----:B------:R-:W3:Y:S01]  /*5200*/  LDSM.16.M88.4 R160, [R187] ;  /* 0x00000000bba0783b */ /* 0x000ee20000000200 */
[----:B------:R-:W-:Y:S02]  /*5210*/  @!P0 LEA.HI.X R227, R225, c[0x0][0x1fc], R224, 0x1, P4 ;  /* 0x00007f00e1e38a11 */ /* 0x000fe400020f0ce0 */
[----:B------:R-:W-:Y:S02]  /*5220*/  @!P0 IADD3.X R225, R207, UR19, RZ, P6, !PT ;  /* 0x00000013cfe18c10 */ /* 0x000fe4000b7fe4ff */
[----:B------:R-:W-:Y:S01]  /*5230*/  LDSM.16.M88.4 R164, [R185] ;  /* 0x00000000b9a4783b */ /* 0x000fe20000000200 */
[----:B------:R-:W-:Y:S02]  /*5240*/  @!P0 LEA R232, P6, R0, c[0x0][0x1f8], 0x1 ;  /* 0x00007e0000e88a11 */ /* 0x000fe400078c08ff */
[----:B------:R-:W-:Y:S01]  /*5250*/  @!P0 IADD3 R221, P5, R220, UR20, RZ ;  /* 0x00000014dcdd8c10 */ /* 0x000fe2000ffbe0ff */
[C---:B-1----:R-:W-:Y:S03]  /*5260*/  HMMA.16816.F32 R4, R132.reuse, R136, RZ ;  /* 0x000000888404723c */ /* 0x042fe600000018ff */
[----:B------:R-:W-:Y:S02]  /*5270*/  @!P0 LEA.HI.X R233, R0, c[0x0][0x1fc], R225, 0x1, P6 ;  /* 0x00007f0000e98a11 */ /* 0x000fe400030f0ce1 */
[----:B------:R-:W-:Y:S02]  /*5280*/  @!P0 IADD3.X R234, R219, UR19, RZ, P5, !PT ;  /* 0x00000013dbea8c10 */ /* 0x000fe4000affe4ff */
[C---:B------:R-:W-:Y:S01]  /*5290*/  @!P0 LEA R224, P5, R221.reuse, c[0x0][0x1f8], 0x1 ;  /* 0x00007e00dde08a11 */ /* 0x040fe200078a08ff */
[C---:B------:R-:W-:Y:S01]  /*52a0*/  HMMA.16816.F32 R8, R132.reuse, R138, RZ ;  /* 0x0000008a8408723c */ /* 0x040fe200000018ff */
[----:B------:R-:W1:Y:S03]  /*52b0*/  LDSM.16.M88.4 R136, [R186] ;  /* 0x00000000ba88783b */ /* 0x000e660000000200 */
[----:B------:R-:W-:Y:S02]  /*52c0*/  @!P0 LEA.HI.X R225, R221, c[0x0][0x1fc], R234, 0x1, P5 ;  /* 0x00007f00dde18a11 */ /* 0x000fe400028f0cea */
[----:B------:R-:W-:Y:S01]  /*52d0*/  @!PT LDS RZ, [RZ] ;  /* 0x00000000fffff984 */ /* 0x000fe20000000800 */
[----:B------:R-:W-:Y:S01]  /*52e0*/  @!PT LDS RZ, [RZ] ;  /* 0x00000000fffff984 */ /* 0x000fe20000000800 */
[----:B------:R-:W-:Y:S01]  /*52f0*/  @!PT LDS RZ, [RZ] ;  /* 0x00000000fffff984 */ /* 0x000fe20000000800 */
[----:B------:R1:W-:Y:S01]  /*5300*/  @!P0 LDGSTS.E.BYPASS.LTC128B.128 [R199+0x100], [R230.64], !P3 ;  /* 0x00100000e6c78fae */ /* 0x0003e2000d901d50 */
[----:B------:R-:W-:Y:S01]  /*5310*/  @!P0 IADD3 R223, P4, R218, UR20, RZ ;  /* 0x00000014dadf8c10 */ /* 0x000fe2000ff9e0ff */
[C---:B--2---:R-:W-:Y:S01]  /*5320*/  HMMA.16816.F32 R12, R132.reuse, R140, RZ ;  /* 0x0000008c840c723c */ /* 0x044fe200000018ff */
[----:B------:R-:W-:Y:S02]  /*5330*/  @UP3 UIADD3 UR20, UR13, -0x1, URZ ;  /* 0xffffffff0d143890 */ /* 0x000fe4000fffe03f */
[----:B------:R2:W-:Y:S01]  /*5340*/  @!P0 LDGSTS.E.BYPASS.LTC128B.128 [R199+0x2100], [R228.64], !P2 ;  /* 0x02100000e4c78fae */ /* 0x0005e2000d101d50 */
[----:B------:R-:W-:Y:S01]  /*5350*/  @!P0 IADD3.X R236, R217, UR19, RZ, P4, !PT ;  /* 0x00000013d9ec8c10 */ /* 0x000fe2000a7fe4ff */
[----:B------:R-:W-:Y:S01]  /*5360*/  @UP3 USHF.R.S32.HI UR19, URZ, 0x1f, UR20 ;  /* 0x0000001f3f133899 */ /* 0x000fe20008011414 */
[C---:B------:R-:W-:Y:S01]  /*5370*/  @!P0 LEA R222, P4, R223.reuse, c[0x0][0x1f8], 0x1 ;  /* 0x00007e00dfde8a11 */ /* 0x040fe200078808ff */
[----:B------:R-:W-:Y:S01]  /*5380*/  @UP3 UIMAD.WIDE.U32 UR22, UR20, UR4, URZ ;  /* 0x00000004141632a5 */ /* 0x000fe2000f8e003f */
[C---:B------:R-:W-:Y:S01]  /*5390*/  HMMA.16816.F32 R16, R132.reuse, R142, RZ ;  /* 0x0000008e8410723c */ /* 0x040fe200000018ff */
[----:B------:R1:W-:Y:S01]  /*53a0*/  @!P0 LDGSTS.E.BYPASS.LTC128B.128 [R199+0x4100], [R226.64], !P1 ;  /* 0x04100000e2c78fae */ /* 0x0003e2000c901d50 */
[----:B------:R-:W-:Y:S02]  /*53b0*/  @UP3 UIMAD UR19, UR19, UR4, URZ ;  /* 0x00000004131332a4 */ /* 0x000fe4000f8e023f */
[----:B------:R-:W-:Y:S02]  /*53c0*/  @!P0 LEA.HI.X R223, R223, c[0x0][0x1fc], R236, 0x1, P4 ;  /* 0x00007f00dfdf8a11 */ /* 0x000fe400020f0cec */
[----:B------:R1:W-:Y:S01]  /*53d0*/  @!P0 LDGSTS.E.BYPASS.LTC128B.128 [R199+0x1100], [R232.64], !P3 ;  /* 0x01100000e8c78fae */ /* 0x0003e2000d901d50 */
[----:B------:R-:W-:Y:S01]  /*53e0*/  @UP3 UIMAD UR19, UR20, UR5, UR19 ;  /* 0x00000005141332a4 */ /* 0x000fe2000f8e0213 */
[C---:B---3--:R-:W-:Y:S01]  /*53f0*/  HMMA.16816.F32 R20, R132.reuse, R144, RZ ;  /* 0x000000908414723c */ /* 0x048fe200000018ff */
[----:B------:R-:W-:Y:S02]  /*5400*/  @UP3 USHF.L.U32 UR20, UR22, 0x6, URZ ;  /* 0x0000000616143899 */ /* 0x000fe4000800063f */
[----:B------:R3:W-:Y:S01]  /*5410*/  @!P0 LDGSTS.E.BYPASS.LTC128B.128 [R199+0x3100], [R224.64], !P2 ;  /* 0x03100000e0c78fae */ /* 0x0007e2000d101d50 */
[----:B------:R-:W-:Y:S04]  /*5420*/  @UP3 UIADD3 UR19, UR23, UR19, URZ ;  /* 0x0000001317133290 */ /* 0x000fe8000fffe03f */
[C---:B------:R-:W-:Y:S01]  /*5430*/  HMMA.16816.F32 R24, R132.reuse, R146, RZ ;  /* 0x000000928418723c */ /* 0x040fe200000018ff */
[----:B------:R1:W-:Y:S01]  /*5440*/  @!P0 LDGSTS.E.BYPASS.LTC128B.128 [R199+0x5100], [R222.64], !P1 ;  /* 0x05100000dec78fae */ /* 0x0003e2000c901d50 */
[----:B------:R-:W-:Y:S01]  /*5450*/  PLOP3.LUT P0, PT, PT, PT, UP3, 0x80, 0x0 ;  /* 0x000000000000781c */ /* 0x000fe20003f0f038 */
[----:B------:R-:W-:Y:S03]  /*5460*/  @UP3 USHF.L.U64.HI UR19, UR22, 0x6, UR19 ;  /* 0x0000000616133899 */ /* 0x000fe60008010213 */
[----:B------:R-:W-:Y:S02]  /*5470*/  LDSM.16.M88.4 R140, [R193+0xc100] ;  /* 0x00c10000c18c783b */ /* 0x000fe40000000200 */
[C---:B----4-:R-:W-:Y:S03]  /*5480*/  HMMA.16816.F32 R28, R132.reuse, R148, RZ ;  /* 0x00000094841c723c */ /* 0x050fe600000018ff */
[----:B------:R-:W0:Y:S04]  /*5490*/  LDGDEPBAR ;  /* 0x00000000000079af */ /* 0x000e280000000000 */
[----:B------:R-:W-:Y:S01]  /*54a0*/  @P0 IADD3 R0, P5, R202, UR20, RZ ;  /* 0x00000014ca000c10 */ /* 0x000fe2000ffbe0ff */
[----:B------:R-:W-:Y:S01]  /*54b0*/  HMMA.16816.F32 R32, R132, R150, RZ ;  /* 0x000000968420723c */ /* 0x000fe200000018ff */
[----:B------:R-:W4:Y:S03]  /*54c0*/  LDSM.16.M88.4 R168, [R192+0x6100] ;  /* 0x00610000c0a8783b */ /* 0x000f260000000200 */
[----:B------:R-:W-:Y:S02]  /*54d0*/  @P0 IADD3.X R221, R209, UR19, RZ, P5, !PT ;  /* 0x00000013d1dd0c10 */ /* 0x000fe4000affe4ff */
[----:B------:R-:W4:Y:S01]  /*54e0*/  LDSM.16.M88.4 R172, [R192+0x6900] ;  /* 0x00690000c0ac783b */ /* 0x000f220000000200 */
[----:B--2---:R-:W-:Y:S01]  /*54f0*/  @P0 IADD3 R228, P5, R214, UR20, RZ ;  /* 0x00000014d6e40c10 */ /* 0x004fe2000ffbe0ff */
[C---:B-----5:R-:W-:Y:S03]  /*5500*/  HMMA.16816.F32 R4, R152.reuse, R156, R4 ;  /* 0x0000009c9804723c */ /* 0x060fe60000001804 */
[----:B------:R-:W2:Y:S02]  /*5510*/  LDSM.16.M88.4 R132, [R192+0x7100] ;  /* 0x00710000c084783b */ /* 0x000ea40000000200 */
[C---:B-1----:R-:W-:Y:S02]  /*5520*/  @P0 LEA R222, P4, R0.reuse, c[0x0][0x1c8], 0x1 ;  /* 0x0000720000de0a11 */ /* 0x042fe400078808ff */
[----:B---3--:R-:W-:Y:S01]  /*5530*/  @P0 IADD3.X R225, R213, UR19, RZ, P5, !PT ;  /* 0x00000013d5e10c10 */ /* 0x008fe2000affe4ff */
[C---:B------:R-:W-:Y:S01]  /*5540*/  HMMA.16816.F32 R8, R152.reuse, R158, R8 ;  /* 0x0000009e9808723c */ /* 0x040fe20000001808 */
[----:B------:R-:W1:Y:S03]  /*5550*/  LDSM.16.M88.4 R144, [R192+0x7900] ;  /* 0x00790000c090783b */ /* 0x000e660000000200 */
[----:B------:R-:W-:Y:S02]  /*5560*/  @P0 LEA.HI.X R223, R0, c[0x0][0x1cc], R221, 0x1, P4 ;  /* 0x0000730000df0a11 */ /* 0x000fe400020f0cdd */
[----:B------:R-:W-:Y:S01]  /*5570*/  LDSM.16.M88.4 R148, [R184] ;  /* 0x00000000b894783b */ /* 0x000fe20000000200 */
[----:B------:R-:W-:Y:S01]  /*5580*/  @P0 IADD3 R221, P4, R216, UR20, RZ ;  /* 0x00000014d8dd0c10 */ /* 0x000fe2000ff9e0ff */
[C---:B------:R-:W-:Y:S01]  /*5590*/  HMMA.16816.F32 R12, R152.reuse, R160, R12 ;  /* 0x000000a0980c723c */ /* 0x040fe2000000180c */
[----:B------:R-:W-:Y:S02]  /*55a0*/  @UP3 UIADD3 UR20, UP0, UR12, UR20, URZ ;  /* 0x000000140c143290 */ /* 0x000fe4000ff1e03f */
[----:B------:R-:W-:Y:S01]  /*55b0*/  LDSM.16.M88.4 R156, [R184+0x1000] ;  /* 0x00100000b89c783b */ /* 0x000fe20000000200 */
[----:B------:R-:W-:Y:S02]  /*55c0*/  @P0 LEA R226, P6, R221, c[0x0][0x1c8], 0x1 ;  /* 0x00007200dde20a11 */ /* 0x000fe400078c08ff */
[----:B------:R-:W-:Y:S01]  /*55d0*/  @P0 IADD3.X R0, R215, UR19, RZ, P4, !PT ;  /* 0x00000013d7000c10 */ /* 0x000fe2000a7fe4ff */
[----:B------:R-:W-:Y:S01]  /*55e0*/  @UP3 UIADD3.X UR19, UR11, UR19, URZ, UP0, !UPT ;  /* 0x000000130b133290 */ /* 0x000fe200087fe43f */
[C---:B------:R-:W-:Y:S01]  /*55f0*/  HMMA.16816.F32 R16, R152.reuse, R162, R16 ;  /* 0x000000a29810723c */ /* 0x040fe20000001810 */
[----:B------:R-:W-:Y:S03]  /*5600*/  LDSM.16.M88.4 R160, [R184+0x1800] ;  /* 0x00180000b8a0783b */ /* 0x000fe60000000200 */
[C---:B------:R-:W-:Y:S02]  /*5610*/  @P0 LEA R224, P4, R228.reuse, c[0x0][0x1c8], 0x1 ;  /* 0x00007200e4e00a11 */ /* 0x040fe400078808ff */
[----:B------:R-:W-:Y:S02]  /*5620*/  @P0 LEA.HI.X R227, R221, c[0x0][0x1cc], R0, 0x1, P6 ;  /* 0x00007300dde30a11 */ /* 0x000fe400030f0c00 */
[C---:B------:R-:W-:Y:S04]  /*5630*/  HMMA.16816.F32 R20, R152.reuse, R136, R20 ;  /* 0x000000889814723c */ /* 0x040fe80000001814 */
[----:B------:R-:W-:Y:S02]  /*5640*/  @P0 LEA.HI.X R225, R228, c[0x0][0x1cc], R225, 0x1, P4 ;  /* 0x00007300e4e10a11 */ /* 0x000fe400020f0ce1 */
[----:B------:R-:W-:Y:S02]  /*5650*/  @P0 IADD3 R232, P5, R216, UR20, RZ ;  /* 0x00000014d8e80c10 */ /* 0x000fe4000ffbe0ff */
[C---:B------:R-:W-:Y:S01]  /*5660*/  HMMA.16816.F32 R24, R152.reuse, R138, R24 ;  /* 0x0000008a9818723c */ /* 0x040fe20000001818 */
[----:B------:R-:W3:Y:S03]  /*5670*/  LDSM.16.M88.4 R136, [R191+0xc100] ;  /* 0x00c10000bf88783b */ /* 0x000ee60000000200 */
[----:B------:R-:W-:Y:S02]  /*5680*/  @P0 IADD3 R234, P4, R214, UR20, RZ ;  /* 0x00000014d6ea0c10 */ /* 0x000fe4000ff9e0ff */
[----:B------:R-:W-:Y:S02]  /*5690*/  @P0 IADD3 R0, P6, R202, UR20, RZ ;  /* 0x00000014ca000c10 */ /* 0x000fe4000ffde0ff */
[C---:B------:R-:W-:Y:S04]  /*56a0*/  HMMA.16816.F32 R28, R152.reuse, R164, R28 ;  /* 0x000000a4981c723c */ /* 0x040fe8000000181c */
[----:B------:R-:W-:Y:S02]  /*56b0*/  @P0 IADD3.X R229, R215, UR19, RZ, P5, !PT ;  /* 0x00000013d7e50c10 */ /* 0x000fe4000affe4ff */
[C---:B------:R-:W-:Y:S02]  /*56c0*/  @P0 LEA R230, P5, R232.reuse, c[0x0][0x1c8], 0x1 ;  /* 0x00007200e8e60a11 */ /* 0x040fe400078a08ff */
[----:B------:R-:W-:Y:S01]  /*56d0*/  HMMA.16816.F32 R32, R152, R166, R32 ;  /* 0x000000a69820723c */ /* 0x000fe20000001820 */
[----:B------:R-:W5:Y:S03]  /*56e0*/  LDSM.16.M88.4 R152, [R184+0x800] ;  /* 0x00080000b898783b */ /* 0x000f660000000200 */
[----:B------:R-:W-:Y:S02]  /*56f0*/  @P0 LEA.HI.X R231, R232, c[0x0][0x1cc], R229, 0x1, P5 ;  /* 0x00007300e8e70a11 */ /* 0x000fe400028f0ce5 */
[----:B------:R-:W-:Y:S01]  /*5700*/  LDSM.16.M88.4 R164, [R197+0x8100] ;  /* 0x00810000c5a4783b */ /* 0x000fe20000000200 */
[----:B------:R-:W-:Y:S01]  /*5710*/  @P0 IADD3.X R233, R213, UR19, RZ, P4, !PT ;  /* 0x00000013d5e90c10 */ /* 0x000fe2000a7fe4ff */
[C---:B----4-:R-:W-:Y:S05]  /*5720*/  HMMA.16816.F32 R4, R140.reuse, R168, R4 ;  /* 0x000000a88c04723c */ /* 0x050fea0000001804 */
[----:B------:R-:W-:Y:S02]  /*5730*/  @P0 LEA R228, P4, R234, c[0x0][0x1c8], 0x1 ;  /* 0x00007200eae40a11 */ /* 0x000fe400078808ff */
[----:B------:R-:W-:Y:S01]  /*5740*/  @P0 IADD3.X R221, R209, UR19, RZ, P6, !PT ;  /* 0x00000013d1dd0c10 */ /* 0x000fe2000b7fe4ff */
[C---:B------:R-:W-:Y:S01]  /*5750*/  HMMA.16816.F32 R8, R140.reuse, R170, R8 ;  /* 0x000000aa8c08723c */ /* 0x040fe20000001808 */
[----:B------:R-:W-:Y:S01]  /*5760*/  LDSM.16.M88.4 R168, [R198+0x14100] ;  /* 0x01410000c6a8783b */ /* 0x000fe20000000200 */
[----:B------:R-:W-:Y:S02]  /*5770*/  USHF.L.U32 UR19, UR13, 0x6, URZ ;  /* 0x000000060d137899 */ /* 0x000fe4000800063f */
[----:B------:R-:W-:Y:S02]  /*5780*/  @P0 LEA R236, P6, R0, c[0x0][0x1c8], 0x1 ;  /* 0x0000720000ec0a11 */ /* 0x000fe400078c08ff */
[----:B------:R-:W-:Y:S02]  /*5790*/  @P0 LEA.HI.X R229, R234, c[0x0][0x1cc], R233, 0x1, P4 ;  /* 0x00007300eae50a11 */ /* 0x000fe400020f0ce9 */
[C---:B------:R-:W-:Y:S01]  /*57a0*/  HMMA.16816.F32 R12, R140.reuse, R172, R12 ;  /* 0x000000ac8c0c723c */ /* 0x040fe2000000180c */
[----:B------:R-:W-:Y:S03]  /*57b0*/  PLOP3.LUT P4, PT, PT, PT, UP2, 0x80, 0x0 ;  /* 0x000000000000781c */ /* 0x000fe60003f8f028 */
[----:B------:R-:W-:Y:S01]  /*57c0*/  @P0 LEA.HI.X R237, R0, c[0x0][0x1cc], R221, 0x1, P6 ;  /* 0x0000730000ed0a11 */ /* 0x000fe200030f0cdd */
[----:B------:R-:W-:Y:S02]  /*57d0*/  IMAD.MOV.U32 R0, RZ, RZ, R204 ;  /* 0x000000ffff007224 */ /* 0x000fe400078e00cc */
[----:B------:R-:W-:Y:S01]  /*57e0*/  IMAD.U32 R232, RZ, RZ, UR19 ;  /* 0x00000013ffe87e24 */ /* 0x000fe2000f8e00ff */
[C---:B------:R-:W-:Y:S01]  /*57f0*/  HMMA.16816.F32 R16, R140.reuse, R174, R16 ;  /* 0x000000ae8c10723c */ /* 0x040fe20000001810 */
[----:B------:R-:W-:Y:S05]  /*5800*/  LDSM.16.M88.4 R172, [R197+0xa100] ;  /* 0x00a10000c5ac783b */ /* 0x000fea0000000200 */
[----:B------:R-:W-:Y:S02]  /*5810*/  @P4 IMAD.MOV.U32 R0, RZ, RZ, R212 ;  /* 0x000000ffff004224 */ /* 0x000fe400078e00d4 */
[C---:B--2---:R-:W-:Y:S03]  /*5820*/  HMMA.16816.F32 R20, R140.reuse, R132, R20 ;  /* 0x000000848c14723c */ /* 0x044fe60000001814 */
[----:B------:R-:W-:Y:S05]  /*5830*/  SHFL.IDX PT, R221, R0, RZ, 0x1c1f ;  /* 0x001c1fff00dd7589 */ /* 0x000fea00000e0000 */
[C---:B------:R-:W-:Y:S01]  /*5840*/  HMMA.16816.F32 R24, R140.reuse, R134, R24 ;  /* 0x000000868c18723c */ /* 0x040fe20000001818 */
[----:B------:R-:W2:Y:S07]  /*5850*/  LDSM.16.M88.4 R132, [R198+0x10100] ;  /* 0x01010000c684783b */ /* 0x000eae0000000200 */
[C---:B-1----:R-:W-:Y:S08]  /*5860*/  HMMA.16816.F32 R28, R140.reuse, R144, R28 ;  /* 0x000000908c1c723c */ /* 0x042ff0000000181c */
[----:B------:R-:W-:Y:S01]  /*5870*/  HMMA.16816.F32 R32, R140, R146, R32 ;  /* 0x000000928c20723c */ /* 0x000fe20000001820 */
[----:B------:R-:W1:Y:S05]  /*5880*/  LDSM.16.M88.4 R140, [R197+0x8900] ;  /* 0x00890000c58c783b */ /* 0x000e6a0000000200 */
[----:B------:R-:W4:Y:S02]  /*5890*/  LDSM.16.M88.4 R144, [R197+0x9100] ;  /* 0x00910000c590783b */ /* 0x000f240000000200 */
[C---:B---3--:R-:W-:Y:S08]  /*58a0*/  HMMA.16816.F32 R4, R136.reuse, R148, R4 ;  /* 0x000000948804723c */ /* 0x048ff00000001804 */
[C---:B------:R-:W-:Y:S01]  /*58b0*/  HMMA.16816.F32 R8, R136.reuse, R150, R8 ;  /* 0x000000968808723c */ /* 0x040fe20000001808 */
[----:B------:R-:W3:Y:S07]  /*58c0*/  LDSM.16.M88.4 R148, [R197+0x9900] ;  /* 0x00990000c594783b */ /* 0x000eee0000000200 */
[C---:B-----5:R-:W-:Y:S08]  /*58d0*/  HMMA.16816.F32 R12, R136.reuse, R152, R12 ;  /* 0x00000098880c723c */ /* 0x060ff0000000180c */
[C---:B------:R-:W-:Y:S01]  /*58e0*/  HMMA.16816.F32 R16, R136.reuse, R154, R16 ;  /* 0x0000009a8810723c */ /* 0x040fe20000001810 */
[----:B------:R-:W-:Y:S07]  /*58f0*/  LDSM.16.M88.4 R152, [R183] ;  /* 0x00000000b798783b */ /* 0x000fee0000000200 */
[C---:B------:R-:W-:Y:S08]  /*5900*/  HMMA.16816.F32 R20, R136.reuse, R156, R20 ;  /* 0x0000009c8814723c */ /* 0x040ff00000001814 */
[C---:B------:R-:W-:Y:S01]  /*5910*/  HMMA.16816.F32 R24, R136.reuse, R158, R24 ;  /* 0x0000009e8818723c */ /* 0x040fe20000001818 */
[----:B------:R-:W-:Y:S07]  /*5920*/  LDSM.16.M88.4 R156, [R182] ;  /* 0x00000000b69c783b */ /* 0x000fee0000000200 */
[C---:B------:R-:W-:Y:S08]  /*5930*/  HMMA.16816.F32 R28, R136.reuse, R160, R28 ;  /* 0x000000a0881c723c */ /* 0x040ff0000000181c */
[----:B------:R-:W-:Y:S01]  /*5940*/  HMMA.16816.F32 R32, R136, R162, R32 ;  /* 0x000000a28820723c */ /* 0x000fe20000001820 */
[----:B------:R-:W5:Y:S05]  /*5950*/  LDSM.16.M88.4 R136, [R194+0x10100] ;  /* 0x01010000c288783b */ /* 0x000f6a0000000200 */
[----:B------:R-:W3:Y:S02]  /*5960*/  LDSM.16.M88.4 R160, [R181] ;  /* 0x00000000b5a0783b */ /* 0x000ee40000000200 */
[C---:B--2---:R-:W-:Y:S08]  /*5970*/  HMMA.16816.F32 R4, R132.reuse, R164, R4 ;  /* 0x000000a48404723c */ /* 0x044ff00000001804 */
[C---:B------:R-:W-:Y:S01]  /*5980*/  HMMA.16816.F32 R8, R132.reuse, R166, R8 ;  /* 0x000000a68408723c */ /* 0x040fe20000001808 */
[----:B------:R-:W2:Y:S07]  /*5990*/  LDSM.16.M88.4 R164, [R180] ;  /* 0x00000000b4a4783b */ /* 0x000eae0000000200 */
[C---:B-1----:R-:W-:Y:S08]  /*59a0*/  HMMA.16816.F32 R12, R132.reuse, R140, R12 ;  /* 0x0000008c840c723c */ /* 0x042ff0000000180c */
[C---:B------:R-:W-:Y:S01]  /*59b0*/  HMMA.16816.F32 R16, R132.reuse, R142, R16 ;  /* 0x0000008e8410723c */ /* 0x040fe20000001810 */
[----:B------:R-:W-:Y:S07]  /*59c0*/  LDSM.16.M88.4 R140, [R193+0x10100] ;  /* 0x01010000c18c783b */ /* 0x000fee0000000200 */
[C---:B----4-:R-:W-:Y:S08]  /*59d0*/  HMMA.16816.F32 R20, R132.reuse, R144, R20 ;  /* 0x000000908414723c */ /* 0x050ff00000001814 */
[C---:B------:R-:W-:Y:S01]  /*59e0*/  HMMA.16816.F32 R24, R132.reuse, R146, R24 ;  /* 0x000000928418723c */ /* 0x040fe20000001818 */
[----:B------:R-:W1:Y:S07]  /*59f0*/  LDSM.16.M88.4 R144, [R192+0x8100] ;  /* 0x00810000c090783b */ /* 0x000e6e0000000200 */
[C---:B---3--:R-:W-:Y:S08]  /*5a00*/  HMMA.16816.F32 R28, R132.reuse, R148, R28 ;  /* 0x00000094841c723c */ /* 0x048ff0000000181c */
[----:B------:R-:W-:Y:S01]  /*5a10*/  HMMA.16816.F32 R32, R132, R150, R32 ;  /* 0x000000968420723c */ /* 0x000fe20000001820 */
[----:B------:R-:W3:Y:S05]  /*5a20*/  LDSM.16.M88.4 R132, [R192+0x8900] ;  /* 0x00890000c084783b */ /* 0x000eea0000000200 */
[----:B------:R-:W4:Y:S02]  /*5a30*/  LDSM.16.M88.4 R148, [R192+0x9100] ;  /* 0x00910000c094783b */ /* 0x000f240000000200 */
[C---:B-----5:R-:W-:Y:S08]  /*5a40*/  HMMA.16816.F32 R4, R136.reuse, R152, R4 ;  /* 0x000000988804723c */ /* 0x060ff00000001804 */
        /* <DEDUP_REMOVED lines=10> */
[----:B------:R-:W2:Y:S05]  /*5af0*/  LDSM.16.M88.4 R136, [R192+0x9900] ;  /* 0x00990000c088783b */ /* 0x000eaa0000000200 */
[----:B------:R-:W-:Y:S02]  /*5b00*/  LDSM.16.M88.4 R164, [R184+0x3800] ;  /* 0x00380000b8a4783b */ /* 0x000fe40000000200 */
[C---:B-1----:R-:W-:Y:S08]  /*5b10*/  HMMA.16816.F32 R4, R140.reuse, R144, R4 ;  /* 0x000000908c04723c */ /* 0x042ff00000001804 */
[C---:B------:R-:W-:Y:S01]  /*5b20*/  HMMA.16816.F32 R8, R140.reuse, R146, R8 ;  /* 0x000000928c08723c */ /* 0x040fe20000001808 */
[----:B------:R-:W1:Y:S07]  /*5b30*/  LDSM.16.M88.4 R144, [R184+0x3000] ;  /* 0x00300000b890783b */ /* 0x000e6e0000000200 */
[C---:B---3--:R-:W-:Y:S08]  /*5b40*/  HMMA.16816.F32 R12, R140.reuse, R132, R12 ;  /* 0x000000848c0c723c */ /* 0x048ff0000000180c */
[C---:B------:R-:W-:Y:S01]  /*5b50*/  HMMA.16816.F32 R16, R140.reuse, R134, R16 ;  /* 0x000000868c10723c */ /* 0x040fe20000001810 */
[----:B------:R-:W3:Y:S07]  /*5b60*/  LDSM.16.M88.4 R132, [R197+0xa900] ;  /* 0x00a90000c584783b */ /* 0x000eee0000000200 */
[C---:B----4-:R-:W-:Y:S08]  /*5b70*/  HMMA.16816.F32 R20, R140.reuse, R148, R20 ;  /* 0x000000948c14723c */ /* 0x050ff00000001814 */
[C---:B------:R-:W-:Y:S01]  /*5b80*/  HMMA.16816.F32 R24, R140.reuse, R150, R24 ;  /* 0x000000968c18723c */ /* 0x040fe20000001818 */
[----:B------:R-:W-:Y:S07]  /*5b90*/  LDSM.16.M88.4 R148, [R194+0x14100] ;  /* 0x01410000c294783b */ /* 0x000fee0000000200 */
[C---:B--2---:R-:W-:Y:S08]  /*5ba0*/  HMMA.16816.F32 R28, R140.reuse, R136, R28 ;  /* 0x000000888c1c723c */ /* 0x044ff0000000181c */
[----:B------:R-:W-:Y:S01]  /*5bb0*/  HMMA.16816.F32 R32, R140, R138, R32 ;  /* 0x0000008a8c20723c */ /* 0x000fe20000001820 */
[----:B------:R-:W2:Y:S05]  /*5bc0*/  LDSM.16.M88.4 R136, [R197+0xb100] ;  /* 0x00b10000c588783b */ /* 0x000eaa0000000200 */
[----:B------:R-:W4:Y:S02]  /*5bd0*/  LDSM.16.M88.4 R140, [R197+0xb900] ;  /* 0x00b90000c58c783b */ /* 0x000f240000000200 */
[C---:B------:R-:W-:Y:S08]  /*5be0*/  HMMA.16816.F32 R4, R152.reuse, R156, R4 ;  /* 0x0000009c9804723c */ /* 0x040ff00000001804 */
[C---:B------:R-:W-:Y:S01]  /*5bf0*/  HMMA.16816.F32 R8, R152.reuse, R158, R8 ;  /* 0x0000009e9808723c */ /* 0x040fe20000001808 */
[----:B------:R-:W5:Y:S07]  /*5c00*/  LDSM.16.M88.4 R156, [R179] ;  /* 0x00000000b39c783b */ /* 0x000f6e0000000200 */
[C---:B------:R-:W-:Y:S08]  /*5c10*/  HMMA.16816.F32 R12, R152.reuse, R160, R12 ;  /* 0x000000a0980c723c */ /* 0x040ff0000000180c */
[C---:B------:R-:W-:Y:S01]  /*5c20*/  HMMA.16816.F32 R16, R152.reuse, R162, R16 ;  /* 0x000000a29810723c */ /* 0x040fe20000001810 */
[----:B------:R-:W-:Y:S07]  /*5c30*/  LDSM.16.M88.4 R160, [R192+0xb100] ;  /* 0x00b10000c0a0783b */ /* 0x000fee0000000200 */
[C---:B-1----:R-:W-:Y:S08]  /*5c40*/  HMMA.16816.F32 R20, R152.reuse, R144, R20 ;  /* 0x000000909814723c */ /* 0x042ff00000001814 */
[C---:B------:R-:W-:Y:S01]  /*5c50*/  HMMA.16816.F32 R24, R152.reuse, R146, R24 ;  /* 0x000000929818723c */ /* 0x040fe20000001818 */
[----:B------:R-:W1:Y:S07]  /*5c60*/  LDSM.16.M88.4 R144, [R178] ;  /* 0x00000000b290783b */ /* 0x000e6e0000000200 */
[C---:B------:R-:W-:Y:S08]  /*5c70*/  HMMA.16816.F32 R28, R152.reuse, R164, R28 ;  /* 0x000000a4981c723c */ /* 0x040ff0000000181c */
[----:B------:R-:W-:Y:S01]  /*5c80*/  HMMA.16816.F32 R32, R152, R166, R32 ;  /* 0x000000a69820723c */ /* 0x000fe20000001820 */
[----:B------:R-:W1:Y:S05]  /*5c90*/  LDSM.16.M88.4 R152, [R177] ;  /* 0x00000000b198783b */ /* 0x000e6a0000000200 */
[----:B------:R-:W-:Y:S02]  /*5ca0*/  LDSM.16.M88.4 R164, [R184+0x4000] ;  /* 0x00400000b8a4783b */ /* 0x000fe40000000200 */
[C---:B------:R-:W-:Y:S08]  /*5cb0*/  HMMA.16816.F32 R4, R168.reuse, R172, R4 ;  /* 0x000000aca804723c */ /* 0x040ff00000001804 */
[C---:B------:R-:W-:Y:S08]  /*5cc0*/  HMMA.16816.F32 R8, R168.reuse, R174, R8 ;  /* 0x000000aea808723c */ /* 0x040ff00000001808 */
[C---:B---3--:R-:W-:Y:S08]  /*5cd0*/  HMMA.16816.F32 R12, R168.reuse, R132, R12 ;  /* 0x00000084a80c723c */ /* 0x048ff0000000180c */
[C---:B------:R-:W-:Y:S01]  /*5ce0*/  HMMA.16816.F32 R16, R168.reuse, R134, R16 ;  /* 0x00000086a810723c */ /* 0x040fe20000001810 */
[----:B------:R-:W3:Y:S07]  /*5cf0*/  LDSM.16.M88.4 R132, [R176] ;  /* 0x00000000b084783b */ /* 0x000eee0000000200 */
[C---:B--2---:R-:W-:Y:S08]  /*5d00*/  HMMA.16816.F32 R20, R168.reuse, R136, R20 ;  /* 0x00000088a814723c */ /* 0x044ff00000001814 */
[C---:B------:R-:W-:Y:S01]  /*5d10*/  HMMA.16816.F32 R24, R168.reuse, R138, R24 ;  /* 0x0000008aa818723c */ /* 0x040fe20000001818 */
[----:B------:R-:W-:Y:S07]  /*5d20*/  LDSM.16.M88.4 R136, [R193+0x14100] ;  /* 0x01410000c188783b */ /* 0x000fee0000000200 */
[C---:B----4-:R-:W-:Y:S08]  /*5d30*/  HMMA.16816.F32 R28, R168.reuse, R140, R28 ;  /* 0x0000008ca81c723c */ /* 0x050ff0000000181c */
[----:B------:R-:W-:Y:S01]  /*5d40*/  HMMA.16816.F32 R32, R168, R142, R32 ;  /* 0x0000008ea820723c */ /* 0x000fe20000001820 */
[----:B------:R-:W2:Y:S07]  /*5d50*/  LDSM.16.M88.4 R140, [R192+0xa100] ;  /* 0x00a10000c08c783b */ /* 0x000eae0000000200 */
[C---:B-----5:R-:W-:Y:S08]  /*5d60*/  HMMA.16816.F32 R4, R148.reuse, R156, R4 ;  /* 0x0000009c9404723c */ /* 0x060ff00000001804 */
[C---:B------:R-:W-:Y:S01]  /*5d70*/  HMMA.16816.F32 R8, R148.reuse, R158, R8 ;  /* 0x0000009e9408723c */ /* 0x040fe20000001808 */
[----:B------:R-:W4:Y:S07]  /*5d80*/  LDSM.16.M88.4 R156, [R192+0xa900] ;  /* 0x00a90000c09c783b */ /* 0x000f2e0000000200 */
[C---:B-1----:R-:W-:Y:S08]  /*5d90*/  HMMA.16816.F32 R12, R148.reuse, R144, R12 ;  /* 0x00000090940c723c */ /* 0x042ff0000000180c */
[C---:B------:R-:W-:Y:S01]  /*5da0*/  HMMA.16816.F32 R16, R148.reuse, R146, R16 ;  /* 0x000000929410723c */ /* 0x040fe20000001810 */
[----:B------:R-:W1:Y:S07]  /*5db0*/  LDSM.16.M88.4 R144, [R192+0xb900] ;  /* 0x00b90000c090783b */ /* 0x000e6e0000000200 */
[C---:B------:R-:W-:Y:S08]  /*5dc0*/  HMMA.16816.F32 R20, R148.reuse, R152, R20 ;  /* 0x000000989414723c */ /* 0x040ff00000001814 */
[C---:B------:R-:W-:Y:S01]  /*5dd0*/  HMMA.16816.F32 R24, R148.reuse, R154, R24 ;  /* 0x0000009a9418723c */ /* 0x040fe20000001818 */
[----:B------:R-:W5:Y:S07]  /*5de0*/  LDSM.16.M88.4 R152, [R191+0x14100] ;  /* 0x01410000bf98783b */ /* 0x000f6e0000000200 */
[C---:B---3--:R-:W-:Y:S08]  /*5df0*/  HMMA.16816.F32 R28, R148.reuse, R132, R28 ;  /* 0x00000084941c723c */ /* 0x048ff0000000181c */
[----:B------:R-:W-:Y:S01]  /*5e00*/  HMMA.16816.F32 R32, R148, R134, R32 ;  /* 0x000000869420723c */ /* 0x000fe20000001820 */
[----:B------:R-:W3:Y:S07]  /*5e10*/  LDSM.16.M88.4 R132, [R184+0x4800] ;  /* 0x00480000b884783b */ /* 0x000eee0000000200 */
[C---:B--2---:R-:W-:Y:S08]  /*5e20*/  HMMA.16816.F32 R4, R136.reuse, R140, R4 ;  /* 0x0000008c8804723c */ /* 0x044ff00000001804 */
[C---:B------:R-:W-:Y:S08]  /*5e30*/  HMMA.16816.F32 R8, R136.reuse, R142, R8 ;  /* 0x0000008e8808723c */ /* 0x040ff00000001808 */
[C---:B----4-:R-:W-:Y:S08]  /*5e40*/  HMMA.16816.F32 R12, R136.reuse, R156, R12 ;  /* 0x0000009c880c723c */ /* 0x050ff0000000180c */
[C---:B------:R-:W-:Y:S08]  /*5e50*/  HMMA.16816.F32 R16, R136.reuse, R158, R16 ;  /* 0x0000009e8810723c */ /* 0x040ff00000001810 */
[C---:B------:R-:W-:Y:S08]  /*5e60*/  HMMA.16816.F32 R20, R136.reuse, R160, R20 ;  /* 0x000000a08814723c */ /* 0x040ff00000001814 */
[C---:B------:R-:W-:Y:S08]  /*5e70*/  HMMA.16816.F32 R24, R136.reuse, R162, R24 ;  /* 0x000000a28818723c */ /* 0x040ff00000001818 */
[C---:B-1----:R-:W-:Y:S08]  /*5e80*/  HMMA.16816.F32 R28, R136.reuse, R144, R28 ;  /* 0x00000090881c723c */ /* 0x042ff0000000181c */
[----:B------:R-:W-:Y:S01]  /*5e90*/  HMMA.16816.F32 R32, R136, R146, R32 ;  /* 0x000000928820723c */ /* 0x000fe20000001820 */
[----:B------:R-:W1:Y:S07]  /*5ea0*/  LDSM.16.M88.4 R136, [R184+0x5000] ;  /* 0x00500000b888783b */ /* 0x000e6e0000000200 */
[C---:B-----5:R-:W-:Y:S08]  /*5eb0*/  HMMA.16816.F32 R4, R152.reuse, R164, R4 ;  /* 0x000000a49804723c */ /* 0x060ff00000001804 */
[C---:B------:R-:W-:Y:S08]  /*5ec0*/  HMMA.16816.F32 R8, R152.reuse, R166, R8 ;  /* 0x000000a69808723c */ /* 0x040ff00000001808 */
[C---:B---3--:R-:W-:Y:S08]  /*5ed0*/  HMMA.16816.F32 R12, R152.reuse, R132, R12 ;  /* 0x00000084980c723c */ /* 0x048ff0000000180c */
[C---:B------:R-:W-:Y:S01]  /*5ee0*/  HMMA.16816.F32 R16, R152.reuse, R134, R16 ;  /* 0x000000869810723c */ /* 0x040fe20000001810 */
[----:B------:R-:W2:Y:S01]  /*5ef0*/  LDSM.16.M88.4 R132, [R184+0x5800] ;  /* 0x00580000b884783b */ /* 0x000ea20000000200 */
[----:B------:R-:W-:Y:S04]  /*5f00*/  DEPBAR.LE SB0, 0x0 ;  /* 0x000080000000791a */ /* 0x000fe80000000000 */
[----:B------:R-:W-:Y:S02]  /*5f10*/  BAR.SYNC.DEFER_BLOCKING 0x0 ;  /* 0x0000000000007b1d */ /* 0x000fe40000010000 */
[C---:B-1----:R-:W-:Y:S08]  /*5f20*/  HMMA.16816.F32 R20, R152.reuse, R136, R20 ;  /* 0x000000889814723c */ /* 0x042ff00000001814 */
[C---:B------:R-:W-:Y:S01]  /*5f30*/  HMMA.16816.F32 R24, R152.reuse, R138, R24 ;  /* 0x0000008a9818723c */ /* 0x040fe20000001818 */
[----:B------:R-:W-:Y:S01]  /*5f40*/  @!PT LDS RZ, [RZ] ;  /* 0x00000000fffff984 */ /* 0x000fe20000000800 */
[----:B------:R-:W-:Y:S01]  /*5f50*/  @!PT LDS RZ, [RZ] ;  /* 0x00000000fffff984 */ /* 0x000fe20000000800 */
[----:B------:R-:W-:Y:S01]  /*5f60*/  @!PT LDS RZ, [RZ] ;  /* 0x00000000fffff984 */ /* 0x000fe20000000800 */
[----:B------:R1:W-:Y:S05]  /*5f70*/  @P0 LDGSTS.E.BYPASS.LTC128B.128 [R199+0x6100], [R222.64], !P3 ;  /* 0x06100000dec70fae */ /* 0x0003ea000d901d50 */
[----:B------:R3:W-:Y:S05]  /*5f80*/  @P0 LDGSTS.E.BYPASS.LTC128B.128 [R199+0x8100], [R226.64], !P2 ;  /* 0x08100000e2c70fae */ /* 0x0007ea000d101d50 */
[----:B------:R4:W-:Y:S01]  /*5f90*/  @P0 LDGSTS.E.BYPASS.LTC128B.128 [R199+0xa100], [R224.64], !P1 ;  /* 0x0a100000e0c70fae */ /* 0x0009e2000c901d50 */
[C---:B--2---:R-:W-:Y:S04]  /*5fa0*/  HMMA.16816.F32 R28, R152.reuse, R132, R28 ;  /* 0x00000084981c723c */ /* 0x044fe8000000181c */
[----:B------:R3:W-:Y:S04]  /*5fb0*/  @P0 LDGSTS.E.BYPASS.LTC128B.128 [R199+0x7100], [R236.64], !P3 ;  /* 0x07100000ecc70fae */ /* 0x0007e8000d901d50 */
[----:B------:R-:W-:Y:S01]  /*5fc0*/  HMMA.16816.F32 R32, R152, R134, R32 ;  /* 0x000000869820723c */ /* 0x000fe20000001820 */
[----:B------:R3:W-:Y:S05]  /*5fd0*/  @P0 LDGSTS.E.BYPASS.LTC128B.128 [R199+0x9100], [R230.64], !P2 ;  /* 0x09100000e6c70fae */ /* 0x0007ea000d101d50 */
[----:B------:R3:W-:Y:S01]  /*5fe0*/  @P0 LDGSTS.E.BYPASS.LTC128B.128 [R199+0xb100], [R228.64], !P1 ;  /* 0x0b100000e4c70fae */ /* 0x0007e2000c901d50 */
[----:B------:R-:W-:Y:S02]  /*5ff0*/  PLOP3.LUT P0, PT, PT, PT, UP1, 0x40, 0x0 ;  /* 0x000000000000781c */ /* 0x000fe40003f0e818 */
[----:B-1----:R-:W-:Y:S02]  /*6000*/  IADD3 R222, -R205, 0x1, -R232 ;  /* 0x00000001cdde7810 */ /* 0x002fe40007ffe9e8 */
[----:B------:R-:W0:Y:S02]  /*6010*/  LDGDEPBAR ;  /* 0x00000000000079af */ /* 0x000e240000000000 */
[----:B------:R-:W-:Y:S04]  /*6020*/  IADD3 R222, R222, c[0x0][0x1d0], RZ ;  /* 0x00007400dede7a10 */ /* 0x000fe80007ffe0ff */
[----:B------:R-:W-:Y:S04]  /*6030*/  IADD3 R222, R222, -c[0x0][0x168], RZ ;  /* 0x80005a00dede7a10 */ /* 0x000fe80007ffe0ff */
[C---:B----4-:R-:W-:Y:S02]  /*6040*/  IADD3 R224, R222.reuse, c[0x0][0x328], RZ ;  /* 0x0000ca00dee07a10 */ /* 0x050fe40007ffe0ff */
[----:B------:R-:W-:Y:S03]  /*6050*/  IADD3 R222, R222, UR14, RZ ;  /* 0x0000000edede7c10 */ /* 0x000fe6000fffe0ff */
[--C-:B------:R-:W-:Y:S02]  /*6060*/  IMAD.IADD R225, R224, 0x1, R221.reuse ;  /* 0x00000001e0e17824 */ /* 0x100fe400078e02dd */
[----:B------:R-:W-:Y:S01]  /*6070*/  IMAD.IADD R223, R222, 0x1, R221 ;  /* 0x00000001dedf7824 */ /* 0x000fe200078e02dd */
[----:B------:R-:W-:-:S05]  /*6080*/  @P0 BRA `(.L_x_363) ;  /* 0x000001a000000947 */ /* 0x000fca0003800000 */
[----:B------:R-:W-:Y:S01]  /*6090*/  IADD3 R133, R221, c[0x0][0x1d0], RZ ;  /* 0x00007400dd857a10 */ /* 0x000fe20007ffe0ff */
[----:B------:R-:W-:Y:S03]  /*60a0*/  BSSY B0, `(.L_x_364) ;  /* 0x0000012000007945 */ /* 0x000fe60003800000 */
[----:B------:R-:W-:Y:S04]  /*60b0*/  IADD3 R133, R133, -c[0x0][0x168], RZ ;  /* 0x80005a0085857a10 */ /* 0x000fe80007ffe0ff */
[----:B------:R-:W-:Y:S11]  /*60c0*/  ISETP.GT.AND P0, PT, R133, -0x1, PT ;  /* 0xffffffff8500780c */ /* 0x000ff60003f04270 */
[----:B------:R-:W-:Y:S02]  /*60d0*/  @!UPT UIADD3 URZ, URZ, URZ, URZ ;  /* 0x0000003f3f3ff290 */ /* 0x000fe4000fffe03f */
[----:B------:R-:W-:-:S05]  /*60e0*/  @P0 BRA `(.L_x_365) ;  /* 0x0000008000000947 */ /* 0x000fca0003800000 */
[----:B------:R-:W-:Y:S01]  /*60f0*/  LOP3.LUT R133, RZ, R133, RZ, 0x33, !PT ;  /* 0x00000085ff857212 */ /* 0x000fe200078e33ff */
[----:B------:R-:W-:Y:S05]  /*6100*/  IMAD.MOV.U32 R132, RZ, RZ, c[0x0][0x32c] ;  /* 0x0000cb00ff847624 */ /* 0x000fea00078e00ff */
[----:B------:R-:W-:Y:S11]  /*6110*/  ISETP.NE.AND P0, PT, R132, 0x1, PT ;  /* 0x000000018400780c */ /* 0x000ff60003f05270 */
[----:B------:R-:W-:Y:S02]  /*6120*/  @!UPT UIADD3 URZ, URZ, URZ, URZ ;  /* 0x0000003f3f3ff290 */ /* 0x000fe4000fffe03f */
[----:B------:R-:W-:Y:S05]  /*6130*/  @P0 IMAD.HI.U32 R132, R133, c[0x0][0x330], RZ ;  /* 0x0000cc0085840a27 */ /* 0x000fea00078e00ff */
[----:B------:R-:W-:Y:S04]  /*6140*/  @P0 SHF.R.U32.HI R133, RZ, c[0x0][0x334], R132 ;  /* 0x0000cd00ff850a19 */ /* 0x000fe80000011684 */
[----:B------:R-:W-:Y:S01]  /*6150*/  LOP3.LUT R133, RZ, R133, RZ, 0x33, !PT ;  /* 0x00000085ff857212 */ /* 0x000fe200078e33ff */
[----:B------:R-:W-:-:S05]  /*6160*/  BRA `(.L_x_366) ;  /* 0x0000005000007947 */ /* 0x000fca0003800000 */
.L_x_365:
[----:B------:R-:W-:Y:S04]  /*6170*/  MOV R132, c[0x0][0x32c] ;  /* 0x0000cb0000847a02 */ /* 0x000fe80000000f00 */
[----:B------:R-:W-:Y:S11]  /*6180*/  ISETP.NE.AND P0, PT, R132, 0x1, PT ;  /* 0x000000018400780c */ /* 0x000ff60003f05270 */
[----:B------:R-:W-:Y:S02]  /*6190*/  @!UPT UIADD3 URZ, URZ, URZ, URZ ;  /* 0x0000003f3f3ff290 */ /* 0x000fe4000fffe03f */
[----:B------:R-:W-:Y:S05]  /*61a0*/  @P0 IMAD.HI.U32 R132, R133, c[0x0][0x330], RZ ;  /* 0x0000cc0085840a27 */ /* 0x000fea00078e00ff */
[----:B------:R-:W-:Y:S02]  /*61b0*/  @P0 SHF.R.U32.HI R133, RZ, c[0x0][0x334], R132 ;  /* 0x0000cd00ff850a19 */ /* 0x000fe40000011684 */
.L_x_366:
[----:B------:R-:W-:Y:S05]  /*61c0*/  BSYNC B0 ;  /* 0x0000000000007941 */ /* 0x000fea0003800000 */
.L_x_364:
[----:B------:R-:W-:Y:S04]  /*61d0*/  IMAD.MOV.U32 R132, RZ, RZ, c[0x0][0x32c] ;  /* 0x0000cb00ff847624 */ /* 0x000fe800078e00ff */
[----:B------:R-:W-:Y:S04]  /*61e0*/  IMAD R132, R133, R132, -UR19 ;  /* 0x8000001385847e24 */ /* 0x000fe8000f8e0284 */
[----:B------:R-:W-:Y:S05]  /*61f0*/  IMAD.IADD R134, R132, 0x1, -R205 ;  /* 0x0000000184867824 */ /* 0x000fea00078e0acd */
[----:B------:R-:W-:Y:S02]  /*6200*/  IADD3 R132, R134, c[0x0][0x32c], RZ ;  /* 0x0000cb0086847a10 */ /* 0x000fe40007ffe0ff */
[----:B------:R-:W-:Y:S02]  /*6210*/  IMNMX R223, R223, R134, !PT ;  /* 0x00000086dfdf7217 */ /* 0x000fe40007800200 */
[----:B------:R-:W-:Y:S02]  /*6220*/  IMNMX R225, R225, R132, PT ;  /* 0x00000084e1e17217 */ /* 0x000fe40003800200 */
.L_x_363:
[----:B------:R-:W-:Y:S06]  /*6230*/  UISETP.GT.AND UP0, UPT, UR13, -0x1, UPT ;  /* 0xffffffff0d00788c */ /* 0x000fec000bf04270 */
[----:B------:R-:W-:Y:S04]  /*6240*/  PLOP3.LUT P0, PT, PT, PT, UP0, 0x80, 0x0 ;  /* 0x000000000000781c */ /* 0x000fe80003f0f008 */
[C---:B------:R-:W-:Y:S02]  /*6250*/  ISETP.GT.AND P4, PT, R223.reuse, 0x1, P0 ;  /* 0x00000001df00780c */ /* 0x040fe40000784270 */
[----:B------:R-:W-:Y:S02]  /*6260*/  ISETP.GT.AND P5, PT, R223, RZ, P0 ;  /* 0x000000ffdf00720c */ /* 0x000fe400007a4270 */
[C---:B------:R-:W-:Y:S02]  /*6270*/  ISETP.LT.OR P4, PT, R225.reuse, 0x2, P4 ;  /* 0x00000002e100780c */ /* 0x040fe40002781670 */
[----:B------:R-:W-:Y:S02]  /*6280*/  ISETP.LT.OR P5, PT, R225, 0x1, P5 ;  /* 0x00000001e100780c */ /* 0x000fe40002fa1670 */
[----:B------:R-:W-:Y:S02]  /*6290*/  FSEL R136, R5, -INF , !P4 ;  /* 0xff80000005887808 */ /* 0x000fe40006000000 */
[C---:B------:R-:W-:Y:S01]  /*62a0*/  ISETP.GT.AND P4, PT, R223.reuse, 0x10, P0 ;  /* 0x00000010df00780c */ /* 0x040fe20000784270 */
[----:B------:R-:W1:Y:S01]  /*62b0*/  SHFL.IDX PT, R5, R0, 0x1, 0x1c1f ;  /* 0x003c1f0000057f89 */ /* 0x000e6200000e0000 */
[----:B------:R-:W-:Y:S02]  /*62c0*/  ISETP.GT.AND P6, PT, R223, 0x8, P0 ;  /* 0x00000008df00780c */ /* 0x000fe400007c4270 */
[----:B------:R-:W-:Y:S02]  /*62d0*/  ISETP.LT.OR P4, PT, R225, 0x11, P4 ;  /* 0x00000011e100780c */ /* 0x000fe40002781670 */
[----:B------:R-:W-:Y:S02]  /*62e0*/  FSEL R138, R4, -INF , !P5 ;  /* 0xff800000048a7808 */ /* 0x000fe40006800000 */
[C---:B------:R-:W-:Y:S02]  /*62f0*/  ISETP.GT.AND P5, PT, R223.reuse, 0x9, P0 ;  /* 0x00000009df00780c */ /* 0x040fe400007a4270 */
[----:B------:R-:W-:Y:S02]  /*6300*/  FSEL R166, R12, -INF , !P4 ;  /* 0xff8000000ca67808 */ /* 0x000fe40006000000 */
[----:B------:R-:W-:Y:S02]  /*6310*/  ISETP.GT.AND P4, PT, R223, 0x19, P0 ;  /* 0x00000019df00780c */ /* 0x000fe40000784270 */
[C---:B------:R-:W-:Y:S02]  /*6320*/  ISETP.LT.OR P6, PT, R225.reuse, 0x9, P6 ;  /* 0x00000009e100780c */ /* 0x040fe400037c1670 */
[C---:B------:R-:W-:Y:S02]  /*6330*/  ISETP.LT.OR P5, PT, R225.reuse, 0xa, P5 ;  /* 0x0000000ae100780c */ /* 0x040fe40002fa1670 */
[----:B------:R-:W-:Y:S02]  /*6340*/  ISETP.LT.OR P4, PT, R225, 0x1a, P4 ;  /* 0x0000001ae100780c */ /* 0x000fe40002781670 */
[----:B------:R-:W-:Y:S02]  /*6350*/  FSEL R134, R8, -INF , !P6 ;  /* 0xff80000008867808 */ /* 0x000fe40007000000 */
[----:B------:R-:W-:Y:S02]  /*6360*/  ISETP.GT.AND P6, PT, R223, 0x11, P0 ;  /* 0x00000011df00780c */ /* 0x000fe400007c4270 */
[----:B------:R-:W-:Y:S01]  /*6370*/  FSEL R8, R9, -INF , !P5 ;  /* 0xff80000009087808 */ /* 0x000fe20006800000 */
[--C-:B-1----:R-:W-:Y:S01]  /*6380*/  IMAD.IADD R224, R224, 0x1, R5.reuse ;  /* 0x00000001e0e07824 */ /* 0x102fe200078e0205 */
[----:B------:R-:W-:Y:S01]  /*6390*/  ISETP.GT.AND P5, PT, R223, 0x18, P0 ;  /* 0x00000018df00780c */ /* 0x000fe200007a4270 */
[----:B------:R-:W-:Y:S01]  /*63a0*/  IMAD.IADD R222, R222, 0x1, R5 ;  /* 0x00000001dede7824 */ /* 0x000fe200078e0205 */
[----:B------:R-:W-:Y:S02]  /*63b0*/  FSEL R140, R17, -INF , !P4 ;  /* 0xff800000118c7808 */ /* 0x000fe40006000000 */
[----:B------:R-:W-:Y:S02]  /*63c0*/  ISETP.GT.AND P4, PT, R223, 0x28, P0 ;  /* 0x00000028df00780c */ /* 0x000fe40000784270 */
[C---:B------:R-:W-:Y:S02]  /*63d0*/  ISETP.LT.OR P6, PT, R225.reuse, 0x12, P6 ;  /* 0x00000012e100780c */ /* 0x040fe400037c1670 */
[C---:B------:R-:W-:Y:S02]  /*63e0*/  ISETP.LT.OR P5, PT, R225.reuse, 0x19, P5 ;  /* 0x00000019e100780c */ /* 0x040fe40002fa1670 */
[----:B------:R-:W-:Y:S02]  /*63f0*/  ISETP.LT.OR P4, PT, R225, 0x29, P4 ;  /* 0x00000029e100780c */ /* 0x000fe40002781670 */
[----:B------:R-:W-:Y:S02]  /*6400*/  FSEL R168, R13, -INF , !P6 ;  /* 0xff8000000da87808 */ /* 0x000fe40007000000 */
[C---:B------:R-:W-:Y:S02]  /*6410*/  ISETP.GT.AND P6, PT, R223.reuse, 0x20, P0 ;  /* 0x00000020df00780c */ /* 0x040fe400007c4270 */
        /* <DEDUP_REMOVED lines=9> */
[----:B------:R-:W-:Y:S02]  /*64b0*/  FSEL R156, R21, -INF , !P5 ;  /* 0xff800000159c7808 */ /* 0x000fe40006800000 */
[----:B------:R-:W-:Y:S02]  /*64c0*/  ISETP.GT.AND P5, PT, R223, 0x30, P0 ;  /* 0x00000030df00780c */ /* 0x000fe400007a4270 */
[----:B------:R-:W-:Y:S02]  /*64d0*/  FSEL R150, R29, -INF , !P4 ;  /* 0xff8000001d967808 */ /* 0x000fe40006000000 */
[----:B------:R-:W-:Y:S02]  /*64e0*/  PLOP3.LUT P4, PT, PT, PT, UP1, 0x40, 0x0 ;  /* 0x000000000000781c */ /* 0x000fe40003f8e818 */
[C---:B------:R-:W-:Y:S02]  /*64f0*/  ISETP.LT.OR P6, PT, R225.reuse, 0x2a, P6 ;  /* 0x0000002ae100780c */ /* 0x040fe400037c1670 */
[----:B------:R-:W-:Y:S02]  /*6500*/  ISETP.LT.OR P5, PT, R225, 0x31, P5 ;  /* 0x00000031e100780c */ /* 0x000fe40002fa1670 */
[----:B------:R-:W-:Y:S02]  /*6510*/  FSEL R152, R25, -INF , !P6 ;  /* 0xff80000019987808 */ /* 0x000fe40007000000 */
[C---:B------:R-:W-:Y:S02]  /*6520*/  ISETP.GT.AND P6, PT, R223.reuse, 0x38, P0 ;  /* 0x00000038df00780c */ /* 0x040fe400007c4270 */
[----:B------:R-:W-:Y:S02]  /*6530*/  FSEL R151, R28, -INF , !P5 ;  /* 0xff8000001c977808 */ /* 0x000fe40006800000 */
[----:B------:R-:W-:Y:S02]  /*6540*/  ISETP.GT.AND P5, PT, R223, 0x39, P0 ;  /* 0x00000039df00780c */ /* 0x000fe400007a4270 */
[C---:B------:R-:W-:Y:S02]  /*6550*/  ISETP.LT.OR P6, PT, R225.reuse, 0x39, P6 ;  /* 0x00000039e100780c */ /* 0x040fe400037c1670 */
[----:B------:R-:W-:Y:S02]  /*6560*/  ISETP.LT.OR P5, PT, R225, 0x3a, P5 ;  /* 0x0000003ae100780c */ /* 0x000fe40002fa1670 */
[----:B------:R-:W-:Y:S02]  /*6570*/  FSEL R148, R32, -INF , !P6 ;  /* 0xff80000020947808 */ /* 0x000fe40007000000 */
[----:B------:R-:W-:Y:S01]  /*6580*/  FSEL R146, R33, -INF , !P5 ;  /* 0xff80000021927808 */ /* 0x000fe20006800000 */
        /* <DEDUP_REMOVED lines=15> */
.L_x_369:
[----:B------:R-:W-:Y:S04]  /*6680*/  MOV R0, c[0x0][0x32c] ;  /* 0x0000cb0000007a02 */ /* 0x000fe80000000f00 */
[----:B------:R-:W-:Y:S11]  /*6690*/  ISETP.NE.AND P4, PT, R0, 0x1, PT ;  /* 0x000000010000780c */ /* 0x000ff60003f85270 */
[----:B------:R-:W-:Y:S02]  /*66a0*/  @!UPT UIADD3 URZ, URZ, URZ, URZ ;  /* 0x0000003f3f3ff290 */ /* 0x000fe4000fffe03f */
[----:B------:R-:W-:Y:S05]  /*66b0*/  @P4 IMAD.HI.U32 R0, R5, c[0x0][0x330], RZ ;  /* 0x0000cc0005004a27 */ /* 0x000fea00078e00ff */
[----:B------:R-:W-:Y:S02]  /*66c0*/  @P4 SHF.R.U32.HI R5, RZ, c[0x0][0x334], R0 ;  /* 0x0000cd00ff054a19 */ /* 0x000fe40000011600 */
.L_x_370:
[----:B------:R-:W-:Y:S05]  /*66d0*/  BSYNC B0 ;  /* 0x0000000000007941 */ /* 0x000fea0003800000 */
.L_x_368:
[----:B------:R-:W-:Y:S04]  /*66e0*/  IMAD.MOV.U32 R0, RZ, RZ, c[0x0][0x32c] ;  /* 0x0000cb00ff007624 */ /* 0x000fe800078e00ff */
[----:B------:R-:W-:Y:S04]  /*66f0*/  IMAD R0, R5, R0, -UR19 ;  /* 0x8000001305007e24 */ /* 0x000fe8000f8e0200 */
[----:B------:R-:W-:Y:S05]  /*6700*/  IMAD.IADD R9, R0, 0x1, -R205 ;  /* 0x0000000100097824 */ /* 0x000fea00078e0acd */
[----:B------:R-:W-:Y:S02]  /*6710*/  IADD3 R5, R9, c[0x0][0x32c], RZ ;  /* 0x0000cb0009057a10 */ /* 0x000fe40007ffe0ff */
[----:B------:R-:W-:Y:S02]  /*6720*/  IMNMX R222, R222, R9, !PT ;  /* 0x00000009dede7217 */ /* 0x000fe40007800200 */
[----:B------:R-:W-:Y:S02]  /*6730*/  IMNMX R224, R224, R5, PT ;  /* 0x00000005e0e07217 */ /* 0x000fe40003800200 */
.L_x_367:
[----:B------:R-:W-:Y:S01]  /*6740*/  FMNMX.FTZ R5, R138, R3, !PT ;  /* 0x000000038a057209 */ /* 0x000fe20007810000 */
[----:B------:R-:W-:Y:S01]  /*6750*/  UISETP.GT.AND UP0, UPT, UR13, UR18, UPT ;  /* 0x000000120d00728c */ /* 0x000fe2000bf04270 */
[----:B------:R-:W-:Y:S01]  /*6760*/  ISETP.GT.AND P6, PT, R222, RZ, P0 ;  /* 0x000000ffde00720c */ /* 0x000fe200007c4270 */
[----:B------:R-:W-:Y:S01]  /*6770*/  UIADD3 UR13, UR13, -0x1, URZ ;  /* 0xffffffff0d0d7890 */ /* 0x000fe2000fffe03f */
[----:B------:R-:W-:Y:S02]  /*6780*/  FMNMX.FTZ R5, R136, R5, !PT ;  /* 0x0000000588057209 */ /* 0x000fe40007810000 */
[----:B------:R-:W-:Y:S02]  /*6790*/  ISETP.GT.AND P5, PT, R222, 0x1, P0 ;  /* 0x00000001de00780c */ /* 0x000fe400007a4270 */
[----:B------:R-:W-:Y:S02]  /*67a0*/  FMNMX.FTZ R5, R134, R5, !PT ;  /* 0x0000000586057209 */ /* 0x000fe40007810000 */
[----:B------:R-:W-:Y:S02]  /*67b0*/  ISETP.LT.OR P6, PT, R224, 0x1, P6 ;  /* 0x00000001e000780c */ /* 0x000fe400037c1670 */
[----:B------:R-:W-:Y:S02]  /*67c0*/  FMNMX.FTZ R5, R8, R5, !PT ;  /* 0x0000000508057209 */ /* 0x000fe40007810000 */
[----:B------:R-:W-:Y:S02]  /*67d0*/  ISETP.LT.OR P5, PT, R224, 0x2, P5 ;  /* 0x00000002e000780c */ /* 0x000fe40002fa1670 */
[----:B------:R-:W-:Y:S02]  /*67e0*/  FMNMX.FTZ R5, R166, R5, !PT ;  /* 0x00000005a6057209 */ /* 0x000fe40007810000 */
[----:B------:R-:W-:Y:S02]  /*67f0*/  ISETP.GT.AND P4, PT, R222, 0x8, P0 ;  /* 0x00000008de00780c */ /* 0x000fe40000784270 */
[----:B------:R-:W-:Y:S02]  /*6800*/  FMNMX.FTZ R5, R168, R5, !PT ;  /* 0x00000005a8057209 */ /* 0x000fe40007810000 */
[----:B------:R-:W-:Y:S02]  /*6810*/  FSEL R17, R6, -INF , !P6 ;  /* 0xff80000006117808 */ /* 0x000fe40007000000 */
[----:B------:R-:W-:Y:S02]  /*6820*/  FMNMX.FTZ R5, R142, R5, !PT ;  /* 0x000000058e057209 */ /* 0x000fe40007810000 */
[----:B------:R-:W-:Y:S02]  /*6830*/  FSEL R13, R7, -INF , !P5 ;  /* 0xff800000070d7808 */ /* 0x000fe40006800000 */
[----:B------:R-:W-:Y:S02]  /*6840*/  FMNMX.FTZ R5, R140, R5, !PT ;  /* 0x000000058c057209 */ /* 0x000fe40007810000 */
[----:B------:R-:W-:Y:S02]  /*6850*/  ISETP.GT.AND P6, PT, R222, 0x9, P0 ;  /* 0x00000009de00780c */ /* 0x000fe400007c4270 */
[----:B------:R-:W-:Y:S02]  /*6860*/  FMNMX.FTZ R5, R158, R5, !PT ;  /* 0x000000059e057209 */ /* 0x000fe40007810000 */
[----:B------:R-:W-:Y:S02]  /*6870*/  ISETP.LT.OR P4, PT, R224, 0x9, P4 ;  /* 0x00000009e000780c */ /* 0x000fe40002781670 */
[----:B------:R-:W-:Y:S02]  /*6880*/  FMNMX.FTZ R5, R156, R5, !PT ;  /* 0x000000059c057209 */ /* 0x000fe40007810000 */
[----:B------:R-:W-:Y:S02]  /*6890*/  FMNMX.FTZ R0, R17, R2, !PT ;  /* 0x0000000211007209 */ /* 0x000fe40007810000 */
[----:B------:R-:W-:Y:S02]  /*68a0*/  FMNMX.FTZ R5, R154, R5, !PT ;  /* 0x000000059a057209 */ /* 0x000fe40007810000 */
[----:B------:R-:W-:Y:S02]  /*68b0*/  FMNMX.FTZ R0, R13, R0, !PT ;  /* 0x000000000d007209 */ /* 0x000fe40007810000 */
[----:B------:R-:W-:Y:S02]  /*68c0*/  ISETP.GT.AND P5, PT, R222, 0x10, P0 ;  /* 0x00000010de00780c */ /* 0x000fe400007a4270 */
[----:B------:R-:W-:Y:S02]  /*68d0*/  ISETP.LT.OR P6, PT, R224, 0xa, P6 ;  /* 0x0000000ae000780c */ /* 0x000fe400037c1670 */
[----:B------:R-:W-:Y:S02]  /*68e0*/  FSEL R9, R10, -INF , !P4 ;  /* 0xff8000000a097808 */ /* 0x000fe40006000000 */
[----:B------:R-:W-:Y:S02]  /*68f0*/  ISETP.GT.AND P4, PT, R222, 0x11, P0 ;  /* 0x00000011de00780c */ /* 0x000fe40000784270 */
[----:B------:R-:W-:Y:S02]  /*6900*/  FMNMX.FTZ R4, R152, R5, !PT ;  /* 0x0000000598047209 */ /* 0x000fe40007810000 */
[----:B------:R-:W-:Y:S02]  /*6910*/  FSEL R11, R11, -INF , !P6 ;  /* 0xff8000000b0b7808 */ /* 0x000fe40007000000 */
[C---:B------:R-:W-:Y:S02]  /*6920*/  ISETP.LT.OR P5, PT, R224.reuse, 0x11, P5 ;  /* 0x00000011e000780c */ /* 0x040fe40002fa1670 */
[----:B------:R-:W-:Y:S02]  /*6930*/  ISETP.LT.OR P4, PT, R224, 0x12, P4 ;  /* 0x00000012e000780c */ /* 0x000fe40002781670 */
[----:B------:R-:W-:Y:S02]  /*6940*/  FMNMX.FTZ R0, R9, R0, !PT ;  /* 0x0000000009007209 */ /* 0x000fe40007810000 */
[----:B------:R-:W-:Y:S02]  /*6950*/  FMNMX.FTZ R5, R151, R4, !PT ;  /* 0x0000000497057209 */ /* 0x000fe40007810000 */
[----:B------:R-:W-:Y:S02]  /*6960*/  FSEL R173, R14, -INF , !P5 ;  /* 0xff8000000ead7808 */ /* 0x000fe40006800000 */
[----:B------:R-:W-:Y:S02]  /*6970*/  FSEL R171, R15, -INF , !P4 ;  /* 0xff8000000fab7808 */ /* 0x000fe40006000000 */
[C---:B------:R-:W-:Y:S02]  /*6980*/  ISETP.GT.AND P5, PT, R222.reuse, 0x18, P0 ;  /* 0x00000018de00780c */ /* 0x040fe400007a4270 */
[----:B------:R-:W-:Y:S02]  /*6990*/  ISETP.GT.AND P4, PT, R222, 0x19, P0 ;  /* 0x00000019de00780c */ /* 0x000fe40000784270 */
[----:B------:R-:W-:Y:S02]  /*69a0*/  FMNMX.FTZ R0, R11, R0, !PT ;  /* 0x000000000b007209 */ /* 0x000fe40007810000 */
[----:B------:R-:W-:Y:S02]  /*69b0*/  FMNMX.FTZ R5, R150, R5, !PT ;  /* 0x0000000596057209 */ /* 0x000fe40007810000 */
[C---:B------:R-:W-:Y:S02]  /*69c0*/  ISETP.LT.OR P5, PT, R224.reuse, 0x19, P5 ;  /* 0x00000019e000780c */ /* 0x040fe40002fa1670 */
[----:B------:R-:W-:Y:S02]  /*69d0*/  ISETP.LT.OR P4, PT, R224, 0x1a, P4 ;  /* 0x0000001ae000780c */ /* 0x000fe40002781670 */
[----:B------:R-:W-:Y:S02]  /*69e0*/  FMNMX.FTZ R0, R173, R0, !PT ;  /* 0x00000000ad007209 */ /* 0x000fe40007810000 */
[----:B------:R-:W-:Y:S02]  /*69f0*/  FMNMX.FTZ R7, R148, R5, !PT ;  /* 0x0000000594077209 */ /* 0x000fe40007810000 */
[----:B------:R-:W-:Y:S02]  /*6a00*/  FSEL R143, R18, -INF , !P5 ;  /* 0xff800000128f7808 */ /* 0x000fe40006800000 */
[----:B------:R-:W-:Y:S02]  /*6a10*/  FSEL R141, R19, -INF , !P4 ;  /* 0xff800000138d7808 */ /* 0x000fe40006000000 */
[----:B------:R-:W-:Y:S02]  /*6a20*/  ISETP.GT.AND P4, PT, R222, 0x20, P0 ;  /* 0x00000020de00780c */ /* 0x000fe40000784270 */
[----:B------:R-:W-:Y:S02]  /*6a30*/  FMNMX.FTZ R4, R171, R0, !PT ;  /* 0x00000000ab047209 */ /* 0x000fe40007810000 */
[----:B------:R-:W-:Y:S02]  /*6a40*/  FMNMX.FTZ R5, R146, R7, !PT ;  /* 0x0000000792057209 */ /* 0x000fe40007810000 */
[----:B------:R-:W-:Y:S02]  /*6a50*/  FMNMX.FTZ R4, R143, R4, !PT ;  /* 0x000000048f047209 */ /* 0x000fe40007810000 */
[----:B------:R-:W-:Y:S01]  /*6a60*/  ISETP.GT.AND P6, PT, R222, 0x21, P0 ;  /* 0x00000021de00780c */ /* 0x000fe200007c4270 */
[----:B------:R-:W1:Y:S01]  /*6a70*/  SHFL.BFLY PT, R0, R5, 0x2, 0x1f ;  /* 0x0c401f0005007f89 */ /* 0x000e6200000e0000 */
[----:B------:R-:W-:Y:S02]  /*6a80*/  ISETP.LT.OR P4, PT, R224, 0x21, P4 ;  /* 0x00000021e000780c */ /* 0x000fe40002781670 */
[----:B------:R-:W-:Y:S02]  /*6a90*/  FMNMX.FTZ R4, R141, R4, !PT ;  /* 0x000000048d047209 */ /* 0x000fe40007810000 */
[----:B------:R-:W-:Y:S02]  /*6aa0*/  FSEL R175, R22, -INF , !P4 ;  /* 0xff80000016af7808 */ /* 0x000fe40006000000 */
[----:B------:R-:W-:Y:S02]  /*6ab0*/  ISETP.GT.AND P5, PT, R222, 0x28, P0 ;  /* 0x00000028de00780c */ /* 0x000fe400007a4270 */
[----:B------:R-:W-:Y:S02]  /*6ac0*/  ISETP.LT.OR P6, PT, R224, 0x22, P6 ;  /* 0x00000022e000780c */ /* 0x000fe400037c1670 */
[----:B------:R-:W-:Y:S02]  /*6ad0*/  ISETP.GT.AND P4, PT, R222, 0x29, P0 ;  /* 0x00000029de00780c */ /* 0x000fe40000784270 */
[----:B------:R-:W-:Y:S02]  /*6ae0*/  FSEL R159, R23, -INF , !P6 ;  /* 0xff800000179f7808 */ /* 0x000fe40007000000 */
[----:B------:R-:W-:Y:S01]  /*6af0*/  ISETP.LT.OR P5, PT, R224, 0x29, P5 ;  /* 0x00000029e000780c */ /* 0x000fe20002fa1670 */
[----:B------:R-:W-:Y:S01]  /*6b00*/  LDSM.16.MT88.4 R20, [R190+0x100] ;  /* 0x00010000be14783b */ /* 0x000fe20000004200 */
[----:B------:R-:W-:Y:S02]  /*6b10*/  FMNMX.FTZ R4, R175, R4, !PT ;  /* 0x00000004af047209 */ /* 0x000fe40007810000 */
[----:B------:R-:W-:Y:S02]  /*6b20*/  FSEL R157, R26, -INF , !P5 ;  /* 0xff8000001a9d7808 */ /* 0x000fe40006800000 */
[----:B------:R-:W-:Y:S02]  /*6b30*/  FMNMX.FTZ R4, R159, R4, !PT ;  /* 0x000000049f047209 */ /* 0x000fe40007810000 */
[----:B------:R-:W-:Y:S02]  /*6b40*/  ISETP.LT.OR P4, PT, R224, 0x2a, P4 ;  /* 0x0000002ae000780c */ /* 0x000fe40002781670 */
[C---:B------:R-:W-:Y:S02]  /*6b50*/  ISETP.GT.AND P6, PT, R222.reuse, 0x30, P0 ;  /* 0x00000030de00780c */ /* 0x040fe400007c4270 */
[----:B------:R-:W-:Y:S02]  /*6b60*/  FSEL R155, R27, -INF , !P4 ;  /* 0xff8000001b9b7808 */ /* 0x000fe40006000000 */
[----:B------:R-:W-:Y:S02]  /*6b70*/  FMNMX.FTZ R4, R157, R4, !PT ;  /* 0x000000049d047209 */ /* 0x000fe40007810000 */
[----:B------:R-:W-:Y:S02]  /*6b80*/  ISETP.GT.AND P5, PT, R222, 0x31, P0 ;  /* 0x00000031de00780c */ /* 0x000fe400007a4270 */
[----:B------:R-:W-:Y:S02]  /*6b90*/  ISETP.LT.OR P6, PT, R224, 0x31, P6 ;  /* 0x00000031e000780c */ /* 0x000fe400037c1670 */
[----:B------:R-:W-:Y:S02]  /*6ba0*/  FMNMX.FTZ R4, R155, R4, !PT ;  /* 0x000000049b047209 */ /* 0x000fe40007810000 */
[----:B------:R-:W-:Y:S02]  /*6bb0*/  FSEL R149, R30, -INF , !P6 ;  /* 0xff8000001e957808 */ /* 0x000fe40007000000 */
[----:B------:R-:W-:Y:S02]  /*6bc0*/  ISETP.GT.AND P4, PT, R222, 0x38, P0 ;  /* 0x00000038de00780c */ /* 0x000fe40000784270 */
[----:B------:R-:W-:Y:S02]  /*6bd0*/  ISETP.LT.OR P5, PT, R224, 0x32, P5 ;  /* 0x00000032e000780c */ /* 0x000fe40002fa1670 */
[----:B------:R-:W-:Y:S02]  /*6be0*/  FMNMX.FTZ R4, R149, R4, !PT ;  /* 0x0000000495047209 */ /* 0x000fe40007810000 */
[----:B------:R-:W-:Y:S02]  /*6bf0*/  FSEL R147, R31, -INF , !P5 ;  /* 0xff8000001f937808 */ /* 0x000fe40006800000 */
[----:B------:R-:W-:Y:S01]  /*6c00*/  ISETP.GT.AND P0, PT, R222, 0x39, P0 ;  /* 0x00000039de00780c */ /* 0x000fe20000704270 */
[----:B------:R-:W-:Y:S01]  /*6c10*/  LDSM.16.MT88.4 R28, [R189+0x100] ;  /* 0x00010000bd1c783b */ /* 0x000fe20000004200 */
[C---:B------:R-:W-:Y:S02]  /*6c20*/  ISETP.LT.OR P4, PT, R224.reuse, 0x39, P4 ;  /* 0x00000039e000780c */ /* 0x040fe40002781670 */
[----:B------:R-:W-:Y:S02]  /*6c30*/  ISETP.LT.OR P0, PT, R224, 0x3a, P0 ;  /* 0x0000003ae000780c */ /* 0x000fe40000701670 */
[----:B------:R-:W-:Y:S02]  /*6c40*/  FSEL R145, R34, -INF , !P4 ;  /* 0xff80000022917808 */ /* 0x000fe40006000000 */
[----:B------:R-:W-:Y:S02]  /*6c50*/  FSEL R133, R35, -INF , !P0 ;  /* 0xff80000023857808 */ /* 0x000fe40004000000 */
[----:B-1----:R-:W-:Y:S02]  /*6c60*/  FMNMX.FTZ R6, R5, R0, !PT ;  /* 0x0000000005067209 */ /* 0x002fe40007810000 */
[----:B------:R-:W-:Y:S03]  /*6c70*/  FMNMX.FTZ R0, R147, R4, !PT ;  /* 0x0000000493007209 */ /* 0x000fe60007810000 */
[----:B------:R-:W1:Y:S01]  /*6c80*/  SHFL.BFLY PT, R15, R6, 0x1, 0x1f ;  /* 0x0c201f00060f7f89 */ /* 0x000e6200000e0000 */
[----:B------:R-:W-:Y:S04]  /*6c90*/  FMNMX.FTZ R0, R145, R0, !PT ;  /* 0x0000000091007209 */ /* 0x000fe80007810000 */
[----:B------:R-:W-:Y:S05]  /*6ca0*/  FMNMX.FTZ R7, R133, R0, !PT ;  /* 0x0000000085077209 */ /* 0x000fea0007810000 */
[----:B------:R-:W2:Y:S01]  /*6cb0*/  SHFL.BFLY PT, R4, R7, 0x2, 0x1f ;  /* 0x0c401f0007047f89 */ /* 0x000ea200000e0000 */
[----:B-1----:R-:W-:Y:S04]  /*6cc0*/  FMNMX.FTZ R0, R6, R15, !PT ;  /* 0x0000000f06007209 */ /* 0x002fe80007810000 */
[C---:B------:R-:W-:Y:S01]  /*6cd0*/  FSETP.NEU.FTZ.AND P0, PT, R0.reuse, -INF , PT ;  /* 0xff8000000000780b */ /* 0x040fe20003f1d000 */
[C---:B------:R-:W-:Y:S01]  /*6ce0*/  FMUL.FTZ R153, R0.reuse, c[0x0][0x2d0] ;  /* 0x0000b40000997a20 */ /* 0x040fe20000410000 */
[----:B--2---:R-:W-:Y:S04]  /*6cf0*/  FMNMX.FTZ R5, R7, R4, !PT ;  /* 0x0000000407057209 */ /* 0x004fe80007810000 */
[----:B------:R-:W-:Y:S02]  /*6d00*/  FSEL R153, R153, RZ, P0 ;  /* 0x000000ff99997208 */ /* 0x000fe40000000000 */
[----:B------:R-:W-:Y:S01]  /*6d10*/  FSEL R4, R0, RZ, P0 ;  /* 0x000000ff00047208 */ /* 0x000fe20000000000 */
[----:B------:R-:W1:Y:S02]  /*6d20*/  SHFL.BFLY PT, R132, R5, 0x1, 0x1f ;  /* 0x0c201f0005847f89 */ /* 0x000e6400000e0000 */
[----:B------:R-:W-:Y:S02]  /*6d30*/  FFMA.FTZ R160, R138, c[0x0][0x2d0], -R153 ;  /* 0x0000b4008aa07a23 */ /* 0x000fe40000010899 */
[----:B------:R-:W-:Y:S02]  /*6d40*/  FADD.FTZ R3, -R4, R3 ;  /* 0x0000000304037221 */ /* 0x000fe40000010100 */
[--C-:B------:R-:W-:Y:S02]  /*6d50*/  FFMA.FTZ R135, R136, c[0x0][0x2d0], -R153.reuse ;  /* 0x0000b40088877a23 */ /* 0x100fe40000010899 */
[--C-:B------:R-:W-:Y:S01]  /*6d60*/  FFMA.FTZ R134, R134, c[0x0][0x2d0], -R153.reuse ;  /* 0x0000b40086867a23 */ /* 0x100fe20000010899 */
[----:B------:R-:W-:Y:S01]  /*6d70*/  MUFU.EX2 R160, R160 ;  /* 0x000000a000a07308 */ /* 0x000fe20000000800 */
[--C-:B------:R-:W-:Y:S02]  /*6d80*/  FFMA.FTZ R161, R8, c[0x0][0x2d0], -R153.reuse ;  /* 0x0000b40008a17a23 */ /* 0x100fe40000010899 */
[----:B------:R-:W-:Y:S02]  /*6d90*/  FMUL.FTZ R6, R3, c[0x0][0x2d0] ;  /* 0x0000b40003067a20 */ /* 0x000fe40000410000 */
[--C-:B------:R-:W-:Y:S02]  /*6da0*/  FFMA.FTZ R169, R140, c[0x0][0x2d0], -R153.reuse ;  /* 0x0000b4008ca97a23 */ /* 0x100fe40000010899 */
[--C-:B------:R-:W-:Y:S02]  /*6db0*/  FFMA.FTZ R174, R158, c[0x0][0x2d0], -R153.reuse ;  /* 0x0000b4009eae7a23 */ /* 0x100fe40000010899 */
[--C-:B------:R-:W-:Y:S01]  /*6dc0*/  FFMA.FTZ R221, R156, c[0x0][0x2d0], -R153.reuse ;  /* 0x0000b4009cdd7a23 */ /* 0x100fe20000010899 */
[----:B------:R-:W2:Y:S01]  /*6dd0*/  MUFU.EX2 R135, R135 ;  /* 0x0000008700877308 */ /* 0x000ea20000000800 */
[--C-:B------:R-:W-:Y:S02]  /*6de0*/  FFMA.FTZ R222, R154, c[0x0][0x2d0], -R153.reuse ;  /* 0x0000b4009ade7a23 */ /* 0x100fe40000010899 */
[--C-:B------:R-:W-:Y:S01]  /*6df0*/  FFMA.FTZ R223, R152, c[0x0][0x2d0], -R153.reuse ;  /* 0x0000b40098df7a23 */ /* 0x100fe20000010899 */
[----:B-1----:R-:W-:Y:S01]  /*6e00*/  FMNMX.FTZ R132, R5, R132, !PT ;  /* 0x0000008405847209 */ /* 0x002fe20007810000 */
[--C-:B---3--:R-:W-:Y:S02]  /*6e10*/  FFMA.FTZ R227, R151, c[0x0][0x2d0], -R153.reuse ;  /* 0x0000b40097e37a23 */ /* 0x108fe40000010899 */
[--C-:B------:R-:W-:Y:S01]  /*6e20*/  FFMA.FTZ R228, R150, c[0x0][0x2d0], -R153.reuse ;  /* 0x0000b40096e47a23 */ /* 0x100fe20000010899 */
[C---:B------:R-:W-:Y:S01]  /*6e30*/  FSETP.NEU.FTZ.AND P0, PT, R132.reuse, -INF , PT ;  /* 0xff8000008400780b */ /* 0x040fe20003f1d000 */
[----:B------:R-:W-:Y:S01]  /*6e40*/  FMUL.FTZ R144, R132, c[0x0][0x2d0] ;  /* 0x0000b40084907a20 */ /* 0x000fe20000410000 */
[----:B------:R-:W-:Y:S01]  /*6e50*/  MUFU.EX2 R134, R134 ;  /* 0x0000008600867308 */ /* 0x000fe20000000800 */
[--C-:B------:R-:W-:Y:S01]  /*6e60*/  FFMA.FTZ R229, R148, c[0x0][0x2d0], -R153.reuse ;  /* 0x0000b40094e57a23 */ /* 0x100fe20000010899 */
[----:B------:R-:W-:Y:S01]  /*6e70*/  FSEL R5, R132, RZ, P0 ;  /* 0x000000ff84057208 */ /* 0x000fe20000000000 */
[--C-:B------:R-:W-:Y:S01]  /*6e80*/  FFMA.FTZ R166, R166, c[0x0][0x2d0], -R153.reuse ;  /* 0x0000b400a6a67a23 */ /* 0x100fe20000010899 */
[----:B------:R-:W-:Y:S01]  /*6e90*/  FSEL R144, R144, RZ, P0 ;  /* 0x000000ff90907208 */ /* 0x000fe20000000000 */
[--C-:B------:R-:W-:Y:S01]  /*6ea0*/  FFMA.FTZ R167, R168, c[0x0][0x2d0], -R153.reuse ;  /* 0x0000b400a8a77a23 */ /* 0x100fe20000010899 */
[----:B------:R-:W-:Y:S01]  /*6eb0*/  PLOP3.LUT P0, PT, PT, PT, UP0, 0x80, 0x0 ;  /* 0x000000000000781c */ /* 0x000fe20003f0f008 */
[----:B------:R-:W-:Y:S02]  /*6ec0*/  FADD.FTZ R5, -R5, R2 ;  /* 0x0000000205057221 */ /* 0x000fe40000010100 */
[--C-:B------:R-:W-:Y:S01]  /*6ed0*/  FFMA.FTZ R164, R13, c[0x0][0x2d0], -R144.reuse ;  /* 0x0000b4000da47a23 */ /* 0x100fe20000010890 */
[----:B------:R-:W1:Y:S01]  /*6ee0*/  MUFU.EX2 R161, R161 ;  /* 0x000000a100a17308 */ /* 0x000e620000000800 */
[----:B------:R-:W3:Y:S01]  /*6ef0*/  LDSM.16.MT88.4 R12, [R195+0x100] ;  /* 0x00010000c30c783b */ /* 0x000ee20000004200 */
[--C-:B------:R-:W-:Y:S01]  /*6f00*/  FFMA.FTZ R165, R17, c[0x0][0x2d0], -R144.reuse ;  /* 0x0000b40011a57a23 */ /* 0x100fe20000010890 */
[----:B--2---:R-:W-:Y:S01]  /*6f10*/  F2FP.PACK_AB R136, R135, R160 ;  /* 0x000000a08788723e */ /* 0x004fe200000000ff */
[--C-:B------:R-:W-:Y:S02]  /*6f20*/  FFMA.FTZ R163, R9, c[0x0][0x2d0], -R144.reuse ;  /* 0x0000b40009a37a23 */ /* 0x100fe40000010890 */
[--C-:B------:R-:W-:Y:S02]  /*6f30*/  FFMA.FTZ R162, R11, c[0x0][0x2d0], -R144.reuse ;  /* 0x0000b4000ba27a23 */ /* 0x100fe40000010890 */
[----:B------:R-:W-:Y:S02]  /*6f40*/  FMUL.FTZ R2, R5, c[0x0][0x2d0] ;  /* 0x0000b40005027a20 */ /* 0x000fe40000410000 */
[----:B------:R-:W2:Y:S01]  /*6f50*/  MUFU.EX2 R3, R6 ;  /* 0x0000000600037308 */ /* 0x000ea20000000800 */
[--C-:B------:R-:W-:Y:S02]  /*6f60*/  FFMA.FTZ R168, R142, c[0x0][0x2d0], -R153.reuse ;  /* 0x0000b4008ea87a23 */ /* 0x100fe40000010899 */
[--C-:B------:R-:W-:Y:S02]  /*6f70*/  FFMA.FTZ R172, R143, c[0x0][0x2d0], -R144.reuse ;  /* 0x0000b4008fac7a23 */ /* 0x100fe40000010890 */
[--C-:B------:R-:W-:Y:S02]  /*6f80*/  FFMA.FTZ R224, R159, c[0x0][0x2d0], -R144.reuse ;  /* 0x0000b4009fe07a23 */ /* 0x100fe40000010890 */
[--C-:B------:R-:W-:Y:S02]  /*6f90*/  FFMA.FTZ R225, R157, c[0x0][0x2d0], -R144.reuse ;  /* 0x0000b4009de17a23 */ /* 0x100fe40000010890 */
[----:B------:R-:W-:Y:S01]  /*6fa0*/  LDSM.16.MT88.4 R156, [R195+0x5900] ;  /* 0x00590000c39c783b */ /* 0x000fe20000004200 */
[----:B------:R-:W-:Y:S01]  /*6fb0*/  MUFU.EX2 R165, R165 ;  /* 0x000000a500a57308 */ /* 0x000fe20000000800 */
[--C-:B------:R-:W-:Y:S02]  /*6fc0*/  FFMA.FTZ R226, R155, c[0x0][0x2d0], -R144.reuse ;  /* 0x0000b4009be27a23 */ /* 0x100fe40000010890 */
[--C-:B------:R-:W-:Y:S01]  /*6fd0*/  FFMA.FTZ R231, R149, c[0x0][0x2d0], -R144.reuse ;  /* 0x0000b40095e77a23 */ /* 0x100fe20000010890 */
[----:B-1----:R-:W-:Y:S01]  /*6fe0*/  F2FP.PACK_AB R138, R161, R134 ;  /* 0x00000086a18a723e */ /* 0x002fe200000000ff */
[--C-:B------:R-:W-:Y:S02]  /*6ff0*/  FFMA.FTZ R232, R147, c[0x0][0x2d0], -R144.reuse ;  /* 0x0000b40093e87a23 */ /* 0x100fe40000010890 */
[----:B------:R-:W-:Y:S01]  /*7000*/  LDSM.16.MT88.4 R148, [R189+0x3900] ;  /* 0x00390000bd94783b */ /* 0x000fe20000004200 */
[--C-:B------:R-:W-:Y:S02]  /*7010*/  FFMA.FTZ R233, R145, c[0x0][0x2d0], -R144.reuse ;  /* 0x0000b40091e97a23 */ /* 0x100fe40000010890 */
[----:B------:R-:W1:Y:S01]  /*7020*/  MUFU.EX2 R164, R164 ;  /* 0x000000a400a47308 */ /* 0x000e620000000800 */
[----:B------:R-:W-:Y:S02]  /*7030*/  FFMA.FTZ R153, R146, c[0x0][0x2d0], -R153 ;  /* 0x0000b40092997a23 */ /* 0x000fe40000010899 */
[--C-:B------:R-:W-:Y:S02]  /*7040*/  FFMA.FTZ R170, R173, c[0x0][0x2d0], -R144.reuse ;  /* 0x0000b400adaa7a23 */ /* 0x100fe40000010890 */
[C---:B--2---:R-:W-:Y:S02]  /*7050*/  FMUL.FTZ R4, R3.reuse, R128 ;  /* 0x0000008003047220 */ /* 0x044fe40000410000 */
[C---:B------:R-:W-:Y:S02]  /*7060*/  FMUL.FTZ R5, R3.reuse, R129 ;  /* 0x0000008103057220 */ /* 0x040fe40000410000 */
[C---:B------:R-:W-:Y:S01]  /*7070*/  FMUL.FTZ R8, R3.reuse, R124 ;  /* 0x0000007c03087220 */ /* 0x040fe20000410000 */
[----:B------:R-:W-:Y:S01]  /*7080*/  MUFU.EX2 R163, R163 ;  /* 0x000000a300a37308 */ /* 0x000fe20000000800 */
[C---:B------:R-:W-:Y:S02]  /*7090*/  FMUL.FTZ R9, R3.reuse, R125 ;  /* 0x0000007d03097220 */ /* 0x040fe40000410000 */
[C---:B------:R-:W-:Y:S02]  /*70a0*/  FMUL.FTZ R16, R3.reuse, R104 ;  /* 0x0000006803107220 */ /* 0x040fe40000410000 */
[C---:B------:R-:W-:Y:S02]  /*70b0*/  FMUL.FTZ R17, R3.reuse, R105 ;  /* 0x0000006903117220 */ /* 0x040fe40000410000 */
[C---:B------:R-:W-:Y:S02]  /*70c0*/  FMUL.FTZ R24, R3.reuse, R112 ;  /* 0x0000007003187220 */ /* 0x040fe40000410000 */
[C---:B------:R-:W-:Y:S01]  /*70d0*/  FMUL.FTZ R25, R3.reuse, R113 ;  /* 0x0000007103197220 */ /* 0x040fe20000410000 */
[----:B------:R-:W2:Y:S01]  /*70e0*/  MUFU.EX2 R162, R162 ;  /* 0x000000a200a27308 */ /* 0x000ea20000000800 */
[C---:B------:R-:W-:Y:S02]  /*70f0*/  FMUL.FTZ R32, R3.reuse, R120 ;  /* 0x0000007803207220 */ /* 0x040fe40000410000 */
[----:B------:R-:W-:Y:S01]  /*7100*/  FMUL.FTZ R33, R3, R121 ;  /* 0x0000007903217220 */ /* 0x000fe20000410000 */
[----:B-1----:R-:W-:Y:S01]  /*7110*/  F2FP.PACK_AB R137, R164, R165 ;  /* 0x000000a5a489723e */ /* 0x002fe200000000ff */
[--C-:B------:R-:W-:Y:S02]  /*7120*/  FFMA.FTZ R173, R141, c[0x0][0x2d0], -R144.reuse ;  /* 0x0000b4008dad7a23 */ /* 0x100fe40000010890 */
[----:B------:R-:W-:Y:S01]  /*7130*/  LDSM.16.MT88.4 R140, [R189+0x2900] ;  /* 0x00290000bd8c783b */ /* 0x000fe20000004200 */
[C---:B------:R-:W-:Y:S02]  /*7140*/  FMUL.FTZ R36, R3.reuse, R36 ;  /* 0x0000002403247220 */ /* 0x040fe40000410000 */
[----:B------:R-:W1:Y:S01]  /*7150*/  MUFU.EX2 R2, R2 ;  /* 0x0000000200027308 */ /* 0x000e620000000800 */
[C---:B------:R-:W-:Y:S02]  /*7160*/  FMUL.FTZ R37, R3.reuse, R37 ;  /* 0x0000002503257220 */ /* 0x040fe40000410000 */
[C---:B------:R-:W-:Y:S02]  /*7170*/  FMUL.FTZ R40, R3.reuse, R40 ;  /* 0x0000002803287220 */ /* 0x040fe40000410000 */
[C---:B------:R-:W-:Y:S02]  /*7180*/  FMUL.FTZ R41, R3.reuse, R41 ;  /* 0x0000002903297220 */ /* 0x040fe40000410000 */
[C---:B------:R-:W-:Y:S02]  /*7190*/  FMUL.FTZ R44, R3.reuse, R44 ;  /* 0x0000002c032c7220 */ /* 0x040fe40000410000 */
[C---:B------:R-:W-:Y:S01]  /*71a0*/  FMUL.FTZ R45, R3.reuse, R45 ;  /* 0x0000002d032d7220 */ /* 0x040fe20000410000 */
[----:B------:R4:W-:Y:S01]  /*71b0*/  MUFU.EX2 R230, R153 ;  /* 0x0000009900e67308 */ /* 0x0009e20000000800 */
[C---:B------:R-:W-:Y:S02]  /*71c0*/  FMUL.FTZ R48, R3.reuse, R48 ;  /* 0x0000003003307220 */ /* 0x040fe40000410000 */
[C---:B------:R-:W-:Y:S01]  /*71d0*/  FMUL.FTZ R49, R3.reuse, R49 ;  /* 0x0000003103317220 */ /* 0x040fe20000410000 */
[----:B--2---:R-:W-:Y:S01]  /*71e0*/  F2FP.PACK_AB R139, R162, R163 ;  /* 0x000000a3a28b723e */ /* 0x004fe200000000ff */
[C---:B------:R-:W-:Y:S02]  /*71f0*/  FMUL.FTZ R52, R3.reuse, R52 ;  /* 0x0000003403347220 */ /* 0x040fe40000410000 */
[C---:B------:R-:W-:Y:S02]  /*7200*/  FMUL.FTZ R53, R3.reuse, R53 ;  /* 0x0000003503357220 */ /* 0x040fe40000410000 */
[C---:B------:R-:W-:Y:S01]  /*7210*/  FMUL.FTZ R56, R3.reuse, R56 ;  /* 0x0000003803387220 */ /* 0x040fe20000410000 */
[----:B------:R-:W-:Y:S01]  /*7220*/  MUFU.EX2 R166, R166 ;  /* 0x000000a600a67308 */ /* 0x000fe20000000800 */
[C---:B------:R-:W-:Y:S02]  /*7230*/  FMUL.FTZ R57, R3.reuse, R57 ;  /* 0x0000003903397220 */ /* 0x040fe40000410000 */
[C---:B------:R-:W-:Y:S02]  /*7240*/  FMUL.FTZ R60, R3.reuse, R60 ;  /* 0x0000003c033c7220 */ /* 0x040fe40000410000 */
[C---:B-1----:R-:W-:Y:S02]  /*7250*/  FMUL.FTZ R6, R2.reuse, R130 ;  /* 0x0000008202067220 */ /* 0x042fe40000410000 */
[C---:B------:R-:W-:Y:S02]  /*7260*/  FMUL.FTZ R7, R2.reuse, R131 ;  /* 0x0000008302077220 */ /* 0x040fe40000410000 */
[----:B------:R-:W-:Y:S01]  /*7270*/  LDSM.16.MT88.4 R128, [R190+0x2900] ;  /* 0x00290000be80783b */ /* 0x000fe20000004200 */
[C---:B------:R-:W-:Y:S01]  /*7280*/  FMUL.FTZ R10, R2.reuse, R126 ;  /* 0x0000007e020a7220 */ /* 0x040fe20000410000 */
[----:B------:R-:W1:Y:S01]  /*7290*/  MUFU.EX2 R167, R167 ;  /* 0x000000a700a77308 */ /* 0x000e620000000800 */
[C---:B------:R-:W-:Y:S02]  /*72a0*/  FMUL.FTZ R11, R2.reuse, R127 ;  /* 0x0000007f020b7220 */ /* 0x040fe40000410000 */
[C---:B---3--:R-:W-:Y:S03]  /*72b0*/  HMMA.16816.F32 R4, R136.reuse, R12, R4 ;  /* 0x0000000c8804723c */ /* 0x048fe60000001804 */
[----:B------:R-:W-:Y:S02]  /*72c0*/  LDSM.16.MT88.4 R124, [R195+0x2900] ;  /* 0x00290000c37c783b */ /* 0x000fe40000004200 */
[C---:B------:R-:W-:Y:S02]  /*72d0*/  FMUL.FTZ R18, R2.reuse, R106 ;  /* 0x0000006a02127220 */ /* 0x040fe40000410000 */
[C---:B------:R-:W-:Y:S01]  /*72e0*/  FMUL.FTZ R12, R3.reuse, R100 ;  /* 0x00000064030c7220 */ /* 0x040fe20000410000 */
[C---:B------:R-:W-:Y:S01]  /*72f0*/  HMMA.16816.F32 R8, R136.reuse, R14, R8 ;  /* 0x0000000e8808723c */ /* 0x040fe20000001808 */
[----:B------:R-:W-:Y:S02]  /*7300*/  MUFU.EX2 R168, R168 ;  /* 0x000000a800a87308 */ /* 0x000fe40000000800 */
[----:B----4-:R-:W-:Y:S01]  /*7310*/  LDSM.16.MT88.4 R152, [R188+0x3900] ;  /* 0x00390000bc98783b */ /* 0x010fe20000004200 */
[C---:B------:R-:W-:Y:S02]  /*7320*/  FMUL.FTZ R13, R3.reuse, R101 ;  /* 0x00000065030d7220 */ /* 0x040fe40000410000 */
[C---:B------:R-:W-:Y:S02]  /*7330*/  FMUL.FTZ R19, R2.reuse, R107 ;  /* 0x0000006b02137220 */ /* 0x040fe40000410000 */
[C---:B------:R-:W-:Y:S03]  /*7340*/  FMUL.FTZ R14, R2.reuse, R102 ;  /* 0x00000066020e7220 */ /* 0x040fe60000410000 */
[----:B------:R-:W-:Y:S01]  /*7350*/  LDSM.16.MT88.4 R104, [R195+0x2100] ;  /* 0x00210000c368783b */ /* 0x000fe20000004200 */
[C---:B------:R-:W-:Y:S01]  /*7360*/  FMUL.FTZ R15, R2.reuse, R103 ;  /* 0x00000067020f7220 */ /* 0x040fe20000410000 */
[----:B------:R-:W2:Y:S01]  /*7370*/  MUFU.EX2 R169, R169 ;  /* 0x000000a900a97308 */ /* 0x000ea20000000800 */
[C---:B------:R-:W-:Y:S02]  /*7380*/  FMUL.FTZ R26, R2.reuse, R114 ;  /* 0x00000072021a7220 */ /* 0x040fe40000410000 */
[C---:B------:R-:W-:Y:S02]  /*7390*/  FMUL.FTZ R27, R2.reuse, R115 ;  /* 0x00000073021b7220 */ /* 0x040fe40000410000 */
[C---:B------:R-:W-:Y:S01]  /*73a0*/  FMUL.FTZ R34, R2.reuse, R122 ;  /* 0x0000007a02227220 */ /* 0x040fe20000410000 */
[C---:B------:R-:W-:Y:S01]  /*73b0*/  HMMA.16816.F32 R12, R136.reuse, R20, R12 ;  /* 0x00000014880c723c */ /* 0x040fe2000000180c */
[----:B------:R-:W3:Y:S02]  /*73c0*/  LDSM.16.MT88.4 R100, [R188+0x100] ;  /* 0x00010000bc64783b */ /* 0x000ee40000004200 */
[C---:B------:R-:W-:Y:S01]  /*73d0*/  FMUL.FTZ R35, R2.reuse, R123 ;  /* 0x0000007b02237220 */ /* 0x040fe20000410000 */
[----:B------:R-:W-:Y:S01]  /*73e0*/  MUFU.EX2 R170, R170 ;  /* 0x000000aa00aa7308 */ /* 0x000fe20000000800 */
[C---:B------:R-:W-:Y:S02]  /*73f0*/  FMUL.FTZ R38, R2.reuse, R38 ;  /* 0x0000002602267220 */ /* 0x040fe40000410000 */
[C---:B------:R-:W-:Y:S01]  /*7400*/  FMUL.FTZ R20, R3.reuse, R108 ;  /* 0x0000006c03147220 */ /* 0x040fe20000410000 */
[C---:B------:R-:W-:Y:S01]  /*7410*/  HMMA.16816.F32 R16, R136.reuse, R22, R16 ;  /* 0x000000168810723c */ /* 0x040fe20000001810 */
[----:B------:R-:W-:Y:S03]  /*7420*/  LDSM.16.MT88.4 R112, [R195+0x900] ;  /* 0x00090000c370783b */ /* 0x000fe60000004200 */
[C---:B------:R-:W-:Y:S02]  /*7430*/  FMUL.FTZ R21, R3.reuse, R109 ;  /* 0x0000006d03157220 */ /* 0x040fe40000410000 */
[C---:B------:R-:W-:Y:S01]  /*7440*/  FMUL.FTZ R39, R2.reuse, R39 ;  /* 0x0000002702277220 */ /* 0x040fe20000410000 */
[----:B------:R-:W-:Y:S01]  /*7450*/  MUFU.EX2 R172, R172 ;  /* 0x000000ac00ac7308 */ /* 0x000fe20000000800 */
[C---:B------:R-:W-:Y:S01]  /*7460*/  FMUL.FTZ R22, R2.reuse, R110 ;  /* 0x0000006e02167220 */ /* 0x040fe20000410000 */
[----:B------:R-:W-:Y:S03]  /*7470*/  LDSM.16.MT88.4 R120, [R188+0x900] ;  /* 0x00090000bc78783b */ /* 0x000fe60000004200 */
[C---:B------:R-:W-:Y:S02]  /*7480*/  FMUL.FTZ R23, R2.reuse, R111 ;  /* 0x0000006f02177220 */ /* 0x040fe40000410000 */
[C---:B------:R-:W-:Y:S02]  /*7490*/  FMUL.FTZ R42, R2.reuse, R42 ;  /* 0x0000002a022a7220 */ /* 0x040fe40000410000 */
[C---:B------:R-:W-:Y:S01]  /*74a0*/  FMUL.FTZ R43, R2.reuse, R43 ;  /* 0x0000002b022b7220 */ /* 0x040fe20000410000 */
[----:B------:R-:W4:Y:S01]  /*74b0*/  LDSM.16.MT88.4 R108, [R190+0x2100] ;  /* 0x00210000be6c783b */ /* 0x000f220000004200 */
[C---:B------:R-:W-:Y:S01]  /*74c0*/  FMUL.FTZ R46, R2.reuse, R46 ;  /* 0x0000002e022e7220 */ /* 0x040fe20000410000 */
[C---:B------:R-:W-:Y:S01]  /*74d0*/  HMMA.16816.F32 R20, R136.reuse, R28, R20 ;  /* 0x0000001c8814723c */ /* 0x040fe20000001814 */
[----:B------:R-:W5:Y:S02]  /*74e0*/  MUFU.EX2 R173, R173 ;  /* 0x000000ad00ad7308 */ /* 0x000f640000000800 */
[C---:B------:R-:W-:Y:S02]  /*74f0*/  FMUL.FTZ R47, R2.reuse, R47 ;  /* 0x0000002f022f7220 */ /* 0x040fe40000410000 */
[C---:B------:R-:W-:Y:S02]  /*7500*/  FMUL.FTZ R50, R2.reuse, R50 ;  /* 0x0000003202327220 */ /* 0x040fe40000410000 */
[C---:B------:R-:W-:Y:S01]  /*7510*/  FMUL.FTZ R28, R3.reuse, R116 ;  /* 0x00000074031c7220 */ /* 0x040fe20000410000 */
[C---:B------:R-:W-:Y:S03]  /*7520*/  HMMA.16816.F32 R24, R136.reuse, R30, R24 ;  /* 0x0000001e8818723c */ /* 0x040fe60000001818 */
[----:B------:R-:W-:Y:S01]  /*7530*/  MUFU.EX2 R174, R174 ;  /* 0x000000ae00ae7308 */ /* 0x000fe20000000800 */
[C---:B------:R-:W-:Y:S02]  /*7540*/  FMUL.FTZ R29, R3.reuse, R117 ;  /* 0x00000075031d7220 */ /* 0x040fe40000410000 */
[C---:B------:R-:W-:Y:S02]  /*7550*/  FMUL.FTZ R51, R2.reuse, R51 ;  /* 0x0000003302337220 */ /* 0x040fe40000410000 */
[C---:B------:R-:W-:Y:S04]  /*7560*/  FMUL.FTZ R30, R2.reuse, R118 ;  /* 0x00000076021e7220 */ /* 0x040fe80000410000 */
[C---:B------:R-:W-:Y:S01]  /*7570*/  FMUL.FTZ R31, R2.reuse, R119 ;  /* 0x00000077021f7220 */ /* 0x040fe20000410000 */
[----:B------:R-:W-:Y:S01]  /*7580*/  MUFU.EX2 R221, R221 ;  /* 0x000000dd00dd7308 */ /* 0x000fe20000000800 */
[----:B------:R-:W-:Y:S01]  /*7590*/  LDSM.16.MT88.4 R116, [R190+0x900] ;  /* 0x00090000be74783b */ /* 0x000fe20000004200 */
[C---:B------:R-:W-:Y:S02]  /*75a0*/  FMUL.FTZ R54, R2.reuse, R54 ;  /* 0x0000003602367220 */ /* 0x040fe40000410000 */
[C---:B------:R-:W-:Y:S02]  /*75b0*/  FMUL.FTZ R55, R2.reuse, R55 ;  /* 0x0000003702377220 */ /* 0x040fe40000410000 */
[C---:B---3--:R-:W-:Y:S03]  /*75c0*/  HMMA.16816.F32 R28, R136.reuse, R100, R28 ;  /* 0x00000064881c723c */ /* 0x048fe6000000181c */
[C---:B------:R-:W-:Y:S01]  /*75d0*/  FMUL.FTZ R58, R2.reuse, R58 ;  /* 0x0000003a023a7220 */ /* 0x040fe20000410000 */
[----:B------:R-:W-:Y:S01]  /*75e0*/  MUFU.EX2 R222, R222 ;  /* 0x000000de00de7308 */ /* 0x000fe20000000800 */
[C---:B------:R-:W-:Y:S02]  /*75f0*/  FMUL.FTZ R59, R2.reuse, R59 ;  /* 0x0000003b023b7220 */ /* 0x040fe40000410000 */
[C---:B------:R-:W-:Y:S01]  /*7600*/  FMUL.FTZ R61, R3.reuse, R61 ;  /* 0x0000003d033d7220 */ /* 0x040fe20000410000 */
[C---:B------:R-:W-:Y:S01]  /*7610*/  HMMA.16816.F32 R32, R136.reuse, R102, R32 ;  /* 0x000000668820723c */ /* 0x040fe20000001820 */
[----:B------:R-:W3:Y:S03]  /*7620*/  LDSM.16.MT88.4 R100, [R189+0x2100] ;  /* 0x00210000bd64783b */ /* 0x000ee60000004200 */
[C---:B------:R-:W-:Y:S02]  /*7630*/  FMUL.FTZ R62, R2.reuse, R62 ;  /* 0x0000003e023e7220 */ /* 0x040fe40000410000 */
[C---:B------:R-:W-:Y:S01]  /*7640*/  FMUL.FTZ R63, R2.reuse, R63 ;  /* 0x0000003f023f7220 */ /* 0x040fe20000410000 */
[----:B------:R-:W-:Y:S01]  /*7650*/  MUFU.EX2 R223, R223 ;  /* 0x000000df00df7308 */ /* 0x000fe20000000800 */
[C---:B------:R-:W-:Y:S04]  /*7660*/  HMMA.16816.F32 R36, R136.reuse, R104, R36 ;  /* 0x000000688824723c */ /* 0x040fe80000001824 */
[C---:B------:R-:W-:Y:S02]  /*7670*/  FMUL.FTZ R64, R3.reuse, R64 ;  /* 0x0000004003407220 */ /* 0x040fe40000410000 */
[C---:B------:R-:W-:Y:S02]  /*7680*/  FMUL.FTZ R65, R3.reuse, R65 ;  /* 0x0000004103417220 */ /* 0x040fe40000410000 */
[C---:B------:R-:W-:Y:S01]  /*7690*/  HMMA.16816.F32 R40, R136.reuse, R106, R40 ;  /* 0x0000006a8828723c */ /* 0x040fe20000001828 */
[----:B------:R-:W1:Y:S01]  /*76a0*/  LDSM.16.MT88.4 R104, [R188+0x2100] ;  /* 0x00210000bc68783b */ /* 0x000e620000004200 */
[----:B------:R-:W-:Y:S02]  /*76b0*/  MUFU.EX2 R224, R224 ;  /* 0x000000e000e07308 */ /* 0x000fe40000000800 */
[C---:B------:R-:W-:Y:S02]  /*76c0*/  FMUL.FTZ R66, R2.reuse, R66 ;  /* 0x0000004202427220 */ /* 0x040fe40000410000 */
[C---:B------:R-:W-:Y:S02]  /*76d0*/  FMUL.FTZ R67, R2.reuse, R67 ;  /* 0x0000004302437220 */ /* 0x040fe40000410000 */
[C---:B----4-:R-:W-:Y:S04]  /*76e0*/  HMMA.16816.F32 R44, R136.reuse, R108, R44 ;  /* 0x0000006c882c723c */ /* 0x050fe8000000182c */
[C---:B------:R-:W-:Y:S01]  /*76f0*/  FMUL.FTZ R68, R3.reuse, R68 ;  /* 0x0000004403447220 */ /* 0x040fe20000410000 */
[----:B------:R-:W-:Y:S01]  /*7700*/  MUFU.EX2 R225, R225 ;  /* 0x000000e100e17308 */ /* 0x000fe20000000800 */
[C---:B------:R-:W-:Y:S02]  /*7710*/  FMUL.FTZ R69, R3.reuse, R69 ;  /* 0x0000004503457220 */ /* 0x040fe40000410000 */
[C---:B------:R-:W-:Y:S01]  /*7720*/  HMMA.16816.F32 R48, R136.reuse, R110, R48 ;  /* 0x0000006e8830723c */ /* 0x040fe20000001830 */
[----:B------:R-:W4:Y:S03]  /*7730*/  LDSM.16.MT88.4 R108, [R195+0x4100] ;  /* 0x00410000c36c783b */ /* 0x000f260000004200 */
[C---:B------:R-:W-:Y:S02]  /*7740*/  FMUL.FTZ R70, R2.reuse, R70 ;  /* 0x0000004602467220 */ /* 0x040fe40000410000 */
[C---:B------:R-:W-:Y:S01]  /*7750*/  FMUL.FTZ R71, R2.reuse, R71 ;  /* 0x0000004702477220 */ /* 0x040fe20000410000 */
[----:B------:R-:W-:Y:S01]  /*7760*/  MUFU.EX2 R226, R226 ;  /* 0x000000e200e27308 */ /* 0x000fe20000000800 */
[C---:B------:R-:W-:Y:S01]  /*7770*/  FMUL.FTZ R72, R3.reuse, R72 ;  /* 0x0000004803487220 */ /* 0x040fe20000410000 */
[C---:B---3--:R-:W-:Y:S03]  /*7780*/  HMMA.16816.F32 R52, R136.reuse, R100, R52 ;  /* 0x000000648834723c */ /* 0x048fe60000001834 */
[C---:B------:R-:W-:Y:S02]  /*7790*/  FMUL.FTZ R73, R3.reuse, R73 ;  /* 0x0000004903497220 */ /* 0x040fe40000410000 */
[C---:B------:R-:W-:Y:S02]  /*77a0*/  FMUL.FTZ R74, R2.reuse, R74 ;  /* 0x0000004a024a7220 */ /* 0x040fe40000410000 */
[C---:B------:R-:W-:Y:S01]  /*77b0*/  FMUL.FTZ R75, R2.reuse, R75 ;  /* 0x0000004b024b7220 */ /* 0x040fe20000410000 */
[C---:B------:R-:W-:Y:S01]  /*77c0*/  HMMA.16816.F32 R56, R136.reuse, R102, R56 ;  /* 0x000000668838723c */ /* 0x040fe20000001838 */
[----:B------:R-:W3:Y:S01]  /*77d0*/  LDSM.16.MT88.4 R100, [R190+0x4100] ;  /* 0x00410000be64783b */ /* 0x000ee20000004200 */
[----:B------:R-:W-:Y:S02]  /*77e0*/  MUFU.EX2 R227, R227 ;  /* 0x000000e300e37308 */ /* 0x000fe40000000800 */
[C---:B------:R-:W-:Y:S02]  /*77f0*/  FMUL.FTZ R76, R3.reuse, R76 ;  /* 0x0000004c034c7220 */ /* 0x040fe40000410000 */
[C---:B------:R-:W-:Y:S02]  /*7800*/  FMUL.FTZ R77, R3.reuse, R77 ;  /* 0x0000004d034d7220 */ /* 0x040fe40000410000 */
[C---:B-1----:R-:W-:Y:S04]  /*7810*/  HMMA.16816.F32 R60, R136.reuse, R104, R60 ;  /* 0x00000068883c723c */ /* 0x042fe8000000183c */
[C---:B------:R-:W-:Y:S01]  /*7820*/  FMUL.FTZ R78, R2.reuse, R78 ;  /* 0x0000004e024e7220 */ /* 0x040fe20000410000 */
[----:B------:R-:W-:Y:S01]  /*7830*/  MUFU.EX2 R228, R228 ;  /* 0x000000e400e47308 */ /* 0x000fe20000000800 */
[C---:B------:R-:W-:Y:S02]  /*7840*/  FMUL.FTZ R79, R2.reuse, R79 ;  /* 0x0000004f024f7220 */ /* 0x040fe40000410000 */
[C---:B------:R-:W-:Y:S01]  /*7850*/  HMMA.16816.F32 R64, R136.reuse, R106, R64 ;  /* 0x0000006a8840723c */ /* 0x040fe20000001840 */
[----:B------:R-:W1:Y:S03]  /*7860*/  LDSM.16.MT88.4 R104, [R189+0x4100] ;  /* 0x00410000bd68783b */ /* 0x000e660000004200 */
[C---:B------:R-:W-:Y:S02]  /*7870*/  FMUL.FTZ R80, R3.reuse, R80 ;  /* 0x0000005003507220 */ /* 0x040fe40000410000 */
[C---:B------:R-:W-:Y:S01]  /*7880*/  FMUL.FTZ R81, R3.reuse, R81 ;  /* 0x0000005103517220 */ /* 0x040fe20000410000 */
[----:B------:R-:W-:Y:S01]  /*7890*/  MUFU.EX2 R229, R229 ;  /* 0x000000e500e57308 */ /* 0x000fe20000000800 */
[C---:B----4-:R-:W-:Y:S04]  /*78a0*/  HMMA.16816.F32 R68, R136.reuse, R108, R68 ;  /* 0x0000006c8844723c */ /* 0x050fe80000001844 */
[C---:B------:R-:W-:Y:S02]  /*78b0*/  FMUL.FTZ R82, R2.reuse, R82 ;  /* 0x0000005202527220 */ /* 0x040fe40000410000 */
[C---:B------:R-:W-:Y:S02]  /*78c0*/  FMUL.FTZ R83, R2.reuse, R83 ;  /* 0x0000005302537220 */ /* 0x040fe40000410000 */
[C---:B------:R-:W-:Y:S01]  /*78d0*/  HMMA.16816.F32 R72, R136.reuse, R110, R72 ;  /* 0x0000006e8848723c */ /* 0x040fe20000001848 */
[----:B------:R-:W4:Y:S01]  /*78e0*/  LDSM.16.MT88.4 R108, [R188+0x4100] ;  /* 0x00410000bc6c783b */ /* 0x000f220000004200 */
[----:B------:R-:W-:Y:S02]  /*78f0*/  MUFU.EX2 R231, R231 ;  /* 0x000000e700e77308 */ /* 0x000fe40000000800 */
[C---:B------:R-:W-:Y:S02]  /*7900*/  FMUL.FTZ R84, R3.reuse, R84 ;  /* 0x0000005403547220 */ /* 0x040fe40000410000 */
[----:B------:R-:W-:Y:S02]  /*7910*/  FMUL.FTZ R85, R3, R85 ;  /* 0x0000005503557220 */ /* 0x000fe40000410000 */
[C---:B------:R-:W-:Y:S01]  /*7920*/  FMUL.FTZ R86, R2.reuse, R86 ;  /* 0x0000005602567220 */ /* 0x040fe20000410000 */
[C---:B---3--:R-:W-:Y:S03]  /*7930*/  HMMA.16816.F32 R76, R136.reuse, R100, R76 ;  /* 0x00000064884c723c */ /* 0x048fe6000000184c */
[C---:B------:R-:W-:Y:S01]  /*7940*/  FMUL.FTZ R87, R2.reuse, R87 ;  /* 0x0000005702577220 */ /* 0x040fe20000410000 */
[----:B------:R-:W-:Y:S01]  /*7950*/  MUFU.EX2 R232, R232 ;  /* 0x000000e800e87308 */ /* 0x000fe20000000800 */
[--C-:B------:R-:W-:Y:S02]  /*7960*/  FFMA.FTZ R171, R171, c[0x0][0x2d0], -R144.reuse ;  /* 0x0000b400abab7a23 */ /* 0x100fe40000010890 */
[C---:B------:R-:W-:Y:S01]  /*7970*/  FMUL.FTZ R88, R3.reuse, R88 ;  /* 0x0000005803587220 */ /* 0x040fe20000410000 */
[C---:B------:R-:W-:Y:S04]  /*7980*/  HMMA.16816.F32 R80, R136.reuse, R102, R80 ;  /* 0x000000668850723c */ /* 0x040fe80000001850 */
[----:B------:R-:W-:Y:S01]  /*7990*/  FMUL.FTZ R89, R3, R89 ;  /* 0x0000005903597220 */ /* 0x000fe20000410000 */
[----:B------:R-:W-:Y:S01]  /*79a0*/  F2FP.PACK_AB R100, R167, R166 ;  /* 0x000000a6a764723e */ /* 0x000fe200000000ff */
[C---:B------:R-:W-:Y:S01]  /*79b0*/  FMUL.FTZ R90, R2.reuse, R90 ;  /* 0x0000005a025a7220 */ /* 0x040fe20000410000 */
[----:B--2---:R-:W-:Y:S01]  /*79c0*/  F2FP.PACK_AB R102, R169, R168 ;  /* 0x000000a8a966723e */ /* 0x004fe200000000ff */
[C---:B-1----:R-:W-:Y:S01]  /*79d0*/  HMMA.16816.F32 R84, R136.reuse, R104, R84 ;  /* 0x000000688854723c */ /* 0x042fe20000001854 */
[----:B------:R-:W1:Y:S03]  /*79e0*/  MUFU.EX2 R171, R171 ;  /* 0x000000ab00ab7308 */ /* 0x000e660000000800 */
[C---:B------:R-:W-:Y:S01]  /*79f0*/  FMUL.FTZ R91, R2.reuse, R91 ;  /* 0x0000005b025b7220 */ /* 0x040fe20000410000 */
[----:B-----5:R-:W-:Y:S01]  /*7a00*/  F2FP.PACK_AB R103, R173, R172 ;  /* 0x000000acad67723e */ /* 0x020fe200000000ff */
[C---:B------:R-:W-:Y:S02]  /*7a10*/  FMUL.FTZ R92, R3.reuse, R92 ;  /* 0x0000005c035c7220 */ /* 0x040fe40000410000 */
[C---:B------:R-:W-:Y:S03]  /*7a20*/  FMUL.FTZ R93, R3.reuse, R93 ;  /* 0x0000005d035d7220 */ /* 0x040fe60000410000 */
[C---:B------:R-:W-:Y:S01]  /*7a30*/  HMMA.16816.F32 R88, R136.reuse, R106, R88 ;  /* 0x0000006a8858723c */ /* 0x040fe20000001858 */
[----:B------:R-:W2:Y:S01]  /*7a40*/  LDSM.16.MT88.4 R104, [R189+0x900] ;  /* 0x00090000bd68783b */ /* 0x000ea20000004200 */
[----:B------:R-:W-:Y:S01]  /*7a50*/  MUFU.EX2 R233, R233 ;  /* 0x000000e900e97308 */ /* 0x000fe20000000800 */
[C---:B------:R-:W-:Y:S02]  /*7a60*/  FMUL.FTZ R94, R2.reuse, R94 ;  /* 0x0000005e025e7220 */ /* 0x040fe40000410000 */
[C---:B------:R-:W-:Y:S02]  /*7a70*/  FMUL.FTZ R95, R2.reuse, R95 ;  /* 0x0000005f025f7220 */ /* 0x040fe40000410000 */
[C---:B------:R-:W-:Y:S02]  /*7a80*/  FMUL.FTZ R96, R3.reuse, R96 ;  /* 0x0000006003607220 */ /* 0x040fe40000410000 */
[----:B------:R-:W-:Y:S03]  /*7a90*/  FMUL.FTZ R97, R3, R97 ;  /* 0x0000006103617220 */ /* 0x000fe60000410000 */
[C---:B----4-:R-:W-:Y:S03]  /*7aa0*/  HMMA.16816.F32 R92, R136.reuse, R108, R92 ;  /* 0x0000006c885c723c */ /* 0x050fe6000000185c */
[C---:B------:R-:W-:Y:S01]  /*7ab0*/  FMUL.FTZ R98, R2.reuse, R98 ;  /* 0x0000006202627220 */ /* 0x040fe20000410000 */
[----:B-1----:R-:W-:Y:S01]  /*7ac0*/  F2FP.PACK_AB R101, R171, R170 ;  /* 0x000000aaab65723e */ /* 0x002fe200000000ff */
[C---:B------:R-:W-:Y:S02]  /*7ad0*/  FMUL.FTZ R99, R2.reuse, R99 ;  /* 0x0000006302637220 */ /* 0x040fe40000410000 */
[--C-:B------:R-:W-:Y:S02]  /*7ae0*/  FFMA.FTZ R175, R175, c[0x0][0x2d0], -R144.reuse ;  /* 0x0000b400afaf7a23 */ /* 0x100fe40000010890 */
[----:B------:R-:W-:Y:S03]  /*7af0*/  FFMA.FTZ R144, R133, c[0x0][0x2d0], -R144 ;  /* 0x0000b40085907a23 */ /* 0x000fe60000010890 */
[----:B------:R-:W-:Y:S01]  /*7b00*/  HMMA.16816.F32 R96, R136, R110, R96 ;  /* 0x0000006e8860723c */ /* 0x000fe20000001860 */
[----:B------:R-:W1:Y:S01]  /*7b10*/  LDSM.16.MT88.4 R108, [R188+0x2900] ;  /* 0x00290000bc6c783b */ /* 0x000e620000004200 */
[----:B------:R3:W-:Y:S01]  /*7b20*/  MUFU.EX2 R234, R144 ;  /* 0x0000009000ea7308 */ /* 0x0007e20000000800 */
[----:B------:R-:W-:Y:S01]  /*7b30*/  FFMA.FTZ R160, R3, R210, R160 ;  /* 0x000000d203a07223 */ /* 0x000fe200000100a0 */
[----:B------:R-:W-:Y:S01]  /*7b40*/  MOV R3, R0 ;  /* 0x0000000000037202 */ /* 0x000fe20000000f00 */
[----:B------:R-:W-:Y:S02]  /*7b50*/  FFMA.FTZ R165, R2, R211, R165 ;  /* 0x000000d302a57223 */ /* 0x000fe400000100a5 */
[----:B------:R-:W-:Y:S01]  /*7b60*/  FADD.FTZ R135, R135, R160 ;  /* 0x000000a087877221 */ /* 0x000fe20000010000 */
[C---:B------:R-:W-:Y:S01]  /*7b70*/  HMMA.16816.F32 R4, R100.reuse, R112, R4 ;  /* 0x000000706404723c */ /* 0x040fe20000001804 */
[----:B------:R-:W-:Y:S03]  /*7b80*/  LDSM.16.MT88.4 R136, [R189+0x3100] ;  /* 0x00310000bd88783b */ /* 0x000fe60000004200 */
[----:B------:R-:W4:Y:S01]  /*7b90*/  MUFU.EX2 R175, R175 ;  /* 0x000000af00af7308 */ /* 0x000f220000000800 */
[----:B------:R-:W-:Y:S02]  /*7ba0*/  FADD.FTZ R164, R164, R165 ;  /* 0x000000a5a4a47221 */ /* 0x000fe40000010000 */
[----:B------:R-:W-:Y:S01]  /*7bb0*/  FADD.FTZ R134, R134, R135 ;  /* 0x0000008786867221 */ /* 0x000fe20000010000 */
[C---:B------:R-:W-:Y:S01]  /*7bc0*/  HMMA.16816.F32 R8, R100.reuse, R114, R8 ;  /* 0x000000726408723c */ /* 0x040fe20000001808 */
[----:B------:R-:W-:Y:S03]  /*7bd0*/  LDSM.16.MT88.4 R112, [R190+0x4900] ;  /* 0x00490000be70783b */ /* 0x000fe60000004200 */
[----:B------:R-:W-:Y:S04]  /*7be0*/  FADD.FTZ R161, R161, R134 ;  /* 0x00000086a1a17221 */ /* 0x000fe80000010000 */
[C---:B------:R-:W-:Y:S01]  /*7bf0*/  HMMA.16816.F32 R12, R100.reuse, R116, R12 ;  /* 0x00000074640c723c */ /* 0x040fe2000000180c */
[----:B---3--:R-:W-:Y:S03]  /*7c00*/  LDSM.16.MT88.4 R144, [R190+0x3900] ;  /* 0x00390000be90783b */ /* 0x008fe60000004200 */
[----:B------:R-:W-:Y:S04]  /*7c10*/  FADD.FTZ R166, R166, R161 ;  /* 0x000000a1a6a67221 */ /* 0x000fe80000010000 */
[C---:B------:R-:W-:Y:S01]  /*7c20*/  HMMA.16816.F32 R16, R100.reuse, R118, R16 ;  /* 0x000000766410723c */ /* 0x040fe20000001810 */
[----:B------:R-:W-:Y:S03]  /*7c30*/  LDSM.16.MT88.4 R116, [R189+0x4900] ;  /* 0x00490000bd74783b */ /* 0x000fe60000004200 */
[----:B------:R-:W-:Y:S04]  /*7c40*/  FADD.FTZ R167, R167, R166 ;  /* 0x000000a6a7a77221 */ /* 0x000fe80000010000 */
[C---:B--2---:R-:W-:Y:S04]  /*7c50*/  HMMA.16816.F32 R20, R100.reuse, R104, R20 ;  /* 0x000000686414723c */ /* 0x044fe80000001814 */
[----:B------:R-:W-:Y:S04]  /*7c60*/  FADD.FTZ R168, R168, R167 ;  /* 0x000000a7a8a87221 */ /* 0x000fe80000010000 */
[C---:B------:R-:W-:Y:S01]  /*7c70*/  HMMA.16816.F32 R24, R100.reuse, R106, R24 ;  /* 0x0000006a6418723c */ /* 0x040fe20000001818 */
[----:B------:R-:W2:Y:S03]  /*7c80*/  LDSM.16.MT88.4 R104, [R195+0x4900] ;  /* 0x00490000c368783b */ /* 0x000ea60000004200 */
[----:B------:R-:W-:Y:S04]  /*7c90*/  FADD.FTZ R169, R169, R168 ;  /* 0x000000a8a9a97221 */ /* 0x000fe80000010000 */
        /* <DEDUP_REMOVED lines=20> */
[----:B------:R-:W3:Y:S07]  /*7de0*/  LDSM.16.MT88.4 R112, [R189+0x1100] ;  /* 0x00110000bd70783b */ /* 0x000eee0000004200 */
[C---:B------:R-:W-:Y:S08]  /*7df0*/  HMMA.16816.F32 R84, R100.reuse, R116, R84 ;  /* 0x000000746454723c */ /* 0x040ff00000001854 */
[C---:B------:R-:W-:Y:S01]  /*7e00*/  HMMA.16816.F32 R88, R100.reuse, R118, R88 ;  /* 0x000000766458723c */ /* 0x040fe20000001858 */
[----:B------:R-:W5:Y:S07]  /*7e10*/  LDSM.16.MT88.4 R116, [R195+0x3100] ;  /* 0x00310000c374783b */ /* 0x000f6e0000004200 */
[C---:B-1----:R-:W-:Y:S08]  /*7e20*/  HMMA.16816.F32 R92, R100.reuse, R108, R92 ;  /* 0x0000006c645c723c */ /* 0x042ff0000000185c */
[----:B------:R-:W-:Y:S01]  /*7e30*/  HMMA.16816.F32 R96, R100, R110, R96 ;  /* 0x0000006e6460723c */ /* 0x000fe20000001860 */
[----:B------:R-:W-:Y:S06]  /*7e40*/  LDSM.16.MT88.4 R108, [R195+0x5100] ;  /* 0x00510000c36c783b */ /* 0x000fec0000004200 */
[----:B------:R-:W-:Y:S01]  /*7e50*/  F2FP.PACK_AB R100, R221, R174 ;  /* 0x000000aedd64723e */ /* 0x000fe200000000ff */
[----:B------:R-:W-:Y:S01]  /*7e60*/  FADD.FTZ R174, R174, R169 ;  /* 0x000000a9aeae7221 */ /* 0x000fe20000010000 */
[----:B------:R-:W-:Y:S03]  /*7e70*/  F2FP.PACK_AB R102, R223, R222 ;  /* 0x000000dedf66723e */ /* 0x000fe600000000ff */
[----:B----4-:R-:W-:Y:S01]  /*7e80*/  F2FP.PACK_AB R101, R224, R175 ;  /* 0x000000afe065723e */ /* 0x010fe200000000ff */
[----:B------:R-:W-:Y:S01]  /*7e90*/  FADD.FTZ R221, R221, R174 ;  /* 0x000000aedddd7221 */ /* 0x000fe20000010000 */
[----:B------:R-:W-:Y:S03]  /*7ea0*/  F2FP.PACK_AB R103, R226, R225 ;  /* 0x000000e1e267723e */ /* 0x000fe600000000ff */
[----:B------:R-:W-:Y:S04]  /*7eb0*/  FADD.FTZ R222, R222, R221 ;  /* 0x000000dddede7221 */ /* 0x000fe80000010000 */
[C---:B--2---:R-:W-:Y:S03]  /*7ec0*/  HMMA.16816.F32 R4, R100.reuse, R104, R4 ;  /* 0x000000686404723c */ /* 0x044fe60000001804 */
[----:B------:R-:W-:Y:S05]  /*7ed0*/  FADD.FTZ R222, R223, R222 ;  /* 0x000000dedfde7221 */ /* 0x000fea0000010000 */
[C---:B------:R-:W-:Y:S01]  /*7ee0*/  HMMA.16816.F32 R8, R100.reuse, R106, R8 ;  /* 0x0000006a6408723c */ /* 0x040fe20000001808 */
[----:B------:R-:W1:Y:S07]  /*7ef0*/  LDSM.16.MT88.4 R104, [R188+0x3100] ;  /* 0x00310000bc68783b */ /* 0x000e6e0000004200 */
[C---:B------:R-:W-:Y:S08]  /*7f00*/  HMMA.16816.F32 R12, R100.reuse, R120, R12 ;  /* 0x00000078640c723c */ /* 0x040ff0000000180c */
[C---:B------:R-:W-:Y:S01]  /*7f10*/  HMMA.16816.F32 R16, R100.reuse, R122, R16 ;  /* 0x0000007a6410723c */ /* 0x040fe20000001810 */
[----:B------:R-:W-:Y:S07]  /*7f20*/  LDSM.16.MT88.4 R120, [R188+0x1900] ;  /* 0x00190000bc78783b */ /* 0x000fee0000004200 */
[C---:B---3--:R-:W-:Y:S08]  /*7f30*/  HMMA.16816.F32 R20, R100.reuse, R112, R20 ;  /* 0x000000706414723c */ /* 0x048ff00000001814 */
[C---:B------:R-:W-:Y:S01]  /*7f40*/  HMMA.16816.F32 R24, R100.reuse, R114, R24 ;  /* 0x000000726418723c */ /* 0x040fe20000001818 */
[----:B------:R-:W2:Y:S07]  /*7f50*/  LDSM.16.MT88.4 R112, [R190+0x5100] ;  /* 0x00510000be70783b */ /* 0x000eae0000004200 */
[C---:B------:R-:W-:Y:S08]  /*7f60*/  HMMA.16816.F32 R28, R100.reuse, R124, R28 ;  /* 0x0000007c641c723c */ /* 0x040ff0000000181c */
[C---:B------:R-:W-:Y:S01]  /*7f70*/  HMMA.16816.F32 R32, R100.reuse, R126, R32 ;  /* 0x0000007e6420723c */ /* 0x040fe20000001820 */
[----:B------:R-:W-:Y:S07]  /*7f80*/  LDSM.16.MT88.4 R124, [R195+0x1900] ;  /* 0x00190000c37c783b */ /* 0x000fee0000004200 */
[C---:B-----5:R-:W-:Y:S08]  /*7f90*/  HMMA.16816.F32 R36, R100.reuse, R116, R36 ;  /* 0x000000746424723c */ /* 0x060ff00000001824 */
[C---:B------:R-:W-:Y:S01]  /*7fa0*/  HMMA.16816.F32 R40, R100.reuse, R118, R40 ;  /* 0x000000766428723c */ /* 0x040fe20000001828 */
[----:B------:R-:W3:Y:S07]  /*7fb0*/  LDSM.16.MT88.4 R116, [R189+0x5100] ;  /* 0x00510000bd74783b */ /* 0x000eee0000004200 */
[C---:B------:R-:W-:Y:S08]  /*7fc0*/  HMMA.16816.F32 R44, R100.reuse, R128, R44 ;  /* 0x00000080642c723c */ /* 0x040ff0000000182c */
[C---:B------:R-:W-:Y:S08]  /*7fd0*/  HMMA.16816.F32 R48, R100.reuse, R130, R48 ;  /* 0x000000826430723c */ /* 0x040ff00000001830 */
[C---:B------:R-:W-:Y:S07]  /*7fe0*/  HMMA.16816.F32 R52, R100.reuse, R136, R52 ;  /* 0x000000886434723c */ /* 0x040fee0000001834 */
[----:B------:R-:W-:Y:S01]  /*7ff0*/  F2FP.PACK_AB R136, R228, R227 ;  /* 0x000000e3e488723e */ /* 0x000fe200000000ff */
[C---:B------:R-:W-:Y:S04]  /*8000*/  HMMA.16816.F32 R56, R100.reuse, R138, R56 ;  /* 0x0000008a6438723c */ /* 0x040fe80000001838 */
[----:B------:R-:W-:Y:S01]  /*8010*/  F2FP.PACK_AB R137, R232, R231 ;  /* 0x000000e7e889723e */ /* 0x000fe200000000ff */
[----:B------:R-:W-:Y:S02]  /*8020*/  FADD.FTZ R227, R227, R222 ;  /* 0x000000dee3e37221 */ /* 0x000fe40000010000 */
[----:B------:R-:W-:Y:S01]  /*8030*/  F2FP.PACK_AB R138, R230, R229 ;  /* 0x000000e5e68a723e */ /* 0x000fe200000000ff */
[C---:B-1----:R-:W-:Y:S04]  /*8040*/  HMMA.16816.F32 R60, R100.reuse, R104, R60 ;  /* 0x00000068643c723c */ /* 0x042fe8000000183c */
[----:B------:R-:W-:Y:S01]  /*8050*/  F2FP.PACK_AB R139, R234, R233 ;  /* 0x000000e9ea8b723e */ /* 0x000fe200000000ff */
[----:B------:R-:W-:Y:S03]  /*8060*/  FADD.FTZ R228, R228, R227 ;  /* 0x000000e3e4e47221 */ /* 0x000fe60000010000 */
[C---:B------:R-:W-:Y:S01]  /*8070*/  HMMA.16816.F32 R64, R100.reuse, R106, R64 ;  /* 0x0000006a6440723c */ /* 0x040fe20000001840 */
[----:B------:R-:W1:Y:S03]  /*8080*/  LDSM.16.MT88.4 R104, [R188+0x5100] ;  /* 0x00510000bc68783b */ /* 0x000e660000004200 */
[----:B------:R-:W-:Y:S04]  /*8090*/  FADD.FTZ R229, R229, R228 ;  /* 0x000000e4e5e57221 */ /* 0x000fe80000010000 */
[C---:B------:R-:W-:Y:S04]  /*80a0*/  HMMA.16816.F32 R68, R100.reuse, R108, R68 ;  /* 0x0000006c6444723c */ /* 0x040fe80000001844 */
[----:B------:R-:W-:Y:S04]  /*80b0*/  FADD.FTZ R210, R230, R229 ;  /* 0x000000e5e6d27221 */ /* 0x000fe80000010000 */
[C---:B------:R-:W-:Y:S01]  /*80c0*/  HMMA.16816.F32 R72, R100.reuse, R110, R72 ;  /* 0x0000006e6448723c */ /* 0x040fe20000001848 */
[----:B------:R-:W4:Y:S07]  /*80d0*/  LDSM.16.MT88.4 R108, [R190+0x1900] ;  /* 0x00190000be6c783b */ /* 0x000f2e0000004200 */
[C---:B--2---:R-:W-:Y:S08]  /*80e0*/  HMMA.16816.F32 R76, R100.reuse, R112, R76 ;  /* 0x00000070644c723c */ /* 0x044ff0000000184c */
[C---:B------:R-:W-:Y:S01]  /*80f0*/  HMMA.16816.F32 R80, R100.reuse, R114, R80 ;  /* 0x000000726450723c */ /* 0x040fe20000001850 */
[----:B------:R-:W2:Y:S07]  /*8100*/  LDSM.16.MT88.4 R112, [R189+0x1900] ;  /* 0x00190000bd70783b */ /* 0x000eae0000004200 */
[C---:B---3--:R-:W-:Y:S08]  /*8110*/  HMMA.16816.F32 R84, R100.reuse, R116, R84 ;  /* 0x000000746454723c */ /* 0x048ff00000001854 */
[C---:B------:R-:W-:Y:S08]  /*8120*/  HMMA.16816.F32 R88, R100.reuse, R118, R88 ;  /* 0x000000766458723c */ /* 0x040ff00000001858 */
[C---:B-1----:R-:W-:Y:S08]  /*8130*/  HMMA.16816.F32 R92, R100.reuse, R104, R92 ;  /* 0x00000068645c723c */ /* 0x042ff0000000185c */
[----:B------:R-:W-:Y:S08]  /*8140*/  HMMA.16816.F32 R96, R100, R106, R96 ;  /* 0x0000006a6460723c */ /* 0x000ff00000001860 */
[C---:B------:R-:W-:Y:S01]  /*8150*/  HMMA.16816.F32 R128, R136.reuse, R124, R4 ;  /* 0x0000007c8880723c */ /* 0x040fe20000001804 */
[----:B------:R-:W1:Y:S07]  /*8160*/  LDSM.16.MT88.4 R4, [R190+0x5900] ;  /* 0x00590000be04783b */ /* 0x000e6e0000004200 */
[C---:B------:R-:W-:Y:S01]  /*8170*/  HMMA.16816.F32 R124, R136.reuse, R126, R8 ;  /* 0x0000007e887c723c */ /* 0x040fe20000001808 */
[----:B------:R-:W3:Y:S07]  /*8180*/  LDSM.16.MT88.4 R8, [R189+0x5900] ;  /* 0x00590000bd08783b */ /* 0x000eee0000004200 */
[C---:B----4-:R-:W-:Y:S01]  /*8190*/  HMMA.16816.F32 R100, R136.reuse, R108, R12 ;  /* 0x0000006c8864723c */ /* 0x050fe2000000180c */
[----:B------:R-:W4:Y:S07]  /*81a0*/  LDSM.16.MT88.4 R12, [R188+0x5900] ;  /* 0x00590000bc0c783b */ /* 0x000f2e0000004200 */
[C---:B------:R-:W-:Y:S08]  /*81b0*/  HMMA.16816.F32 R104, R136.reuse, R110, R16 ;  /* 0x0000006e8868723c */ /* 0x040ff00000001810 */
[C---:B--2---:R-:W-:Y:S08]  /*81c0*/  HMMA.16816.F32 R108, R136.reuse, R112, R20 ;  /* 0x00000070886c723c */ /* 0x044ff00000001814 */
[C---:B------:R-:W-:Y:S08]  /*81d0*/  HMMA.16816.F32 R112, R136.reuse, R114, R24 ;  /* 0x000000728870723c */ /* 0x040ff00000001818 */
        /* <DEDUP_REMOVED lines=12> */
[C---:B-1----:R-:W-:Y:S07]  /*82a0*/  HMMA.16816.F32 R76, R136.reuse, R4, R76 ;  /* 0x00000004884c723c */ /* 0x042fee000000184c */
[----:B------:R-:W-:Y:S01]  /*82b0*/  FADD.FTZ R5, R163, R164 ;  /* 0x000000a4a3057221 */ /* 0x000fe20000010000 */
[C---:B------:R-:W-:Y:S04]  /*82c0*/  HMMA.16816.F32 R80, R136.reuse, R6, R80 ;  /* 0x000000068850723c */ /* 0x040fe80000001850 */
[----:B------:R-:W-:Y:S04]  /*82d0*/  FADD.FTZ R5, R162, R5 ;  /* 0x00000005a2057221 */ /* 0x000fe80000010000 */
[C---:B---3--:R-:W-:Y:S04]  /*82e0*/  HMMA.16816.F32 R84, R136.reuse, R8, R84 ;  /* 0x000000088854723c */ /* 0x048fe80000001854 */
[----:B------:R-:W-:Y:S04]  /*82f0*/  FADD.FTZ R170, R170, R5 ;  /* 0x00000005aaaa7221 */ /* 0x000fe80000010000 */
[C---:B------:R-:W-:Y:S04]  /*8300*/  HMMA.16816.F32 R88, R136.reuse, R10, R88 ;  /* 0x0000000a8858723c */ /* 0x040fe80000001858 */
[----:B------:R-:W-:Y:S04]  /*8310*/  FADD.FTZ R171, R171, R170 ;  /* 0x000000aaabab7221 */ /* 0x000fe80000010000 */
[----:B------:R-:W-:Y:S01]  /*8320*/  FADD.FTZ R2, R172, R171 ;  /* 0x000000abac027221 */ /* 0x000fe20000010000 */
[C---:B----4-:R-:W-:Y:S03]  /*8330*/  HMMA.16816.F32 R92, R136.reuse, R12, R92 ;  /* 0x0000000c885c723c */ /* 0x050fe6000000185c */
[----:B------:R-:W-:Y:S04]  /*8340*/  FADD.FTZ R2, R173, R2 ;  /* 0x00000002ad027221 */ /* 0x000fe80000010000 */
[----:B------:R-:W-:Y:S01]  /*8350*/  FADD.FTZ R175, R175, R2 ;  /* 0x00000002afaf7221 */ /* 0x000fe20000010000 */
[-C--:B------:R-:W-:Y:S01]  /*8360*/  MOV R12, R132.reuse ;  /* 0x00000084000c7202 */ /* 0x080fe20000000f00 */
[----:B------:R-:W-:Y:S03]  /*8370*/  HMMA.16816.F32 R96, R136, R14, R96 ;  /* 0x0000000e8860723c */ /* 0x000fe60000001860 */
[----:B------:R-:W-:Y:S01]  /*8380*/  FADD.FTZ R224, R224, R175 ;  /* 0x000000afe0e07221 */ /* 0x000fe20000010000 */
[----:B------:R-:W-:Y:S03]  /*8390*/  MOV R2, R132 ;  /* 0x0000008400027202 */ /* 0x000fe60000000f00 */
[----:B------:R-:W-:Y:S05]  /*83a0*/  FADD.FTZ R225, R225, R224 ;  /* 0x000000e0e1e17221 */ /* 0x000fea0000010000 */
[----:B------:R-:W-:Y:S04]  /*83b0*/  FADD.FTZ R226, R226, R225 ;  /* 0x000000e1e2e27221 */ /* 0x000fe80000010000 */
[----:B------:R-:W-:Y:S04]  /*83c0*/  FADD.FTZ R231, R231, R226 ;  /* 0x000000e2e7e77221 */ /* 0x000fe80000010000 */
[----:B------:R-:W-:Y:S04]  /*83d0*/  FADD.FTZ R232, R232, R231 ;  /* 0x000000e7e8e87221 */ /* 0x000fe80000010000 */
[----:B------:R-:W-:Y:S04]  /*83e0*/  FADD.FTZ R211, R233, R232 ;  /* 0x000000e8e9d37221 */ /* 0x000fe80000010000 */
[----:B------:R-:W-:Y:S01]  /*83f0*/  FADD.FTZ R211, R234, R211 ;  /* 0x000000d3ead37221 */ /* 0x000fe20000010000 */
[----:B------:R-:W-:-:S05]  /*8400*/  @P0 BRA `(.L_x_371) ;  /* 0xffffcbe000000947 */ /* 0x000fca000383ffff */
.L_x_362:
[----:B------:R-:W1:Y:S01]  /*8410*/  S2UR UR7, SR_CTAID.X ;  /* 0x00000000000779c3 */ /* 0x000e620000002500 */
[----:B------:R-:W-:Y:S01]  /*8420*/  ULDC.64 UR4, c[0x0][0x2c8] ;  /* 0x0000b20000047ab9 */ /* 0x000fe20000000a00 */
[----:B------:R-:W-:Y:S01]  /*8430*/  PLOP3.LUT P0, PT, PT, PT, UP1, 0x40, 0x0 ;  /* 0x000000000000781c */ /* 0x000fe20003f0e818 */
[----:B------:R-:W-:-:S02]  /*8440*/  UMOV UR6, 0x1 ;  /* 0x0000000100067882 */ /* 0x000fc40000000000 */
[----:B-1----:R-:W-:-:S04]  /*8450*/  ULEA UR7, UR7, 0x7f, 0x7 ;  /* 0x0000007f07077891 */ /* 0x002fc8000f8e383f */
[----:B------:R-:W-:-:S03]  /*8460*/  UIMAD.WIDE.U32 UR18, UR7, UR4, URZ ;  /* 0x00000004071272a5 */ /* 0x000fc6000f8e003f */
[----:B------:R-:W-:Y:S02]  /*8470*/  ULDC UR4, c[0x0][0x168] ;  /* 0x00005a0000047ab9 */ /* 0x000fe40000000800 */
[----:B------:R-:W-:Y:S02]  /*8480*/  UIADD3 UR4, UR6, -UR4, URZ ;  /* 0x8000000406047290 */ /* 0x000fe4000fffe03f */
[----:B------:R-:W-:Y:S02]  /*8490*/  @UP2 USHF.R.U32.HI UR7, URZ, UR5, UR19 ;  /* 0x000000053f072299 */ /* 0x000fe40008011613 */
[----:B------:R-:W-:Y:S02]  /*84a0*/  ULDC UR6, c[0x0][0x324] ;  /* 0x0000c90000067ab9 */ /* 0x000fe40000000800 */
[----:B------:R-:W-:Y:S02]  /*84b0*/  ULDC UR5, c[0x0][0x1d0] ;  /* 0x0000740000057ab9 */ /* 0x000fe40000000800 */
[----:B------:R-:W-:-:S04]  /*84c0*/  UIADD3 UR7, UR7, UR5, UR4 ;  /* 0x0000000507077290 */ /* 0x000fc8000fffe004 */
[----:B------:R-:W-:Y:S01]  /*84d0*/  UIADD3 UR6, UR7, -UR6, URZ ;  /* 0x8000000607067290 */ /* 0x000fe2000fffe03f */
[----:B------:R-:W-:Y:S05]  /*84e0*/  @P0 BRA `(.L_x_372) ;  /* 0x0000014000000947 */ /* 0x000fea0003800000 */
        /* <DEDUP_REMOVED lines=11> */
.L_x_373:
[----:B------:R-:W-:Y:S02]  /*85a0*/  ULDC UR4, c[0x0][0x32c] ;  /* 0x0000cb0000047ab9 */ /* 0x000fe40000000800 */
[----:B------:R-:W-:-:S03]  /*85b0*/  UISETP.NE.AND UP0, UPT, UR4, 0x1, UPT ;  /* 0x000000010400788c */ /* 0x000fc6000bf05270 */
[----:B------:R-:W-:Y:S02]  /*85c0*/  ULDC.64 UR4, c[0x0][0x330] ;  /* 0x0000cc0000047ab9 */ /* 0x000fe40000000a00 */
[----:B------:R-:W-:-:S06]  /*85d0*/  UIMAD.WIDE.U32 UR18, UR7, UR4, URZ ;  /* 0x00000004071272a5 */ /* 0x000fcc000f8e003f */
[----:B------:R-:W-:Y:S02]  /*85e0*/  @UP0 USHF.R.U32.HI UR7, URZ, UR5, UR19 ;  /* 0x000000053f070299 */ /* 0x000fe40008011613 */
.L_x_374:
[----:B------:R-:W-:Y:S02]  /*85f0*/  ULDC UR4, c[0x0][0x32c] ;  /* 0x0000cb0000047ab9 */ /* 0x000fe40000000800 */
[----:B------:R-:W-:-:S04]  /*8600*/  UIMAD UR4, UR7, UR4, URZ ;  /* 0x00000004070472a4 */ /* 0x000fc8000f8e023f */
[----:B------:R-:W-:-:S04]  /*8610*/  UISETP.LT.AND UP0, UPT, UR6, UR4, UPT ;  /* 0x000000040600728c */ /* 0x000fc8000bf01270 */
[----:B------:R-:W-:-:S04]  /*8620*/  USEL UR6, UR6, UR4, !UP0 ;  /* 0x0000000406067287 */ /* 0x000fc8000c000000 */
.L_x_372:
[----:B------:R-:W-:-:S04]  /*8630*/  UIADD3 UR6, UR6, 0x3f, URZ ;  /* 0x0000003f06067890 */ /* 0x000fc8000fffe03f */
        /* <DEDUP_REMOVED lines=8> */
[----:B------:R-:W-:Y:S01]  /*86c0*/  IADD3 R218, P6, R200, 0x40, RZ ;  /* 0x00000040c8da7810 */ /* 0x000fe20007fde0ff */
[----:B------:R-:W-:Y:S01]  /*86d0*/  IMAD.MOV.U32 R133, RZ, RZ, R12 ;  /* 0x000000ffff857224 */ /* 0x000fe200078e000c */
[----:B------:R-:W-:Y:S01]  /*86e0*/  IADD3 R214, P4, R202, 0x40, RZ ;  /* 0x00000040cad67810 */ /* 0x000fe20007f9e0ff */
[----:B------:R-:W-:Y:S01]  /*86f0*/  IMAD.MOV.U32 R3, RZ, RZ, R0 ;  /* 0x000000ffff037224 */ /* 0x000fe200078e0000 */
[----:B------:R-:W-:Y:S01]  /*8700*/  IADD3 R216, P5, R200, 0x80, RZ ;  /* 0x00000080c8d87810 */ /* 0x000fe20007fbe0ff */
[----:B------:R-:W-:Y:S01]  /*8710*/  IMAD.X R217, RZ, RZ, R207, P6 ;  /* 0x000000ffffd97224 */ /* 0x000fe200030e06cf */
[----:B------:R-:W-:Y:S01]  /*8720*/  IADD3 R212, P0, R202, 0x80, RZ ;  /* 0x00000080cad47810 */ /* 0x000fe20007f1e0ff */
[----:B------:R-:W-:Y:S01]  /*8730*/  IMAD.X R213, RZ, RZ, R209, P4 ;  /* 0x000000ffffd57224 */ /* 0x000fe200020e06d1 */
[----:B------:R-:W-:Y:S01]  /*8740*/  IADD3.X R215, RZ, R207, RZ, P5, !PT ;  /* 0x000000cfffd77210 */ /* 0x000fe20002ffe4ff */
[----:B------:R-:W-:Y:S01]  /*8750*/  UMOV UR19, UR13 ;  /* 0x0000000d00137c82 */ /* 0x000fe20008000000 */
[----:B------:R-:W-:Y:S01]  /*8760*/  IADD3.X R134, RZ, R209, RZ, P0, !PT ;  /* 0x000000d1ff867210 */ /* 0x000fe200007fe4ff */
[----:B------:R-:W-:-:S02]  /*8770*/  ULDC.64 UR6, c[0x0][0x208] ;  /* 0x0000820000067ab9 */ /* 0x000fc40000000a00 */
[----:B------:R-:W-:Y:S02]  /*8780*/  ULDC.64 UR4, c[0x0][0x1e0] ;  /* 0x0000780000047ab9 */ /* 0x000fe40000000a00 */
.L_x_376:
        /* <DEDUP_REMOVED lines=10> */
[----:B------:R-:W-:Y:S01]  /*8830*/  @!UP3 UIADD3 UR13, UR23, UR13, URZ ;  /* 0x0000000d170db290 */ /* 0x000fe2000fffe03f */
[----:B------:R-:W-:Y:S02]  /*8840*/  @!P0 IADD3 R2, P6, R218, UR20, RZ ;  /* 0x00000014da028c10 */ /* 0x000fe4000ffde0ff */
[----:B------:R-:W-:Y:S01]  /*8850*/  @!P0 IADD3 R29, P4, R200, UR20, RZ ;  /* 0x00000014c81d8c10 */ /* 0x000fe2000ff9e0ff */
[----:B------:R-:W-:Y:S01]  /*8860*/  @!UP3 USHF.L.U64.HI UR13, UR22, 0x6, UR13 ;  /* 0x00000006160db899 */ /* 0x000fe2000801020d */
[----:B------:R-:W-:Y:S01]  /*8870*/  @!P0 IADD3 R0, P5, R216, UR20, RZ ;  /* 0x00000014d8008c10 */ /* 0x000fe2000ffbe0ff */
[----:B------:R-:W-:Y:S01]  /*8880*/  @!UP3 ULEA UR20, UP0, UR6, UR20, 0x5 ;  /* 0x000000140614b291 */ /* 0x000fe2000f80283f */
[----:B------:R-:W1:Y:S03]  /*8890*/  LDSM.16.M88.4 R8, [R197+0x6100] ;  /* 0x00610000c508783b */ /* 0x000e660000000200 */
[----:B------:R-:W-:Y:S02]  /*88a0*/  @!P0 IADD3.X R28, R207, UR13, RZ, P4, !PT ;  /* 0x0000000dcf1c8c10 */ /* 0x000fe4000a7fe4ff */
[C---:B------:R-:W-:Y:S03]  /*88b0*/  @!P0 LEA R164, P4, R29.reuse, c[0x0][0x1f8], 0x1 ;  /* 0x00007e001da48a11 */ /* 0x040fe600078808ff */
[----:B------:R-:W2:Y:S01]  /*88c0*/  LDSM.16.M88.4 R16, [R197+0x6900] ;  /* 0x00690000c510783b */ /* 0x000ea20000000200 */
[----:B------:R-:W-:Y:S02]  /*88d0*/  @!P0 LEA.HI.X R165, R29, c[0x0][0x1fc], R28, 0x1, P4 ;  /* 0x00007f001da58a11 */ /* 0x000fe400020f0c1c */
[C---:B------:R-:W-:Y:S02]  /*88e0*/  @!P0 LEA R168, P4, R0.reuse, c[0x0][0x1f8], 0x1 ;  /* 0x00007e0000a88a11 */ /* 0x040fe400078808ff */
[----:B------:R-:W-:Y:S03]  /*88f0*/  @!P0 IADD3.X R29, R215, UR13, RZ, P5, !PT ;  /* 0x0000000dd71d8c10 */ /* 0x000fe6000affe4ff */
[----:B------:R-:W3:Y:S01]  /*8900*/  LDSM.16.M88.4 R24, [R197+0x7100] ;  /* 0x00710000c518783b */ /* 0x000ee20000000200 */
[----:B------:R-:W-:Y:S02]  /*8910*/  @!P0 LEA.HI.X R169, R0, c[0x0][0x1fc], R29, 0x1, P4 ;  /* 0x00007f0000a98a11 */ /* 0x000fe400020f0c1d */
[----:B------:R-:W-:Y:S05]  /*8920*/  @!P0 IADD3 R0, P5, R218, UR20, RZ ;  /* 0x00000014da008c10 */ /* 0x000fea000ffbe0ff */
[----:B------:R-:W4:Y:S08]  /*8930*/  LDSM.16.M88.4 R136, [R197+0x7900] ;  /* 0x00790000c588783b */ /* 0x000f300000000200 */
[----:B------:R-:W-:Y:S01]  /*8940*/  LDSM.16.M88.4 R140, [R194+0xc100] ;  /* 0x00c10000c28c783b */ /* 0x000fe20000000200 */
[C---:B-1----:R-:W-:Y:S07]  /*8950*/  HMMA.16816.F32 R4, R32.reuse, R8, RZ ;  /* 0x000000082004723c */ /* 0x042fee00000018ff */
[----:B------:R-:W1:Y:S01]  /*8960*/  LDSM.16.M88.4 R144, [R196] ;  /* 0x00000000c490783b */ /* 0x000e620000000200 */
[C---:B------:R-:W-:Y:S07]  /*8970*/  HMMA.16816.F32 R8, R32.reuse, R10, RZ ;  /* 0x0000000a2008723c */ /* 0x040fee00000018ff */
[----:B------:R-:W5:Y:S01]  /*8980*/  LDSM.16.M88.4 R148, [R187] ;  /* 0x00000000bb94783b */ /* 0x000f620000000200 */
[C---:B--2---:R-:W-:Y:S07]  /*8990*/  HMMA.16816.F32 R12, R32.reuse, R16, RZ ;  /* 0x00000010200c723c */ /* 0x044fee00000018ff */
[----:B------:R-:W2:Y:S01]  /*89a0*/  LDSM.16.M88.4 R152, [R186] ;  /* 0x00000000ba98783b */ /* 0x000ea20000000200 */
[C---:B------:R-:W-:Y:S08]  /*89b0*/  HMMA.16816.F32 R16, R32.reuse, R18, RZ ;  /* 0x000000122010723c */ /* 0x040ff000000018ff */
[C---:B---3--:R-:W-:Y:S07]  /*89c0*/  HMMA.16816.F32 R20, R32.reuse, R24, RZ ;  /* 0x000000182014723c */ /* 0x048fee00000018ff */
[C---:B------:R-:W-:Y:S01]  /*89d0*/  @!P0 IADD3.X R25, R217.reuse, UR13, RZ, P6, !PT ;  /* 0x0000000dd9198c10 */ /* 0x040fe2000b7fe4ff */
[----:B------:R-:W-:Y:S01]  /*89e0*/  @!UP3 ULEA.HI.X UR13, UR6, UR13, UR7, 0x5, UP0 ;  /* 0x0000000d060db291 */ /* 0x000fe200080f2c07 */
[C---:B------:R-:W-:Y:S01]  /*89f0*/  @!P0 LEA R166, P6, R2.reuse, c[0x0][0x1f8], 0x1 ;  /* 0x00007e0002a68a11 */ /* 0x040fe200078c08ff */
[----:B------:R-:W-:Y:S03]  /*8a00*/  UISETP.GT.AND UP3, UPT, UR19, UR8, UPT ;  /* 0x000000081300728c */ /* 0x000fe6000bf64270 */
[----:B------:R-:W-:Y:S02]  /*8a10*/  @!P0 LEA.HI.X R167, R2, c[0x0][0x1fc], R25, 0x1, P6 ;  /* 0x00007f0002a78a11 */ /* 0x000fe400030f0c19 */
[C---:B------:R-:W-:Y:S01]  /*8a20*/  HMMA.16816.F32 R24, R32.reuse, R26, RZ ;  /* 0x0000001a2018723c */ /* 0x040fe200000018ff */
[----:B------:R-:W-:Y:S02]  /*8a30*/  @!P0 IADD3 R2, P4, R216, UR20, RZ ;  /* 0x00000014d8028c10 */ /* 0x000fe4000ff9e0ff */
[----:B------:R-:W-:Y:S02]  /*8a40*/  @!P0 IADD3 R132, P6, R200, UR20, RZ ;  /* 0x00000014c8848c10 */ /* 0x000fe4000ffde0ff */
[----:B------:R-:W-:Y:S02]  /*8a50*/  @!P0 IADD3.X R135, R217, UR13, RZ, P5, !PT ;  /* 0x0000000dd9878c10 */ /* 0x000fe4000affe4ff */
[----:B------:R-:W-:Y:S01]  /*8a60*/  @!P0 IADD3.X R157, R207, UR13, RZ, P6, !PT ;  /* 0x0000000dcf9d8c10 */ /* 0x000fe2000b7fe4ff */
[C---:B----4-:R-:W-:Y:S01]  /*8a70*/  HMMA.16816.F32 R28, R32.reuse, R136, RZ ;  /* 0x00000088201c723c */ /* 0x050fe200000018ff */
[----:B------:R-:W-:Y:S03]  /*8a80*/  @!P0 LEA R174, P6, R132, c[0x0][0x1f8], 0x1 ;  /* 0x00007e0084ae8a11 */ /* 0x000fe600078c08ff */
[----:B------:R-:W-:Y:S02]  /*8a90*/  @!P0 LEA R172, P5, R0, c[0x0][0x1f8], 0x1 ;  /* 0x00007e0000ac8a11 */ /* 0x000fe400078a08ff */
[----:B------:R-:W-:Y:S02]  /*8aa0*/  @!P0 LEA.HI.X R175, R132, c[0x0][0x1fc], R157, 0x1, P6 ;  /* 0x00007f0084af8a11 */ /* 0x000fe400030f0c9d */
[----:B------:R-:W-:Y:S01]  /*8ab0*/  HMMA.16816.F32 R32, R32, R138, RZ ;  /* 0x0000008a2020723c */ /* 0x000fe200000018ff */
[----:B------:R-:W-:Y:S01]  /*8ac0*/  @!P0 IADD3.X R137, R215, UR13, RZ, P4, !PT ;  /* 0x0000000dd7898c10 */ /* 0x000fe2000a7fe4ff */
[----:B------:R-:W-:Y:S02]  /*8ad0*/  UIADD3 UR13, UR19, -0x1, URZ ;  /* 0xffffffff130d7890 */ /* 0x000fe4000fffe03f */
[----:B------:R-:W-:Y:S02]  /*8ae0*/  @!P0 LEA R170, P4, R2, c[0x0][0x1f8], 0x1 ;  /* 0x00007e0002aa8a11 */ /* 0x000fe400078808ff */
[----:B------:R-:W-:Y:S01]  /*8af0*/  @!P0 LEA.HI.X R173, R0, c[0x0][0x1fc], R135, 0x1, P5 ;  /* 0x00007f0000ad8a11 */ /* 0x000fe200028f0c87 */
[----:B------:R-:W-:Y:S01]  /*8b00*/  @UP3 UIMAD.WIDE.U32 UR22, UR13, UR4, URZ ;  /* 0x000000040d1632a5 */ /* 0x000fe2000f8e003f */
[C---:B-1----:R-:W-:Y:S01]  /*8b10*/  HMMA.16816.F32 R4, R140.reuse, R144, R4 ;  /* 0x000000908c04723c */ /* 0x042fe20000001804 */
[----:B------:R-:W-:Y:S02]  /*8b20*/  @UP3 USHF.R.S32.HI UR20, URZ, 0x1f, UR13 ;  /* 0x0000001f3f143899 */ /* 0x000fe4000801140d */
[----:B------:R-:W-:Y:S02]  /*8b30*/  @UP3 USHF.L.U32 UR21, UR22, 0x6, URZ ;  /* 0x0000000616153899 */ /* 0x000fe4000800063f */
[----:B------:R-:W-:Y:S01]  /*8b40*/  @!P0 LEA.HI.X R171, R2, c[0x0][0x1fc], R137, 0x1, P4 ;  /* 0x00007f0002ab8a11 */ /* 0x000fe200020f0c89 */
[----:B------:R-:W-:Y:S01]  /*8b50*/  @UP3 UIMAD UR20, UR20, UR4, URZ ;  /* 0x00000004141432a4 */ /* 0x000fe2000f8e023f */
[----:B------:R-:W1:Y:S01]  /*8b60*/  LDSM.16.M88.4 R136, [R185] ;  /* 0x00000000b988783b */ /* 0x000e620000000200 */
[C---:B------:R-:W-:Y:S02]  /*8b70*/  HMMA.16816.F32 R8, R140.reuse, R146, R8 ;  /* 0x000000928c08723c */ /* 0x040fe40000001808 */
[----:B------:R-:W-:Y:S04]  /*8b80*/  @UP3 UIMAD UR20, UR13, UR5, UR20 ;  /* 0x000000050d1432a4 */ /* 0x000fe8000f8e0214 */
[----:B------:R-:W-:Y:S01]  /*8b90*/  @UP3 UIADD3 UR20, UR23, UR20, URZ ;  /* 0x0000001417143290 */ /* 0x000fe2000fffe03f */
[----:B------:R-:W-:Y:S01]  /*8ba0*/  @!PT LDS RZ, [RZ] ;  /* 0x00000000fffff984 */ /* 0x000fe20000000800 */
[----:B------:R-:W-:Y:S01]  /*8bb0*/  @!PT LDS RZ, [RZ] ;  /* 0x00000000fffff984 */ /* 0x000fe20000000800 */
[----:B------:R-:W-:Y:S01]  /*8bc0*/  @!PT LDS RZ, [RZ] ;  /* 0x00000000fffff984 */ /* 0x000fe20000000800 */
[----:B------:R3:W-:Y:S01]  /*8bd0*/  @!P0 LDGSTS.E.BYPASS.LTC128B.128 [R199+0x100], [R164.64], !P3 ;  /* 0x00100000a4c78fae */ /* 0x0007e2000d901d50 */
[C---:B-----5:R-:W-:Y:S02]  /*8be0*/  HMMA.16816.F32 R12, R140.reuse, R148, R12 ;  /* 0x000000948c0c723c */ /* 0x060fe4000000180c */
[----:B------:R-:W-:Y:S05]  /*8bf0*/  @UP3 USHF.L.U64.HI UR20, UR22, 0x6, UR20 ;  /* 0x0000000616143899 */ /* 0x000fea0008010214 */
[----:B------:R3:W-:Y:S01]  /*8c00*/  @!P0 LDGSTS.E.BYPASS.LTC128B.128 [R199+0x2100], [R166.64], !P2 ;  /* 0x02100000a6c78fae */ /* 0x0007e2000d101d50 */
[C---:B------:R-:W-:Y:S07]  /*8c10*/  HMMA.16816.F32 R16, R140.reuse, R150, R16 ;  /* 0x000000968c10723c */ /* 0x040fee0000001810 */
[----:B------:R4:W-:Y:S01]  /*8c20*/  @!P0 LDGSTS.E.BYPASS.LTC128B.128 [R199+0x4100], [R168.64], !P1 ;  /* 0x04100000a8c78fae */ /* 0x0009e2000c901d50 */
[C---:B--2---:R-:W-:Y:S07]  /*8c30*/  HMMA.16816.F32 R20, R140.reuse, R152, R20 ;  /* 0x000000988c14723c */ /* 0x044fee0000001814 */
[----:B------:R2:W-:Y:S01]  /*8c40*/  @!P0 LDGSTS.E.BYPASS.LTC128B.128 [R199+0x1100], [R174.64], !P3 ;  /* 0x01100000aec78fae */ /* 0x0005e2000d901d50 */
[C---:B------:R-:W-:Y:S07]  /*8c50*/  HMMA.16816.F32 R24, R140.reuse, R154, R24 ;  /* 0x0000009a8c18723c */ /* 0x040fee0000001818 */
[----:B------:R2:W-:Y:S01]  /*8c60*/  @!P0 LDGSTS.E.BYPASS.LTC128B.128 [R199+0x3100], [R172.64], !P2 ;  /* 0x03100000acc78fae */ /* 0x0005e2000d101d50 */
[C---:B-1----:R-:W-:Y:S07]  /*8c70*/  HMMA.16816.F32 R28, R140.reuse, R136, R28 ;  /* 0x000000888c1c723c */ /* 0x042fee000000181c */
[----:B------:R4:W-:Y:S01]  /*8c80*/  @!P0 LDGSTS.E.BYPASS.LTC128B.128 [R199+0x5100], [R170.64], !P1 ;  /* 0x05100000aac78fae */ /* 0x0009e2000c901d50 */
[----:B------:R-:W-:Y:S01]  /*8c90*/  HMMA.16816.F32 R32, R140, R138, R32 ;  /* 0x0000008a8c20723c */ /* 0x000fe20000001820 */
[----:B------:R-:W-:Y:S06]  /*8ca0*/  PLOP3.LUT P0, PT, PT, PT, UP3, 0x80, 0x0 ;  /* 0x000000000000781c */ /* 0x000fec0003f0f038 */
[----:B------:R-:W-:Y:S08]  /*8cb0*/  LDSM.16.M88.4 R156, [R193+0xc100] ;  /* 0x00c10000c19c783b */ /* 0x000ff00000000200 */
[----:B------:R-:W1:Y:S08]  /*8cc0*/  LDSM.16.M88.4 R160, [R192+0x6100] ;  /* 0x00610000c0a0783b */ /* 0x000e700000000200 */
[----:B------:R-:W5:Y:S08]  /*8cd0*/  LDSM.16.M88.4 R144, [R192+0x6900] ;  /* 0x00690000c090783b */ /* 0x000f700000000200 */
[----:B---3--:R-:W3:Y:S08]  /*8ce0*/  LDSM.16.M88.4 R164, [R192+0x7100] ;  /* 0x00710000c0a4783b */ /* 0x008ef00000000200 */
[----:B------:R-:W0:Y:S08]  /*8cf0*/  LDGDEPBAR ;  /* 0x00000000000079af */ /* 0x000e300000000000 */
[----:B------:R-:W2:Y:S01]  /*8d00*/  LDSM.16.M88.4 R148, [R192+0x7900] ;  /* 0x00790000c094783b */ /* 0x000ea20000000200 */
[C---:B-1----:R-:W-:Y:S07]  /*8d10*/  HMMA.16816.F32 R4, R156.reuse, R160, R4 ;  /* 0x000000a09c04723c */ /* 0x042fee0000001804 */
[----:B------:R-:W-:Y:S01]  /*8d20*/  LDSM.16.M88.4 R152, [R191+0xc100] ;  /* 0x00c10000bf98783b */ /* 0x000fe20000000200 */
[C---:B------:R-:W-:Y:S07]  /*8d30*/  HMMA.16816.F32 R8, R156.reuse, R162, R8 ;  /* 0x000000a29c08723c */ /* 0x040fee0000001808 */
[----:B----4-:R-:W1:Y:S01]  /*8d40*/  LDSM.16.M88.4 R168, [R184] ;  /* 0x00000000b8a8783b */ /* 0x010e620000000200 */
[C---:B-----5:R-:W-:Y:S07]  /*8d50*/  HMMA.16816.F32 R12, R156.reuse, R144, R12 ;  /* 0x000000909c0c723c */ /* 0x060fee000000180c */
[----:B------:R-:W4:Y:S01]  /*8d60*/  LDSM.16.M88.4 R136, [R184+0x800] ;  /* 0x00080000b888783b */ /* 0x000f220000000200 */
[C---:B------:R-:W-:Y:S07]  /*8d70*/  HMMA.16816.F32 R16, R156.reuse, R146, R16 ;  /* 0x000000929c10723c */ /* 0x040fee0000001810 */
[----:B------:R-:W5:Y:S01]  /*8d80*/  LDSM.16.M88.4 R140, [R184+0x1000] ;  /* 0x00100000b88c783b */ /* 0x000f620000000200 */
[C---:B---3--:R-:W-:Y:S07]  /*8d90*/  HMMA.16816.F32 R20, R156.reuse, R164, R20 ;  /* 0x000000a49c14723c */ /* 0x048fee0000001814 */
[----:B------:R-:W3:Y:S01]  /*8da0*/  LDSM.16.M88.4 R144, [R184+0x1800] ;  /* 0x00180000b890783b */ /* 0x000ee20000000200 */
[C---:B------:R-:W-:Y:S07]  /*8db0*/  HMMA.16816.F32 R24, R156.reuse, R166, R24 ;  /* 0x000000a69c18723c */ /* 0x040fee0000001818 */
[----:B------:R-:W-:Y:S01]  /*8dc0*/  LDSM.16.M88.4 R160, [R197+0x8900] ;  /* 0x00890000c5a0783b */ /* 0x000fe20000000200 */
[C---:B--2---:R-:W-:Y:S07]  /*8dd0*/  HMMA.16816.F32 R28, R156.reuse, R148, R28 ;  /* 0x000000949c1c723c */ /* 0x044fee000000181c */
[----:B------:R-:W-:Y:S01]  /*8de0*/  LDSM.16.M88.4 R164, [R194+0x10100] ;  /* 0x01010000c2a4783b */ /* 0x000fe20000000200 */
[----:B------:R-:W-:Y:S07]  /*8df0*/  HMMA.16816.F32 R32, R156, R150, R32 ;  /* 0x000000969c20723c */ /* 0x000fee0000001820 */
[----:B------:R-:W-:Y:S01]  /*8e00*/  LDSM.16.M88.4 R148, [R198+0x10100] ;  /* 0x01010000c694783b */ /* 0x000fe20000000200 */
[C---:B-1----:R-:W-:Y:S07]  /*8e10*/  HMMA.16816.F32 R4, R152.reuse, R168, R4 ;  /* 0x000000a89804723c */ /* 0x042fee0000001804 */
[----:B------:R-:W1:Y:S01]  /*8e20*/  LDSM.16.M88.4 R156, [R197+0x8100] ;  /* 0x00810000c59c783b */ /* 0x000e620000000200 */
[C---:B------:R-:W-:Y:S07]  /*8e30*/  HMMA.16816.F32 R8, R152.reuse, R170, R8 ;  /* 0x000000aa9808723c */ /* 0x040fee0000001808 */
[----:B------:R-:W-:Y:S01]  /*8e40*/  LDSM.16.M88.4 R168, [R183] ;  /* 0x00000000b7a8783b */ /* 0x000fe20000000200 */
[C---:B----4-:R-:W-:Y:S07]  /*8e50*/  HMMA.16816.F32 R12, R152.reuse, R136, R12 ;  /* 0x00000088980c723c */ /* 0x050fee000000180c */
[----:B------:R-:W-:Y:S01]  /*8e60*/  LDSM.16.M88.4 R172, [R184+0x4000] ;  /* 0x00400000b8ac783b */ /* 0x000fe20000000200 */
[C---:B------:R-:W-:Y:S07]  /*8e70*/  HMMA.16816.F32 R16, R152.reuse, R138, R16 ;  /* 0x0000008a9810723c */ /* 0x040fee0000001810 */
[----:B------:R-:W2:Y:S01]  /*8e80*/  LDSM.16.M88.4 R136, [R197+0x9100] ;  /* 0x00910000c588783b */ /* 0x000ea20000000200 */
[C---:B-----5:R-:W-:Y:S08]  /*8e90*/  HMMA.16816.F32 R20, R152.reuse, R140, R20 ;  /* 0x0000008c9814723c */ /* 0x060ff00000001814 */
[C---:B------:R-:W-:Y:S01]  /*8ea0*/  HMMA.16816.F32 R24, R152.reuse, R142, R24 ;  /* 0x0000008e9818723c */ /* 0x040fe20000001818 */
[----:B------:R-:W4:Y:S07]  /*8eb0*/  LDSM.16.M88.4 R140, [R197+0x9900] ;  /* 0x00990000c58c783b */ /* 0x000f2e0000000200 */
[C---:B---3--:R-:W-:Y:S08]  /*8ec0*/  HMMA.16816.F32 R28, R152.reuse, R144, R28 ;  /* 0x00000090981c723c */ /* 0x048ff0000000181c */
[----:B------:R-:W-:Y:S01]  /*8ed0*/  HMMA.16816.F32 R32, R152, R146, R32 ;  /* 0x000000929820723c */ /* 0x000fe20000001820 */
[----:B------:R-:W3:Y:S07]  /*8ee0*/  LDSM.16.M88.4 R144, [R182] ;  /* 0x00000000b690783b */ /* 0x000eee0000000200 */
[C---:B-1----:R-:W-:Y:S01]  /*8ef0*/  HMMA.16816.F32 R4, R148.reuse, R156, R4 ;  /* 0x0000009c9404723c */ /* 0x042fe20000001804 */
[----:B------:R-:W1:Y:S07]  /*8f00*/  LDSM.16.M88.4 R152, [R181] ;  /* 0x00000000b598783b */ /* 0x000e6e0000000200 */
[C---:B------:R-:W-:Y:S01]  /*8f10*/  HMMA.16816.F32 R8, R148.reuse, R158, R8 ;  /* 0x0000009e9408723c */ /* 0x040fe20000001808 */
[----:B------:R-:W5:Y:S07]  /*8f20*/  LDSM.16.M88.4 R156, [R180] ;  /* 0x00000000b49c783b */ /* 0x000f6e0000000200 */
[C---:B------:R-:W-:Y:S08]  /*8f30*/  HMMA.16816.F32 R12, R148.reuse, R160, R12 ;  /* 0x000000a0940c723c */ /* 0x040ff0000000180c */
[C---:B------:R-:W-:Y:S01]  /*8f40*/  HMMA.16816.F32 R16, R148.reuse, R162, R16 ;  /* 0x000000a29410723c */ /* 0x040fe20000001810 */
[----:B------:R-:W-:Y:S07]  /*8f50*/  LDSM.16.M88.4 R160, [R192+0x8100] ;  /* 0x00810000c0a0783b */ /* 0x000fee0000000200 */
[C---:B--2---:R-:W-:Y:S08]  /*8f60*/  HMMA.16816.F32 R20, R148.reuse, R136, R20 ;  /* 0x000000889414723c */ /* 0x044ff00000001814 */
[C---:B------:R-:W-:Y:S01]  /*8f70*/  HMMA.16816.F32 R24, R148.reuse, R138, R24 ;  /* 0x0000008a9418723c */ /* 0x040fe20000001818 */
[----:B------:R-:W2:Y:S07]  /*8f80*/  LDSM.16.M88.4 R136, [R193+0x10100] ;  /* 0x01010000c188783b */ /* 0x000eae0000000200 */
[C---:B----4-:R-:W-:Y:S08]  /*8f90*/  HMMA.16816.F32 R28, R148.reuse, R140, R28 ;  /* 0x0000008c941c723c */ /* 0x050ff0000000181c */
[----:B------:R-:W-:Y:S01]  /*8fa0*/  HMMA.16816.F32 R32, R148, R142, R32 ;  /* 0x0000008e9420723c */ /* 0x000fe20000001820 */
[----:B------:R-:W4:Y:S07]  /*8fb0*/  LDSM.16.M88.4 R140, [R192+0x8900] ;  /* 0x00890000c08c783b */ /* 0x000f2e0000000200 */
[C---:B------:R-:W-:Y:S01]  /*8fc0*/  HMMA.16816.F32 R4, R164.reuse, R168, R4 ;  /* 0x000000a8a404723c */ /* 0x040fe20000001804 */
[----:B------:R-:W-:Y:S07]  /*8fd0*/  LDSM.16.M88.4 R148, [R192+0x9900] ;  /* 0x00990000c094783b */ /* 0x000fee0000000200 */
[C---:B------:R-:W-:Y:S01]  /*8fe0*/  HMMA.16816.F32 R8, R164.reuse, R170, R8 ;  /* 0x000000aaa408723c */ /* 0x040fe20000001808 */
[----:B------:R-:W-:Y:S07]  /*8ff0*/  LDSM.16.M88.4 R168, [R184+0x2000] ;  /* 0x00200000b8a8783b */ /* 0x000fee0000000200 */
[C---:B---3--:R-:W-:Y:S08]  /*9000*/  HMMA.16816.F32 R12, R164.reuse, R144, R12 ;  /* 0x00000090a40c723c */ /* 0x048ff0000000180c */
[C---:B------:R-:W-:Y:S01]  /*9010*/  HMMA.16816.F32 R16, R164.reuse, R146, R16 ;  /* 0x00000092a410723c */ /* 0x040fe20000001810 */
[----:B------:R-:W3:Y:S07]  /*9020*/  LDSM.16.M88.4 R144, [R192+0x9100] ;  /* 0x00910000c090783b */ /* 0x000eee0000000200 */
[C---:B-1----:R-:W-:Y:S08]  /*9030*/  HMMA.16816.F32 R20, R164.reuse, R152, R20 ;  /* 0x00000098a414723c */ /* 0x042ff00000001814 */
[C---:B------:R-:W-:Y:S01]  /*9040*/  HMMA.16816.F32 R24, R164.reuse, R154, R24 ;  /* 0x0000009aa418723c */ /* 0x040fe20000001818 */
[----:B------:R-:W1:Y:S07]  /*9050*/  LDSM.16.M88.4 R152, [R191+0x10100] ;  /* 0x01010000bf98783b */ /* 0x000e6e0000000200 */
[C---:B-----5:R-:W-:Y:S08]  /*9060*/  HMMA.16816.F32 R28, R164.reuse, R156, R28 ;  /* 0x0000009ca41c723c */ /* 0x060ff0000000181c */
[----:B------:R-:W-:Y:S01]  /*9070*/  HMMA.16816.F32 R32, R164, R158, R32 ;  /* 0x0000009ea420723c */ /* 0x000fe20000001820 */
[----:B------:R-:W5:Y:S07]  /*9080*/  LDSM.16.M88.4 R156, [R184+0x2800] ;  /* 0x00280000b89c783b */ /* 0x000f6e0000000200 */
[C---:B--2---:R-:W-:Y:S01]  /*9090*/  HMMA.16816.F32 R4, R136.reuse, R160, R4 ;  /* 0x000000a08804723c */ /* 0x044fe20000001804 */
[----:B------:R-:W-:Y:S07]  /*90a0*/  LDSM.16.M88.4 R164, [R197+0xb100] ;  /* 0x00b10000c5a4783b */ /* 0x000fee0000000200 */
[C---:B------:R-:W-:Y:S01]  /*90b0*/  HMMA.16816.F32 R8, R136.reuse, R162, R8 ;  /* 0x000000a28808723c */ /* 0x040fe20000001808 */
[----:B------:R-:W-:Y:S07]  /*90c0*/  LDSM.16.M88.4 R160, [R197+0xa900] ;  /* 0x00a90000c5a0783b */ /* 0x000fee0000000200 */
[C---:B----4-:R-:W-:Y:S08]  /*90d0*/  HMMA.16816.F32 R12, R136.reuse, R140, R12 ;  /* 0x0000008c880c723c */ /* 0x050ff0000000180c */
[C---:B------:R-:W-:Y:S01]  /*90e0*/  HMMA.16816.F32 R16, R136.reuse, R142, R16 ;  /* 0x0000008e8810723c */ /* 0x040fe20000001810 */
[----:B------:R-:W2:Y:S07]  /*90f0*/  LDSM.16.M88.4 R140, [R184+0x3000] ;  /* 0x00300000b88c783b */ /* 0x000eae0000000200 */
[C---:B---3--:R-:W-:Y:S08]  /*9100*/  HMMA.16816.F32 R20, R136.reuse, R144, R20 ;  /* 0x000000908814723c */ /* 0x048ff00000001814 */
[C---:B------:R-:W-:Y:S01]  /*9110*/  HMMA.16816.F32 R24, R136.reuse, R146, R24 ;  /* 0x000000928818723c */ /* 0x040fe20000001818 */
[----:B------:R-:W3:Y:S07]  /*9120*/  LDSM.16.M88.4 R144, [R184+0x3800] ;  /* 0x00380000b890783b */ /* 0x000eee0000000200 */
[C---:B------:R-:W-:Y:S08]  /*9130*/  HMMA.16816.F32 R28, R136.reuse, R148, R28 ;  /* 0x00000094881c723c */ /* 0x040ff0000000181c */
[----:B------:R-:W-:Y:S01]  /*9140*/  HMMA.16816.F32 R32, R136, R150, R32 ;  /* 0x000000968820723c */ /* 0x000fe20000001820 */
[----:B------:R-:W-:Y:S07]  /*9150*/  LDSM.16.M88.4 R136, [R198+0x14100] ;  /* 0x01410000c688783b */ /* 0x000fee0000000200 */
[C---:B-1----:R-:W-:Y:S01]  /*9160*/  HMMA.16816.F32 R4, R152.reuse, R168, R4 ;  /* 0x000000a89804723c */ /* 0x042fe20000001804 */
[----:B------:R-:W1:Y:S07]  /*9170*/  LDSM.16.M88.4 R148, [R197+0xa100] ;  /* 0x00a10000c594783b */ /* 0x000e6e0000000200 */
[C---:B------:R-:W-:Y:S01]  /*9180*/  HMMA.16816.F32 R8, R152.reuse, R170, R8 ;  /* 0x000000aa9808723c */ /* 0x040fe20000001808 */
[----:B------:R-:W-:Y:S07]  /*9190*/  LDSM.16.M88.4 R168, [R179] ;  /* 0x00000000b3a8783b */ /* 0x000fee0000000200 */
[C---:B-----5:R-:W-:Y:S08]  /*91a0*/  HMMA.16816.F32 R12, R152.reuse, R156, R12 ;  /* 0x0000009c980c723c */ /* 0x060ff0000000180c */
[C---:B------:R-:W-:Y:S01]  /*91b0*/  HMMA.16816.F32 R16, R152.reuse, R158, R16 ;  /* 0x0000009e9810723c */ /* 0x040fe20000001810 */
[----:B------:R-:W4:Y:S07]  /*91c0*/  LDSM.16.M88.4 R156, [R197+0xb900] ;  /* 0x00b90000c59c783b */ /* 0x000f2e0000000200 */
[C---:B--2---:R-:W-:Y:S08]  /*91d0*/  HMMA.16816.F32 R20, R152.reuse, R140, R20 ;  /* 0x0000008c9814723c */ /* 0x044ff00000001814 */
[C---:B------:R-:W-:Y:S01]  /*91e0*/  HMMA.16816.F32 R24, R152.reuse, R142, R24 ;  /* 0x0000008e9818723c */ /* 0x040fe20000001818 */
[----:B------:R-:W2:Y:S07]  /*91f0*/  LDSM.16.M88.4 R140, [R194+0x14100] ;  /* 0x01410000c28c783b */ /* 0x000eae0000000200 */
[C---:B---3--:R-:W-:Y:S08]  /*9200*/  HMMA.16816.F32 R28, R152.reuse, R144, R28 ;  /* 0x00000090981c723c */ /* 0x048ff0000000181c */
[----:B------:R-:W-:Y:S01]  /*9210*/  HMMA.16816.F32 R32, R152, R146, R32 ;  /* 0x000000929820723c */ /* 0x000fe20000001820 */
[----:B------:R-:W3:Y:S07]  /*9220*/  LDSM.16.M88.4 R144, [R178] ;  /* 0x00000000b290783b */ /* 0x000eee0000000200 */
[C---:B-1----:R-:W-:Y:S01]  /*9230*/  HMMA.16816.F32 R4, R136.reuse, R148, R4 ;  /* 0x000000948804723c */ /* 0x042fe20000001804 */
[----:B------:R-:W-:Y:S07]  /*9240*/  LDSM.16.M88.4 R152, [R176] ;  /* 0x00000000b098783b */ /* 0x000fee0000000200 */
[C---:B------:R-:W-:Y:S01]  /*9250*/  HMMA.16816.F32 R8, R136.reuse, R150, R8 ;  /* 0x000000968808723c */ /* 0x040fe20000001808 */
[----:B------:R-:W1:Y:S07]  /*9260*/  LDSM.16.M88.4 R148, [R177] ;  /* 0x00000000b194783b */ /* 0x000e6e0000000200 */
[C---:B------:R-:W-:Y:S08]  /*9270*/  HMMA.16816.F32 R12, R136.reuse, R160, R12 ;  /* 0x000000a0880c723c */ /* 0x040ff0000000180c */
[C---:B------:R-:W-:Y:S01]  /*9280*/  HMMA.16816.F32 R16, R136.reuse, R162, R16 ;  /* 0x000000a28810723c */ /* 0x040fe20000001810 */
[----:B------:R-:W-:Y:S07]  /*9290*/  LDSM.16.M88.4 R160, [R193+0x14100] ;  /* 0x01410000c1a0783b */ /* 0x000fee0000000200 */
[C---:B------:R-:W-:Y:S08]  /*92a0*/  HMMA.16816.F32 R20, R136.reuse, R164, R20 ;  /* 0x000000a48814723c */ /* 0x040ff00000001814 */
[C---:B------:R-:W-:Y:S01]  /*92b0*/  HMMA.16816.F32 R24, R136.reuse, R166, R24 ;  /* 0x000000a68818723c */ /* 0x040fe20000001818 */
[----:B------:R-:W5:Y:S07]  /*92c0*/  LDSM.16.M88.4 R164, [R192+0xa100] ;  /* 0x00a10000c0a4783b */ /* 0x000f6e0000000200 */
[C---:B----4-:R-:W-:Y:S08]  /*92d0*/  HMMA.16816.F32 R28, R136.reuse, R156, R28 ;  /* 0x0000009c881c723c */ /* 0x050ff0000000181c */
[----:B------:R-:W-:Y:S01]  /*92e0*/  HMMA.16816.F32 R32, R136, R158, R32 ;  /* 0x0000009e8820723c */ /* 0x000fe20000001820 */
[----:B------:R-:W4:Y:S07]  /*92f0*/  LDSM.16.M88.4 R136, [R192+0xa900] ;  /* 0x00a90000c088783b */ /* 0x000f2e0000000200 */
[C---:B--2---:R-:W-:Y:S01]  /*9300*/  HMMA.16816.F32 R4, R140.reuse, R168, R4 ;  /* 0x000000a88c04723c */ /* 0x044fe20000001804 */
[----:B------:R-:W2:Y:S07]  /*9310*/  LDSM.16.M88.4 R156, [R192+0xb100] ;  /* 0x00b10000c09c783b */ /* 0x000eae0000000200 */
[C---:B------:R-:W-:Y:S01]  /*9320*/  HMMA.16816.F32 R8, R140.reuse, R170, R8 ;  /* 0x000000aa8c08723c */ /* 0x040fe20000001808 */
[----:B------:R-:W-:Y:S07]  /*9330*/  LDSM.16.M88.4 R168, [R191+0x14100] ;  /* 0x01410000bfa8783b */ /* 0x000fee0000000200 */
[C---:B---3--:R-:W-:Y:S08]  /*9340*/  HMMA.16816.F32 R12, R140.reuse, R144, R12 ;  /* 0x000000908c0c723c */ /* 0x048ff0000000180c */
[C---:B------:R-:W-:Y:S01]  /*9350*/  HMMA.16816.F32 R16, R140.reuse, R146, R16 ;  /* 0x000000928c10723c */ /* 0x040fe20000001810 */
[----:B------:R-:W3:Y:S07]  /*9360*/  LDSM.16.M88.4 R144, [R192+0xb900] ;  /* 0x00b90000c090783b */ /* 0x000eee0000000200 */
[C---:B-1----:R-:W-:Y:S08]  /*9370*/  HMMA.16816.F32 R20, R140.reuse, R148, R20 ;  /* 0x000000948c14723c */ /* 0x042ff00000001814 */
[C---:B------:R-:W-:Y:S08]  /*9380*/  HMMA.16816.F32 R24, R140.reuse, R150, R24 ;  /* 0x000000968c18723c */ /* 0x040ff00000001818 */
[C---:B------:R-:W-:Y:S08]  /*9390*/  HMMA.16816.F32 R28, R140.reuse, R152, R28 ;  /* 0x000000988c1c723c */ /* 0x040ff0000000181c */
[----:B------:R-:W-:Y:S01]  /*93a0*/  HMMA.16816.F32 R32, R140, R154, R32 ;  /* 0x0000009a8c20723c */ /* 0x000fe20000001820 */
[----:B------:R-:W1:Y:S07]  /*93b0*/  LDSM.16.M88.4 R140, [R184+0x4800] ;  /* 0x00480000b88c783b */ /* 0x000e6e0000000200 */
[C---:B-----5:R-:W-:Y:S08]  /*93c0*/  HMMA.16816.F32 R4, R160.reuse, R164, R4 ;  /* 0x000000a4a004723c */ /* 0x060ff00000001804 */
[C---:B------:R-:W-:Y:S08]  /*93d0*/  HMMA.16816.F32 R8, R160.reuse, R166, R8 ;  /* 0x000000a6a008723c */ /* 0x040ff00000001808 */
[C---:B----4-:R-:W-:Y:S08]  /*93e0*/  HMMA.16816.F32 R12, R160.reuse, R136, R12 ;  /* 0x00000088a00c723c */ /* 0x050ff0000000180c */
[C---:B------:R-:W-:Y:S01]  /*93f0*/  HMMA.16816.F32 R16, R160.reuse, R138, R16 ;  /* 0x0000008aa010723c */ /* 0x040fe20000001810 */
[----:B------:R-:W4:Y:S07]  /*9400*/  LDSM.16.M88.4 R136, [R184+0x5000] ;  /* 0x00500000b888783b */ /* 0x000f2e0000000200 */
[C---:B--2---:R-:W-:Y:S08]  /*9410*/  HMMA.16816.F32 R20, R160.reuse, R156, R20 ;  /* 0x0000009ca014723c */ /* 0x044ff00000001814 */
[C---:B------:R-:W-:Y:S08]  /*9420*/  HMMA.16816.F32 R24, R160.reuse, R158, R24 ;  /* 0x0000009ea018723c */ /* 0x040ff00000001818 */
[C---:B---3--:R-:W-:Y:S08]  /*9430*/  HMMA.16816.F32 R28, R160.reuse, R144, R28 ;  /* 0x00000090a01c723c */ /* 0x048ff0000000181c */
[----:B------:R-:W-:Y:S01]  /*9440*/  HMMA.16816.F32 R32, R160, R146, R32 ;  /* 0x00000092a020723c */ /* 0x000fe20000001820 */
[----:B------:R-:W2:Y:S01]  /*9450*/  LDSM.16.M88.4 R144, [R184+0x5800] ;  /* 0x00580000b890783b */ /* 0x000ea20000000200 */
[----:B------:R-:W-:Y:S06]  /*9460*/  DEPBAR.LE SB0, 0x0 ;  /* 0x000080000000791a */ /* 0x000fec0000000000 */
[C---:B------:R-:W-:Y:S01]  /*9470*/  HMMA.16816.F32 R4, R168.reuse, R172, R4 ;  /* 0x000000aca804723c */ /* 0x040fe20000001804 */
[----:B------:R-:W-:Y:S07]  /*9480*/  BAR.SYNC.DEFER_BLOCKING 0x0 ;  /* 0x0000000000007b1d */ /* 0x000fee0000010000 */
[C---:B------:R-:W-:Y:S08]  /*9490*/  HMMA.16816.F32 R8, R168.reuse, R174, R8 ;  /* 0x000000aea808723c */ /* 0x040ff00000001808 */
[C---:B-1----:R-:W-:Y:S08]  /*94a0*/  HMMA.16816.F32 R12, R168.reuse, R140, R12 ;  /* 0x0000008ca80c723c */ /* 0x042ff0000000180c */
[C---:B------:R-:W-:Y:S04]  /*94b0*/  HMMA.16816.F32 R16, R168.reuse, R142, R16 ;  /* 0x0000008ea810723c */ /* 0x040fe80000001810 */
[----:B------:R-:W-:Y:S02]  /*94c0*/  FMNMX.FTZ R0, R4, R3, !PT ;  /* 0x0000000304007209 */ /* 0x000fe40007810000 */
[----:B------:R-:W-:Y:S02]  /*94d0*/  FMNMX.FTZ R2, R6, R133, !PT ;  /* 0x0000008506027209 */ /* 0x000fe40007810000 */
[C---:B----4-:R-:W-:Y:S04]  /*94e0*/  HMMA.16816.F32 R20, R168.reuse, R136, R20 ;  /* 0x00000088a814723c */ /* 0x050fe80000001814 */
[----:B------:R-:W-:Y:S03]  /*94f0*/  FMNMX.FTZ R135, R5, R0, !PT ;  /* 0x0000000005877209 */ /* 0x000fe60007810000 */
[----:B------:R-:W-:Y:S01]  /*9500*/  FMNMX.FTZ R137, R7, R2, !PT ;  /* 0x0000000207897209 */ /* 0x000fe20007810000 */
[C---:B------:R-:W-:Y:S04]  /*9510*/  HMMA.16816.F32 R24, R168.reuse, R138, R24 ;  /* 0x0000008aa818723c */ /* 0x040fe80000001818 */
[----:B------:R-:W-:Y:S02]  /*9520*/  FMNMX.FTZ R0, R8, R135, !PT ;  /* 0x0000008708007209 */ /* 0x000fe40007810000 */
[----:B------:R-:W-:Y:S02]  /*9530*/  FMNMX.FTZ R2, R10, R137, !PT ;  /* 0x000000890a027209 */ /* 0x000fe40007810000 */
[C---:B--2---:R-:W-:Y:S04]  /*9540*/  HMMA.16816.F32 R28, R168.reuse, R144, R28 ;  /* 0x00000090a81c723c */ /* 0x044fe8000000181c */
        /* <DEDUP_REMOVED lines=33> */
[----:B-1----:R-:W-:Y:S05]  /*9760*/  FMNMX.FTZ R0, R141, R2, !PT ;  /* 0x000000028d007209 */ /* 0x002fea0007810000 */
[C---:B------:R-:W-:Y:S02]  /*9770*/  FMUL.FTZ R167, R0.reuse, c[0x0][0x2d0] ;  /* 0x0000b40000a77a20 */ /* 0x040fe40000410000 */
[----:B------:R-:W-:Y:S01]  /*9780*/  FADD.FTZ R2, -R0, R3 ;  /* 0x0000000300027221 */ /* 0x000fe20000010100 */
[----:B--2---:R-:W-:Y:S01]  /*9790*/  FMNMX.FTZ R132, R135, R132, !PT ;  /* 0x0000008487847209 */ /* 0x004fe20007810000 */
[----:B------:R-:W-:Y:S01]  /*97a0*/  FFMA.FTZ R162, R4, c[0x0][0x2d0], -R167 ;  /* 0x0000b40004a27a23 */ /* 0x000fe200000108a7 */
[----:B------:R-:W-:Y:S01]  /*97b0*/  @P0 IADD3 R4, P4, R202, UR21, RZ ;  /* 0x00000015ca040c10 */ /* 0x000fe2000ff9e0ff */
[----:B------:R-:W-:Y:S01]  /*97c0*/  FMUL.FTZ R3, R2, c[0x0][0x2d0] ;  /* 0x0000b40002037a20 */ /* 0x000fe20000410000 */
[----:B------:R-:W-:Y:S01]  /*97d0*/  @P0 IADD3 R135, P5, R214, UR21, RZ ;  /* 0x00000015d6870c10 */ /* 0x000fe2000ffbe0ff */
[----:B------:R-:W-:Y:S01]  /*97e0*/  FADD.FTZ R133, -R132, R133 ;  /* 0x0000008584857221 */ /* 0x000fe20000010100 */
[----:B------:R-:W-:Y:S01]  /*97f0*/  @P0 LEA R140, P6, R4, c[0x0][0x1c8], 0x1 ;  /* 0x00007200048c0a11 */ /* 0x000fe200078c08ff */
[--C-:B------:R-:W-:Y:S01]  /*9800*/  FFMA.FTZ R160, R9, c[0x0][0x2d0], -R167.reuse ;  /* 0x0000b40009a07a23 */ /* 0x100fe200000108a7 */
[----:B------:R-:W-:Y:S01]  /*9810*/  @P0 IADD3.X R136, R213, UR20, RZ, P5, !PT ;  /* 0x00000014d5880c10 */ /* 0x000fe2000affe4ff */
[----:B------:R-:W-:Y:S01]  /*9820*/  FMUL.FTZ R2, R133, c[0x0][0x2d0] ;  /* 0x0000b40085027a20 */ /* 0x000fe20000410000 */
[----:B------:R-:W1:Y:S01]  /*9830*/  MUFU.EX2 R3, R3 ;  /* 0x0000000300037308 */ /* 0x000e620000000800 */
[--C-:B------:R-:W-:Y:S01]  /*9840*/  FFMA.FTZ R133, R5, c[0x0][0x2d0], -R167.reuse ;  /* 0x0000b40005857a23 */ /* 0x100fe200000108a7 */
[----:B------:R-:W-:Y:S01]  /*9850*/  @P0 IADD3.X R5, R209, UR20, RZ, P4, !PT ;  /* 0x00000014d1050c10 */ /* 0x000fe2000a7fe4ff */
[----:B------:R-:W-:Y:S01]  /*9860*/  FMUL.FTZ R165, R132, c[0x0][0x2d0] ;  /* 0x0000b40084a57a20 */ /* 0x000fe20000410000 */
[C---:B------:R-:W-:Y:S01]  /*9870*/  @P0 LEA R142, P4, R135.reuse, c[0x0][0x1c8], 0x1 ;  /* 0x00007200878e0a11 */ /* 0x040fe200078808ff */
[----:B------:R-:W-:Y:S01]  /*9880*/  FFMA.FTZ R170, R16, c[0x0][0x2d0], -R167 ;  /* 0x0000b40010aa7a23 */ /* 0x000fe200000108a7 */
[----:B------:R-:W-:Y:S01]  /*9890*/  @P0 LEA.HI.X R141, R4, c[0x0][0x1cc], R5, 0x1, P6 ;  /* 0x00007300048d0a11 */ /* 0x000fe200030f0c05 */
[----:B------:R-:W-:Y:S01]  /*98a0*/  FFMA.FTZ R166, R6, c[0x0][0x2d0], -R165 ;  /* 0x0000b40006a67a23 */ /* 0x000fe200000108a5 */
[----:B------:R-:W-:Y:S01]  /*98b0*/  @P0 LEA.HI.X R143, R135, c[0x0][0x1cc], R136, 0x1, P4 ;  /* 0x00007300878f0a11 */ /* 0x000fe200020f0c88 */
[----:B------:R-:W-:Y:S01]  /*98c0*/  FFMA.FTZ R135, R8, c[0x0][0x2d0], -R167 ;  /* 0x0000b40008877a23 */ /* 0x000fe200000108a7 */
[----:B------:R-:W-:Y:S01]  /*98d0*/  @P0 IADD3 R4, P5, R212, UR21, RZ ;  /* 0x00000015d4040c10 */ /* 0x000fe2000ffbe0ff */
[----:B------:R2:W-:Y:S01]  /*98e0*/  @P0 LDGSTS.E.BYPASS.LTC128B.128 [R199+0x6100], [R140.64], !P3 ;  /* 0x061000008cc70fae */ /* 0x0005e2000d901d50 */
[----:B------:R-:W-:Y:S01]  /*98f0*/  @UP3 UIADD3 UR21, UP0, UR12, UR21, URZ ;  /* 0x000000150c153290 */ /* 0x000fe2000ff1e03f */
[--C-:B------:R-:W-:Y:S01]  /*9900*/  FFMA.FTZ R161, R7, c[0x0][0x2d0], -R165.reuse ;  /* 0x0000b40007a17a23 */ /* 0x100fe200000108a5 */
[----:B------:R-:W-:Y:S01]  /*9910*/  @P0 LEA R144, P4, R4, c[0x0][0x1c8], 0x1 ;  /* 0x0000720004900a11 */ /* 0x000fe200078808ff */
[--C-:B------:R-:W-:Y:S01]  /*9920*/  FFMA.FTZ R163, R10, c[0x0][0x2d0], -R165.reuse ;  /* 0x0000b4000aa37a23 */ /* 0x100fe200000108a5 */
[----:B------:R-:W-:Y:S01]  /*9930*/  @P0 IADD3.X R5, R134, UR20, RZ, P5, !PT ;  /* 0x0000001486050c10 */ /* 0x000fe2000affe4ff */
[----:B------:R-:W-:Y:S01]  /*9940*/  @UP3 UIADD3.X UR20, UR11, UR20, URZ, UP0, !UPT ;  /* 0x000000140b143290 */ /* 0x000fe200087fe43f */
[----:B------:R-:W-:Y:S01]  /*9950*/  FFMA.FTZ R164, R11, c[0x0][0x2d0], -R165 ;  /* 0x0000b4000ba47a23 */ /* 0x000fe200000108a5 */
[----:B------:R2:W-:Y:S01]  /*9960*/  @P0 LDGSTS.E.BYPASS.LTC128B.128 [R199+0x8100], [R142.64], !P2 ;  /* 0x081000008ec70fae */ /* 0x0005e2000d101d50 */
[----:B------:R-:W-:Y:S01]  /*9970*/  @P0 LEA.HI.X R145, R4, c[0x0][0x1cc], R5, 0x1, P4 ;  /* 0x0000730004910a11 */ /* 0x000fe200020f0c05 */
[----:B------:R-:W3:Y:S01]  /*9980*/  MUFU.EX2 R2, R2 ;  /* 0x0000000200027308 */ /* 0x000ee20000000800 */
[----:B------:R-:W-:Y:S01]  /*9990*/  @P0 IADD3 R4, P6, R202, UR21, RZ ;  /* 0x00000015ca040c10 */ /* 0x000fe2000ffde0ff */
[----:B------:R-:W-:Y:S01]  /*99a0*/  FFMA.FTZ R171, R17, c[0x0][0x2d0], -R167 ;  /* 0x0000b40011ab7a23 */ /* 0x000fe200000108a7 */
[----:B------:R-:W-:Y:S01]  /*99b0*/  @P0 IADD3 R5, P5, R214, UR21, RZ ;  /* 0x00000015d6050c10 */ /* 0x000fe2000ffbe0ff */
[----:B-1----:R-:W-:Y:S01]  /*99c0*/  FMUL.FTZ R100, R3, R100 ;  /* 0x0000006403647220 */ /* 0x002fe20000410000 */
[----:B------:R-:W-:Y:S01]  /*99d0*/  @P0 IADD3.X R9, R209, UR20, RZ, P6, !PT ;  /* 0x00000014d1090c10 */ /* 0x000fe2000b7fe4ff */
[----:B------:R1:W-:Y:S01]  /*99e0*/  @P0 LDGSTS.E.BYPASS.LTC128B.128 [R199+0xa100], [R144.64], !P1 ;  /* 0x0a10000090c70fae */ /* 0x0003e2000c901d50 */
[C---:B------:R-:W-:Y:S01]  /*99f0*/  @P0 LEA R150, P6, R4.reuse, c[0x0][0x1c8], 0x1 ;  /* 0x0000720004960a11 */ /* 0x040fe200078c08ff */
[----:B------:R-:W-:Y:S01]  /*9a00*/  FMUL.FTZ R101, R3, R101 ;  /* 0x0000006503657220 */ /* 0x000fe20000410000 */
[----:B------:R-:W-:Y:S01]  /*9a10*/  @P0 IADD3.X R136, R213, UR20, RZ, P5, !PT ;  /* 0x00000014d5880c10 */ /* 0x000fe2000affe4ff */
[----:B------:R-:W-:Y:S01]  /*9a20*/  MUFU.EX2 R162, R162 ;  /* 0x000000a200a27308 */ /* 0x000fe20000000800 */
[----:B------:R-:W-:Y:S01]  /*9a30*/  @P0 LEA.HI.X R151, R4, c[0x0][0x1cc], R9, 0x1, P6 ;  /* 0x0000730004970a11 */ /* 0x000fe200030f0c09 */
[----:B------:R-:W-:Y:S01]  /*9a40*/  FMUL.FTZ R4, R3, R128 ;  /* 0x0000008003047220 */ /* 0x000fe20000410000 */
[----:B------:R-:W-:Y:S01]  /*9a50*/  @P0 LEA R148, P5, R5, c[0x0][0x1c8], 0x1 ;  /* 0x0000720005940a11 */ /* 0x000fe200078a08ff */
[----:B------:R-:W-:Y:S01]  /*9a60*/  FMUL.FTZ R9, R3, R125 ;  /* 0x0000007d03097220 */ /* 0x000fe20000410000 */
[----:B------:R-:W-:Y:S01]  /*9a70*/  @P0 IADD3 R8, P4, R212, UR21, RZ ;  /* 0x00000015d4080c10 */ /* 0x000fe2000ff9e0ff */
[----:B------:R4:W-:Y:S01]  /*9a80*/  @P0 LDGSTS.E.BYPASS.LTC128B.128 [R199+0x7100], [R150.64], !P3 ;  /* 0x0710000096c70fae */ /* 0x0009e2000d901d50 */
[----:B------:R-:W-:Y:S01]  /*9a90*/  @P0 LEA.HI.X R149, R5, c[0x0][0x1cc], R136, 0x1, P5 ;  /* 0x0000730005950a11 */ /* 0x000fe200028f0c88 */
[C---:B------:R-:W-:Y:S01]  /*9aa0*/  FMUL.FTZ R5, R3.reuse, R129 ;  /* 0x0000008103057220 */ /* 0x040fe20000410000 */
[----:B------:R-:W-:Y:S01]  /*9ab0*/  @P0 IADD3.X R137, R134, UR20, RZ, P4, !PT ;  /* 0x0000001486890c10 */ /* 0x000fe2000a7fe4ff */
[----:B------:R-:W5:Y:S01]  /*9ac0*/  MUFU.EX2 R133, R133 ;  /* 0x0000008500857308 */ /* 0x000f620000000800 */
[C---:B------:R-:W-:Y:S01]  /*9ad0*/  @P0 LEA R146, P4, R8.reuse, c[0x0][0x1c8], 0x1 ;  /* 0x0000720008920a11 */ /* 0x040fe200078808ff */
[C---:B------:R-:W-:Y:S01]  /*9ae0*/  FMUL.FTZ R104, R3.reuse, R104 ;  /* 0x0000006803687220 */ /* 0x040fe20000410000 */
[----:B------:R-:W-:Y:S01]  /*9af0*/  UISETP.GT.AND UP0, UPT, UR19, UR18, UPT ;  /* 0x000000121300728c */ /* 0x000fe2000bf04270 */
[----:B------:R4:W-:Y:S01]  /*9b00*/  @P0 LDGSTS.E.BYPASS.LTC128B.128 [R199+0x9100], [R148.64], !P2 ;  /* 0x0910000094c70fae */ /* 0x0009e2000d101d50 */
[----:B------:R-:W-:Y:S01]  /*9b10*/  @P0 LEA.HI.X R147, R8, c[0x0][0x1cc], R137, 0x1, P4 ;  /* 0x0000730008930a11 */ /* 0x000fe200020f0c89 */
[C---:B---3--:R-:W-:Y:S01]  /*9b20*/  FMUL.FTZ R6, R2.reuse, R130 ;  /* 0x0000008202067220 */ /* 0x048fe20000410000 */
[----:B------:R-:W-:Y:S01]  /*9b30*/  UMOV UR19, UR13 ;  /* 0x0000000d00137c82 */ /* 0x000fe20008000000 */
[C---:B------:R-:W-:Y:S02]  /*9b40*/  FMUL.FTZ R7, R2.reuse, R131 ;  /* 0x0000008302077220 */ /* 0x040fe40000410000 */
[----:B------:R-:W-:Y:S01]  /*9b50*/  MUFU.EX2 R135, R135 ;  /* 0x0000008700877308 */ /* 0x000fe20000000800 */
[C---:B------:R-:W-:Y:S01]  /*9b60*/  FMUL.FTZ R8, R3.reuse, R124 ;  /* 0x0000007c03087220 */ /* 0x040fe20000410000 */
[----:B------:R1:W-:Y:S01]  /*9b70*/  @P0 LDGSTS.E.BYPASS.LTC128B.128 [R199+0xb100], [R146.64], !P1 ;  /* 0x0b10000092c70fae */ /* 0x0003e2000c901d50 */
[C---:B------:R-:W-:Y:S01]  /*9b80*/  FMUL.FTZ R10, R2.reuse, R126 ;  /* 0x0000007e020a7220 */ /* 0x040fe20000410000 */
[----:B------:R-:W-:Y:S01]  /*9b90*/  PLOP3.LUT P0, PT, PT, PT, UP0, 0x80, 0x0 ;  /* 0x000000000000781c */ /* 0x000fe20003f0f008 */
[C---:B------:R-:W-:Y:S02]  /*9ba0*/  FMUL.FTZ R11, R2.reuse, R127 ;  /* 0x0000007f020b7220 */ /* 0x040fe40000410000 */
[C---:B------:R-:W-:Y:S02]  /*9bb0*/  FMUL.FTZ R102, R2.reuse, R102 ;  /* 0x0000006602667220 */ /* 0x040fe40000410000 */
[C---:B------:R-:W-:Y:S01]  /*9bc0*/  FMUL.FTZ R103, R2.reuse, R103 ;  /* 0x0000006702677220 */ /* 0x040fe20000410000 */
[----:B------:R-:W3:Y:S01]  /*9bd0*/  LDSM.16.MT88.4 R136, [R195+0x100] ;  /* 0x00010000c388783b */ /* 0x000ee20000004200 */
[----:B------:R-:W4:Y:S01]  /*9be0*/  MUFU.EX2 R160, R160 ;  /* 0x000000a000a07308 */ /* 0x000f220000000800 */
[----:B------:R-:W-:Y:S01]  /*9bf0*/  FMUL.FTZ R105, R3, R105 ;  /* 0x0000006903697220 */ /* 0x000fe20000410000 */
[----:B-----5:R-:W-:Y:S01]  /*9c00*/  F2FP.PACK_AB R128, R133, R162 ;  /* 0x000000a28580723e */ /* 0x020fe200000000ff */
[C---:B------:R-:W-:Y:S02]  /*9c10*/  FMUL.FTZ R106, R2.reuse, R106 ;  /* 0x0000006a026a7220 */ /* 0x040fe40000410000 */
[C---:B------:R-:W-:Y:S02]  /*9c20*/  FMUL.FTZ R107, R2.reuse, R107 ;  /* 0x0000006b026b7220 */ /* 0x040fe40000410000 */
[----:B--2---:R-:W2:Y:S01]  /*9c30*/  LDSM.16.MT88.4 R140, [R190+0x100] ;  /* 0x00010000be8c783b */ /* 0x004ea20000004200 */
[C---:B------:R-:W-:Y:S02]  /*9c40*/  FMUL.FTZ R108, R3.reuse, R108 ;  /* 0x0000006c036c7220 */ /* 0x040fe40000410000 */
[----:B------:R-:W-:Y:S01]  /*9c50*/  MUFU.EX2 R166, R166 ;  /* 0x000000a600a67308 */ /* 0x000fe20000000800 */
[----:B------:R-:W-:Y:S02]  /*9c60*/  FMUL.FTZ R109, R3, R109 ;  /* 0x0000006d036d7220 */ /* 0x000fe40000410000 */
[C---:B------:R-:W-:Y:S02]  /*9c70*/  FMUL.FTZ R110, R2.reuse, R110 ;  /* 0x0000006e026e7220 */ /* 0x040fe40000410000 */
[----:B------:R-:W-:Y:S01]  /*9c80*/  LDSM.16.MT88.4 R124, [R188+0x100] ;  /* 0x00010000bc7c783b */ /* 0x000fe20000004200 */
[----:B------:R-:W-:Y:S02]  /*9c90*/  FMUL.FTZ R111, R2, R111 ;  /* 0x0000006f026f7220 */ /* 0x000fe40000410000 */
[--C-:B------:R-:W-:Y:S02]  /*9ca0*/  FFMA.FTZ R174, R18, c[0x0][0x2d0], -R165.reuse ;  /* 0x0000b40012ae7a23 */ /* 0x100fe400000108a5 */
[----:B------:R-:W5:Y:S01]  /*9cb0*/  MUFU.EX2 R161, R161 ;  /* 0x000000a100a17308 */ /* 0x000f620000000800 */
[----:B------:R-:W-:Y:S02]  /*9cc0*/  FFMA.FTZ R175, R19, c[0x0][0x2d0], -R165 ;  /* 0x0000b40013af7a23 */ /* 0x000fe400000108a5 */
[----:B-1----:R-:W1:Y:S01]  /*9cd0*/  LDSM.16.MT88.4 R144, [R189+0x100] ;  /* 0x00010000bd90783b */ /* 0x002e620000004200 */
[----:B----4-:R-:W-:Y:S01]  /*9ce0*/  F2FP.PACK_AB R130, R160, R135 ;  /* 0x00000087a082723e */ /* 0x010fe200000000ff */
[--C-:B------:R-:W-:Y:S02]  /*9cf0*/  FFMA.FTZ R219, R28, c[0x0][0x2d0], -R167.reuse ;  /* 0x0000b4001cdb7a23 */ /* 0x100fe400000108a7 */
[--C-:B------:R-:W-:Y:S02]  /*9d00*/  FFMA.FTZ R220, R29, c[0x0][0x2d0], -R167.reuse ;  /* 0x0000b4001ddc7a23 */ /* 0x100fe400000108a7 */
[----:B------:R-:W-:Y:S01]  /*9d10*/  FFMA.FTZ R221, R32, c[0x0][0x2d0], -R167 ;  /* 0x0000b40020dd7a23 */ /* 0x000fe200000108a7 */
[----:B------:R-:W-:Y:S01]  /*9d20*/  MUFU.EX2 R163, R163 ;  /* 0x000000a300a37308 */ /* 0x000fe20000000800 */
[----:B------:R-:W-:Y:S01]  /*9d30*/  LDSM.16.MT88.4 R16, [R190+0x900] ;  /* 0x00090000be10783b */ /* 0x000fe20000004200 */
[--C-:B------:R-:W-:Y:S02]  /*9d40*/  FFMA.FTZ R223, R30, c[0x0][0x2d0], -R165.reuse ;  /* 0x0000b4001edf7a23 */ /* 0x100fe400000108a5 */
[--C-:B------:R-:W-:Y:S02]  /*9d50*/  FFMA.FTZ R224, R31, c[0x0][0x2d0], -R165.reuse ;  /* 0x0000b4001fe07a23 */ /* 0x100fe400000108a5 */
[----:B------:R-:W-:Y:S02]  /*9d60*/  FFMA.FTZ R225, R34, c[0x0][0x2d0], -R165 ;  /* 0x0000b40022e17a23 */ /* 0x000fe400000108a5 */
[C---:B------:R-:W-:Y:S01]  /*9d70*/  FMUL.FTZ R112, R3.reuse, R112 ;  /* 0x0000007003707220 */ /* 0x040fe20000410000 */
[----:B------:R-:W-:Y:S01]  /*9d80*/  LDSM.16.MT88.4 R148, [R195+0x2900] ;  /* 0x00290000c394783b */ /* 0x000fe20000004200 */
[----:B------:R-:W4:Y:S01]  /*9d90*/  MUFU.EX2 R164, R164 ;  /* 0x000000a400a47308 */ /* 0x000f220000000800 */
[----:B------:R-:W-:Y:S02]  /*9da0*/  FMUL.FTZ R113, R3, R113 ;  /* 0x0000007103717220 */ /* 0x000fe40000410000 */
[C---:B------:R-:W-:Y:S01]  /*9db0*/  FMUL.FTZ R114, R2.reuse, R114 ;  /* 0x0000007202727220 */ /* 0x040fe20000410000 */
[----:B-----5:R-:W-:Y:S01]  /*9dc0*/  F2FP.PACK_AB R129, R161, R166 ;  /* 0x000000a6a181723e */ /* 0x020fe200000000ff */
[C---:B------:R-:W-:Y:S02]  /*9dd0*/  FMUL.FTZ R115, R2.reuse, R115 ;  /* 0x0000007302737220 */ /* 0x040fe40000410000 */
[----:B------:R-:W-:Y:S01]  /*9de0*/  LDSM.16.MT88.4 R152, [R190+0x2900] ;  /* 0x00290000be98783b */ /* 0x000fe20000004200 */
[C---:B------:R-:W-:Y:S02]  /*9df0*/  FMUL.FTZ R116, R3.reuse, R116 ;  /* 0x0000007403747220 */ /* 0x040fe40000410000 */
[C---:B------:R-:W-:Y:S01]  /*9e00*/  FMUL.FTZ R117, R3.reuse, R117 ;  /* 0x0000007503757220 */ /* 0x040fe20000410000 */
[----:B------:R-:W-:Y:S01]  /*9e10*/  MUFU.EX2 R170, R170 ;  /* 0x000000aa00aa7308 */ /* 0x000fe20000000800 */
[C---:B------:R-:W-:Y:S02]  /*9e20*/  FMUL.FTZ R118, R2.reuse, R118 ;  /* 0x0000007602767220 */ /* 0x040fe40000410000 */
[C---:B------:R-:W-:Y:S01]  /*9e30*/  FMUL.FTZ R119, R2.reuse, R119 ;  /* 0x0000007702777220 */ /* 0x040fe20000410000 */
[----:B------:R-:W-:Y:S01]  /*9e40*/  LDSM.16.MT88.4 R156, [R189+0x2900] ;  /* 0x00290000bd9c783b */ /* 0x000fe20000004200 */
[C---:B------:R-:W-:Y:S02]  /*9e50*/  FMUL.FTZ R120, R3.reuse, R120 ;  /* 0x0000007803787220 */ /* 0x040fe40000410000 */
[C---:B------:R-:W-:Y:S02]  /*9e60*/  FMUL.FTZ R121, R3.reuse, R121 ;  /* 0x0000007903797220 */ /* 0x040fe40000410000 */
[C---:B------:R-:W-:Y:S01]  /*9e70*/  FMUL.FTZ R122, R2.reuse, R122 ;  /* 0x0000007a027a7220 */ /* 0x040fe20000410000 */
[----:B------:R-:W5:Y:S01]  /*9e80*/  MUFU.EX2 R171, R171 ;  /* 0x000000ab00ab7308 */ /* 0x000f620000000800 */
[----:B------:R-:W-:Y:S01]  /*9e90*/  FMUL.FTZ R123, R2, R123 ;  /* 0x0000007b027b7220 */ /* 0x000fe20000410000 */
[----:B------:R-:W-:Y:S01]  /*9ea0*/  LDSM.16.MT88.4 R28, [R189+0x1900] ;  /* 0x00190000bd1c783b */ /* 0x000fe20000004200 */
[----:B----4-:R-:W-:Y:S01]  /*9eb0*/  F2FP.PACK_AB R131, R164, R163 ;  /* 0x000000a3a483723e */ /* 0x010fe200000000ff */
[C---:B------:R-:W-:Y:S02]  /*9ec0*/  FMUL.FTZ R36, R3.reuse, R36 ;  /* 0x0000002403247220 */ /* 0x040fe40000410000 */
[C---:B------:R-:W-:Y:S02]  /*9ed0*/  FMUL.FTZ R37, R3.reuse, R37 ;  /* 0x0000002503257220 */ /* 0x040fe40000410000 */
[C---:B------:R-:W-:Y:S02]  /*9ee0*/  FMUL.FTZ R38, R2.reuse, R38 ;  /* 0x0000002602267220 */ /* 0x040fe40000410000 */
[C---:B---3--:R-:W-:Y:S01]  /*9ef0*/  HMMA.16816.F32 R4, R128.reuse, R136, R4 ;  /* 0x000000888004723c */ /* 0x048fe20000001804 */
[----:B------:R-:W0:Y:S01]  /*9f00*/  LDGDEPBAR ;  /* 0x00000000000079af */ /* 0x000e220000000000 */
[----:B------:R-:W-:Y:S03]  /*9f10*/  MUFU.EX2 R174, R174 ;  /* 0x000000ae00ae7308 */ /* 0x000fe60000000800 */
[C---:B------:R-:W-:Y:S02]  /*9f20*/  FMUL.FTZ R39, R2.reuse, R39 ;  /* 0x0000002702277220 */ /* 0x040fe40000410000 */
[C---:B------:R-:W-:Y:S01]  /*9f30*/  FMUL.FTZ R40, R3.reuse, R40 ;  /* 0x0000002803287220 */ /* 0x040fe20000410000 */
[C---:B------:R-:W-:Y:S01]  /*9f40*/  HMMA.16816.F32 R8, R128.reuse, R138, R8 ;  /* 0x0000008a8008723c */ /* 0x040fe20000001808 */
[----:B------:R-:W3:Y:S03]  /*9f50*/  LDSM.16.MT88.4 R136, [R195+0x2100] ;  /* 0x00210000c388783b */ /* 0x000ee60000004200 */
[C---:B------:R-:W-:Y:S01]  /*9f60*/  FMUL.FTZ R41, R3.reuse, R41 ;  /* 0x0000002903297220 */ /* 0x040fe20000410000 */
[----:B------:R-:W4:Y:S01]  /*9f70*/  MUFU.EX2 R175, R175 ;  /* 0x000000af00af7308 */ /* 0x000f220000000800 */
[C---:B------:R-:W-:Y:S02]  /*9f80*/  FMUL.FTZ R42, R2.reuse, R42 ;  /* 0x0000002a022a7220 */ /* 0x040fe40000410000 */
[C---:B--2---:R-:W-:Y:S04]  /*9f90*/  HMMA.16816.F32 R100, R128.reuse, R140, R100 ;  /* 0x0000008c8064723c */ /* 0x044fe80000001864 */
[C---:B------:R-:W-:Y:S02]  /*9fa0*/  FMUL.FTZ R43, R2.reuse, R43 ;  /* 0x0000002b022b7220 */ /* 0x040fe40000410000 */
[C---:B------:R-:W-:Y:S01]  /*9fb0*/  FMUL.FTZ R44, R3.reuse, R44 ;  /* 0x0000002c032c7220 */ /* 0x040fe20000410000 */
[----:B------:R-:W-:Y:S01]  /*9fc0*/  MUFU.EX2 R219, R219 ;  /* 0x000000db00db7308 */ /* 0x000fe20000000800 */
[C---:B------:R-:W-:Y:S01]  /*9fd0*/  HMMA.16816.F32 R104, R128.reuse, R142, R104 ;  /* 0x0000008e8068723c */ /* 0x040fe20000001868 */
[----:B------:R-:W2:Y:S03]  /*9fe0*/  LDSM.16.MT88.4 R140, [R190+0x2100] ;  /* 0x00210000be8c783b */ /* 0x000ea60000004200 */
[C---:B------:R-:W-:Y:S02]  /*9ff0*/  FMUL.FTZ R45, R3.reuse, R45 ;  /* 0x0000002d032d7220 */ /* 0x040fe40000410000 */
[C---:B------:R-:W-:Y:S02]  /*a000*/  FMUL.FTZ R46, R2.reuse, R46 ;  /* 0x0000002e022e7220 */ /* 0x040fe40000410000 */
[C---:B-1----:R-:W-:Y:S01]  /*a010*/  HMMA.16816.F32 R108, R128.reuse, R144, R108 ;  /* 0x00000090806c723c */ /* 0x042fe2000000186c */
[----:B------:R-:W-:Y:S03]  /*a020*/  MUFU.EX2 R220, R220 ;  /* 0x000000dc00dc7308 */ /* 0x000fe60000000800 */
[C---:B------:R-:W-:Y:S02]  /*a030*/  FMUL.FTZ R47, R2.reuse, R47 ;  /* 0x0000002f022f7220 */ /* 0x040fe40000410000 */
[C---:B------:R-:W-:Y:S02]  /*a040*/  FMUL.FTZ R48, R3.reuse, R48 ;  /* 0x0000003003307220 */ /* 0x040fe40000410000 */
[C---:B------:R-:W-:Y:S01]  /*a050*/  HMMA.16816.F32 R112, R128.reuse, R146, R112 ;  /* 0x000000928070723c */ /* 0x040fe20000001870 */
[----:B------:R-:W-:Y:S02]  /*a060*/  LDSM.16.MT88.4 R144, [R188+0x900] ;  /* 0x00090000bc90783b */ /* 0x000fe40000004200 */
[----:B------:R-:W-:Y:S01]  /*a070*/  MUFU.EX2 R221, R221 ;  /* 0x000000dd00dd7308 */ /* 0x000fe20000000800 */
[C---:B------:R-:W-:Y:S02]  /*a080*/  FMUL.FTZ R49, R3.reuse, R49 ;  /* 0x0000003103317220 */ /* 0x040fe40000410000 */
[C---:B------:R-:W-:Y:S02]  /*a090*/  FMUL.FTZ R50, R2.reuse, R50 ;  /* 0x0000003202327220 */ /* 0x040fe40000410000 */
[C---:B------:R-:W-:Y:S04]  /*a0a0*/  HMMA.16816.F32 R116, R128.reuse, R124, R116 ;  /* 0x0000007c8074723c */ /* 0x040fe80000001874 */
        /* <DEDUP_REMOVED lines=8> */
[C---:B---3--:R-:W-:Y:S04]  /*a130*/  HMMA.16816.F32 R36, R128.reuse, R136, R36 ;  /* 0x000000888024723c */ /* 0x048fe80000001824 */
[C---:B------:R-:W-:Y:S02]  /*a140*/  FMUL.FTZ R55, R2.reuse, R55 ;  /* 0x0000003702377220 */ /* 0x040fe40000410000 */
[C---:B------:R-:W-:Y:S02]  /*a150*/  FMUL.FTZ R56, R3.reuse, R56 ;  /* 0x0000003803387220 */ /* 0x040fe40000410000 */
[C---:B------:R-:W-:Y:S01]  /*a160*/  HMMA.16816.F32 R40, R128.reuse, R138, R40 ;  /* 0x0000008a8028723c */ /* 0x040fe20000001828 */
[----:B------:R-:W3:Y:S01]  /*a170*/  LDSM.16.MT88.4 R136, [R188+0x2100] ;  /* 0x00210000bc88783b */ /* 0x000ee20000004200 */
[----:B------:R-:W-:Y:S02]  /*a180*/  MUFU.EX2 R225, R225 ;  /* 0x000000e100e17308 */ /* 0x000fe40000000800 */
[C---:B------:R-:W-:Y:S02]  /*a190*/  FMUL.FTZ R57, R3.reuse, R57 ;  /* 0x0000003903397220 */ /* 0x040fe40000410000 */
[C---:B------:R-:W-:Y:S02]  /*a1a0*/  FMUL.FTZ R58, R2.reuse, R58 ;  /* 0x0000003a023a7220 */ /* 0x040fe40000410000 */
[C---:B--2---:R-:W-:Y:S04]  /*a1b0*/  HMMA.16816.F32 R44, R128.reuse, R140, R44 ;  /* 0x0000008c802c723c */ /* 0x044fe8000000182c */
[C---:B------:R-:W-:Y:S02]  /*a1c0*/  FMUL.FTZ R59, R2.reuse, R59 ;  /* 0x0000003b023b7220 */ /* 0x040fe40000410000 */
[C---:B------:R-:W-:Y:S02]  /*a1d0*/  FMUL.FTZ R60, R3.reuse, R60 ;  /* 0x0000003c033c7220 */ /* 0x040fe40000410000 */
[C---:B------:R-:W-:Y:S01]  /*a1e0*/  HMMA.16816.F32 R48, R128.reuse, R142, R48 ;  /* 0x0000008e8030723c */ /* 0x040fe20000001830 */
[----:B------:R-:W2:Y:S03]  /*a1f0*/  LDSM.16.MT88.4 R140, [R195+0x4100] ;  /* 0x00410000c38c783b */ /* 0x000ea60000004200 */
[C---:B------:R-:W-:Y:S02]  /*a200*/  FMUL.FTZ R61, R3.reuse, R61 ;  /* 0x0000003d033d7220 */ /* 0x040fe40000410000 */
[C---:B------:R-:W-:Y:S02]  /*a210*/  FMUL.FTZ R62, R2.reuse, R62 ;  /* 0x0000003e023e7220 */ /* 0x040fe40000410000 */
[C---:B------:R-:W-:Y:S01]  /*a220*/  FMUL.FTZ R63, R2.reuse, R63 ;  /* 0x0000003f023f7220 */ /* 0x040fe20000410000 */
[C---:B-1----:R-:W-:Y:S03]  /*a230*/  HMMA.16816.F32 R52, R128.reuse, R124, R52 ;  /* 0x0000007c8034723c */ /* 0x042fe60000001834 */
[C---:B------:R-:W-:Y:S02]  /*a240*/  FMUL.FTZ R64, R3.reuse, R64 ;  /* 0x0000004003407220 */ /* 0x040fe40000410000 */
[C---:B------:R-:W-:Y:S02]  /*a250*/  FMUL.FTZ R65, R3.reuse, R65 ;  /* 0x0000004103417220 */ /* 0x040fe40000410000 */
[C---:B------:R-:W-:Y:S01]  /*a260*/  FMUL.FTZ R66, R2.reuse, R66 ;  /* 0x0000004202427220 */ /* 0x040fe20000410000 */
[C---:B------:R-:W-:Y:S01]  /*a270*/  HMMA.16816.F32 R56, R128.reuse, R126, R56 ;  /* 0x0000007e8038723c */ /* 0x040fe20000001838 */
[----:B------:R-:W1:Y:S03]  /*a280*/  LDSM.16.MT88.4 R124, [R190+0x4100] ;  /* 0x00410000be7c783b */ /* 0x000e660000004200 */
[C---:B------:R-:W-:Y:S02]  /*a290*/  FMUL.FTZ R67, R2.reuse, R67 ;  /* 0x0000004302437220 */ /* 0x040fe40000410000 */
[C---:B------:R-:W-:Y:S02]  /*a2a0*/  FMUL.FTZ R68, R3.reuse, R68 ;  /* 0x0000004403447220 */ /* 0x040fe40000410000 */
[C---:B---3--:R-:W-:Y:S04]  /*a2b0*/  HMMA.16816.F32 R60, R128.reuse, R136, R60 ;  /* 0x00000088803c723c */ /* 0x048fe8000000183c */
[C---:B------:R-:W-:Y:S02]  /*a2c0*/  FMUL.FTZ R69, R3.reuse, R69 ;  /* 0x0000004503457220 */ /* 0x040fe40000410000 */
[C---:B------:R-:W-:Y:S02]  /*a2d0*/  FMUL.FTZ R70, R2.reuse, R70 ;  /* 0x0000004602467220 */ /* 0x040fe40000410000 */
[C---:B------:R-:W-:Y:S01]  /*a2e0*/  HMMA.16816.F32 R64, R128.reuse, R138, R64 ;  /* 0x0000008a8040723c */ /* 0x040fe20000001840 */
[----:B------:R-:W3:Y:S03]  /*a2f0*/  LDSM.16.MT88.4 R136, [R189+0x4100] ;  /* 0x00410000bd88783b */ /* 0x000ee60000004200 */
[C---:B------:R-:W-:Y:S02]  /*a300*/  FMUL.FTZ R71, R2.reuse, R71 ;  /* 0x0000004702477220 */ /* 0x040fe40000410000 */
[C---:B------:R-:W-:Y:S02]  /*a310*/  FMUL.FTZ R72, R3.reuse, R72 ;  /* 0x0000004803487220 */ /* 0x040fe40000410000 */
[C---:B------:R-:W-:Y:S03]  /*a320*/  FMUL.FTZ R73, R3.reuse, R73 ;  /* 0x0000004903497220 */ /* 0x040fe60000410000 */
[C---:B--2---:R-:W-:Y:S03]  /*a330*/  HMMA.16816.F32 R68, R128.reuse, R140, R68 ;  /* 0x0000008c8044723c */ /* 0x044fe60000001844 */
[C---:B------:R-:W-:Y:S02]  /*a340*/  FMUL.FTZ R74, R2.reuse, R74 ;  /* 0x0000004a024a7220 */ /* 0x040fe40000410000 */
[C---:B------:R-:W-:Y:S02]  /*a350*/  FMUL.FTZ R75, R2.reuse, R75 ;  /* 0x0000004b024b7220 */ /* 0x040fe40000410000 */
[C---:B------:R-:W-:Y:S02]  /*a360*/  FMUL.FTZ R76, R3.reuse, R76 ;  /* 0x0000004c034c7220 */ /* 0x040fe40000410000 */
[C---:B------:R-:W-:Y:S03]  /*a370*/  FMUL.FTZ R77, R3.reuse, R77 ;  /* 0x0000004d034d7220 */ /* 0x040fe60000410000 */
[C---:B------:R-:W-:Y:S01]  /*a380*/  HMMA.16816.F32 R72, R128.reuse, R142, R72 ;  /* 0x0000008e8048723c */ /* 0x040fe20000001848 */
[----:B------:R-:W2:Y:S02]  /*a390*/  LDSM.16.MT88.4 R140, [R188+0x4100] ;  /* 0x00410000bc8c783b */ /* 0x000ea40000004200 */
[C---:B------:R-:W-:Y:S02]  /*a3a0*/  FMUL.FTZ R78, R2.reuse, R78 ;  /* 0x0000004e024e7220 */ /* 0x040fe40000410000 */
[C---:B------:R-:W-:Y:S02]  /*a3b0*/  FMUL.FTZ R79, R2.reuse, R79 ;  /* 0x0000004f024f7220 */ /* 0x040fe40000410000 */
[C---:B------:R-:W-:Y:S02]  /*a3c0*/  FMUL.FTZ R80, R3.reuse, R80 ;  /* 0x0000005003507220 */ /* 0x040fe40000410000 */
[C---:B------:R-:W-:Y:S03]  /*a3d0*/  FMUL.FTZ R81, R3.reuse, R81 ;  /* 0x0000005103517220 */ /* 0x040fe60000410000 */
[C---:B-1----:R-:W-:Y:S03]  /*a3e0*/  HMMA.16816.F32 R76, R128.reuse, R124, R76 ;  /* 0x0000007c804c723c */ /* 0x042fe6000000184c */
[C---:B------:R-:W-:Y:S02]  /*a3f0*/  FMUL.FTZ R82, R2.reuse, R82 ;  /* 0x0000005202527220 */ /* 0x040fe40000410000 */
[C---:B------:R-:W-:Y:S02]  /*a400*/  FMUL.FTZ R83, R2.reuse, R83 ;  /* 0x0000005302537220 */ /* 0x040fe40000410000 */
[C---:B------:R-:W-:Y:S02]  /*a410*/  FMUL.FTZ R84, R3.reuse, R84 ;  /* 0x0000005403547220 */ /* 0x040fe40000410000 */
[----:B------:R-:W-:Y:S03]  /*a420*/  FMUL.FTZ R85, R3, R85 ;  /* 0x0000005503557220 */ /* 0x000fe60000410000 */
[C---:B------:R-:W-:Y:S01]  /*a430*/  HMMA.16816.F32 R80, R128.reuse, R126, R80 ;  /* 0x0000007e8050723c */ /* 0x040fe20000001850 */
[----:B------:R-:W1:Y:S02]  /*a440*/  LDSM.16.MT88.4 R124, [R195+0x900] ;  /* 0x00090000c37c783b */ /* 0x000e640000004200 */
[C---:B------:R-:W-:Y:S02]  /*a450*/  FMUL.FTZ R86, R2.reuse, R86 ;  /* 0x0000005602567220 */ /* 0x040fe40000410000 */
[----:B------:R-:W-:Y:S02]  /*a460*/  FMUL.FTZ R87, R2, R87 ;  /* 0x0000005702577220 */ /* 0x000fe40000410000 */
[--C-:B------:R-:W-:Y:S02]  /*a470*/  FFMA.FTZ R168, R12, c[0x0][0x2d0], -R167.reuse ;  /* 0x0000b4000ca87a23 */ /* 0x100fe400000108a7 */
[----:B------:R-:W-:Y:S03]  /*a480*/  FFMA.FTZ R169, R13, c[0x0][0x2d0], -R167 ;  /* 0x0000b4000da97a23 */ /* 0x000fe600000108a7 */
[C---:B---3--:R-:W-:Y:S01]  /*a490*/  HMMA.16816.F32 R84, R128.reuse, R136, R84 ;  /* 0x000000888054723c */ /* 0x048fe20000001854 */
[----:B------:R-:W-:Y:S02]  /*a4a0*/  MUFU.EX2 R168, R168 ;  /* 0x000000a800a87308 */ /* 0x000fe40000000800 */
[--C-:B------:R-:W-:Y:S01]  /*a4b0*/  FFMA.FTZ R172, R14, c[0x0][0x2d0], -R165.reuse ;  /* 0x0000b4000eac7a23 */ /* 0x100fe200000108a5 */
[----:B-----5:R-:W-:Y:S01]  /*a4c0*/  F2FP.PACK_AB R14, R171, R170 ;  /* 0x000000aaab0e723e */ /* 0x020fe200000000ff */
[----:B------:R-:W-:Y:S01]  /*a4d0*/  FFMA.FTZ R173, R15, c[0x0][0x2d0], -R165 ;  /* 0x0000b4000fad7a23 */ /* 0x000fe200000108a5 */
[----:B----4-:R-:W-:Y:S01]  /*a4e0*/  F2FP.PACK_AB R15, R175, R174 ;  /* 0x000000aeaf0f723e */ /* 0x010fe200000000ff */
[C---:B------:R-:W-:Y:S02]  /*a4f0*/  FMUL.FTZ R88, R3.reuse, R88 ;  /* 0x0000005803587220 */ /* 0x040fe40000410000 */
[C---:B------:R-:W-:Y:S02]  /*a500*/  FMUL.FTZ R89, R3.reuse, R89 ;  /* 0x0000005903597220 */ /* 0x040fe40000410000 */
[----:B------:R-:W3:Y:S01]  /*a510*/  MUFU.EX2 R169, R169 ;  /* 0x000000a900a97308 */ /* 0x000ee20000000800 */
[C---:B------:R-:W-:Y:S02]  /*a520*/  FMUL.FTZ R90, R2.reuse, R90 ;  /* 0x0000005a025a7220 */ /* 0x040fe40000410000 */
[C---:B------:R-:W-:Y:S02]  /*a530*/  FMUL.FTZ R91, R2.reuse, R91 ;  /* 0x0000005b025b7220 */ /* 0x040fe40000410000 */
[C---:B------:R-:W-:Y:S02]  /*a540*/  FMUL.FTZ R92, R3.reuse, R92 ;  /* 0x0000005c035c7220 */ /* 0x040fe40000410000 */
[C---:B------:R-:W-:Y:S02]  /*a550*/  FMUL.FTZ R93, R3.reuse, R93 ;  /* 0x0000005d035d7220 */ /* 0x040fe40000410000 */
[C---:B------:R-:W-:Y:S01]  /*a560*/  FMUL.FTZ R94, R2.reuse, R94 ;  /* 0x0000005e025e7220 */ /* 0x040fe20000410000 */
[C---:B------:R-:W-:Y:S01]  /*a570*/  HMMA.16816.F32 R88, R128.reuse, R138, R88 ;  /* 0x0000008a8058723c */ /* 0x040fe20000001858 */
[----:B------:R-:W-:Y:S01]  /*a580*/  MUFU.EX2 R172, R172 ;  /* 0x000000ac00ac7308 */ /* 0x000fe20000000800 */
[----:B------:R-:W4:Y:S01]  /*a590*/  LDSM.16.MT88.4 R136, [R189+0x900] ;  /* 0x00090000bd88783b */ /* 0x000f220000004200 */
[C---:B------:R-:W-:Y:S02]  /*a5a0*/  FMUL.FTZ R95, R2.reuse, R95 ;  /* 0x0000005f025f7220 */ /* 0x040fe40000410000 */
[C---:B------:R-:W-:Y:S02]  /*a5b0*/  FMUL.FTZ R96, R3.reuse, R96 ;  /* 0x0000006003607220 */ /* 0x040fe40000410000 */
[----:B------:R-:W-:Y:S02]  /*a5c0*/  FMUL.FTZ R97, R3, R97 ;  /* 0x0000006103617220 */ /* 0x000fe40000410000 */
[C---:B------:R-:W-:Y:S01]  /*a5d0*/  FMUL.FTZ R98, R2.reuse, R98 ;  /* 0x0000006202627220 */ /* 0x040fe20000410000 */
[C---:B--2---:R-:W-:Y:S01]  /*a5e0*/  HMMA.16816.F32 R92, R128.reuse, R140, R92 ;  /* 0x0000008c805c723c */ /* 0x044fe2000000185c */
[----:B------:R-:W2:Y:S02]  /*a5f0*/  MUFU.EX2 R173, R173 ;  /* 0x000000ad00ad7308 */ /* 0x000ea40000000800 */
[C---:B------:R-:W-:Y:S01]  /*a600*/  FMUL.FTZ R99, R2.reuse, R99 ;  /* 0x0000006302637220 */ /* 0x040fe20000410000 */
[----:B---3--:R-:W-:Y:S01]  /*a610*/  F2FP.PACK_AB R12, R169, R168 ;  /* 0x000000a8a90c723e */ /* 0x008fe200000000ff */
[----:B------:R-:W-:Y:S01]  /*a620*/  FFMA.FTZ R162, R3, R210, R162 ;  /* 0x000000d203a27223 */ /* 0x000fe200000100a2 */
[----:B------:R-:W-:Y:S01]  /*a630*/  MOV R3, R0 ;  /* 0x0000000000037202 */ /* 0x000fe20000000f00 */
[----:B------:R-:W-:Y:S02]  /*a640*/  FFMA.FTZ R166, R2, R211, R166 ;  /* 0x000000d302a67223 */ /* 0x000fe400000100a6 */
[----:B------:R-:W-:Y:S01]  /*a650*/  FADD.FTZ R162, R133, R162 ;  /* 0x000000a285a27221 */ /* 0x000fe20000010000 */
[----:B------:R-:W-:Y:S01]  /*a660*/  HMMA.16816.F32 R96, R128, R142, R96 ;  /* 0x0000008e8060723c */ /* 0x000fe20000001860 */
[----:B------:R-:W-:Y:S02]  /*a670*/  LDSM.16.MT88.4 R128, [R190+0x4900] ;  /* 0x00490000be80783b */ /* 0x000fe40000004200 */
[----:B------:R-:W-:Y:S01]  /*a680*/  FADD.FTZ R166, R161, R166 ;  /* 0x000000a6a1a67221 */ /* 0x000fe20000010000 */
[----:B------:R-:W-:Y:S01]  /*a690*/  MOV R133, R132 ;  /* 0x0000008400857202 */ /* 0x000fe20000000f00 */
[----:B------:R-:W-:Y:S02]  /*a6a0*/  FADD.FTZ R135, R135, R162 ;  /* 0x000000a287877221 */ /* 0x000fe40000010000 */
[----:B------:R-:W-:Y:S02]  /*a6b0*/  FADD.FTZ R163, R163, R166 ;  /* 0x000000a6a3a37221 */ /* 0x000fe40000010000 */
[----:B------:R-:W-:Y:S03]  /*a6c0*/  LDSM.16.MT88.4 R140, [R190+0x3100] ;  /* 0x00310000be8c783b */ /* 0x000fe60000004200 */
[----:B------:R-:W-:Y:S02]  /*a6d0*/  FADD.FTZ R135, R160, R135 ;  /* 0x00000087a0877221 */ /* 0x000fe40000010000 */
[----:B------:R-:W-:Y:S01]  /*a6e0*/  FADD.FTZ R163, R164, R163 ;  /* 0x000000a3a4a37221 */ /* 0x000fe20000010000 */
[----:B--2---:R-:W-:Y:S01]  /*a6f0*/  F2FP.PACK_AB R13, R173, R172 ;  /* 0x000000acad0d723e */ /* 0x004fe200000000ff */
[----:B------:R-:W-:Y:S02]  /*a700*/  FADD.FTZ R168, R168, R135 ;  /* 0x00000087a8a87221 */ /* 0x000fe40000010000 */
[----:B------:R-:W-:Y:S02]  /*a710*/  FADD.FTZ R172, R172, R163 ;  /* 0x000000a3acac7221 */ /* 0x000fe40000010000 */
[----:B------:R-:W-:Y:S02]  /*a720*/  FADD.FTZ R169, R169, R168 ;  /* 0x000000a8a9a97221 */ /* 0x000fe40000010000 */
[C---:B-1----:R-:W-:Y:S05]  /*a730*/  HMMA.16816.F32 R4, R12.reuse, R124, R4 ;  /* 0x0000007c0c04723c */ /* 0x042fea0000001804 */
[----:B------:R-:W-:Y:S02]  /*a740*/  FADD.FTZ R173, R173, R172 ;  /* 0x000000acadad7221 */ /* 0x000fe40000010000 */
[----:B------:R-:W-:Y:S01]  /*a750*/  FADD.FTZ R170, R170, R169 ;  /* 0x000000a9aaaa7221 */ /* 0x000fe20000010000 */
[C---:B------:R-:W-:Y:S01]  /*a760*/  HMMA.16816.F32 R8, R12.reuse, R126, R8 ;  /* 0x0000007e0c08723c */ /* 0x040fe20000001808 */
[----:B------:R-:W1:Y:S03]  /*a770*/  LDSM.16.MT88.4 R124, [R188+0x2900] ;  /* 0x00290000bc7c783b */ /* 0x000e660000004200 */
[----:B------:R-:W-:Y:S02]  /*a780*/  FADD.FTZ R174, R174, R173 ;  /* 0x000000adaeae7221 */ /* 0x000fe40000010000 */
[----:B------:R-:W-:Y:S02]  /*a790*/  FADD.FTZ R171, R171, R170 ;  /* 0x000000aaabab7221 */ /* 0x000fe40000010000 */
[C---:B------:R-:W-:Y:S04]  /*a7a0*/  HMMA.16816.F32 R100, R12.reuse, R16, R100 ;  /* 0x000000100c64723c */ /* 0x040fe80000001864 */
[----:B------:R-:W-:Y:S04]  /*a7b0*/  FADD.FTZ R175, R175, R174 ;  /* 0x000000aeafaf7221 */ /* 0x000fe80000010000 */
[C---:B------:R-:W-:Y:S01]  /*a7c0*/  HMMA.16816.F32 R104, R12.reuse, R18, R104 ;  /* 0x000000120c68723c */ /* 0x040fe20000001868 */
[----:B------:R-:W2:Y:S07]  /*a7d0*/  LDSM.16.MT88.4 R16, [R195+0x4900] ;  /* 0x00490000c310783b */ /* 0x000eae0000004200 */
[C---:B----4-:R-:W-:Y:S08]  /*a7e0*/  HMMA.16816.F32 R108, R12.reuse, R136, R108 ;  /* 0x000000880c6c723c */ /* 0x050ff0000000186c */
[C---:B------:R-:W-:Y:S01]  /*a7f0*/  HMMA.16816.F32 R112, R12.reuse, R138, R112 ;  /* 0x0000008a0c70723c */ /* 0x040fe20000001870 */
[----:B------:R-:W3:Y:S07]  /*a800*/  LDSM.16.MT88.4 R136, [R189+0x4900] ;  /* 0x00490000bd88783b */ /* 0x000eee0000004200 */
[C---:B------:R-:W-:Y:S08]  /*a810*/  HMMA.16816.F32 R116, R12.reuse, R144, R116 ;  /* 0x000000900c74723c */ /* 0x040ff00000001874 */
        /* <DEDUP_REMOVED lines=8> */
[--C-:B------:R-:W-:Y:S01]  /*a8a0*/  FFMA.FTZ R153, R21, c[0x0][0x2d0], -R167.reuse ;  /* 0x0000b40015997a23 */ /* 0x100fe200000108a7 */
[----:B------:R-:W-:Y:S02]  /*a8b0*/  MUFU.EX2 R152, R152 ;  /* 0x0000009800987308 */ /* 0x000fe40000000800 */
[--C-:B------:R-:W-:Y:S01]  /*a8c0*/  FFMA.FTZ R154, R24, c[0x0][0x2d0], -R167.reuse ;  /* 0x0000b400189a7a23 */ /* 0x100fe200000108a7 */
[C---:B------:R-:W-:Y:S04]  /*a8d0*/  HMMA.16816.F32 R52, R12.reuse, R156, R52 ;  /* 0x0000009c0c34723c */ /* 0x040fe80000001834 */
[--C-:B------:R-:W-:Y:S02]  /*a8e0*/  FFMA.FTZ R155, R25, c[0x0][0x2d0], -R167.reuse ;  /* 0x0000b400199b7a23 */ /* 0x100fe400000108a7 */
[----:B------:R-:W-:Y:S01]  /*a8f0*/  FFMA.FTZ R167, R33, c[0x0][0x2d0], -R167 ;  /* 0x0000b40021a77a23 */ /* 0x000fe200000108a7 */
[----:B------:R-:W4:Y:S01]  /*a900*/  MUFU.EX2 R153, R153 ;  /* 0x0000009900997308 */ /* 0x000f220000000800 */
[C---:B------:R-:W-:Y:S04]  /*a910*/  HMMA.16816.F32 R56, R12.reuse, R158, R56 ;  /* 0x0000009e0c38723c */ /* 0x040fe80000001838 */
[--C-:B------:R-:W-:Y:S02]  /*a920*/  FFMA.FTZ R156, R22, c[0x0][0x2d0], -R165.reuse ;  /* 0x0000b400169c7a23 */ /* 0x100fe400000108a5 */
[--C-:B------:R-:W-:Y:S02]  /*a930*/  FFMA.FTZ R157, R23, c[0x0][0x2d0], -R165.reuse ;  /* 0x0000b400179d7a23 */ /* 0x100fe400000108a5 */
[C---:B-1----:R-:W-:Y:S01]  /*a940*/  HMMA.16816.F32 R60, R12.reuse, R124, R60 ;  /* 0x0000007c0c3c723c */ /* 0x042fe2000000183c */
[----:B------:R-:W-:Y:S01]  /*a950*/  LDSM.16.MT88.4 R20, [R190+0x1100] ;  /* 0x00110000be14783b */ /* 0x000fe20000004200 */
[----:B------:R-:W-:Y:S02]  /*a960*/  MUFU.EX2 R154, R154 ;  /* 0x0000009a009a7308 */ /* 0x000fe40000000800 */
[--C-:B------:R-:W-:Y:S02]  /*a970*/  FFMA.FTZ R158, R26, c[0x0][0x2d0], -R165.reuse ;  /* 0x0000b4001a9e7a23 */ /* 0x100fe400000108a5 */
[--C-:B------:R-:W-:Y:S02]  /*a980*/  FFMA.FTZ R159, R27, c[0x0][0x2d0], -R165.reuse ;  /* 0x0000b4001b9f7a23 */ /* 0x100fe400000108a5 */
[C---:B------:R-:W-:Y:S01]  /*a990*/  HMMA.16816.F32 R64, R12.reuse, R126, R64 ;  /* 0x0000007e0c40723c */ /* 0x040fe20000001840 */
[----:B------:R-:W1:Y:S03]  /*a9a0*/  LDSM.16.MT88.4 R124, [R188+0x4900] ;  /* 0x00490000bc7c783b */ /* 0x000e660000004200 */
[----:B------:R-:W-:Y:S01]  /*a9b0*/  FFMA.FTZ R165, R35, c[0x0][0x2d0], -R165 ;  /* 0x0000b40023a57a23 */ /* 0x000fe200000108a5 */
[----:B------:R-:W5:Y:S03]  /*a9c0*/  MUFU.EX2 R155, R155 ;  /* 0x0000009b009b7308 */ /* 0x000f660000000800 */
[C---:B--2---:R-:W-:Y:S01]  /*a9d0*/  HMMA.16816.F32 R68, R12.reuse, R16, R68 ;  /* 0x000000100c44723c */ /* 0x044fe20000001844 */
[----:B------:R-:W-:Y:S06]  /*a9e0*/  LDSM.16.MT88.4 R24, [R189+0x1100] ;  /* 0x00110000bd18783b */ /* 0x000fec0000004200 */
[----:B------:R-:W-:Y:S01]  /*a9f0*/  MUFU.EX2 R156, R156 ;  /* 0x0000009c009c7308 */ /* 0x000fe20000000800 */
[C---:B------:R-:W-:Y:S01]  /*aa00*/  HMMA.16816.F32 R72, R12.reuse, R18, R72 ;  /* 0x000000120c48723c */ /* 0x040fe20000001848 */
[----:B------:R-:W2:Y:S07]  /*aa10*/  LDSM.16.MT88.4 R16, [R195+0x1100] ;  /* 0x00110000c310783b */ /* 0x000eae0000004200 */
[C---:B------:R-:W-:Y:S01]  /*aa20*/  HMMA.16816.F32 R76, R12.reuse, R128, R76 ;  /* 0x000000800c4c723c */ /* 0x040fe2000000184c */
[----:B------:R-:W-:Y:S01]  /*aa30*/  LDSM.16.MT88.4 R32, [R188+0x1900] ;  /* 0x00190000bc20783b */ /* 0x000fe20000004200 */
[----:B------:R-:W1:Y:S06]  /*aa40*/  MUFU.EX2 R157, R157 ;  /* 0x0000009d009d7308 */ /* 0x000e6c0000000800 */
[C---:B------:R-:W-:Y:S01]  /*aa50*/  HMMA.16816.F32 R80, R12.reuse, R130, R80 ;  /* 0x000000820c50723c */ /* 0x040fe20000001850 */
[----:B------:R-:W2:Y:S03]  /*aa60*/  LDSM.16.MT88.4 R128, [R188+0x1100] ;  /* 0x00110000bc80783b */ /* 0x000ea60000004200 */
[----:B------:R-:W-:Y:S04]  /*aa70*/  MUFU.EX2 R158, R158 ;  /* 0x0000009e009e7308 */ /* 0x000fe80000000800 */
[C---:B---3--:R-:W-:Y:S06]  /*aa80*/  HMMA.16816.F32 R84, R12.reuse, R136, R84 ;  /* 0x000000880c54723c */ /* 0x048fec0000001854 */
[----:B------:R-:W3:Y:S02]  /*aa90*/  MUFU.EX2 R159, R159 ;  /* 0x0000009f009f7308 */ /* 0x000ee40000000800 */
[C---:B------:R-:W-:Y:S01]  /*aaa0*/  HMMA.16816.F32 R88, R12.reuse, R138, R88 ;  /* 0x0000008a0c58723c */ /* 0x040fe20000001858 */
[----:B------:R-:W2:Y:S07]  /*aab0*/  LDSM.16.MT88.4 R136, [R195+0x3100] ;  /* 0x00310000c388783b */ /* 0x000eae0000004200 */
[C---:B-1----:R-:W-:Y:S01]  /*aac0*/  HMMA.16816.F32 R92, R12.reuse, R124, R92 ;  /* 0x0000007c0c5c723c */ /* 0x042fe2000000185c */
[----:B------:R-:W1:Y:S07]  /*aad0*/  MUFU.EX2 R222, R167 ;  /* 0x000000a700de7308 */ /* 0x000e6e0000000800 */
[----:B------:R-:W-:Y:S01]  /*aae0*/  HMMA.16816.F32 R96, R12, R126, R96 ;  /* 0x0000007e0c60723c */ /* 0x000fe20000001860 */
[----:B------:R-:W-:Y:S02]  /*aaf0*/  LDSM.16.MT88.4 R124, [R189+0x5100] ;  /* 0x00510000bd7c783b */ /* 0x000fe40000004200 */
[----:B------:R-:W1:Y:S04]  /*ab00*/  MUFU.EX2 R226, R165 ;  /* 0x000000a500e27308 */ /* 0x000e680000000800 */
[----:B----4-:R-:W-:Y:S01]  /*ab10*/  F2FP.PACK_AB R12, R153, R152 ;  /* 0x00000098990c723e */ /* 0x010fe200000000ff */
[----:B------:R-:W-:Y:S01]  /*ab20*/  FADD.FTZ R152, R152, R171 ;  /* 0x000000ab98987221 */ /* 0x000fe20000010000 */
[----:B-----5:R-:W-:Y:S03]  /*ab30*/  F2FP.PACK_AB R14, R155, R154 ;  /* 0x0000009a9b0e723e */ /* 0x020fe600000000ff */
[----:B------:R-:W-:Y:S01]  /*ab40*/  F2FP.PACK_AB R13, R157, R156 ;  /* 0x0000009c9d0d723e */ /* 0x000fe200000000ff */
[----:B------:R-:W-:Y:S01]  /*ab50*/  FADD.FTZ R156, R156, R175 ;  /* 0x000000af9c9c7221 */ /* 0x000fe20000010000 */
[----:B---3--:R-:W-:Y:S01]  /*ab60*/  F2FP.PACK_AB R15, R159, R158 ;  /* 0x0000009e9f0f723e */ /* 0x008fe200000000ff */
[----:B------:R-:W-:Y:S02]  /*ab70*/  FADD.FTZ R153, R153, R152 ;  /* 0x0000009899997221 */ /* 0x000fe40000010000 */
[----:B------:R-:W-:Y:S02]  /*ab80*/  FADD.FTZ R157, R157, R156 ;  /* 0x0000009c9d9d7221 */ /* 0x000fe40000010000 */
[----:B------:R-:W-:Y:S02]  /*ab90*/  FADD.FTZ R154, R154, R153 ;  /* 0x000000999a9a7221 */ /* 0x000fe40000010000 */
[C---:B--2---:R-:W-:Y:S03]  /*aba0*/  HMMA.16816.F32 R4, R12.reuse, R16, R4 ;  /* 0x000000100c04723c */ /* 0x044fe60000001804 */
[----:B------:R-:W-:Y:S02]  /*abb0*/  FADD.FTZ R158, R158, R157 ;  /* 0x0000009d9e9e7221 */ /* 0x000fe40000010000 */
[----:B------:R-:W-:Y:S02]  /*abc0*/  FADD.FTZ R154, R155, R154 ;  /* 0x0000009a9b9a7221 */ /* 0x000fe40000010000 */
[----:B------:R-:W-:Y:S01]  /*abd0*/  FADD.FTZ R158, R159, R158 ;  /* 0x0000009e9f9e7221 */ /* 0x000fe20000010000 */
        /* <DEDUP_REMOVED lines=8> */
[C---:B------:R-:W-:Y:S08]  /*ac60*/  HMMA.16816.F32 R116, R12.reuse, R128, R116 ;  /* 0x000000800c74723c */ /* 0x040ff00000001874 */
[C---:B------:R-:W-:Y:S08]  /*ac70*/  HMMA.16816.F32 R120, R12.reuse, R130, R120 ;  /* 0x000000820c78723c */ /* 0x040ff00000001878 */
        /* <DEDUP_REMOVED lines=18> */
[C---:B------:R-:W-:Y:S08]  /*ada0*/  HMMA.16816.F32 R84, R12.reuse, R124, R84 ;  /* 0x0000007c0c54723c */ /* 0x040ff00000001854 */
[C---:B------:R-:W-:Y:S08]  /*adb0*/  HMMA.16816.F32 R88, R12.reuse, R126, R88 ;  /* 0x0000007e0c58723c */ /* 0x040ff00000001858 */
[C---:B--2---:R-:W-:Y:S08]  /*adc0*/  HMMA.16816.F32 R92, R12.reuse, R16, R92 ;  /* 0x000000100c5c723c */ /* 0x044ff0000000185c */
[----:B------:R-:W-:Y:S01]  /*add0*/  HMMA.16816.F32 R96, R12, R18, R96 ;  /* 0x000000120c60723c */ /* 0x000fe20000001860 */
[----:B------:R-:W2:Y:S06]  /*ade0*/  LDSM.16.MT88.4 R16, [R189+0x3900] ;  /* 0x00390000bd10783b */ /* 0x000eac0000004200 */
[----:B------:R-:W-:Y:S01]  /*adf0*/  F2FP.PACK_AB R12, R220, R219 ;  /* 0x000000dbdc0c723e */ /* 0x000fe200000000ff */
[----:B------:R-:W-:Y:S01]  /*ae00*/  FADD.FTZ R219, R219, R154 ;  /* 0x0000009adbdb7221 */ /* 0x000fe20000010000 */
[----:B-1----:R-:W-:Y:S03]  /*ae10*/  F2FP.PACK_AB R14, R222, R221 ;  /* 0x000000ddde0e723e */ /* 0x002fe600000000ff */
[----:B------:R-:W-:Y:S01]  /*ae20*/  F2FP.PACK_AB R13, R224, R223 ;  /* 0x000000dfe00d723e */ /* 0x000fe200000000ff */
[----:B------:R-:W-:Y:S01]  /*ae30*/  FADD.FTZ R223, R223, R158 ;  /* 0x0000009edfdf7221 */ /* 0x000fe20000010000 */
[----:B------:R-:W-:Y:S01]  /*ae40*/  F2FP.PACK_AB R15, R226, R225 ;  /* 0x000000e1e20f723e */ /* 0x000fe200000000ff */
[----:B------:R-:W-:Y:S02]  /*ae50*/  FADD.FTZ R220, R220, R219 ;  /* 0x000000dbdcdc7221 */ /* 0x000fe40000010000 */
[----:B------:R-:W-:Y:S02]  /*ae60*/  FADD.FTZ R224, R224, R223 ;  /* 0x000000dfe0e07221 */ /* 0x000fe40000010000 */
[----:B------:R-:W-:Y:S02]  /*ae70*/  FADD.FTZ R221, R221, R220 ;  /* 0x000000dcdddd7221 */ /* 0x000fe40000010000 */
[C---:B---3--:R-:W-:Y:S01]  /*ae80*/  HMMA.16816.F32 R128, R12.reuse, R20, R4 ;  /* 0x000000140c80723c */ /* 0x048fe20000001804 */
[----:B------:R-:W1:Y:S02]  /*ae90*/  LDSM.16.MT88.4 R4, [R190+0x5900] ;  /* 0x00590000be04783b */ /* 0x000e640000004200 */
[----:B------:R-:W-:Y:S02]  /*aea0*/  FADD.FTZ R211, R225, R224 ;  /* 0x000000e0e1d37221 */ /* 0x000fe40000010000 */
[----:B------:R-:W-:Y:S02]  /*aeb0*/  FADD.FTZ R210, R222, R221 ;  /* 0x000000ddded27221 */ /* 0x000fe40000010000 */
[----:B------:R-:W-:Y:S01]  /*aec0*/  FADD.FTZ R211, R226, R211 ;  /* 0x000000d3e2d37221 */ /* 0x000fe20000010000 */
        /* <DEDUP_REMOVED lines=12> */
[C---:B--2---:R-:W-:Y:S08]  /*af90*/  HMMA.16816.F32 R52, R12.reuse, R16, R52 ;  /* 0x000000100c34723c */ /* 0x044ff00000001834 */
[C---:B------:R-:W-:Y:S01]  /*afa0*/  HMMA.16816.F32 R56, R12.reuse, R18, R56 ;  /* 0x000000120c38723c */ /* 0x040fe20000001838 */
[----:B------:R-:W2:Y:S07]  /*afb0*/  LDSM.16.MT88.4 R16, [R188+0x5900] ;  /* 0x00590000bc10783b */ /* 0x000eae0000004200 */
[C---:B------:R-:W-:Y:S08]  /*afc0*/  HMMA.16816.F32 R60, R12.reuse, R144, R60 ;  /* 0x000000900c3c723c */ /* 0x040ff0000000183c */
[C---:B------:R-:W-:Y:S08]  /*afd0*/  HMMA.16816.F32 R64, R12.reuse, R146, R64 ;  /* 0x000000920c40723c */ /* 0x040ff00000001840 */
[C---:B------:R-:W-:Y:S08]  /*afe0*/  HMMA.16816.F32 R68, R12.reuse, R148, R68 ;  /* 0x000000940c44723c */ /* 0x040ff00000001844 */
[C---:B------:R-:W-:Y:S08]  /*aff0*/  HMMA.16816.F32 R72, R12.reuse, R150, R72 ;  /* 0x000000960c48723c */ /* 0x040ff00000001848 */
[C---:B-1----:R-:W-:Y:S08]  /*b000*/  HMMA.16816.F32 R76, R12.reuse, R4, R76 ;  /* 0x000000040c4c723c */ /* 0x042ff0000000184c */
[C---:B------:R-:W-:Y:S08]  /*b010*/  HMMA.16816.F32 R80, R12.reuse, R6, R80 ;  /* 0x000000060c50723c */ /* 0x040ff00000001850 */
[C---:B---3--:R-:W-:Y:S08]  /*b020*/  HMMA.16816.F32 R84, R12.reuse, R8, R84 ;  /* 0x000000080c54723c */ /* 0x048ff00000001854 */
[C---:B------:R-:W-:Y:S08]  /*b030*/  HMMA.16816.F32 R88, R12.reuse, R10, R88 ;  /* 0x0000000a0c58723c */ /* 0x040ff00000001858 */
[C---:B--2---:R-:W-:Y:S08]  /*b040*/  HMMA.16816.F32 R92, R12.reuse, R16, R92 ;  /* 0x000000100c5c723c */ /* 0x044ff0000000185c */
[----:B------:R-:W-:Y:S07]  /*b050*/  HMMA.16816.F32 R96, R12, R18, R96 ;  /* 0x000000120c60723c */ /* 0x000fee0000001860 */
[----:B------:R-:W-:Y:S01]  /*b060*/  MOV R12, R132 ;  /* 0x00000084000c7202 */ /* 0x000fe20000000f00 */
[----:B------:R-:W-:-:S05]  /*b070*/  @P0 BRA `(.L_x_376) ;  /* 0xffffd71000000947 */ /* 0x000fca000383ffff */
.L_x_375:
[----:B------:R-:W-:-:S06]  /*b080*/  UISETP.GE.AND UP0, UPT, UR13, UR8, UPT ;  /* 0x000000080d00728c */ /* 0x000fcc000bf06270 */
[----:B------:R-:W-:-:S13]  /*b090*/  PLOP3.LUT P0, PT, PT, PT, UP0, 0x80, 0x0 ;  /* 0x000000000000781c */ /* 0x000fda0003f0f008 */
[----:B------:R-:W-:Y:S05]  /*b0a0*/  @!P0 BRA `(.L_x_377) ;  /* 0x000034f000008947 */ /* 0x000fea0003800000 */
[----:B------:R-:W-:Y:S01]  /*b0b0*/  IADD3 R216, P5, R200, 0x80, RZ ;  /* 0x00000080c8d87810 */ /* 0x000fe20007fbe0ff */
[----:B------:R-:W-:Y:S01]  /*b0c0*/  ULDC.64 UR4, c[0x0][0x208] ;  /* 0x0000820000047ab9 */ /* 0x000fe20000000a00 */
[----:B------:R-:W-:Y:S01]  /*b0d0*/  IADD3 R213, P0, R202, 0x80, RZ ;  /* 0x00000080cad57810 */ /* 0x000fe20007f1e0ff */
[----:B------:R-:W-:Y:S01]  /*b0e0*/  IMAD.MOV.U32 R2, RZ, RZ, R12 ;  /* 0x000000ffff027224 */ /* 0x000fe200078e000c */
[----:B------:R-:W-:Y:S01]  /*b0f0*/  IADD3 R218, P6, R200, 0x40, RZ ;  /* 0x00000040c8da7810 */ /* 0x000fe20007fde0ff */
[----:B------:R-:W-:Y:S01]  /*b100*/  IMAD.MOV.U32 R3, RZ, RZ, R0 ;  /* 0x000000ffff037224 */ /* 0x000fe200078e0000 */
[----:B------:R-:W-:Y:S01]  /*b110*/  IADD3 R215, P4, R202, 0x40, RZ ;  /* 0x00000040cad77810 */ /* 0x000fe20007f9e0ff */
[----:B------:R-:W-:Y:S01]  /*b120*/  IMAD.X R217, RZ, RZ, R207, P5 ;  /* 0x000000ffffd97224 */ /* 0x000fe200028e06cf */
[----:B------:R-:W-:Y:S01]  /*b130*/  IADD3.X R219, RZ, R207, RZ, P6, !PT ;  /* 0x000000cfffdb7210 */ /* 0x000fe200037fe4ff */
[----:B------:R-:W-:Y:S01]  /*b140*/  IMAD.X R212, RZ, RZ, R209, P0 ;  /* 0x000000ffffd47224 */ /* 0x000fe200000e06d1 */
[----:B------:R-:W-:Y:S01]  /*b150*/  IADD3.X R214, RZ, R209, RZ, P4, !PT ;  /* 0x000000d1ffd67210 */ /* 0x000fe200027fe4ff */
[----:B------:R-:W-:Y:S01]  /*b160*/  USHF.L.U64.HI UR19, UR4, 0x5, UR5 ;  /* 0x0000000504137899 */ /* 0x000fe20008010205 */
[----:B------:R-:W-:Y:S01]  /*b170*/  MOV R206, R200 ;  /* 0x000000c800ce7202 */ /* 0x000fe20000000f00 */
[----:B------:R-:W-:-:S03]  /*b180*/  USHF.L.U32 UR18, UR4, 0x5, URZ ;  /* 0x0000000504127899 */ /* 0x000fc6000800063f */
[----:B------:R-:W-:Y:S02]  /*b190*/  ULDC.64 UR4, c[0x0][0x1e0] ;  /* 0x0000780000047ab9 */ /* 0x000fe40000000a00 */
.L_x_386:
[----:B------:R-:W-:Y:S04]  /*b1a0*/  DEPBAR.LE SB0, 0x0 ;  /* 0x000080000000791a */ /* 0x000fe80000000000 */
[----:B------:R-:W-:Y:S01]  /*b1b0*/  BAR.SYNC.DEFER_BLOCKING 0x0 ;  /* 0x0000000000007b1d */ /* 0x000fe20000010000 */
[----:B------:R-:W-:Y:S01]  /*b1c0*/  USHF.R.S32.HI UR7, URZ, 0x1f, UR13 ;  /* 0x0000001f3f077899 */ /* 0x000fe2000801140d */
[----:B------:R-:W-:Y:S01]  /*b1d0*/  IMAD.U32 R15, RZ, RZ, UR13 ;  /* 0x0000000dff0f7e24 */ /* 0x000fe2000f8e00ff */
[----:B------:R-:W-:Y:S01]  /*b1e0*/  UIMAD UR6, UR9, UR13, URZ ;  /* 0x0000000d090672a4 */ /* 0x000fe2000f8e023f */
[----:B------:R-:W-:Y:S01]  /*b1f0*/  IMAD.U32 R21, RZ, RZ, UR13 ;  /* 0x0000000dff157e24 */ /* 0x000fe2000f8e00ff */
[----:B------:R-:W-:Y:S01]  /*b200*/  UIMAD.WIDE.U32 UR20, UR13, UR10, UR18 ;  /* 0x0000000a0d1472a5 */ /* 0x000fe2000f8e0012 */
[----:B------:R-:W-:Y:S01]  /*b210*/  IMAD.WIDE.U32 R14, R15, UR10, R218 ;  /* 0x0000000a0f0e7c25 */ /* 0x000fe2000f8e00da */
[----:B------:R-:W-:Y:S02]  /*b220*/  UIMAD UR6, UR7, UR10, UR6 ;  /* 0x0000000a070672a4 */ /* 0x000fe4000f8e0206 */
[----:B------:R-:W-:Y:S01]  /*b230*/  UISETP.GT.AND UP3, UPT, UR13, UR8, UPT ;  /* 0x000000080d00728c */ /* 0x000fe2000bf64270 */
[----:B------:R-:W-:Y:S01]  /*b240*/  IMAD.WIDE.U32 R20, R21, UR10, R206 ;  /* 0x0000000a15147c25 */ /* 0x000fe2000f8e00ce */
[----:B------:R-:W-:Y:S01]  /*b250*/  LEA R224, P0, R14, c[0x0][0x1f8], 0x1 ;  /* 0x00007e000ee07a11 */ /* 0x000fe200078008ff */
[----:B------:R-:W-:Y:S01]  /*b260*/  UIADD3 UR7, UR6, UR21, URZ ;  /* 0x0000001506077290 */ /* 0x000fe2000fffe03f */
[----:B------:R-:W-:Y:S01]  /*b270*/  IADD3 R12, R15, UR6, RZ ;  /* 0x000000060f0c7c10 */ /* 0x000fe2000fffe0ff */
[----:B------:R-:W-:Y:S01]  /*b280*/  IMAD.U32 R13, RZ, RZ, UR13 ;  /* 0x0000000dff0d7e24 */ /* 0x000fe2000f8e00ff */
[----:B------:R-:W-:Y:S02]  /*b290*/  LEA R168, P4, R20, c[0x0][0x1f8], 0x1 ;  /* 0x00007e0014a87a11 */ /* 0x000fe400078808ff */
[----:B------:R-:W-:Y:S01]  /*b2a0*/  LEA.HI.X R225, R14, c[0x0][0x1fc], R12, 0x1, P0 ;  /* 0x00007f000ee17a11 */ /* 0x000fe200000f0c0c */
[----:B------:R-:W-:Y:S01]  /*b2b0*/  IMAD.WIDE.U32 R22, R13, UR10, R216 ;  /* 0x0000000a0d167c25 */ /* 0x000fe2000f8e00d8 */
[----:B------:R-:W-:Y:S04]  /*b2c0*/  IADD3 R0, R21, UR6, RZ ;  /* 0x0000000615007c10 */ /* 0x000fe8000fffe0ff */
[----:B------:R-:W-:Y:S01]  /*b2d0*/  LEA.HI.X R169, R20, c[0x0][0x1fc], R0, 0x1, P4 ;  /* 0x00007f0014a97a11 */ /* 0x000fe200020f0c00 */
[----:B------:R-:W-:Y:S01]  /*b2e0*/  LDSM.16.M88.4 R32, [R198+0xc100] ;  /* 0x00c10000c620783b */ /* 0x000fe20000000200 */
[----:B------:R-:W-:Y:S02]  /*b2f0*/  IADD3 R20, P5, R200, UR20, RZ ;  /* 0x00000014c8147c10 */ /* 0x000fe4000ffbe0ff */
[----:B------:R-:W-:Y:S02]  /*b300*/  LEA R174, P4, R22, c[0x0][0x1f8], 0x1 ;  /* 0x00007e0016ae7a11 */ /* 0x000fe400078808ff */
[----:B------:R-:W1:Y:S01]  /*b310*/  LDSM.16.M88.4 R8, [R197+0x6100] ;  /* 0x00610000c508783b */ /* 0x000e620000000200 */
[----:B------:R-:W-:Y:S02]  /*b320*/  LEA R222, P0, R20, c[0x0][0x1f8], 0x1 ;  /* 0x00007e0014de7a11 */ /* 0x000fe400078008ff */
[----:B------:R-:W-:Y:S02]  /*b330*/  IADD3 R21, R23, UR6, RZ ;  /* 0x0000000617157c10 */ /* 0x000fe4000fffe0ff */
[----:B------:R-:W2:Y:S01]  /*b340*/  LDSM.16.M88.4 R16, [R197+0x6900] ;  /* 0x00690000c510783b */ /* 0x000ea20000000200 */
[----:B------:R-:W-:Y:S02]  /*b350*/  IADD3 R0, P6, R218, UR20, RZ ;  /* 0x00000014da007c10 */ /* 0x000fe4000ffde0ff */
[----:B------:R-:W-:Y:S02]  /*b360*/  LEA.HI.X R175, R22, c[0x0][0x1fc], R21, 0x1, P4 ;  /* 0x00007f0016af7a11 */ /* 0x000fe400020f0c15 */
[----:B------:R-:W3:Y:S01]  /*b370*/  LDSM.16.M88.4 R24, [R197+0x7100] ;  /* 0x00710000c518783b */ /* 0x000ee20000000200 */
[----:B------:R-:W-:Y:S02]  /*b380*/  IADD3 R28, P4, R216, UR20, RZ ;  /* 0x00000014d81c7c10 */ /* 0x000fe4000ff9e0ff */
[----:B------:R-:W-:Y:S02]  /*b390*/  IADD3.X R29, R219, UR7, RZ, P6, !PT ;  /* 0x00000007db1d7c10 */ /* 0x000fe4000b7fe4ff */
[----:B------:R-:W4:Y:S01]  /*b3a0*/  LDSM.16.M88.4 R132, [R197+0x7900] ;  /* 0x00790000c584783b */ /* 0x000f220000000200 */
[----:B------:R-:W-:Y:S02]  /*b3b0*/  IADD3.X R31, R217, UR7, RZ, P4, !PT ;  /* 0x00000007d91f7c10 */ /* 0x000fe4000a7fe4ff */
[----:B------:R-:W-:Y:S02]  /*b3c0*/  PLOP3.LUT P4, PT, PT, PT, UP2, 0x80, 0x0 ;  /* 0x000000000000781c */ /* 0x000fe40003f8f028 */
[----:B------:R-:W-:Y:S05]  /*b3d0*/  LDSM.16.M88.4 R136, [R194+0xc100] ;  /* 0x00c10000c288783b */ /* 0x000fea0000000200 */
[----:B------:R-:W5:Y:S05]  /*b3e0*/  LDSM.16.M88.4 R140, [R196] ;  /* 0x00000000c48c783b */ /* 0x000f6a0000000200 */
[----:B------:R-:W3:Y:S05]  /*b3f0*/  LDSM.16.M88.4 R144, [R187] ;  /* 0x00000000bb90783b */ /* 0x000eea0000000200 */
[----:B------:R-:W3:Y:S01]  /*b400*/  LDSM.16.M88.4 R148, [R186] ;  /* 0x00000000ba94783b */ /* 0x000ee20000000200 */
[C---:B-1----:R-:W-:Y:S04]  /*b410*/  HMMA.16816.F32 R4, R32.reuse, R8, RZ ;  /* 0x000000082004723c */ /* 0x042fe800000018ff */
[----:B------:R-:W1:Y:S05]  /*b420*/  LDSM.16.M88.4 R152, [R185] ;  /* 0x00000000b998783b */ /* 0x000e6a0000000200 */
[----:B------:R-:W-:Y:S01]  /*b430*/  @!PT LDS RZ, [RZ] ;  /* 0x00000000fffff984 */ /* 0x000fe20000000800 */
[----:B------:R-:W-:Y:S01]  /*b440*/  @!PT LDS RZ, [RZ] ;  /* 0x00000000fffff984 */ /* 0x000fe20000000800 */
[----:B------:R-:W-:Y:S01]  /*b450*/  @!PT LDS RZ, [RZ] ;  /* 0x00000000fffff984 */ /* 0x000fe20000000800 */
[----:B------:R1:W-:Y:S01]  /*b460*/  LDGSTS.E.BYPASS.LTC128B.128 [R199+0x100], [R168.64], !P3 ;  /* 0x00100000a8c77fae */ /* 0x0003e2000d901d50 */
[C---:B------:R-:W-:Y:S04]  /*b470*/  HMMA.16816.F32 R8, R32.reuse, R10, RZ ;  /* 0x0000000a2008723c */ /* 0x040fe800000018ff */
[----:B------:R1:W-:Y:S04]  /*b480*/  LDGSTS.E.BYPASS.LTC128B.128 [R199+0x2100], [R224.64], !P2 ;  /* 0x02100000e0c77fae */ /* 0x0003e8000d101d50 */
[C---:B--2---:R-:W-:Y:S01]  /*b490*/  HMMA.16816.F32 R12, R32.reuse, R16, RZ ;  /* 0x00000010200c723c */ /* 0x044fe200000018ff */
[----:B------:R2:W-:Y:S06]  /*b4a0*/  LDGSTS.E.BYPASS.LTC128B.128 [R199+0x4100], [R174.64], !P1 ;  /* 0x04100000aec77fae */ /* 0x0005ec000c901d50 */
[----:B------:R-:W-:Y:S01]  /*b4b0*/  IADD3.X R17, R207, UR7, RZ, P5, !PT ;  /* 0x00000007cf117c10 */ /* 0x000fe2000affe4ff */
[----:B------:R-:W-:Y:S01]  /*b4c0*/  @UP3 UIADD3 UR7, UR13, -0x1, URZ ;  /* 0xffffffff0d073890 */ /* 0x000fe2000fffe03f */
[----:B------:R-:W-:Y:S03]  /*b4d0*/  LEA R220, P5, R0, c[0x0][0x1f8], 0x1 ;  /* 0x00007e0000dc7a11 */ /* 0x000fe600078a08ff */
[----:B------:R-:W-:Y:S01]  /*b4e0*/  LEA.HI.X R223, R20, c[0x0][0x1fc], R17, 0x1, P0 ;  /* 0x00007f0014df7a11 */ /* 0x000fe200000f0c11 */
[----:B------:R-:W-:Y:S01]  /*b4f0*/  @UP3 USHF.R.S32.HI UR6, URZ, 0x1f, UR7 ;  /* 0x0000001f3f063899 */ /* 0x000fe20008011407 */
[C---:B------:R-:W-:Y:S01]  /*b500*/  HMMA.16816.F32 R16, R32.reuse, R18, RZ ;  /* 0x000000122010723c */ /* 0x040fe200000018ff */
[----:B------:R-:W-:Y:S01]  /*b510*/  LEA R172, P0, R28, c[0x0][0x1f8], 0x1 ;  /* 0x00007e001cac7a11 */ /* 0x000fe200078008ff */
[----:B------:R-:W-:Y:S01]  /*b520*/  @UP3 UIMAD.WIDE.U32 UR20, UR7, UR4, URZ ;  /* 0x00000004071432a5 */ /* 0x000fe2000f8e003f */
[----:B------:R1:W-:Y:S01]  /*b530*/  LDGSTS.E.BYPASS.LTC128B.128 [R199+0x1100], [R222.64], !P3 ;  /* 0x01100000dec77fae */ /* 0x0003e2000d901d50 */
[----:B------:R-:W-:Y:S01]  /*b540*/  LEA.HI.X R221, R0, c[0x0][0x1fc], R29, 0x1, P5 ;  /* 0x00007f0000dd7a11 */ /* 0x000fe200028f0c1d */
[----:B------:R-:W-:Y:S01]  /*b550*/  IMAD.MOV.U32 R0, RZ, RZ, R204 ;  /* 0x000000ffff007224 */ /* 0x000fe200078e00cc */
[----:B------:R-:W-:Y:S01]  /*b560*/  LEA.HI.X R173, R28, c[0x0][0x1fc], R31, 0x1, P0 ;  /* 0x00007f001cad7a11 */ /* 0x000fe200000f0c1f */
[----:B------:R-:W-:Y:S01]  /*b570*/  @UP3 UIMAD UR6, UR6, UR4, URZ ;  /* 0x00000004060632a4 */ /* 0x000fe2000f8e023f */
[C---:B---3--:R-:W-:Y:S01]  /*b580*/  HMMA.16816.F32 R20, R32.reuse, R24, RZ ;  /* 0x000000182014723c */ /* 0x048fe200000018ff */
[----:B------:R3:W-:Y:S01]  /*b590*/  LDGSTS.E.BYPASS.LTC128B.128 [R199+0x3100], [R220.64], !P2 ;  /* 0x03100000dcc77fae */ /* 0x0007e2000d101d50 */
[----:B------:R-:W-:Y:S01]  /*b5a0*/  PLOP3.LUT P0, PT, PT, PT, UP3, 0x80, 0x0 ;  /* 0x000000000000781c */ /* 0x000fe20003f0f038 */
[----:B------:R-:W-:Y:S01]  /*b5b0*/  @UP3 UIMAD UR6, UR7, UR5, UR6 ;  /* 0x00000005070632a4 */ /* 0x000fe2000f8e0206 */
[----:B------:R-:W-:Y:S01]  /*b5c0*/  PLOP3.LUT P5, PT, PT, PT, UP2, 0x80, 0x0 ;  /* 0x000000000000781c */ /* 0x000fe20003faf028 */
[----:B------:R-:W-:Y:S01]  /*b5d0*/  @UP3 USHF.L.U32 UR7, UR20, 0x6, URZ ;  /* 0x0000000614073899 */ /* 0x000fe2000800063f */
[----:B------:R2:W-:Y:S01]  /*b5e0*/  LDGSTS.E.BYPASS.LTC128B.128 [R199+0x5100], [R172.64], !P1 ;  /* 0x05100000acc77fae */ /* 0x0005e2000c901d50 */
[----:B------:R-:W-:Y:S01]  /*b5f0*/  @UP3 UIADD3 UR6, UR21, UR6, URZ ;  /* 0x0000000615063290 */ /* 0x000fe2000fffe03f */
[C---:B------:R-:W-:Y:S03]  /*b600*/  HMMA.16816.F32 R24, R32.reuse, R26, RZ ;  /* 0x0000001a2018723c */ /* 0x040fe600000018ff */
[----:B------:R-:W-:Y:S01]  /*b610*/  LDSM.16.M88.4 R156, [R193+0xc100] ;  /* 0x00c10000c19c783b */ /* 0x000fe20000000200 */
[----:B------:R-:W-:Y:S02]  /*b620*/  @UP3 USHF.L.U64.HI UR6, UR20, 0x6, UR6 ;  /* 0x0000000614063899 */ /* 0x000fe40008010206 */
[----:B------:R-:W-:Y:S02]  /*b630*/  @UP3 UIADD3 UR20, UP0, UR12, UR7, URZ ;  /* 0x000000070c143290 */ /* 0x000fe4000ff1e03f */
[C---:B----4-:R-:W-:Y:S01]  /*b640*/  HMMA.16816.F32 R28, R32.reuse, R132, RZ ;  /* 0x00000084201c723c */ /* 0x050fe200000018ff */
[----:B------:R-:W0:Y:S05]  /*b650*/  LDGDEPBAR ;  /* 0x00000000000079af */ /* 0x000e2a0000000000 */
[----:B------:R-:W4:Y:S02]  /*b660*/  LDSM.16.M88.4 R160, [R192+0x6100] ;  /* 0x00610000c0a0783b */ /* 0x000f240000000200 */
[----:B------:R-:W-:Y:S03]  /*b670*/  HMMA.16816.F32 R32, R32, R134, RZ ;  /* 0x000000862020723c */ /* 0x000fe600000018ff */
[----:B------:R-:W3:Y:S05]  /*b680*/  LDSM.16.M88.4 R164, [R192+0x6900] ;  /* 0x00690000c0a4783b */ /* 0x000eea0000000200 */
[C---:B-----5:R-:W-:Y:S01]  /*b690*/  HMMA.16816.F32 R4, R136.reuse, R140, R4 ;  /* 0x0000008c8804723c */ /* 0x060fe20000001804 */
[----:B-1----:R-:W1:Y:S05]  /*b6a0*/  LDSM.16.M88.4 R168, [R192+0x7100] ;  /* 0x00710000c0a8783b */ /* 0x002e6a0000000200 */
[----:B------:R-:W5:Y:S02]  /*b6b0*/  LDSM.16.M88.4 R132, [R192+0x7900] ;  /* 0x00790000c084783b */ /* 0x000f640000000200 */
[C---:B------:R-:W-:Y:S03]  /*b6c0*/  HMMA.16816.F32 R8, R136.reuse, R142, R8 ;  /* 0x0000008e8808723c */ /* 0x040fe60000001808 */
[----:B------:R-:W-:Y:S05]  /*b6d0*/  LDSM.16.M88.4 R140, [R191+0xc100] ;  /* 0x00c10000bf8c783b */ /* 0x000fea0000000200 */
[C---:B------:R-:W-:Y:S01]  /*b6e0*/  HMMA.16816.F32 R12, R136.reuse, R144, R12 ;  /* 0x00000090880c723c */ /* 0x040fe2000000180c */
[----:B--2---:R-:W-:Y:S07]  /*b6f0*/  LDSM.16.M88.4 R172, [R184+0x1000] ;  /* 0x00100000b8ac783b */ /* 0x004fee0000000200 */
[C---:B------:R-:W-:Y:S01]  /*b700*/  HMMA.16816.F32 R16, R136.reuse, R146, R16 ;  /* 0x000000928810723c */ /* 0x040fe20000001810 */
[----:B------:R-:W2:Y:S07]  /*b710*/  LDSM.16.M88.4 R144, [R184] ;  /* 0x00000000b890783b */ /* 0x000eae0000000200 */
[C---:B------:R-:W-:Y:S08]  /*b720*/  HMMA.16816.F32 R20, R136.reuse, R148, R20 ;  /* 0x000000948814723c */ /* 0x040ff00000001814 */
[C---:B------:R-:W-:Y:S01]  /*b730*/  HMMA.16816.F32 R24, R136.reuse, R150, R24 ;  /* 0x000000968818723c */ /* 0x040fe20000001818 */
[----:B------:R-:W1:Y:S07]  /*b740*/  LDSM.16.M88.4 R148, [R184+0x800] ;  /* 0x00080000b894783b */ /* 0x000e6e0000000200 */
[C---:B------:R-:W-:Y:S08]  /*b750*/  HMMA.16816.F32 R28, R136.reuse, R152, R28 ;  /* 0x00000098881c723c */ /* 0x040ff0000000181c */
[----:B------:R-:W-:Y:S01]  /*b760*/  HMMA.16816.F32 R32, R136, R154, R32 ;  /* 0x0000009a8820723c */ /* 0x000fe20000001820 */
[----:B------:R-:W2:Y:S05]  /*b770*/  LDSM.16.M88.4 R136, [R184+0x1800] ;  /* 0x00180000b888783b */ /* 0x000eaa0000000200 */
[----:B------:R-:W-:Y:S02]  /*b780*/  LDSM.16.M88.4 R152, [R198+0x10100] ;  /* 0x01010000c698783b */ /* 0x000fe40000000200 */
[C---:B----4-:R-:W-:Y:S08]  /*b790*/  HMMA.16816.F32 R4, R156.reuse, R160, R4 ;  /* 0x000000a09c04723c */ /* 0x050ff00000001804 */
[C---:B------:R-:W-:Y:S01]  /*b7a0*/  HMMA.16816.F32 R8, R156.reuse, R162, R8 ;  /* 0x000000a29c08723c */ /* 0x040fe20000001808 */
[----:B------:R-:W4:Y:S07]  /*b7b0*/  LDSM.16.M88.4 R160, [R197+0x8100] ;  /* 0x00810000c5a0783b */ /* 0x000f2e0000000200 */
        /* <DEDUP_REMOVED lines=8> */
[----:B------:R-:W5:Y:S05]  /*b840*/  LDSM.16.M88.4 R132, [R197+0x9900] ;  /* 0x00990000c584783b */ /* 0x000f6a0000000200 */
[----:B------:R-:W-:Y:S02]  /*b850*/  LDSM.16.M88.4 R156, [R182] ;  /* 0x00000000b69c783b */ /* 0x000fe40000000200 */
[C---:B--2---:R-:W-:Y:S08]  /*b860*/  HMMA.16816.F32 R4, R140.reuse, R144, R4 ;  /* 0x000000908c04723c */ /* 0x044ff00000001804 */
[C---:B------:R-:W-:Y:S01]  /*b870*/  HMMA.16816.F32 R8, R140.reuse, R146, R8 ;  /* 0x000000928c08723c */ /* 0x040fe20000001808 */
[----:B------:R-:W-:Y:S07]  /*b880*/  LDSM.16.M88.4 R144, [R194+0x10100] ;  /* 0x01010000c290783b */ /* 0x000fee0000000200 */
[C---:B------:R-:W-:Y:S08]  /*b890*/  HMMA.16816.F32 R12, R140.reuse, R148, R12 ;  /* 0x000000948c0c723c */ /* 0x040ff0000000180c */
[C---:B------:R-:W-:Y:S01]  /*b8a0*/  HMMA.16816.F32 R16, R140.reuse, R150, R16 ;  /* 0x000000968c10723c */ /* 0x040fe20000001810 */
[----:B------:R-:W2:Y:S07]  /*b8b0*/  LDSM.16.M88.4 R148, [R183] ;  /* 0x00000000b794783b */ /* 0x000eae0000000200 */
[C---:B------:R-:W-:Y:S08]  /*b8c0*/  HMMA.16816.F32 R20, R140.reuse, R172, R20 ;  /* 0x000000ac8c14723c */ /* 0x040ff00000001814 */
[C---:B------:R-:W-:Y:S01]  /*b8d0*/  HMMA.16816.F32 R24, R140.reuse, R174, R24 ;  /* 0x000000ae8c18723c */ /* 0x040fe20000001818 */
[----:B------:R-:W1:Y:S07]  /*b8e0*/  LDSM.16.M88.4 R172, [R181] ;  /* 0x00000000b5ac783b */ /* 0x000e6e0000000200 */
[C---:B------:R-:W-:Y:S08]  /*b8f0*/  HMMA.16816.F32 R28, R140.reuse, R136, R28 ;  /* 0x000000888c1c723c */ /* 0x040ff0000000181c */
[----:B------:R-:W-:Y:S01]  /*b900*/  HMMA.16816.F32 R32, R140, R138, R32 ;  /* 0x0000008a8c20723c */ /* 0x000fe20000001820 */
[----:B------:R-:W2:Y:S05]  /*b910*/  LDSM.16.M88.4 R136, [R180] ;  /* 0x00000000b488783b */ /* 0x000eaa0000000200 */
        /* <DEDUP_REMOVED lines=13> */
[----:B------:R-:W-:Y:S02]  /*b9f0*/  LDSM.16.M88.4 R152, [R184+0x2000] ;  /* 0x00200000b898783b */ /* 0x000fe40000000200 */
[C---:B--2---:R-:W-:Y:S08]  /*ba00*/  HMMA.16816.F32 R4, R144.reuse, R148, R4 ;  /* 0x000000949004723c */ /* 0x044ff00000001804 */
[C---:B------:R-:W-:Y:S01]  /*ba10*/  HMMA.16816.F32 R8, R144.reuse, R150, R8 ;  /* 0x000000969008723c */ /* 0x040fe20000001808 */
[----:B------:R-:W2:Y:S07]  /*ba20*/  LDSM.16.M88.4 R148, [R191+0x10100] ;  /* 0x01010000bf94783b */ /* 0x000eae0000000200 */
[C---:B------:R-:W-:Y:S08]  /*ba30*/  HMMA.16816.F32 R12, R144.reuse, R156, R12 ;  /* 0x0000009c900c723c */ /* 0x040ff0000000180c */
[C---:B------:R-:W-:Y:S01]  /*ba40*/  HMMA.16816.F32 R16, R144.reuse, R158, R16 ;  /* 0x0000009e9010723c */ /* 0x040fe20000001810 */
[----:B------:R-:W1:Y:S07]  /*ba50*/  LDSM.16.M88.4 R156, [R184+0x2800] ;  /* 0x00280000b89c783b */ /* 0x000e6e0000000200 */
        /* <DEDUP_REMOVED lines=22> */
[----:B------:R-:W2:Y:S07]  /*bbc0*/  LDSM.16.M88.4 R152, [R179] ;  /* 0x00000000b398783b */ /* 0x000eae0000000200 */
[C---:B------:R-:W-:Y:S08]  /*bbd0*/  HMMA.16816.F32 R12, R148.reuse, R156, R12 ;  /* 0x0000009c940c723c */ /* 0x040ff0000000180c */
[C---:B------:R-:W-:Y:S01]  /*bbe0*/  HMMA.16816.F32 R16, R148.reuse, R158, R16 ;  /* 0x0000009e9410723c */ /* 0x040fe20000001810 */
[----:B------:R-:W1:Y:S07]  /*bbf0*/  LDSM.16.M88.4 R156, [R178] ;  /* 0x00000000b29c783b */ /* 0x000e6e0000000200 */
[C---:B------:R-:W-:Y:S08]  /*bc00*/  HMMA.16816.F32 R20, R148.reuse, R172, R20 ;  /* 0x000000ac9414723c */ /* 0x040ff00000001814 */
[C---:B------:R-:W-:Y:S08]  /*bc10*/  HMMA.16816.F32 R24, R148.reuse, R174, R24 ;  /* 0x000000ae9418723c */ /* 0x040ff00000001818 */
[C---:B------:R-:W-:Y:S08]  /*bc20*/  HMMA.16816.F32 R28, R148.reuse, R136, R28 ;  /* 0x00000088941c723c */ /* 0x040ff0000000181c */
[----:B------:R-:W-:Y:S01]  /*bc30*/  HMMA.16816.F32 R32, R148, R138, R32 ;  /* 0x0000008a9420723c */ /* 0x000fe20000001820 */
[----:B------:R-:W2:Y:S05]  /*bc40*/  LDSM.16.M88.4 R136, [R177] ;  /* 0x00000000b188783b */ /* 0x000eaa0000000200 */
[----:B------:R-:W2:Y:S02]  /*bc50*/  LDSM.16.M88.4 R148, [R176] ;  /* 0x00000000b094783b */ /* 0x000ea40000000200 */
[C---:B----4-:R-:W-:Y:S08]  /*bc60*/  HMMA.16816.F32 R4, R144.reuse, R160, R4 ;  /* 0x000000a09004723c */ /* 0x050ff00000001804 */
[C---:B------:R-:W-:Y:S01]  /*bc70*/  HMMA.16816.F32 R8, R144.reuse, R162, R8 ;  /* 0x000000a29008723c */ /* 0x040fe20000001808 */
[----:B------:R-:W-:Y:S07]  /*bc80*/  LDSM.16.M88.4 R160, [R192+0xb900] ;  /* 0x00b90000c0a0783b */ /* 0x000fee0000000200 */
[C---:B---3--:R-:W-:Y:S08]  /*bc90*/  HMMA.16816.F32 R12, R144.reuse, R164, R12 ;  /* 0x000000a4900c723c */ /* 0x048ff0000000180c */
[C---:B------:R-:W-:Y:S01]  /*bca0*/  HMMA.16816.F32 R16, R144.reuse, R166, R16 ;  /* 0x000000a69010723c */ /* 0x040fe20000001810 */
[----:B------:R-:W-:Y:S07]  /*bcb0*/  LDSM.16.M88.4 R164, [R184+0x4000] ;  /* 0x00400000b8a4783b */ /* 0x000fee0000000200 */
[C---:B-1----:R-:W-:Y:S08]  /*bcc0*/  HMMA.16816.F32 R20, R144.reuse, R168, R20 ;  /* 0x000000a89014723c */ /* 0x042ff00000001814 */
[C---:B------:R-:W-:Y:S08]  /*bcd0*/  HMMA.16816.F32 R24, R144.reuse, R170, R24 ;  /* 0x000000aa9018723c */ /* 0x040ff00000001818 */
[C---:B-----5:R-:W-:Y:S08]  /*bce0*/  HMMA.16816.F32 R28, R144.reuse, R132, R28 ;  /* 0x00000084901c723c */ /* 0x060ff0000000181c */
[----:B------:R-:W-:Y:S01]  /*bcf0*/  HMMA.16816.F32 R32, R144, R134, R32 ;  /* 0x000000869020723c */ /* 0x000fe20000001820 */
[----:B------:R-:W-:Y:S05]  /*bd00*/  LDSM.16.M88.4 R132, [R193+0x14100] ;  /* 0x01410000c184783b */ /* 0x000fea0000000200 */
[----:B------:R-:W1:Y:S02]  /*bd10*/  LDSM.16.M88.4 R144, [R192+0xa100] ;  /* 0x00a10000c090783b */ /* 0x000e640000000200 */
[C---:B--2---:R-:W-:Y:S08]  /*bd20*/  HMMA.16816.F32 R4, R140.reuse, R152, R4 ;  /* 0x000000988c04723c */ /* 0x044ff00000001804 */
[C---:B------:R-:W-:Y:S01]  /*bd30*/  HMMA.16816.F32 R8, R140.reuse, R154, R8 ;  /* 0x0000009a8c08723c */ /* 0x040fe20000001808 */
[----:B------:R-:W2:Y:S07]  /*bd40*/  LDSM.16.M88.4 R152, [R192+0xa900] ;  /* 0x00a90000c098783b */ /* 0x000eae0000000200 */
[C---:B------:R-:W-:Y:S08]  /*bd50*/  HMMA.16816.F32 R12, R140.reuse, R156, R12 ;  /* 0x0000009c8c0c723c */ /* 0x040ff0000000180c */
[C---:B------:R-:W-:Y:S01]  /*bd60*/  HMMA.16816.F32 R16, R140.reuse, R158, R16 ;  /* 0x0000009e8c10723c */ /* 0x040fe20000001810 */
[----:B------:R-:W3:Y:S07]  /*bd70*/  LDSM.16.M88.4 R156, [R192+0xb100] ;  /* 0x00b10000c09c783b */ /* 0x000eee0000000200 */
[C---:B------:R-:W-:Y:S08]  /*bd80*/  HMMA.16816.F32 R20, R140.reuse, R136, R20 ;  /* 0x000000888c14723c */ /* 0x040ff00000001814 */
[C---:B------:R-:W-:Y:S01]  /*bd90*/  HMMA.16816.F32 R24, R140.reuse, R138, R24 ;  /* 0x0000008a8c18723c */ /* 0x040fe20000001818 */
[----:B------:R-:W4:Y:S07]  /*bda0*/  LDSM.16.M88.4 R136, [R191+0x14100] ;  /* 0x01410000bf88783b */ /* 0x000f2e0000000200 */
[C---:B------:R-:W-:Y:S08]  /*bdb0*/  HMMA.16816.F32 R28, R140.reuse, R148, R28 ;  /* 0x000000948c1c723c */ /* 0x040ff0000000181c */
[----:B------:R-:W-:Y:S01]  /*bdc0*/  HMMA.16816.F32 R32, R140, R150, R32 ;  /* 0x000000968c20723c */ /* 0x000fe20000001820 */
[----:B------:R-:W5:Y:S07]  /*bdd0*/  LDSM.16.M88.4 R140, [R184+0x4800] ;  /* 0x00480000b88c783b */ /* 0x000f6e0000000200 */
[C---:B-1----:R-:W-:Y:S07]  /*bde0*/  HMMA.16816.F32 R4, R132.reuse, R144, R4 ;  /* 0x000000908404723c */ /* 0x042fee0000001804 */
[C---:B------:R-:W-:Y:S01]  /*bdf0*/  @P0 IADD3 R145, P6, R202.reuse, UR7, RZ ;  /* 0x00000007ca910c10 */ /* 0x040fe2000ffde0ff */
[C---:B------:R-:W-:Y:S04]  /*be00*/  HMMA.16816.F32 R8, R132.reuse, R146, R8 ;  /* 0x000000928408723c */ /* 0x040fe80000001808 */
[----:B------:R-:W-:Y:S02]  /*be10*/  @P0 IADD3.X R144, R209, UR6, RZ, P6, !PT ;  /* 0x00000006d1900c10 */ /* 0x000fe4000b7fe4ff */
[C---:B------:R-:W-:Y:S02]  /*be20*/  @P0 LEA R150, P6, R145.reuse, c[0x0][0x1c8], 0x1 ;  /* 0x0000720091960a11 */ /* 0x040fe400078c08ff */
[C---:B--2---:R-:W-:Y:S04]  /*be30*/  HMMA.16816.F32 R12, R132.reuse, R152, R12 ;  /* 0x00000098840c723c */ /* 0x044fe8000000180c */
[----:B------:R-:W-:Y:S02]  /*be40*/  @P0 LEA.HI.X R151, R145, c[0x0][0x1cc], R144, 0x1, P6 ;  /* 0x0000730091970a11 */ /* 0x000fe400030f0c90 */
[----:B------:R-:W-:Y:S02]  /*be50*/  @P0 IADD3 R144, P6, R202, UR20, RZ ;  /* 0x00000014ca900c10 */ /* 0x000fe4000ffde0ff */
[C---:B------:R-:W-:Y:S08]  /*be60*/  HMMA.16816.F32 R16, R132.reuse, R154, R16 ;  /* 0x0000009a8410723c */ /* 0x040ff00000001810 */
[C---:B---3--:R-:W-:Y:S08]  /*be70*/  HMMA.16816.F32 R20, R132.reuse, R156, R20 ;  /* 0x0000009c8414723c */ /* 0x048ff00000001814 */
[C---:B------:R-:W-:Y:S08]  /*be80*/  HMMA.16816.F32 R24, R132.reuse, R158, R24 ;  /* 0x0000009e8418723c */ /* 0x040ff00000001818 */
[C---:B------:R-:W-:Y:S08]  /*be90*/  HMMA.16816.F32 R28, R132.reuse, R160, R28 ;  /* 0x000000a0841c723c */ /* 0x040ff0000000181c */
[----:B------:R-:W-:Y:S01]  /*bea0*/  HMMA.16816.F32 R32, R132, R162, R32 ;  /* 0x000000a28420723c */ /* 0x000fe20000001820 */
[----:B------:R-:W1:Y:S07]  /*beb0*/  LDSM.16.M88.4 R132, [R184+0x5000] ;  /* 0x00500000b884783b */ /* 0x000e6e0000000200 */
[C---:B----4-:R-:W-:Y:S08]  /*bec0*/  HMMA.16816.F32 R4, R136.reuse, R164, R4 ;  /* 0x000000a48804723c */ /* 0x050ff00000001804 */
[C---:B------:R-:W-:Y:S08]  /*bed0*/  HMMA.16816.F32 R8, R136.reuse, R166, R8 ;  /* 0x000000a68808723c */ /* 0x040ff00000001808 */
[C---:B-----5:R-:W-:Y:S07]  /*bee0*/  HMMA.16816.F32 R12, R136.reuse, R140, R12 ;  /* 0x0000008c880c723c */ /* 0x060fee000000180c */
[----:B------:R-:W-:Y:S01]  /*bef0*/  @P5 IMAD.HI.U32 R140, R204, c[0x0][0x2c8], RZ ;  /* 0x0000b200cc8c5a27 */ /* 0x000fe200078e00ff */
[----:B------:R-:W-:Y:S01]  /*bf00*/  @P0 IADD3 R152, P5, R215, UR7, RZ ;  /* 0x00000007d7980c10 */ /* 0x000fe2000ffbe0ff */
[C---:B------:R-:W-:Y:S03]  /*bf10*/  HMMA.16816.F32 R16, R136.reuse, R142, R16 ;  /* 0x0000008e8810723c */ /* 0x040fe60000001810 */
[----:B------:R-:W-:Y:S02]  /*bf20*/  @P4 SHF.R.U32.HI R0, RZ, c[0x0][0x2cc], R140 ;  /* 0x0000b300ff004a19 */ /* 0x000fe4000001168c */
[----:B------:R-:W2:Y:S01]  /*bf30*/  LDSM.16.M88.4 R140, [R184+0x5800] ;  /* 0x00580000b88c783b */ /* 0x000ea20000000200 */
[----:B------:R-:W-:Y:S02]  /*bf40*/  @P0 IADD3 R154, P4, R213, UR7, RZ ;  /* 0x00000007d59a0c10 */ /* 0x000fe4000ff9e0ff */
[----:B------:R-:W-:Y:S01]  /*bf50*/  @P0 IADD3.X R147, R214, UR6, RZ, P5, !PT ;  /* 0x00000006d6930c10 */ /* 0x000fe2000affe4ff */
[----:B------:R-:W-:Y:S04]  /*bf60*/  DEPBAR.LE SB0, 0x0 ;  /* 0x000080000000791a */ /* 0x000fe80000000000 */
[----:B------:R-:W-:Y:S01]  /*bf70*/  BAR.SYNC.DEFER_BLOCKING 0x0 ;  /* 0x0000000000007b1d */ /* 0x000fe20000010000 */
[----:B------:R-:W-:Y:S01]  /*bf80*/  @P0 LEA R148, P5, R152, c[0x0][0x1c8], 0x1 ;  /* 0x0000720098940a11 */ /* 0x000fe200078a08ff */
[C---:B-1----:R-:W-:Y:S05]  /*bf90*/  HMMA.16816.F32 R20, R136.reuse, R132, R20 ;  /* 0x000000848814723c */ /* 0x042fea0000001814 */
[----:B------:R-:W-:Y:S01]  /*bfa0*/  @P0 IADD3.X R153, R212, UR6, RZ, P4, !PT ;  /* 0x00000006d4990c10 */ /* 0x000fe2000a7fe4ff */
[----:B------:R-:W-:Y:S01]  /*bfb0*/  @UP3 UIADD3.X UR6, UR11, UR6, URZ, UP0, !UPT ;  /* 0x000000060b063290 */ /* 0x000fe200087fe43f */
[----:B------:R-:W-:Y:S01]  /*bfc0*/  @P0 LEA.HI.X R149, R152, c[0x0][0x1cc], R147, 0x1, P5 ;  /* 0x0000730098950a11 */ /* 0x000fe200028f0c93 */
[C---:B------:R-:W-:Y:S04]  /*bfd0*/  HMMA.16816.F32 R24, R136.reuse, R134, R24 ;  /* 0x000000868818723c */ /* 0x040fe80000001818 */
[C---:B------:R-:W-:Y:S02]  /*bfe0*/  @P0 LEA R146, P4, R154.reuse, c[0x0][0x1c8], 0x1 ;  /* 0x000072009a920a11 */ /* 0x040fe400078808ff */
[----:B------:R-:W-:Y:S02]  /*bff0*/  @P0 IADD3.X R133, R209, UR6, RZ, P6, !PT ;  /* 0x00000006d1850c10 */ /* 0x000fe4000b7fe4ff */
[----:B------:R-:W-:Y:S04]  /*c000*/  @P0 LEA.HI.X R147, R154, c[0x0][0x1cc], R153, 0x1, P4 ;  /* 0x000073009a930a11 */ /* 0x000fe800020f0c99 */
[C---:B------:R-:W-:Y:S01]  /*c010*/  @P0 LEA R158, P6, R144.reuse, c[0x0][0x1c8], 0x1 ;  /* 0x00007200909e0a11 */ /* 0x040fe200078c08ff */
[----:B------:R-:W-:Y:S01]  /*c020*/  @!PT LDS RZ, [RZ] ;  /* 0x00000000fffff984 */ /* 0x000fe20000000800 */
[----:B------:R-:W-:Y:S01]  /*c030*/  @!PT LDS RZ, [RZ] ;  /* 0x00000000fffff984 */ /* 0x000fe20000000800 */
[----:B------:R-:W-:Y:S01]  /*c040*/  @!PT LDS RZ, [RZ] ;  /* 0x00000000fffff984 */ /* 0x000fe20000000800 */
[----:B------:R1:W-:Y:S01]  /*c050*/  @P0 LDGSTS.E.BYPASS.LTC128B.128 [R199+0x6100], [R150.64], !P3 ;  /* 0x0610000096c70fae */ /* 0x0003e2000d901d50 */
[----:B------:R-:W-:Y:S02]  /*c060*/  @P0 IADD3 R145, P5, R215, UR20, RZ ;  /* 0x00000014d7910c10 */ /* 0x000fe4000ffbe0ff */
[----:B------:R-:W-:Y:S02]  /*c070*/  @P0 LEA.HI.X R159, R144, c[0x0][0x1cc], R133, 0x1, P6 ;  /* 0x00007300909f0a11 */ /* 0x000fe400030f0c85 */
[----:B------:R1:W-:Y:S01]  /*c080*/  @P0 LDGSTS.E.BYPASS.LTC128B.128 [R199+0x8100], [R148.64], !P2 ;  /* 0x0810000094c70fae */ /* 0x0003e2000d101d50 */
[----:B------:R-:W-:Y:S02]  /*c090*/  @P0 IADD3.X R132, R214, UR6, RZ, P5, !PT ;  /* 0x00000006d6840c10 */ /* 0x000fe4000affe4ff */
[----:B------:R-:W-:Y:S01]  /*c0a0*/  @P0 LEA R156, P5, R145, c[0x0][0x1c8], 0x1 ;  /* 0x00007200919c0a11 */ /* 0x000fe200078a08ff */
[C---:B--2---:R-:W-:Y:S01]  /*c0b0*/  HMMA.16816.F32 R28, R136.reuse, R140, R28 ;  /* 0x0000008c881c723c */ /* 0x044fe2000000181c */
[----:B------:R1:W-:Y:S02]  /*c0c0*/  @P0 LDGSTS.E.BYPASS.LTC128B.128 [R199+0xa100], [R146.64], !P1 ;  /* 0x0a10000092c70fae */ /* 0x0003e4000c901d50 */
[----:B------:R-:W-:Y:S02]  /*c0d0*/  @P0 IADD3 R153, P4, R213, UR20, RZ ;  /* 0x00000014d5990c10 */ /* 0x000fe4000ff9e0ff */
[----:B------:R-:W-:Y:S01]  /*c0e0*/  @P0 LEA.HI.X R157, R145, c[0x0][0x1cc], R132, 0x1, P5 ;  /* 0x00007300919d0a11 */ /* 0x000fe200028f0c84 */
[----:B------:R1:W-:Y:S01]  /*c0f0*/  @P0 LDGSTS.E.BYPASS.LTC128B.128 [R199+0x7100], [R158.64], !P3 ;  /* 0x071000009ec70fae */ /* 0x0003e2000d901d50 */
[----:B------:R-:W-:Y:S01]  /*c100*/  @P0 IADD3.X R152, R212, UR6, RZ, P4, !PT ;  /* 0x00000006d4980c10 */ /* 0x000fe2000a7fe4ff */
[----:B------:R-:W-:Y:S01]  /*c110*/  USHF.L.U32 UR6, UR13, 0x6, URZ ;  /* 0x000000060d067899 */ /* 0x000fe2000800063f */
[C---:B------:R-:W-:Y:S01]  /*c120*/  @P0 LEA R154, P4, R153.reuse, c[0x0][0x1c8], 0x1 ;  /* 0x00007200999a0a11 */ /* 0x040fe200078808ff */
[----:B------:R-:W-:Y:S01]  /*c130*/  HMMA.16816.F32 R32, R136, R142, R32 ;  /* 0x0000008e8820723c */ /* 0x000fe20000001820 */
[----:B------:R1:W-:Y:S02]  /*c140*/  @P0 LDGSTS.E.BYPASS.LTC128B.128 [R199+0x9100], [R156.64], !P2 ;  /* 0x091000009cc70fae */ /* 0x0003e4000d101d50 */
[----:B------:R-:W-:Y:S01]  /*c150*/  @P0 LEA.HI.X R155, R153, c[0x0][0x1cc], R152, 0x1, P4 ;  /* 0x00007300999b0a11 */ /* 0x000fe200020f0c98 */
[----:B------:R-:W-:Y:S02]  /*c160*/  IMAD.U32 R134, RZ, RZ, UR6 ;  /* 0x00000006ff867e24 */ /* 0x000fe4000f8e00ff */
[----:B------:R-:W2:Y:S03]  /*c170*/  SHFL.IDX PT, R132, R0, RZ, 0x1c1f ;  /* 0x001c1fff00847589 */ /* 0x000ea600000e0000 */
[----:B------:R-:W-:Y:S02]  /*c180*/  IADD3 R133, -R205, 0x1, -R134 ;  /* 0x00000001cd857810 */ /* 0x000fe40007ffe986 */
[----:B------:R1:W-:Y:S01]  /*c190*/  @P0 LDGSTS.E.BYPASS.LTC128B.128 [R199+0xb100], [R154.64], !P1 ;  /* 0x0b1000009ac70fae */ /* 0x0003e2000c901d50 */
[----:B------:R-:W-:Y:S02]  /*c1a0*/  PLOP3.LUT P0, PT, PT, PT, UP1, 0x40, 0x0 ;  /* 0x000000000000781c */ /* 0x000fe40003f0e818 */
[----:B------:R-:W-:Y:S02]  /*c1b0*/  IADD3 R133, R133, c[0x0][0x1d0], RZ ;  /* 0x0000740085857a10 */ /* 0x000fe40007ffe0ff */
[----:B------:R-:W0:Y:S02]  /*c1c0*/  LDGDEPBAR ;  /* 0x00000000000079af */ /* 0x000e240000000000 */
[----:B------:R-:W-:Y:S04]  /*c1d0*/  IADD3 R133, R133, -c[0x0][0x168], RZ ;  /* 0x80005a0085857a10 */ /* 0x000fe80007ffe0ff */
[C---:B------:R-:W-:Y:S02]  /*c1e0*/  IADD3 R135, R133.reuse, c[0x0][0x328], RZ ;  /* 0x0000ca0085877a10 */ /* 0x040fe40007ffe0ff */
[----:B------:R-:W-:Y:S03]  /*c1f0*/  IADD3 R133, R133, UR14, RZ ;  /* 0x0000000e85857c10 */ /* 0x000fe6000fffe0ff */
[--C-:B--2---:R-:W-:Y:S02]  /*c200*/  IMAD.IADD R139, R135, 0x1, R132.reuse ;  /* 0x00000001878b7824 */ /* 0x104fe400078e0284 */
        /* <DEDUP_REMOVED lines=16> */
.L_x_380:
[----:B------:R-:W-:Y:S04]  /*c310*/  MOV R132, c[0x0][0x32c] ;  /* 0x0000cb0000847a02 */ /* 0x000fe80000000f00 */
[----:B------:R-:W-:Y:S11]  /*c320*/  ISETP.NE.AND P0, PT, R132, 0x1, PT ;  /* 0x000000018400780c */ /* 0x000ff60003f05270 */
[----:B------:R-:W-:Y:S02]  /*c330*/  @!UPT UIADD3 URZ, URZ, URZ, URZ ;  /* 0x0000003f3f3ff290 */ /* 0x000fe4000fffe03f */
[----:B------:R-:W-:Y:S05]  /*c340*/  @P0 IMAD.HI.U32 R132, R141, c[0x0][0x330], RZ ;  /* 0x0000cc008d840a27 */ /* 0x000fea00078e00ff */
[----:B------:R-:W-:Y:S02]  /*c350*/  @P0 SHF.R.U32.HI R141, RZ, c[0x0][0x334], R132 ;  /* 0x0000cd00ff8d0a19 */ /* 0x000fe40000011684 */
.L_x_381:
[----:B------:R-:W-:Y:S05]  /*c360*/  BSYNC B0 ;  /* 0x0000000000007941 */ /* 0x000fea0003800000 */
.L_x_379:
[----:B------:R-:W-:Y:S04]  /*c370*/  IMAD.MOV.U32 R132, RZ, RZ, c[0x0][0x32c] ;  /* 0x0000cb00ff847624 */ /* 0x000fe800078e00ff */
[----:B------:R-:W-:Y:S04]  /*c380*/  IMAD R132, R141, R132, -UR6 ;  /* 0x800000068d847e24 */ /* 0x000fe8000f8e0284 */
[----:B------:R-:W-:Y:S05]  /*c390*/  IMAD.IADD R134, R132, 0x1, -R205 ;  /* 0x0000000184867824 */ /* 0x000fea00078e0acd */
[----:B------:R-:W-:Y:S02]  /*c3a0*/  IADD3 R132, R134, c[0x0][0x32c], RZ ;  /* 0x0000cb0086847a10 */ /* 0x000fe40007ffe0ff */
[----:B------:R-:W-:Y:S02]  /*c3b0*/  IMNMX R137, R137, R134, !PT ;  /* 0x0000008689897217 */ /* 0x000fe40007800200 */
[----:B------:R-:W-:Y:S02]  /*c3c0*/  IMNMX R139, R139, R132, PT ;  /* 0x000000848b8b7217 */ /* 0x000fe40003800200 */
.L_x_378:
[----:B------:R-:W-:Y:S06]  /*c3d0*/  UISETP.GT.AND UP0, UPT, UR13, -0x1, UPT ;  /* 0xffffffff0d00788c */ /* 0x000fec000bf04270 */
[----:B------:R-:W-:Y:S04]  /*c3e0*/  PLOP3.LUT P0, PT, PT, PT, UP0, 0x80, 0x0 ;  /* 0x000000000000781c */ /* 0x000fe80003f0f008 */
[C---:B------:R-:W-:Y:S02]  /*c3f0*/  ISETP.GT.AND P4, PT, R137.reuse, 0x1, P0 ;  /* 0x000000018900780c */ /* 0x040fe40000784270 */
[----:B------:R-:W-:Y:S02]  /*c400*/  ISETP.GT.AND P5, PT, R137, RZ, P0 ;  /* 0x000000ff8900720c */ /* 0x000fe400007a4270 */
[C---:B------:R-:W-:Y:S02]  /*c410*/  ISETP.LT.OR P4, PT, R139.reuse, 0x2, P4 ;  /* 0x000000028b00780c */ /* 0x040fe40002781670 */
[----:B------:R-:W-:Y:S02]  /*c420*/  ISETP.LT.OR P5, PT, R139, 0x1, P5 ;  /* 0x000000018b00780c */ /* 0x000fe40002fa1670 */
[----:B-1----:R-:W-:Y:S02]  /*c430*/  FSEL R150, R5, -INF , !P4 ;  /* 0xff80000005967808 */ /* 0x002fe40006000000 */
[C---:B------:R-:W-:Y:S02]  /*c440*/  ISETP.GT.AND P4, PT, R137.reuse, 0x10, P0 ;  /* 0x000000108900780c */ /* 0x040fe40000784270 */
[----:B------:R-:W-:Y:S02]  /*c450*/  ISETP.GT.AND P6, PT, R137, 0x8, P0 ;  /* 0x000000088900780c */ /* 0x000fe400007c4270 */
[----:B------:R-:W-:Y:S02]  /*c460*/  ISETP.LT.OR P4, PT, R139, 0x11, P4 ;  /* 0x000000118b00780c */ /* 0x000fe40002781670 */
[----:B------:R-:W-:Y:S02]  /*c470*/  FSEL R148, R4, -INF , !P5 ;  /* 0xff80000004947808 */ /* 0x000fe40006800000 */
[C---:B------:R-:W-:Y:S02]  /*c480*/  ISETP.GT.AND P5, PT, R137.reuse, 0x9, P0 ;  /* 0x000000098900780c */ /* 0x040fe400007a4270 */
[----:B------:R-:W-:Y:S02]  /*c490*/  FSEL R138, R12, -INF , !P4 ;  /* 0xff8000000c8a7808 */ /* 0x000fe40006000000 */
[----:B------:R-:W-:Y:S01]  /*c4a0*/  ISETP.GT.AND P4, PT, R137, 0x19, P0 ;  /* 0x000000198900780c */ /* 0x000fe20000784270 */
[----:B------:R-:W1:Y:S01]  /*c4b0*/  SHFL.IDX PT, R12, R0, 0x1, 0x1c1f ;  /* 0x003c1f00000c7f89 */ /* 0x000e6200000e0000 */
        /* <DEDUP_REMOVED lines=8> */
[----:B------:R-:W-:Y:S02]  /*c540*/  ISETP.GT.AND P4, PT, R137, 0x28, P0 ;  /* 0x000000288900780c */ /* 0x000fe40000784270 */
[C---:B------:R-:W-:Y:S02]  /*c550*/  ISETP.LT.OR P6, PT, R139.reuse, 0x12, P6 ;  /* 0x000000128b00780c */ /* 0x040fe400037c1670 */
[C---:B------:R-:W-:Y:S02]  /*c560*/  ISETP.LT.OR P5, PT, R139.reuse, 0x19, P5 ;  /* 0x000000198b00780c */ /* 0x040fe40002fa1670 */
[----:B------:R-:W-:Y:S01]  /*c570*/  ISETP.LT.OR P4, PT, R139, 0x29, P4 ;  /* 0x000000298b00780c */ /* 0x000fe20002781670 */
[--C-:B-1----:R-:W-:Y:S01]  /*c580*/  IMAD.IADD R0, R135, 0x1, R12.reuse ;  /* 0x0000000187007824 */ /* 0x102fe200078e020c */
[----:B------:R-:W-:Y:S01]  /*c590*/  FSEL R136, R13, -INF , !P6 ;  /* 0xff8000000d887808 */ /* 0x000fe20007000000 */
[----:B------:R-:W-:Y:S01]  /*c5a0*/  IMAD.IADD R4, R133, 0x1, R12 ;  /* 0x0000000185047824 */ /* 0x000fe200078e020c */
        /* <DEDUP_REMOVED lines=39> */
.L_x_384:
[----:B------:R-:W-:Y:S04]  /*c820*/  MOV R5, c[0x0][0x32c] ;  /* 0x0000cb0000057a02 */ /* 0x000fe80000000f00 */
[----:B------:R-:W-:Y:S11]  /*c830*/  ISETP.NE.AND P4, PT, R5, 0x1, PT ;  /* 0x000000010500780c */ /* 0x000ff60003f85270 */
[----:B------:R-:W-:Y:S02]  /*c840*/  @!UPT UIADD3 URZ, URZ, URZ, URZ ;  /* 0x0000003f3f3ff290 */ /* 0x000fe4000fffe03f */
[----:B------:R-:W-:Y:S05]  /*c850*/  @P4 IMAD.HI.U32 R5, R12, c[0x0][0x330], RZ ;  /* 0x0000cc000c054a27 */ /* 0x000fea00078e00ff */
[----:B------:R-:W-:Y:S02]  /*c860*/  @P4 SHF.R.U32.HI R12, RZ, c[0x0][0x334], R5 ;  /* 0x0000cd00ff0c4a19 */ /* 0x000fe40000011605 */
.L_x_385:
[----:B------:R-:W-:Y:S05]  /*c870*/  BSYNC B0 ;  /* 0x0000000000007941 */ /* 0x000fea0003800000 */
.L_x_383:
[----:B------:R-:W-:Y:S04]  /*c880*/  IMAD.MOV.U32 R5, RZ, RZ, c[0x0][0x32c] ;  /* 0x0000cb00ff057624 */ /* 0x000fe800078e00ff */
[----:B------:R-:W-:Y:S04]  /*c890*/  IMAD R12, R12, R5, -UR6 ;  /* 0x800000060c0c7e24 */ /* 0x000fe8000f8e0205 */
[----:B------:R-:W-:Y:S05]  /*c8a0*/  IMAD.IADD R9, R12, 0x1, -R205 ;  /* 0x000000010c097824 */ /* 0x000fea00078e0acd */
[----:B------:R-:W-:Y:S02]  /*c8b0*/  IADD3 R5, R9, c[0x0][0x32c], RZ ;  /* 0x0000cb0009057a10 */ /* 0x000fe40007ffe0ff */
[----:B------:R-:W-:Y:S02]  /*c8c0*/  IMNMX R4, R4, R9, !PT ;  /* 0x0000000904047217 */ /* 0x000fe40007800200 */
[----:B------:R-:W-:Y:S02]  /*c8d0*/  IMNMX R0, R0, R5, PT ;  /* 0x0000000500007217 */ /* 0x000fe40003800200 */
.L_x_382:
        /* <DEDUP_REMOVED lines=9> */
[----:B------:R-:W-:Y:S02]  /*c970*/  FSEL R21, R6, -INF , !P6 ;  /* 0xff80000006157808 */ /* 0x000fe40007000000 */
[----:B------:R-:W-:Y:S02]  /*c980*/  FMNMX.FTZ R5, R138, R5, !PT ;  /* 0x000000058a057209 */ /* 0x000fe40007810000 */
[----:B------:R-:W-:Y:S02]  /*c990*/  ISETP.LT.OR P5, PT, R0, 0x2, P5 ;  /* 0x000000020000780c */ /* 0x000fe40002fa1670 */
[----:B------:R-:W-:Y:S02]  /*c9a0*/  FMNMX.FTZ R5, R136, R5, !PT ;  /* 0x0000000588057209 */ /* 0x000fe40007810000 */
[----:B------:R-:W-:Y:S02]  /*c9b0*/  ISETP.GT.AND P4, PT, R4, 0x8, P0 ;  /* 0x000000080400780c */ /* 0x000fe40000784270 */
[----:B------:R-:W-:Y:S02]  /*c9c0*/  FMNMX.FTZ R5, R134, R5, !PT ;  /* 0x0000000586057209 */ /* 0x000fe40007810000 */
[----:B------:R-:W-:Y:S02]  /*c9d0*/  FMNMX.FTZ R6, R21, R2, !PT ;  /* 0x0000000215067209 */ /* 0x000fe40007810000 */
[----:B------:R-:W-:Y:S02]  /*c9e0*/  FMNMX.FTZ R5, R132, R5, !PT ;  /* 0x0000000584057209 */ /* 0x000fe40007810000 */
[----:B------:R-:W-:Y:S02]  /*c9f0*/  ISETP.GT.AND P6, PT, R4, 0x9, P0 ;  /* 0x000000090400780c */ /* 0x000fe400007c4270 */
[----:B------:R-:W-:Y:S02]  /*ca00*/  ISETP.LT.OR P4, PT, R0, 0x9, P4 ;  /* 0x000000090000780c */ /* 0x000fe40002781670 */
[----:B------:R-:W-:Y:S02]  /*ca10*/  FSEL R17, R7, -INF , !P5 ;  /* 0xff80000007117808 */ /* 0x000fe40006800000 */
[----:B------:R-:W-:Y:S02]  /*ca20*/  FMNMX.FTZ R5, R168, R5, !PT ;  /* 0x00000005a8057209 */ /* 0x000fe40007810000 */
[----:B------:R-:W-:Y:S02]  /*ca30*/  ISETP.GT.AND P5, PT, R4, 0x10, P0 ;  /* 0x000000100400780c */ /* 0x000fe400007a4270 */
[----:B------:R-:W-:Y:S02]  /*ca40*/  ISETP.LT.OR P6, PT, R0, 0xa, P6 ;  /* 0x0000000a0000780c */ /* 0x000fe400037c1670 */
[----:B------:R-:W-:Y:S02]  /*ca50*/  FSEL R9, R10, -INF , !P4 ;  /* 0xff8000000a097808 */ /* 0x000fe40006000000 */
[----:B------:R-:W-:Y:S02]  /*ca60*/  ISETP.GT.AND P4, PT, R4, 0x11, P0 ;  /* 0x000000110400780c */ /* 0x000fe40000784270 */
[----:B------:R-:W-:Y:S02]  /*ca70*/  FMNMX.FTZ R5, R166, R5, !PT ;  /* 0x00000005a6057209 */ /* 0x000fe40007810000 */
        /* <DEDUP_REMOVED lines=8> */
[----:B------:R-:W-:Y:S02]  /*cb00*/  FMNMX.FTZ R10, R162, R5, !PT ;  /* 0x00000005a20a7209 */ /* 0x000fe40007810000 */
[C---:B------:R-:W-:Y:S02]  /*cb10*/  ISETP.GT.AND P5, PT, R4.reuse, 0x18, P0 ;  /* 0x000000180400780c */ /* 0x040fe400007a4270 */
[----:B------:R-:W-:Y:S02]  /*cb20*/  ISETP.GT.AND P4, PT, R4, 0x19, P0 ;  /* 0x000000190400780c */ /* 0x000fe40000784270 */
[----:B------:R-:W-:Y:S02]  /*cb30*/  FMNMX.FTZ R6, R11, R6, !PT ;  /* 0x000000060b067209 */ /* 0x000fe40007810000 */
[----:B------:R-:W-:Y:S02]  /*cb40*/  FMNMX.FTZ R5, R147, R10, !PT ;  /* 0x0000000a93057209 */ /* 0x000fe40007810000 */
[----:B------:R-:W-:Y:S02]  /*cb50*/  FMNMX.FTZ R10, R137, R6, !PT ;  /* 0x00000006890a7209 */ /* 0x000fe40007810000 */
[C---:B------:R-:W-:Y:S02]  /*cb60*/  ISETP.LT.OR P5, PT, R0.reuse, 0x19, P5 ;  /* 0x000000190000780c */ /* 0x040fe40002fa1670 */
[----:B------:R-:W-:Y:S02]  /*cb70*/  ISETP.LT.OR P4, PT, R0, 0x1a, P4 ;  /* 0x0000001a0000780c */ /* 0x000fe40002781670 */
[----:B------:R-:W-:Y:S02]  /*cb80*/  FSEL R33, R18, -INF , !P5 ;  /* 0xff80000012217808 */ /* 0x000fe40006800000 */
[----:B------:R-:W-:Y:S02]  /*cb90*/  FSEL R133, R19, -INF , !P4 ;  /* 0xff80000013857808 */ /* 0x000fe40006000000 */
[----:B------:R-:W-:Y:S02]  /*cba0*/  FMNMX.FTZ R10, R135, R10, !PT ;  /* 0x0000000a870a7209 */ /* 0x000fe40007810000 */
[C---:B------:R-:W-:Y:S02]  /*cbb0*/  ISETP.GT.AND P4, PT, R4.reuse, 0x20, P0 ;  /* 0x000000200400780c */ /* 0x040fe40000784270 */
[----:B------:R-:W-:Y:S02]  /*cbc0*/  FMNMX.FTZ R10, R33, R10, !PT ;  /* 0x0000000a210a7209 */ /* 0x000fe40007810000 */
[----:B------:R-:W-:Y:S02]  /*cbd0*/  ISETP.GT.AND P6, PT, R4, 0x21, P0 ;  /* 0x000000210400780c */ /* 0x000fe400007c4270 */
[----:B------:R-:W-:Y:S02]  /*cbe0*/  ISETP.LT.OR P4, PT, R0, 0x21, P4 ;  /* 0x000000210000780c */ /* 0x000fe40002781670 */
[----:B------:R-:W-:Y:S02]  /*cbf0*/  FMNMX.FTZ R10, R133, R10, !PT ;  /* 0x0000000a850a7209 */ /* 0x000fe40007810000 */
[----:B------:R-:W-:Y:S02]  /*cc00*/  FSEL R171, R22, -INF , !P4 ;  /* 0xff80000016ab7808 */ /* 0x000fe40006000000 */
[----:B------:R-:W-:Y:S02]  /*cc10*/  ISETP.GT.AND P5, PT, R4, 0x28, P0 ;  /* 0x000000280400780c */ /* 0x000fe400007a4270 */
[----:B------:R-:W-:Y:S02]  /*cc20*/  ISETP.LT.OR P6, PT, R0, 0x22, P6 ;  /* 0x000000220000780c */ /* 0x000fe400037c1670 */
[----:B------:R-:W-:Y:S02]  /*cc30*/  ISETP.GT.AND P4, PT, R4, 0x29, P0 ;  /* 0x000000290400780c */ /* 0x000fe40000784270 */
[----:B------:R-:W-:Y:S02]  /*cc40*/  FSEL R169, R23, -INF , !P6 ;  /* 0xff80000017a97808 */ /* 0x000fe40007000000 */
[----:B------:R-:W-:Y:S02]  /*cc50*/  ISETP.LT.OR P5, PT, R0, 0x29, P5 ;  /* 0x000000290000780c */ /* 0x000fe40002fa1670 */
[----:B------:R-:W-:Y:S02]  /*cc60*/  FMNMX.FTZ R10, R171, R10, !PT ;  /* 0x0000000aab0a7209 */ /* 0x000fe40007810000 */
[----:B------:R-:W-:Y:S02]  /*cc70*/  FSEL R167, R26, -INF , !P5 ;  /* 0xff8000001aa77808 */ /* 0x000fe40006800000 */
[----:B------:R-:W-:Y:S02]  /*cc80*/  ISETP.LT.OR P4, PT, R0, 0x2a, P4 ;  /* 0x0000002a0000780c */ /* 0x000fe40002781670 */
[C---:B------:R-:W-:Y:S02]  /*cc90*/  ISETP.GT.AND P6, PT, R4.reuse, 0x30, P0 ;  /* 0x000000300400780c */ /* 0x040fe400007c4270 */
[----:B------:R-:W-:Y:S02]  /*cca0*/  FMNMX.FTZ R10, R169, R10, !PT ;  /* 0x0000000aa90a7209 */ /* 0x000fe40007810000 */
[----:B------:R-:W-:Y:S02]  /*ccb0*/  FSEL R165, R27, -INF , !P4 ;  /* 0xff8000001ba57808 */ /* 0x000fe40006000000 */
[----:B------:R-:W-:Y:S01]  /*ccc0*/  ISETP.GT.AND P5, PT, R4, 0x31, P0 ;  /* 0x000000310400780c */ /* 0x000fe200007a4270 */
[----:B------:R-:W-:Y:S01]  /*ccd0*/  LDSM.16.MT88.4 R24, [R190+0x100] ;  /* 0x00010000be18783b */ /* 0x000fe20000004200 */
[----:B------:R-:W-:Y:S02]  /*cce0*/  ISETP.LT.OR P6, PT, R0, 0x31, P6 ;  /* 0x000000310000780c */ /* 0x000fe400037c1670 */
[----:B------:R-:W-:Y:S02]  /*ccf0*/  FMNMX.FTZ R10, R167, R10, !PT ;  /* 0x0000000aa70a7209 */ /* 0x000fe40007810000 */
[----:B------:R-:W-:Y:S02]  /*cd00*/  FMNMX.FTZ R5, R146, R5, !PT ;  /* 0x0000000592057209 */ /* 0x000fe40007810000 */
[----:B------:R-:W-:Y:S02]  /*cd10*/  FSEL R145, R30, -INF , !P6 ;  /* 0xff8000001e917808 */ /* 0x000fe40007000000 */
[----:B------:R-:W-:Y:S02]  /*cd20*/  ISETP.GT.AND P4, PT, R4, 0x38, P0 ;  /* 0x000000380400780c */ /* 0x000fe40000784270 */
[----:B------:R-:W-:Y:S02]  /*cd30*/  ISETP.LT.OR P5, PT, R0, 0x32, P5 ;  /* 0x000000320000780c */ /* 0x000fe40002fa1670 */
[----:B------:R-:W-:Y:S02]  /*cd40*/  FMNMX.FTZ R10, R165, R10, !PT ;  /* 0x0000000aa50a7209 */ /* 0x000fe40007810000 */
[----:B------:R-:W-:Y:S02]  /*cd50*/  FMNMX.FTZ R5, R144, R5, !PT ;  /* 0x0000000590057209 */ /* 0x000fe40007810000 */
[----:B------:R-:W-:Y:S02]  /*cd60*/  FSEL R143, R31, -INF , !P5 ;  /* 0xff8000001f8f7808 */ /* 0x000fe40006800000 */
[----:B------:R-:W-:Y:S01]  /*cd70*/  ISETP.GT.AND P0, PT, R4, 0x39, P0 ;  /* 0x000000390400780c */ /* 0x000fe20000704270 */
[----:B------:R-:W-:Y:S01]  /*cd80*/  LDSM.16.MT88.4 R28, [R189+0x100] ;  /* 0x00010000bd1c783b */ /* 0x000fe20000004200 */
[----:B------:R-:W-:Y:S02]  /*cd90*/  FMNMX.FTZ R4, R145, R10, !PT ;  /* 0x0000000a91047209 */ /* 0x000fe40007810000 */
[----:B------:R-:W-:Y:S02]  /*cda0*/  ISETP.LT.OR P4, PT, R0, 0x39, P4 ;  /* 0x000000390000780c */ /* 0x000fe40002781670 */
[----:B------:R-:W-:Y:S02]  /*cdb0*/  FMNMX.FTZ R6, R142, R5, !PT ;  /* 0x000000058e067209 */ /* 0x000fe40007810000 */
[----:B------:R-:W-:Y:S02]  /*cdc0*/  FSEL R141, R34, -INF , !P4 ;  /* 0xff800000228d7808 */ /* 0x000fe40006000000 */
[----:B------:R-:W-:Y:S01]  /*cdd0*/  ISETP.LT.OR P0, PT, R0, 0x3a, P0 ;  /* 0x0000003a0000780c */ /* 0x000fe20000701670 */
[----:B------:R-:W1:Y:S01]  /*cde0*/  SHFL.BFLY PT, R5, R6, 0x2, 0x1f ;  /* 0x0c401f0006057f89 */ /* 0x000e6200000e0000 */
[----:B------:R-:W-:Y:S02]  /*cdf0*/  FMNMX.FTZ R0, R143, R4, !PT ;  /* 0x000000048f007209 */ /* 0x000fe40007810000 */
[----:B------:R-:W-:Y:S02]  /*ce00*/  FSEL R13, R35, -INF , !P0 ;  /* 0xff800000230d7808 */ /* 0x000fe40004000000 */
[----:B------:R-:W-:Y:S04]  /*ce10*/  FMNMX.FTZ R0, R141, R0, !PT ;  /* 0x000000008d007209 */ /* 0x000fe80007810000 */
[----:B------:R-:W-:Y:S05]  /*ce20*/  FMNMX.FTZ R7, R13, R0, !PT ;  /* 0x000000000d077209 */ /* 0x000fea0007810000 */
[----:B------:R-:W2:Y:S01]  /*ce30*/  SHFL.BFLY PT, R4, R7, 0x2, 0x1f ;  /* 0x0c401f0007047f89 */ /* 0x000ea200000e0000 */
[----:B-1----:R-:W-:Y:S07]  /*ce40*/  FMNMX.FTZ R6, R6, R5, !PT ;  /* 0x0000000506067209 */ /* 0x002fee0007810000 */
[----:B------:R-:W1:Y:S01]  /*ce50*/  SHFL.BFLY PT, R15, R6, 0x1, 0x1f ;  /* 0x0c201f00060f7f89 */ /* 0x000e6200000e0000 */
[----:B--2---:R-:W-:Y:S07]  /*ce60*/  FMNMX.FTZ R5, R7, R4, !PT ;  /* 0x0000000407057209 */ /* 0x004fee0007810000 */
[----:B------:R-:W2:Y:S01]  /*ce70*/  SHFL.BFLY PT, R12, R5, 0x1, 0x1f ;  /* 0x0c201f00050c7f89 */ /* 0x000ea200000e0000 */
[----:B-1----:R-:W-:Y:S04]  /*ce80*/  FMNMX.FTZ R0, R6, R15, !PT ;  /* 0x0000000f06007209 */ /* 0x002fe80007810000 */
[C---:B------:R-:W-:Y:S01]  /*ce90*/  FSETP.NEU.FTZ.AND P0, PT, R0.reuse, -INF , PT ;  /* 0xff8000000000780b */ /* 0x040fe20003f1d000 */
[C---:B------:R-:W-:Y:S03]  /*cea0*/  FMUL.FTZ R155, R0.reuse, c[0x0][0x2d0] ;  /* 0x0000b400009b7a20 */ /* 0x040fe60000410000 */
[----:B------:R-:W-:Y:S02]  /*ceb0*/  FSEL R4, R0, RZ, P0 ;  /* 0x000000ff00047208 */ /* 0x000fe40000000000 */
[----:B------:R-:W-:Y:S03]  /*cec0*/  FSEL R155, R155, RZ, P0 ;  /* 0x000000ff9b9b7208 */ /* 0x000fe60000000000 */
[----:B------:R-:W-:Y:S01]  /*ced0*/  FADD.FTZ R3, -R4, R3 ;  /* 0x0000000304037221 */ /* 0x000fe20000010100 */
[----:B--2---:R-:W-:Y:S01]  /*cee0*/  FMNMX.FTZ R12, R5, R12, !PT ;  /* 0x0000000c050c7209 */ /* 0x004fe20007810000 */
[--C-:B------:R-:W-:Y:S02]  /*cef0*/  FFMA.FTZ R14, R140, c[0x0][0x2d0], -R155.reuse ;  /* 0x0000b4008c0e7a23 */ /* 0x100fe4000001089b */
[--C-:B------:R-:W-:Y:S01]  /*cf00*/  FFMA.FTZ R148, R148, c[0x0][0x2d0], -R155.reuse ;  /* 0x0000b40094947a23 */ /* 0x100fe2000001089b */
[C---:B------:R-:W-:Y:S01]  /*cf10*/  FSETP.NEU.FTZ.AND P0, PT, R12.reuse, -INF , PT ;  /* 0xff8000000c00780b */ /* 0x040fe20003f1d000 */
[----:B------:R-:W-:Y:S02]  /*cf20*/  FMUL.FTZ R140, R12, c[0x0][0x2d0] ;  /* 0x0000b4000c8c7a20 */ /* 0x000fe40000410000 */
[--C-:B------:R-:W-:Y:S01]  /*cf30*/  FFMA.FTZ R15, R150, c[0x0][0x2d0], -R155.reuse ;  /* 0x0000b400960f7a23 */ /* 0x100fe2000001089b */
[----:B------:R-:W-:Y:S01]  /*cf40*/  FSEL R5, R12, RZ, P0 ;  /* 0x000000ff0c057208 */ /* 0x000fe20000000000 */
[--C-:B------:R-:W-:Y:S01]  /*cf50*/  FFMA.FTZ R149, R8, c[0x0][0x2d0], -R155.reuse ;  /* 0x0000b40008957a23 */ /* 0x100fe2000001089b */
[----:B------:R-:W-:Y:S01]  /*cf60*/  FSEL R140, R140, RZ, P0 ;  /* 0x000000ff8c8c7208 */ /* 0x000fe20000000000 */
[----:B------:R-:W-:Y:S01]  /*cf70*/  FMUL.FTZ R6, R3, c[0x0][0x2d0] ;  /* 0x0000b40003067a20 */ /* 0x000fe20000410000 */
[----:B------:R-:W-:Y:S01]  /*cf80*/  MUFU.EX2 R148, R148 ;  /* 0x0000009400947308 */ /* 0x000fe20000000800 */
[----:B------:R-:W-:Y:S01]  /*cf90*/  FADD.FTZ R5, -R5, R2 ;  /* 0x0000000205057221 */ /* 0x000fe20000010100 */
[----:B------:R-:W-:Y:S01]  /*cfa0*/  PLOP3.LUT P0, PT, PT, PT, UP0, 0x80, 0x0 ;  /* 0x000000000000781c */ /* 0x000fe20003f0f008 */
[--C-:B------:R-:W-:Y:S02]  /*cfb0*/  FFMA.FTZ R153, R21, c[0x0][0x2d0], -R140.reuse ;  /* 0x0000b40015997a23 */ /* 0x100fe4000001088c */
[----:B------:R-:W1:Y:S01]  /*cfc0*/  LDSM.16.MT88.4 R20, [R195+0x100] ;  /* 0x00010000c314783b */ /* 0x000e620000004200 */
[--C-:B------:R-:W-:Y:S02]  /*cfd0*/  FFMA.FTZ R152, R17, c[0x0][0x2d0], -R140.reuse ;  /* 0x0000b40011987a23 */ /* 0x100fe4000001088c */
[--C-:B------:R-:W-:Y:S02]  /*cfe0*/  FFMA.FTZ R151, R9, c[0x0][0x2d0], -R140.reuse ;  /* 0x0000b40009977a23 */ /* 0x100fe4000001088c */
[--C-:B------:R-:W-:Y:S01]  /*cff0*/  FFMA.FTZ R150, R11, c[0x0][0x2d0], -R140.reuse ;  /* 0x0000b4000b967a23 */ /* 0x100fe2000001088c */
[----:B------:R-:W2:Y:S01]  /*d000*/  MUFU.EX2 R3, R6 ;  /* 0x0000000600037308 */ /* 0x000ea20000000800 */
[----:B------:R-:W-:Y:S02]  /*d010*/  FMUL.FTZ R2, R5, c[0x0][0x2d0] ;  /* 0x0000b40005027a20 */ /* 0x000fe40000410000 */
[--C-:B------:R-:W-:Y:S02]  /*d020*/  FFMA.FTZ R154, R138, c[0x0][0x2d0], -R155.reuse ;  /* 0x0000b4008a9a7a23 */ /* 0x100fe4000001089b */
[--C-:B------:R-:W-:Y:S02]  /*d030*/  FFMA.FTZ R157, R136, c[0x0][0x2d0], -R155.reuse ;  /* 0x0000b400889d7a23 */ /* 0x100fe4000001089b */
[--C-:B------:R-:W-:Y:S02]  /*d040*/  FFMA.FTZ R156, R134, c[0x0][0x2d0], -R155.reuse ;  /* 0x0000b400869c7a23 */ /* 0x100fe4000001089b */
[--C-:B------:R-:W-:Y:S01]  /*d050*/  FFMA.FTZ R159, R132, c[0x0][0x2d0], -R155.reuse ;  /* 0x0000b400849f7a23 */ /* 0x100fe2000001089b */
[----:B------:R-:W3:Y:S01]  /*d060*/  MUFU.EX2 R2, R2 ;  /* 0x0000000200027308 */ /* 0x000ee20000000800 */
[--C-:B------:R-:W-:Y:S02]  /*d070*/  FFMA.FTZ R158, R137, c[0x0][0x2d0], -R140.reuse ;  /* 0x0000b400899e7a23 */ /* 0x100fe4000001088c */
[----:B------:R-:W-:Y:S01]  /*d080*/  LDSM.16.MT88.4 R136, [R189+0x2900] ;  /* 0x00290000bd88783b */ /* 0x000fe20000004200 */
[--C-:B------:R-:W-:Y:S02]  /*d090*/  FFMA.FTZ R161, R135, c[0x0][0x2d0], -R140.reuse ;  /* 0x0000b40087a17a23 */ /* 0x100fe4000001088c */
[--C-:B------:R-:W-:Y:S02]  /*d0a0*/  FFMA.FTZ R160, R33, c[0x0][0x2d0], -R140.reuse ;  /* 0x0000b40021a07a23 */ /* 0x100fe4000001088c */
[--C-:B------:R-:W-:Y:S02]  /*d0b0*/  FFMA.FTZ R163, R133, c[0x0][0x2d0], -R140.reuse ;  /* 0x0000b40085a37a23 */ /* 0x100fe4000001088c */
[----:B------:R-:W4:Y:S01]  /*d0c0*/  MUFU.EX2 R15, R15 ;  /* 0x0000000f000f7308 */ /* 0x000f220000000800 */
[----:B------:R-:W-:Y:S01]  /*d0d0*/  LDSM.16.MT88.4 R32, [R190+0x900] ;  /* 0x00090000be20783b */ /* 0x000fe20000004200 */
[--C-:B------:R-:W-:Y:S02]  /*d0e0*/  FFMA.FTZ R170, R146, c[0x0][0x2d0], -R155.reuse ;  /* 0x0000b40092aa7a23 */ /* 0x100fe4000001089b */
[C---:B--2---:R-:W-:Y:S02]  /*d0f0*/  FMUL.FTZ R4, R3.reuse, R128 ;  /* 0x0000008003047220 */ /* 0x044fe40000410000 */
[C---:B------:R-:W-:Y:S02]  /*d100*/  FMUL.FTZ R5, R3.reuse, R129 ;  /* 0x0000008103057220 */ /* 0x040fe40000410000 */
[C---:B------:R-:W-:Y:S01]  /*d110*/  FMUL.FTZ R8, R3.reuse, R124 ;  /* 0x0000007c03087220 */ /* 0x040fe20000410000 */
[----:B------:R-:W-:Y:S01]  /*d120*/  LDSM.16.MT88.4 R132, [R190+0x2900] ;  /* 0x00290000be84783b */ /* 0x000fe20000004200 */
[----:B------:R-:W-:Y:S01]  /*d130*/  MUFU.EX2 R14, R14 ;  /* 0x0000000e000e7308 */ /* 0x000fe20000000800 */
[C---:B------:R-:W-:Y:S02]  /*d140*/  FMUL.FTZ R9, R3.reuse, R125 ;  /* 0x0000007d03097220 */ /* 0x040fe40000410000 */
[C---:B------:R-:W-:Y:S02]  /*d150*/  FMUL.FTZ R100, R3.reuse, R100 ;  /* 0x0000006403647220 */ /* 0x040fe40000410000 */
[C---:B---3--:R-:W-:Y:S02]  /*d160*/  FMUL.FTZ R6, R2.reuse, R130 ;  /* 0x0000008202067220 */ /* 0x048fe40000410000 */
[C---:B------:R-:W-:Y:S02]  /*d170*/  FMUL.FTZ R7, R2.reuse, R131 ;  /* 0x0000008302077220 */ /* 0x040fe40000410000 */
[C---:B------:R-:W-:Y:S01]  /*d180*/  FMUL.FTZ R10, R2.reuse, R126 ;  /* 0x0000007e020a7220 */ /* 0x040fe20000410000 */
[----:B------:R-:W2:Y:S01]  /*d190*/  MUFU.EX2 R149, R149 ;  /* 0x0000009500957308 */ /* 0x000ea20000000800 */
[C---:B------:R-:W-:Y:S01]  /*d1a0*/  FMUL.FTZ R11, R2.reuse, R127 ;  /* 0x0000007f020b7220 */ /* 0x040fe20000410000 */
[----:B------:R-:W-:Y:S01]  /*d1b0*/  LDSM.16.MT88.4 R128, [R195+0x2900] ;  /* 0x00290000c380783b */ /* 0x000fe20000004200 */
[----:B------:R-:W-:Y:S01]  /*d1c0*/  FMUL.FTZ R101, R3, R101 ;  /* 0x0000006503657220 */ /* 0x000fe20000410000 */
[----:B----4-:R-:W-:Y:S01]  /*d1d0*/  F2FP.PACK_AB R16, R15, R148 ;  /* 0x000000940f10723e */ /* 0x010fe200000000ff */
[C---:B------:R-:W-:Y:S02]  /*d1e0*/  FMUL.FTZ R102, R2.reuse, R102 ;  /* 0x0000006602667220 */ /* 0x040fe40000410000 */
[C---:B------:R-:W-:Y:S02]  /*d1f0*/  FMUL.FTZ R103, R2.reuse, R103 ;  /* 0x0000006702677220 */ /* 0x040fe40000410000 */
[C---:B------:R-:W-:Y:S01]  /*d200*/  FMUL.FTZ R104, R3.reuse, R104 ;  /* 0x0000006803687220 */ /* 0x040fe20000410000 */
[----:B------:R-:W-:Y:S01]  /*d210*/  MUFU.EX2 R153, R153 ;  /* 0x0000009900997308 */ /* 0x000fe20000000800 */
[C---:B------:R-:W-:Y:S01]  /*d220*/  FMUL.FTZ R105, R3.reuse, R105 ;  /* 0x0000006903697220 */ /* 0x040fe20000410000 */
[----:B------:R-:W-:Y:S01]  /*d230*/  LDSM.16.MT88.4 R124, [R188+0x900] ;  /* 0x00090000bc7c783b */ /* 0x000fe20000004200 */
[C---:B------:R-:W-:Y:S02]  /*d240*/  FMUL.FTZ R106, R2.reuse, R106 ;  /* 0x0000006a026a7220 */ /* 0x040fe40000410000 */
[C---:B------:R-:W-:Y:S02]  /*d250*/  FMUL.FTZ R107, R2.reuse, R107 ;  /* 0x0000006b026b7220 */ /* 0x040fe40000410000 */
[C---:B------:R-:W-:Y:S02]  /*d260*/  FMUL.FTZ R108, R3.reuse, R108 ;  /* 0x0000006c036c7220 */ /* 0x040fe40000410000 */
[----:B------:R-:W-:Y:S01]  /*d270*/  FMUL.FTZ R109, R3, R109 ;  /* 0x0000006d036d7220 */ /* 0x000fe20000410000 */
[----:B------:R-:W3:Y:S01]  /*d280*/  MUFU.EX2 R152, R152 ;  /* 0x0000009800987308 */ /* 0x000ee20000000800 */
[C---:B------:R-:W-:Y:S02]  /*d290*/  FMUL.FTZ R110, R2.reuse, R110 ;  /* 0x0000006e026e7220 */ /* 0x040fe40000410000 */
[C---:B------:R-:W-:Y:S01]  /*d2a0*/  FMUL.FTZ R111, R2.reuse, R111 ;  /* 0x0000006f026f7220 */ /* 0x040fe20000410000 */
[----:B--2---:R-:W-:Y:S01]  /*d2b0*/  F2FP.PACK_AB R18, R149, R14 ;  /* 0x0000000e9512723e */ /* 0x004fe200000000ff */
[--C-:B------:R-:W-:Y:S02]  /*d2c0*/  FFMA.FTZ R174, R145, c[0x0][0x2d0], -R140.reuse ;  /* 0x0000b40091ae7a23 */ /* 0x100fe4000001088c */
[--C-:B------:R-:W-:Y:S02]  /*d2d0*/  FFMA.FTZ R221, R143, c[0x0][0x2d0], -R140.reuse ;  /* 0x0000b4008fdd7a23 */ /* 0x100fe4000001088c */
[--C-:B------:R-:W-:Y:S01]  /*d2e0*/  FFMA.FTZ R220, R141, c[0x0][0x2d0], -R140.reuse ;  /* 0x0000b4008ddc7a23 */ /* 0x100fe2000001088c */
        /* <DEDUP_REMOVED lines=9> */
[----:B---3--:R-:W-:Y:S01]  /*d380*/  F2FP.PACK_AB R17, R152, R153 ;  /* 0x000000999811723e */ /* 0x008fe200000000ff */
[C---:B------:R-:W-:Y:S02]  /*d390*/  FMUL.FTZ R119, R2.reuse, R119 ;  /* 0x0000007702777220 */ /* 0x040fe40000410000 */
        /* <DEDUP_REMOVED lines=8> */
[----:B------:R-:W3:Y:S01]  /*d420*/  MUFU.EX2 R157, R157 ;  /* 0x0000009d009d7308 */ /* 0x000ee20000000800 */
[----:B------:R-:W-:Y:S02]  /*d430*/  FMUL.FTZ R39, R2, R39 ;  /* 0x0000002702277220 */ /* 0x000fe40000410000 */
[C---:B------:R-:W-:Y:S01]  /*d440*/  FMUL.FTZ R40, R3.reuse, R40 ;  /* 0x0000002803287220 */ /* 0x040fe20000410000 */
[----:B--2---:R-:W-:Y:S01]  /*d450*/  F2FP.PACK_AB R19, R150, R151 ;  /* 0x000000979613723e */ /* 0x004fe200000000ff */
[C---:B------:R-:W-:Y:S02]  /*d460*/  FMUL.FTZ R41, R3.reuse, R41 ;  /* 0x0000002903297220 */ /* 0x040fe40000410000 */
[C---:B------:R-:W-:Y:S02]  /*d470*/  FMUL.FTZ R42, R2.reuse, R42 ;  /* 0x0000002a022a7220 */ /* 0x040fe40000410000 */
[C---:B------:R-:W-:Y:S01]  /*d480*/  FMUL.FTZ R43, R2.reuse, R43 ;  /* 0x0000002b022b7220 */ /* 0x040fe20000410000 */
[----:B------:R-:W-:Y:S01]  /*d490*/  MUFU.EX2 R156, R156 ;  /* 0x0000009c009c7308 */ /* 0x000fe20000000800 */
[C---:B-1----:R-:W-:Y:S05]  /*d4a0*/  HMMA.16816.F32 R4, R16.reuse, R20, R4 ;  /* 0x000000141004723c */ /* 0x042fea0000001804 */
[C---:B------:R-:W-:Y:S02]  /*d4b0*/  FMUL.FTZ R44, R3.reuse, R44 ;  /* 0x0000002c032c7220 */ /* 0x040fe40000410000 */
[C---:B------:R-:W-:Y:S01]  /*d4c0*/  FMUL.FTZ R45, R3.reuse, R45 ;  /* 0x0000002d032d7220 */ /* 0x040fe20000410000 */
[C---:B------:R-:W-:Y:S01]  /*d4d0*/  HMMA.16816.F32 R8, R16.reuse, R22, R8 ;  /* 0x000000161008723c */ /* 0x040fe20000001808 */
[----:B------:R-:W1:Y:S01]  /*d4e0*/  LDSM.16.MT88.4 R20, [R188+0x100] ;  /* 0x00010000bc14783b */ /* 0x000e620000004200 */
[----:B------:R-:W2:Y:S02]  /*d4f0*/  MUFU.EX2 R159, R159 ;  /* 0x0000009f009f7308 */ /* 0x000ea40000000800 */
[C---:B------:R-:W-:Y:S02]  /*d500*/  FMUL.FTZ R46, R2.reuse, R46 ;  /* 0x0000002e022e7220 */ /* 0x040fe40000410000 */
[C---:B------:R-:W-:Y:S02]  /*d510*/  FMUL.FTZ R47, R2.reuse, R47 ;  /* 0x0000002f022f7220 */ /* 0x040fe40000410000 */
[C---:B------:R-:W-:Y:S04]  /*d520*/  HMMA.16816.F32 R100, R16.reuse, R24, R100 ;  /* 0x000000181064723c */ /* 0x040fe80000001864 */
[C---:B------:R-:W-:Y:S01]  /*d530*/  FMUL.FTZ R48, R3.reuse, R48 ;  /* 0x0000003003307220 */ /* 0x040fe20000410000 */
[----:B------:R-:W-:Y:S01]  /*d540*/  MUFU.EX2 R158, R158 ;  /* 0x0000009e009e7308 */ /* 0x000fe20000000800 */
[C---:B------:R-:W-:Y:S02]  /*d550*/  FMUL.FTZ R49, R3.reuse, R49 ;  /* 0x0000003103317220 */ /* 0x040fe40000410000 */
[C---:B------:R-:W-:Y:S01]  /*d560*/  HMMA.16816.F32 R104, R16.reuse, R26, R104 ;  /* 0x0000001a1068723c */ /* 0x040fe20000001868 */
[----:B------:R-:W4:Y:S03]  /*d570*/  LDSM.16.MT88.4 R24, [R195+0x2100] ;  /* 0x00210000c318783b */ /* 0x000f260000004200 */
[C---:B------:R-:W-:Y:S02]  /*d580*/  FMUL.FTZ R50, R2.reuse, R50 ;  /* 0x0000003202327220 */ /* 0x040fe40000410000 */
[C---:B------:R-:W-:Y:S01]  /*d590*/  FMUL.FTZ R51, R2.reuse, R51 ;  /* 0x0000003302337220 */ /* 0x040fe20000410000 */
[----:B------:R-:W5:Y:S01]  /*d5a0*/  MUFU.EX2 R161, R161 ;  /* 0x000000a100a17308 */ /* 0x000f620000000800 */
[C---:B------:R-:W-:Y:S04]  /*d5b0*/  HMMA.16816.F32 R108, R16.reuse, R28, R108 ;  /* 0x0000001c106c723c */ /* 0x040fe8000000186c */
[C---:B------:R-:W-:Y:S02]  /*d5c0*/  FMUL.FTZ R52, R3.reuse, R52 ;  /* 0x0000003403347220 */ /* 0x040fe40000410000 */
[C---:B------:R-:W-:Y:S02]  /*d5d0*/  FMUL.FTZ R53, R3.reuse, R53 ;  /* 0x0000003503357220 */ /* 0x040fe40000410000 */
[C---:B------:R-:W-:Y:S01]  /*d5e0*/  HMMA.16816.F32 R112, R16.reuse, R30, R112 ;  /* 0x0000001e1070723c */ /* 0x040fe20000001870 */
[----:B------:R-:W2:Y:S01]  /*d5f0*/  LDSM.16.MT88.4 R28, [R190+0x2100] ;  /* 0x00210000be1c783b */ /* 0x000ea20000004200 */
[----:B------:R-:W-:Y:S02]  /*d600*/  MUFU.EX2 R160, R160 ;  /* 0x000000a000a07308 */ /* 0x000fe40000000800 */
[C---:B------:R-:W-:Y:S02]  /*d610*/  FMUL.FTZ R54, R2.reuse, R54 ;  /* 0x0000003602367220 */ /* 0x040fe40000410000 */
[C---:B------:R-:W-:Y:S02]  /*d620*/  FMUL.FTZ R55, R2.reuse, R55 ;  /* 0x0000003702377220 */ /* 0x040fe40000410000 */
[C---:B------:R-:W-:Y:S01]  /*d630*/  FMUL.FTZ R56, R3.reuse, R56 ;  /* 0x0000003803387220 */ /* 0x040fe20000410000 */
[C---:B-1----:R-:W-:Y:S03]  /*d640*/  HMMA.16816.F32 R116, R16.reuse, R20, R116 ;  /* 0x000000141074723c */ /* 0x042fe60000001874 */
[C---:B------:R-:W-:Y:S01]  /*d650*/  FMUL.FTZ R57, R3.reuse, R57 ;  /* 0x0000003903397220 */ /* 0x040fe20000410000 */
[----:B------:R-:W1:Y:S01]  /*d660*/  MUFU.EX2 R163, R163 ;  /* 0x000000a300a37308 */ /* 0x000e620000000800 */
[C---:B------:R-:W-:Y:S02]  /*d670*/  FMUL.FTZ R58, R2.reuse, R58 ;  /* 0x0000003a023a7220 */ /* 0x040fe40000410000 */
[C---:B------:R-:W-:Y:S01]  /*d680*/  FMUL.FTZ R59, R2.reuse, R59 ;  /* 0x0000003b023b7220 */ /* 0x040fe20000410000 */
        /* <DEDUP_REMOVED lines=12> */
[C---:B------:R-:W-:Y:S02]  /*d750*/  FMUL.FTZ R65, R3.reuse, R65 ;  /* 0x0000004103417220 */ /* 0x040fe40000410000 */
[C---:B--2---:R-:W-:Y:S04]  /*d760*/  HMMA.16816.F32 R44, R16.reuse, R28, R44 ;  /* 0x0000001c102c723c */ /* 0x044fe8000000182c */
[C---:B------:R-:W-:Y:S01]  /*d770*/  FMUL.FTZ R66, R2.reuse, R66 ;  /* 0x0000004202427220 */ /* 0x040fe20000410000 */
[----:B------:R-:W-:Y:S01]  /*d780*/  MUFU.EX2 R221, R221 ;  /* 0x000000dd00dd7308 */ /* 0x000fe20000000800 */
[C---:B------:R-:W-:Y:S02]  /*d790*/  FMUL.FTZ R67, R2.reuse, R67 ;  /* 0x0000004302437220 */ /* 0x040fe40000410000 */
[C---:B------:R-:W-:Y:S01]  /*d7a0*/  HMMA.16816.F32 R48, R16.reuse, R30, R48 ;  /* 0x0000001e1030723c */ /* 0x040fe20000001830 */
[----:B------:R-:W2:Y:S03]  /*d7b0*/  LDSM.16.MT88.4 R28, [R195+0x4100] ;  /* 0x00410000c31c783b */ /* 0x000ea60000004200 */
[C---:B------:R-:W-:Y:S02]  /*d7c0*/  FMUL.FTZ R68, R3.reuse, R68 ;  /* 0x0000004403447220 */ /* 0x040fe40000410000 */
[C---:B------:R-:W-:Y:S01]  /*d7d0*/  FMUL.FTZ R69, R3.reuse, R69 ;  /* 0x0000004503457220 */ /* 0x040fe20000410000 */
[----:B------:R-:W-:Y:S01]  /*d7e0*/  MUFU.EX2 R220, R220 ;  /* 0x000000dc00dc7308 */ /* 0x000fe20000000800 */
        /* <DEDUP_REMOVED lines=9> */
[C---:B----4-:R-:W-:Y:S04]  /*d880*/  HMMA.16816.F32 R60, R16.reuse, R24, R60 ;  /* 0x00000018103c723c */ /* 0x050fe8000000183c */
[C---:B------:R-:W-:Y:S02]  /*d890*/  FMUL.FTZ R76, R3.reuse, R76 ;  /* 0x0000004c034c7220 */ /* 0x040fe40000410000 */
[C---:B------:R-:W-:Y:S02]  /*d8a0*/  FMUL.FTZ R77, R3.reuse, R77 ;  /* 0x0000004d034d7220 */ /* 0x040fe40000410000 */
[C---:B------:R-:W-:Y:S01]  /*d8b0*/  HMMA.16816.F32 R64, R16.reuse, R26, R64 ;  /* 0x0000001a1040723c */ /* 0x040fe20000001840 */
[----:B------:R-:W4:Y:S03]  /*d8c0*/  LDSM.16.MT88.4 R24, [R189+0x4100] ;  /* 0x00410000bd18783b */ /* 0x000f260000004200 */
        /* <DEDUP_REMOVED lines=21> */
[C---:B------:R-:W-:Y:S04]  /*da20*/  FMUL.FTZ R92, R3.reuse, R92 ;  /* 0x0000005c035c7220 */ /* 0x040fe80000410000 */
[C---:B------:R-:W-:Y:S01]  /*da30*/  FMUL.FTZ R93, R3.reuse, R93 ;  /* 0x0000005d035d7220 */ /* 0x040fe20000410000 */
[C---:B------:R-:W-:Y:S01]  /*da40*/  HMMA.16816.F32 R88, R16.reuse, R26, R88 ;  /* 0x0000001a1058723c */ /* 0x040fe20000001858 */
[----:B------:R-:W4:Y:S02]  /*da50*/  LDSM.16.MT88.4 R24, [R189+0x900] ;  /* 0x00090000bd18783b */ /* 0x000f240000004200 */
[C---:B------:R-:W-:Y:S02]  /*da60*/  FMUL.FTZ R94, R2.reuse, R94 ;  /* 0x0000005e025e7220 */ /* 0x040fe40000410000 */
[C---:B------:R-:W-:Y:S02]  /*da70*/  FMUL.FTZ R95, R2.reuse, R95 ;  /* 0x0000005f025f7220 */ /* 0x040fe40000410000 */
[C---:B------:R-:W-:Y:S02]  /*da80*/  FMUL.FTZ R96, R3.reuse, R96 ;  /* 0x0000006003607220 */ /* 0x040fe40000410000 */
[----:B------:R-:W-:Y:S03]  /*da90*/  FMUL.FTZ R97, R3, R97 ;  /* 0x0000006103617220 */ /* 0x000fe60000410000 */
[C---:B--2---:R-:W-:Y:S03]  /*daa0*/  HMMA.16816.F32 R92, R16.reuse, R28, R92 ;  /* 0x0000001c105c723c */ /* 0x044fe6000000185c */
[C---:B------:R-:W-:Y:S02]  /*dab0*/  FMUL.FTZ R98, R2.reuse, R98 ;  /* 0x0000006202627220 */ /* 0x040fe40000410000 */
[----:B------:R-:W-:Y:S02]  /*dac0*/  FMUL.FTZ R99, R2, R99 ;  /* 0x0000006302637220 */ /* 0x000fe40000410000 */
[--C-:B------:R-:W-:Y:S02]  /*dad0*/  FFMA.FTZ R168, R168, c[0x0][0x2d0], -R155.reuse ;  /* 0x0000b400a8a87a23 */ /* 0x100fe4000001089b */
[--C-:B------:R-:W-:Y:S03]  /*dae0*/  FFMA.FTZ R173, R166, c[0x0][0x2d0], -R155.reuse ;  /* 0x0000b400a6ad7a23 */ /* 0x100fe6000001089b */
[----:B------:R-:W-:Y:S01]  /*daf0*/  HMMA.16816.F32 R96, R16, R30, R96 ;  /* 0x0000001e1060723c */ /* 0x000fe20000001860 */
[----:B------:R-:W-:Y:S01]  /*db00*/  LDSM.16.MT88.4 R28, [R190+0x4900] ;  /* 0x00490000be1c783b */ /* 0x000fe20000004200 */
[----:B------:R-:W-:Y:S01]  /*db10*/  MUFU.EX2 R168, R168 ;  /* 0x000000a800a87308 */ /* 0x000fe20000000800 */
[--C-:B------:R-:W-:Y:S02]  /*db20*/  FFMA.FTZ R164, R164, c[0x0][0x2d0], -R155.reuse ;  /* 0x0000b400a4a47a23 */ /* 0x100fe4000001089b */
[--C-:B------:R-:W-:Y:S02]  /*db30*/  FFMA.FTZ R175, R162, c[0x0][0x2d0], -R155.reuse ;  /* 0x0000b400a2af7a23 */ /* 0x100fe4000001089b */
[----:B---3--:R-:W-:Y:S01]  /*db40*/  F2FP.PACK_AB R16, R157, R154 ;  /* 0x0000009a9d10723e */ /* 0x008fe200000000ff */
[--C-:B------:R-:W-:Y:S01]  /*db50*/  FFMA.FTZ R162, R171, c[0x0][0x2d0], -R140.reuse ;  /* 0x0000b400aba27a23 */ /* 0x100fe2000001088c */
[----:B------:R-:W-:Y:S03]  /*db60*/  F2FP.PACK_AB R18, R159, R156 ;  /* 0x0000009c9f12723e */ /* 0x000fe600000000ff */
[----:B-----5:R-:W-:Y:S01]  /*db70*/  F2FP.PACK_AB R17, R161, R158 ;  /* 0x0000009ea111723e */ /* 0x020fe200000000ff */
[--C-:B------:R-:W-:Y:S01]  /*db80*/  FFMA.FTZ R171, R144, c[0x0][0x2d0], -R155.reuse ;  /* 0x0000b40090ab7a23 */ /* 0x100fe2000001089b */
[----:B------:R-:W-:Y:S01]  /*db90*/  F2FP.PACK_AB R19, R163, R160 ;  /* 0x000000a0a313723e */ /* 0x000fe200000000ff */
[--C-:B------:R-:W-:Y:S01]  /*dba0*/  FFMA.FTZ R169, R169, c[0x0][0x2d0], -R140.reuse ;  /* 0x0000b400a9a97a23 */ /* 0x100fe2000001088c */
[----:B------:R-:W2:Y:S01]  /*dbb0*/  MUFU.EX2 R173, R173 ;  /* 0x000000ad00ad7308 */ /* 0x000ea20000000800 */
[--C-:B------:R-:W-:Y:S02]  /*dbc0*/  FFMA.FTZ R166, R167, c[0x0][0x2d0], -R140.reuse ;  /* 0x0000b400a7a67a23 */ /* 0x100fe4000001088c */
[--C-:B------:R-:W-:Y:S02]  /*dbd0*/  FFMA.FTZ R167, R147, c[0x0][0x2d0], -R155.reuse ;  /* 0x0000b40093a77a23 */ /* 0x100fe4000001089b */
[C---:B-1----:R-:W-:Y:S01]  /*dbe0*/  HMMA.16816.F32 R4, R16.reuse, R20, R4 ;  /* 0x000000141004723c */ /* 0x042fe20000001804 */
[----:B------:R-:W-:Y:S02]  /*dbf0*/  LDSM.16.MT88.4 R144, [R195+0x5900] ;  /* 0x00590000c390783b */ /* 0x000fe40000004200 */
[----:B------:R-:W-:Y:S02]  /*dc00*/  FFMA.FTZ R155, R142, c[0x0][0x2d0], -R155 ;  /* 0x0000b4008e9b7a23 */ /* 0x000fe4000001089b */
[--C-:B------:R-:W-:Y:S01]  /*dc10*/  FFMA.FTZ R165, R165, c[0x0][0x2d0], -R140.reuse ;  /* 0x0000b400a5a57a23 */ /* 0x100fe2000001088c */
[----:B------:R-:W-:Y:S01]  /*dc20*/  MUFU.EX2 R164, R164 ;  /* 0x000000a400a47308 */ /* 0x000fe20000000800 */
[----:B------:R-:W-:Y:S01]  /*dc30*/  FFMA.FTZ R140, R13, c[0x0][0x2d0], -R140 ;  /* 0x0000b4000d8c7a23 */ /* 0x000fe2000001088c */
[C---:B------:R-:W-:Y:S01]  /*dc40*/  HMMA.16816.F32 R8, R16.reuse, R22, R8 ;  /* 0x000000161008723c */ /* 0x040fe20000001808 */
[----:B------:R-:W1:Y:S03]  /*dc50*/  LDSM.16.MT88.4 R20, [R188+0x2900] ;  /* 0x00290000bc14783b */ /* 0x000e660000004200 */
[----:B------:R-:W-:Y:S01]  /*dc60*/  FFMA.FTZ R148, R3, R210, R148 ;  /* 0x000000d203947223 */ /* 0x000fe20000010094 */
[----:B------:R-:W-:Y:S01]  /*dc70*/  MOV R3, R0 ;  /* 0x0000000000037202 */ /* 0x000fe20000000f00 */
[----:B------:R-:W-:Y:S01]  /*dc80*/  FFMA.FTZ R153, R2, R211, R153 ;  /* 0x000000d302997223 */ /* 0x000fe20000010099 */
[----:B------:R-:W-:Y:S01]  /*dc90*/  MOV R2, R12 ;  /* 0x0000000c00027202 */ /* 0x000fe20000000f00 */
[C---:B------:R-:W-:Y:S01]  /*dca0*/  HMMA.16816.F32 R100, R16.reuse, R32, R100 ;  /* 0x000000201064723c */ /* 0x040fe20000001864 */
[----:B------:R3:W-:Y:S03]  /*dcb0*/  MUFU.EX2 R13, R140 ;  /* 0x0000008c000d7308 */ /* 0x0007e60000000800 */
[----:B------:R-:W-:Y:S02]  /*dcc0*/  FADD.FTZ R15, R15, R148 ;  /* 0x000000940f0f7221 */ /* 0x000fe40000010000 */
[----:B------:R-:W-:Y:S02]  /*dcd0*/  FADD.FTZ R152, R152, R153 ;  /* 0x0000009998987221 */ /* 0x000fe40000010000 */
[C---:B------:R-:W-:Y:S01]  /*dce0*/  HMMA.16816.F32 R104, R16.reuse, R34, R104 ;  /* 0x000000221068723c */ /* 0x040fe20000001868 */
[----:B------:R-:W-:Y:S02]  /*dcf0*/  LDSM.16.MT88.4 R32, [R189+0x4900] ;  /* 0x00490000bd20783b */ /* 0x000fe40000004200 */
[----:B------:R-:W5:Y:S01]  /*dd00*/  MUFU.EX2 R175, R175 ;  /* 0x000000af00af7308 */ /* 0x000f620000000800 */
[----:B------:R-:W-:Y:S04]  /*dd10*/  FADD.FTZ R14, R14, R15 ;  /* 0x0000000f0e0e7221 */ /* 0x000fe80000010000 */
[C---:B----4-:R-:W-:Y:S04]  /*dd20*/  HMMA.16816.F32 R108, R16.reuse, R24, R108 ;  /* 0x00000018106c723c */ /* 0x050fe8000000186c */
[----:B------:R-:W-:Y:S01]  /*dd30*/  FADD.FTZ R149, R149, R14 ;  /* 0x0000000e95957221 */ /* 0x000fe20000010000 */
[----:B------:R-:W-:Y:S03]  /*dd40*/  MUFU.EX2 R162, R162 ;  /* 0x000000a200a27308 */ /* 0x000fe60000000800 */
[C---:B------:R-:W-:Y:S01]  /*dd50*/  HMMA.16816.F32 R112, R16.reuse, R26, R112 ;  /* 0x0000001a1070723c */ /* 0x040fe20000001870 */
[----:B------:R-:W4:Y:S03]  /*dd60*/  LDSM.16.MT88.4 R24, [R195+0x4900] ;  /* 0x00490000c318783b */ /* 0x000f260000004200 */
[----:B------:R-:W-:Y:S03]  /*dd70*/  FADD.FTZ R154, R154, R149 ;  /* 0x000000959a9a7221 */ /* 0x000fe60000010000 */
[----:B------:R-:W1:Y:S01]  /*dd80*/  MUFU.EX2 R169, R169 ;  /* 0x000000a900a97308 */ /* 0x000e620000000800 */
[C---:B------:R-:W-:Y:S01]  /*dd90*/  HMMA.16816.F32 R116, R16.reuse, R124, R116 ;  /* 0x0000007c1074723c */ /* 0x040fe20000001874 */
[----:B---3--:R-:W-:Y:S03]  /*dda0*/  LDSM.16.MT88.4 R140, [R188+0x3900] ;  /* 0x00390000bc8c783b */ /* 0x008fe60000004200 */
[----:B------:R-:W-:Y:S04]  /*ddb0*/  FADD.FTZ R157, R157, R154 ;  /* 0x0000009a9d9d7221 */ /* 0x000fe80000010000 */
[C---:B------:R-:W-:Y:S01]  /*ddc0*/  HMMA.16816.F32 R120, R16.reuse, R126, R120 ;  /* 0x0000007e1078723c */ /* 0x040fe20000001878 */
[----:B------:R-:W-:Y:S01]  /*ddd0*/  LDSM.16.MT88.4 R124, [R190+0x1100] ;  /* 0x00110000be7c783b */ /* 0x000fe20000004200 */
[----:B------:R-:W-:Y:S02]  /*dde0*/  MUFU.EX2 R166, R166 ;  /* 0x000000a600a67308 */ /* 0x000fe40000000800 */
[----:B------:R-:W-:Y:S04]  /*ddf0*/  FADD.FTZ R156, R156, R157 ;  /* 0x0000009d9c9c7221 */ /* 0x000fe80000010000 */
[C---:B------:R-:W-:Y:S04]  /*de00*/  HMMA.16816.F32 R36, R16.reuse, R128, R36 ;  /* 0x000000801024723c */ /* 0x040fe80000001824 */
[----:B------:R-:W3:Y:S01]  /*de10*/  MUFU.EX2 R165, R165 ;  /* 0x000000a500a57308 */ /* 0x000ee20000000800 */
[----:B------:R-:W-:Y:S03]  /*de20*/  FADD.FTZ R159, R159, R156 ;  /* 0x0000009c9f9f7221 */ /* 0x000fe60000010000 */
[C---:B------:R-:W-:Y:S01]  /*de30*/  HMMA.16816.F32 R40, R16.reuse, R130, R40 ;  /* 0x000000821028723c */ /* 0x040fe20000001828 */
[----:B------:R-:W-:Y:S05]  /*de40*/  LDSM.16.MT88.4 R128, [R188+0x1100] ;  /* 0x00110000bc80783b */ /* 0x000fea0000004200 */
[----:B------:R-:W1:Y:S02]  /*de50*/  MUFU.EX2 R167, R167 ;  /* 0x000000a700a77308 */ /* 0x000e640000000800 */
[C---:B------:R-:W-:Y:S08]  /*de60*/  HMMA.16816.F32 R44, R16.reuse, R132, R44 ;  /* 0x00000084102c723c */ /* 0x040ff0000000182c */
[C---:B------:R-:W-:Y:S01]  /*de70*/  HMMA.16816.F32 R48, R16.reuse, R134, R48 ;  /* 0x000000861030723c */ /* 0x040fe20000001830 */
[----:B------:R-:W-:Y:S01]  /*de80*/  LDSM.16.MT88.4 R132, [R190+0x3100] ;  /* 0x00310000be84783b */ /* 0x000fe20000004200 */
[----:B------:R-:W-:Y:S06]  /*de90*/  MUFU.EX2 R171, R171 ;  /* 0x000000ab00ab7308 */ /* 0x000fec0000000800 */
[C---:B------:R-:W-:Y:S04]  /*dea0*/  HMMA.16816.F32 R52, R16.reuse, R136, R52 ;  /* 0x000000881034723c */ /* 0x040fe80000001834 */
[----:B------:R-:W2:Y:S04]  /*deb0*/  MUFU.EX2 R172, R155 ;  /* 0x0000009b00ac7308 */ /* 0x000ea80000000800 */
[C---:B------:R-:W-:Y:S01]  /*dec0*/  HMMA.16816.F32 R56, R16.reuse, R138, R56 ;  /* 0x0000008a1038723c */ /* 0x040fe20000001838 */
[----:B------:R-:W-:Y:S07]  /*ded0*/  LDSM.16.MT88.4 R136, [R189+0x3100] ;  /* 0x00310000bd88783b */ /* 0x000fee0000004200 */
[C---:B-1----:R-:W-:Y:S08]  /*dee0*/  HMMA.16816.F32 R60, R16.reuse, R20, R60 ;  /* 0x00000014103c723c */ /* 0x042ff0000000183c */
[C---:B------:R-:W-:Y:S01]  /*def0*/  HMMA.16816.F32 R64, R16.reuse, R22, R64 ;  /* 0x000000161040723c */ /* 0x040fe20000001840 */
[----:B------:R-:W1:Y:S07]  /*df00*/  LDSM.16.MT88.4 R20, [R188+0x4900] ;  /* 0x00490000bc14783b */ /* 0x000e6e0000004200 */
[C---:B----4-:R-:W-:Y:S08]  /*df10*/  HMMA.16816.F32 R68, R16.reuse, R24, R68 ;  /* 0x000000181044723c */ /* 0x050ff00000001844 */
[C---:B------:R-:W-:Y:S01]  /*df20*/  HMMA.16816.F32 R72, R16.reuse, R26, R72 ;  /* 0x0000001a1048723c */ /* 0x040fe20000001848 */
[----:B------:R-:W4:Y:S07]  /*df30*/  LDSM.16.MT88.4 R24, [R195+0x1100] ;  /* 0x00110000c318783b */ /* 0x000f2e0000004200 */
[C---:B------:R-:W-:Y:S08]  /*df40*/  HMMA.16816.F32 R76, R16.reuse, R28, R76 ;  /* 0x0000001c104c723c */ /* 0x040ff0000000184c */
[C---:B------:R-:W-:Y:S01]  /*df50*/  HMMA.16816.F32 R80, R16.reuse, R30, R80 ;  /* 0x0000001e1050723c */ /* 0x040fe20000001850 */
[----:B------:R-:W3:Y:S07]  /*df60*/  LDSM.16.MT88.4 R28, [R189+0x1100] ;  /* 0x00110000bd1c783b */ /* 0x000eee0000004200 */
[C---:B------:R-:W-:Y:S08]  /*df70*/  HMMA.16816.F32 R84, R16.reuse, R32, R84 ;  /* 0x000000201054723c */ /* 0x040ff00000001854 */
[C---:B------:R-:W-:Y:S01]  /*df80*/  HMMA.16816.F32 R88, R16.reuse, R34, R88 ;  /* 0x000000221058723c */ /* 0x040fe20000001858 */
[----:B------:R-:W4:Y:S07]  /*df90*/  LDSM.16.MT88.4 R32, [R195+0x3100] ;  /* 0x00310000c320783b */ /* 0x000f2e0000004200 */
[C---:B-1----:R-:W-:Y:S08]  /*dfa0*/  HMMA.16816.F32 R92, R16.reuse, R20, R92 ;  /* 0x00000014105c723c */ /* 0x042ff0000000185c */
[----:B------:R-:W-:Y:S01]  /*dfb0*/  HMMA.16816.F32 R96, R16, R22, R96 ;  /* 0x000000161060723c */ /* 0x000fe20000001860 */
[----:B------:R-:W1:Y:S06]  /*dfc0*/  LDSM.16.MT88.4 R20, [R188+0x3100] ;  /* 0x00310000bc14783b */ /* 0x000e6c0000004200 */
[----:B--2---:R-:W-:Y:S01]  /*dfd0*/  F2FP.PACK_AB R16, R173, R168 ;  /* 0x000000a8ad10723e */ /* 0x004fe200000000ff */
[----:B------:R-:W-:Y:S01]  /*dfe0*/  FADD.FTZ R168, R168, R159 ;  /* 0x0000009fa8a87221 */ /* 0x000fe20000010000 */
[----:B-----5:R-:W-:Y:S03]  /*dff0*/  F2FP.PACK_AB R18, R175, R164 ;  /* 0x000000a4af12723e */ /* 0x020fe600000000ff */
[----:B------:R-:W-:Y:S01]  /*e000*/  F2FP.PACK_AB R17, R169, R162 ;  /* 0x000000a2a911723e */ /* 0x000fe200000000ff */
[----:B------:R-:W-:Y:S01]  /*e010*/  FADD.FTZ R173, R173, R168 ;  /* 0x000000a8adad7221 */ /* 0x000fe20000010000 */
[----:B---3--:R-:W-:Y:S03]  /*e020*/  F2FP.PACK_AB R19, R165, R166 ;  /* 0x000000a6a513723e */ /* 0x008fe600000000ff */
[----:B------:R-:W-:Y:S04]  /*e030*/  FADD.FTZ R164, R164, R173 ;  /* 0x000000ada4a47221 */ /* 0x000fe80000010000 */
[C---:B----4-:R-:W-:Y:S03]  /*e040*/  HMMA.16816.F32 R4, R16.reuse, R24, R4 ;  /* 0x000000181004723c */ /* 0x050fe60000001804 */
[----:B------:R-:W-:Y:S05]  /*e050*/  FADD.FTZ R164, R175, R164 ;  /* 0x000000a4afa47221 */ /* 0x000fea0000010000 */
[C---:B------:R-:W-:Y:S01]  /*e060*/  HMMA.16816.F32 R8, R16.reuse, R26, R8 ;  /* 0x0000001a1008723c */ /* 0x040fe20000001808 */
[----:B------:R-:W2:Y:S07]  /*e070*/  LDSM.16.MT88.4 R24, [R195+0x5100] ;  /* 0x00510000c318783b */ /* 0x000eae0000004200 */
[C---:B------:R-:W-:Y:S08]  /*e080*/  HMMA.16816.F32 R100, R16.reuse, R124, R100 ;  /* 0x0000007c1064723c */ /* 0x040ff00000001864 */
[C---:B------:R-:W-:Y:S01]  /*e090*/  HMMA.16816.F32 R104, R16.reuse, R126, R104 ;  /* 0x0000007e1068723c */ /* 0x040fe20000001868 */
[----:B------:R-:W-:Y:S07]  /*e0a0*/  LDSM.16.MT88.4 R124, [R195+0x1900] ;  /* 0x00190000c37c783b */ /* 0x000fee0000004200 */
[C---:B------:R-:W-:Y:S08]  /*e0b0*/  HMMA.16816.F32 R108, R16.reuse, R28, R108 ;  /* 0x0000001c106c723c */ /* 0x040ff0000000186c */
[C---:B------:R-:W-:Y:S01]  /*e0c0*/  HMMA.16816.F32 R112, R16.reuse, R30, R112 ;  /* 0x0000001e1070723c */ /* 0x040fe20000001870 */
[----:B------:R-:W3:Y:S07]  /*e0d0*/  LDSM.16.MT88.4 R28, [R190+0x5100] ;  /* 0x00510000be1c783b */ /* 0x000eee0000004200 */
[C---:B------:R-:W-:Y:S08]  /*e0e0*/  HMMA.16816.F32 R116, R16.reuse, R128, R116 ;  /* 0x000000801074723c */ /* 0x040ff00000001874 */
[C---:B------:R-:W-:Y:S08]  /*e0f0*/  HMMA.16816.F32 R120, R16.reuse, R130, R120 ;  /* 0x000000821078723c */ /* 0x040ff00000001878 */
[C---:B------:R-:W-:Y:S08]  /*e100*/  HMMA.16816.F32 R36, R16.reuse, R32, R36 ;  /* 0x000000201024723c */ /* 0x040ff00000001824 */
[C---:B------:R-:W-:Y:S01]  /*e110*/  HMMA.16816.F32 R40, R16.reuse, R34, R40 ;  /* 0x000000221028723c */ /* 0x040fe20000001828 */
[----:B------:R-:W4:Y:S07]  /*e120*/  LDSM.16.MT88.4 R32, [R189+0x5100] ;  /* 0x00510000bd20783b */ /* 0x000f2e0000004200 */
        /* <DEDUP_REMOVED lines=19> */
[----:B------:R-:W-:Y:S01]  /*e260*/  HMMA.16816.F32 R96, R16, R22, R96 ;  /* 0x000000161060723c */ /* 0x000fe20000001860 */
[----:B------:R-:W1:Y:S06]  /*e270*/  LDSM.16.MT88.4 R20, [R189+0x3900] ;  /* 0x00390000bd14783b */ /* 0x000e6c0000004200 */
[----:B------:R-:W-:Y:S01]  /*e280*/  F2FP.PACK_AB R16, R170, R167 ;  /* 0x000000a7aa10723e */ /* 0x000fe200000000ff */
[----:B------:R-:W-:Y:S01]  /*e290*/  FADD.FTZ R167, R167, R164 ;  /* 0x000000a4a7a77221 */ /* 0x000fe20000010000 */
[----:B------:R-:W-:Y:S03]  /*e2a0*/  F2FP.PACK_AB R18, R172, R171 ;  /* 0x000000abac12723e */ /* 0x000fe600000000ff */
[----:B------:R-:W-:Y:S01]  /*e2b0*/  F2FP.PACK_AB R17, R221, R174 ;  /* 0x000000aedd11723e */ /* 0x000fe200000000ff */
[----:B------:R-:W-:Y:S01]  /*e2c0*/  FADD.FTZ R170, R170, R167 ;  /* 0x000000a7aaaa7221 */ /* 0x000fe20000010000 */
[----:B------:R-:W-:Y:S03]  /*e2d0*/  F2FP.PACK_AB R19, R13, R220 ;  /* 0x000000dc0d13723e */ /* 0x000fe600000000ff */
[----:B------:R-:W-:Y:S04]  /*e2e0*/  FADD.FTZ R171, R171, R170 ;  /* 0x000000aaabab7221 */ /* 0x000fe80000010000 */
[C---:B------:R-:W-:Y:S01]  /*e2f0*/  HMMA.16816.F32 R128, R16.reuse, R124, R4 ;  /* 0x0000007c1080723c */ /* 0x040fe20000001804 */
[----:B------:R-:W5:Y:S02]  /*e300*/  LDSM.16.MT88.4 R4, [R190+0x5900] ;  /* 0x00590000be04783b */ /* 0x000f640000004200 */
[----:B------:R-:W-:Y:S05]  /*e310*/  FADD.FTZ R210, R172, R171 ;  /* 0x000000abacd27221 */ /* 0x000fea0000010000 */
[C---:B------:R-:W-:Y:S01]  /*e320*/  HMMA.16816.F32 R124, R16.reuse, R126, R8 ;  /* 0x0000007e107c723c */ /* 0x040fe20000001808 */
[----:B------:R-:W1:Y:S07]  /*e330*/  LDSM.16.MT88.4 R8, [R189+0x5900] ;  /* 0x00590000bd08783b */ /* 0x000e6e0000004200 */
[C---:B--2---:R-:W-:Y:S08]  /*e340*/  HMMA.16816.F32 R100, R16.reuse, R24, R100 ;  /* 0x000000181064723c */ /* 0x044ff00000001864 */
[C---:B------:R-:W-:Y:S08]  /*e350*/  HMMA.16816.F32 R104, R16.reuse, R26, R104 ;  /* 0x0000001a1068723c */ /* 0x040ff00000001868 */
[C---:B---3--:R-:W-:Y:S08]  /*e360*/  HMMA.16816.F32 R108, R16.reuse, R28, R108 ;  /* 0x0000001c106c723c */ /* 0x048ff0000000186c */
[C---:B------:R-:W-:Y:S08]  /*e370*/  HMMA.16816.F32 R112, R16.reuse, R30, R112 ;  /* 0x0000001e1070723c */ /* 0x040ff00000001870 */
[C---:B----4-:R-:W-:Y:S08]  /*e380*/  HMMA.16816.F32 R116, R16.reuse, R32, R116 ;  /* 0x000000201074723c */ /* 0x050ff00000001874 */
[C---:B------:R-:W-:Y:S08]  /*e390*/  HMMA.16816.F32 R120, R16.reuse, R34, R120 ;  /* 0x000000221078723c */ /* 0x040ff00000001878 */
[C---:B------:R-:W-:Y:S08]  /*e3a0*/  HMMA.16816.F32 R36, R16.reuse, R132, R36 ;  /* 0x000000841024723c */ /* 0x040ff00000001824 */
[C---:B------:R-:W-:Y:S08]  /*e3b0*/  HMMA.16816.F32 R40, R16.reuse, R134, R40 ;  /* 0x000000861028723c */ /* 0x040ff00000001828 */
[C---:B------:R-:W-:Y:S08]  /*e3c0*/  HMMA.16816.F32 R44, R16.reuse, R136, R44 ;  /* 0x00000088102c723c */ /* 0x040ff0000000182c */
[C---:B------:R-:W-:Y:S08]  /*e3d0*/  HMMA.16816.F32 R48, R16.reuse, R138, R48 ;  /* 0x0000008a1030723c */ /* 0x040ff00000001830 */
[C---:B-1----:R-:W-:Y:S08]  /*e3e0*/  HMMA.16816.F32 R52, R16.reuse, R20, R52 ;  /* 0x000000141034723c */ /* 0x042ff00000001834 */
[C---:B------:R-:W-:Y:S01]  /*e3f0*/  HMMA.16816.F32 R56, R16.reuse, R22, R56 ;  /* 0x000000161038723c */ /* 0x040fe20000001838 */
[----:B------:R-:W1:Y:S07]  /*e400*/  LDSM.16.MT88.4 R20, [R188+0x5900] ;  /* 0x00590000bc14783b */ /* 0x000e6e0000004200 */
[C---:B------:R-:W-:Y:S08]  /*e410*/  HMMA.16816.F32 R60, R16.reuse, R140, R60 ;  /* 0x0000008c103c723c */ /* 0x040ff0000000183c */
[C---:B------:R-:W-:Y:S08]  /*e420*/  HMMA.16816.F32 R64, R16.reuse, R142, R64 ;  /* 0x0000008e1040723c */ /* 0x040ff00000001840 */
[C---:B------:R-:W-:Y:S08]  /*e430*/  HMMA.16816.F32 R68, R16.reuse, R144, R68 ;  /* 0x000000901044723c */ /* 0x040ff00000001844 */
[C---:B------:R-:W-:Y:S08]  /*e440*/  HMMA.16816.F32 R72, R16.reuse, R146, R72 ;  /* 0x000000921048723c */ /* 0x040ff00000001848 */
[C---:B-----5:R-:W-:Y:S07]  /*e450*/  HMMA.16816.F32 R76, R16.reuse, R4, R76 ;  /* 0x00000004104c723c */ /* 0x060fee000000184c */
[----:B------:R-:W-:Y:S01]  /*e460*/  FADD.FTZ R5, R151, R152 ;  /* 0x0000009897057221 */ /* 0x000fe20000010000 */
[C---:B------:R-:W-:Y:S04]  /*e470*/  HMMA.16816.F32 R80, R16.reuse, R6, R80 ;  /* 0x000000061050723c */ /* 0x040fe80000001850 */
[----:B------:R-:W-:Y:S04]  /*e480*/  FADD.FTZ R5, R150, R5 ;  /* 0x0000000596057221 */ /* 0x000fe80000010000 */
[C---:B------:R-:W-:Y:S04]  /*e490*/  HMMA.16816.F32 R84, R16.reuse, R8, R84 ;  /* 0x000000081054723c */ /* 0x040fe80000001854 */
[----:B------:R-:W-:Y:S04]  /*e4a0*/  FADD.FTZ R158, R158, R5 ;  /* 0x000000059e9e7221 */ /* 0x000fe80000010000 */
[C---:B------:R-:W-:Y:S04]  /*e4b0*/  HMMA.16816.F32 R88, R16.reuse, R10, R88 ;  /* 0x0000000a1058723c */ /* 0x040fe80000001858 */
[----:B------:R-:W-:Y:S04]  /*e4c0*/  FADD.FTZ R161, R161, R158 ;  /* 0x0000009ea1a17221 */ /* 0x000fe80000010000 */
[----:B------:R-:W-:Y:S01]  /*e4d0*/  FADD.FTZ R160, R160, R161 ;  /* 0x000000a1a0a07221 */ /* 0x000fe20000010000 */
[C---:B-1----:R-:W-:Y:S03]  /*e4e0*/  HMMA.16816.F32 R92, R16.reuse, R20, R92 ;  /* 0x00000014105c723c */ /* 0x042fe6000000185c */
[----:B------:R-:W-:Y:S04]  /*e4f0*/  FADD.FTZ R163, R163, R160 ;  /* 0x000000a0a3a37221 */ /* 0x000fe80000010000 */
[----:B------:R-:W-:Y:S01]  /*e500*/  FADD.FTZ R162, R162, R163 ;  /* 0x000000a3a2a27221 */ /* 0x000fe20000010000 */
[----:B------:R-:W-:Y:S04]  /*e510*/  HMMA.16816.F32 R96, R16, R22, R96 ;  /* 0x000000161060723c */ /* 0x000fe80000001860 */
[----:B------:R-:W-:Y:S04]  /*e520*/  FADD.FTZ R169, R169, R162 ;  /* 0x000000a2a9a97221 */ /* 0x000fe80000010000 */
[----:B------:R-:W-:Y:S04]  /*e530*/  FADD.FTZ R166, R166, R169 ;  /* 0x000000a9a6a67221 */ /* 0x000fe80000010000 */
[----:B------:R-:W-:Y:S04]  /*e540*/  FADD.FTZ R165, R165, R166 ;  /* 0x000000a6a5a57221 */ /* 0x000fe80000010000 */
[----:B------:R-:W-:Y:S04]  /*e550*/  FADD.FTZ R174, R174, R165 ;  /* 0x000000a5aeae7221 */ /* 0x000fe80000010000 */
[----:B------:R-:W-:Y:S04]  /*e560*/  FADD.FTZ R221, R221, R174 ;  /* 0x000000aedddd7221 */ /* 0x000fe80000010000 */
[----:B------:R-:W-:Y:S04]  /*e570*/  FADD.FTZ R220, R220, R221 ;  /* 0x000000dddcdc7221 */ /* 0x000fe80000010000 */
[----:B------:R-:W-:Y:S01]  /*e580*/  FADD.FTZ R211, R13, R220 ;  /* 0x000000dc0dd37221 */ /* 0x000fe20000010000 */
[----:B------:R-:W-:-:S05]  /*e590*/  @P0 BRA `(.L_x_386) ;  /* 0xffffcc0000000947 */ /* 0x000fca000383ffff */
.L_x_377:
[----:B------:R-:W1:Y:S01]  /*e5a0*/  SHFL.BFLY PT, R3, R210, 0x2, 0x1f ;  /* 0x0c401f00d2037f89 */ /* 0x000e6200000e0000 */
[----:B------:R-:W-:-:S02]  /*e5b0*/  MOV R7, RZ ;  /* 0x000000ff00077202 */ /* 0x000fc40000000f00 */
[----:B------:R-:W-:Y:S01]  /*e5c0*/  MOV R4, RZ ;  /* 0x000000ff00047202 */ /* 0x000fe20000000f00 */
[----:B------:R-:W2:Y:S01]  /*e5d0*/  SHFL.BFLY PT, R2, R211, 0x2, 0x1f ;  /* 0x0c401f00d3027f89 */ /* 0x000ea200000e0000 */
[----:B------:R-:W-:Y:S01]  /*e5e0*/  PLOP3.LUT P2, PT, PT, PT, PT, 0x8, 0x0 ;  /* 0x000000000000781c */ /* 0x000fe20003f4e170 */
[----:B-1----:R-:W-:Y:S02]  /*e5f0*/  FADD.FTZ R3, R3, R210 ;  /* 0x000000d203037221 */ /* 0x002fe40000010000 */
[----:B--2---:R-:W-:-:S03]  /*e600*/  FADD.FTZ R2, R2, R211 ;  /* 0x000000d302027221 */ /* 0x004fc60000010000 */
[----:B------:R-:W1:Y:S04]  /*e610*/  SHFL.BFLY PT, R6, R3, 0x1, 0x1f ;  /* 0x0c201f0003067f89 */ /* 0x000e6800000e0000 */
[----:B------:R-:W2:Y:S01]  /*e620*/  SHFL.BFLY PT, R5, R2, 0x1, 0x1f ;  /* 0x0c201f0002057f89 */ /* 0x000ea200000e0000 */
[----:B-1----:R-:W-:Y:S02]  /*e630*/  FADD.FTZ R6, R3, R6 ;  /* 0x0000000603067221 */ /* 0x002fe40000010000 */
[----:B--2---:R-:W-:-:S03]  /*e640*/  FADD.FTZ R5, R5, R2 ;  /* 0x0000000205057221 */ /* 0x004fc60000010000 */
[----:B------:R-:W-:Y:S02]  /*e650*/  FSETP.NE.FTZ.AND P1, PT, R6, RZ, PT ;  /* 0x000000ff0600720b */ /* 0x000fe40003f35000 */
[----:B------:R-:W-:-:S11]  /*e660*/  FSETP.NE.FTZ.AND P0, PT, R5, RZ, PT ;  /* 0x000000ff0500720b */ /* 0x000fd60003f15000 */
[----:B------:R-:W1:Y:S01]  /*e670*/  @P1 MUFU.RCP R7, R6 ;  /* 0x0000000600071308 */ /* 0x000e620000001000 */
[----:B------:R-:W-:Y:S02]  /*e680*/  @P1 MOV R10, 0x3f317218 ;  /* 0x3f317218000a1802 */ /* 0x000fe40000000f00 */
[----:B------:R-:W-:-:S05]  /*e690*/  @P0 MOV R11, 0x3f317218 ;  /* 0x3f317218000b0802 */ /* 0x000fca0000000f00 */
[----:B------:R-:W2:Y:S01]  /*e6a0*/  @P1 MUFU.LG2 R6, R6 ;  /* 0x0000000600061308 */ /* 0x000ea20000000c00 */
[----:B------:R-:W-:-:S07]  /*e6b0*/  @P0 FMUL.FTZ R11, R11, c[0x0][0x2d0] ;  /* 0x0000b4000b0b0a20 */ /* 0x000fce0000410000 */
[----:B------:R-:W3:Y:S01]  /*e6c0*/  @P0 MUFU.LG2 R8, R5 ;  /* 0x0000000500080308 */ /* 0x000ee20000000c00 */
[C---:B-1----:R-:W-:Y:S02]  /*e6d0*/  FMUL.FTZ R128, R7.reuse, R128 ;  /* 0x0000008007807220 */ /* 0x042fe40000410000 */
[C---:B------:R-:W-:Y:S02]  /*e6e0*/  FMUL.FTZ R129, R7.reuse, R129 ;  /* 0x0000008107817220 */ /* 0x040fe40000410000 */
[C---:B------:R-:W-:Y:S02]  /*e6f0*/  FMUL.FTZ R124, R7.reuse, R124 ;  /* 0x0000007c077c7220 */ /* 0x040fe40000410000 */
[----:B------:R-:W-:Y:S01]  /*e700*/  FMUL.FTZ R125, R7, R125 ;  /* 0x0000007d077d7220 */ /* 0x000fe20000410000 */
[----:B------:R1:W4:Y:S01]  /*e710*/  @P0 MUFU.RCP R4, R5 ;  /* 0x0000000500040308 */ /* 0x0003220000001000 */
[----:B--2---:R-:W-:Y:S02]  /*e720*/  @P1 FMUL.FTZ R9, R6, 0.69314718246459960938 ;  /* 0x3f31721806091820 */ /* 0x004fe40000410000 */
[----:B------:R-:W-:-:S02]  /*e730*/  @P1 FMUL.FTZ R6, R10, c[0x0][0x2d0] ;  /* 0x0000b4000a061a20 */ /* 0x000fc40000410000 */
[C---:B------:R-:W-:Y:S02]  /*e740*/  FMUL.FTZ R100, R7.reuse, R100 ;  /* 0x0000006407647220 */ /* 0x040fe40000410000 */
[C---:B------:R-:W-:Y:S02]  /*e750*/  FMUL.FTZ R101, R7.reuse, R101 ;  /* 0x0000006507657220 */ /* 0x040fe40000410000 */
[----:B---3--:R-:W-:Y:S02]  /*e760*/  @P0 FMUL.FTZ R8, R8, 0.69314718246459960938 ;  /* 0x3f31721808080820 */ /* 0x008fe40000410000 */
[C---:B------:R-:W-:Y:S02]  /*e770*/  FMUL.FTZ R104, R7.reuse, R104 ;  /* 0x0000006807687220 */ /* 0x040fe40000410000 */
[C---:B------:R-:W-:Y:S02]  /*e780*/  FMUL.FTZ R105, R7.reuse, R105 ;  /* 0x0000006907697220 */ /* 0x040fe40000410000 */
[C---:B------:R-:W-:Y:S01]  /*e790*/  FMUL.FTZ R108, R7.reuse, R108 ;  /* 0x0000006c076c7220 */ /* 0x040fe20000410000 */
[----:B-1----:R-:W-:Y:S01]  /*e7a0*/  MOV R5, 0xff800000 ;  /* 0xff80000000057802 */ /* 0x002fe20000000f00 */
        /* <DEDUP_REMOVED lines=38> */
[----:B------:R-:W-:Y:S01]  /*ea10*/  FMUL.FTZ R97, R7, R97 ;  /* 0x0000006107617220 */ /* 0x000fe20000410000 */
[----:B------:R-:W-:Y:S01]  /*ea20*/  MOV R7, 0xff800000 ;  /* 0xff80000000077802 */ /* 0x000fe20000000f00 */
[C---:B----4-:R-:W-:Y:S02]  /*ea30*/  FMUL.FTZ R130, R4.reuse, R130 ;  /* 0x0000008204827220 */ /* 0x050fe40000410000 */
        /* <DEDUP_REMOVED lines=49> */
.L_x_344:
[----:B------:R-:W-:Y:S05]  /*ed50*/  @P2 BRA `(.L_x_387) ;  /* 0x0000197000002947 */ /* 0x000fea0003800000 */
[----:B------:R-:W1:Y:S01]  /*ed60*/  S2R R9, SR_CTAID.Y ;  /* 0x0000000000097919 */ /* 0x000e620000002600 */
[----:B------:R-:W-:Y:S01]  /*ed70*/  IMAD R8, RZ, RZ, -UR15 ;  /* 0x8000000fff087e24 */ /* 0x000fe2000f8e02ff */
[----:B------:R-:W-:Y:S01]  /*ed80*/  USHF.R.S32.HI UR6, URZ, 0x1f, UR15 ;  /* 0x0000001f3f067899 */ /* 0x000fe2000801140f */
[----:B------:R-:W-:Y:S01]  /*ed90*/  BSSY B0, `(.L_x_388) ;  /* 0x0000101000007945 */ /* 0x000fe20003800000 */
[----:B------:R-:W2:Y:S01]  /*eda0*/  S2R R4, SR_TID.X ;  /* 0x0000000000047919 */ /* 0x000ea20000002100 */
[----:B------:R-:W-:-:S02]  /*edb0*/  ULDC.64 UR4, c[0x0][0x4d0] ;  /* 0x0001340000047ab9 */ /* 0x000fc40000000a00 */
[----:B------:R-:W-:Y:S01]  /*edc0*/  UIMAD UR7, UR6, UR4, URZ ;  /* 0x00000004060772a4 */ /* 0x000fe2000f8e023f */
[----:B------:R-:W3:Y:S01]  /*edd0*/  S2R R11, SR_CTAID.Z ;  /* 0x00000000000b7919 */ /* 0x000ee20000002700 */
[----:B------:R-:W-:Y:S02]  /*ede0*/  UIMAD.WIDE.U32 UR8, UR15, UR4, URZ ;  /* 0x000000040f0872a5 */ /* 0x000fe4000f8e003f */
[----:B------:R-:W-:Y:S01]  /*edf0*/  UIMAD UR7, UR15, UR5, UR7 ;  /* 0x000000050f0772a4 */ /* 0x000fe2000f8e0207 */
[----:B------:R-:W4:Y:S02]  /*ee00*/  S2R R12, SR_CTAID.X ;  /* 0x00000000000c7919 */ /* 0x000f240000002500 */
[----:B------:R-:W-:Y:S01]  /*ee10*/  ULDC.64 UR4, c[0x0][0x438] ;  /* 0x00010e0000047ab9 */ /* 0x000fe20000000a00 */
[----:B------:R-:W-:Y:S01]  /*ee20*/  MOV R19, UR9 ;  /* 0x0000000900137c02 */ /* 0x000fe20008000f00 */
[----:B------:R-:W-:Y:S01]  /*ee30*/  UIMAD.WIDE.U32 UR10, UR15, UR4, URZ ;  /* 0x000000040f0a72a5 */ /* 0x000fe2000f8e003f */
[----:B------:R-:W-:Y:S01]  /*ee40*/  IMAD.U32 R18, RZ, RZ, UR8 ;  /* 0x00000008ff127e24 */ /* 0x000fe2000f8e00ff */
[----:B------:R-:W-:-:S02]  /*ee50*/  UIMAD UR4, UR6, UR4, URZ ;  /* 0x00000004060472a4 */ /* 0x000fc4000f8e023f */
[----:B------:R-:W-:Y:S02]  /*ee60*/  UIADD3 UR7, UR9, UR7, URZ ;  /* 0x0000000709077290 */ /* 0x000fe4000fffe03f */
[----:B------:R-:W-:Y:S01]  /*ee70*/  UIMAD UR4, UR15, UR5, UR4 ;  /* 0x000000050f0472a4 */ /* 0x000fe2000f8e0204 */
[----:B------:R-:W-:Y:S01]  /*ee80*/  MOV R16, UR10 ;  /* 0x0000000a00107c02 */ /* 0x000fe20008000f00 */
[----:B-1----:R-:W-:Y:S02]  /*ee90*/  IMAD R8, R8, c[0x0][0x550], R9 ;  /* 0x0001540008087a24 */ /* 0x002fe400078e0209 */
[----:B------:R-:W-:Y:S01]  /*eea0*/  UIADD3 UR4, UR11, UR4, URZ ;  /* 0x000000040b047290 */ /* 0x000fe2000fffe03f */
[----:B------:R-:W-:Y:S01]  /*eeb0*/  IMAD.U32 R17, RZ, RZ, UR11 ;  /* 0x0000000bff117e24 */ /* 0x000fe2000f8e00ff */
[----:B--2---:R-:W-:Y:S01]  /*eec0*/  SHF.R.S32.HI R9, RZ, 0x1f, R4 ;  /* 0x0000001fff097819 */ /* 0x004fe20000011404 */
[----:B------:R-:W-:-:S03]  /*eed0*/  IMAD.U32 R19, RZ, RZ, UR7 ;  /* 0x00000007ff137e24 */ /* 0x000fc6000f8e00ff */
[CC--:B------:R-:W-:Y:S01]  /*eee0*/  LEA.HI R0, R9.reuse, R4.reuse, RZ, 0x5 ;  /* 0x0000000409007211 */ /* 0x0c0fe200078f28ff */
[----:B------:R-:W-:Y:S01]  /*eef0*/  IMAD.U32 R17, RZ, RZ, UR4 ;  /* 0x00000004ff117e24 */ /* 0x000fe2000f8e00ff */
[-C--:B------:R-:W-:Y:S01]  /*ef00*/  LEA.HI R9, R9, R4.reuse, RZ, 0x2 ;  /* 0x0000000409097211 */ /* 0x080fe200078f10ff */
[C---:B---3--:R-:W-:Y:S01]  /*ef10*/  IMAD.WIDE.U32 R18, R11.reuse, c[0x0][0x4d8], R18 ;  /* 0x000136000b127a25 */ /* 0x048fe200078e0012 */
[----:B------:R-:W-:Y:S02]  /*ef20*/  LOP3.LUT R13, R0, 0xffffffe0, RZ, 0xc0, !PT ;  /* 0xffffffe0000d7812 */ /* 0x000fe400078ec0ff */
[----:B------:R-:W-:Y:S01]  /*ef30*/  SHF.R.S32.HI R15, RZ, 0x5, R0 ;  /* 0x00000005ff0f7819 */ /* 0x000fe20000011400 */
[----:B------:R-:W-:Y:S01]  /*ef40*/  IMAD.WIDE.U32 R16, R11, c[0x0][0x440], R16 ;  /* 0x000110000b107a25 */ /* 0x000fe200078e0010 */
[----:B------:R-:W-:Y:S02]  /*ef50*/  SHF.R.S32.HI R0, RZ, 0x1f, R0 ;  /* 0x0000001fff007819 */ /* 0x000fe40000011400 */
[----:B------:R-:W-:Y:S01]  /*ef60*/  LOP3.LUT R9, R9, 0xfffffffc, RZ, 0xc0, !PT ;  /* 0xfffffffc09097812 */ /* 0x000fe200078ec0ff */
[----:B------:R-:W-:Y:S01]  /*ef70*/  IMAD.IADD R6, R4, 0x1, -R13 ;  /* 0x0000000104067824 */ /* 0x000fe200078e0a0d */
[----:B------:R-:W-:Y:S01]  /*ef80*/  LEA.HI R0, R0, R15, RZ, 0x3 ;  /* 0x0000000f00007211 */ /* 0x000fe200078f18ff */
[----:B------:R-:W-:Y:S01]  /*ef90*/  IMAD.MOV.U32 R20, RZ, RZ, R18 ;  /* 0x000000ffff147224 */ /* 0x000fe200078e0012 */
[----:B------:R-:W-:-:S02]  /*efa0*/  IADD3 R9, -R9, R4, RZ ;  /* 0x0000000409097210 */ /* 0x000fc40007ffe1ff */
[----:B------:R-:W-:Y:S02]  /*efb0*/  LOP3.LUT R0, R0, 0xffffff8, RZ, 0xc0, !PT ;  /* 0x0ffffff800007812 */ /* 0x000fe400078ec0ff */
[----:B------:R-:W-:Y:S02]  /*efc0*/  SHF.R.S32.HI R13, RZ, 0x1f, R6 ;  /* 0x0000001fff0d7819 */ /* 0x000fe40000011406 */
[----:B------:R-:W-:Y:S01]  /*efd0*/  SHF.R.S32.HI R10, RZ, 0x1f, R11 ;  /* 0x0000001fff0a7819 */ /* 0x000fe2000001140b */
[----:B------:R-:W-:Y:S01]  /*efe0*/  IMAD.IADD R15, R15, 0x1, -R0 ;  /* 0x000000010f0f7824 */ /* 0x000fe200078e0a00 */
[----:B------:R-:W-:Y:S02]  /*eff0*/  LEA.HI R0, R9, R9, RZ, 0x1 ;  /* 0x0000000909007211 */ /* 0x000fe400078f08ff */
[----:B------:R-:W-:Y:S01]  /*f000*/  LEA.HI R4, R13, R6, RZ, 0x2 ;  /* 0x000000060d047211 */ /* 0x000fe200078f10ff */
[----:B------:R-:W-:Y:S01]  /*f010*/  IMAD.MOV.U32 R13, RZ, RZ, c[0x0][0x4e8] ;  /* 0x00013a00ff0d7624 */ /* 0x000fe200078e00ff */
[----:B------:R-:W-:-:S02]  /*f020*/  LOP3.LUT R0, R0, 0x1ffffffe, RZ, 0xc0, !PT ;  /* 0x1ffffffe00007812 */ /* 0x000fc400078ec0ff */
[----:B------:R-:W-:Y:S02]  /*f030*/  SHF.R.S32.HI R14, RZ, 0x2, R4 ;  /* 0x00000002ff0e7819 */ /* 0x000fe40000011404 */
[----:B------:R-:W-:Y:S01]  /*f040*/  IADD3 R0, R9, -R0, RZ ;  /* 0x8000000009007210 */ /* 0x000fe20007ffe0ff */
[----:B------:R-:W-:Y:S01]  /*f050*/  BAR.SYNC.DEFER_BLOCKING 0x1, 0x100 ;  /* 0x0044000000007b1d */ /* 0x000fe20000010000 */
[----:B------:R-:W-:Y:S01]  /*f060*/  ISETP.NE.AND P1, PT, R13, 0x1, PT ;  /* 0x000000010d00780c */ /* 0x000fe20003f25270 */
[----:B------:R-:W-:Y:S01]  /*f070*/  IMAD R15, R15, 0x10, R14 ;  /* 0x000000100f0f7824 */ /* 0x000fe200078e020e */
[----:B------:R-:W-:Y:S01]  /*f080*/  MOV R22, R16 ;  /* 0x0000001000167202 */ /* 0x000fe20000000f00 */
[----:B------:R-:W-:Y:S02]  /*f090*/  IMAD R14, R10, c[0x0][0x4d8], RZ ;  /* 0x000136000a0e7a24 */ /* 0x000fe400078e02ff */
[----:B------:R-:W-:Y:S01]  /*f0a0*/  IMAD R9, R0, 0x8, R15 ;  /* 0x0000000800097824 */ /* 0x000fe200078e020f */
[----:B------:R-:W-:Y:S01]  /*f0b0*/  SHF.R.S32.HI R0, RZ, 0x1f, R8 ;  /* 0x0000001fff007819 */ /* 0x000fe20000011408 */
[----:B------:R-:W-:-:S02]  /*f0c0*/  IMAD R10, R10, c[0x0][0x440], RZ ;  /* 0x000110000a0a7a24 */ /* 0x000fc400078e02ff */
[C---:B------:R-:W-:Y:S01]  /*f0d0*/  IMAD R14, R11.reuse, c[0x0][0x4dc], R14 ;  /* 0x000137000b0e7a24 */ /* 0x040fe200078e020e */
[C---:B----4-:R-:W-:Y:S01]  /*f0e0*/  LEA R9, R12.reuse, R9, 0x7 ;  /* 0x000000090c097211 */ /* 0x050fe200078e38ff */
[----:B------:R-:W-:Y:S01]  /*f0f0*/  IMAD R10, R11, c[0x0][0x444], R10 ;  /* 0x000111000b0a7a24 */ /* 0x000fe200078e020a */
[----:B------:R-:W-:Y:S01]  /*f100*/  LEA R12, R12, R15, 0x7 ;  /* 0x0000000f0c0c7211 */ /* 0x000fe200078e38ff */
[----:B------:R-:W-:Y:S01]  /*f110*/  IMAD.IADD R21, R19, 0x1, R14 ;  /* 0x0000000113157824 */ /* 0x000fe200078e020e */
[----:B------:R-:W-:Y:S01]  /*f120*/  MOV R11, R9 ;  /* 0x00000009000b7202 */ /* 0x000fe20000000f00 */
[----:B------:R-:W-:Y:S02]  /*f130*/  IMAD.IADD R23, R17, 0x1, R10 ;  /* 0x0000000111177824 */ /* 0x000fe400078e020a */
[----:B------:R-:W-:-:S04]  /*f140*/  @P1 IMAD.HI.U32 R10, R9, c[0x0][0x4ec], RZ ;  /* 0x00013b00090a1a27 */ /* 0x000fc800078e00ff */
[C---:B------:R-:W-:Y:S01]  /*f150*/  IMAD R17, R0.reuse, c[0x0][0x4e0], RZ ;  /* 0x0001380000117a24 */ /* 0x040fe200078e02ff */
[----:B------:R-:W-:Y:S01]  /*f160*/  @P1 SHF.R.U32.HI R11, RZ, c[0x0][0x4f0], R10 ;  /* 0x00013c00ff0b1a19 */ /* 0x000fe2000001160a */
[----:B------:R-:W-:Y:S01]  /*f170*/  IMAD R19, R0, c[0x0][0x448], RZ ;  /* 0x0001120000137a24 */ /* 0x000fe200078e02ff */
[----:B------:R-:W-:Y:S01]  /*f180*/  MOV R10, R9 ;  /* 0x00000009000a7202 */ /* 0x000fe20000000f00 */
[C---:B------:R-:W-:Y:S01]  /*f190*/  IMAD R17, R8.reuse, c[0x0][0x4e4], R17 ;  /* 0x0001390008117a24 */ /* 0x040fe200078e0211 */
[--C-:B------:R-:W-:Y:S01]  /*f1a0*/  SHF.R.S32.HI R14, RZ, 0x1f, R11.reuse ;  /* 0x0000001fff0e7819 */ /* 0x100fe2000001140b */
[----:B------:R-:W-:Y:S02]  /*f1b0*/  IMAD.MOV R0, RZ, RZ, -R11 ;  /* 0x000000ffff007224 */ /* 0x000fe400078e0a0b */
[C---:B------:R-:W-:Y:S02]  /*f1c0*/  IMAD R19, R8.reuse, c[0x0][0x44c], R19 ;  /* 0x0001130008137a24 */ /* 0x040fe400078e0213 */
[----:B------:R-:W-:-:S04]  /*f1d0*/  IMAD.WIDE.U32 R22, R8, c[0x0][0x448], R22 ;  /* 0x0001120008167a25 */ /* 0x000fc800078e0016 */
[----:B------:R-:W-:-:S04]  /*f1e0*/  IMAD.WIDE.U32 R20, R8, c[0x0][0x4e0], R20 ;  /* 0x0001380008147a25 */ /* 0x000fc800078e0014 */
[----:B------:R-:W-:Y:S01]  /*f1f0*/  @P1 IMAD.HI.U32 R8, R9, c[0x0][0x4ec], RZ ;  /* 0x00013b0009081a27 */ /* 0x000fe200078e00ff */
[----:B------:R-:W-:-:S03]  /*f200*/  IADD3 R16, P0, R11, R20, RZ ;  /* 0x000000140b107210 */ /* 0x000fc60007f1e0ff */
[----:B------:R-:W-:Y:S01]  /*f210*/  IMAD R0, R0, c[0x0][0x4e8], R9 ;  /* 0x00013a0000007a24 */ /* 0x000fe200078e0209 */
[----:B------:R-:W-:Y:S01]  /*f220*/  @P1 SHF.R.U32.HI R10, RZ, c[0x0][0x4f0], R8 ;  /* 0x00013c00ff0a1a19 */ /* 0x000fe20000011608 */
[----:B------:R-:W-:Y:S01]  /*f230*/  IMAD.IADD R23, R23, 0x1, R19 ;  /* 0x0000000117177824 */ /* 0x000fe200078e0213 */
[----:B------:R-:W-:Y:S01]  /*f240*/  IADD3.X R17, R14, R21, R17, P0, !PT ;  /* 0x000000150e117210 */ /* 0x000fe200007fe411 */
[----:B------:R-:W-:Y:S01]  /*f250*/  IMAD R13, R13, c[0x0][0x388], RZ ;  /* 0x0000e2000d0d7a24 */ /* 0x000fe200078e02ff */
[----:B------:R-:W-:Y:S01]  /*f260*/  SHF.R.S32.HI R8, RZ, 0x1f, R0 ;  /* 0x0000001fff087819 */ /* 0x000fe20000011400 */
[C---:B------:R-:W-:Y:S01]  /*f270*/  IMAD.WIDE.U32 R22, R10.reuse, c[0x0][0x430], R22 ;  /* 0x00010c000a167a25 */ /* 0x040fe200078e0016 */
[----:B------:R-:W-:Y:S02]  /*f280*/  IADD3 R14, -R10, RZ, RZ ;  /* 0x000000ff0a0e7210 */ /* 0x000fe40007ffe1ff */
[----:B------:R-:W-:Y:S01]  /*f290*/  LOP3.LUT P1, RZ, R6, 0x3, RZ, 0xc0, !PT ;  /* 0x0000000306ff7812 */ /* 0x000fe2000782c0ff */
[----:B------:R-:W-:Y:S01]  /*f2a0*/  IMAD R11, R8, c[0x0][0x4c8], RZ ;  /* 0x00013200080b7a24 */ /* 0x000fe200078e02ff */
[----:B------:R-:W-:Y:S01]  /*f2b0*/  SHF.R.S32.HI R8, RZ, 0x1f, R10 ;  /* 0x0000001fff087819 */ /* 0x000fe2000001140a */
[----:B------:R-:W-:Y:S01]  /*f2c0*/  IMAD.WIDE.U32 R16, R0, c[0x0][0x4c8], R16 ;  /* 0x0001320000107a25 */ /* 0x000fe200078e0010 */
[----:B------:R-:W-:-:S03]  /*f2d0*/  ISETP.GE.OR P2, PT, R12, R13, P1 ;  /* 0x0000000d0c00720c */ /* 0x000fc60000f46670 */
[----:B------:R-:W-:Y:S01]  /*f2e0*/  IMAD R11, R0, c[0x0][0x4cc], R11 ;  /* 0x00013300000b7a24 */ /* 0x000fe200078e020b */
[----:B------:R-:W-:Y:S01]  /*f2f0*/  LEA R0, P0, R16, c[0x0][0x4a8], 0x2 ;  /* 0x00012a0010007a11 */ /* 0x000fe200078010ff */
[----:B------:R-:W-:Y:S02]  /*f300*/  IMAD R14, R14, c[0x0][0x4e8], R9 ;  /* 0x00013a000e0e7a24 */ /* 0x000fe400078e0209 */
[----:B------:R-:W-:Y:S02]  /*f310*/  IMAD.IADD R11, R17, 0x1, R11 ;  /* 0x00000001110b7824 */ /* 0x000fe400078e020b */
[----:B------:R-:W-:Y:S01]  /*f320*/  IMAD R9, R8, c[0x0][0x430], RZ ;  /* 0x00010c0008097a24 */ /* 0x000fe200078e02ff */
[----:B------:R-:W-:Y:S01]  /*f330*/  SHFL.IDX PT, R18, R0, 0x1, 0x1c1f ;  /* 0x003c1f0000127f89 */ /* 0x000fe200000e0000 */
[----:B------:R-:W-:Y:S02]  /*f340*/  SHF.R.S32.HI R8, RZ, 0x1f, R14 ;  /* 0x0000001fff087819 */ /* 0x000fe4000001140e */
[----:B------:R-:W-:Y:S01]  /*f350*/  LEA.HI.X R11, R16, c[0x0][0x4ac], R11, 0x2, P0 ;  /* 0x00012b00100b7a11 */ /* 0x000fe200000f140b */
[----:B------:R-:W-:Y:S01]  /*f360*/  IMAD R9, R10, c[0x0][0x434], R9 ;  /* 0x00010d000a097a24 */ /* 0x000fe200078e0209 */
[----:B------:R-:W-:Y:S03]  /*f370*/  SHFL.IDX PT, R16, R0, RZ, 0x1c1f ;  /* 0x001c1fff00107589 */ /* 0x000fe600000e0000 */
[----:B------:R-:W-:Y:S01]  /*f380*/  IMAD.IADD R23, R23, 0x1, R9 ;  /* 0x0000000117177824 */ /* 0x000fe200078e0209 */
[----:B------:R-:W1:Y:S01]  /*f390*/  SHFL.IDX PT, R17, R11, RZ, 0x1c1f ;  /* 0x001c1fff0b117589 */ /* 0x000e6200000e0000 */
[----:B------:R-:W-:Y:S01]  /*f3a0*/  IMAD R9, R8, c[0x0][0x428], RZ ;  /* 0x00010a0008097a24 */ /* 0x000fe200078e02ff */
[----:B------:R-:W-:-:S02]  /*f3b0*/  IADD3 R8, R12, 0x8, RZ ;  /* 0x000000080c087810 */ /* 0x000fc40007ffe0ff */
[----:B------:R2:W3:Y:S01]  /*f3c0*/  SHFL.IDX PT, R19, R11, 0x1, 0x1c1f ;  /* 0x003c1f000b137f89 */ /* 0x0004e200000e0000 */
[----:B------:R-:W-:Y:S01]  /*f3d0*/  IMAD R9, R14, c[0x0][0x42c], R9 ;  /* 0x00010b000e097a24 */ /* 0x000fe200078e0209 */
[----:B------:R-:W-:Y:S01]  /*f3e0*/  ISETP.GE.OR P1, PT, R8, R13, P1 ;  /* 0x0000000d0800720c */ /* 0x000fe20000f26670 */
[----:B------:R-:W-:-:S05]  /*f3f0*/  IMAD.WIDE.U32 R14, R14, c[0x0][0x428], R22 ;  /* 0x00010a000e0e7a25 */ /* 0x000fca00078e0016 */
[----:B------:R-:W-:Y:S02]  /*f400*/  IADD3 R10, R15, R9, RZ ;  /* 0x000000090f0a7210 */ /* 0x000fe40007ffe0ff */
[----:B------:R-:W-:-:S04]  /*f410*/  LEA R9, P0, R14, c[0x0][0x400], 0x2 ;  /* 0x000100000e097a11 */ /* 0x000fc800078010ff */
[----:B------:R-:W-:Y:S02]  /*f420*/  LEA.HI.X R10, R14, c[0x0][0x404], R10, 0x2, P0 ;  /* 0x000101000e0a7a11 */ /* 0x000fe400000f140a */
[----:B------:R4:W4:Y:S01]  /*f430*/  SHFL.IDX PT, R14, R9, RZ, 0x1c1f ;  /* 0x001c1fff090e7589 */ /* 0x00092200000e0000 */
[----:B------:R-:W-:-:S03]  /*f440*/  ISETP.GE.AND P0, PT, R8, R13, PT ;  /* 0x0000000d0800720c */ /* 0x000fc60003f06270 */
[----:B-1----:R1:W-:Y:S01]  /*f450*/  @!P2 ST.E [R16.64], R5 ;  /* 0x000000051000a985 */ /* 0x0023e2000c101910 */
[----:B--2---:R-:W-:-:S03]  /*f460*/  LOP3.LUT R11, R4, 0x7ffffffc, RZ, 0xc0, !PT ;  /* 0x7ffffffc040b7812 */ /* 0x004fc600078ec0ff */
[----:B---3--:R1:W-:Y:S01]  /*f470*/  @!P1 ST.E [R18.64], R7 ;  /* 0x0000000712009985 */ /* 0x0083e2000c101910 */
[----:B------:R-:W-:Y:S01]  /*f480*/  ISETP.GE.AND P1, PT, R12, R13, PT ;  /* 0x0000000d0c00720c */ /* 0x000fe20003f26270 */
[----:B------:R-:W-:Y:S02]  /*f490*/  IMAD.IADD R11, R6, 0x1, -R11 ;  /* 0x00000001060b7824 */ /* 0x000fe400078e0a0b */
[----:B------:R1:W2:Y:S03]  /*f4a0*/  SHFL.IDX PT, R15, R10, RZ, 0x1c1f ;  /* 0x001c1fff0a0f7589 */ /* 0x0002a600000e0000 */
[----:B------:R-:W-:-:S07]  /*f4b0*/  SHF.L.U32 R11, R11, 0x1, RZ ;  /* 0x000000010b0b7819 */ /* 0x000fce00000006ff */
[----:B------:R-:W-:Y:S05]  /*f4c0*/  @P1 BRA `(.L_x_389) ;  /* 0x000008d000001947 */ /* 0x000fea0003800000 */
[C---:B------:R-:W-:Y:S02]  /*f4d0*/  ISETP.GE.AND P1, PT, R11.reuse, c[0x0][0x3c8], PT ;  /* 0x0000f2000b007a0c */ /* 0x040fe40003f26270 */
[C---:B-1----:R-:W-:Y:S02]  /*f4e0*/  IADD3 R7, R11.reuse, 0x8, RZ ;  /* 0x000000080b077810 */ /* 0x042fe40007ffe0ff */
[C---:B------:R-:W-:Y:S02]  /*f4f0*/  IADD3 R6, R11.reuse, 0x10, RZ ;  /* 0x000000100b067810 */ /* 0x040fe40007ffe0ff */
[----:B------:R-:W-:Y:S02]  /*f500*/  IADD3 R5, R11, 0x18, RZ ;  /* 0x000000180b057810 */ /* 0x000fe40007ffe0ff */
[----:B------:R-:W-:Y:S02]  /*f510*/  ISETP.GE.AND P5, PT, R7, c[0x0][0x3c8], PT ;  /* 0x0000f20007007a0c */ /* 0x000fe40003fa6270 */
[----:B------:R-:W-:-:S02]  /*f520*/  ISETP.GE.AND P4, PT, R6, c[0x0][0x3c8], PT ;  /* 0x0000f20006007a0c */ /* 0x000fc40003f86270 */
[C---:B------:R-:W-:Y:S01]  /*f530*/  IADD3 R4, R11.reuse, 0x20, RZ ;  /* 0x000000200b047810 */ /* 0x040fe20007ffe0ff */
[----:B--2-4-:R-:W-:Y:S01]  /*f540*/  @!P1 IMAD.WIDE R12, R11, 0x4, R14 ;  /* 0x000000040b0c9825 */ /* 0x014fe200078e020e */
[----:B------:R-:W-:Y:S02]  /*f550*/  ISETP.GE.AND P3, PT, R5, c[0x0][0x3c8], PT ;  /* 0x0000f20005007a0c */ /* 0x000fe40003f66270 */
[----:B------:R-:W-:Y:S02]  /*f560*/  ISETP.GE.AND P2, PT, R4, c[0x0][0x3c8], PT ;  /* 0x0000f20004007a0c */ /* 0x000fe40003f46270 */
[C---:B------:R-:W-:Y:S01]  /*f570*/  IADD3 R0, R11.reuse, 0x28, RZ ;  /* 0x000000280b007810 */ /* 0x040fe20007ffe0ff */
[----:B------:R1:W-:Y:S01]  /*f580*/  @!P1 ST.E.64 [R12.64], R128 ;  /* 0x000000800c009985 */ /* 0x0003e2000c101b10 */
[----:B------:R-:W-:Y:S02]  /*f590*/  IADD3 R8, R11, 0x30, RZ ;  /* 0x000000300b087810 */ /* 0x000fe40007ffe0ff */
[----:B------:R-:W-:-:S02]  /*f5a0*/  ISETP.GE.AND P6, PT, R0, c[0x0][0x3c8], PT ;  /* 0x0000f20000007a0c */ /* 0x000fc40003fc6270 */
[----:B------:R-:W-:Y:S02]  /*f5b0*/  @!P5 LEA.HI R7, R7, R7, RZ, 0x1 ;  /* 0x000000070707d211 */ /* 0x000fe400078f08ff */
[----:B------:R-:W-:Y:S02]  /*f5c0*/  ISETP.GE.AND P1, PT, R8, c[0x0][0x3c8], PT ;  /* 0x0000f20008007a0c */ /* 0x000fe40003f26270 */
[----:B------:R-:W-:Y:S02]  /*f5d0*/  @!P4 LEA.HI R6, R6, R6, RZ, 0x1 ;  /* 0x000000060606c211 */ /* 0x000fe400078f08ff */
[----:B------:R-:W-:Y:S02]  /*f5e0*/  @!P3 LEA.HI R5, R5, R5, RZ, 0x1 ;  /* 0x000000050505b211 */ /* 0x000fe400078f08ff */
[----:B------:R-:W-:Y:S02]  /*f5f0*/  @!P5 LOP3.LUT R7, R7, 0xfffffffe, RZ, 0xc0, !PT ;  /* 0xfffffffe0707d812 */ /* 0x000fe400078ec0ff */
[----:B------:R-:W-:-:S02]  /*f600*/  @!P4 LOP3.LUT R17, R6, 0xfffffffe, RZ, 0xc0, !PT ;  /* 0xfffffffe0611c812 */ /* 0x000fc400078ec0ff */
[----:B------:R-:W-:Y:S01]  /*f610*/  @!P2 LEA.HI R4, R4, R4, RZ, 0x1 ;  /* 0x000000040404a211 */ /* 0x000fe200078f08ff */
[--C-:B------:R-:W-:Y:S01]  /*f620*/  @!P5 IMAD.WIDE R6, R7, 0x4, R14.reuse ;  /* 0x000000040706d825 */ /* 0x100fe200078e020e */
[----:B------:R-:W-:Y:S02]  /*f630*/  @!P3 LOP3.LUT R5, R5, 0xfffffffe, RZ, 0xc0, !PT ;  /* 0xfffffffe0505b812 */ /* 0x000fe400078ec0ff */
[----:B------:R-:W-:Y:S02]  /*f640*/  @!P2 LOP3.LUT R19, R4, 0xfffffffe, RZ, 0xc0, !PT ;  /* 0xfffffffe0413a812 */ /* 0x000fe400078ec0ff */
[----:B------:R-:W-:Y:S01]  /*f650*/  @!P6 LEA.HI R0, R0, R0, RZ, 0x1 ;  /* 0x000000000000e211 */ /* 0x000fe200078f08ff */
[--C-:B------:R-:W-:Y:S01]  /*f660*/  @!P3 IMAD.WIDE R4, R5, 0x4, R14.reuse ;  /* 0x000000040504b825 */ /* 0x100fe200078e020e */
[----:B------:R-:W-:Y:S01]  /*f670*/  @!P1 LEA.HI R8, R8, R8, RZ, 0x1 ;  /* 0x0000000808089211 */ /* 0x000fe200078f08ff */
[----:B------:R2:W-:Y:S01]  /*f680*/  @!P5 ST.E.64 [R6.64], R124 ;  /* 0x0000007c0600d985 */ /* 0x0005e2000c101b10 */
[----:B------:R-:W-:Y:S01]  /*f690*/  IADD3 R21, R11, 0x38, RZ ;  /* 0x000000380b157810 */ /* 0x000fe20007ffe0ff */
[----:B-1----:R-:W-:Y:S01]  /*f6a0*/  @!P4 IMAD.WIDE R12, R17, 0x4, R14 ;  /* 0x00000004110cc825 */ /* 0x002fe200078e020e */
[----:B------:R-:W-:-:S02]  /*f6b0*/  IADD3 R20, R11, 0x40, RZ ;  /* 0x000000400b147810 */ /* 0x000fc40007ffe0ff */
[----:B------:R-:W-:Y:S01]  /*f6c0*/  ISETP.GE.AND P5, PT, R21, c[0x0][0x3c8], PT ;  /* 0x0000f20015007a0c */ /* 0x000fe20003fa6270 */
[----:B------:R-:W-:Y:S01]  /*f6d0*/  @!P2 IMAD.WIDE R16, R19, 0x4, R14 ;  /* 0x000000041310a825 */ /* 0x000fe200078e020e */
[----:B------:R1:W-:Y:S01]  /*f6e0*/  @!P4 ST.E.64 [R12.64], R100 ;  /* 0x000000640c00c985 */ /* 0x0003e2000c101b10 */
[C---:B------:R-:W-:Y:S02]  /*f6f0*/  IADD3 R19, R11.reuse, 0x48, RZ ;  /* 0x000000480b137810 */ /* 0x040fe40007ffe0ff */
[----:B------:R-:W-:Y:S01]  /*f700*/  IADD3 R18, R11, 0x50, RZ ;  /* 0x000000500b127810 */ /* 0x000fe20007ffe0ff */
[----:B------:R3:W-:Y:S01]  /*f710*/  @!P3 ST.E.64 [R4.64], R104 ;  /* 0x000000680400b985 */ /* 0x0007e2000c101b10 */
[----:B------:R-:W-:Y:S02]  /*f720*/  ISETP.GE.AND P4, PT, R20, c[0x0][0x3c8], PT ;  /* 0x0000f20014007a0c */ /* 0x000fe40003f86270 */
[----:B------:R-:W-:Y:S01]  /*f730*/  ISETP.GE.AND P3, PT, R19, c[0x0][0x3c8], PT ;  /* 0x0000f20013007a0c */ /* 0x000fe20003f66270 */
[----:B------:R4:W-:Y:S01]  /*f740*/  @!P2 ST.E.64 [R16.64], R108 ;  /* 0x0000006c1000a985 */ /* 0x0009e2000c101b10 */
[----:B------:R-:W-:-:S02]  /*f750*/  ISETP.GE.AND P2, PT, R18, c[0x0][0x3c8], PT ;  /* 0x0000f20012007a0c */ /* 0x000fc40003f46270 */
[----:B------:R-:W-:-:S04]  /*f760*/  @!P5 LEA.HI R21, R21, R21, RZ, 0x1 ;  /* 0x000000151515d211 */ /* 0x000fc800078f08ff */
[----:B------:R-:W-:-:S03]  /*f770*/  @!P5 LOP3.LUT R21, R21, 0xfffffffe, RZ, 0xc0, !PT ;  /* 0xfffffffe1515d812 */ /* 0x000fc600078ec0ff */
[----:B------:R-:W-:Y:S02]  /*f780*/  @!P4 LEA.HI R20, R20, R20, RZ, 0x1 ;  /* 0x000000141414c211 */ /* 0x000fe400078f08ff */
[----:B------:R-:W-:Y:S02]  /*f790*/  @!P3 LEA.HI R19, R19, R19, RZ, 0x1 ;  /* 0x000000131313b211 */ /* 0x000fe400078f08ff */
[----:B--2---:R-:W-:Y:S02]  /*f7a0*/  @!P6 LOP3.LUT R7, R0, 0xfffffffe, RZ, 0xc0, !PT ;  /* 0xfffffffe0007e812 */ /* 0x004fe400078ec0ff */
[----:B------:R-:W-:Y:S02]  /*f7b0*/  IADD3 R0, R11, 0x58, RZ ;  /* 0x000000580b007810 */ /* 0x000fe40007ffe0ff */
[----:B------:R-:W-:Y:S01]  /*f7c0*/  @!P2 LEA.HI R18, R18, R18, RZ, 0x1 ;  /* 0x000000121212a211 */ /* 0x000fe200078f08ff */
[----:B------:R-:W-:Y:S01]  /*f7d0*/  @!P6 IMAD.WIDE R6, R7, 0x4, R14 ;  /* 0x000000040706e825 */ /* 0x000fe200078e020e */
[----:B------:R-:W-:-:S02]  /*f7e0*/  @!P3 LOP3.LUT R19, R19, 0xfffffffe, RZ, 0xc0, !PT ;  /* 0xfffffffe1313b812 */ /* 0x000fc400078ec0ff */
[----:B-1----:R-:W-:Y:S02]  /*f7f0*/  @!P4 LOP3.LUT R13, R20, 0xfffffffe, RZ, 0xc0, !PT ;  /* 0xfffffffe140dc812 */ /* 0x002fe400078ec0ff */
[----:B------:R1:W-:Y:S01]  /*f800*/  @!P6 ST.E.64 [R6.64], R112 ;  /* 0x000000700600e985 */ /* 0x0003e2000c101b10 */
[----:B---3--:R-:W-:Y:S02]  /*f810*/  @!P1 LOP3.LUT R5, R8, 0xfffffffe, RZ, 0xc0, !PT ;  /* 0xfffffffe08059812 */ /* 0x008fe400078ec0ff */
[----:B------:R-:W-:Y:S01]  /*f820*/  IADD3 R8, R11, 0x60, RZ ;  /* 0x000000600b087810 */ /* 0x000fe20007ffe0ff */
[--C-:B------:R-:W-:Y:S01]  /*f830*/  @!P4 IMAD.WIDE R12, R13, 0x4, R14.reuse ;  /* 0x000000040d0cc825 */ /* 0x100fe200078e020e */
[----:B------:R-:W-:Y:S02]  /*f840*/  IADD3 R20, R11, 0x68, RZ ;  /* 0x000000680b147810 */ /* 0x000fe40007ffe0ff */
[----:B------:R-:W-:Y:S01]  /*f850*/  ISETP.GE.AND P6, PT, R8, c[0x0][0x3c8], PT ;  /* 0x0000f20008007a0c */ /* 0x000fe20003fc6270 */
[----:B------:R-:W-:-:S04]  /*f860*/  @!P1 IMAD.WIDE R4, R5, 0x4, R14 ;  /* 0x0000000405049825 */ /* 0x000fc800078e020e */
[----:B----4-:R-:W-:Y:S01]  /*f870*/  @!P3 IMAD.WIDE R16, R19, 0x4, R14 ;  /* 0x000000041310b825 */ /* 0x010fe200078e020e */
[----:B------:R2:W-:Y:S01]  /*f880*/  @!P1 ST.E.64 [R4.64], R116 ;  /* 0x0000007404009985 */ /* 0x0005e2000c101b10 */
[----:B------:R-:W-:Y:S02]  /*f890*/  ISETP.GE.AND P1, PT, R0, c[0x0][0x3c8], PT ;  /* 0x0000f20000007a0c */ /* 0x000fe40003f26270 */
[----:B------:R-:W-:-:S04]  /*f8a0*/  IADD3 R19, R11, 0x70, RZ ;  /* 0x000000700b137810 */ /* 0x000fc80007ffe0ff */
[----:B------:R-:W-:-:S07]  /*f8b0*/  @!P6 LEA.HI R8, R8, R8, RZ, 0x1 ;  /* 0x000000080808e211 */ /* 0x000fce00078f08ff */
[----:B------:R-:W-:Y:S02]  /*f8c0*/  @!P1 LEA.HI R0, R0, R0, RZ, 0x1 ;  /* 0x0000000000009211 */ /* 0x000fe400078f08ff */
[----:B-1----:R-:W-:Y:S02]  /*f8d0*/  @!P2 LOP3.LUT R7, R18, 0xfffffffe, RZ, 0xc0, !PT ;  /* 0xfffffffe1207a812 */ /* 0x002fe400078ec0ff */
[----:B------:R-:W-:Y:S02]  /*f8e0*/  @!P1 LOP3.LUT R23, R0, 0xfffffffe, RZ, 0xc0, !PT ;  /* 0xfffffffe00179812 */ /* 0x000fe400078ec0ff */
[----:B------:R-:W-:Y:S01]  /*f8f0*/  IADD3 R18, R11, 0x78, RZ ;  /* 0x000000780b127810 */ /* 0x000fe20007ffe0ff */
[----:B------:R-:W-:Y:S01]  /*f900*/  @!P2 IMAD.WIDE R6, R7, 0x4, R14 ;  /* 0x000000040706a825 */ /* 0x000fe200078e020e */
[----:B------:R-:W-:-:S03]  /*f910*/  IADD3 R0, R11, 0x88, RZ ;  /* 0x000000880b007810 */ /* 0x000fc60007ffe0ff */
[----:B--2---:R-:W-:Y:S01]  /*f920*/  @!P5 IMAD.WIDE R4, R21, 0x4, R14 ;  /* 0x000000041504d825 */ /* 0x004fe200078e020e */
[----:B------:R-:W-:-:S04]  /*f930*/  IADD3 R21, R11, 0x80, RZ ;  /* 0x000000800b157810 */ /* 0x000fc80007ffe0ff */
[----:B------:R1:W-:Y:S01]  /*f940*/  @!P5 ST.E.64 [R4.64], R120 ;  /* 0x000000780400d985 */ /* 0x0003e2000c101b10 */
[----:B------:R-:W-:-:S03]  /*f950*/  ISETP.GE.AND P5, PT, R20, c[0x0][0x3c8], PT ;  /* 0x0000f20014007a0c */ /* 0x000fc60003fa6270 */
[----:B------:R2:W-:Y:S01]  /*f960*/  @!P4 ST.E.64 [R12.64], R36 ;  /* 0x000000240c00c985 */ /* 0x0005e2000c101b10 */
[----:B------:R-:W-:-:S03]  /*f970*/  ISETP.GE.AND P4, PT, R19, c[0x0][0x3c8], PT ;  /* 0x0000f20013007a0c */ /* 0x000fc60003f86270 */
[----:B------:R-:W-:Y:S01]  /*f980*/  @!P3 ST.E.64 [R16.64], R40 ;  /* 0x000000281000b985 */ /* 0x000fe2000c101b10 */
[----:B------:R-:W-:-:S03]  /*f990*/  ISETP.GE.AND P3, PT, R18, c[0x0][0x3c8], PT ;  /* 0x0000f20012007a0c */ /* 0x000fc60003f66270 */
[----:B------:R3:W-:Y:S01]  /*f9a0*/  @!P2 ST.E.64 [R6.64], R44 ;  /* 0x0000002c0600a985 */ /* 0x0007e2000c101b10 */
[----:B------:R-:W-:Y:S02]  /*f9b0*/  ISETP.GE.AND P2, PT, R21, c[0x0][0x3c8], PT ;  /* 0x0000f20015007a0c */ /* 0x000fe40003f46270 */
[----:B------:R-:W-:-:S03]  /*f9c0*/  @!P5 LEA.HI R20, R20, R20, RZ, 0x1 ;  /* 0x000000141414d211 */ /* 0x000fc600078f08ff */
[----:B------:R-:W-:-:S04]  /*f9d0*/  @!P4 LEA.HI R19, R19, R19, RZ, 0x1 ;  /* 0x000000131313c211 */ /* 0x000fc800078f08ff */
[----:B------:R-:W-:Y:S02]  /*f9e0*/  @!P3 LEA.HI R18, R18, R18, RZ, 0x1 ;  /* 0x000000121212b211 */ /* 0x000fe400078f08ff */
[----:B------:R-:W-:Y:S02]  /*f9f0*/  @!P4 LOP3.LUT R19, R19, 0xfffffffe, RZ, 0xc0, !PT ;  /* 0xfffffffe1313c812 */ /* 0x000fe400078ec0ff */
[----:B------:R-:W-:Y:S02]  /*fa00*/  @!P2 LEA.HI R21, R21, R21, RZ, 0x1 ;  /* 0x000000151515a211 */ /* 0x000fe400078f08ff */
[----:B-1----:R-:W-:Y:S02]  /*fa10*/  @!P6 LOP3.LUT R5, R8, 0xfffffffe, RZ, 0xc0, !PT ;  /* 0xfffffffe0805e812 */ /* 0x002fe400078ec0ff */
[----:B------:R-:W-:Y:S01]  /*fa20*/  @!P2 LOP3.LUT R21, R21, 0xfffffffe, RZ, 0xc0, !PT ;  /* 0xfffffffe1515a812 */ /* 0x000fe200078ec0ff */
[----:B--2---:R-:W-:Y:S01]  /*fa30*/  @!P1 IMAD.WIDE R12, R23, 0x4, R14 ;  /* 0x00000004170c9825 */ /* 0x004fe200078e020e */
[----:B------:R-:W-:-:S03]  /*fa40*/  IADD3 R8, R11, 0x98, RZ ;  /* 0x000000980b087810 */ /* 0x000fc60007ffe0ff */
[--C-:B------:R-:W-:Y:S01]  /*fa50*/  @!P6 IMAD.WIDE R4, R5, 0x4, R14.reuse ;  /* 0x000000040504e825 */ /* 0x100fe200078e020e */
[----:B------:R1:W-:Y:S01]  /*fa60*/  @!P1 ST.E.64 [R12.64], R48 ;  /* 0x000000300c009985 */ /* 0x0003e2000c101b10 */
[----:B------:R-:W-:Y:S02]  /*fa70*/  ISETP.GE.AND P1, PT, R0, c[0x0][0x3c8], PT ;  /* 0x0000f20000007a0c */ /* 0x000fe40003f26270 */
[----:B---3--:R-:W-:Y:S01]  /*fa80*/  @!P5 LOP3.LUT R7, R20, 0xfffffffe, RZ, 0xc0, !PT ;  /* 0xfffffffe1407d812 */ /* 0x008fe200078ec0ff */
[----:B------:R2:W-:Y:S01]  /*fa90*/  @!P6 ST.E.64 [R4.64], R52 ;  /* 0x000000340400e985 */ /* 0x0005e2000c101b10 */
[----:B------:R-:W-:Y:S01]  /*faa0*/  @!P4 IMAD.WIDE R16, R19, 0x4, R14 ;  /* 0x000000041310c825 */ /* 0x000fe200078e020e */
[----:B------:R-:W-:-:S03]  /*fab0*/  IADD3 R20, R11, 0xa8, RZ ;  /* 0x000000a80b147810 */ /* 0x000fc60007ffe0ff */
[----:B------:R-:W-:-:S05]  /*fac0*/  @!P5 IMAD.WIDE R6, R7, 0x4, R14 ;  /* 0x000000040706d825 */ /* 0x000fca00078e020e */
[----:B------:R-:W-:Y:S01]  /*fad0*/  @!P1 LEA.HI R0, R0, R0, RZ, 0x1 ;  /* 0x0000000000009211 */ /* 0x000fe200078f08ff */
[----:B------:R3:W-:Y:S01]  /*fae0*/  @!P5 ST.E.64 [R6.64], R56 ;  /* 0x000000380600d985 */ /* 0x0007e2000c101b10 */
[----:B------:R-:W-:-:S03]  /*faf0*/  ISETP.GE.AND P5, PT, R8, c[0x0][0x3c8], PT ;  /* 0x0000f20008007a0c */ /* 0x000fc60003fa6270 */
[----:B------:R4:W-:Y:S01]  /*fb00*/  @!P4 ST.E.64 [R16.64], R60 ;  /* 0x0000003c1000c985 */ /* 0x0009e2000c101b10 */
[----:B-1----:R-:W-:Y:S01]  /*fb10*/  @!P3 LOP3.LUT R13, R18, 0xfffffffe, RZ, 0xc0, !PT ;  /* 0xfffffffe120db812 */ /* 0x002fe200078ec0ff */
[--C-:B------:R-:W-:Y:S01]  /*fb20*/  @!P2 IMAD.WIDE R18, R21, 0x4, R14.reuse ;  /* 0x000000041512a825 */ /* 0x100fe200078e020e */
[----:B------:R-:W-:Y:S02]  /*fb30*/  IADD3 R21, R11, 0xa0, RZ ;  /* 0x000000a00b157810 */ /* 0x000fe40007ffe0ff */
[----:B--2---:R-:W-:Y:S01]  /*fb40*/  @!P1 LOP3.LUT R5, R0, 0xfffffffe, RZ, 0xc0, !PT ;  /* 0xfffffffe00059812 */ /* 0x004fe200078ec0ff */
[--C-:B------:R-:W-:Y:S01]  /*fb50*/  @!P3 IMAD.WIDE R12, R13, 0x4, R14.reuse ;  /* 0x000000040d0cb825 */ /* 0x100fe200078e020e */
[----:B------:R-:W-:Y:S02]  /*fb60*/  IADD3 R0, R11, 0x90, RZ ;  /* 0x000000900b007810 */ /* 0x000fe40007ffe0ff */
[----:B------:R-:W-:Y:S01]  /*fb70*/  ISETP.GE.AND P4, PT, R21, c[0x0][0x3c8], PT ;  /* 0x0000f20015007a0c */ /* 0x000fe20003f86270 */
[----:B------:R-:W-:Y:S01]  /*fb80*/  @!P1 IMAD.WIDE R4, R5, 0x4, R14 ;  /* 0x0000000405049825 */ /* 0x000fe200078e020e */
[----:B------:R-:W-:Y:S01]  /*fb90*/  ISETP.GE.AND P6, PT, R0, c[0x0][0x3c8], PT ;  /* 0x0000f20000007a0c */ /* 0x000fe20003fc6270 */
[----:B------:R1:W-:Y:S01]  /*fba0*/  @!P3 ST.E.64 [R12.64], R64 ;  /* 0x000000400c00b985 */ /* 0x0003e2000c101b10 */
[----:B------:R-:W-:-:S02]  /*fbb0*/  ISETP.GE.AND P3, PT, R20, c[0x0][0x3c8], PT ;  /* 0x0000f20014007a0c */ /* 0x000fc40003f66270 */
[----:B------:R-:W-:Y:S01]  /*fbc0*/  @!P5 LEA.HI R8, R8, R8, RZ, 0x1 ;  /* 0x000000080808d211 */ /* 0x000fe200078f08ff */
[----:B------:R2:W-:Y:S01]  /*fbd0*/  @!P2 ST.E.64 [R18.64], R68 ;  /* 0x000000441200a985 */ /* 0x0005e2000c101b10 */
[C---:B---3--:R-:W-:Y:S02]  /*fbe0*/  IADD3 R7, R11.reuse, 0xb0, RZ ;  /* 0x000000b00b077810 */ /* 0x048fe40007ffe0ff */
[----:B------:R-:W-:Y:S01]  /*fbf0*/  IADD3 R6, R11, 0xb8, RZ ;  /* 0x000000b80b067810 */ /* 0x000fe20007ffe0ff */
[----:B------:R3:W-:Y:S01]  /*fc00*/  @!P1 ST.E.64 [R4.64], R72 ;  /* 0x0000004804009985 */ /* 0x0007e2000c101b10 */
[----:B------:R-:W-:Y:S02]  /*fc10*/  ISETP.GE.AND P2, PT, R7, c[0x0][0x3c8], PT ;  /* 0x0000f20007007a0c */ /* 0x000fe40003f46270 */
[----:B------:R-:W-:Y:S02]  /*fc20*/  ISETP.GE.AND P1, PT, R6, c[0x0][0x3c8], PT ;  /* 0x0000f20006007a0c */ /* 0x000fe40003f26270 */
[----:B------:R-:W-:-:S02]  /*fc30*/  @!P6 LEA.HI R0, R0, R0, RZ, 0x1 ;  /* 0x000000000000e211 */ /* 0x000fc400078f08ff */
[----:B------:R-:W-:Y:S02]  /*fc40*/  @!P4 LEA.HI R21, R21, R21, RZ, 0x1 ;  /* 0x000000151515c211 */ /* 0x000fe400078f08ff */
[----:B------:R-:W-:Y:S02]  /*fc50*/  @!P3 LEA.HI R20, R20, R20, RZ, 0x1 ;  /* 0x000000141414b211 */ /* 0x000fe400078f08ff */
[----:B------:R-:W-:Y:S02]  /*fc60*/  @!P4 LOP3.LUT R21, R21, 0xfffffffe, RZ, 0xc0, !PT ;  /* 0xfffffffe1515c812 */ /* 0x000fe400078ec0ff */
[----:B----4-:R-:W-:Y:S02]  /*fc70*/  @!P3 LOP3.LUT R17, R20, 0xfffffffe, RZ, 0xc0, !PT ;  /* 0xfffffffe1411b812 */ /* 0x010fe400078ec0ff */
[----:B------:R-:W-:Y:S01]  /*fc80*/  @!P2 LEA.HI R7, R7, R7, RZ, 0x1 ;  /* 0x000000070707a211 */ /* 0x000fe200078f08ff */
[----:B------:R-:W-:Y:S01]  /*fc90*/  @!P4 IMAD.WIDE R20, R21, 0x4, R14 ;  /* 0x000000041514c825 */ /* 0x000fe200078e020e */
[----:B------:R-:W-:-:S02]  /*fca0*/  @!P1 LEA.HI R6, R6, R6, RZ, 0x1 ;  /* 0x0000000606069211 */ /* 0x000fc400078f08ff */
[----:B------:R-:W-:Y:S01]  /*fcb0*/  @!P2 LOP3.LUT R7, R7, 0xfffffffe, RZ, 0xc0, !PT ;  /* 0xfffffffe0707a812 */ /* 0x000fe200078ec0ff */
[----:B------:R-:W-:Y:S01]  /*fcc0*/  @!P3 IMAD.WIDE R16, R17, 0x4, R14 ;  /* 0x000000041110b825 */ /* 0x000fe200078e020e */
[----:B-1----:R-:W-:Y:S02]  /*fcd0*/  @!P5 LOP3.LUT R13, R8, 0xfffffffe, RZ, 0xc0, !PT ;  /* 0xfffffffe080dd812 */ /* 0x002fe400078ec0ff */
[----:B--2---:R-:W-:-:S03]  /*fce0*/  @!P1 LOP3.LUT R19, R6, 0xfffffffe, RZ, 0xc0, !PT ;  /* 0xfffffffe06139812 */ /* 0x004fc600078ec0ff */
[----:B------:R-:W-:Y:S01]  /*fcf0*/  @!P5 IMAD.WIDE R12, R13, 0x4, R14 ;  /* 0x000000040d0cd825 */ /* 0x000fe200078e020e */
[----:B---3--:R-:W-:-:S03]  /*fd00*/  @!P6 LOP3.LUT R5, R0, 0xfffffffe, RZ, 0xc0, !PT ;  /* 0xfffffffe0005e812 */ /* 0x008fc600078ec0ff */
[----:B------:R-:W-:-:S04]  /*fd10*/  @!P2 IMAD.WIDE R6, R7, 0x4, R14 ;  /* 0x000000040706a825 */ /* 0x000fc800078e020e */
[----:B------:R-:W-:-:S04]  /*fd20*/  @!P6 IMAD.WIDE R4, R5, 0x4, R14 ;  /* 0x000000040504e825 */ /* 0x000fc800078e020e */
[----:B------:R-:W-:Y:S01]  /*fd30*/  @!P1 IMAD.WIDE R14, R19, 0x4, R14 ;  /* 0x00000004130e9825 */ /* 0x000fe200078e020e */
[----:B------:R1:W-:Y:S04]  /*fd40*/  @!P6 ST.E.64 [R4.64], R76 ;  /* 0x0000004c0400e985 */ /* 0x0003e8000c101b10 */
[----:B------:R1:W-:Y:S04]  /*fd50*/  @!P5 ST.E.64 [R12.64], R2 ;  /* 0x000000020c00d985 */ /* 0x0003e8000c101b10 */
[----:B------:R1:W-:Y:S04]  /*fd60*/  @!P4 ST.E.64 [R20.64], R84 ;  /* 0x000000541400c985 */ /* 0x0003e8000c101b10 */
[----:B------:R1:W-:Y:S04]  /*fd70*/  @!P3 ST.E.64 [R16.64], R88 ;  /* 0x000000581000b985 */ /* 0x0003e8000c101b10 */
[----:B------:R1:W-:Y:S04]  /*fd80*/  @!P2 ST.E.64 [R6.64], R92 ;  /* 0x0000005c0600a985 */ /* 0x0003e8000c101b10 */
[----:B------:R1:W-:Y:S02]  /*fd90*/  @!P1 ST.E.64 [R14.64], R96 ;  /* 0x000000600e009985 */ /* 0x0003e4000c101b10 */
.L_x_389:
[----:B------:R-:W-:Y:S05]  /*fda0*/  BSYNC B0 ;  /* 0x0000000000007941 */ /* 0x000fea0003800000 */
.L_x_388:
[----:B-1----:R1:W3:Y:S04]  /*fdb0*/  SHFL.IDX PT, R5, R10, 0x1, 0x1c1f ;  /* 0x003c1f000a057f89 */ /* 0x0022e800000e0000 */
[----:B------:R1:W4:Y:S01]  /*fdc0*/  SHFL.IDX PT, R4, R9, 0x1, 0x1c1f ;  /* 0x003c1f0009047f89 */ /* 0x00032200000e0000 */
[----:B------:R-:W-:Y:S05]  /*fdd0*/  @P0 EXIT ;  /* 0x000000000000094d */ /* 0x000fea0003800000 */
[C---:B------:R-:W-:Y:S02]  /*fde0*/  IADD3 R3, R11.reuse, 0x8, RZ ;  /* 0x000000080b037810 */ /* 0x040fe40007ffe0ff */
[----:B------:R-:W-:-:S02]  /*fdf0*/  ISETP.GE.AND P1, PT, R11, c[0x0][0x3c8], PT ;  /* 0x0000f2000b007a0c */ /* 0x000fc40003f26270 */
[----:B------:R-:W-:Y:S02]  /*fe00*/  ISETP.GE.AND P0, PT, R3, c[0x0][0x3c8], PT ;  /* 0x0000f20003007a0c */ /* 0x000fe40003f06270 */
[C---:B------:R-:W-:Y:S02]  /*fe10*/  IADD3 R2, R11.reuse, 0x10, RZ ;  /* 0x000000100b027810 */ /* 0x040fe40007ffe0ff */
[C---:B------:R-:W-:Y:S02]  /*fe20*/  IADD3 R0, R11.reuse, 0x18, RZ ;  /* 0x000000180b007810 */ /* 0x040fe40007ffe0ff */
[----:B------:R-:W-:Y:S02]  /*fe30*/  ISETP.GE.AND P6, PT, R2, c[0x0][0x3c8], PT ;  /* 0x0000f20002007a0c */ /* 0x000fe40003fc6270 */
[----:B------:R-:W-:Y:S02]  /*fe40*/  ISETP.GE.AND P5, PT, R0, c[0x0][0x3c8], PT ;  /* 0x0000f20000007a0c */ /* 0x000fe40003fa6270 */
[C---:B-1--4-:R-:W-:Y:S01]  /*fe50*/  IADD3 R9, R11.reuse, 0x20, RZ ;  /* 0x000000200b097810 */ /* 0x052fe20007ffe0ff */
[C---:B---3--:R-:W-:Y:S01]  /*fe60*/  @!P1 IMAD.WIDE R12, R11.reuse, 0x4, R4 ;  /* 0x000000040b0c9825 */ /* 0x048fe200078e0204 */
[----:B------:R-:W-:-:S02]  /*fe70*/  IADD3 R8, R11, 0x28, RZ ;  /* 0x000000280b087810 */ /* 0x000fc40007ffe0ff */
[----:B------:R-:W-:Y:S02]  /*fe80*/  @!P0 LEA.HI R3, R3, R3, RZ, 0x1 ;  /* 0x0000000303038211 */ /* 0x000fe400078f08ff */
[----:B------:R-:W-:Y:S01]  /*fe90*/  IADD3 R7, R11, 0x30, RZ ;  /* 0x000000300b077810 */ /* 0x000fe20007ffe0ff */
[----:B------:R1:W-:Y:S01]  /*fea0*/  @!P1 ST.E.64 [R12.64], R130 ;  /* 0x000000820c009985 */ /* 0x0003e2000c101b10 */
[----:B------:R-:W-:Y:S02]  /*feb0*/  @!P0 LOP3.LUT R3, R3, 0xfffffffe, RZ, 0xc0, !PT ;  /* 0xfffffffe03038812 */ /* 0x000fe400078ec0ff */
[----:B------:R-:W-:Y:S02]  /*fec0*/  IADD3 R6, R11, 0x38, RZ ;  /* 0x000000380b067810 */ /* 0x000fe40007ffe0ff */
[----:B------:R-:W-:Y:S01]  /*fed0*/  ISETP.GE.AND P4, PT, R9, c[0x0][0x3c8], PT ;  /* 0x0000f20009007a0c */ /* 0x000fe20003f86270 */
[----:B--2---:R-:W-:Y:S01]  /*fee0*/  @!P0 IMAD.WIDE R14, R3, 0x4, R4 ;  /* 0x00000004030e8825 */ /* 0x004fe200078e0204 */
[----:B------:R-:W-:-:S02]  /*fef0*/  IADD3 R3, R11, 0x40, RZ ;  /* 0x000000400b037810 */ /* 0x000fc40007ffe0ff */
[----:B------:R-:W-:Y:S02]  /*ff00*/  ISETP.GE.AND P3, PT, R8, c[0x0][0x3c8], PT ;  /* 0x0000f20008007a0c */ /* 0x000fe40003f66270 */
[----:B------:R-:W-:Y:S01]  /*ff10*/  ISETP.GE.AND P2, PT, R7, c[0x0][0x3c8], PT ;  /* 0x0000f20007007a0c */ /* 0x000fe20003f46270 */
[----:B------:R2:W-:Y:S01]  /*ff20*/  @!P0 ST.E.64 [R14.64], R126 ;  /* 0x0000007e0e008985 */ /* 0x0005e2000c101b10 */
[----:B------:R-:W-:Y:S02]  /*ff30*/  ISETP.GE.AND P1, PT, R6, c[0x0][0x3c8], PT ;  /* 0x0000f20006007a0c */ /* 0x000fe40003f26270 */
[----:B------:R-:W-:Y:S02]  /*ff40*/  @!P6 LEA.HI R2, R2, R2, RZ, 0x1 ;  /* 0x000000020202e211 */ /* 0x000fe400078f08ff */
[----:B------:R-:W-:Y:S02]  /*ff50*/  ISETP.GE.AND P0, PT, R3, c[0x0][0x3c8], PT ;  /* 0x0000f20003007a0c */ /* 0x000fe40003f06270 */
[----:B------:R-:W-:-:S02]  /*ff60*/  @!P5 LEA.HI R0, R0, R0, RZ, 0x1 ;  /* 0x000000000000d211 */ /* 0x000fc400078f08ff */
[----:B------:R-:W-:Y:S02]  /*ff70*/  @!P4 LEA.HI R9, R9, R9, RZ, 0x1 ;  /* 0x000000090909c211 */ /* 0x000fe400078f08ff */
[----:B------:R-:W-:Y:S02]  /*ff80*/  @!P3 LEA.HI R8, R8, R8, RZ, 0x1 ;  /* 0x000000080808b211 */ /* 0x000fe400078f08ff */
[----:B------:R-:W-:Y:S02]  /*ff90*/  @!P2 LEA.HI R7, R7, R7, RZ, 0x1 ;  /* 0x000000070707a211 */ /* 0x000fe400078f08ff */
[----:B------:R-:W-:Y:S02]  /*ffa0*/  @!P1 LEA.HI R6, R6, R6, RZ, 0x1 ;  /* 0x0000000606069211 */ /* 0x000fe400078f08ff */
[----:B-1----:R-:W-:Y:S02]  /*ffb0*/  @!P6 LOP3.LUT R13, R2, 0xfffffffe, RZ, 0xc0, !PT ;  /* 0xfffffffe020de812 */ /* 0x002fe400078ec0ff */
[----:B------:R-:W-:-:S02]  /*ffc0*/  IADD3 R2, R11, 0x48, RZ ;  /* 0x000000480b027810 */ /* 0x000fc40007ffe0ff */
[----:B------:R-:W-:Y:S01]  /*ffd0*/  @!P0 LEA.HI R3, R3, R3, RZ, 0x1 ;  /* 0x0000000303038211 */ /* 0x000fe200078f08ff */
[--C-:B------:R-:W-:Y:S01]  /*ffe0*/  @!P6 IMAD.WIDE R12, R13, 0x4, R4.reuse ;  /* 0x000000040d0ce825 */ /* 0x100fe200078e0204 */
[----:B------:R-:W-:Y:S02]  /*fff0*/  @!P4 LOP3.LUT R9, R9, 0xfffffffe, RZ, 0xc0, !PT ;  /* 0xfffffffe0909c812 */ /* 0x000fe400078ec0ff */
[----:B------:R-:W-:Y:S02]  /*10000*/  @!P3 LOP3.LUT R17, R8, 0xfffffffe, RZ, 0xc0, !PT ;  /* 0xfffffffe0811b812 */ /* 0x000fe400078ec0ff */
[----:B------:R1:W-:Y:S01]  /*10010*/  @!P6 ST.E.64 [R12.64], R102 ;  /* 0x000000660c00e985 */ /* 0x0003e2000c101b10 */
[----:B------:R-:W-:Y:S01]  /*10020*/  ISETP.GE.AND P6, PT, R2, c[0x0][0x3c8], PT ;  /* 0x0000f20002007a0c */ /* 0x000fe20003fc6270 */
[----:B------:R-:W-:Y:S01]  /*10030*/  @!P4 IMAD.WIDE R8, R9, 0x4, R4 ;  /* 0x000000040908c825 */ /* 0x000fe200078e0204 */
[----:B--2---:R-:W-:Y:S02]  /*10040*/  @!P5 LOP3.LUT R15, R0, 0xfffffffe, RZ, 0xc0, !PT ;  /* 0xfffffffe000fd812 */ /* 0x004fe400078ec0ff */
[----:B------:R-:W-:-:S02]  /*10050*/  IADD3 R0, R11, 0x50, RZ ;  /* 0x000000500b007810 */ /* 0x000fc40007ffe0ff */
[----:B------:R-:W-:Y:S01]  /*10060*/  @!P2 LOP3.LUT R7, R7, 0xfffffffe, RZ, 0xc0, !PT ;  /* 0xfffffffe0707a812 */ /* 0x000fe200078ec0ff */
[----:B------:R-:W-:Y:S01]  /*10070*/  @!P5 IMAD.WIDE R14, R15, 0x4, R4 ;  /* 0x000000040f0ed825 */ /* 0x000fe200078e0204 */
[----:B------:R-:W-:Y:S02]  /*10080*/  @!P0 LOP3.LUT R3, R3, 0xfffffffe, RZ, 0xc0, !PT ;  /* 0xfffffffe03038812 */ /* 0x000fe400078ec0ff */
[C---:B------:R-:W-:Y:S02]  /*10090*/  IADD3 R20, R11.reuse, 0x58, RZ ;  /* 0x000000580b147810 */ /* 0x040fe40007ffe0ff */
[----:B------:R2:W-:Y:S01]  /*100a0*/  @!P5 ST.E.64 [R14.64], R106 ;  /* 0x0000006a0e00d985 */ /* 0x0005e2000c101b10 */
[----:B------:R-:W-:Y:S02]  /*100b0*/  ISETP.GE.AND P5, PT, R0, c[0x0][0x3c8], PT ;  /* 0x0000f20000007a0c */ /* 0x000fe40003fa6270 */
[C---:B------:R-:W-:Y:S01]  /*100c0*/  IADD3 R19, R11.reuse, 0x60, RZ ;  /* 0x000000600b137810 */ /* 0x040fe20007ffe0ff */
[----:B------:R3:W-:Y:S01]  /*100d0*/  @!P4 ST.E.64 [R8.64], R110 ;  /* 0x0000006e0800c985 */ /* 0x0007e2000c101b10 */
[----:B------:R-:W-:-:S02]  /*100e0*/  IADD3 R18, R11, 0x68, RZ ;  /* 0x000000680b127810 */ /* 0x000fc40007ffe0ff */
[----:B------:R-:W-:Y:S02]  /*100f0*/  IADD3 R10, R11, 0x70, RZ ;  /* 0x000000700b0a7810 */ /* 0x000fe40007ffe0ff */
[----:B------:R-:W-:Y:S02]  /*10100*/  ISETP.GE.AND P4, PT, R20, c[0x0][0x3c8], PT ;  /* 0x0000f20014007a0c */ /* 0x000fe40003f86270 */
[----:B------:R-:W-:-:S03]  /*10110*/  @!P6 LEA.HI R2, R2, R2, RZ, 0x1 ;  /* 0x000000020202e211 */ /* 0x000fc600078f08ff */
[----:B------:R-:W-:Y:S02]  /*10120*/  @!P5 LEA.HI R0, R0, R0, RZ, 0x1 ;  /* 0x000000000000d211 */ /* 0x000fe400078f08ff */
[----:B-1----:R-:W-:Y:S01]  /*10130*/  @!P1 LOP3.LUT R13, R6, 0xfffffffe, RZ, 0xc0, !PT ;  /* 0xfffffffe060d9812 */ /* 0x002fe200078ec0ff */
[----:B------:R-:W-:-:S04]  /*10140*/  @!P2 IMAD.WIDE R6, R7, 0x4, R4 ;  /* 0x000000040706a825 */ /* 0x000fc800078e0204 */
[----:B------:R-:W-:Y:S01]  /*10150*/  @!P1 IMAD.WIDE R12, R13, 0x4, R4 ;  /* 0x000000040d0c9825 */ /* 0x000fe200078e0204 */
[----:B------:R-:W-:-:S03]  /*10160*/  @!P4 LEA.HI R20, R20, R20, RZ, 0x1 ;  /* 0x000000141414c211 */ /* 0x000fc600078f08ff */
[----:B--2---:R-:W-:-:S04]  /*10170*/  @!P3 IMAD.WIDE R14, R17, 0x4, R4 ;  /* 0x00000004110eb825 */ /* 0x004fc800078e0204 */
[----:B------:R-:W-:Y:S01]  /*10180*/  @!P0 IMAD.WIDE R16, R3, 0x4, R4 ;  /* 0x0000000403108825 */ /* 0x000fe200078e0204 */
[----:B------:R1:W-:Y:S01]  /*10190*/  @!P3 ST.E.64 [R14.64], R114 ;  /* 0x000000720e00b985 */ /* 0x0003e2000c101b10 */
[----:B------:R-:W-:Y:S02]  /*101a0*/  IADD3 R3, R11, 0x78, RZ ;  /* 0x000000780b037810 */ /* 0x000fe40007ffe0ff */
[----:B------:R-:W-:Y:S01]  /*101b0*/  ISETP.GE.AND P3, PT, R19, c[0x0][0x3c8], PT ;  /* 0x0000f20013007a0c */ /* 0x000fe20003f66270 */
[----:B------:R2:W-:Y:S01]  /*101c0*/  @!P2 ST.E.64 [R6.64], R118 ;  /* 0x000000760600a985 */ /* 0x0005e2000c101b10 */
[----:B------:R-:W-:Y:S02]  /*101d0*/  ISETP.GE.AND P2, PT, R18, c[0x0][0x3c8], PT ;  /* 0x0000f20012007a0c */ /* 0x000fe40003f46270 */
[----:B---3--:R-:W-:Y:S01]  /*101e0*/  @!P5 LOP3.LUT R9, R0, 0xfffffffe, RZ, 0xc0, !PT ;  /* 0xfffffffe0009d812 */ /* 0x008fe200078ec0ff */
[----:B------:R3:W-:Y:S01]  /*101f0*/  @!P1 ST.E.64 [R12.64], R122 ;  /* 0x0000007a0c009985 */ /* 0x0007e2000c101b10 */
[----:B------:R-:W-:-:S02]  /*10200*/  ISETP.GE.AND P1, PT, R10, c[0x0][0x3c8], PT ;  /* 0x0000f2000a007a0c */ /* 0x000fc40003f26270 */
[----:B------:R-:W-:Y:S01]  /*10210*/  IADD3 R0, R11, 0x88, RZ ;  /* 0x000000880b007810 */ /* 0x000fe20007ffe0ff */
[----:B------:R4:W-:Y:S01]  /*10220*/  @!P0 ST.E.64 [R16.64], R38 ;  /* 0x0000002610008985 */ /* 0x0009e2000c101b10 */
[----:B------:R-:W-:Y:S01]  /*10230*/  ISETP.GE.AND P0, PT, R3, c[0x0][0x3c8], PT ;  /* 0x0000f20003007a0c */ /* 0x000fe20003f06270 */
[----:B------:R-:W-:Y:S02]  /*10240*/  @!P5 IMAD.WIDE R8, R9, 0x4, R4 ;  /* 0x000000040908d825 */ /* 0x000fe400078e0204 */
[----:B------:R-:W-:Y:S02]  /*10250*/  @!P3 LEA.HI R19, R19, R19, RZ, 0x1 ;  /* 0x000000131313b211 */ /* 0x000fe400078f08ff */
[----:B------:R-:W-:Y:S02]  /*10260*/  @!P2 LEA.HI R18, R18, R18, RZ, 0x1 ;  /* 0x000000121212a211 */ /* 0x000fe400078f08ff */
[----:B------:R-:W-:Y:S02]  /*10270*/  @!P3 LOP3.LUT R19, R19, 0xfffffffe, RZ, 0xc0, !PT ;  /* 0xfffffffe1313b812 */ /* 0x000fe400078ec0ff */
[----:B------:R-:W-:-:S04]  /*10280*/  @!P1 LEA.HI R10, R10, R10, RZ, 0x1 ;  /* 0x0000000a0a0a9211 */ /* 0x000fc800078f08ff */
[----:B------:R-:W-:Y:S01]  /*10290*/  @!P0 LEA.HI R3, R3, R3, RZ, 0x1 ;  /* 0x0000000303038211 */ /* 0x000fe200078f08ff */
[----:B-1----:R-:W-:-:S03]  /*102a0*/  @!P3 IMAD.WIDE R14, R19, 0x4, R4 ;  /* 0x00000004130eb825 */ /* 0x002fc600078e0204 */
[----:B------:R-:W-:Y:S02]  /*102b0*/  @!P0 LOP3.LUT R3, R3, 0xfffffffe, RZ, 0xc0, !PT ;  /* 0xfffffffe03038812 */ /* 0x000fe400078ec0ff */
[C---:B------:R-:W-:Y:S02]  /*102c0*/  IADD3 R19, R11.reuse, 0x98, RZ ;  /* 0x000000980b137810 */ /* 0x040fe40007ffe0ff */
[----:B--2---:R-:W-:Y:S02]  /*102d0*/  @!P6 LOP3.LUT R7, R2, 0xfffffffe, RZ, 0xc0, !PT ;  /* 0xfffffffe0207e812 */ /* 0x004fe400078ec0ff */
[----:B------:R-:W-:Y:S02]  /*102e0*/  IADD3 R2, R11, 0x80, RZ ;  /* 0x000000800b027810 */ /* 0x000fe40007ffe0ff */
[----:B---3--:R-:W-:Y:S01]  /*102f0*/  @!P4 LOP3.LUT R13, R20, 0xfffffffe, RZ, 0xc0, !PT ;  /* 0xfffffffe140dc812 */ /* 0x008fe200078ec0ff */
[----:B------:R-:W-:Y:S01]  /*10300*/  @!P6 IMAD.WIDE R6, R7, 0x4, R4 ;  /* 0x000000040706e825 */ /* 0x000fe200078e0204 */
[----:B------:R-:W-:-:S03]  /*10310*/  IADD3 R20, R11, 0x90, RZ ;  /* 0x000000900b147810 */ /* 0x000fc60007ffe0ff */
[--C-:B------:R-:W-:Y:S01]  /*10320*/  @!P4 IMAD.WIDE R12, R13, 0x4, R4.reuse ;  /* 0x000000040d0cc825 */ /* 0x100fe200078e0204 */
[----:B------:R1:W-:Y:S01]  /*10330*/  @!P6 ST.E.64 [R6.64], R42 ;  /* 0x0000002a0600e985 */ /* 0x0003e2000c101b10 */
[----:B------:R-:W-:Y:S02]  /*10340*/  ISETP.GE.AND P6, PT, R2, c[0x0][0x3c8], PT ;  /* 0x0000f20002007a0c */ /* 0x000fe40003fc6270 */
[----:B----4-:R-:W-:Y:S01]  /*10350*/  @!P0 IMAD.WIDE R16, R3, 0x4, R4 ;  /* 0x0000000403108825 */ /* 0x010fe200078e0204 */
[----:B------:R2:W-:Y:S01]  /*10360*/  @!P5 ST.E.64 [R8.64], R46 ;  /* 0x0000002e0800d985 */ /* 0x0005e2000c101b10 */
[----:B------:R-:W-:Y:S02]  /*10370*/  ISETP.GE.AND P5, PT, R0, c[0x0][0x3c8], PT ;  /* 0x0000f20000007a0c */ /* 0x000fe40003fa6270 */
[----:B------:R-:W-:Y:S01]  /*10380*/  IADD3 R3, R11, 0xb0, RZ ;  /* 0x000000b00b037810 */ /* 0x000fe20007ffe0ff */
[----:B------:R3:W-:Y:S01]  /*10390*/  @!P4 ST.E.64 [R12.64], R50 ;  /* 0x000000320c00c985 */ /* 0x0007e2000c101b10 */
[----:B------:R-:W-:-:S03]  /*103a0*/  ISETP.GE.AND P4, PT, R20, c[0x0][0x3c8], PT ;  /* 0x0000f20014007a0c */ /* 0x000fc60003f86270 */
[----:B------:R4:W-:Y:S01]  /*103b0*/  @!P3 ST.E.64 [R14.64], R54 ;  /* 0x000000360e00b985 */ /* 0x0009e2000c101b10 */
[----:B------:R-:W-:Y:S02]  /*103c0*/  ISETP.GE.AND P3, PT, R19, c[0x0][0x3c8], PT ;  /* 0x0000f20013007a0c */ /* 0x000fe40003f66270 */
[----:B------:R-:W-:-:S03]  /*103d0*/  @!P6 LEA.HI R2, R2, R2, RZ, 0x1 ;  /* 0x000000020202e211 */ /* 0x000fc600078f08ff */
[----:B------:R-:W-:-:S04]  /*103e0*/  @!P5 LEA.HI R0, R0, R0, RZ, 0x1 ;  /* 0x000000000000d211 */ /* 0x000fc800078f08ff */
[----:B------:R-:W-:-:S04]  /*103f0*/  @!P4 LEA.HI R20, R20, R20, RZ, 0x1 ;  /* 0x000000141414c211 */ /* 0x000fc800078f08ff */
[----:B------:R-:W-:Y:S02]  /*10400*/  @!P3 LEA.HI R19, R19, R19, RZ, 0x1 ;  /* 0x000000131313b211 */ /* 0x000fe400078f08ff */
[----:B-1----:R-:W-:Y:S02]  /*10410*/  @!P2 LOP3.LUT R7, R18, 0xfffffffe, RZ, 0xc0, !PT ;  /* 0xfffffffe1207a812 */ /* 0x002fe400078ec0ff */
[----:B------:R-:W-:Y:S02]  /*10420*/  IADD3 R18, R11, 0xa0, RZ ;  /* 0x000000a00b127810 */ /* 0x000fe40007ffe0ff */
[----:B--2---:R-:W-:Y:S01]  /*10430*/  @!P1 LOP3.LUT R9, R10, 0xfffffffe, RZ, 0xc0, !PT ;  /* 0xfffffffe0a099812 */ /* 0x004fe200078ec0ff */
[--C-:B------:R-:W-:Y:S01]  /*10440*/  @!P2 IMAD.WIDE R6, R7, 0x4, R4.reuse ;  /* 0x000000040706a825 */ /* 0x100fe200078e0204 */
[----:B------:R-:W-:Y:S02]  /*10450*/  IADD3 R10, R11, 0xa8, RZ ;  /* 0x000000a80b0a7810 */ /* 0x000fe40007ffe0ff */
[----:B---3--:R-:W-:Y:S01]  /*10460*/  @!P4 LOP3.LUT R13, R20, 0xfffffffe, RZ, 0xc0, !PT ;  /* 0xfffffffe140dc812 */ /* 0x008fe200078ec0ff */
[----:B------:R-:W-:Y:S01]  /*10470*/  @!P1 IMAD.WIDE R8, R9, 0x4, R4 ;  /* 0x0000000409089825 */ /* 0x000fe200078e0204 */
[----:B------:R1:W-:Y:S01]  /*10480*/  @!P2 ST.E.64 [R6.64], R58 ;  /* 0x0000003a0600a985 */ /* 0x0003e2000c101b10 */
[----:B------:R-:W-:-:S02]  /*10490*/  ISETP.GE.AND P2, PT, R18, c[0x0][0x3c8], PT ;  /* 0x0000f20012007a0c */ /* 0x000fc40003f46270 */
[----:B------:R-:W-:Y:S01]  /*104a0*/  @!P3 LOP3.LUT R19, R19, 0xfffffffe, RZ, 0xc0, !PT ;  /* 0xfffffffe1313b812 */ /* 0x000fe200078ec0ff */
[----:B------:R2:W-:Y:S01]  /*104b0*/  @!P1 ST.E.64 [R8.64], R62 ;  /* 0x0000003e08009985 */ /* 0x0005e2000c101b10 */
[----:B------:R-:W-:Y:S02]  /*104c0*/  ISETP.GE.AND P1, PT, R10, c[0x0][0x3c8], PT ;  /* 0x0000f2000a007a0c */ /* 0x000fe40003f26270 */
[----:B------:R-:W-:Y:S01]  /*104d0*/  IADD3 R11, R11, 0xb8, RZ ;  /* 0x000000b80b0b7810 */ /* 0x000fe20007ffe0ff */
[----:B------:R3:W-:Y:S01]  /*104e0*/  @!P0 ST.E.64 [R16.64], R66 ;  /* 0x0000004210008985 */ /* 0x0007e2000c101b10 */
[----:B------:R-:W-:-:S05]  /*104f0*/  ISETP.GE.AND P0, PT, R3, c[0x0][0x3c8], PT ;  /* 0x0000f20003007a0c */ /* 0x000fca0003f06270 */
[----:B------:R-:W-:-:S04]  /*10500*/  @!P2 LEA.HI R18, R18, R18, RZ, 0x1 ;  /* 0x000000121212a211 */ /* 0x000fc800078f08ff */
[----:B------:R-:W-:Y:S02]  /*10510*/  @!P1 LEA.HI R10, R10, R10, RZ, 0x1 ;  /* 0x0000000a0a0a9211 */ /* 0x000fe400078f08ff */
[----:B----4-:R-:W-:Y:S02]  /*10520*/  @!P2 LOP3.LUT R15, R18, 0xfffffffe, RZ, 0xc0, !PT ;  /* 0xfffffffe120fa812 */ /* 0x010fe400078ec0ff */
[----:B------:R-:W-:-:S04]  /*10530*/  @!P0 LEA.HI R3, R3, R3, RZ, 0x1 ;  /* 0x0000000303038211 */ /* 0x000fc800078f08ff */
[----:B------:R-:W-:Y:S02]  /*10540*/  @!P0 LOP3.LUT R3, R3, 0xfffffffe, RZ, 0xc0, !PT ;  /* 0xfffffffe03038812 */ /* 0x000fe400078ec0ff */
[----:B-1----:R-:W-:-:S03]  /*10550*/  @!P6 LOP3.LUT R7, R2, 0xfffffffe, RZ, 0xc0, !PT ;  /* 0xfffffffe0207e812 */ /* 0x002fc600078ec0ff */
[----:B------:R-:W-:Y:S01]  /*10560*/  @!P0 IMAD.WIDE R2, R3, 0x4, R4 ;  /* 0x0000000403028825 */ /* 0x000fe200078e0204 */
[----:B--2---:R-:W-:-:S03]  /*10570*/  @!P5 LOP3.LUT R9, R0, 0xfffffffe, RZ, 0xc0, !PT ;  /* 0xfffffffe0009d812 */ /* 0x004fc600078ec0ff */
[----:B------:R-:W-:Y:S01]  /*10580*/  @!P6 IMAD.WIDE R6, R7, 0x4, R4 ;  /* 0x000000040706e825 */ /* 0x000fe200078e0204 */
[----:B---3--:R-:W-:-:S03]  /*10590*/  @!P1 LOP3.LUT R17, R10, 0xfffffffe, RZ, 0xc0, !PT ;  /* 0xfffffffe0a119812 */ /* 0x008fc600078ec0ff */
[--C-:B------:R-:W-:Y:S01]  /*105a0*/  @!P5 IMAD.WIDE R8, R9, 0x4, R4.reuse ;  /* 0x000000040908d825 */ /* 0x100fe200078e0204 */
[----:B------:R1:W-:Y:S04]  /*105b0*/  @!P6 ST.E.64 [R6.64], R70 ;  /* 0x000000460600e985 */ /* 0x0003e8000c101b10 */
[----:B------:R2:W-:Y:S01]  /*105c0*/  @!P5 ST.E.64 [R8.64], R74 ;  /* 0x0000004a0800d985 */ /* 0x0005e2000c101b10 */
[----:B-1----:R-:W-:-:S04]  /*105d0*/  @!P4 IMAD.WIDE R6, R13, 0x4, R4 ;  /* 0x000000040d06c825 */ /* 0x002fc800078e0204 */
[--C-:B--2---:R-:W-:Y:S01]  /*105e0*/  @!P3 IMAD.WIDE R8, R19, 0x4, R4.reuse ;  /* 0x000000041308b825 */ /* 0x104fe200078e0204 */
[----:B------:R1:W-:Y:S03]  /*105f0*/  @!P4 ST.E.64 [R6.64], R78 ;  /* 0x0000004e0600c985 */ /* 0x0003e6000c101b10 */
[--C-:B------:R-:W-:Y:S01]  /*10600*/  @!P2 IMAD.WIDE R12, R15, 0x4, R4.reuse ;  /* 0x000000040f0ca825 */ /* 0x100fe200078e0204 */
[----:B------:R1:W-:Y:S03]  /*10610*/  @!P3 ST.E.64 [R8.64], R82 ;  /* 0x000000520800b985 */ /* 0x0003e6000c101b10 */
[----:B------:R-:W-:Y:S01]  /*10620*/  @!P1 IMAD.WIDE R14, R17, 0x4, R4 ;  /* 0x00000004110e9825 */ /* 0x000fe200078e0204 */
[----:B------:R1:W-:Y:S04]  /*10630*/  @!P2 ST.E.64 [R12.64], R86 ;  /* 0x000000560c00a985 */ /* 0x0003e8000c101b10 */
[----:B------:R1:W-:Y:S04]  /*10640*/  @!P1 ST.E.64 [R14.64], R90 ;  /* 0x0000005a0e009985 */ /* 0x0003e8000c101b10 */
[----:B------:R1:W-:Y:S01]  /*10650*/  @!P0 ST.E.64 [R2.64], R94 ;  /* 0x0000005e02008985 */ /* 0x0003e2000c101b10 */
[----:B------:R-:W-:-:S13]  /*10660*/  ISETP.GE.AND P0, PT, R11, c[0x0][0x3c8], PT ;  /* 0x0000f2000b007a0c */ /* 0x000fda0003f06270 */
[----:B------:R-:W-:Y:S05]  /*10670*/  @P0 EXIT ;  /* 0x000000000000094d */ /* 0x000fea0003800000 */
[----:B-1----:R-:W-:-:S04]  /*10680*/  LEA.HI R3, R11, R11, RZ, 0x1 ;  /* 0x0000000b0b037211 */ /* 0x002fc800078f08ff */
[----:B------:R-:W-:-:S05]  /*10690*/  LOP3.LUT R3, R3, 0xfffffffe, RZ, 0xc0, !PT ;  /* 0xfffffffe03037812 */ /* 0x000fca00078ec0ff */
[----:B------:R-:W-:-:S05]  /*106a0*/  IMAD.WIDE R4, R3, 0x4, R4 ;  /* 0x0000000403047825 */ /* 0x000fca00078e0204 */
[----:B------:R-:W-:Y:S01]  /*106b0*/  ST.E.64 [R4.64], R98 ;  /* 0x0000006204007985 */ /* 0x000fe2000c101b10 */
[----:B------:R-:W-:Y:S05]  /*106c0*/  EXIT ;  /* 0x000000000000794d */ /* 0x000fea0003800000 */
.L_x_387:
        /* <DEDUP_REMOVED lines=26> */
[----:B------:R-:W-:Y:S01]  /*10870*/  IMAD.WIDE.U32 R8, R5, c[0x0][0x4d8], R8 ;  /* 0x0001360005087a25 */ /* 0x000fe200078e0008 */
[----:B------:R-:W-:-:S03]  /*10880*/  IADD3 R4, -R6, RZ, RZ ;  /* 0x000000ff06047210 */ /* 0x000fc60007ffe1ff */
[----:B------:R-:W-:Y:S02]  /*10890*/  IMAD R0, R0, c[0x0][0x4d8], RZ ;  /* 0x0001360000007a24 */ /* 0x000fe400078e02ff */
[----:B--2---:R-:W-:Y:S02]  /*108a0*/  IMAD R2, R2, c[0x0][0x550], R3 ;  /* 0x0001540002027a24 */ /* 0x004fe400078e0203 */
[----:B------:R-:W-:Y:S02]  /*108b0*/  IMAD R0, R5, c[0x0][0x4dc], R0 ;  /* 0x0001370005007a24 */ /* 0x000fe400078e0200 */
[----:B------:R-:W-:Y:S01]  /*108c0*/  IMAD R4, R4, c[0x0][0x4e8], R7 ;  /* 0x00013a0004047a24 */ /* 0x000fe200078e0207 */
[----:B------:R-:W-:Y:S01]  /*108d0*/  SHF.R.S32.HI R3, RZ, 0x1f, R2 ;  /* 0x0000001fff037819 */ /* 0x000fe20000011402 */
[----:B------:R-:W-:Y:S01]  /*108e0*/  IMAD.IADD R9, R0, 0x1, R9 ;  /* 0x0000000100097824 */ /* 0x000fe200078e0209 */
[----:B------:R-:W-:-:S03]  /*108f0*/  SHF.R.S32.HI R0, RZ, 0x1f, R6 ;  /* 0x0000001fff007819 */ /* 0x000fc60000011406 */
[----:B------:R-:W-:Y:S02]  /*10900*/  IMAD R3, R3, c[0x0][0x4e0], RZ ;  /* 0x0001380003037a24 */ /* 0x000fe400078e02ff */
        /* <DEDUP_REMOVED lines=14> */
.L_x_390:
        /* <DEDUP_REMOVED lines=9> */
.L_x_2463:


//--------------------- .text._ZN7cutlass13device_kernelIN5flash19enable_sm80_to_sm89INS1_16FlashAttnFwdSm80INS1_25CollectiveMainloopFwdSm80ILi8ELi1ELb0EN4cute5tupleIJNS5_1CILi128EEENS7_ILi64EEENS7_ILi192EEEEEELi192ENS_6half_tEfNS_4arch4Sm80ELb0ELb1ELb0ELb1ELb0ELb0ELb1ELb1EEENS1_21CollectiveEpilogueFwdINS6_IJS8_SA_S9_EEENS6_IJNS7_ILi1EEESI_SI_EEESC_SE_Li256ELb1ELb1ELb1ELb0EEENS1_36VarlenDynamicPersistentTileSchedulerILi128ELi64ELi256ELi256ELb1ELb1ELb0ELb1ELb0ELb1EEEEEEEEEvNT_6ParamsE --------------------------
	.section	.text._ZN7cutlass13device_kernelIN5flash19enable_sm80_to_sm89INS1_16FlashAttnFwdSm80INS1_25CollectiveMainloopFwdSm80ILi8ELi1ELb0EN4cute5tupleIJNS5_1CILi128EEENS7_ILi64EEENS7_ILi192EEEEEELi192ENS_6half_tEfNS_4arch4Sm80ELb0ELb1ELb0ELb1ELb0ELb0ELb1ELb1EEENS1_21CollectiveEpilogueFwdINS6_IJS8_SA_S9_EEENS6_IJNS7_ILi1EEESI_SI_EEESC_SE_Li256ELb1ELb1ELb1ELb0EEENS1_36VarlenDynamicPersistentTileSchedulerILi128ELi64ELi256ELi256ELb1ELb1ELb0ELb1ELb0ELb1EEEEEEEEEvNT_6ParamsE,"ax",@progbits
	.sectioninfo	@"SHI_REGISTERS=255"
	.align	128
.text._ZN7cutlass13device_kernelIN5flash19enable_sm80_to_sm89INS1_16FlashAttnFwdSm80INS1_25CollectiveMainloopFwdSm80ILi8ELi1ELb0EN4cute5tupleIJNS5_1CILi128EEENS7_ILi64EEENS7_ILi192EEEEEELi192ENS_6half_tEfNS_4arch4Sm80ELb0ELb1ELb0ELb1ELb0ELb0ELb1ELb1EEENS1_21CollectiveEpilogueFwdINS6_IJS8_SA_S9_EEENS6_IJNS7_ILi1EEESI_SI_EEESC_SE_Li256ELb1ELb1ELb1ELb0EEENS1_36VarlenDynamicPersistentTileSchedulerILi128ELi64ELi256ELi256ELb1ELb1ELb0ELb1ELb0ELb1EEEEEEEEEvNT_6ParamsE:
        .type           _ZN7cutlass13device_kernelIN5flash19enable_sm80_to_sm89INS1_16FlashAttnFwdSm80INS1_25CollectiveMainloopFwdSm80ILi8ELi1ELb0EN4cute5tupleIJNS5_1CILi128EEENS7_ILi64EEENS7_ILi192EEEEEELi192ENS_6half_tEfNS_4arch4Sm80ELb0ELb1ELb0ELb1ELb0ELb0ELb1ELb1EEENS1_21CollectiveEpilogueFwdINS6_IJS8_SA_S9_EEENS6_IJNS7_ILi1EEESI_SI_EEESC_SE_Li256ELb1ELb1ELb1ELb0EEENS1_36VarlenDynamicPersistentTileSchedulerILi128ELi64ELi256ELi256ELb1ELb1ELb0ELb1ELb0ELb1EEEEEEEEEvNT_6ParamsE,@function
        .size           _ZN7cutlass13device_kernelIN5flash19enable_sm80_to_sm89INS1_16FlashAttnFwdSm80INS1_25CollectiveMainloopFwdSm80ILi8ELi1ELb0EN4cute5tupleIJNS5_1CILi128EEENS7_ILi64EEENS7_ILi192EEEEEELi192ENS_6half_tEfNS_4arch4Sm80ELb0ELb1ELb0ELb1ELb0ELb0ELb1ELb1EEENS1_21CollectiveEpilogueFwdINS6_IJS8_SA_S9_EEENS6_IJNS7_ILi1EEESI_SI_EEESC_SE_Li256ELb1ELb1ELb1ELb0EEENS1_36VarlenDynamicPersistentTileSchedulerILi128ELi64ELi256ELi256ELb1ELb1ELb0ELb1ELb0ELb1EEEEEEEEEvNT_6ParamsE,(.L_x_2464 - _ZN7cutlass13device_kernelIN5flash19enable_sm80_to_sm89INS1_16FlashAttnFwdSm80INS1_25CollectiveMainloopFwdSm80ILi8ELi1ELb0EN4cute5tupleIJNS5_1CILi128EEENS7_ILi64EEENS7_ILi192EEEEEELi192ENS_6half_tEfNS_4arch4Sm80ELb0ELb1ELb0ELb1ELb0ELb0ELb1ELb1EEENS1_21CollectiveEpilogueFwdINS6_IJS8_SA_S9_EEENS6_IJNS7_ILi1EEESI_SI_EEESC_SE_Li256ELb1ELb1ELb1ELb0EEENS1_36VarlenDynamicPersistentTileSchedulerILi128ELi64ELi256ELi256ELb1ELb1ELb0ELb1ELb0ELb1EEEEEEEEEvNT_6ParamsE)
        .other          _ZN7cutlass13device_kernelIN5flash19enable_sm80_to_sm89INS1_16FlashAttnFwdSm80INS1_25CollectiveMainloopFwdSm80ILi8ELi1ELb0EN4cute5tupleIJNS5_1CILi128EEENS7_ILi64EEENS7_ILi192EEEEEELi192ENS_6half_tEfNS_4arch4Sm80ELb0ELb1ELb0ELb1ELb0ELb0ELb1ELb1EEENS1_21CollectiveEpilogueFwdINS6_IJS8_SA_S9_EEENS6_IJNS7_ILi1EEESI_SI_EEESC_SE_Li256ELb1ELb1ELb1ELb0EEENS1_36VarlenDynamicPersistentTileSchedulerILi128ELi64ELi256ELi256ELb1ELb1ELb0ELb1ELb0ELb1EEEEEEEEEvNT_6ParamsE,@"STO_CUDA_ENTRY STV_DEFAULT"
_ZN7cutlass13device_kernelIN5flash19enable_sm80_to_sm89INS1_16FlashAttnFwdSm80INS1_25CollectiveMainloopFwdSm80ILi8ELi1ELb0EN4cute5tupleIJNS5_1CILi128EEENS7_ILi64EEENS7_ILi192EEEEEELi192ENS_6half_tEfNS_4arch4Sm80ELb0ELb1ELb0ELb1ELb0ELb0ELb1ELb1EEENS1_21CollectiveEpilogueFwdINS6_IJS8_SA_S9_EEENS6_IJNS7_ILi1EEESI_SI_EEESC_SE_Li256ELb1ELb1ELb1ELb0EEENS1_36VarlenDynamicPersistentTileSchedulerILi128ELi64ELi256ELi256ELb1ELb1ELb0ELb1ELb0ELb1EEEEEEEEEvNT_6ParamsE:
[----:B------:R-:W-:-:S03]  /*0000*/  MOV R1, c[0x0][0x28] ;  /* 0x00000a0000017a02 */ /* 0x000fc60000000f00 */
[----:B------:R-:W1:Y:S01]  /*0010*/  S2R R2, SR_TID.X ;  /* 0x0000000000027919 */ /* 0x000e620000002100 */
[----:B------:R-:W-:Y:S01]  /*0020*/  IADD3 R1, R1, -0x40, RZ ;  /* 0xffffffc001017810 */ /* 0x000fe20007ffe0ff */
[----:B------:R-:W-:Y:S01]  /*0030*/  ULDC.64 UR6, c[0x0][0x118] ;  /* 0x0000460000067ab9 */ /* 0x000fe20000000a00 */
[----:B-1----:R-:W-:-:S05]  /*0040*/  SHF.R.U32.HI R0, RZ, 0x5, R2 ;  /* 0x00000005ff007819 */ /* 0x002fca0000011602 */
[----:B------:R-:W1:Y:S02]  /*0050*/  SHFL.IDX PT, R3, R0, RZ, 0x1f ;  /* 0x00001fff00037589 */ /* 0x000e6400000e0000 */
[----:B-1----:R-:W-:Y:S02]  /*0060*/  ISETP.NE.AND P0, PT, R3, RZ, PT ;  /* 0x000000ff0300720c */ /* 0x002fe40003f05270 */
[----:B------:R1:W-:Y:S11]  /*0070*/  STL [R1+0x38], R3 ;  /* 0x0000380301007387 */ /* 0x0003f60000100800 */
[----:B------:R-:W-:Y:S06]  /*0080*/  @P0 BAR.SYNC.DEFER_BLOCKING 0x5, 0x100 ;  /* 0x0144000000000b1d */ /* 0x000fec0000010000 */
[----:B------:R-:W2:Y:S04]  /*0090*/  @P0 LDS.128 R232, [0x18100] ;  /* 0x01810000ffe80984 */ /* 0x000ea80000000c00 */
[----:B------:R-:W-:Y:S06]  /*00a0*/  @P0 BAR.ARV 0x4, 0x100 ;  /* 0x0104000000000b1d */ /* 0x000fec0000002000 */
[----:B------:R-:W-:Y:S05]  /*00b0*/  @P0 BRA `(.L_x_391) ;  /* 0x00000f1000000947 */ /* 0x000fea0003800000 */
[----:B-1----:R-:W-:Y:S01]  /*00c0*/  LOP3.LUT R12, R2, 0x1f, RZ, 0xc0, !PT ;  /* 0x0000001f020c7812 */ /* 0x002fe200078ec0ff */
[----:B------:R-:W-:-:S03]  /*00d0*/  CS2R R8, SRZ ;  /* 0x0000000000087805 */ /* 0x000fc6000001ff00 */
[----:B------:R-:W-:-:S04]  /*00e0*/  ISETP.NE.AND P6, PT, R12, 0x1f, PT ;  /* 0x0000001f0c00780c */ /* 0x000fc80003fc5270 */
[----:B------:R-:W-:-:S13]  /*00f0*/  ISETP.GE.OR P0, PT, R12, c[0x0][0x53c], !P6 ;  /* 0x00014f000c007a0c */ /* 0x000fda0007706670 */
[----:B------:R-:W-:Y:S02]  /*0100*/  @!P0 IMAD.MOV.U32 R4, RZ, RZ, 0x4 ;  /* 0x00000004ff048424 */ /* 0x000fe400078e00ff */
[----:B------:R-:W-:Y:S02]  /*0110*/  @!P0 IMAD.MOV.U32 R2, RZ, RZ, 0x4 ;  /* 0x00000004ff028424 */ /* 0x000fe400078e00ff */
[----:B------:R-:W-:-:S04]  /*0120*/  @!P0 IMAD.WIDE.U32 R4, R12, R4, c[0x0][0x580] ;  /* 0x000160000c048625 */ /* 0x000fc800078e0004 */
[C---:B------:R-:W-:Y:S01]  /*0130*/  @!P0 IMAD.WIDE.U32 R2, R12.reuse, R2, c[0x0][0x578] ;  /* 0x00015e000c028625 */ /* 0x040fe200078e0002 */
[----:B------:R-:W3:Y:S04]  /*0140*/  @!P0 LDG.E R9, [R4.64] ;  /* 0x0000000604098981 */ /* 0x000ee8000c1e1900 */
[----:B------:R-:W3:Y:S01]  /*0150*/  @!P0 LDG.E R8, [R2.64] ;  /* 0x0000000602088981 */ /* 0x000ee2000c1e1900 */
[C---:B------:R-:W-:Y:S01]  /*0160*/  ISETP.NE.AND P5, PT, R12.reuse, RZ, PT ;  /* 0x000000ff0c00720c */ /* 0x040fe20003fa5270 */
[----:B------:R-:W1:Y:S01]  /*0170*/  S2UR UR4, SR_CTAID.X ;  /* 0x00000000000479c3 */ /* 0x000e620000002500 */
[C---:B------:R-:W-:Y:S01]  /*0180*/  ISETP.GE.U32.AND P4, PT, R12.reuse, 0x2, PT ;  /* 0x000000020c00780c */ /* 0x040fe20003f86070 */
[----:B------:R-:W-:Y:S01]  /*0190*/  IMAD.MOV.U32 R6, RZ, RZ, RZ ;  /* 0x000000ffff067224 */ /* 0x000fe200078e00ff */
[----:B------:R-:W-:-:S02]  /*01a0*/  ISETP.GE.U32.AND P3, PT, R12, 0x4, PT ;  /* 0x000000040c00780c */ /* 0x000fc40003f66070 */
[C---:B------:R-:W-:Y:S02]  /*01b0*/  ISETP.GE.U32.AND P2, PT, R12.reuse, 0x8, PT ;  /* 0x000000080c00780c */ /* 0x040fe40003f46070 */
[----:B------:R-:W-:Y:S01]  /*01c0*/  ISETP.GE.U32.AND P1, PT, R12, 0x10, PT ;  /* 0x000000100c00780c */ /* 0x000fe20003f26070 */
[----:B---3--:R-:W-:-:S05]  /*01d0*/  IMAD R4, R9, R8, RZ ;  /* 0x0000000809047224 */ /* 0x008fca00078e02ff */
        /* <DEDUP_REMOVED lines=15> */
[----:B------:R-:W3:Y:S02]  /*02d0*/  SHFL.IDX PT, R7, R4, 0x1f, 0x1f ;  /* 0x03e01f0004077f89 */ /* 0x000ee400000e0000 */
[----:B---3--:R-:W-:-:S04]  /*02e0*/  IMAD R7, R7, c[0x0][0x538], RZ ;  /* 0x00014e0007077a24 */ /* 0x008fc800078e02ff */
[----:B------:R-:W-:Y:S01]  /*02f0*/  IMAD.MOV.U32 R0, RZ, RZ, R7 ;  /* 0x000000ffff007224 */ /* 0x000fe200078e0007 */
[----:B-1----:R-:W-:-:S13]  /*0300*/  ISETP.GT.AND P0, PT, R7, UR4, PT ;  /* 0x0000000407007c0c */ /* 0x002fda000bf04270 */
[----:B------:R-:W-:Y:S05]  /*0310*/  @P0 BRA `(.L_x_392) ;  /* 0x0000026000000947 */ /* 0x000fea0003800000 */
[----:B------:R-:W-:Y:S02]  /*0320*/  MOV R7, R0 ;  /* 0x0000000000077202 */ /* 0x000fe40000000f00 */
[----:B------:R-:W-:-:S04]  /*0330*/  MOV R6, RZ ;  /* 0x000000ff00067202 */ /* 0x000fc80000000f00 */
.L_x_396:
[----:B------:R-:W-:-:S04]  /*0340*/  IADD3 R0, R6, 0x1f, RZ ;  /* 0x0000001f06007810 */ /* 0x000fc80007ffe0ff */
[----:B------:R-:W-:-:S13]  /*0350*/  ISETP.GE.AND P0, PT, R0, c[0x0][0x53c], PT ;  /* 0x00014f0000007a0c */ /* 0x000fda0003f06270 */
[----:B------:R-:W-:Y:S05]  /*0360*/  @P0 BRA `(.L_x_393) ;  /* 0x00000be000000947 */ /* 0x000fea0003800000 */
[----:B------:R-:W-:Y:S01]  /*0370*/  MOV R6, R0 ;  /* 0x0000000000067202 */ /* 0x000fe20000000f00 */
[----:B------:R-:W-:-:S03]  /*0380*/  CS2R R8, SRZ ;  /* 0x0000000000087805 */ /* 0x000fc6000001ff00 */
[----:B------:R-:W-:-:S04]  /*0390*/  IADD3 R0, R12, R6, RZ ;  /* 0x000000060c007210 */ /* 0x000fc80007ffe0ff */
[----:B------:R-:W-:-:S13]  /*03a0*/  ISETP.GE.OR P0, PT, R0, c[0x0][0x53c], !P6 ;  /* 0x00014f0000007a0c */ /* 0x000fda0007706670 */
[----:B------:R-:W-:Y:S02]  /*03b0*/  @!P0 MOV R2, 0x4 ;  /* 0x0000000400028802 */ /* 0x000fe40000000f00 */
[----:B------:R-:W-:-:S03]  /*03c0*/  @!P0 MOV R3, 0x4 ;  /* 0x0000000400038802 */ /* 0x000fc60000000f00 */
[----:B------:R-:W-:-:S04]  /*03d0*/  @!P0 IMAD.WIDE R4, R0, R2, c[0x0][0x580] ;  /* 0x0001600000048625 */ /* 0x000fc800078e0202 */
[----:B------:R-:W-:Y:S01]  /*03e0*/  @!P0 IMAD.WIDE R2, R0, R3, c[0x0][0x578] ;  /* 0x00015e0000028625 */ /* 0x000fe200078e0203 */
[----:B------:R-:W3:Y:S04]  /*03f0*/  @!P0 LDG.E R9, [R4.64] ;  /* 0x0000000604098981 */ /* 0x000ee8000c1e1900 */
[----:B------:R-:W3:Y:S02]  /*0400*/  @!P0 LDG.E R8, [R2.64] ;  /* 0x0000000602088981 */ /* 0x000ee4000c1e1900 */
[----:B---3--:R-:W-:Y:S01]  /*0410*/  IMAD R5, R9, R8, RZ ;  /* 0x0000000809057224 */ /* 0x008fe200078e02ff */
[----:B------:R-:W-:Y:S05]  /*0420*/  BRA.DIV ~URZ, `(.L_x_394) ;  /* 0x00013f827f007947 */ /* 0x000fea000b800000 */
[----:B------:R1:W3:Y:S02]  /*0430*/  SHFL.UP PT, R0, R5, 0x1, RZ ;  /* 0x0420000005007989 */ /* 0x0002e400000e00ff */
.L_x_535:
[----:B---3--:R-:W-:-:S04]  /*0440*/  SEL R0, R0, RZ, P5 ;  /* 0x000000ff00007207 */ /* 0x008fc80002800000 */
        /* <DEDUP_REMOVED lines=14> */
[----:B------:R1:W3:Y:S02]  /*0530*/  SHFL.IDX PT, R0, R4, 0x1f, 0x1f ;  /* 0x03e01f0004007f89 */ /* 0x0002e400000e0000 */
.L_x_536:
[----:B---3--:R-:W-:-:S05]  /*0540*/  IMAD R0, R0, c[0x0][0x538], RZ ;  /* 0x00014e0000007a24 */ /* 0x008fca00078e02ff */
[----:B------:R-:W-:-:S04]  /*0550*/  IADD3 R7, R0, R7, RZ ;  /* 0x0000000700077210 */ /* 0x000fc80007ffe0ff */
[----:B------:R-:W-:-:S13]  /*0560*/  ISETP.GT.AND P0, PT, R7, UR4, PT ;  /* 0x0000000407007c0c */ /* 0x000fda000bf04270 */
[----:B-12---:R-:W-:Y:S05]  /*0570*/  @!P0 BRA `(.L_x_396) ;  /* 0xfffffdc000008947 */ /* 0x006fea000383ffff */
.L_x_392:
[----:B------:R-:W-:-:S05]  /*0580*/  IADD3 R11, -R0, R7, RZ ;  /* 0x00000007000b7210 */ /* 0x000fca0007ffe1ff */
[----:B------:R-:W-:-:S05]  /*0590*/  IMAD R0, R4, c[0x0][0x538], R11 ;  /* 0x00014e0004007a24 */ /* 0x000fca00078e020b */
[----:B------:R-:W-:Y:S01]  /*05a0*/  ISETP.GT.AND P0, PT, R0, UR4, PT ;  /* 0x0000000400007c0c */ /* 0x000fe2000bf04270 */
[----:B------:R-:W-:-:S12]  /*05b0*/  BRA.DIV ~URZ, `(.L_x_397) ;  /* 0x000140027f007947 */ /* 0x000fd8000b800000 */
[----:B------:R-:W-:-:S04]  /*05c0*/  VOTE.ANY R10, PT, !P0 ;  /* 0x00000000000a7806 */ /* 0x000fc800040e0100 */
.L_x_537:
[----:B------:R-:W1:Y:S02]  /*05d0*/  POPC R7, R10 ;  /* 0x0000000a00077309 */ /* 0x000e640000000000 */
[----:B-12---:R-:W-:Y:S01]  /*05e0*/  IADD3 R235, R7, R6, RZ ;  /* 0x0000000607eb7210 */ /* 0x006fe20007ffe0ff */
[----:B------:R-:W-:Y:S05]  /*05f0*/  BRA.DIV ~URZ, `(.L_x_398) ;  /* 0x000140127f007947 */ /* 0x000fea000b800000 */
[----:B------:R1:W2:Y:S01]  /*0600*/  SHFL.IDX PT, R233, R9, R7, 0x1f ;  /* 0x00001f0709e97589 */ /* 0x0002a200000e0000 */
[----:B------:R-:W-:-:S03]  /*0610*/  MOV R6, RZ ;  /* 0x000000ff00067202 */ /* 0x000fc60000000f00 */
[----:B------:R1:W3:Y:S04]  /*0620*/  SHFL.IDX PT, R9, R8, R7, 0x1f ;  /* 0x00001f0708097589 */ /* 0x0002e800000e0000 */
.L_x_538:
[----:B------:R-:W-:Y:S01]  /*0630*/  ISETP.NE.AND P0, PT, R10, RZ, PT ;  /* 0x000000ff0a00720c */ /* 0x000fe20003f05270 */
[----:B------:R-:W-:-:S12]  /*0640*/  BSSY B0, `(.L_x_399) ;  /* 0x0000005000007945 */ /* 0x000fd80003800000 */
[----:B------:R-:W-:Y:S05]  /*0650*/  @!P0 BRA `(.L_x_400) ;  /* 0x0000003000008947 */ /* 0x000fea0003800000 */
[----:B------:R-:W-:Y:S01]  /*0660*/  IADD3 R3, R7, -0x1, RZ ;  /* 0xffffffff07037810 */ /* 0x000fe20007ffe0ff */
[----:B------:R-:W-:Y:S05]  /*0670*/  BRA.DIV ~URZ, `(.L_x_401) ;  /* 0x000140727f007947 */ /* 0x000fea000b800000 */
[----:B------:R4:W1:Y:S02]  /*0680*/  SHFL.IDX PT, R6, R4, R3, 0x1f ;  /* 0x00001f0304067589 */ /* 0x00086400000e0000 */
.L_x_400:
[----:B------:R-:W-:Y:S05]  /*0690*/  BSYNC B0 ;  /* 0x0000000000007941 */ /* 0x000fea0003800000 */
.L_x_399:
[----:B---3--:R-:W-:Y:S01]  /*06a0*/  ISETP.NE.AND P0, PT, R9, 0x1, PT ;  /* 0x000000010900780c */ /* 0x008fe20003f05270 */
[----:B-1----:R-:W-:Y:S01]  /*06b0*/  IMAD R232, R6, c[0x0][0x538], R11 ;  /* 0x00014e0006e87a24 */ /* 0x002fe200078e020b */
[----:B------:R-:W-:Y:S04]  /*06c0*/  BSSY B0, `(.L_x_402) ;  /* 0x0000085000007945 */ /* 0x000fe80003800000 */
[----:B------:R-:W-:-:S07]  /*06d0*/  IADD3 R11, -R232, UR4, RZ ;  /* 0x00000004e80b7c10 */ /* 0x000fce000fffe1ff */
[----:B------:R-:W-:Y:S05]  /*06e0*/  @!P0 BRA `(.L_x_403) ;  /* 0x000003e000008947 */ /* 0x000fea0003800000 */
[-C--:B--2---:R-:W-:Y:S02]  /*06f0*/  IABS R0, R233.reuse ;  /* 0x000000e900007213 */ /* 0x084fe40000000000 */
[----:B------:R-:W-:-:S03]  /*0700*/  IABS R6, R233 ;  /* 0x000000e900067213 */ /* 0x000fc60000000000 */
[----:B------:R-:W-:Y:S01]  /*0710*/  IMAD.MOV.U32 R5, RZ, RZ, R0 ;  /* 0x000000ffff057224 */ /* 0x000fe200078e0000 */
[----:B------:R-:W-:-:S03]  /*0720*/  IABS R0, R9 ;  /* 0x0000000900007213 */ /* 0x000fc60000000000 */
[----:B------:R-:W1:Y:S02]  /*0730*/  I2F.RP R2, R5 ;  /* 0x0000000500027306 */ /* 0x000e640000209400 */
[----:B------:R-:W-:Y:S01]  /*0740*/  IMAD.MOV.U32 R8, RZ, RZ, R0 ;  /* 0x000000ffff087224 */ /* 0x000fe200078e0000 */
[----:B------:R-:W-:-:S05]  /*0750*/  IABS R0, R11 ;  /* 0x0000000b00007213 */ /* 0x000fca0000000000 */
[----:B------:R-:W-:Y:S08]  /*0760*/  I2F.RP R7, R8 ;  /* 0x0000000800077306 */ /* 0x000ff00000209400 */
[----:B-1----:R-:W1:Y:S02]  /*0770*/  MUFU.RCP R2, R2 ;  /* 0x0000000200027308 */ /* 0x002e640000001000 */
[----:B-1----:R-:W-:-:S06]  /*0780*/  IADD3 R2, R2, 0xffffffe, RZ ;  /* 0x0ffffffe02027810 */ /* 0x002fcc0007ffe0ff */
[----:B----4-:R-:W1:Y:S02]  /*0790*/  F2I.FTZ.U32.TRUNC.NTZ R3, R2 ;  /* 0x0000000200037305 */ /* 0x010e64000021f000 */
[----:B-1----:R-:W-:-:S04]  /*07a0*/  IMAD.MOV R2, RZ, RZ, -R3 ;  /* 0x000000ffff027224 */ /* 0x002fc800078e0a03 */
[----:B------:R-:W-:Y:S02]  /*07b0*/  IMAD R4, R2, R5, RZ ;  /* 0x0000000502047224 */ /* 0x000fe400078e02ff */
[----:B------:R-:W-:-:S04]  /*07c0*/  IMAD.MOV.U32 R2, RZ, RZ, RZ ;  /* 0x000000ffff027224 */ /* 0x000fc800078e00ff */
[----:B------:R-:W-:Y:S01]  /*07d0*/  IMAD.HI.U32 R2, R3, R4, R2 ;  /* 0x0000000403027227 */ /* 0x000fe200078e0002 */
[----:B------:R-:W-:-:S03]  /*07e0*/  MOV R3, R0 ;  /* 0x0000000000037202 */ /* 0x000fc60000000f00 */
[----:B------:R-:W-:Y:S02]  /*07f0*/  IMAD.MOV R0, RZ, RZ, -R6 ;  /* 0x000000ffff007224 */ /* 0x000fe400078e0a06 */
[----:B------:R-:W-:-:S04]  /*0800*/  IMAD.HI.U32 R2, R2, R3, RZ ;  /* 0x0000000302027227 */ /* 0x000fc800078e00ff */
[----:B------:R-:W-:Y:S02]  /*0810*/  IMAD R0, R2, R0, R3 ;  /* 0x0000000002007224 */ /* 0x000fe400078e0203 */
[----:B------:R-:W1:Y:S03]  /*0820*/  MUFU.RCP R3, R7 ;  /* 0x0000000700037308 */ /* 0x000e660000001000 */
[----:B------:R-:W-:Y:S02]  /*0830*/  ISETP.GT.U32.AND P1, PT, R5, R0, PT ;  /* 0x000000000500720c */ /* 0x000fe40003f24070 */
[----:B-1----:R-:W-:-:S11]  /*0840*/  IADD3 R3, R3, 0xffffffe, RZ ;  /* 0x0ffffffe03037810 */ /* 0x002fd60007ffe0ff */
[----:B------:R-:W-:Y:S01]  /*0850*/  @!P1 IMAD.IADD R0, R0, 0x1, -R5 ;  /* 0x0000000100009824 */ /* 0x000fe200078e0a05 */
[----:B------:R-:W-:Y:S02]  /*0860*/  @!P1 IADD3 R2, R2, 0x1, RZ ;  /* 0x0000000102029810 */ /* 0x000fe40007ffe0ff */
[----:B------:R-:W-:Y:S01]  /*0870*/  ISETP.NE.AND P1, PT, R233, RZ, PT ;  /* 0x000000ffe900720c */ /* 0x000fe20003f25270 */
[----:B------:R-:W1:Y:S01]  /*0880*/  F2I.FTZ.U32.TRUNC.NTZ R3, R3 ;  /* 0x0000000300037305 */ /* 0x000e62000021f000 */
[----:B------:R-:W-:Y:S02]  /*0890*/  ISETP.GE.U32.AND P2, PT, R0, R5, PT ;  /* 0x000000050000720c */ /* 0x000fe40003f46070 */
[----:B------:R-:W-:-:S04]  /*08a0*/  LOP3.LUT R0, R11, R233, RZ, 0x3c, !PT ;  /* 0x000000e90b007212 */ /* 0x000fc800078e3cff */
[----:B------:R-:W-:-:S07]  /*08b0*/  ISETP.GE.AND P0, PT, R0, RZ, PT ;  /* 0x000000ff0000720c */ /* 0x000fce0003f06270 */
[----:B------:R-:W-:Y:S02]  /*08c0*/  @P2 IADD3 R2, R2, 0x1, RZ ;  /* 0x0000000102022810 */ /* 0x000fe40007ffe0ff */
[----:B-1----:R-:W-:-:S03]  /*08d0*/  IADD3 R0, RZ, -R3, RZ ;  /* 0x80000003ff007210 */ /* 0x002fc60007ffe0ff */
[----:B------:R-:W-:Y:S02]  /*08e0*/  IMAD.MOV.U32 R4, RZ, RZ, R2 ;  /* 0x000000ffff047224 */ /* 0x000fe400078e0002 */
[----:B------:R-:W-:Y:S01]  /*08f0*/  IMAD.MOV.U32 R2, RZ, RZ, R0 ;  /* 0x000000ffff027224 */ /* 0x000fe200078e0000 */
[----:B------:R-:W-:Y:S01]  /*0900*/  IABS R0, R9 ;  /* 0x0000000900007213 */ /* 0x000fe20000000000 */
[----:B------:R-:W-:Y:S01]  /*0910*/  @!P0 IMAD.MOV R4, RZ, RZ, -R4 ;  /* 0x000000ffff048224 */ /* 0x000fe200078e0a04 */
[----:B------:R-:W-:Y:S01]  /*0920*/  @!P1 LOP3.LUT R4, RZ, R233, RZ, 0x33, !PT ;  /* 0x000000e9ff049212 */ /* 0x000fe200078e33ff */
[----:B------:R-:W-:Y:S01]  /*0930*/  IMAD R5, R2, R8, RZ ;  /* 0x0000000802057224 */ /* 0x000fe200078e02ff */
[----:B------:R-:W-:Y:S01]  /*0940*/  MOV R2, RZ ;  /* 0x000000ff00027202 */ /* 0x000fe20000000f00 */
[----:B------:R-:W-:Y:S01]  /*0950*/  IMAD.MOV R6, RZ, RZ, -R0 ;  /* 0x000000ffff067224 */ /* 0x000fe200078e0a00 */
[----:B------:R-:W-:-:S03]  /*0960*/  IABS R7, R4 ;  /* 0x0000000400077213 */ /* 0x000fc60000000000 */
[----:B------:R-:W-:-:S04]  /*0970*/  IMAD.HI.U32 R0, R3, R5, R2 ;  /* 0x0000000503007227 */ /* 0x000fc800078e0002 */
[----:B------:R-:W-:Y:S02]  /*0980*/  IMAD.MOV.U32 R2, RZ, RZ, R7 ;  /* 0x000000ffff027224 */ /* 0x000fe400078e0007 */
[----:B------:R-:W-:Y:S02]  /*0990*/  IMAD.MOV.U32 R3, RZ, RZ, R6 ;  /* 0x000000ffff037224 */ /* 0x000fe400078e0006 */
[----:B------:R-:W-:-:S04]  /*09a0*/  IMAD.HI.U32 R0, R0, R2, RZ ;  /* 0x0000000200007227 */ /* 0x000fc800078e00ff */
[----:B------:R-:W-:Y:S02]  /*09b0*/  IMAD R2, R0, R3, R2 ;  /* 0x0000000300027224 */ /* 0x000fe400078e0202 */
[----:B------:R-:W-:-:S03]  /*09c0*/  IMAD.MOV R5, RZ, RZ, -R4 ;  /* 0x000000ffff057224 */ /* 0x000fc600078e0a04 */
        /* <DEDUP_REMOVED lines=8> */
[----:B------:R-:W-:Y:S02]  /*0a50*/  @!P0 IADD3 R0, -R0, RZ, RZ ;  /* 0x000000ff00008210 */ /* 0x000fe40007ffe1ff */
[----:B------:R-:W-:-:S05]  /*0a60*/  @!P1 LOP3.LUT R0, RZ, R9, RZ, 0x33, !PT ;  /* 0x00000009ff009212 */ /* 0x000fca00078e33ff */
[----:B------:R-:W-:-:S04]  /*0a70*/  IMAD.MOV R2, RZ, RZ, -R0 ;  /* 0x000000ffff027224 */ /* 0x000fc800078e0a00 */
[C---:B------:R-:W-:Y:S01]  /*0a80*/  IMAD R3, R9.reuse, R2, R4 ;  /* 0x0000000209037224 */ /* 0x040fe200078e0204 */
[----:B------:R-:W-:Y:S01]  /*0a90*/  LEA R2, R9, R0, 0x18 ;  /* 0x0000000009027211 */ /* 0x000fe200078ec0ff */
[----:B------:R-:W-:-:S04]  /*0aa0*/  IMAD R0, R233, R5, R11 ;  /* 0x00000005e9007224 */ /* 0x000fc800078e020b */
[----:B------:R-:W-:Y:S01]  /*0ab0*/  IMAD R234, R3, 0x10000, R2 ;  /* 0x0001000003ea7824 */ /* 0x000fe200078e0202 */
[----:B------:R-:W-:Y:S05]  /*0ac0*/  BRA `(.L_x_404) ;  /* 0x0000044000007947 */ /* 0x000fea0003800000 */
.L_x_403:
[----:B------:R-:W-:-:S04]  /*0ad0*/  IMAD.MOV.U32 R2, RZ, RZ, 0x4 ;  /* 0x00000004ff027424 */ /* 0x000fc800078e00ff */
[----:B----4-:R-:W-:-:S05]  /*0ae0*/  IMAD.WIDE R2, R235, R2, c[0x0][0x590] ;  /* 0x00016400eb027625 */ /* 0x010fca00078e0202 */
[----:B------:R-:W3:Y:S02]  /*0af0*/  LDG.E R7, [R2.64] ;  /* 0x0000000602077981 */ /* 0x000ee4000c1e1900 */
[----:B--23--:R-:W-:-:S05]  /*0b00*/  IMAD R9, R7, R233, RZ ;  /* 0x000000e907097224 */ /* 0x00cfca00078e02ff */
[-C--:B------:R-:W-:Y:S02]  /*0b10*/  IABS R0, R9.reuse ;  /* 0x0000000900007213 */ /* 0x080fe40000000000 */
[----:B------:R-:W-:-:S03]  /*0b20*/  IABS R8, R9 ;  /* 0x0000000900087213 */ /* 0x000fc60000000000 */
[----:B------:R-:W-:-:S04]  /*0b30*/  IMAD.MOV.U32 R6, RZ, RZ, R0 ;  /* 0x000000ffff067224 */ /* 0x000fc800078e0000 */
[----:B------:R-:W1:Y:S08]  /*0b40*/  I2F.RP R2, R6 ;  /* 0x0000000600027306 */ /* 0x000e700000209400 */
[----:B-1----:R-:W1:Y:S02]  /*0b50*/  MUFU.RCP R2, R2 ;  /* 0x0000000200027308 */ /* 0x002e640000001000 */
[----:B-1----:R-:W-:-:S06]  /*0b60*/  IADD3 R2, R2, 0xffffffe, RZ ;  /* 0x0ffffffe02027810 */ /* 0x002fcc0007ffe0ff */
[----:B------:R-:W1:Y:S02]  /*0b70*/  F2I.FTZ.U32.TRUNC.NTZ R3, R2 ;  /* 0x0000000200037305 */ /* 0x000e64000021f000 */
[----:B-1----:R-:W-:-:S04]  /*0b80*/  IMAD.MOV R0, RZ, RZ, -R3 ;  /* 0x000000ffff007224 */ /* 0x002fc800078e0a03 */
[----:B------:R-:W-:Y:S01]  /*0b90*/  IMAD.MOV.U32 R2, RZ, RZ, R0 ;  /* 0x000000ffff027224 */ /* 0x000fe200078e0000 */
[----:B------:R-:W-:-:S03]  /*0ba0*/  IABS R0, R11 ;  /* 0x0000000b00007213 */ /* 0x000fc60000000000 */
[----:B------:R-:W-:Y:S01]  /*0bb0*/  IMAD R4, R2, R6, RZ ;  /* 0x0000000602047224 */ /* 0x000fe200078e02ff */
[----:B------:R-:W-:Y:S01]  /*0bc0*/  MOV R5, R0 ;  /* 0x0000000000057202 */ /* 0x000fe20000000f00 */
[----:B------:R-:W-:-:S04]  /*0bd0*/  IMAD.MOV.U32 R2, RZ, RZ, RZ ;  /* 0x000000ffff027224 */ /* 0x000fc800078e00ff */
[----:B------:R-:W-:-:S04]  /*0be0*/  IMAD.HI.U32 R0, R3, R4, R2 ;  /* 0x0000000403007227 */ /* 0x000fc800078e0002 */
[----:B------:R-:W-:Y:S02]  /*0bf0*/  IMAD.MOV R2, RZ, RZ, -R8 ;  /* 0x000000ffff027224 */ /* 0x000fe400078e0a08 */
[----:B------:R-:W-:-:S04]  /*0c00*/  IMAD.HI.U32 R0, R0, R5, RZ ;  /* 0x0000000500007227 */ /* 0x000fc800078e00ff */
[----:B------:R-:W-:-:S05]  /*0c10*/  IMAD R2, R0, R2, R5 ;  /* 0x0000000200027224 */ /* 0x000fca00078e0205 */
[----:B------:R-:W-:-:S13]  /*0c20*/  ISETP.GT.U32.AND P1, PT, R6, R2, PT ;  /* 0x000000020600720c */ /* 0x000fda0003f24070 */
[----:B------:R-:W-:Y:S01]  /*0c30*/  @!P1 IMAD.IADD R2, R2, 0x1, -R6 ;  /* 0x0000000102029824 */ /* 0x000fe200078e0a06 */
[----:B------:R-:W-:Y:S02]  /*0c40*/  @!P1 IADD3 R0, R0, 0x1, RZ ;  /* 0x0000000100009810 */ /* 0x000fe40007ffe0ff */
[----:B------:R-:W-:Y:S02]  /*0c50*/  ISETP.NE.AND P1, PT, R9, RZ, PT ;  /* 0x000000ff0900720c */ /* 0x000fe40003f25270 */
[----:B------:R-:W-:Y:S02]  /*0c60*/  ISETP.GE.U32.AND P2, PT, R2, R6, PT ;  /* 0x000000060200720c */ /* 0x000fe40003f46070 */
[----:B------:R-:W-:-:S04]  /*0c70*/  LOP3.LUT R2, R11, R9, RZ, 0x3c, !PT ;  /* 0x000000090b027212 */ /* 0x000fc800078e3cff */
[----:B------:R-:W-:-:S07]  /*0c80*/  ISETP.GE.AND P0, PT, R2, RZ, PT ;  /* 0x000000ff0200720c */ /* 0x000fce0003f06270 */
[----:B------:R-:W-:-:S04]  /*0c90*/  @P2 IADD3 R0, R0, 0x1, RZ ;  /* 0x0000000100002810 */ /* 0x000fc80007ffe0ff */
[----:B------:R-:W-:-:S05]  /*0ca0*/  MOV R4, R0 ;  /* 0x0000000000047202 */ /* 0x000fca0000000f00 */
[----:B------:R-:W-:Y:S01]  /*0cb0*/  @!P0 IMAD.MOV R4, RZ, RZ, -R4 ;  /* 0x000000ffff048224 */ /* 0x000fe200078e0a04 */
[----:B------:R-:W-:-:S05]  /*0cc0*/  @!P1 LOP3.LUT R4, RZ, R9, RZ, 0x33, !PT ;  /* 0x00000009ff049212 */ /* 0x000fca00078e33ff */
[----:B------:R-:W-:-:S05]  /*0cd0*/  IMAD R10, R7, R4, RZ ;  /* 0x00000004070a7224 */ /* 0x000fca00078e02ff */
[----:B------:R-:W-:-:S04]  /*0ce0*/  IADD3 R0, -R10, c[0x0][0x538], RZ ;  /* 0x00014e000a007a10 */ /* 0x000fc80007ffe1ff */
[----:B------:R-:W-:-:S04]  /*0cf0*/  IMNMX R6, R7, R0, PT ;  /* 0x0000000007067217 */ /* 0x000fc80003800200 */
[----:B------:R-:W-:-:S05]  /*0d00*/  IABS R0, R6 ;  /* 0x0000000600007213 */ /* 0x000fca0000000000 */
[----:B------:R-:W-:-:S04]  /*0d10*/  IMAD.MOV.U32 R5, RZ, RZ, R0 ;  /* 0x000000ffff057224 */ /* 0x000fc800078e0000 */
[----:B------:R-:W1:Y:S08]  /*0d20*/  I2F.RP R2, R5 ;  /* 0x0000000500027306 */ /* 0x000e700000209400 */
[----:B-1----:R-:W1:Y:S02]  /*0d30*/  MUFU.RCP R2, R2 ;  /* 0x0000000200027308 */ /* 0x002e640000001000 */
[----:B-1----:R-:W-:-:S06]  /*0d40*/  IADD3 R2, R2, 0xffffffe, RZ ;  /* 0x0ffffffe02027810 */ /* 0x002fcc0007ffe0ff */
[----:B------:R1:W2:Y:S02]  /*0d50*/  F2I.FTZ.U32.TRUNC.NTZ R3, R2 ;  /* 0x0000000200037305 */ /* 0x0002a4000021f000 */
[----:B-1----:R-:W-:Y:S01]  /*0d60*/  IMAD.MOV R2, RZ, RZ, -R4 ;  /* 0x000000ffff027224 */ /* 0x002fe200078e0a04 */
[----:B--2---:R-:W-:-:S03]  /*0d70*/  IADD3 R0, RZ, -R3, RZ ;  /* 0x80000003ff007210 */ /* 0x004fc60007ffe0ff */
[----:B------:R-:W-:Y:S01]  /*0d80*/  IMAD R8, R9, R2, R11 ;  /* 0x0000000209087224 */ /* 0x000fe200078e020b */
[----:B------:R-:W-:Y:S01]  /*0d90*/  IABS R9, R6 ;  /* 0x0000000600097213 */ /* 0x000fe20000000000 */
[----:B------:R-:W-:-:S03]  /*0da0*/  IMAD.MOV.U32 R2, RZ, RZ, R0 ;  /* 0x000000ffff027224 */ /* 0x000fc600078e0000 */
[----:B------:R-:W-:Y:S01]  /*0db0*/  IABS R0, R8 ;  /* 0x0000000800007213 */ /* 0x000fe20000000000 */
[----:B------:R-:W-:Y:S02]  /*0dc0*/  IMAD R7, R2, R5, RZ ;  /* 0x0000000502077224 */ /* 0x000fe400078e02ff */
[----:B------:R-:W-:Y:S02]  /*0dd0*/  IMAD.MOV.U32 R2, RZ, RZ, RZ ;  /* 0x000000ffff027224 */ /* 0x000fe400078e00ff */
[----:B------:R-:W-:Y:S01]  /*0de0*/  IMAD.MOV.U32 R4, RZ, RZ, R0 ;  /* 0x000000ffff047224 */ /* 0x000fe200078e0000 */
[----:B------:R-:W-:Y:S01]  /*0df0*/  IADD3 R0, RZ, -R9, RZ ;  /* 0x80000009ff007210 */ /* 0x000fe20007ffe0ff */
[----:B------:R-:W-:-:S04]  /*0e00*/  IMAD.HI.U32 R3, R3, R7, R2 ;  /* 0x0000000703037227 */ /* 0x000fc800078e0002 */
[----:B------:R-:W-:Y:S02]  /*0e10*/  IMAD.MOV.U32 R2, RZ, RZ, R0 ;  /* 0x000000ffff027224 */ /* 0x000fe400078e0000 */
[----:B------:R-:W-:Y:S01]  /*0e20*/  IMAD.HI.U32 R0, R3, R4, RZ ;  /* 0x0000000403007227 */ /* 0x000fe200078e00ff */
[----:B------:R-:W-:-:S03]  /*0e30*/  IADD3 R3, R10, 0x1000000, R8 ;  /* 0x010000000a037810 */ /* 0x000fc60007ffe008 */
[----:B------:R-:W-:-:S05]  /*0e40*/  IMAD R2, R0, R2, R4 ;  /* 0x0000000200027224 */ /* 0x000fca00078e0204 */
[----:B------:R-:W-:-:S13]  /*0e50*/  ISETP.GT.U32.AND P1, PT, R5, R2, PT ;  /* 0x000000020500720c */ /* 0x000fda0003f24070 */
[----:B------:R-:W-:Y:S01]  /*0e60*/  @!P1 IMAD.IADD R2, R2, 0x1, -R5 ;  /* 0x0000000102029824 */ /* 0x000fe200078e0a05 */
[----:B------:R-:W-:Y:S02]  /*0e70*/  @!P1 IADD3 R0, R0, 0x1, RZ ;  /* 0x0000000100009810 */ /* 0x000fe40007ffe0ff */
[----:B------:R-:W-:Y:S02]  /*0e80*/  ISETP.NE.AND P1, PT, R6, RZ, PT ;  /* 0x000000ff0600720c */ /* 0x000fe40003f25270 */
[----:B------:R-:W-:Y:S02]  /*0e90*/  ISETP.GE.U32.AND P2, PT, R2, R5, PT ;  /* 0x000000050200720c */ /* 0x000fe40003f46070 */
[----:B------:R-:W-:-:S04]  /*0ea0*/  LOP3.LUT R2, R8, R6, RZ, 0x3c, !PT ;  /* 0x0000000608027212 */ /* 0x000fc800078e3cff */
[----:B------:R-:W-:Y:S01]  /*0eb0*/  ISETP.GE.AND P0, PT, R2, RZ, PT ;  /* 0x000000ff0200720c */ /* 0x000fe20003f06270 */
[----:B------:R-:W-:-:S06]  /*0ec0*/  IMAD.MOV R2, RZ, RZ, -R6 ;  /* 0x000000ffff027224 */ /* 0x000fcc00078e0a06 */
[----:B------:R-:W-:-:S06]  /*0ed0*/  @P2 IADD3 R0, R0, 0x1, RZ ;  /* 0x0000000100002810 */ /* 0x000fcc0007ffe0ff */
[----:B------:R-:W-:Y:S02]  /*0ee0*/  @!P0 IADD3 R0, -R0, RZ, RZ ;  /* 0x000000ff00008210 */ /* 0x000fe40007ffe1ff */
[----:B------:R-:W-:-:S05]  /*0ef0*/  @!P1 LOP3.LUT R0, RZ, R6, RZ, 0x33, !PT ;  /* 0x00000006ff009212 */ /* 0x000fca00078e33ff */
[----:B------:R-:W-:Y:S02]  /*0f00*/  IMAD R234, R0, R2, R3 ;  /* 0x0000000200ea7224 */ /* 0x000fe400078e0203 */
.L_x_404:
[----:B------:R-:W-:Y:S05]  /*0f10*/  BSYNC B0 ;  /* 0x0000000000007941 */ /* 0x000fea0003800000 */
.L_x_402:
[----:B------:R-:W-:-:S04]  /*0f20*/  LOP3.LUT R0, RZ, R0, RZ, 0x33, !PT ;  /* 0x00000000ff007212 */ /* 0x000fc800078e33ff */
[----:B------:R-:W-:Y:S01]  /*0f30*/  IADD3 R233, R0, R233, RZ ;  /* 0x000000e900e97210 */ /* 0x000fe20007ffe0ff */
[----:B------:R-:W-:Y:S05]  /*0f40*/  BRA `(.L_x_405) ;  /* 0x0000004000007947 */ /* 0x000fea0003800000 */
.L_x_393:
[----:B--2---:R-:W-:Y:S01]  /*0f50*/  IMAD.MOV.U32 R233, RZ, RZ, RZ ;  /* 0x000000ffffe97224 */ /* 0x004fe200078e00ff */
[----:B------:R-:W-:Y:S01]  /*0f60*/  MOV R234, RZ ;  /* 0x000000ff00ea7202 */ /* 0x000fe20000000f00 */
[----:B------:R-:W-:Y:S01]  /*0f70*/  IMAD.U32 R232, RZ, RZ, UR4 ;  /* 0x00000004ffe87e24 */ /* 0x000fe2000f8e00ff */
[----:B------:R-:W-:Y:S02]  /*0f80*/  MOV R235, c[0x0][0x53c] ;  /* 0x00014f0000eb7a02 */ /* 0x000fe40000000f00 */
.L_x_405:
[----:B------:R-:W-:Y:S01]  /*0f90*/  ISETP.NE.AND P0, PT, R12, RZ, PT ;  /* 0x000000ff0c00720c */ /* 0x000fe20003f05270 */
[----:B------:R-:W-:-:S12]  /*0fa0*/  WARPSYNC 0xffffffff ;  /* 0xffffffff00007948 */ /* 0x000fd80003800000 */
[----:B------:R1:W-:Y:S04]  /*0fb0*/  @!P0 STS.128 [0x18100], R232 ;  /* 0x018100e8ff008388 */ /* 0x0003e80000000c00 */
[----:B------:R-:W-:Y:S06]  /*0fc0*/  BAR.ARV 0x5, 0x100 ;  /* 0x0144000000007b1d */ /* 0x000fec0000002000 */
.L_x_391:
[----:B-12---:R-:W-:-:S13]  /*0fd0*/  ISETP.GE.AND P0, PT, R235, c[0x0][0x53c], PT ;  /* 0x00014f00eb007a0c */ /* 0x006fda0003f06270 */
[----:B------:R-:W-:Y:S05]  /*0fe0*/  @P0 EXIT ;  /* 0x000000000000094d */ /* 0x000fea0003800000 */
[----:B------:R-:W1:Y:S02]  /*0ff0*/  S2R R16, SR_TID.X ;  /* 0x0000000000107919 */ /* 0x000e640000002100 */
[----:B-1----:R-:W-:-:S04]  /*1000*/  SHF.R.S32.HI R8, RZ, 0x1f, R16 ;  /* 0x0000001fff087819 */ /* 0x002fc80000011410 */
[CC--:B------:R-:W-:Y:S02]  /*1010*/  LEA.HI R2, R8.reuse, R16.reuse, RZ, 0x4 ;  /* 0x0000001008027211 */ /* 0x0c0fe400078f20ff */
[----:B------:R-:W-:Y:S02]  /*1020*/  LEA.HI R7, R8, R16, RZ, 0x3 ;  /* 0x0000001008077211 */ /* 0x000fe400078f18ff */
[----:B------:R-:W-:Y:S02]  /*1030*/  SHF.R.S32.HI R3, RZ, 0x4, R2 ;  /* 0x00000004ff037819 */ /* 0x000fe40000011402 */
[----:B------:R-:W-:Y:S02]  /*1040*/  LOP3.LUT R10, R7, 0xfffffff8, RZ, 0xc0, !PT ;  /* 0xfffffff8070a7812 */ /* 0x000fe400078ec0ff */
[----:B------:R-:W-:Y:S02]  /*1050*/  LEA.HI R0, R2, R3, RZ, 0x1 ;  /* 0x0000000302007211 */ /* 0x000fe400078f08ff */
[----:B------:R-:W-:Y:S01]  /*1060*/  SHF.R.S32.HI R18, RZ, 0x3, R7 ;  /* 0x00000003ff127819 */ /* 0x000fe20000011407 */
[----:B------:R-:W-:Y:S01]  /*1070*/  IMAD.IADD R10, R16, 0x1, -R10 ;  /* 0x00000001100a7824 */ /* 0x000fe200078e0a0a */
[----:B------:R-:W-:-:S02]  /*1080*/  LOP3.LUT R0, R0, 0xfffffffe, RZ, 0xc0, !PT ;  /* 0xfffffffe00007812 */ /* 0x000fc400078ec0ff */
[----:B------:R-:W-:Y:S01]  /*1090*/  LEA.HI R12, R8, R16, RZ, 0x2 ;  /* 0x00000010080c7211 */ /* 0x000fe200078f10ff */
[----:B------:R-:W-:Y:S02]  /*10a0*/  IMAD.SHL.U32 R4, R18, 0x40, RZ ;  /* 0x0000004012047824 */ /* 0x000fe400078e00ff */
[----:B------:R-:W-:Y:S01]  /*10b0*/  IMAD.IADD R14, R3, 0x1, -R0 ;  /* 0x00000001030e7824 */ /* 0x000fe200078e0a00 */
[----:B------:R-:W-:Y:S01]  /*10c0*/  LOP3.LUT R0, R2, 0xfffffff0, RZ, 0xc0, !PT ;  /* 0xfffffff002007812 */ /* 0x000fe200078ec0ff */
[C---:B------:R-:W-:Y:S01]  /*10d0*/  IMAD.SHL.U32 R230, R10.reuse, 0x8, RZ ;  /* 0x000000080ae67824 */ /* 0x040fe200078e00ff */
[--C-:B------:R-:W-:Y:S01]  /*10e0*/  SHF.R.S32.HI R9, RZ, 0x2, R12.reuse ;  /* 0x00000002ff097819 */ /* 0x100fe2000001140c */
[----:B------:R-:W-:Y:S01]  /*10f0*/  IMAD.SHL.U32 R6, R10, 0x40, RZ ;  /* 0x000000400a067824 */ /* 0x000fe200078e00ff */
[----:B------:R-:W-:Y:S01]  /*1100*/  SHF.R.S32.HI R3, RZ, 0x1f, R12 ;  /* 0x0000001fff037819 */ /* 0x000fe2000001140c */
[----:B------:R-:W-:Y:S01]  /*1110*/  IMAD.IADD R2, R16, 0x1, -R0 ;  /* 0x0000000110027824 */ /* 0x000fe200078e0a00 */
[----:B------:R-:W-:-:S02]  /*1120*/  LOP3.LUT R0, R4, 0x1c0, RZ, 0xc0, !PT ;  /* 0x000001c004007812 */ /* 0x000fc400078ec0ff */
[----:B------:R-:W-:Y:S02]  /*1130*/  LEA.HI R3, R3, R9, RZ, 0x3 ;  /* 0x0000000903037211 */ /* 0x000fe400078f18ff */
[----:B------:R-:W-:Y:S02]  /*1140*/  SHF.R.S32.HI R13, RZ, 0x1f, R2 ;  /* 0x0000001fff0d7819 */ /* 0x000fe40000011402 */
[----:B------:R-:W-:Y:S02]  /*1150*/  LOP3.LUT R4, R3, 0xfffffff8, RZ, 0xc0, !PT ;  /* 0xfffffff803047812 */ /* 0x000fe400078ec0ff */
[----:B------:R-:W-:Y:S02]  /*1160*/  LOP3.LUT R5, R0, 0x38, R230, 0xf8, !PT ;  /* 0x0000003800057812 */ /* 0x000fe400078ef8e6 */
[----:B------:R-:W-:Y:S01]  /*1170*/  SHF.R.U32.HI R3, RZ, 0x3, R0 ;  /* 0x00000003ff037819 */ /* 0x000fe20000011600 */
[----:B------:R-:W-:Y:S01]  /*1180*/  IMAD.IADD R9, R9, 0x1, -R4 ;  /* 0x0000000109097824 */ /* 0x000fe200078e0a04 */
[----:B------:R-:W-:-:S02]  /*1190*/  LOP3.LUT R0, R6, 0x1c0, RZ, 0xc0, !PT ;  /* 0x000001c006007812 */ /* 0x000fc400078ec0ff */
[----:B------:R-:W-:Y:S02]  /*11a0*/  LEA.HI R13, R13, R2, RZ, 0x3 ;  /* 0x000000020d0d7211 */ /* 0x000fe400078f18ff */
[----:B------:R-:W-:Y:S02]  /*11b0*/  LOP3.LUT R5, R5, R3, RZ, 0x3c, !PT ;  /* 0x0000000305057212 */ /* 0x000fe400078e3cff */
[----:B------:R-:W-:Y:S02]  /*11c0*/  LOP3.LUT R3, R0, 0x8, R7, 0xf8, !PT ;  /* 0x0000000800037812 */ /* 0x000fe400078ef807 */
[----:B------:R-:W-:Y:S02]  /*11d0*/  SHF.R.U32.HI R0, RZ, 0x3, R0 ;  /* 0x00000003ff007819 */ /* 0x000fe40000011600 */
[----:B------:R-:W-:Y:S02]  /*11e0*/  LOP3.LUT R4, R13, 0xfffffff8, RZ, 0xc0, !PT ;  /* 0xfffffff80d047812 */ /* 0x000fe400078ec0ff */
[----:B------:R-:W-:-:S02]  /*11f0*/  LEA.HI R6, R8, R16, RZ, 0x5 ;  /* 0x0000001008067211 */ /* 0x000fc400078f28ff */
[----:B------:R-:W-:Y:S01]  /*1200*/  LOP3.LUT R15, R3, R0, RZ, 0x3c, !PT ;  /* 0x00000000030f7212 */ /* 0x000fe200078e3cff */
[----:B------:R-:W-:Y:S01]  /*1210*/  IMAD.IADD R11, R2, 0x1, -R4 ;  /* 0x00000001020b7824 */ /* 0x000fe200078e0a04 */
[----:B------:R-:W-:Y:S02]  /*1220*/  LEA.HI R7, R8, R16, RZ, 0x6 ;  /* 0x0000001008077211 */ /* 0x000fe400078f30ff */
[----:B------:R-:W-:Y:S02]  /*1230*/  LOP3.LUT R0, R6, 0xffffffe0, RZ, 0xc0, !PT ;  /* 0xffffffe006007812 */ /* 0x000fe400078ec0ff */
[--C-:B------:R-:W-:Y:S01]  /*1240*/  SHF.R.S32.HI R8, RZ, 0x5, R6.reuse ;  /* 0x00000005ff087819 */ /* 0x100fe20000011406 */
[----:B------:R-:W-:Y:S01]  /*1250*/  IMAD.SHL.U32 R4, R7, 0x8, RZ ;  /* 0x0000000807047824 */ /* 0x000fe200078e00ff */
[----:B------:R-:W-:Y:S01]  /*1260*/  SHF.R.S32.HI R2, RZ, 0x1f, R6 ;  /* 0x0000001fff027819 */ /* 0x000fe20000011406 */
[----:B------:R-:W-:Y:S01]  /*1270*/  IMAD.IADD R17, R16, 0x1, -R0 ;  /* 0x0000000110117824 */ /* 0x000fe200078e0a00 */
[----:B------:R-:W-:-:S02]  /*1280*/  LOP3.LUT R3, R12, 0xfffffffc, RZ, 0xc0, !PT ;  /* 0xfffffffc0c037812 */ /* 0x000fc400078ec0ff */
[----:B------:R-:W-:Y:S01]  /*1290*/  LEA.HI R0, R2, R8, RZ, 0x3 ;  /* 0x0000000802007211 */ /* 0x000fe200078f18ff */
[----:B------:R-:W-:Y:S01]  /*12a0*/  IMAD.SHL.U32 R2, R11, 0x40, RZ ;  /* 0x000000400b027824 */ /* 0x000fe200078e00ff */
[----:B------:R-:W-:Y:S01]  /*12b0*/  LOP3.LUT R205, R5, 0x7ffffe00, R4, 0xf8, !PT ;  /* 0x7ffffe0005cd7812 */ /* 0x000fe200078ef804 */
[----:B------:R-:W-:Y:S01]  /*12c0*/  IMAD.SHL.U32 R5, R14, 0x8, RZ ;  /* 0x000000080e057824 */ /* 0x000fe200078e00ff */
[----:B------:R-:W-:Y:S01]  /*12d0*/  SHF.R.S32.HI R12, RZ, 0x1f, R17 ;  /* 0x0000001fff0c7819 */ /* 0x000fe20000011411 */
[----:B------:R-:W-:Y:S01]  /*12e0*/  IMAD.IADD R7, R16, 0x1, -R3 ;  /* 0x0000000110077824 */ /* 0x000fe200078e0a03 */
[----:B------:R-:W-:Y:S01]  /*12f0*/  LOP3.LUT R2, R2, 0x1c0, RZ, 0xc0, !PT ;  /* 0x000001c002027812 */ /* 0x000fe200078ec0ff */
[----:B------:R-:W-:Y:S01]  /*1300*/  IMAD.SHL.U32 R205, R205, 0x2, RZ ;  /* 0x00000002cdcd7824 */ /* 0x000fe200078e00ff */
[----:B------:R-:W-:Y:S02]  /*1310*/  LOP3.LUT R0, R0, 0xffffff8, RZ, 0xc0, !PT ;  /* 0x0ffffff800007812 */ /* 0x000fe400078ec0ff */
[----:B------:R-:W-:-:S02]  /*1320*/  LOP3.LUT R5, R2, 0x8, R5, 0xf8, !PT ;  /* 0x0000000802057812 */ /* 0x000fc400078ef805 */
[----:B------:R-:W-:Y:S01]  /*1330*/  SHF.R.U32.HI R2, RZ, 0x3, R2 ;  /* 0x00000003ff027819 */ /* 0x000fe20000011602 */
[----:B------:R-:W-:Y:S01]  /*1340*/  IMAD.IADD R3, R8, 0x1, -R0 ;  /* 0x0000000108037824 */ /* 0x000fe200078e0a00 */
[----:B------:R-:W-:Y:S02]  /*1350*/  LEA.HI R12, R12, R17, RZ, 0x2 ;  /* 0x000000110c0c7211 */ /* 0x000fe400078f10ff */
[----:B------:R-:W-:Y:S01]  /*1360*/  LOP3.LUT R6, R5, R2, RZ, 0x3c, !PT ;  /* 0x0000000205067212 */ /* 0x000fe200078e3cff */
[C---:B------:R-:W-:Y:S01]  /*1370*/  IMAD.SHL.U32 R2, R9.reuse, 0x40, RZ ;  /* 0x0000004009027824 */ /* 0x040fe200078e00ff */
[----:B------:R-:W-:Y:S02]  /*1380*/  SHF.R.S32.HI R0, RZ, 0x2, R12 ;  /* 0x00000002ff007819 */ /* 0x000fe4000001140c */
[----:B------:R-:W-:Y:S02]  /*1390*/  LOP3.LUT R4, R9, 0x1, RZ, 0xc0, !PT ;  /* 0x0000000109047812 */ /* 0x000fe400078ec0ff */
[----:B------:R-:W-:Y:S01]  /*13a0*/  LOP3.LUT R2, R2, 0x1c0, RZ, 0xc0, !PT ;  /* 0x000001c002027812 */ /* 0x000fe200078ec0ff */
[----:B------:R-:W-:Y:S01]  /*13b0*/  IMAD R16, R3, 0x10, R0 ;  /* 0x0000001003107824 */ /* 0x000fe200078e0200 */
[----:B------:R-:W-:Y:S01]  /*13c0*/  ISETP.NE.U32.AND P0, PT, R4, 0x1, PT ;  /* 0x000000010400780c */ /* 0x000fe20003f05070 */
[----:B------:R-:W-:Y:S01]  /*13d0*/  IMAD.SHL.U32 R4, R8, 0x400, RZ ;  /* 0x0000040008047824 */ /* 0x000fe200078e00ff */
[----:B------:R-:W-:Y:S01]  /*13e0*/  LEA.HI R2, R2, R2, RZ, 0x1d ;  /* 0x0000000202027211 */ /* 0x000fe200078fe8ff */
[----:B------:R-:W-:Y:S01]  /*13f0*/  IMAD.SHL.U32 R3, R13, 0x40, RZ ;  /* 0x000000400d037824 */ /* 0x000fe200078e00ff */
[C---:B------:R-:W-:Y:S01]  /*1400*/  LEA.HI R0, R7.reuse, R7, RZ, 0x1 ;  /* 0x0000000707007211 */ /* 0x040fe200078f08ff */
[----:B------:R-:W-:Y:S01]  /*1410*/  IMAD R5, R7, 0x2, R4 ;  /* 0x0000000207057824 */ /* 0x000fe200078e0204 */
[----:B------:R-:W-:Y:S01]  /*1420*/  STL [R1+0x3c], R16 ;  /* 0x00003c1001007387 */ /* 0x000fe20000100800 */
[----:B------:R-:W-:-:S02]  /*1430*/  IADD3 R229, R230, 0x40, RZ ;  /* 0x00000040e6e57810 */ /* 0x000fc40007ffe0ff */
[----:B------:R-:W-:Y:S01]  /*1440*/  LOP3.LUT R3, R3, 0xfffffe00, RZ, 0xc0, !PT ;  /* 0xfffffe0003037812 */ /* 0x000fe200078ec0ff */
[----:B------:R-:W-:Y:S01]  /*1450*/  IMAD.IADD R8, R5, 0x1, R2 ;  /* 0x0000000105087824 */ /* 0x000fe200078e0202 */
[----:B------:R-:W-:Y:S02]  /*1460*/  LOP3.LUT R0, R0, 0x1ffffffe, RZ, 0xc0, !PT ;  /* 0x1ffffffe00007812 */ /* 0x000fe400078ec0ff */
[CC--:B------:R-:W-:Y:S02]  /*1470*/  IADD3 R4, R6.reuse, R3.reuse, R4 ;  /* 0x0000000306047210 */ /* 0x0c0fe40007ffe004 */
[----:B------:R-:W-:Y:S01]  /*1480*/  LOP3.LUT R5, R6, R3, RZ, 0xfc, !PT ;  /* 0x0000000306057212 */ /* 0x000fe200078efcff */
[----:B------:R-:W-:Y:S01]  /*1490*/  IMAD R3, R10, 0x20, R18 ;  /* 0x000000200a037824 */ /* 0x000fe200078e0212 */
[----:B------:R-:W-:Y:S01]  /*14a0*/  R2P PR, R9, 0x6 ;  /* 0x0000000609007804 */ /* 0x000fe20000000000 */
[----:B------:R-:W-:Y:S01]  /*14b0*/  IMAD.IADD R237, R7, 0x1, -R0 ;  /* 0x0000000107ed7824 */ /* 0x000fe200078e0a00 */
[----:B------:R-:W-:Y:S01]  /*14c0*/  IADD3 R236, R230, 0x80, RZ ;  /* 0x00000080e6ec7810 */ /* 0x000fe20007ffe0ff */
[----:B------:R-:W-:Y:S01]  /*14d0*/  IMAD R0, R14, 0x200, R15 ;  /* 0x000002000e007824 */ /* 0x000fe200078e020f */
[----:B------:R1:W-:Y:S01]  /*14e0*/  STL [R1+0x34], R3 ;  /* 0x0000340301007387 */ /* 0x0003e20000100800 */
[----:B------:R-:W-:Y:S01]  /*14f0*/  LOP3.LUT P4, RZ, R10, 0x2, RZ, 0xc0, !PT ;  /* 0x000000020aff7812 */ /* 0x000fe2000788c0ff */
[----:B------:R-:W-:Y:S01]  /*1500*/  IMAD.MOV.U32 R9, RZ, RZ, 0x40 ;  /* 0x00000040ff097424 */ /* 0x000fe200078e00ff */
[----:B------:R-:W-:Y:S01]  /*1510*/  SHF.R.S32.HI R7, RZ, 0x1f, R229 ;  /* 0x0000001fff077819 */ /* 0x000fe200000114e5 */
[----:B------:R-:W-:Y:S01]  /*1520*/  IMAD R237, R237, 0x8, R16 ;  /* 0x00000008eded7824 */ /* 0x000fe200078e0210 */
[----:B------:R-:W-:-:S02]  /*1530*/  SHF.R.S32.HI R6, RZ, 0x1f, R236 ;  /* 0x0000001fff067819 */ /* 0x000fc400000114ec */
[C---:B------:R-:W-:Y:S01]  /*1540*/  LOP3.LUT P6, RZ, R11.reuse, 0x2, RZ, 0xc0, !PT ;  /* 0x000000020bff7812 */ /* 0x040fe200078cc0ff */
[----:B------:R2:W-:Y:S01]  /*1550*/  STL [R1+0x4], R7 ;  /* 0x0000040701007387 */ /* 0x0005e20000100800 */
[----:B------:R-:W-:Y:S01]  /*1560*/  LOP3.LUT P5, RZ, R11, 0x4, RZ, 0xc0, !PT ;  /* 0x000000040bff7812 */ /* 0x000fe200078ac0ff */
[----:B------:R-:W-:Y:S01]  /*1570*/  IMAD.MOV.U32 R11, RZ, RZ, 0x20 ;  /* 0x00000020ff0b7424 */ /* 0x000fe200078e00ff */
[----:B------:R-:W-:Y:S01]  /*1580*/  LOP3.LUT P3, RZ, R10, 0x4, RZ, 0xc0, !PT ;  /* 0x000000040aff7812 */ /* 0x000fe2000786c0ff */
[----:B------:R3:W-:Y:S01]  /*1590*/  STL [R1], R6 ;  /* 0x0000000601007387 */ /* 0x0007e20000100800 */
[----:B------:R-:W-:Y:S02]  /*15a0*/  LEA R180, R0, 0x6100, 0x1 ;  /* 0x0000610000b47811 */ /* 0x000fe400078e08ff */
[C---:B------:R-:W-:Y:S02]  /*15b0*/  SEL R2, R9.reuse, 0xffffffc0, !P3 ;  /* 0xffffffc009027807 */ /* 0x040fe40005800000 */
[----:B------:R-:W-:-:S02]  /*15c0*/  SEL R0, R9, 0xffffffc0, !P5 ;  /* 0xffffffc009007807 */ /* 0x000fc40006800000 */
[C---:B------:R-:W-:Y:S01]  /*15d0*/  IADD3 R191, R180.reuse, 0x20, RZ ;  /* 0x00000020b4bf7810 */ /* 0x040fe20007ffe0ff */
[C---:B------:R-:W-:Y:S01]  /*15e0*/  IMAD.IADD R186, R180.reuse, 0x1, R2 ;  /* 0x00000001b4ba7824 */ /* 0x040fe200078e0202 */
[----:B------:R-:W-:Y:S02]  /*15f0*/  @P4 IADD3 R191, R180, -0x20, RZ ;  /* 0xffffffe0b4bf4810 */ /* 0x000fe40007ffe0ff */
[----:B------:R-:W-:Y:S02]  /*1600*/  LEA R187, R4, 0xc100, 0x1 ;  /* 0x0000c10004bb7811 */ /* 0x000fe400078e08ff */
[----:B-1----:R-:W-:Y:S01]  /*1610*/  LOP3.LUT R3, R12, 0x7ffffffc, RZ, 0xc0, !PT ;  /* 0x7ffffffc0c037812 */ /* 0x002fe200078ec0ff */
[----:B------:R-:W-:Y:S01]  /*1620*/  IMAD.IADD R183, R2, 0x1, R191 ;  /* 0x0000000102b77824 */ /* 0x000fe200078e02bf */
[----:B------:R-:W-:Y:S01]  /*1630*/  LEA R181, R5, 0x100, 0x1 ;  /* 0x0000010005b57811 */ /* 0x000fe200078e08ff */
[----:B------:R-:W-:Y:S01]  /*1640*/  IMAD.IADD R190, R187, 0x1, R0 ;  /* 0x00000001bbbe7824 */ /* 0x000fe200078e0200 */
[----:B------:R-:W-:Y:S01]  /*1650*/  SHF.R.S32.HI R231, RZ, 0x1f, R230 ;  /* 0x0000001fffe77819 */ /* 0x000fe200000114e6 */
[----:B------:R-:W-:Y:S01]  /*1660*/  IMAD.IADD R3, R17, 0x1, -R3 ;  /* 0x0000000111037824 */ /* 0x000fe200078e0a03 */
[----:B------:R-:W-:Y:S01]  /*1670*/  IADD3 R202, R191, 0x800, RZ ;  /* 0x00000800bfca7810 */ /* 0x000fe20007ffe0ff */
[----:B------:R-:W-:Y:S01]  /*1680*/  IMAD.IADD R185, R0, 0x1, R181 ;  /* 0x0000000100b97824 */ /* 0x000fe200078e02b5 */
[----:B--2---:R-:W-:Y:S01]  /*1690*/  SEL R7, R11, 0xffffffe0, !P1 ;  /* 0xffffffe00b077807 */ /* 0x004fe20004800000 */
[----:B------:R-:W-:Y:S01]  /*16a0*/  IMAD.SHL.U32 R224, R3, 0x2, RZ ;  /* 0x0000000203e07824 */ /* 0x000fe200078e00ff */
[----:B------:R-:W-:-:S02]  /*16b0*/  SEL R3, R11, 0xffffffe0, !P6 ;  /* 0xffffffe00b037807 */ /* 0x000fc40007000000 */
[----:B---3--:R-:W-:Y:S02]  /*16c0*/  SEL R6, R9, 0xffffffc0, !P2 ;  /* 0xffffffc009067807 */ /* 0x008fe40005000000 */
[C---:B------:R-:W-:Y:S01]  /*16d0*/  IADD3 R10, R224.reuse, 0xa8, RZ ;  /* 0x000000a8e00a7810 */ /* 0x040fe20007ffe0ff */
[----:B------:R-:W-:Y:S01]  /*16e0*/  IMAD.IADD R188, R187, 0x1, R3 ;  /* 0x00000001bbbc7824 */ /* 0x000fe200078e0203 */
[----:B------:R-:W-:Y:S01]  /*16f0*/  IADD3 R9, R224, 0xb8, RZ ;  /* 0x000000b8e0097810 */ /* 0x000fe20007ffe0ff */
[----:B------:R-:W-:Y:S01]  /*1700*/  IMAD.IADD R182, R3, 0x1, R181 ;  /* 0x0000000103b67824 */ /* 0x000fe200078e02b5 */
[----:B------:R-:W-:Y:S01]  /*1710*/  LEA R10, R8, 0x80, 0x1 ;  /* 0x00000080080a7811 */ /* 0x000fe200078e08ff */
[----:B------:R-:W-:Y:S01]  /*1720*/  IMAD.IADD R189, R188, 0x1, R0 ;  /* 0x00000001bcbd7824 */ /* 0x000fe200078e0200 */
[----:B------:R-:W-:Y:S01]  /*1730*/  IADD3 R11, R224, 0xb0, RZ ;  /* 0x000000b0e00b7810 */ /* 0x000fe20007ffe0ff */
[----:B------:R-:W-:Y:S01]  /*1740*/  IMAD.IADD R184, R0, 0x1, R182 ;  /* 0x0000000100b87824 */ /* 0x000fe200078e02b6 */
[----:B------:R-:W-:Y:S01]  /*1750*/  SHF.R.S32.HI R9, RZ, 0x1f, R9 ;  /* 0x0000001fff097819 */ /* 0x000fe20000011409 */
[C---:B------:R-:W-:Y:S01]  /*1760*/  IMAD.IADD R9, R10.reuse, 0x1, R7 ;  /* 0x000000010a097824 */ /* 0x040fe200078e0207 */
[----:B------:R-:W-:Y:S01]  /*1770*/  SHF.R.S32.HI R8, RZ, 0x1f, R11 ;  /* 0x0000001fff087819 */ /* 0x000fe2000001140b */
[C-C-:B------:R-:W-:Y:S01]  /*1780*/  IMAD.IADD R11, R10.reuse, 0x1, R6.reuse ;  /* 0x000000010a0b7824 */ /* 0x140fe200078e0206 */
[C---:B------:R-:W-:Y:S01]  /*1790*/  IADD3 R8, R10.reuse, -0x10, RZ ;  /* 0xfffffff00a087810 */ /* 0x040fe20007ffe0ff */
[----:B------:R-:W-:Y:S01]  /*17a0*/  IMAD.IADD R2, R9, 0x1, R6 ;  /* 0x0000000109027824 */ /* 0x000fe200078e0206 */
[----:B------:R-:W-:Y:S01]  /*17b0*/  @P0 IADD3 R8, R10, 0x10, RZ ;  /* 0x000000100a080810 */ /* 0x000fe20007ffe0ff */
[----:B------:R-:W-:Y:S01]  /*17c0*/  STL [R1+0x14], R10 ;  /* 0x0000140a01007387 */ /* 0x000fe20000100800 */
[----:B------:R-:W-:-:S02]  /*17d0*/  IADD3 R201, R191, 0x1000, RZ ;  /* 0x00001000bfc97810 */ /* 0x000fc40007ffe0ff */
[C---:B------:R-:W-:Y:S01]  /*17e0*/  IADD3 R200, R191.reuse, 0x1800, RZ ;  /* 0x00001800bfc87810 */ /* 0x040fe20007ffe0ff */
[----:B------:R-:W-:Y:S01]  /*17f0*/  STL [R1+0x30], R11 ;  /* 0x0000300b01007387 */ /* 0x000fe20000100800 */
[----:B------:R-:W-:Y:S01]  /*1800*/  IMAD.IADD R4, R6, 0x1, R8 ;  /* 0x0000000106047824 */ /* 0x000fe200078e0208 */
[C---:B------:R-:W-:Y:S02]  /*1810*/  IADD3 R199, R191.reuse, 0x2000, RZ ;  /* 0x00002000bfc77810 */ /* 0x040fe40007ffe0ff */
[----:B------:R-:W-:Y:S01]  /*1820*/  STL [R1+0x20], R9 ;  /* 0x0000200901007387 */ /* 0x000fe20000100800 */
[C---:B------:R-:W-:Y:S02]  /*1830*/  IADD3 R198, R191.reuse, 0x2800, RZ ;  /* 0x00002800bfc67810 */ /* 0x040fe40007ffe0ff */
[C---:B------:R-:W-:Y:S01]  /*1840*/  IADD3 R197, R191.reuse, 0x3000, RZ ;  /* 0x00003000bfc57810 */ /* 0x040fe20007ffe0ff */
[----:B------:R1:W-:Y:S01]  /*1850*/  STL [R1+0x2c], R2 ;  /* 0x00002c0201007387 */ /* 0x0003e20000100800 */
[----:B------:R-:W-:-:S02]  /*1860*/  IADD3 R196, R191, 0x3800, RZ ;  /* 0x00003800bfc47810 */ /* 0x000fc40007ffe0ff */
[C---:B------:R-:W-:Y:S01]  /*1870*/  IADD3 R195, R191.reuse, 0x4000, RZ ;  /* 0x00004000bfc37810 */ /* 0x040fe20007ffe0ff */
[----:B------:R-:W-:Y:S01]  /*1880*/  STL [R1+0x18], R8 ;  /* 0x0000180801007387 */ /* 0x000fe20000100800 */
[C---:B------:R-:W-:Y:S02]  /*1890*/  IADD3 R194, R191.reuse, 0x4800, RZ ;  /* 0x00004800bfc27810 */ /* 0x040fe40007ffe0ff */
[C---:B------:R-:W-:Y:S01]  /*18a0*/  IADD3 R193, R191.reuse, 0x5000, RZ ;  /* 0x00005000bfc17810 */ /* 0x040fe20007ffe0ff */
[----:B------:R-:W-:Y:S01]  /*18b0*/  STL [R1+0x28], R4 ;  /* 0x0000280401007387 */ /* 0x000fe20000100800 */
[----:B------:R-:W-:Y:S01]  /*18c0*/  IADD3 R192, R191, 0x5800, RZ ;  /* 0x00005800bfc07810 */ /* 0x000fe20007ffe0ff */
[----:B-1----:R-:W-:-:S05]  /*18d0*/  IMAD.IADD R2, R7, 0x1, R8 ;  /* 0x0000000107027824 */ /* 0x002fca00078e0208 */
[----:B------:R1:W-:Y:S02]  /*18e0*/  STL [R1+0x1c], R2 ;  /* 0x00001c0201007387 */ /* 0x0003e40000100800 */
[----:B-1----:R-:W-:-:S05]  /*18f0*/  IMAD.IADD R2, R2, 0x1, R6 ;  /* 0x0000000102027824 */ /* 0x002fca00078e0206 */
[----:B------:R1:W-:Y:S02]  /*1900*/  STL [R1+0x24], R2 ;  /* 0x0000240201007387 */ /* 0x0003e40000100800 */
.L_x_534:
[----:B------:R-:W-:Y:S01]  /*1910*/  ISETP.NE.U32.AND P2, PT, RZ, c[0x0][0x370], PT ;  /* 0x0000dc00ff007a0c */ /* 0x000fe20003f45070 */
[----:B------:R-:W-:Y:S01]  /*1920*/  IMAD.MOV.U32 R14, RZ, RZ, 0x4 ;  /* 0x00000004ff0e7424 */ /* 0x000fe200078e00ff */
[----:B------:R-:W-:Y:S01]  /*1930*/  ISETP.NE.U32.AND P1, PT, RZ, c[0x0][0x360], PT ;  /* 0x0000d800ff007a0c */ /* 0x000fe20003f25070 */
[----:B------:R-:W-:Y:S01]  /*1940*/  CS2R R4, SRZ ;  /* 0x0000000000047805 */ /* 0x000fe2000001ff00 */
[----:B------:R-:W-:Y:S01]  /*1950*/  ISETP.NE.AND.EX P2, PT, RZ, c[0x0][0x374], PT, P2 ;  /* 0x0000dd00ff007a0c */ /* 0x000fe20003f45320 */
[----:B------:R-:W-:Y:S01]  /*1960*/  IMAD.MOV.U32 R12, RZ, RZ, RZ ;  /* 0x000000ffff0c7224 */ /* 0x000fe200078e00ff */
[----:B------:R-:W-:Y:S01]  /*1970*/  ISETP.NE.AND.EX P1, PT, RZ, c[0x0][0x364], PT, P1 ;  /* 0x0000d900ff007a0c */ /* 0x000fe20003f25310 */
[CC--:B------:R-:W-:Y:S01]  /*1980*/  IMAD.WIDE R6, R235.reuse, R14.reuse, c[0x0][0x348] ;  /* 0x0000d200eb067625 */ /* 0x0c0fe200078e020e */
[----:B------:R-:W-:Y:S02]  /*1990*/  ISETP.NE.U32.AND P4, PT, RZ, c[0x0][0x348], PT ;  /* 0x0000d200ff007a0c */ /* 0x000fe40003f85070 */
[----:B------:R-:W-:Y:S01]  /*19a0*/  ISETP.NE.U32.AND P0, PT, RZ, c[0x0][0x350], PT ;  /* 0x0000d400ff007a0c */ /* 0x000fe20003f05070 */
[----:B-1----:R-:W-:Y:S01]  /*19b0*/  IMAD.WIDE R2, R235, R14, c[0x0][0x350] ;  /* 0x0000d400eb027625 */ /* 0x002fe200078e020e */
[----:B------:R-:W-:-:S02]  /*19c0*/  ISETP.NE.AND.EX P4, PT, RZ, c[0x0][0x34c], PT, P4 ;  /* 0x0000d300ff007a0c */ /* 0x000fc40003f85340 */
[----:B------:R-:W-:-:S03]  /*19d0*/  ISETP.NE.AND.EX P0, PT, RZ, c[0x0][0x354], PT, P0 ;  /* 0x0000d500ff007a0c */ /* 0x000fc60003f05300 */
[----:B------:R-:W-:-:S04]  /*19e0*/  @P2 IMAD.WIDE R10, R235, R14, c[0x0][0x370] ;  /* 0x0000dc00eb0a2625 */ /* 0x000fc800078e020e */
[----:B------:R-:W-:Y:S01]  /*19f0*/  @P1 IMAD.WIDE R8, R235, R14, c[0x0][0x360] ;  /* 0x0000d800eb081625 */ /* 0x000fe200078e020e */
[----:B------:R1:W5:Y:S04]  /*1a00*/  @P2 LDG.E R4, [R10.64] ;  /* 0x000000060a042981 */ /* 0x000368000c1e1900 */
[----:B------:R1:W5:Y:S04]  /*1a10*/  @P1 LDG.E R226, [R8.64] ;  /* 0x0000000608e21981 */ /* 0x000368000c1e1900 */
[----:B------:R1:W5:Y:S04]  /*1a20*/  @P4 LDG.E R12, [R6.64] ;  /* 0x00000006060c4981 */ /* 0x000368000c1e1900 */
[----:B------:R1:W5:Y:S01]  /*1a30*/  @P0 LDG.E R5, [R2.64] ;  /* 0x0000000602050981 */ /* 0x000362000c1e1900 */
[----:B------:R-:W-:Y:S01]  /*1a40*/  YIELD ;  /* 0x0000000000007946 */ /* 0x000fe20003800000 */
[----:B------:R-:W-:Y:S01]  /*1a50*/  LOP3.LUT R242, R234, 0xffff, RZ, 0xc0, !PT ;  /* 0x0000ffffeaf27812 */ /* 0x000fe200078ec0ff */
[----:B------:R-:W-:Y:S05]  /*1a60*/  @P1 BRA `(.L_x_406) ;  /* 0x0000005000001947 */ /* 0x000fea0003800000 */
[----:B-----5:R-:W-:Y:S01]  /*1a70*/  MOV R226, c[0x0][0x168] ;  /* 0x00005a0000e27a02 */ /* 0x020fe20000000f00 */
[----:B------:R-:W-:Y:S05]  /*1a80*/  @!P4 BRA `(.L_x_406) ;  /* 0x000000300000c947 */ /* 0x000fea0003800000 */
[----:B-1----:R-:W2:Y:S04]  /*1a90*/  LDG.E R8, [R6.64] ;  /* 0x0000000606087981 */ /* 0x002ea8000c1e1900 */
[----:B------:R-:W2:Y:S02]  /*1aa0*/  LDG.E R0, [R6.64+0x4] ;  /* 0x0000040606007981 */ /* 0x000ea4000c1e1900 */
[----:B--2---:R-:W-:-:S02]  /*1ab0*/  IADD3 R226, -R8, R0, RZ ;  /* 0x0000000008e27210 */ /* 0x004fc40007ffe1ff */
.L_x_406:
[----:B------:R-:W-:-:S04]  /*1ac0*/  ISETP.NE.U32.AND P1, PT, RZ, c[0x0][0x368], PT ;  /* 0x0000da00ff007a0c */ /* 0x000fc80003f25070 */
[----:B------:R-:W-:-:S13]  /*1ad0*/  ISETP.NE.AND.EX P1, PT, RZ, c[0x0][0x36c], PT, P1 ;  /* 0x0000db00ff007a0c */ /* 0x000fda0003f25310 */
[----:B------:R-:W-:Y:S05]  /*1ae0*/  @!P1 BRA `(.L_x_407) ;  /* 0x0000003000009947 */ /* 0x000fea0003800000 */
[----:B-1----:R-:W-:-:S05]  /*1af0*/  IMAD.WIDE R2, R235, R14, c[0x0][0x368] ;  /* 0x0000da00eb027625 */ /* 0x002fca00078e020e */
[----:B------:R1:W5:Y:S01]  /*1b00*/  LDG.E R0, [R2.64] ;  /* 0x0000000602007981 */ /* 0x000362000c1e1900 */
[----:B------:R-:W-:Y:S05]  /*1b10*/  BRA `(.L_x_408) ;  /* 0x0000005000007947 */ /* 0x000fea0003800000 */
.L_x_407:
[----:B------:R-:W-:Y:S01]  /*1b20*/  MOV R0, c[0x0][0x1d0] ;  /* 0x0000740000007a02 */ /* 0x000fe20000000f00 */
[----:B------:R-:W-:Y:S05]  /*1b30*/  @!P0 BRA `(.L_x_408) ;  /* 0x0000003000008947 */ /* 0x000fea0003800000 */
[----:B-1----:R-:W2:Y:S04]  /*1b40*/  LDG.E R6, [R2.64] ;  /* 0x0000000602067981 */ /* 0x002ea8000c1e1900 */
[----:B------:R-:W2:Y:S02]  /*1b50*/  LDG.E R0, [R2.64+0x4] ;  /* 0x0000040602007981 */ /* 0x000ea4000c1e1900 */
[----:B--2---:R-:W-:Y:S02]  /*1b60*/  IADD3 R0, -R6, R0, RZ ;  /* 0x0000000006007210 */ /* 0x004fe40007ffe1ff */
.L_x_408:
[----:B-1----:R-:W-:Y:S01]  /*1b70*/  IMAD.MOV.U32 R2, RZ, RZ, c[0x0][0x2c4] ;  /* 0x0000b100ff027624 */ /* 0x002fe200078e00ff */
[----:B-----5:R-:W-:Y:S01]  /*1b80*/  IADD3 R13, R5, R4, RZ ;  /* 0x00000004050d7210 */ /* 0x020fe20007ffe0ff */
[----:B------:R-:W-:-:S02]  /*1b90*/  IMAD.SHL.U32 R228, R233, 0x80, RZ ;  /* 0x00000080e9e47824 */ /* 0x000fc400078e00ff */
[----:B------:R-:W-:Y:S01]  /*1ba0*/  IMAD.MOV.U32 R8, RZ, RZ, c[0x0][0x32c] ;  /* 0x0000cb00ff087624 */ /* 0x000fe200078e00ff */
[----:B------:R-:W-:Y:S01]  /*1bb0*/  ISETP.NE.AND P2, PT, R2, 0x1, PT ;  /* 0x000000010200780c */ /* 0x000fe20003f45270 */
[----:B------:R-:W-:Y:S01]  /*1bc0*/  IMAD.IADD R225, R0, 0x1, -R4 ;  /* 0x0000000100e17824 */ /* 0x000fe200078e0a04 */
[----:B------:R-:W-:Y:S02]  /*1bd0*/  IADD3 R2, R228, 0x7f, RZ ;  /* 0x0000007fe4027810 */ /* 0x000fe40007ffe0ff */
[----:B------:R-:W-:Y:S02]  /*1be0*/  ISETP.GE.AND P1, PT, R8, 0x1, PT ;  /* 0x000000010800780c */ /* 0x000fe40003f26270 */
[----:B------:R-:W-:-:S07]  /*1bf0*/  MOV R0, R2 ;  /* 0x0000000200007202 */ /* 0x000fce0000000f00 */
[----:B------:R-:W-:Y:S01]  /*1c00*/  @P2 IMAD.HI.U32 R3, R2, c[0x0][0x2c8], RZ ;  /* 0x0000b20002032a27 */ /* 0x000fe200078e00ff */
[----:B------:R-:W-:-:S04]  /*1c10*/  IADD3 R2, R225, 0x1, -R226 ;  /* 0x00000001e1027810 */ /* 0x000fc80007ffe8e2 */
[----:B------:R-:W-:-:S05]  /*1c20*/  @P2 SHF.R.U32.HI R0, RZ, c[0x0][0x2cc], R3 ;  /* 0x0000b300ff002a19 */ /* 0x000fca0000011603 */
[----:B------:R-:W-:-:S05]  /*1c30*/  IMAD.IADD R0, R2, 0x1, R0 ;  /* 0x0000000102007824 */ /* 0x000fca00078e0200 */
[----:B------:R-:W-:Y:S01]  /*1c40*/  IADD3 R3, R0, c[0x0][0x328], RZ ;  /* 0x0000ca0000037a10 */ /* 0x000fe20007ffe0ff */
[----:B------:R-:W-:Y:S05]  /*1c50*/  @!P1 BRA `(.L_x_409) ;  /* 0x0000010000009947 */ /* 0x000fea0003800000 */
[C---:B------:R-:W-:Y:S01]  /*1c60*/  ISETP.GT.AND P3, PT, R0.reuse, RZ, PT ;  /* 0x000000ff0000720c */ /* 0x040fe20003f64270 */
[----:B------:R-:W-:Y:S01]  /*1c70*/  BSSY B0, `(.L_x_410) ;  /* 0x000000c000007945 */ /* 0x000fe20003800000 */
[----:B------:R-:W-:-:S11]  /*1c80*/  IADD3 R2, R0, -0x1, RZ ;  /* 0xffffffff00027810 */ /* 0x000fd60007ffe0ff */
[----:B------:R-:W-:Y:S05]  /*1c90*/  @P3 BRA `(.L_x_411) ;  /* 0x0000006000003947 */ /* 0x000fea0003800000 */
[----:B------:R-:W-:Y:S01]  /*1ca0*/  ISETP.NE.AND P3, PT, R8, 0x1, PT ;  /* 0x000000010800780c */ /* 0x000fe20003f65270 */
[----:B------:R-:W-:-:S12]  /*1cb0*/  IMAD.MOV R0, RZ, RZ, -R0 ;  /* 0x000000ffff007224 */ /* 0x000fd800078e0a00 */
[----:B------:R-:W-:-:S05]  /*1cc0*/  @P3 IMAD.HI.U32 R2, R0, c[0x0][0x330], RZ ;  /* 0x0000cc0000023a27 */ /* 0x000fca00078e00ff */
[----:B------:R-:W-:-:S04]  /*1cd0*/  @P3 SHF.R.U32.HI R0, RZ, c[0x0][0x334], R2 ;  /* 0x0000cd00ff003a19 */ /* 0x000fc80000011602 */
[----:B------:R-:W-:Y:S01]  /*1ce0*/  LOP3.LUT R2, RZ, R0, RZ, 0x33, !PT ;  /* 0x00000000ff027212 */ /* 0x000fe200078e33ff */
[----:B------:R-:W-:Y:S05]  /*1cf0*/  BRA `(.L_x_412) ;  /* 0x0000003000007947 */ /* 0x000fea0003800000 */
.L_x_411:
[----:B------:R-:W-:-:S13]  /*1d00*/  ISETP.NE.AND P3, PT, R8, 0x1, PT ;  /* 0x000000010800780c */ /* 0x000fda0003f65270 */
[----:B------:R-:W-:-:S05]  /*1d10*/  @P3 IMAD.HI.U32 R0, R2, c[0x0][0x330], RZ ;  /* 0x0000cc0002003a27 */ /* 0x000fca00078e00ff */
[----:B------:R-:W-:Y:S02]  /*1d20*/  @P3 SHF.R.U32.HI R2, RZ, c[0x0][0x334], R0 ;  /* 0x0000cd00ff023a19 */ /* 0x000fe40000011600 */
.L_x_412:
[----:B------:R-:W-:Y:S05]  /*1d30*/  BSYNC B0 ;  /* 0x0000000000007941 */ /* 0x000fea0003800000 */
.L_x_410:
[----:B------:R-:W-:-:S05]  /*1d40*/  IMAD R2, R2, R8, c[0x0][0x32c] ;  /* 0x0000cb0002027624 */ /* 0x000fca00078e0208 */
[----:B------:R-:W-:-:S04]  /*1d50*/  IMNMX R3, R3, R2, PT ;  /* 0x0000000203037217 */ /* 0x000fc80003800200 */
.L_x_409:
[----:B------:R-:W-:Y:S01]  /*1d60*/  IADD3 R3, R3, 0x3f, RZ ;  /* 0x0000003f03037810 */ /* 0x000fe20007ffe0ff */
[----:B------:R-:W-:Y:S01]  /*1d70*/  @P2 IMAD.HI.U32 R4, R228, c[0x0][0x2c8], RZ ;  /* 0x0000b200e4042a27 */ /* 0x000fe200078e00ff */
[C---:B------:R-:W-:Y:S02]  /*1d80*/  IADD3 R2, R225.reuse, 0x3f, RZ ;  /* 0x0000003fe1027810 */ /* 0x040fe40007ffe0ff */
[----:B------:R-:W-:Y:S01]  /*1d90*/  SHF.R.S32.HI R5, RZ, 0x1f, R3 ;  /* 0x0000001fff057819 */ /* 0x000fe20000011403 */
[----:B------:R-:W-:Y:S01]  /*1da0*/  IMAD.MOV.U32 R0, RZ, RZ, R228 ;  /* 0x000000ffff007224 */ /* 0x000fe200078e00e4 */
[----:B------:R-:W-:Y:S01]  /*1db0*/  SHF.R.S32.HI R6, RZ, 0x1f, R2 ;  /* 0x0000001fff067819 */ /* 0x000fe20000011402 */
[----:B------:R-:W-:Y:S01]  /*1dc0*/  IMAD.IADD R7, R225, 0x1, -R226 ;  /* 0x00000001e1077824 */ /* 0x000fe200078e0ae2 */
[----:B------:R-:W-:Y:S02]  /*1dd0*/  @P2 SHF.R.U32.HI R0, RZ, c[0x0][0x2cc], R4 ;  /* 0x0000b300ff002a19 */ /* 0x000fe40000011604 */
[----:B------:R-:W-:-:S02]  /*1de0*/  LEA.HI R3, R5, R3, RZ, 0x6 ;  /* 0x0000000305037211 */ /* 0x000fc400078f30ff */
[----:B------:R-:W-:Y:S01]  /*1df0*/  LEA.HI R2, R6, R2, RZ, 0x6 ;  /* 0x0000000206027211 */ /* 0x000fe200078f30ff */
[----:B------:R1:W-:Y:S01]  /*1e00*/  STL [R1+0x8], R7 ;  /* 0x0000080701007387 */ /* 0x0003e20000100800 */
[----:B------:R-:W-:Y:S01]  /*1e10*/  IMAD.IADD R0, R7, 0x1, R0 ;  /* 0x0000000107007824 */ /* 0x000fe200078e0200 */
[----:B------:R-:W-:Y:S02]  /*1e20*/  SHF.R.S32.HI R3, RZ, 0x6, R3 ;  /* 0x00000006ff037819 */ /* 0x000fe40000011403 */
[----:B-1----:R-:W-:Y:S02]  /*1e30*/  SHF.R.S32.HI R7, RZ, 0x6, R2 ;  /* 0x00000006ff077819 */ /* 0x002fe40000011402 */
[----:B------:R-:W-:Y:S02]  /*1e40*/  IADD3 R2, R0, -c[0x0][0x324], RZ ;  /* 0x8000c90000027a10 */ /* 0x000fe40007ffe0ff */
[----:B------:R-:W-:Y:S01]  /*1e50*/  IMNMX R7, R7, R3, PT ;  /* 0x0000000307077217 */ /* 0x000fe20003800200 */
[----:B------:R-:W-:Y:S05]  /*1e60*/  @!P1 BRA `(.L_x_413) ;  /* 0x000000f000009947 */ /* 0x000fea0003800000 */
[----:B------:R-:W-:Y:S01]  /*1e70*/  ISETP.GT.AND P3, PT, R0, -0x1, PT ;  /* 0xffffffff0000780c */ /* 0x000fe20003f64270 */
[----:B------:R-:W-:-:S12]  /*1e80*/  BSSY B0, `(.L_x_414) ;  /* 0x000000b000007945 */ /* 0x000fd80003800000 */
[----:B------:R-:W-:Y:S05]  /*1e90*/  @P3 BRA `(.L_x_415) ;  /* 0x0000006000003947 */ /* 0x000fea0003800000 */
[----:B------:R-:W-:Y:S02]  /*1ea0*/  ISETP.NE.AND P3, PT, R8, 0x1, PT ;  /* 0x000000010800780c */ /* 0x000fe40003f65270 */
[----:B------:R-:W-:-:S11]  /*1eb0*/  LOP3.LUT R0, RZ, R0, RZ, 0x33, !PT ;  /* 0x00000000ff007212 */ /* 0x000fd600078e33ff */
[----:B------:R-:W-:-:S05]  /*1ec0*/  @P3 IMAD.HI.U32 R3, R0, c[0x0][0x330], RZ ;  /* 0x0000cc0000033a27 */ /* 0x000fca00078e00ff */
[----:B------:R-:W-:-:S04]  /*1ed0*/  @P3 SHF.R.U32.HI R0, RZ, c[0x0][0x334], R3 ;  /* 0x0000cd00ff003a19 */ /* 0x000fc80000011603 */
[----:B------:R-:W-:Y:S01]  /*1ee0*/  LOP3.LUT R0, RZ, R0, RZ, 0x33, !PT ;  /* 0x00000000ff007212 */ /* 0x000fe200078e33ff */
[----:B------:R-:W-:Y:S05]  /*1ef0*/  BRA `(.L_x_416) ;  /* 0x0000003000007947 */ /* 0x000fea0003800000 */
.L_x_415:
[----:B------:R-:W-:-:S13]  /*1f00*/  ISETP.NE.AND P3, PT, R8, 0x1, PT ;  /* 0x000000010800780c */ /* 0x000fda0003f65270 */
[----:B------:R-:W-:-:S05]  /*1f10*/  @P3 IMAD.HI.U32 R3, R0, c[0x0][0x330], RZ ;  /* 0x0000cc0000033a27 */ /* 0x000fca00078e00ff */
[----:B------:R-:W-:Y:S02]  /*1f20*/  @P3 SHF.R.U32.HI R0, RZ, c[0x0][0x334], R3 ;  /* 0x0000cd00ff003a19 */ /* 0x000fe40000011603 */
.L_x_416:
[----:B------:R-:W-:Y:S05]  /*1f30*/  BSYNC B0 ;  /* 0x0000000000007941 */ /* 0x000fea0003800000 */
.L_x_414:
[----:B------:R-:W-:-:S05]  /*1f40*/  IMAD R0, R0, c[0x0][0x32c], RZ ;  /* 0x0000cb0000007a24 */ /* 0x000fca00078e02ff */
[----:B------:R-:W-:-:S04]  /*1f50*/  IMNMX R2, R2, R0, !PT ;  /* 0x0000000002027217 */ /* 0x000fc80007800200 */
.L_x_413:
[----:B------:R-:W-:Y:S01]  /*1f60*/  SHF.R.S32.HI R0, RZ, 0x1f, R2 ;  /* 0x0000001fff007819 */ /* 0x000fe20000011402 */
[----:B------:R-:W-:Y:S01]  /*1f70*/  BSSY B0, `(.L_x_417) ;  /* 0x000002e000007945 */ /* 0x000fe20003800000 */
[----:B------:R-:W-:Y:S02]  /*1f80*/  LOP3.LUT R3, R234, 0xff000000, RZ, 0xc0, !PT ;  /* 0xff000000ea037812 */ /* 0x000fe400078ec0ff */
[----:B------:R-:W-:Y:S02]  /*1f90*/  LEA.HI R0, R0, R2, RZ, 0x6 ;  /* 0x0000000200007211 */ /* 0x000fe400078f30ff */
[----:B------:R-:W-:Y:S02]  /*1fa0*/  LOP3.LUT R2, R234, 0xff0000, RZ, 0xc0, !PT ;  /* 0x00ff0000ea027812 */ /* 0x000fe400078ec0ff */
[----:B------:R-:W-:-:S04]  /*1fb0*/  SHF.R.S32.HI R0, RZ, 0x6, R0 ;  /* 0x00000006ff007819 */ /* 0x000fc80000011400 */
[----:B------:R-:W-:Y:S02]  /*1fc0*/  IMNMX R6, RZ, R0, !PT ;  /* 0x00000000ff067217 */ /* 0x000fe40007800200 */
[----:B------:R-:W-:Y:S02]  /*1fd0*/  SHF.R.U32.HI R0, RZ, 0x8, R3 ;  /* 0x00000008ff007819 */ /* 0x000fe40000011603 */
[----:B------:R-:W-:Y:S02]  /*1fe0*/  ISETP.GT.AND P3, PT, R7, R6, PT ;  /* 0x000000060700720c */ /* 0x000fe40003f64270 */
[----:B------:R-:W-:Y:S01]  /*1ff0*/  LEA.HI R0, R2, R0, RZ, 0x10 ;  /* 0x0000000002007211 */ /* 0x000fe200078f80ff */
[----:B------:R-:W-:-:S03]  /*2000*/  IMAD.MOV.U32 R2, RZ, RZ, RZ ;  /* 0x000000ffff027224 */ /* 0x000fc600078e00ff */
[----:B------:R-:W-:Y:S02]  /*2010*/  LOP3.LUT R15, R0, 0xff, RZ, 0xc0, !PT ;  /* 0x000000ff000f7812 */ /* 0x000fe400078ec0ff */
[----:B------:R-:W-:-:S03]  /*2020*/  SHF.R.U32.HI R5, RZ, 0x10, R0 ;  /* 0x00000010ff057819 */ /* 0x000fc60000011600 */
[----:B------:R1:W-:Y:S04]  /*2030*/  STL [R1+0x10], R15 ;  /* 0x0000100f01007387 */ /* 0x0003e80000100800 */
[----:B------:R1:W-:Y:S01]  /*2040*/  STL [R1+0xc], R5 ;  /* 0x00000c0501007387 */ /* 0x0003e20000100800 */
[----:B------:R-:W-:Y:S05]  /*2050*/  @!P3 BRA `(.L_x_418) ;  /* 0x000001f00000b947 */ /* 0x000fea0003800000 */
[----:B------:R-:W-:-:S04]  /*2060*/  ISETP.NE.AND P3, PT, R5, RZ, PT ;  /* 0x000000ff0500720c */ /* 0x000fc80003f65270 */
[----:B------:R-:W-:-:S04]  /*2070*/  SEL R0, R5, c[0x0][0x338], P3 ;  /* 0x0000ce0005007a07 */ /* 0x000fc80001800000 */
[----:B------:R-:W-:Y:S02]  /*2080*/  IABS R3, R0 ;  /* 0x0000000000037213 */ /* 0x000fe40000000000 */
[----:B------:R-:W-:Y:S02]  /*2090*/  IADD3 R4, R0, -0x1, R7 ;  /* 0xffffffff00047810 */ /* 0x000fe40007ffe007 */
[----:B------:R-:W2:Y:S03]  /*20a0*/  I2F.RP R2, R3 ;  /* 0x0000000300027306 */ /* 0x000ea60000209400 */
[----:B------:R-:W-:Y:S02]  /*20b0*/  IMAD.IADD R8, R4, 0x1, -R6 ;  /* 0x0000000104087824 */ /* 0x000fe400078e0a06 */
[----:B------:R-:W-:-:S03]  /*20c0*/  IMAD.MOV.U32 R4, RZ, RZ, RZ ;  /* 0x000000ffff047224 */ /* 0x000fc600078e00ff */
[----:B------:R-:W-:Y:S01]  /*20d0*/  IABS R11, R8 ;  /* 0x00000008000b7213 */ /* 0x000fe20000000000 */
[----:B--2---:R-:W2:Y:S02]  /*20e0*/  MUFU.RCP R2, R2 ;  /* 0x0000000200027308 */ /* 0x004ea40000001000 */
[----:B--2---:R-:W-:-:S06]  /*20f0*/  IADD3 R2, R2, 0xffffffe, RZ ;  /* 0x0ffffffe02027810 */ /* 0x004fcc0007ffe0ff */
[----:B-1----:R-:W1:Y:S02]  /*2100*/  F2I.FTZ.U32.TRUNC.NTZ R5, R2 ;  /* 0x0000000200057305 */ /* 0x002e64000021f000 */
[----:B-1----:R-:W-:-:S04]  /*2110*/  IMAD.MOV R2, RZ, RZ, -R5 ;  /* 0x000000ffff027224 */ /* 0x002fc800078e0a05 */
[----:B------:R-:W-:Y:S01]  /*2120*/  IMAD.MOV.U32 R9, RZ, RZ, R2 ;  /* 0x000000ffff097224 */ /* 0x000fe200078e0002 */
[----:B------:R-:W-:-:S03]  /*2130*/  IABS R2, R0 ;  /* 0x0000000000027213 */ /* 0x000fc60000000000 */
[----:B------:R-:W-:Y:S02]  /*2140*/  IMAD R9, R9, R3, RZ ;  /* 0x0000000309097224 */ /* 0x000fe400078e02ff */
[----:B------:R-:W-:Y:S02]  /*2150*/  IMAD.MOV R10, RZ, RZ, -R2 ;  /* 0x000000ffff0a7224 */ /* 0x000fe400078e0a02 */
[----:B------:R-:W-:-:S04]  /*2160*/  IMAD.HI.U32 R2, R5, R9, R4 ;  /* 0x0000000905027227 */ /* 0x000fc800078e0004 */
[----:B------:R-:W-:Y:S02]  /*2170*/  IMAD.MOV.U32 R4, RZ, RZ, R11 ;  /* 0x000000ffff047224 */ /* 0x000fe400078e000b */
[----:B------:R-:W-:Y:S02]  /*2180*/  IMAD.MOV.U32 R5, RZ, RZ, R10 ;  /* 0x000000ffff057224 */ /* 0x000fe400078e000a */
        /* <DEDUP_REMOVED lines=11> */
[----:B------:R-:W-:Y:S02]  /*2240*/  @!P5 LOP3.LUT R2, RZ, R0, RZ, 0x33, !PT ;  /* 0x00000000ff02d212 */ /* 0x000fe400078e33ff */
.L_x_418:
[----:B------:R-:W-:Y:S05]  /*2250*/  BSYNC B0 ;  /* 0x0000000000007941 */ /* 0x000fea0003800000 */
.L_x_417:
[----:B------:R-:W-:Y:S01]  /*2260*/  IMAD R206, R15, R2, R6 ;  /* 0x000000020fce7224 */ /* 0x000fe200078e0206 */
[----:B------:R-:W-:Y:S01]  /*2270*/  PRMT R0, RZ, 0x7610, R0 ;  /* 0x00007610ff007816 */ /* 0x000fe20000000000 */
[----:B------:R-:W-:Y:S01]  /*2280*/  CS2R R20, SRZ ;  /* 0x0000000000147805 */ /* 0x000fe2000001ff00 */
[----:B------:R-:W-:Y:S01]  /*2290*/  CS2R R56, SRZ ;  /* 0x0000000000387805 */ /* 0x000fe2000001ff00 */
        /* <DEDUP_REMOVED lines=51> */
[----:B------:R-:W2:Y:S01]  /*25d0*/  LDL R8, [R1+0x34] ;  /* 0x0000340001087983 */ /* 0x000ea20000100800 */
[----:B------:R-:W-:-:S04]  /*25e0*/  ISETP.NE.U32.AND P3, PT, RZ, c[0x0][0x340], PT ;  /* 0x0000d000ff007a0c */ /* 0x000fc80003f65070 */
[----:B------:R-:W-:-:S13]  /*25f0*/  ISETP.NE.AND.EX P3, PT, RZ, c[0x0][0x344], PT, P3 ;  /* 0x0000d100ff007a0c */ /* 0x000fda0003f65330 */
[----:B------:R-:W-:-:S05]  /*2600*/  @P3 IMAD.WIDE R2, R235, R14, c[0x0][0x340] ;  /* 0x0000d000eb023625 */ /* 0x000fca00078e020e */
[----:B-1----:R1:W3:Y:S01]  /*2610*/  @P3 LDG.E R15, [R2.64] ;  /* 0x00000006020f3981 */ /* 0x0022e2000c1e1900 */
[----:B------:R-:W-:Y:S02]  /*2620*/  SHF.R.S32.HI R0, RZ, 0x1f, R12 ;  /* 0x0000001fff007819 */ /* 0x000fe4000001140c */
[----:B------:R-:W-:Y:S01]  /*2630*/  SHF.R.S32.HI R14, RZ, 0x1f, R235 ;  /* 0x0000001fff0e7819 */ /* 0x000fe200000114eb */
[----:B------:R-:W4:Y:S01]  /*2640*/  S2R R9, SR_TID.X ;  /* 0x0000000000097919 */ /* 0x000f220000002100 */
[----:B------:R-:W-:Y:S01]  /*2650*/  SHF.R.S32.HI R10, RZ, 0x1f, R13 ;  /* 0x0000001fff0a7819 */ /* 0x000fe2000001140d */
[----:B------:R-:W-:Y:S01]  /*2660*/  IMAD R0, R0, c[0x0][0x178], RZ ;  /* 0x00005e0000007a24 */ /* 0x000fe200078e02ff */
[----:B------:R-:W-:Y:S02]  /*2670*/  SEL R7, R14, RZ, !P4 ;  /* 0x000000ff0e077207 */ /* 0x000fe40006000000 */
[----:B------:R-:W-:Y:S01]  /*2680*/  ISETP.GE.AND P6, PT, R230, c[0x0][0x198], PT ;  /* 0x00006600e6007a0c */ /* 0x000fe20003fc6270 */
[----:B------:R-:W-:Y:S01]  /*2690*/  IMAD R0, R12, c[0x0][0x17c], R0 ;  /* 0x00005f000c007a24 */ /* 0x000fe200078e0200 */
[----:B------:R-:W-:Y:S01]  /*26a0*/  LOP3.LUT R240, R240, 0xfffffffb, RZ, 0xc0, !PT ;  /* 0xfffffffbf0f07812 */ /* 0x000fe200078ec0ff */
[----:B------:R-:W-:Y:S01]  /*26b0*/  IMAD R7, R7, c[0x0][0x1c0], RZ ;  /* 0x0000700007077a24 */ /* 0x000fe200078e02ff */
[----:B------:R-:W-:-:S09]  /*26c0*/  IADD3 R84, R239, -0x1, RZ ;  /* 0xffffffffef547810 */ /* 0x000fd20007ffe0ff */
[----:B------:R-:W-:Y:S01]  /*26d0*/  @P6 LOP3.LUT R240, R240, 0x4, RZ, 0xfc, !PT ;  /* 0x00000004f0f06812 */ /* 0x000fe200078efcff */
[----:B-1----:R-:W-:-:S03]  /*26e0*/  IMAD.WIDE.U32 R2, R12, c[0x0][0x178], RZ ;  /* 0x00005e000c027a25 */ /* 0x002fc600078e00ff */
[----:B------:R-:W-:Y:S02]  /*26f0*/  LOP3.LUT R240, R240, 0xfffffffd, RZ, 0xc0, !PT ;  /* 0xfffffffdf0f07812 */ /* 0x000fe400078ec0ff */
[----:B----4-:R-:W-:Y:S01]  /*2700*/  SHF.R.S32.HI R18, RZ, 0x1f, R9 ;  /* 0x0000001fff127819 */ /* 0x010fe20000011409 */
[----:B------:R-:W-:Y:S01]  /*2710*/  IMAD.IADD R5, R3, 0x1, R0 ;  /* 0x0000000103057824 */ /* 0x000fe200078e0200 */
[----:B------:R-:W-:Y:S01]  /*2720*/  SEL R3, R235, RZ, !P4 ;  /* 0x000000ffeb037207 */ /* 0x000fe20006000000 */
[----:B------:R-:W-:Y:S01]  /*2730*/  IMAD.MOV.U32 R4, RZ, RZ, R2 ;  /* 0x000000ffff047224 */ /* 0x000fe200078e0002 */
[----:B------:R-:W-:Y:S02]  /*2740*/  LEA.HI R18, R18, R9, RZ, 0x3 ;  /* 0x0000000912127211 */ /* 0x000fe400078f18ff */
[----:B------:R-:W-:Y:S01]  /*2750*/  ISETP.GE.AND P4, PT, R229, c[0x0][0x1d4], PT ;  /* 0x00007500e5007a0c */ /* 0x000fe20003f86270 */
[----:B------:R-:W-:Y:S01]  /*2760*/  IMAD.WIDE.U32 R4, R242, c[0x0][0x1b8], R4 ;  /* 0x00006e00f2047a25 */ /* 0x000fe200078e0004 */
[----:B------:R-:W-:-:S03]  /*2770*/  SHF.R.S32.HI R18, RZ, 0x3, R18 ;  /* 0x00000003ff127819 */ /* 0x000fc60000011412 */
[----:B------:R-:W-:Y:S01]  /*2780*/  IMAD R5, R242, c[0x0][0x1bc], R5 ;  /* 0x00006f00f2057a24 */ /* 0x000fe200078e0205 */
[C---:B------:R-:W-:Y:S01]  /*2790*/  IADD3 R2, P5, R18.reuse, R13, RZ ;  /* 0x0000000d12027210 */ /* 0x040fe20007fbe0ff */
[C---:B------:R-:W-:Y:S02]  /*27a0*/  IMAD R11, R3.reuse, c[0x0][0x1c4], R7 ;  /* 0x00007100030b7a24 */ /* 0x040fe400078e0207 */
[----:B------:R-:W-:Y:S01]  /*27b0*/  IMAD.WIDE.U32 R4, R3, c[0x0][0x1c0], R4 ;  /* 0x0000700003047a25 */ /* 0x000fe200078e0004 */
[----:B------:R-:W-:Y:S02]  /*27c0*/  LEA.HI.X.SX32 R10, R18, R10, 0x1, P5 ;  /* 0x0000000a120a7211 */ /* 0x000fe400028f0eff */
[----:B------:R-:W-:Y:S01]  /*27d0*/  ISETP.GE.AND P5, PT, R230, c[0x0][0x1d4], PT ;  /* 0x00007500e6007a0c */ /* 0x000fe20003fa6270 */
[----:B------:R-:W-:-:S04]  /*27e0*/  IMAD.WIDE.U32 R12, R2, c[0x0][0x208], R230 ;  /* 0x00008200020c7a25 */ /* 0x000fc800078e00e6 */
[C---:B------:R-:W-:Y:S02]  /*27f0*/  IMAD R7, R10.reuse, c[0x0][0x1e0], RZ ;  /* 0x000078000a077a24 */ /* 0x040fe400078e02ff */
[----:B------:R-:W-:Y:S02]  /*2800*/  IMAD R3, R10, c[0x0][0x208], RZ ;  /* 0x000082000a037a24 */ /* 0x000fe400078e02ff */
[C---:B------:R-:W-:Y:S02]  /*2810*/  IMAD R16, R2.reuse, c[0x0][0x1e4], R7 ;  /* 0x0000790002107a24 */ /* 0x040fe400078e0207 */
[----:B------:R-:W-:Y:S01]  /*2820*/  IMAD R17, R2, c[0x0][0x20c], R3 ;  /* 0x0000830002117a24 */ /* 0x000fe200078e0203 */
[----:B------:R-:W-:Y:S02]  /*2830*/  IADD3 R3, R5, R11, RZ ;  /* 0x0000000b05037210 */ /* 0x000fe40007ffe0ff */
[----:B--2---:R-:W-:-:S05]  /*2840*/  IADD3 R6, R8, R228, RZ ;  /* 0x000000e408067210 */ /* 0x004fca0007ffe0ff */
[----:B------:R-:W-:-:S04]  /*2850*/  @P2 IMAD.HI.U32 R8, R6, c[0x0][0x2c8], RZ ;  /* 0x0000b20006082a27 */ /* 0x000fc800078e00ff */
[----:B------:R-:W-:Y:S01]  /*2860*/  IMAD.MOV.U32 R0, RZ, RZ, R6 ;  /* 0x000000ffff007224 */ /* 0x000fe200078e0006 */
[----:B------:R-:W-:Y:S01]  /*2870*/  @P2 SHF.R.U32.HI R0, RZ, c[0x0][0x2cc], R8 ;  /* 0x0000b300ff002a19 */ /* 0x000fe20000011608 */
[----:B------:R-:W-:-:S03]  /*2880*/  IMAD.WIDE.U32 R8, R2, c[0x0][0x1e0], R230 ;  /* 0x0000780002087a25 */ /* 0x000fc600078e00e6 */
[--C-:B------:R-:W-:Y:S01]  /*2890*/  SHF.R.S32.HI R2, RZ, 0x1f, R0.reuse ;  /* 0x0000001fff027819 */ /* 0x100fe20000011400 */
[----:B------:R-:W-:Y:S01]  /*28a0*/  IMAD.MOV R7, RZ, RZ, -R0 ;  /* 0x000000ffff077224 */ /* 0x000fe200078e0a00 */
[----:B------:R-:W-:-:S03]  /*28b0*/  IADD3 R9, R9, R16, RZ ;  /* 0x0000001009097210 */ /* 0x000fc60007ffe0ff */
[----:B------:R-:W-:Y:S01]  /*28c0*/  IMAD R10, R7, c[0x0][0x2c4], R6 ;  /* 0x0000b100070a7a24 */ /* 0x000fe200078e0206 */
[----:B------:R-:W-:Y:S01]  /*28d0*/  SEL R6, RZ, 0xffffffff, P4 ;  /* 0xffffffffff067807 */ /* 0x000fe20002000000 */
[----:B------:R-:W-:Y:S02]  /*28e0*/  IMAD R5, R2, c[0x0][0x1b0], RZ ;  /* 0x00006c0002057a24 */ /* 0x000fe400078e02ff */
[----:B------:R-:W-:Y:S01]  /*28f0*/  IMAD.MOV.U32 R2, RZ, RZ, R4 ;  /* 0x000000ffff027224 */ /* 0x000fe200078e0004 */
[----:B------:R-:W-:Y:S01]  /*2900*/  SEL R4, RZ, 0x1, P5 ;  /* 0x00000001ff047807 */ /* 0x000fe20002800000 */
[----:B------:R-:W-:Y:S02]  /*2910*/  IMAD.SHL.U32 R6, R6, 0x2, RZ ;  /* 0x0000000206067824 */ /* 0x000fe400078e00ff */
[C---:B------:R-:W-:Y:S02]  /*2920*/  IMAD R5, R0.reuse, c[0x0][0x1b4], R5 ;  /* 0x00006d0000057a24 */ /* 0x040fe400078e0205 */
[----:B------:R-:W-:Y:S01]  /*2930*/  IMAD.WIDE.U32 R2, R0, c[0x0][0x1b0], R2 ;  /* 0x00006c0000027a25 */ /* 0x000fe200078e0002 */
[----:B------:R-:W-:-:S02]  /*2940*/  SHF.R.S32.HI R0, RZ, 0x1f, R10 ;  /* 0x0000001fff007819 */ /* 0x000fc4000001140a */
[----:B------:R-:W-:Y:S01]  /*2950*/  LOP3.LUT R16, R6, 0x2, R4, 0xe2, !PT ;  /* 0x0000000206107812 */ /* 0x000fe200078ee204 */
[----:B------:R-:W-:Y:S01]  /*2960*/  IMAD.IADD R7, R13, 0x1, R17 ;  /* 0x000000010d077824 */ /* 0x000fe200078e0211 */
[----:B------:R-:W-:Y:S01]  /*2970*/  IADD3 R5, R3, R5, RZ ;  /* 0x0000000503057210 */ /* 0x000fe20007ffe0ff */
[----:B------:R-:W-:Y:S01]  /*2980*/  IMAD R0, R0, c[0x0][0x1a8], RZ ;  /* 0x00006a0000007a24 */ /* 0x000fe200078e02ff */
[----:B------:R-:W-:Y:S01]  /*2990*/  MOV R4, R2 ;  /* 0x0000000200047202 */ /* 0x000fe20000000f00 */
[----:B------:R-:W-:Y:S01]  /*29a0*/  IMAD.MOV.U32 R6, RZ, RZ, R12 ;  /* 0x000000ffff067224 */ /* 0x000fe200078e000c */
[----:B---3--:R-:W-:Y:S01]  /*29b0*/  @P3 SHF.R.S32.HI R3, RZ, 0x1f, R15 ;  /* 0x0000001fff033819 */ /* 0x008fe2000001140f */
[----:B------:R-:W-:Y:S02]  /*29c0*/  @!P3 IMAD.MOV.U32 R3, RZ, RZ, R14 ;  /* 0x000000ffff03b224 */ /* 0x000fe400078e000e */
[C---:B------:R-:W-:Y:S02]  /*29d0*/  IMAD R12, R10.reuse, c[0x0][0x1ac], R0 ;  /* 0x00006b000a0c7a24 */ /* 0x040fe400078e0200 */
[----:B------:R-:W-:Y:S01]  /*29e0*/  IMAD.WIDE.U32 R10, R10, c[0x0][0x1a8], R4 ;  /* 0x00006a000a0a7a25 */ /* 0x000fe200078e0004 */
[----:B------:R-:W-:-:S03]  /*29f0*/  SEL R0, R3, RZ, !P0 ;  /* 0x000000ff03007207 */ /* 0x000fc60004000000 */
[----:B------:R-:W-:Y:S01]  /*2a00*/  @P3 IMAD.MOV.U32 R2, RZ, RZ, R15 ;  /* 0x000000ffff023224 */ /* 0x000fe200078e000f */
[----:B------:R-:W-:Y:S01]  /*2a10*/  @!P3 MOV R2, R235 ;  /* 0x000000eb0002b202 */ /* 0x000fe20000000f00 */
[----:B------:R-:W-:Y:S01]  /*2a20*/  IMAD.WIDE.U32 R6, R242, c[0x0][0x210], R6 ;  /* 0x00008400f2067a25 */ /* 0x000fe200078e0006 */
[----:B------:R-:W-:-:S03]  /*2a30*/  ISETP.GE.AND P3, PT, R236, c[0x0][0x1d4], PT ;  /* 0x00007500ec007a0c */ /* 0x000fc60003f66270 */
[----:B------:R-:W-:Y:S01]  /*2a40*/  IMAD.WIDE.U32 R4, R242, c[0x0][0x1e8], R8 ;  /* 0x00007a00f2047a25 */ /* 0x000fe200078e0008 */
[----:B------:R-:W-:Y:S02]  /*2a50*/  SEL R8, R2, RZ, !P0 ;  /* 0x000000ff02087207 */ /* 0x000fe40004000000 */
[----:B------:R-:W-:Y:S01]  /*2a60*/  SEL R2, RZ, 0x4, P3 ;  /* 0x00000004ff027807 */ /* 0x000fe20001800000 */
[C---:B------:R-:W-:Y:S01]  /*2a70*/  IMAD R3, R242.reuse, c[0x0][0x214], R7 ;  /* 0x00008500f2037a24 */ /* 0x040fe200078e0207 */
[----:B------:R-:W-:Y:S01]  /*2a80*/  IADD3 R7, R11, R12, RZ ;  /* 0x0000000c0b077210 */ /* 0x000fe20007ffe0ff */
[----:B------:R-:W-:Y:S01]  /*2a90*/  IMAD R5, R242, c[0x0][0x1ec], R5 ;  /* 0x00007b00f2057a24 */ /* 0x000fe200078e0205 */
[----:B------:R-:W-:Y:S02]  /*2aa0*/  LEA R12, P0, R10, c[0x0][0x160], 0x1 ;  /* 0x000058000a0c7a11 */ /* 0x000fe400078008ff */
[----:B------:R-:W-:Y:S01]  /*2ab0*/  LOP3.LUT R14, R16, R2, RZ, 0xfc, !PT ;  /* 0x00000002100e7212 */ /* 0x000fe200078efcff */
[----:B------:R-:W-:Y:S01]  /*2ac0*/  IMAD.MOV.U32 R2, RZ, RZ, R6 ;  /* 0x000000ffff027224 */ /* 0x000fe200078e0006 */
[----:B------:R-:W-:Y:S01]  /*2ad0*/  LEA.HI.X R11, R10, c[0x0][0x164], R7, 0x1, P0 ;  /* 0x000059000a0b7a11 */ /* 0x000fe200000f0c07 */
[C---:B------:R-:W-:Y:S01]  /*2ae0*/  IMAD R6, R0.reuse, c[0x0][0x1f0], RZ ;  /* 0x00007c0000067a24 */ /* 0x040fe200078e02ff */
[----:B------:R-:W-:Y:S01]  /*2af0*/  ISETP.GE.AND P0, PT, R229, c[0x0][0x198], PT ;  /* 0x00006600e5007a0c */ /* 0x000fe20003f06270 */
[----:B------:R-:W-:Y:S01]  /*2b00*/  IMAD R0, R0, c[0x0][0x218], RZ ;  /* 0x0000860000007a24 */ /* 0x000fe200078e02ff */
[----:B------:R-:W-:Y:S01]  /*2b10*/  IADD3 R9, R18, R228, RZ ;  /* 0x000000e412097210 */ /* 0x000fe20007ffe0ff */
[----:B------:R-:W-:-:S04]  /*2b20*/  IMAD.WIDE.U32 R210, R8, c[0x0][0x218], R2 ;  /* 0x0000860008d27a25 */ /* 0x000fc800078e0002 */
[C---:B------:R-:W-:Y:S02]  /*2b30*/  IMAD R0, R8.reuse, c[0x0][0x21c], R0 ;  /* 0x0000870008007a24 */ /* 0x040fe400078e0200 */
[----:B------:R-:W-:-:S03]  /*2b40*/  IMAD.WIDE.U32 R208, R8, c[0x0][0x1f0], R4 ;  /* 0x00007c0008d07a25 */ /* 0x000fc600078e0004 */
[----:B------:R-:W-:Y:S01]  /*2b50*/  IADD3 R212, R211, R0, RZ ;  /* 0x00000000d3d47210 */ /* 0x000fe20007ffe0ff */
[----:B------:R-:W-:Y:S01]  /*2b60*/  IMAD R2, R8, c[0x0][0x1f4], R6 ;  /* 0x00007d0008027a24 */ /* 0x000fe200078e0206 */
[----:B------:R-:W-:Y:S02]  /*2b70*/  @P0 LOP3.LUT R240, R240, 0x2, RZ, 0xfc, !PT ;  /* 0x00000002f0f00812 */ /* 0x000fe400078efcff */
[----:B------:R-:W-:Y:S01]  /*2b80*/  ISETP.GE.AND P0, PT, R236, c[0x0][0x198], PT ;  /* 0x00006600ec007a0c */ /* 0x000fe20003f06270 */
[----:B------:R-:W-:Y:S01]  /*2b90*/  IMAD.IADD R207, R209, 0x1, R2 ;  /* 0x00000001d1cf7824 */ /* 0x000fe200078e0202 */
[----:B------:R-:W-:-:S11]  /*2ba0*/  LOP3.LUT R240, R240, 0xfffffffe, RZ, 0xc0, !PT ;  /* 0xfffffffef0f07812 */ /* 0x000fd600078ec0ff */
[----:B------:R-:W-:Y:S01]  /*2bb0*/  @P0 LOP3.LUT R240, R240, 0x1, RZ, 0xfc, !PT ;  /* 0x00000001f0f00812 */ /* 0x000fe200078efcff */
[----:B------:R-:W-:Y:S05]  /*2bc0*/  BRA.DIV ~URZ, `(.L_x_420) ;  /* 0x00011b827f007947 */ /* 0x000fea000b800000 */
[----:B------:R1:W2:Y:S02]  /*2bd0*/  SHFL.IDX PT, R8, R11, RZ, 0x181f ;  /* 0x00181fff0b087589 */ /* 0x0002a400000e0000 */
.L_x_539:
[----:B------:R-:W-:Y:S05]  /*2be0*/  BRA.DIV ~URZ, `(.L_x_421) ;  /* 0x00011bd27f007947 */ /* 0x000fea000b800000 */
[----:B------:R3:W4:Y:S02]  /*2bf0*/  SHFL.IDX PT, R0, R12, RZ, 0x181f ;  /* 0x00181fff0c007589 */ /* 0x00072400000e0000 */
.L_x_540:
[----:B------:R-:W-:Y:S01]  /*2c00*/  IMAD R10, R226, c[0x0][0x2c4], RZ ;  /* 0x0000b100e20a7a24 */ /* 0x000fe200078e02ff */
[----:B------:R-:W-:Y:S04]  /*2c10*/  BSSY B0, `(.L_x_422) ;  /* 0x0000016000007945 */ /* 0x000fe80003800000 */
[----:B------:R-:W-:-:S13]  /*2c20*/  ISETP.GE.AND P0, PT, R9, R10, PT ;  /* 0x0000000a0900720c */ /* 0x000fda0003f06270 */
[----:B------:R-:W-:Y:S05]  /*2c30*/  @P0 BRA `(.L_x_423) ;  /* 0x0000013000000947 */ /* 0x000fea0003800000 */
[----:B------:R-:W5:Y:S04]  /*2c40*/  LDL R2, [R1+0x4] ;  /* 0x0000040001027983 */ /* 0x000f680000100800 */
[----:B---3--:R-:W3:Y:S01]  /*2c50*/  LDL R15, [R1] ;  /* 0x00000000010f7983 */ /* 0x008ee20000100800 */
[C---:B----4-:R-:W-:Y:S02]  /*2c60*/  LEA R6, P0, R230.reuse, R0, 0x1 ;  /* 0x00000000e6067211 */ /* 0x050fe400078008ff */
[----:B------:R-:W-:Y:S02]  /*2c70*/  P2R R13, PR, RZ, 0x2 ;  /* 0x00000002ff0d7803 */ /* 0x000fe40000000000 */
[----:B--2---:R-:W-:Y:S02]  /*2c80*/  LEA.HI.X R7, R230, R8, R231, 0x1, P0 ;  /* 0x00000008e6077211 */ /* 0x004fe400000f0ce7 */
[----:B------:R-:W-:-:S02]  /*2c90*/  LEA R4, P0, R229, R0, 0x1 ;  /* 0x00000000e5047211 */ /* 0x000fc400078008ff */
[C---:B------:R-:W-:Y:S02]  /*2ca0*/  LOP3.LUT P1, RZ, R240.reuse, 0x4, RZ, 0xc0, !PT ;  /* 0x00000004f0ff7812 */ /* 0x040fe4000782c0ff */
[----:B------:R-:W-:-:S11]  /*2cb0*/  LOP3.LUT P6, RZ, R240, 0x1, RZ, 0xc0, !PT ;  /* 0x00000001f0ff7812 */ /* 0x000fd600078cc0ff */
[----:B------:R-:W-:Y:S01]  /*2cc0*/  @!PT LDS RZ, [RZ] ;  /* 0x00000000fffff984 */ /* 0x000fe20000000800 */
[----:B------:R-:W-:Y:S01]  /*2cd0*/  @!PT LDS RZ, [RZ] ;  /* 0x00000000fffff984 */ /* 0x000fe20000000800 */
[----:B------:R-:W-:Y:S01]  /*2ce0*/  @!PT LDS RZ, [RZ] ;  /* 0x00000000fffff984 */ /* 0x000fe20000000800 */
[----:B------:R2:W-:Y:S01]  /*2cf0*/  LDGSTS.E.BYPASS.LTC128B.128 [R205+0xc100], [R6.64], !P1 ;  /* 0x0c10000006cd7fae */ /* 0x0005e2000c901d46 */
[----:B------:R-:W-:Y:S02]  /*2d00*/  ISETP.NE.AND P1, PT, R13, RZ, PT ;  /* 0x000000ff0d00720c */ /* 0x000fe40003f25270 */
[----:B-----5:R-:W-:Y:S02]  /*2d10*/  LEA.HI.X R5, R229, R8, R2, 0x1, P0 ;  /* 0x00000008e5057211 */ /* 0x020fe400000f0c02 */
[----:B------:R-:W-:-:S04]  /*2d20*/  LEA R2, P0, R236, R0, 0x1 ;  /* 0x00000000ec027211 */ /* 0x000fc800078008ff */
[----:B---3--:R-:W-:Y:S02]  /*2d30*/  LEA.HI.X R3, R236, R8, R15, 0x1, P0 ;  /* 0x00000008ec037211 */ /* 0x008fe400000f0c0f */
[----:B------:R-:W-:-:S13]  /*2d40*/  LOP3.LUT P0, RZ, R240, 0x2, RZ, 0xc0, !PT ;  /* 0x00000002f0ff7812 */ /* 0x000fda000780c0ff */
[----:B------:R2:W-:Y:S04]  /*2d50*/  LDGSTS.E.BYPASS.LTC128B.128 [R205+0x10100], [R4.64], !P0 ;  /* 0x1010000004cd7fae */ /* 0x0005e8000c101d46 */
[----:B------:R2:W-:Y:S02]  /*2d60*/  LDGSTS.E.BYPASS.LTC128B.128 [R205+0x14100], [R2.64], !P6 ;  /* 0x1410000002cd7fae */ /* 0x0005e4000f101d46 */
.L_x_423:
[----:B------:R-:W-:Y:S05]  /*2d70*/  BSYNC B0 ;  /* 0x0000000000007941 */ /* 0x000fea0003800000 */
.L_x_422:
[----:B------:R-:W-:Y:S05]  /*2d80*/  BRA.DIV ~URZ, `(.L_x_424) ;  /* 0x00011a927f007947 */ /* 0x000fea000b800000 */
[----:B--2---:R2:W1:Y:S04]  /*2d90*/  SHFL.IDX PT, R8, R11, 0x1, 0x181f ;  /* 0x00381f000b087f89 */ /* 0x00446800000e0000 */
[----:B----4-:R2:W4:Y:S02]  /*2da0*/  SHFL.IDX PT, R0, R12, 0x1, 0x181f ;  /* 0x00381f000c007f89 */ /* 0x01052400000e0000 */
.L_x_541:
[----:B------:R-:W-:Y:S01]  /*2db0*/  IADD3 R2, R9, 0x20, RZ ;  /* 0x0000002009027810 */ /* 0x000fe20007ffe0ff */
[----:B------:R-:W-:Y:S03]  /*2dc0*/  BSSY B0, `(.L_x_425) ;  /* 0x0000016000007945 */ /* 0x000fe60003800000 */
[----:B------:R-:W-:-:S13]  /*2dd0*/  ISETP.GE.AND P0, PT, R2, R10, PT ;  /* 0x0000000a0200720c */ /* 0x000fda0003f06270 */
[----:B------:R-:W-:Y:S05]  /*2de0*/  @P0 BRA `(.L_x_426) ;  /* 0x0000013000000947 */ /* 0x000fea0003800000 */
[----:B------:R-:W5:Y:S04]  /*2df0*/  LDL R3, [R1+0x4] ;  /* 0x0000040001037983 */ /* 0x000f680000100800 */
[----:B--2---:R-:W2:Y:S01]  /*2e00*/  LDL R15, [R1] ;  /* 0x00000000010f7983 */ /* 0x004ea20000100800 */
[C---:B----4-:R-:W-:Y:S02]  /*2e10*/  LEA R6, P0, R230.reuse, R0, 0x1 ;  /* 0x00000000e6067211 */ /* 0x050fe400078008ff */
[----:B------:R-:W-:Y:S02]  /*2e20*/  P2R R13, PR, RZ, 0x2 ;  /* 0x00000002ff0d7803 */ /* 0x000fe40000000000 */
[----:B-1----:R-:W-:Y:S02]  /*2e30*/  LEA.HI.X R7, R230, R8, R231, 0x1, P0 ;  /* 0x00000008e6077211 */ /* 0x002fe400000f0ce7 */
        /* <DEDUP_REMOVED lines=10> */
[----:B--2---:R-:W-:Y:S02]  /*2ee0*/  LEA.HI.X R3, R236, R8, R15, 0x1, P0 ;  /* 0x00000008ec037211 */ /* 0x004fe400000f0c0f */
[----:B------:R-:W-:-:S13]  /*2ef0*/  LOP3.LUT P0, RZ, R240, 0x2, RZ, 0xc0, !PT ;  /* 0x00000002f0ff7812 */ /* 0x000fda000780c0ff */
[----:B------:R1:W-:Y:S04]  /*2f00*/  LDGSTS.E.BYPASS.LTC128B.128 [R205+0x11100], [R4.64], !P0 ;  /* 0x1110000004cd7fae */ /* 0x0003e8000c101d46 */
[----:B------:R1:W-:Y:S02]  /*2f10*/  LDGSTS.E.BYPASS.LTC128B.128 [R205+0x15100], [R2.64], !P6 ;  /* 0x1510000002cd7fae */ /* 0x0003e4000f101d46 */
.L_x_426:
[----:B------:R-:W-:Y:S05]  /*2f20*/  BSYNC B0 ;  /* 0x0000000000007941 */ /* 0x000fea0003800000 */
.L_x_425:
[----:B------:R-:W-:Y:S05]  /*2f30*/  BRA.DIV ~URZ, `(.L_x_427) ;  /* 0x000119a27f007947 */ /* 0x000fea000b800000 */
[----:B-1----:R1:W2:Y:S02]  /*2f40*/  SHFL.IDX PT, R8, R11, 0x2, 0x181f ;  /* 0x00581f000b087f89 */ /* 0x0022a400000e0000 */
.L_x_542:
[----:B------:R-:W-:Y:S05]  /*2f50*/  BRA.DIV ~URZ, `(.L_x_428) ;  /* 0x000119f27f007947 */ /* 0x000fea000b800000 */
[----:B----4-:R4:W1:Y:S02]  /*2f60*/  SHFL.IDX PT, R0, R12, 0x2, 0x181f ;  /* 0x00581f000c007f89 */ /* 0x01086400000e0000 */
.L_x_543:
[----:B------:R-:W-:Y:S01]  /*2f70*/  IADD3 R2, R9, 0x40, RZ ;  /* 0x0000004009027810 */ /* 0x000fe20007ffe0ff */
[----:B------:R-:W-:Y:S03]  /*2f80*/  BSSY B0, `(.L_x_429) ;  /* 0x0000016000007945 */ /* 0x000fe60003800000 */
[----:B------:R-:W-:-:S13]  /*2f90*/  ISETP.GE.AND P0, PT, R2, R10, PT ;  /* 0x0000000a0200720c */ /* 0x000fda0003f06270 */
[----:B------:R-:W-:Y:S05]  /*2fa0*/  @P0 BRA `(.L_x_430) ;  /* 0x0000013000000947 */ /* 0x000fea0003800000 */
[----:B------:R-:W5:Y:S04]  /*2fb0*/  LDL R3, [R1+0x4] ;  /* 0x0000040001037983 */ /* 0x000f680000100800 */
[----:B---3--:R-:W3:Y:S01]  /*2fc0*/  LDL R15, [R1] ;  /* 0x00000000010f7983 */ /* 0x008ee20000100800 */
[C---:B-1----:R-:W-:Y:S02]  /*2fd0*/  LEA R6, P0, R230.reuse, R0, 0x1 ;  /* 0x00000000e6067211 */ /* 0x042fe400078008ff */
        /* <DEDUP_REMOVED lines=16> */
.L_x_430:
[----:B------:R-:W-:Y:S05]  /*30e0*/  BSYNC B0 ;  /* 0x0000000000007941 */ /* 0x000fea0003800000 */
.L_x_429:
[----:B------:R-:W-:Y:S05]  /*30f0*/  BRA.DIV ~URZ, `(.L_x_431) ;  /* 0x000118b27f007947 */ /* 0x000fea000b800000 */
[----:B--2---:R2:W3:Y:S04]  /*3100*/  SHFL.IDX PT, R8, R11, 0x3, 0x181f ;  /* 0x00781f000b087f89 */ /* 0x0044e800000e0000 */
[----:B-1----:R2:W1:Y:S02]  /*3110*/  SHFL.IDX PT, R0, R12, 0x3, 0x181f ;  /* 0x00781f000c007f89 */ /* 0x00246400000e0000 */
.L_x_544:
[----:B------:R-:W5:Y:S04]  /*3120*/  LDL R3, [R1+0x4] ;  /* 0x0000040001037983 */ /* 0x000f680000100800 */
[----:B--2---:R-:W2:Y:S01]  /*3130*/  LDL R11, [R1] ;  /* 0x00000000010b7983 */ /* 0x004ea20000100800 */
[----:B------:R-:W-:Y:S01]  /*3140*/  IADD3 R2, R9, 0x60, RZ ;  /* 0x0000006009027810 */ /* 0x000fe20007ffe0ff */
[----:B------:R-:W-:Y:S01]  /*3150*/  IMAD.SHL.U32 R85, R84, 0x40, RZ ;  /* 0x0000004054557824 */ /* 0x000fe200078e00ff */
[----:B------:R-:W-:Y:S01]  /*3160*/  P2R R15, PR, RZ, 0x2 ;  /* 0x00000002ff0f7803 */ /* 0x000fe20000000000 */
[----:B---34-:R-:W3:Y:S01]  /*3170*/  S2R R12, SR_TID.X ;  /* 0x00000000000c7919 */ /* 0x018ee20000002100 */
[----:B------:R-:W-:Y:S01]  /*3180*/  ISETP.GE.AND P6, PT, R2, R10, PT ;  /* 0x0000000a0200720c */ /* 0x000fe20003fc6270 */
[----:B------:R-:W-:Y:S01]  /*3190*/  IMAD.IADD R86, R225, 0x1, -R85 ;  /* 0x00000001e1567824 */ /* 0x000fe200078e0a55 */
[----:B------:R-:W-:-:S02]  /*31a0*/  LOP3.LUT P1, RZ, R240, 0x2, RZ, 0xc0, !PT ;  /* 0x00000002f0ff7812 */ /* 0x000fc4000782c0ff */
[----:B------:R-:W-:Y:S02]  /*31b0*/  P2R R32, PR, RZ, 0x4 ;  /* 0x00000004ff207803 */ /* 0x000fe40000000000 */
[----:B------:R-:W-:-:S07]  /*31c0*/  LOP3.LUT P2, RZ, R240, 0x1, RZ, 0xc0, !PT ;  /* 0x00000001f0ff7812 */ /* 0x000fce000784c0ff */
[----:B-1----:R-:W-:-:S04]  /*31d0*/  @!P6 LEA R6, P0, R230, R0, 0x1 ;  /* 0x00000000e606e211 */ /* 0x002fc800078008ff */
[----:B------:R-:W-:Y:S02]  /*31e0*/  @!P6 LEA.HI.X R7, R230, R8, R231, 0x1, P0 ;  /* 0x00000008e607e211 */ /* 0x000fe400000f0ce7 */
[----:B------:R-:W-:-:S04]  /*31f0*/  @!P6 LEA R4, P0, R229, R0, 0x1 ;  /* 0x00000000e504e211 */ /* 0x000fc800078008ff */
[----:B-----5:R-:W-:Y:S02]  /*3200*/  @!P6 LEA.HI.X R5, R229, R8, R3, 0x1, P0 ;  /* 0x00000008e505e211 */ /* 0x020fe400000f0c03 */
[----:B------:R-:W-:-:S04]  /*3210*/  @!P6 LEA R2, P0, R236, R0, 0x1 ;  /* 0x00000000ec02e211 */ /* 0x000fc800078008ff */
[----:B--2---:R-:W-:Y:S02]  /*3220*/  @!P6 LEA.HI.X R3, R236, R8, R11, 0x1, P0 ;  /* 0x00000008ec03e211 */ /* 0x004fe400000f0c0b */
[----:B------:R-:W-:Y:S02]  /*3230*/  LOP3.LUT P0, RZ, R240, 0x4, RZ, 0xc0, !PT ;  /* 0x00000004f0ff7812 */ /* 0x000fe4000780c0ff */
[----:B---3--:R-:W-:-:S04]  /*3240*/  SHF.R.S32.HI R11, RZ, 0x1f, R12 ;  /* 0x0000001fff0b7819 */ /* 0x008fc8000001140c */
[----:B------:R-:W-:-:S04]  /*3250*/  LEA.HI R11, R11, R12, RZ, 0x3 ;  /* 0x0000000c0b0b7211 */ /* 0x000fc800078f18ff */
[----:B------:R-:W-:-:S03]  /*3260*/  SHF.R.S32.HI R11, RZ, 0x3, R11 ;  /* 0x00000003ff0b7819 */ /* 0x000fc6000001140b */
[----:B------:R-:W-:Y:S01]  /*3270*/  @!PT LDS RZ, [RZ] ;  /* 0x00000000fffff984 */ /* 0x000fe20000000800 */
[----:B------:R-:W-:Y:S01]  /*3280*/  @!PT LDS RZ, [RZ] ;  /* 0x00000000fffff984 */ /* 0x000fe20000000800 */
[----:B------:R-:W-:Y:S01]  /*3290*/  @!PT LDS RZ, [RZ] ;  /* 0x00000000fffff984 */ /* 0x000fe20000000800 */
[----:B------:R1:W-:Y:S04]  /*32a0*/  @!P6 LDGSTS.E.BYPASS.LTC128B.128 [R205+0xf100], [R6.64], !P0 ;  /* 0x0f10000006cdefae */ /* 0x0003e8000c101d46 */
[----:B------:R2:W-:Y:S04]  /*32b0*/  @!P6 LDGSTS.E.BYPASS.LTC128B.128 [R205+0x13100], [R4.64], !P1 ;  /* 0x1310000004cdefae */ /* 0x0005e8000c901d46 */
[----:B------:R3:W-:Y:S04]  /*32c0*/  @!P6 LDGSTS.E.BYPASS.LTC128B.128 [R205+0x17100], [R2.64], !P2 ;  /* 0x1710000002cdefae */ /* 0x0007e8000d101d46 */
[----:B------:R-:W0:Y:S01]  /*32d0*/  LDGDEPBAR ;  /* 0x00000000000079af */ /* 0x000e220000000000 */
[----:B------:R-:W-:Y:S01]  /*32e0*/  WARPSYNC 0xffffffff ;  /* 0xffffffff00007948 */ /* 0x000fe20003800000 */
[----:B------:R-:W-:Y:S02]  /*32f0*/  BSSY B0, `(.L_x_432) ;  /* 0x00000fd000007945 */ /* 0x000fe40003800000 */
[----:B------:R-:W-:Y:S01]  /*3300*/  BAR.SYNC.DEFER_BLOCKING 0x0 ;  /* 0x0000000000007b1d */ /* 0x000fe20000010000 */
[----:B-1----:R-:W-:Y:S01]  /*3310*/  SHF.R.S32.HI R6, RZ, 0x1f, R84 ;  /* 0x0000001fff067819 */ /* 0x002fe20000011454 */
[----:B------:R-:W-:Y:S01]  /*3320*/  IMAD.MOV.U32 R7, RZ, RZ, 0x20 ;  /* 0x00000020ff077424 */ /* 0x000fe200078e00ff */
[----:B--2---:R-:W-:-:S03]  /*3330*/  IADD3 R5, -R85, R225, -R11 ;  /* 0x000000e155057210 */ /* 0x004fc60007ffe90b */
[----:B------:R-:W-:Y:S02]  /*3340*/  IMAD R0, R6, c[0x0][0x1e0], RZ ;  /* 0x0000780006007a24 */ /* 0x000fe400078e02ff */
[----:B------:R-:W-:Y:S01]  /*3350*/  IMAD.WIDE.U32 R8, R7, c[0x0][0x1e0], RZ ;  /* 0x0000780007087a25 */ /* 0x000fe200078e00ff */
[----:B------:R-:W-:-:S03]  /*3360*/  ISETP.GE.AND P0, PT, R5, 0x1, PT ;  /* 0x000000010500780c */ /* 0x000fc60003f06270 */
[----:B---3--:R-:W-:-:S04]  /*3370*/  IMAD.WIDE.U32 R2, R84, c[0x0][0x1e0], RZ ;  /* 0x0000780054027a25 */ /* 0x008fc800078e00ff */
[----:B------:R-:W-:Y:S01]  /*3380*/  IMAD R4, R84, c[0x0][0x1e4], R0 ;  /* 0x0000790054047a24 */ /* 0x000fe200078e0200 */
[----:B------:R-:W-:Y:S01]  /*3390*/  LEA R0, P6, R2, R208, 0x6 ;  /* 0x000000d002007211 */ /* 0x000fe200078c30ff */
[----:B------:R-:W-:Y:S02]  /*33a0*/  IMAD R6, R6, c[0x0][0x208], RZ ;  /* 0x0000820006067a24 */ /* 0x000fe400078e02ff */
[----:B------:R-:W-:Y:S02]  /*33b0*/  IMAD.IADD R3, R3, 0x1, R4 ;  /* 0x0000000103037824 */ /* 0x000fe400078e0204 */
[----:B------:R-:W-:-:S03]  /*33c0*/  IMAD R6, R84, c[0x0][0x20c], R6 ;  /* 0x0000830054067a24 */ /* 0x000fc600078e0206 */
[----:B------:R-:W-:Y:S02]  /*33d0*/  LEA.HI.X R4, R2, R207, R3, 0x6, P6 ;  /* 0x000000cf02047211 */ /* 0x000fe400030f3403 */
[----:B------:R-:W-:-:S04]  /*33e0*/  @P0 LEA R2, P6, R0, c[0x0][0x1c8], 0x1 ;  /* 0x0000720000020a11 */ /* 0x000fc800078c08ff */
[----:B------:R-:W-:Y:S02]  /*33f0*/  @P0 LEA.HI.X R3, R0, c[0x0][0x1cc], R4, 0x1, P6 ;  /* 0x0000730000030a11 */ /* 0x000fe400030f0c04 */
[----:B------:R-:W-:-:S03]  /*3400*/  ISETP.GE.AND P6, PT, R5, 0x21, PT ;  /* 0x000000210500780c */ /* 0x000fc60003fc6270 */
[----:B------:R-:W-:Y:S01]  /*3410*/  @!PT LDS RZ, [RZ] ;  /* 0x00000000fffff984 */ /* 0x000fe20000000800 */
[----:B------:R-:W-:Y:S01]  /*3420*/  @!PT LDS RZ, [RZ] ;  /* 0x00000000fffff984 */ /* 0x000fe20000000800 */
[----:B------:R-:W-:Y:S01]  /*3430*/  @!PT LDS RZ, [RZ] ;  /* 0x00000000fffff984 */ /* 0x000fe20000000800 */
[----:B------:R1:W-:Y:S04]  /*3440*/  @P0 LDGSTS.E.BYPASS.LTC128B.128 [R205+0x6100], [R2.64], !P5 ;  /* 0x0610000002cd0fae */ /* 0x0003e8000e901d46 */
[----:B------:R1:W-:Y:S04]  /*3450*/  @P0 LDGSTS.E.BYPASS.LTC128B.128 [R205+0x8100], [R2.64+0x80], !P4 ;  /* 0x0810008002cd0fae */ /* 0x0003e8000e101d46 */
[----:B------:R1:W-:Y:S02]  /*3460*/  @P0 LDGSTS.E.BYPASS.LTC128B.128 [R205+0xa100], [R2.64+0x100], !P3 ;  /* 0x0a10010002cd0fae */ /* 0x0003e4000d901d46 */
[----:B------:R-:W-:Y:S01]  /*3470*/  @P6 IADD3 R0, P0, R0, R8, RZ ;  /* 0x0000000800006210 */ /* 0x000fe20007f1e0ff */
[----:B-1----:R-:W-:-:S05]  /*3480*/  IMAD R3, R7, c[0x0][0x1e4], RZ ;  /* 0x0000790007037a24 */ /* 0x002fca00078e02ff */
[----:B------:R-:W-:Y:S01]  /*3490*/  @P6 IADD3.X R3, R4, R9, R3, P0, !PT ;  /* 0x0000000904036210 */ /* 0x000fe200007fe403 */
[----:B------:R-:W-:Y:S01]  /*34a0*/  IMAD.WIDE.U32 R4, R84, c[0x0][0x208], RZ ;  /* 0x0000820054047a25 */ /* 0x000fe200078e00ff */
[----:B------:R-:W-:-:S04]  /*34b0*/  @P6 LEA R2, P0, R0, c[0x0][0x1c8], 0x1 ;  /* 0x0000720000026a11 */ /* 0x000fc800078008ff */
[----:B------:R-:W-:Y:S02]  /*34c0*/  @P6 LEA.HI.X R3, R0, c[0x0][0x1cc], R3, 0x1, P0 ;  /* 0x0000730000036a11 */ /* 0x000fe400000f0c03 */
[----:B------:R-:W-:-:S03]  /*34d0*/  LEA R0, P0, R4, R210, 0x6 ;  /* 0x000000d204007211 */ /* 0x000fc600078030ff */
[----:B------:R1:W-:Y:S04]  /*34e0*/  @P6 LDGSTS.E.BYPASS.LTC128B.128 [R205+0x7100], [R2.64], !P5 ;  /* 0x0710000002cd6fae */ /* 0x0003e8000e901d46 */
[----:B------:R1:W-:Y:S04]  /*34f0*/  @P6 LDGSTS.E.BYPASS.LTC128B.128 [R205+0x9100], [R2.64+0x80], !P4 ;  /* 0x0910008002cd6fae */ /* 0x0003e8000e101d46 */
[----:B------:R1:W-:Y:S01]  /*3500*/  @P6 LDGSTS.E.BYPASS.LTC128B.128 [R205+0xb100], [R2.64+0x100], !P3 ;  /* 0x0b10010002cd6fae */ /* 0x0003e2000d901d46 */
[----:B------:R-:W-:-:S03]  /*3510*/  LOP3.LUT P6, RZ, R14, 0x2, RZ, 0xc0, !PT ;  /* 0x000000020eff7812 */ /* 0x000fc600078cc0ff */
[----:B------:R-:W0:Y:S01]  /*3520*/  LDGDEPBAR ;  /* 0x00000000000079af */ /* 0x000e220000000000 */
[----:B-1----:R-:W-:Y:S01]  /*3530*/  IMAD.IADD R3, R5, 0x1, R6 ;  /* 0x0000000105037824 */ /* 0x002fe200078e0206 */
[----:B------:R-:W-:-:S04]  /*3540*/  DEPBAR.LE SB0, 0x1 ;  /* 0x000080400000791a */ /* 0x000fc80000000000 */
[----:B------:R-:W-:-:S04]  /*3550*/  DEPBAR.LE SB0, 0x0 ;  /* 0x000080000000791a */ /* 0x000fc80000000000 */
[----:B------:R-:W-:Y:S01]  /*3560*/  BAR.SYNC.DEFER_BLOCKING 0x0 ;  /* 0x0000000000007b1d */ /* 0x000fe20000010000 */
[----:B------:R-:W-:Y:S02]  /*3570*/  LOP3.LUT R5, R14, 0x1, RZ, 0xc0, !PT ;  /* 0x000000010e057812 */ /* 0x000fe400078ec0ff */
[----:B------:R-:W-:Y:S01]  /*3580*/  LEA.HI.X R3, R4, R212, R3, 0x6, P0 ;  /* 0x000000d404037211 */ /* 0x000fe200000f3403 */
[----:B------:R-:W-:Y:S01]  /*3590*/  IMAD.MOV.U32 R4, RZ, RZ, c[0x0][0x208] ;  /* 0x00008200ff047624 */ /* 0x000fe200078e00ff */
[C---:B------:R-:W-:Y:S02]  /*35a0*/  LEA R2, P0, R0.reuse, c[0x0][0x1f8], 0x1 ;  /* 0x00007e0000027a11 */ /* 0x040fe400078008ff */
[----:B------:R-:W-:Y:S01]  /*35b0*/  ISETP.NE.U32.AND P1, PT, R5, 0x1, PT ;  /* 0x000000010500780c */ /* 0x000fe20003f25070 */
[----:B------:R-:W-:Y:S01]  /*35c0*/  IMAD.MOV.U32 R5, RZ, RZ, c[0x0][0x20c] ;  /* 0x00008300ff057624 */ /* 0x000fe200078e00ff */
[----:B------:R-:W-:Y:S01]  /*35d0*/  LEA.HI.X R3, R0, c[0x0][0x1fc], R3, 0x1, P0 ;  /* 0x00007f0000037a11 */ /* 0x000fe200000f0c03 */
[----:B------:R-:W-:Y:S01]  /*35e0*/  IMAD.IADD R0, R86, 0x1, -R11 ;  /* 0x0000000156007824 */ /* 0x000fe200078e0a0b */
[----:B------:R-:W-:-:S04]  /*35f0*/  LEA R12, P0, R4, R2, 0x6 ;  /* 0x00000002040c7211 */ /* 0x000fc800078030ff */
[----:B------:R-:W-:Y:S02]  /*3600*/  LEA.HI.X R13, R4, R3, R5, 0x6, P0 ;  /* 0x00000003040d7211 */ /* 0x000fe400000f3405 */
[C---:B------:R-:W-:Y:S02]  /*3610*/  ISETP.LT.OR P0, PT, R0.reuse, 0x1, P1 ;  /* 0x000000010000780c */ /* 0x040fe40000f01670 */
[C---:B------:R-:W-:Y:S01]  /*3620*/  ISETP.LT.OR P1, PT, R0.reuse, 0x21, P1 ;  /* 0x000000210000780c */ /* 0x040fe20000f21670 */
[----:B------:R-:W-:Y:S04]  /*3630*/  LDSM.16.M88.4 R4, [R187] ;  /* 0x00000000bb04783b */ /* 0x000fe80000000200 */
[----:B------:R-:W-:Y:S04]  /*3640*/  LDSM.16.M88.4 R28, [R180] ;  /* 0x00000000b41c783b */ /* 0x000fe80000000200 */
[----:B------:R-:W1:Y:S04]  /*3650*/  LDSM.16.M88.4 R24, [R180+0x800] ;  /* 0x00080000b418783b */ /* 0x000e680000000200 */
[----:B------:R-:W2:Y:S04]  /*3660*/  LDSM.16.M88.4 R20, [R180+0x1000] ;  /* 0x00100000b414783b */ /* 0x000ea80000000200 */
[----:B------:R-:W3:Y:S04]  /*3670*/  LDSM.16.M88.4 R16, [R180+0x1800] ;  /* 0x00180000b410783b */ /* 0x000ee80000000200 */
[----:B------:R-:W-:Y:S04]  /*3680*/  LDSM.16.M88.4 R8, [R188] ;  /* 0x00000000bc08783b */ /* 0x000fe80000000200 */
[----:B------:R-:W4:Y:S04]  /*3690*/  LDSM.16.M88.4 R48, [R191] ;  /* 0x00000000bf30783b */ /* 0x000f280000000200 */
[----:B------:R-:W5:Y:S04]  /*36a0*/  LDSM.16.M88.4 R60, [R202] ;  /* 0x00000000ca3c783b */ /* 0x000f680000000200 */
[----:B------:R-:W3:Y:S04]  /*36b0*/  LDSM.16.M88.4 R68, [R201] ;  /* 0x00000000c944783b */ /* 0x000ee80000000200 */
[----:B------:R-:W3:Y:S04]  /*36c0*/  LDSM.16.M88.4 R72, [R200] ;  /* 0x00000000c848783b */ /* 0x000ee80000000200 */
[----:B------:R-:W-:Y:S01]  /*36d0*/  @!PT LDS RZ, [RZ] ;  /* 0x00000000fffff984 */ /* 0x000fe20000000800 */
[----:B------:R-:W-:Y:S01]  /*36e0*/  @!PT LDS RZ, [RZ] ;  /* 0x00000000fffff984 */ /* 0x000fe20000000800 */
[----:B------:R-:W-:Y:S01]  /*36f0*/  @!PT LDS RZ, [RZ] ;  /* 0x00000000fffff984 */ /* 0x000fe20000000800 */
[----:B------:R3:W-:Y:S01]  /*3700*/  LDGSTS.E.BYPASS.LTC128B.128 [R205+0x100], [R2.64], !P0 ;  /* 0x0010000002cd7fae */ /* 0x0007e2000c101d46 */
[----:B------:R-:W-:-:S02]  /*3710*/  ISETP.LT.OR P0, PT, R0, 0x1, !P6 ;  /* 0x000000010000780c */ /* 0x000fc40007701670 */
[----:B------:R-:W-:Y:S01]  /*3720*/  ISETP.LT.OR P6, PT, R0, 0x21, !P6 ;  /* 0x000000210000780c */ /* 0x000fe200077c1670 */
[C---:B-1----:R-:W-:Y:S10]  /*3730*/  HMMA.16816.F32 R36, R4.reuse, R24, RZ ;  /* 0x000000180424723c */ /* 0x042ff400000018ff */
[----:B------:R1:W-:Y:S01]  /*3740*/  LDGSTS.E.BYPASS.LTC128B.128 [R205+0x2100], [R2.64+0x80], !P0 ;  /* 0x0210008002cd7fae */ /* 0x0003e2000c101d46 */
[----:B------:R-:W-:Y:S01]  /*3750*/  LOP3.LUT P0, RZ, R14, 0x4, RZ, 0xc0, !PT ;  /* 0x000000040eff7812 */ /* 0x000fe2000780c0ff */
[----:B------:R-:W-:Y:S03]  /*3760*/  HMMA.16816.F32 R40, R4, R26, RZ ;  /* 0x0000001a0428723c */ /* 0x000fe600000018ff */
[----:B------:R-:W-:-:S02]  /*3770*/  ISETP.LT.OR P2, PT, R0, 0x1, !P0 ;  /* 0x000000010000780c */ /* 0x000fc40004741670 */
[----:B------:R-:W-:-:S03]  /*3780*/  ISETP.LT.OR P0, PT, R0, 0x21, !P0 ;  /* 0x000000210000780c */ /* 0x000fc60004701670 */
[C---:B--2---:R-:W-:Y:S08]  /*3790*/  HMMA.16816.F32 R44, R4.reuse, R20, RZ ;  /* 0x00000014042c723c */ /* 0x044ff000000018ff */
[----:B------:R1:W-:Y:S01]  /*37a0*/  LDGSTS.E.BYPASS.LTC128B.128 [R205+0x4100], [R2.64+0x100], !P2 ;  /* 0x0410010002cd7fae */ /* 0x0003e2000d101d46 */
[----:B------:R-:W-:Y:S01]  /*37b0*/  ISETP.NE.AND P2, PT, R32, RZ, PT ;  /* 0x000000ff2000720c */ /* 0x000fe20003f45270 */
[----:B------:R-:W-:Y:S02]  /*37c0*/  HMMA.16816.F32 R52, R4, R22, RZ ;  /* 0x000000160434723c */ /* 0x000fe400000018ff */
[----:B------:R2:W-:Y:S01]  /*37d0*/  LDGSTS.E.BYPASS.LTC128B.128 [R205+0x1100], [R12.64], !P1 ;  /* 0x011000000ccd7fae */ /* 0x0005e2000c901d46 */
[----:B------:R-:W-:-:S03]  /*37e0*/  ISETP.NE.AND P1, PT, R15, RZ, PT ;  /* 0x000000ff0f00720c */ /* 0x000fc60003f25270 */
[----:B------:R2:W-:Y:S02]  /*37f0*/  LDGSTS.E.BYPASS.LTC128B.128 [R205+0x3100], [R12.64+0x80], !P6 ;  /* 0x031000800ccd7fae */ /* 0x0005e4000f101d46 */
[----:B------:R-:W-:Y:S02]  /*3800*/  HMMA.16816.F32 R32, R4, R28, RZ ;  /* 0x0000001c0420723c */ /* 0x000fe400000018ff */
[----:B------:R2:W-:Y:S01]  /*3810*/  LDGSTS.E.BYPASS.LTC128B.128 [R205+0x5100], [R12.64+0x100], !P0 ;  /* 0x051001000ccd7fae */ /* 0x0005e2000c101d46 */
[----:B------:R-:W-:-:S03]  /*3820*/  ISETP.GT.AND P0, PT, R84, R206, PT ;  /* 0x000000ce5400720c */ /* 0x000fc60003f04270 */
[----:B------:R-:W-:Y:S02]  /*3830*/  LDSM.16.M88.4 R64, [R186] ;  /* 0x00000000ba40783b */ /* 0x000fe40000000200 */
[C---:B------:R-:W-:Y:S02]  /*3840*/  HMMA.16816.F32 R28, R4.reuse, R30, RZ ;  /* 0x0000001e041c723c */ /* 0x040fe400000018ff */
[----:B------:R-:W-:Y:S04]  /*3850*/  LDSM.16.M88.4 R76, [R186+0x800] ;  /* 0x00080000ba4c783b */ /* 0x000fe80000000200 */
[----:B------:R-:W-:Y:S02]  /*3860*/  LDSM.16.M88.4 R80, [R186+0x1000] ;  /* 0x00100000ba50783b */ /* 0x000fe40000000200 */
[C---:B---3--:R-:W-:Y:S02]  /*3870*/  HMMA.16816.F32 R56, R4.reuse, R16, RZ ;  /* 0x000000100438723c */ /* 0x048fe400000018ff */
[----:B------:R-:W-:Y:S04]  /*3880*/  LDSM.16.M88.4 R92, [R186+0x1800] ;  /* 0x00180000ba5c783b */ /* 0x000fe80000000200 */
[----:B------:R-:W-:Y:S02]  /*3890*/  LDSM.16.M88.4 R88, [R183+0x1800] ;  /* 0x00180000b758783b */ /* 0x000fe40000000200 */
[----:B------:R-:W-:Y:S02]  /*38a0*/  HMMA.16816.F32 R16, R4, R18, RZ ;  /* 0x000000120410723c */ /* 0x000fe400000018ff */
[----:B------:R-:W3:Y:S04]  /*38b0*/  LDSM.16.M88.4 R4, [R190] ;  /* 0x00000000be04783b */ /* 0x000ee80000000200 */
[----:B------:R-:W0:Y:S02]  /*38c0*/  LDGDEPBAR ;  /* 0x00000000000079af */ /* 0x000e240000000000 */
[C---:B----4-:R-:W-:Y:S08]  /*38d0*/  HMMA.16816.F32 R20, R8.reuse, R48, R32 ;  /* 0x000000300814723c */ /* 0x050ff00000001820 */
[C---:B------:R-:W-:Y:S01]  /*38e0*/  HMMA.16816.F32 R24, R8.reuse, R50, R28 ;  /* 0x000000320818723c */ /* 0x040fe2000000181c */
[----:B------:R-:W-:Y:S07]  /*38f0*/  LDSM.16.M88.4 R48, [R183] ;  /* 0x00000000b730783b */ /* 0x000fee0000000200 */
[C---:B-----5:R-:W-:Y:S08]  /*3900*/  HMMA.16816.F32 R28, R8.reuse, R60, R36 ;  /* 0x0000003c081c723c */ /* 0x060ff00000001824 */
[C---:B------:R-:W-:Y:S01]  /*3910*/  HMMA.16816.F32 R32, R8.reuse, R62, R40 ;  /* 0x0000003e0820723c */ /* 0x040fe20000001828 */
[----:B------:R-:W-:Y:S07]  /*3920*/  LDSM.16.M88.4 R60, [R180+0x2800] ;  /* 0x00280000b43c783b */ /* 0x000fee0000000200 */
[C---:B------:R-:W-:Y:S08]  /*3930*/  HMMA.16816.F32 R36, R8.reuse, R68, R44 ;  /* 0x000000440824723c */ /* 0x040ff0000000182c */
[C---:B------:R-:W-:Y:S01]  /*3940*/  HMMA.16816.F32 R40, R8.reuse, R70, R52 ;  /* 0x000000460828723c */ /* 0x040fe20000001834 */
[----:B------:R-:W-:Y:S04]  /*3950*/  LDSM.16.M88.4 R68, [R183+0x1000] ;  /* 0x00100000b744783b */ /* 0x000fe80000000200 */
[----:B------:R-:W-:Y:S03]  /*3960*/  LDSM.16.M88.4 R52, [R180+0x2000] ;  /* 0x00200000b434783b */ /* 0x000fe60000000200 */
[C---:B------:R-:W-:Y:S01]  /*3970*/  HMMA.16816.F32 R44, R8.reuse, R72, R56 ;  /* 0x00000048082c723c */ /* 0x040fe20000001838 */
[----:B------:R-:W-:Y:S07]  /*3980*/  LDSM.16.M88.4 R56, [R183+0x800] ;  /* 0x00080000b738783b */ /* 0x000fee0000000200 */
[----:B--2---:R-:W-:Y:S01]  /*3990*/  HMMA.16816.F32 R12, R8, R74, R16 ;  /* 0x0000004a080c723c */ /* 0x004fe20000001810 */
[----:B------:R-:W2:Y:S04]  /*39a0*/  LDSM.16.M88.4 R8, [R189] ;  /* 0x00000000bd08783b */ /* 0x000ea80000000200 */
[----:B------:R-:W-:Y:S03]  /*39b0*/  LDSM.16.M88.4 R72, [R180+0x3000] ;  /* 0x00300000b448783b */ /* 0x000fe60000000200 */
[C---:B---3--:R-:W-:Y:S08]  /*39c0*/  HMMA.16816.F32 R16, R4.reuse, R64, R20 ;  /* 0x000000400410723c */ /* 0x048ff00000001814 */
[C---:B------:R-:W-:Y:S01]  /*39d0*/  HMMA.16816.F32 R24, R4.reuse, R66, R24 ;  /* 0x000000420418723c */ /* 0x040fe20000001818 */
[----:B------:R-:W-:Y:S07]  /*39e0*/  LDSM.16.M88.4 R64, [R197] ;  /* 0x00000000c540783b */ /* 0x000fee0000000200 */
        /* <DEDUP_REMOVED lines=8> */
[----:B------:R-:W3:Y:S07]  /*3a70*/  LDSM.16.M88.4 R4, [R187+0x4000] ;  /* 0x00400000bb04783b */ /* 0x000eee0000000200 */
        /* <DEDUP_REMOVED lines=9> */
[C---:B------:R-:W-:Y:S08]  /*3b10*/  HMMA.16816.F32 R44, R8.reuse, R88, R44 ;  /* 0x00000058082c723c */ /* 0x040ff0000000182c */
[----:B------:R-:W-:Y:S01]  /*3b20*/  HMMA.16816.F32 R12, R8, R90, R12 ;  /* 0x0000005a080c723c */ /* 0x000fe2000000180c */
[----:B------:R-:W2:Y:S07]  /*3b30*/  LDSM.16.M88.4 R8, [R188+0x4000] ;  /* 0x00400000bc08783b */ /* 0x000eae0000000200 */
        /* <DEDUP_REMOVED lines=11> */
[----:B------:R-:W3:Y:S04]  /*3bf0*/  LDSM.16.M88.4 R4, [R190+0x4000] ;  /* 0x00400000be04783b */ /* 0x000ee80000000200 */
[----:B------:R-:W-:Y:S03]  /*3c00*/  LDSM.16.M88.4 R76, [R183+0x3800] ;  /* 0x00380000b74c783b */ /* 0x000fe60000000200 */
        /* <DEDUP_REMOVED lines=11> */
[----:B------:R-:W2:Y:S04]  /*3cc0*/  LDSM.16.M88.4 R8, [R189+0x4000] ;  /* 0x00400000bd08783b */ /* 0x000ea80000000200 */
[----:B------:R-:W4:Y:S03]  /*3cd0*/  LDSM.16.M88.4 R68, [R183+0x3000] ;  /* 0x00300000b744783b */ /* 0x000f260000000200 */
[C---:B---3--:R-:W-:Y:S08]  /*3ce0*/  HMMA.16816.F32 R32, R4.reuse, R52, R28 ;  /* 0x000000340420723c */ /* 0x048ff0000000181c */
[C---:B------:R-:W-:Y:S01]  /*3cf0*/  HMMA.16816.F32 R28, R4.reuse, R54, R24 ;  /* 0x00000036041c723c */ /* 0x040fe20000001818 */
[----:B------:R-:W-:Y:S07]  /*3d00*/  LDSM.16.M88.4 R52, [R180+0x4000] ;  /* 0x00400000b434783b */ /* 0x000fee0000000200 */
[C---:B------:R-:W-:Y:S08]  /*3d10*/  HMMA.16816.F32 R24, R4.reuse, R60, R20 ;  /* 0x0000003c0418723c */ /* 0x040ff00000001814 */
[C---:B------:R-:W-:Y:S01]  /*3d20*/  HMMA.16816.F32 R20, R4.reuse, R62, R16 ;  /* 0x0000003e0414723c */ /* 0x040fe20000001810 */
[----:B------:R-:W-:Y:S07]  /*3d30*/  LDSM.16.M88.4 R60, [R194] ;  /* 0x00000000c23c783b */ /* 0x000fee0000000200 */
[C---:B------:R-:W-:Y:S08]  /*3d40*/  HMMA.16816.F32 R16, R4.reuse, R72, R36 ;  /* 0x000000480410723c */ /* 0x040ff00000001824 */
[C---:B------:R-:W-:Y:S01]  /*3d50*/  HMMA.16816.F32 R40, R4.reuse, R74, R40 ;  /* 0x0000004a0428723c */ /* 0x040fe20000001828 */
[----:B------:R-:W-:Y:S07]  /*3d60*/  LDSM.16.M88.4 R72, [R180+0x5000] ;  /* 0x00500000b448783b */ /* 0x000fee0000000200 */
[C---:B------:R-:W-:Y:S08]  /*3d70*/  HMMA.16816.F32 R44, R4.reuse, R80, R44 ;  /* 0x00000050042c723c */ /* 0x040ff0000000182c */
[----:B------:R-:W-:Y:S01]  /*3d80*/  HMMA.16816.F32 R12, R4, R82, R12 ;  /* 0x00000052040c723c */ /* 0x000fe2000000180c */
[----:B------:R-:W3:Y:S04]  /*3d90*/  LDSM.16.M88.4 R4, [R187+0x8000] ;  /* 0x00800000bb04783b */ /* 0x000ee80000000200 */
[----:B------:R-:W5:Y:S03]  /*3da0*/  LDSM.16.M88.4 R80, [R180+0x5800] ;  /* 0x00580000b450783b */ /* 0x000f660000000200 */
[C---:B--2---:R-:W-:Y:S08]  /*3db0*/  HMMA.16816.F32 R36, R8.reuse, R48, R32 ;  /* 0x000000300824723c */ /* 0x044ff00000001820 */
[C---:B------:R-:W-:Y:S01]  /*3dc0*/  HMMA.16816.F32 R32, R8.reuse, R50, R28 ;  /* 0x000000320820723c */ /* 0x040fe2000000181c */
[----:B------:R-:W-:Y:S07]  /*3dd0*/  LDSM.16.M88.4 R48, [R195] ;  /* 0x00000000c330783b */ /* 0x000fee0000000200 */
[C---:B------:R-:W-:Y:S08]  /*3de0*/  HMMA.16816.F32 R28, R8.reuse, R56, R24 ;  /* 0x00000038081c723c */ /* 0x040ff00000001818 */
[C---:B------:R-:W-:Y:S01]  /*3df0*/  HMMA.16816.F32 R24, R8.reuse, R58, R20 ;  /* 0x0000003a0818723c */ /* 0x040fe20000001814 */
[----:B------:R-:W-:Y:S07]  /*3e00*/  LDSM.16.M88.4 R56, [R186+0x4000] ;  /* 0x00400000ba38783b */ /* 0x000fee0000000200 */
[C---:B----4-:R-:W-:Y:S08]  /*3e10*/  HMMA.16816.F32 R20, R8.reuse, R68, R16 ;  /* 0x000000440814723c */ /* 0x050ff00000001810 */
[C---:B------:R-:W-:Y:S01]  /*3e20*/  HMMA.16816.F32 R16, R8.reuse, R70, R40 ;  /* 0x000000460810723c */ /* 0x040fe20000001828 */
[----:B------:R-:W-:Y:S07]  /*3e30*/  LDSM.16.M88.4 R68, [R193] ;  /* 0x00000000c144783b */ /* 0x000fee0000000200 */
[C---:B------:R-:W-:Y:S08]  /*3e40*/  HMMA.16816.F32 R44, R8.reuse, R76, R44 ;  /* 0x0000004c082c723c */ /* 0x040ff0000000182c */
[----:B------:R-:W-:Y:S01]  /*3e50*/  HMMA.16816.F32 R8, R8, R78, R12 ;  /* 0x0000004e0808723c */ /* 0x000fe2000000180c */
[----:B------:R-:W2:Y:S04]  /*3e60*/  LDSM.16.M88.4 R12, [R188+0x8000] ;  /* 0x00800000bc0c783b */ /* 0x000ea80000000200 */
[----:B------:R-:W4:Y:S03]  /*3e70*/  LDSM.16.M88.4 R76, [R192] ;  /* 0x00000000c04c783b */ /* 0x000f260000000200 */
        /* <DEDUP_REMOVED lines=9> */
[C---:B-----5:R-:W-:Y:S01]  /*3f10*/  HMMA.16816.F32 R16, R4.reuse, R80, R44 ;  /* 0x000000500410723c */ /* 0x060fe2000000182c */
[----:B------:R-:W-:Y:S07]  /*3f20*/  LDSM.16.M88.4 R44, [R183+0x4800] ;  /* 0x00480000b72c783b */ /* 0x000fee0000000200 */
[----:B------:R-:W-:Y:S01]  /*3f30*/  HMMA.16816.F32 R4, R4, R82, R8 ;  /* 0x000000520404723c */ /* 0x000fe20000001808 */
[----:B------:R-:W3:Y:S04]  /*3f40*/  LDSM.16.M88.4 R8, [R190+0x8000] ;  /* 0x00800000be08783b */ /* 0x000ee80000000200 */
[----:B------:R-:W5:Y:S03]  /*3f50*/  LDSM.16.M88.4 R80, [R186+0x5800] ;  /* 0x00580000ba50783b */ /* 0x000f660000000200 */
[C---:B--2---:R-:W-:Y:S08]  /*3f60*/  HMMA.16816.F32 R32, R12.reuse, R60, R32 ;  /* 0x0000003c0c20723c */ /* 0x044ff00000001820 */
[C---:B------:R-:W-:Y:S01]  /*3f70*/  HMMA.16816.F32 R28, R12.reuse, R62, R28 ;  /* 0x0000003e0c1c723c */ /* 0x040fe2000000181c */
[----:B------:R-:W-:Y:S07]  /*3f80*/  LDSM.16.M88.4 R60, [R183+0x5800] ;  /* 0x00580000b73c783b */ /* 0x000fee0000000200 */
[C---:B------:R-:W-:Y:S08]  /*3f90*/  HMMA.16816.F32 R40, R12.reuse, R48, R40 ;  /* 0x000000300c28723c */ /* 0x040ff00000001828 */
[C---:B------:R-:W-:Y:S01]  /*3fa0*/  HMMA.16816.F32 R36, R12.reuse, R50, R36 ;  /* 0x000000320c24723c */ /* 0x040fe20000001824 */
[----:B------:R-:W-:Y:S07]  /*3fb0*/  LDSM.16.M88.4 R48, [R183+0x4000] ;  /* 0x00400000b730783b */ /* 0x000fee0000000200 */
[C---:B------:R-:W-:Y:S08]  /*3fc0*/  HMMA.16816.F32 R24, R12.reuse, R68, R24 ;  /* 0x000000440c18723c */ /* 0x040ff00000001818 */
[C---:B------:R-:W-:Y:S08]  /*3fd0*/  HMMA.16816.F32 R20, R12.reuse, R70, R20 ;  /* 0x000000460c14723c */ /* 0x040ff00000001814 */
[C---:B----4-:R-:W-:Y:S08]  /*3fe0*/  HMMA.16816.F32 R16, R12.reuse, R76, R16 ;  /* 0x0000004c0c10723c */ /* 0x050ff00000001810 */
[----:B------:R-:W-:Y:S01]  /*3ff0*/  HMMA.16816.F32 R12, R12, R78, R4 ;  /* 0x0000004e0c0c723c */ /* 0x000fe20000001804 */
[----:B------:R-:W2:Y:S01]  /*4000*/  LDSM.16.M88.4 R4, [R189+0x8000] ;  /* 0x00800000bd04783b */ /* 0x000ea20000000200 */
[----:B------:R-:W-:-:S06]  /*4010*/  DEPBAR.LE SB0, 0x0 ;  /* 0x000080000000791a */ /* 0x000fcc0000000000 */
[C---:B---3--:R-:W-:Y:S08]  /*4020*/  HMMA.16816.F32 R32, R8.reuse, R64, R32 ;  /* 0x000000400820723c */ /* 0x048ff00000001820 */
[C---:B------:R-:W-:Y:S08]  /*4030*/  HMMA.16816.F32 R28, R8.reuse, R66, R28 ;  /* 0x00000042081c723c */ /* 0x040ff0000000181c */
[C---:B------:R-:W-:Y:S08]  /*4040*/  HMMA.16816.F32 R40, R8.reuse, R56, R40 ;  /* 0x000000380828723c */ /* 0x040ff00000001828 */
[C---:B------:R-:W-:Y:S08]  /*4050*/  HMMA.16816.F32 R36, R8.reuse, R58, R36 ;  /* 0x0000003a0824723c */ /* 0x040ff00000001824 */
[C---:B------:R-:W-:Y:S08]  /*4060*/  HMMA.16816.F32 R24, R8.reuse, R72, R24 ;  /* 0x000000480818723c */ /* 0x040ff00000001818 */
[C---:B------:R-:W-:Y:S08]  /*4070*/  HMMA.16816.F32 R20, R8.reuse, R74, R20 ;  /* 0x0000004a0814723c */ /* 0x040ff00000001814 */
[C---:B-----5:R-:W-:Y:S08]  /*4080*/  HMMA.16816.F32 R16, R8.reuse, R80, R16 ;  /* 0x000000500810723c */ /* 0x060ff00000001810 */
[----:B------:R-:W-:Y:S08]  /*4090*/  HMMA.16816.F32 R8, R8, R82, R12 ;  /* 0x000000520808723c */ /* 0x000ff0000000180c */
[C---:B--2---:R-:W-:Y:S08]  /*40a0*/  HMMA.16816.F32 R32, R4.reuse, R44, R32 ;  /* 0x0000002c0420723c */ /* 0x044ff00000001820 */
[C---:B------:R-:W-:Y:S08]  /*40b0*/  HMMA.16816.F32 R44, R4.reuse, R46, R28 ;  /* 0x0000002e042c723c */ /* 0x040ff0000000181c */
[C---:B------:R-:W-:Y:S08]  /*40c0*/  HMMA.16816.F32 R28, R4.reuse, R60, R16 ;  /* 0x0000003c041c723c */ /* 0x040ff00000001810 */
[C---:B------:R-:W-:Y:S08]  /*40d0*/  HMMA.16816.F32 R12, R4.reuse, R48, R40 ;  /* 0x00000030040c723c */ /* 0x040ff00000001828 */
[C---:B------:R-:W-:Y:S08]  /*40e0*/  HMMA.16816.F32 R36, R4.reuse, R50, R36 ;  /* 0x000000320424723c */ /* 0x040ff00000001824 */
[C---:B------:R-:W-:Y:S08]  /*40f0*/  HMMA.16816.F32 R24, R4.reuse, R52, R24 ;  /* 0x000000340418723c */ /* 0x040ff00000001818 */
[C---:B------:R-:W-:Y:S08]  /*4100*/  HMMA.16816.F32 R20, R4.reuse, R54, R20 ;  /* 0x000000360414723c */ /* 0x040ff00000001814 */
[----:B------:R-:W-:Y:S01]  /*4110*/  HMMA.16816.F32 R16, R4, R62, R8 ;  /* 0x0000003e0410723c */ /* 0x000fe20000001808 */
[----:B------:R-:W-:Y:S06]  /*4120*/  BAR.SYNC.DEFER_BLOCKING 0x0 ;  /* 0x0000000000007b1d */ /* 0x000fec0000010000 */
[----:B------:R-:W-:Y:S01]  /*4130*/  @!UPT UIADD3 URZ, URZ, URZ, URZ ;  /* 0x0000003f3f3ff290 */ /* 0x000fe2000fffe03f */
[----:B------:R-:W-:Y:S11]  /*4140*/  @!P0 BRA `(.L_x_433) ;  /* 0x0000017000008947 */ /* 0x000ff60003800000 */
[----:B-1----:R-:W-:Y:S01]  /*4150*/  IADD3 R0, R239, -0x2, RZ ;  /* 0xfffffffeef007810 */ /* 0x002fe20007ffe0ff */
[----:B------:R-:W-:-:S03]  /*4160*/  IMAD.MOV.U32 R6, RZ, RZ, c[0x0][0x1e4] ;  /* 0x00007900ff067624 */ /* 0x000fc600078e00ff */
[----:B------:R-:W-:Y:S01]  /*4170*/  SHF.R.S32.HI R2, RZ, 0x1f, R0 ;  /* 0x0000001fff027819 */ /* 0x000fe20000011400 */
[----:B------:R-:W-:-:S04]  /*4180*/  IMAD.WIDE.U32 R4, R0, c[0x0][0x1e0], RZ ;  /* 0x0000780000047a25 */ /* 0x000fc800078e00ff */
[----:B------:R-:W-:-:S04]  /*4190*/  IMAD R2, R2, c[0x0][0x1e0], RZ ;  /* 0x0000780002027a24 */ /* 0x000fc800078e02ff */
[----:B------:R-:W-:Y:S01]  /*41a0*/  IMAD R2, R0, c[0x0][0x1e4], R2 ;  /* 0x0000790000027a24 */ /* 0x000fe200078e0202 */
[----:B------:R-:W-:-:S03]  /*41b0*/  LEA R0, P0, R4, R208, 0x6 ;  /* 0x000000d004007211 */ /* 0x000fc600078030ff */
[----:B------:R-:W-:Y:S01]  /*41c0*/  IMAD.IADD R3, R5, 0x1, R2 ;  /* 0x0000000105037824 */ /* 0x000fe200078e0202 */
[----:B------:R-:W-:Y:S01]  /*41d0*/  LEA R2, P6, R0, c[0x0][0x1c8], 0x1 ;  /* 0x0000720000027a11 */ /* 0x000fe200078c08ff */
[----:B------:R-:W-:-:S03]  /*41e0*/  IMAD.MOV.U32 R5, RZ, RZ, c[0x0][0x1e0] ;  /* 0x00007800ff057624 */ /* 0x000fc600078e00ff */
        /* <DEDUP_REMOVED lines=13> */
.L_x_433:
[----:B-1----:R-:W-:Y:S05]  /*42c0*/  BSYNC B0 ;  /* 0x0000000000007941 */ /* 0x002fea0003800000 */
.L_x_432:
[----:B------:R-:W-:Y:S01]  /*42d0*/  IMAD.IADD R0, R237, 0x1, R228 ;  /* 0x00000001ed007824 */ /* 0x000fe200078e02e4 */
[----:B------:R-:W-:Y:S01]  /*42e0*/  ULDC UR4, c[0x0][0x324] ;  /* 0x0000c90000047ab9 */ /* 0x000fe20000000800 */
[----:B------:R-:W-:Y:S01]  /*42f0*/  IMAD.IADD R7, R86, 0x1, -R224 ;  /* 0x0000000156077824 */ /* 0x000fe200078e0ae0 */
[----:B------:R-:W-:Y:S01]  /*4300*/  ULOP3.LUT UR4, URZ, UR4, URZ, 0x33, !UPT ;  /* 0x000000043f047292 */ /* 0x000fe2000f8e333f */
[----:B------:R-:W-:Y:S01]  /*4310*/  @P2 IMAD.HI.U32 R2, R0, c[0x0][0x2c8], RZ ;  /* 0x0000b20000022a27 */ /* 0x000fe200078e00ff */
[----:B------:R-:W0:Y:S03]  /*4320*/  LDGDEPBAR ;  /* 0x00000000000079af */ /* 0x000e260000000000 */
[----:B------:R-:W-:Y:S01]  /*4330*/  IMAD.MOV.U32 R4, RZ, RZ, R0 ;  /* 0x000000ffff047224 */ /* 0x000fe200078e0000 */
[----:B------:R-:W-:-:S02]  /*4340*/  @P2 SHF.R.U32.HI R4, RZ, c[0x0][0x2cc], R2 ;  /* 0x0000b300ff042a19 */ /* 0x000fc40000011602 */
[----:B------:R-:W-:-:S03]  /*4350*/  IADD3 R0, R225, 0x1, -R85 ;  /* 0x00000001e1007810 */ /* 0x000fc60007ffe855 */
[----:B------:R-:W1:Y:S01]  /*4360*/  SHFL.IDX PT, R3, R4, RZ, 0x1c1f ;  /* 0x001c1fff04037589 */ /* 0x000e6200000e0000 */
[----:B------:R-:W-:-:S04]  /*4370*/  IADD3 R0, -R226, R0, -R224 ;  /* 0x00000000e2007210 */ /* 0x000fc80007ffe9e0 */
[C---:B------:R-:W-:Y:S02]  /*4380*/  IADD3 R5, R0.reuse, c[0x0][0x328], RZ ;  /* 0x0000ca0000057a10 */ /* 0x040fe40007ffe0ff */
[----:B------:R-:W-:-:S03]  /*4390*/  IADD3 R6, R0, UR4, RZ ;  /* 0x0000000400067c10 */ /* 0x000fc6000fffe0ff */
[--C-:B-1----:R-:W-:Y:S02]  /*43a0*/  IMAD.IADD R2, R5, 0x1, R3.reuse ;  /* 0x0000000105027824 */ /* 0x102fe400078e0203 */
[----:B------:R-:W-:-:S03]  /*43b0*/  IMAD.IADD R0, R6, 0x1, R3 ;  /* 0x0000000106007824 */ /* 0x000fc600078e0203 */
[----:B------:R-:W-:Y:S01]  /*43c0*/  IMNMX R2, R7, R2, PT ;  /* 0x0000000207027217 */ /* 0x000fe20003800200 */
[----:B------:R-:W-:Y:S05]  /*43d0*/  @!P1 BRA `(.L_x_434) ;  /* 0x0000015000009947 */ /* 0x000fea0003800000 */
[----:B------:R-:W-:Y:S01]  /*43e0*/  IADD3 R3, -R226, R225, R3 ;  /* 0x000000e1e2037210 */ /* 0x000fe20007ffe103 */
[----:B------:R-:W-:Y:S03]  /*43f0*/  BSSY B0, `(.L_x_435) ;  /* 0x000000e000007945 */ /* 0x000fe60003800000 */
[----:B------:R-:W-:-:S13]  /*4400*/  ISETP.GT.AND P0, PT, R3, -0x1, PT ;  /* 0xffffffff0300780c */ /* 0x000fda0003f04270 */
[----:B------:R-:W-:Y:S05]  /*4410*/  @P0 BRA `(.L_x_436) ;  /* 0x0000007000000947 */ /* 0x000fea0003800000 */
[----:B------:R-:W-:Y:S01]  /*4420*/  IMAD.MOV.U32 R8, RZ, RZ, c[0x0][0x32c] ;  /* 0x0000cb00ff087624 */ /* 0x000fe200078e00ff */
[----:B------:R-:W-:-:S04]  /*4430*/  LOP3.LUT R3, RZ, R3, RZ, 0x33, !PT ;  /* 0x00000003ff037212 */ /* 0x000fc800078e33ff */
[----:B------:R-:W-:-:S13]  /*4440*/  ISETP.NE.AND P0, PT, R8, 0x1, PT ;  /* 0x000000010800780c */ /* 0x000fda0003f05270 */
[----:B------:R-:W-:-:S05]  /*4450*/  @P0 IMAD.HI.U32 R8, R3, c[0x0][0x330], RZ ;  /* 0x0000cc0003080a27 */ /* 0x000fca00078e00ff */
[----:B------:R-:W-:-:S04]  /*4460*/  @P0 SHF.R.U32.HI R3, RZ, c[0x0][0x334], R8 ;  /* 0x0000cd00ff030a19 */ /* 0x000fc80000011608 */
[----:B------:R-:W-:Y:S01]  /*4470*/  LOP3.LUT R3, RZ, R3, RZ, 0x33, !PT ;  /* 0x00000003ff037212 */ /* 0x000fe200078e33ff */
[----:B------:R-:W-:Y:S05]  /*4480*/  BRA `(.L_x_437) ;  /* 0x0000004000007947 */ /* 0x000fea0003800000 */
.L_x_436:
[----:B------:R-:W-:-:S04]  /*4490*/  MOV R8, c[0x0][0x32c] ;  /* 0x0000cb0000087a02 */ /* 0x000fc80000000f00 */
[----:B------:R-:W-:-:S13]  /*44a0*/  ISETP.NE.AND P0, PT, R8, 0x1, PT ;  /* 0x000000010800780c */ /* 0x000fda0003f05270 */
[----:B------:R-:W-:-:S05]  /*44b0*/  @P0 IMAD.HI.U32 R8, R3, c[0x0][0x330], RZ ;  /* 0x0000cc0003080a27 */ /* 0x000fca00078e00ff */
[----:B------:R-:W-:Y:S02]  /*44c0*/  @P0 SHF.R.U32.HI R3, RZ, c[0x0][0x334], R8 ;  /* 0x0000cd00ff030a19 */ /* 0x000fe40000011608 */
.L_x_437:
[----:B------:R-:W-:Y:S05]  /*44d0*/  BSYNC B0 ;  /* 0x0000000000007941 */ /* 0x000fea0003800000 */
.L_x_435:
[----:B------:R-:W-:-:S04]  /*44e0*/  IMAD R3, R3, c[0x0][0x32c], -R85 ;  /* 0x0000cb0003037a24 */ /* 0x000fc800078e0a55 */
[----:B------:R-:W-:-:S05]  /*44f0*/  IMAD.IADD R3, R3, 0x1, -R224 ;  /* 0x0000000103037824 */ /* 0x000fca00078e0ae0 */
[----:B------:R-:W-:Y:S02]  /*4500*/  IADD3 R8, R3, c[0x0][0x32c], RZ ;  /* 0x0000cb0003087a10 */ /* 0x000fe40007ffe0ff */
[----:B------:R-:W-:Y:S02]  /*4510*/  IMNMX R0, R0, R3, !PT ;  /* 0x0000000300007217 */ /* 0x000fe40007800200 */
[----:B------:R-:W-:Y:S02]  /*4520*/  IMNMX R2, R2, R8, PT ;  /* 0x0000000802027217 */ /* 0x000fe40003800200 */
.L_x_434:
[----:B------:R-:W-:Y:S01]  /*4530*/  ISETP.GT.AND P6, PT, R239, RZ, PT ;  /* 0x000000ffef00720c */ /* 0x000fe20003fc4270 */
[----:B------:R-:W1:Y:S03]  /*4540*/  SHFL.IDX PT, R3, R4, 0x1, 0x1c1f ;  /* 0x003c1f0004037f89 */ /* 0x000e6600000e0000 */
[----:B------:R-:W-:-:S04]  /*4550*/  ISETP.GT.AND P0, PT, R0, RZ, P6 ;  /* 0x000000ff0000720c */ /* 0x000fc80003704270 */
[----:B------:R-:W-:-:S04]  /*4560*/  ISETP.LT.OR P0, PT, R2, 0x1, P0 ;  /* 0x000000010200780c */ /* 0x000fc80000701670 */
[----:B------:R-:W-:Y:S02]  /*4570*/  FSEL R8, R12, -INF , !P0 ;  /* 0xff8000000c087808 */ /* 0x000fe40004000000 */
[----:B------:R-:W-:-:S04]  /*4580*/  ISETP.GT.AND P0, PT, R0, 0x1, P6 ;  /* 0x000000010000780c */ /* 0x000fc80003704270 */
        /* <DEDUP_REMOVED lines=41> */
[----:B------:R-:W-:Y:S01]  /*4820*/  ISETP.GT.AND P0, PT, R0, 0x39, P6 ;  /* 0x000000390000780c */ /* 0x000fe20003704270 */
[----:B-1----:R-:W-:-:S03]  /*4830*/  IMAD.IADD R0, R6, 0x1, R3 ;  /* 0x0000000106007824 */ /* 0x002fc600078e0203 */
[----:B------:R-:W-:Y:S01]  /*4840*/  ISETP.LT.OR P0, PT, R2, 0x3a, P0 ;  /* 0x0000003a0200780c */ /* 0x000fe20000701670 */
[----:B------:R-:W-:-:S03]  /*4850*/  IMAD.IADD R2, R5, 0x1, R3 ;  /* 0x0000000105027824 */ /* 0x000fc600078e0203 */
[----:B------:R-:W-:Y:S02]  /*4860*/  FSEL R219, R17, -INF , !P0 ;  /* 0xff80000011db7808 */ /* 0x000fe40004000000 */
        /* <DEDUP_REMOVED lines=13> */
.L_x_440:
[----:B------:R-:W-:-:S04]  /*4940*/  MOV R4, c[0x0][0x32c] ;  /* 0x0000cb0000047a02 */ /* 0x000fc80000000f00 */
[----:B------:R-:W-:-:S13]  /*4950*/  ISETP.NE.AND P0, PT, R4, 0x1, PT ;  /* 0x000000010400780c */ /* 0x000fda0003f05270 */
[----:B------:R-:W-:-:S05]  /*4960*/  @P0 IMAD.HI.U32 R4, R3, c[0x0][0x330], RZ ;  /* 0x0000cc0003040a27 */ /* 0x000fca00078e00ff */
[----:B------:R-:W-:Y:S02]  /*4970*/  @P0 SHF.R.U32.HI R3, RZ, c[0x0][0x334], R4 ;  /* 0x0000cd00ff030a19 */ /* 0x000fe40000011604 */
.L_x_441:
[----:B------:R-:W-:Y:S05]  /*4980*/  BSYNC B0 ;  /* 0x0000000000007941 */ /* 0x000fea0003800000 */
.L_x_439:
[----:B------:R-:W-:-:S04]  /*4990*/  IMAD R3, R3, c[0x0][0x32c], -R85 ;  /* 0x0000cb0003037a24 */ /* 0x000fc800078e0a55 */
[----:B------:R-:W-:-:S05]  /*49a0*/  IMAD.IADD R3, R3, 0x1, -R224 ;  /* 0x0000000103037824 */ /* 0x000fca00078e0ae0 */
[----:B------:R-:W-:Y:S02]  /*49b0*/  IADD3 R4, R3, c[0x0][0x32c], RZ ;  /* 0x0000cb0003047a10 */ /* 0x000fe40007ffe0ff */
[----:B------:R-:W-:Y:S02]  /*49c0*/  IMNMX R0, R0, R3, !PT ;  /* 0x0000000300007217 */ /* 0x000fe40007800200 */
[----:B------:R-:W-:Y:S02]  /*49d0*/  IMNMX R2, R2, R4, PT ;  /* 0x0000000402027217 */ /* 0x000fe40003800200 */
.L_x_438:
[----:B------:R-:W-:Y:S02]  /*49e0*/  ISETP.GT.AND P0, PT, R0, 0x1, P6 ;  /* 0x000000010000780c */ /* 0x000fe40003704270 */
[----:B------:R-:W-:Y:S02]  /*49f0*/  FMNMX.FTZ R3, R8, R10, !PT ;  /* 0x0000000a08037209 */ /* 0x000fe40007810000 */
[----:B------:R-:W-:Y:S02]  /*4a00*/  ISETP.LT.OR P0, PT, R2, 0x2, P0 ;  /* 0x000000020200780c */ /* 0x000fe40000701670 */
[----:B------:R-:W-:-:S02]  /*4a10*/  FMNMX.FTZ R3, R11, R3, !PT ;  /* 0x000000030b037209 */ /* 0x000fc40007810000 */
[----:B------:R-:W-:Y:S02]  /*4a20*/  FSEL R7, R15, -INF , !P0 ;  /* 0xff8000000f077808 */ /* 0x000fe40004000000 */
[----:B------:R-:W-:Y:S02]  /*4a30*/  ISETP.GT.AND P0, PT, R0, 0x8, P6 ;  /* 0x000000080000780c */ /* 0x000fe40003704270 */
[----:B------:R-:W-:Y:S02]  /*4a40*/  FMNMX.FTZ R3, R12, R3, !PT ;  /* 0x000000030c037209 */ /* 0x000fe40007810000 */
[----:B------:R-:W-:Y:S02]  /*4a50*/  ISETP.LT.OR P0, PT, R2, 0x9, P0 ;  /* 0x000000090200780c */ /* 0x000fe40000701670 */
[----:B------:R-:W-:Y:S02]  /*4a60*/  FMNMX.FTZ R3, R42, R3, !PT ;  /* 0x000000032a037209 */ /* 0x000fe40007810000 */
[----:B------:R-:W-:-:S02]  /*4a70*/  FSEL R9, R38, -INF , !P0 ;  /* 0xff80000026097808 */ /* 0x000fc40004000000 */
[----:B------:R-:W-:Y:S02]  /*4a80*/  ISETP.GT.AND P0, PT, R0, 0x9, P6 ;  /* 0x000000090000780c */ /* 0x000fe40003704270 */
[----:B------:R-:W-:Y:S02]  /*4a90*/  FMNMX.FTZ R3, R43, R3, !PT ;  /* 0x000000032b037209 */ /* 0x000fe40007810000 */
[----:B------:R-:W-:Y:S02]  /*4aa0*/  ISETP.LT.OR P0, PT, R2, 0xa, P0 ;  /* 0x0000000a0200780c */ /* 0x000fe40000701670 */
[----:B------:R-:W-:Y:S02]  /*4ab0*/  FMNMX.FTZ R3, R44, R3, !PT ;  /* 0x000000032c037209 */ /* 0x000fe40007810000 */
[----:B------:R-:W-:Y:S02]  /*4ac0*/  FSEL R13, R39, -INF , !P0 ;  /* 0xff800000270d7808 */ /* 0x000fe40004000000 */
[----:B------:R-:W-:Y:S01]  /*4ad0*/  ISETP.GT.AND P0, PT, R0, 0x10, P6 ;  /* 0x000000100000780c */ /* 0x000fe20003704270 */
[----:B------:R-:W-:Y:S01]  /*4ae0*/  LDSM.16.MT88.4 R36, [R185+0x2000] ;  /* 0x00200000b924783b */ /* 0x000fe20000004200 */
[----:B------:R-:W-:-:S02]  /*4af0*/  FMNMX.FTZ R3, R45, R3, !PT ;  /* 0x000000032d037209 */ /* 0x000fc40007810000 */
[----:B------:R-:W-:Y:S02]  /*4b00*/  ISETP.LT.OR P0, PT, R2, 0x11, P0 ;  /* 0x000000110200780c */ /* 0x000fe40000701670 */
[----:B------:R-:W-:Y:S02]  /*4b10*/  FMNMX.FTZ R3, R126, R3, !PT ;  /* 0x000000037e037209 */ /* 0x000fe40007810000 */
[----:B------:R-:W-:Y:S02]  /*4b20*/  FSEL R40, R34, -INF , !P0 ;  /* 0xff80000022287808 */ /* 0x000fe40004000000 */
[----:B------:R-:W-:Y:S02]  /*4b30*/  ISETP.GT.AND P0, PT, R0, 0x11, P6 ;  /* 0x000000110000780c */ /* 0x000fe40003704270 */
[----:B------:R-:W-:Y:S02]  /*4b40*/  FMNMX.FTZ R3, R128, R3, !PT ;  /* 0x0000000380037209 */ /* 0x000fe40007810000 */
[----:B------:R-:W-:-:S02]  /*4b50*/  ISETP.LT.OR P0, PT, R2, 0x12, P0 ;  /* 0x000000120200780c */ /* 0x000fc40000701670 */
[----:B------:R-:W-:Y:S02]  /*4b60*/  FMNMX.FTZ R3, R129, R3, !PT ;  /* 0x0000000381037209 */ /* 0x000fe40007810000 */
[----:B------:R-:W-:Y:S02]  /*4b70*/  FSEL R41, R35, -INF , !P0 ;  /* 0xff80000023297808 */ /* 0x000fe40004000000 */
[----:B------:R-:W-:Y:S01]  /*4b80*/  ISETP.GT.AND P0, PT, R0, 0x18, P6 ;  /* 0x000000180000780c */ /* 0x000fe20003704270 */
[----:B------:R-:W-:Y:S01]  /*4b90*/  LDSM.16.MT88.4 R32, [R181] ;  /* 0x00000000b520783b */ /* 0x000fe20000004200 */
        /* <DEDUP_REMOVED lines=11> */
[----:B------:R-:W-:-:S03]  /*4c50*/  ISETP.LT.OR P0, PT, R2, 0x21, P0 ;  /* 0x000000210200780c */ /* 0x000fc60000701670 */
[----:B------:R-:W1:Y:S01]  /*4c60*/  SHFL.BFLY PT, R5, R3, 0x2, 0x1f ;  /* 0x0c401f0003057f89 */ /* 0x000e6200000e0000 */
[----:B------:R-:W-:Y:S02]  /*4c70*/  FSEL R54, R26, -INF , !P0 ;  /* 0xff8000001a367808 */ /* 0x000fe40004000000 */
[----:B------:R-:W-:-:S04]  /*4c80*/  ISETP.GT.AND P0, PT, R0, 0x21, P6 ;  /* 0x000000210000780c */ /* 0x000fc80003704270 */
[----:B------:R-:W-:-:S04]  /*4c90*/  ISETP.LT.OR P0, PT, R2, 0x22, P0 ;  /* 0x000000220200780c */ /* 0x000fc80000701670 */
[----:B------:R-:W-:Y:S02]  /*4ca0*/  FSEL R127, R27, -INF , !P0 ;  /* 0xff8000001b7f7808 */ /* 0x000fe40004000000 */
[----:B------:R-:W-:Y:S01]  /*4cb0*/  ISETP.GT.AND P0, PT, R0, RZ, P6 ;  /* 0x000000ff0000720c */ /* 0x000fe20003704270 */
[----:B------:R-:W-:Y:S03]  /*4cc0*/  LDSM.16.MT88.4 R24, [R185] ;  /* 0x00000000b918783b */ /* 0x000fe60000004200 */
[----:B------:R-:W-:-:S04]  /*4cd0*/  ISETP.LT.OR P0, PT, R2, 0x1, P0 ;  /* 0x000000010200780c */ /* 0x000fc80000701670 */
[----:B------:R-:W-:Y:S02]  /*4ce0*/  FSEL R6, R14, -INF , !P0 ;  /* 0xff8000000e067808 */ /* 0x000fe40004000000 */
[----:B------:R-:W-:Y:S02]  /*4cf0*/  ISETP.GT.AND P0, PT, R0, 0x28, P6 ;  /* 0x000000280000780c */ /* 0x000fe40003704270 */
[----:B------:R-:W-:Y:S02]  /*4d00*/  FMNMX.FTZ R4, R6, R7, !PT ;  /* 0x0000000706047209 */ /* 0x000fe40007810000 */
[----:B------:R-:W-:Y:S02]  /*4d10*/  ISETP.LT.OR P0, PT, R2, 0x29, P0 ;  /* 0x000000290200780c */ /* 0x000fe40000701670 */
[----:B------:R-:W-:Y:S02]  /*4d20*/  FMNMX.FTZ R4, R9, R4, !PT ;  /* 0x0000000409047209 */ /* 0x000fe40007810000 */
[----:B------:R-:W-:-:S02]  /*4d30*/  FSEL R125, R22, -INF , !P0 ;  /* 0xff800000167d7808 */ /* 0x000fc40004000000 */
[----:B------:R-:W-:Y:S02]  /*4d40*/  FMNMX.FTZ R4, R13, R4, !PT ;  /* 0x000000040d047209 */ /* 0x000fe40007810000 */
[----:B------:R-:W-:Y:S02]  /*4d50*/  ISETP.GT.AND P0, PT, R0, 0x29, P6 ;  /* 0x000000290000780c */ /* 0x000fe40003704270 */
[----:B------:R-:W-:Y:S02]  /*4d60*/  FMNMX.FTZ R4, R40, R4, !PT ;  /* 0x0000000428047209 */ /* 0x000fe40007810000 */
[----:B------:R-:W-:Y:S02]  /*4d70*/  ISETP.LT.OR P0, PT, R2, 0x2a, P0 ;  /* 0x0000002a0200780c */ /* 0x000fe40000701670 */
[----:B------:R-:W-:Y:S02]  /*4d80*/  FMNMX.FTZ R4, R41, R4, !PT ;  /* 0x0000000429047209 */ /* 0x000fe40007810000 */
[----:B------:R-:W-:-:S02]  /*4d90*/  FSEL R55, R23, -INF , !P0 ;  /* 0xff80000017377808 */ /* 0x000fc40004000000 */
[----:B------:R-:W-:Y:S01]  /*4da0*/  FMNMX.FTZ R4, R52, R4, !PT ;  /* 0x0000000434047209 */ /* 0x000fe20007810000 */
[----:B------:R-:W-:Y:S01]  /*4db0*/  LDSM.16.MT88.4 R20, [R184] ;  /* 0x00000000b814783b */ /* 0x000fe20000004200 */
        /* <DEDUP_REMOVED lines=11> */
[----:B------:R-:W-:Y:S01]  /*4e70*/  LDSM.16.MT88.4 R28, [R182] ;  /* 0x00000000b61c783b */ /* 0x000fe20000004200 */
[----:B------:R-:W-:-:S02]  /*4e80*/  FMNMX.FTZ R4, R55, R4, !PT ;  /* 0x0000000437047209 */ /* 0x000fc40007810000 */
[----:B------:R-:W-:Y:S02]  /*4e90*/  ISETP.GT.AND P6, PT, R0, 0x39, P6 ;  /* 0x000000390000780c */ /* 0x000fe400037c4270 */
[----:B------:R-:W-:Y:S02]  /*4ea0*/  ISETP.LT.OR P0, PT, R2, 0x39, P0 ;  /* 0x000000390200780c */ /* 0x000fe40000701670 */
[----:B------:R-:W-:Y:S02]  /*4eb0*/  FMNMX.FTZ R0, R204, R4, !PT ;  /* 0x00000004cc007209 */ /* 0x000fe40007810000 */
[----:B------:R-:W-:Y:S02]  /*4ec0*/  ISETP.LT.OR P6, PT, R2, 0x3a, P6 ;  /* 0x0000003a0200780c */ /* 0x000fe400037c1670 */
[----:B------:R-:W-:Y:S02]  /*4ed0*/  FSEL R213, R18, -INF , !P0 ;  /* 0xff80000012d57808 */ /* 0x000fe40004000000 */
[----:B------:R-:W-:-:S02]  /*4ee0*/  FMNMX.FTZ R2, R214, R0, !PT ;  /* 0x00000000d6027209 */ /* 0x000fc40007810000 */
[----:B------:R-:W-:Y:S02]  /*4ef0*/  FSEL R215, R19, -INF , !P6 ;  /* 0xff80000013d77808 */ /* 0x000fe40007000000 */
        /* <DEDUP_REMOVED lines=12> */
[----:B------:R2:W3:Y:S01]  /*4fc0*/  MUFU.EX2 R16, R0 ;  /* 0x0000000000107308 */ /* 0x0004e20000000800 */
[----:B-1----:R-:W-:Y:S01]  /*4fd0*/  FMNMX.FTZ R8, R3, R4, !PT ;  /* 0x0000000403087209 */ /* 0x002fe20007810000 */
[--C-:B------:R-:W-:Y:S02]  /*4fe0*/  FFMA.FTZ R3, R12, c[0x0][0x2d0], -R2.reuse ;  /* 0x0000b4000c037a23 */ /* 0x100fe40000010802 */
[----:B--2---:R-:W-:Y:S01]  /*4ff0*/  FFMA.FTZ R0, R10, c[0x0][0x2d0], -R2 ;  /* 0x0000b4000a007a23 */ /* 0x004fe20000010802 */
[----:B------:R-:W-:-:S03]  /*5000*/  FSETP.NEU.FTZ.AND P0, PT, R8, -INF , PT ;  /* 0xff8000000800780b */ /* 0x000fc60003f1d000 */
[----:B------:R-:W-:Y:S01]  /*5010*/  MUFU.EX2 R252, R3 ;  /* 0x0000000300fc7308 */ /* 0x000fe20000000800 */
[----:B---3--:R-:W-:Y:S02]  /*5020*/  IMAD.MOV.U32 R10, RZ, RZ, R16 ;  /* 0x000000ffff0a7224 */ /* 0x008fe400078e0010 */
[----:B------:R-:W-:Y:S05]  /*5030*/  LDSM.16.MT88.4 R16, [R181+0x2000] ;  /* 0x00200000b510783b */ /* 0x000fea0000004200 */
[----:B------:R1:W2:Y:S02]  /*5040*/  MUFU.EX2 R251, R0 ;  /* 0x0000000000fb7308 */ /* 0x0002a40000000800 */
[----:B-1----:R-:W-:Y:S01]  /*5050*/  FFMA.FTZ R0, R11, c[0x0][0x2d0], -R2 ;  /* 0x0000b4000b007a23 */ /* 0x002fe20000010802 */
[----:B--2---:R-:W-:-:S05]  /*5060*/  F2FP.PACK_AB R4, R251, R10 ;  /* 0x0000000afb04723e */ /* 0x004fca00000000ff */
[----:B------:R1:W2:Y:S02]  /*5070*/  MUFU.EX2 R11, R0 ;  /* 0x00000000000b7308 */ /* 0x0002a40000000800 */
[----:B-1----:R-:W-:-:S05]  /*5080*/  FMUL.FTZ R0, R8, c[0x0][0x2d0] ;  /* 0x0000b40008007a20 */ /* 0x002fca0000410000 */
[----:B------:R-:W-:-:S05]  /*5090*/  FSEL R0, R0, RZ, P0 ;  /* 0x000000ff00007208 */ /* 0x000fca0000000000 */
[----:B------:R-:W-:Y:S01]  /*50a0*/  FFMA.FTZ R3, R6, c[0x0][0x2d0], -R0 ;  /* 0x0000b40006037a23 */ /* 0x000fe20000010800 */
[----:B--2---:R-:W-:-:S03]  /*50b0*/  F2FP.PACK_AB R6, R252, R11 ;  /* 0x0000000bfc06723e */ /* 0x004fc600000000ff */
[----:B------:R1:W-:Y:S02]  /*50c0*/  MUFU.EX2 R233, R3 ;  /* 0x0000000300e97308 */ /* 0x0003e40000000800 */
[----:B-1----:R-:W-:-:S06]  /*50d0*/  FFMA.FTZ R3, R7, c[0x0][0x2d0], -R0 ;  /* 0x0000b40007037a23 */ /* 0x002fcc0000010800 */
[----:B------:R1:W2:Y:S02]  /*50e0*/  MUFU.EX2 R227, R3 ;  /* 0x0000000300e37308 */ /* 0x0002a40000000800 */
[----:B-1----:R-:W-:Y:S01]  /*50f0*/  FFMA.FTZ R3, R9, c[0x0][0x2d0], -R0 ;  /* 0x0000b40009037a23 */ /* 0x002fe20000010800 */
[----:B--2---:R-:W-:-:S05]  /*5100*/  F2FP.PACK_AB R5, R227, R233 ;  /* 0x000000e9e305723e */ /* 0x004fca00000000ff */
[----:B------:R1:W-:Y:S02]  /*5110*/  MUFU.EX2 R238, R3 ;  /* 0x0000000300ee7308 */ /* 0x0003e40000000800 */
[----:B-1----:R-:W-:Y:S02]  /*5120*/  FFMA.FTZ R3, R13, c[0x0][0x2d0], -R0 ;  /* 0x0000b4000d037a23 */ /* 0x002fe40000010800 */
[----:B------:R-:W1:Y:S04]  /*5130*/  LDSM.16.MT88.4 R12, [R182+0x2000] ;  /* 0x00200000b60c783b */ /* 0x000e680000004200 */
[----:B------:R-:W2:Y:S02]  /*5140*/  MUFU.EX2 R234, R3 ;  /* 0x0000000300ea7308 */ /* 0x000ea40000000800 */
[----:B--2---:R-:W-:Y:S01]  /*5150*/  F2FP.PACK_AB R7, R234, R238 ;  /* 0x000000eeea07723e */ /* 0x004fe200000000ff */
[----:B------:R-:W-:-:S05]  /*5160*/  FFMA.FTZ R3, R42, c[0x0][0x2d0], -R2 ;  /* 0x0000b4002a037a23 */ /* 0x000fca0000010802 */
[----:B------:R2:W-:Y:S01]  /*5170*/  MUFU.EX2 R250, R3 ;  /* 0x0000000300fa7308 */ /* 0x0005e20000000800 */
[C---:B------:R-:W-:Y:S08]  /*5180*/  HMMA.16816.F32 R88, R4.reuse, R32, RZ ;  /* 0x000000200458723c */ /* 0x040ff000000018ff */
[----:B------:R-:W-:Y:S01]  /*5190*/  HMMA.16816.F32 R76, R4, R34, RZ ;  /* 0x00000022044c723c */ /* 0x000fe200000018ff */
[----:B------:R-:W3:Y:S01]  /*51a0*/  LDSM.16.MT88.4 R32, [R184+0x2000] ;  /* 0x00200000b820783b */ /* 0x000ee20000004200 */
[----:B--2---:R-:W-:-:S06]  /*51b0*/  FFMA.FTZ R3, R43, c[0x0][0x2d0], -R2 ;  /* 0x0000b4002b037a23 */ /* 0x004fcc0000010802 */
[C---:B------:R-:W-:Y:S01]  /*51c0*/  HMMA.16816.F32 R104, R4.reuse, R24, RZ ;  /* 0x000000180468723c */ /* 0x040fe200000018ff */
[----:B------:R2:W4:Y:S07]  /*51d0*/  MUFU.EX2 R248, R3 ;  /* 0x0000000300f87308 */ /* 0x00052e0000000800 */
[C---:B------:R-:W-:Y:S01]  /*51e0*/  HMMA.16816.F32 R112, R4.reuse, R26, RZ ;  /* 0x0000001a0470723c */ /* 0x040fe200000018ff */
[----:B------:R-:W5:Y:S07]  /*51f0*/  LDSM.16.MT88.4 R24, [R181+0x4000] ;  /* 0x00400000b518783b */ /* 0x000f6e0000004200 */
[----:B------:R-:W-:Y:S01]  /*5200*/  HMMA.16816.F32 R100, R4, R20, RZ ;  /* 0x000000140464723c */ /* 0x000fe200000018ff */
[----:B--2---:R-:W-:-:S04]  /*5210*/  FFMA.FTZ R3, R44, c[0x0][0x2d0], -R2 ;  /* 0x0000b4002c037a23 */ /* 0x004fc80000010802 */
[----:B------:R2:W-:Y:S03]  /*5220*/  MUFU.EX2 R249, R3 ;  /* 0x0000000300f97308 */ /* 0x0005e60000000800 */
[C---:B------:R-:W-:Y:S01]  /*5230*/  HMMA.16816.F32 R96, R4.reuse, R22, RZ ;  /* 0x000000160460723c */ /* 0x040fe200000018ff */
[----:B------:R-:W3:Y:S07]  /*5240*/  LDSM.16.MT88.4 R20, [R182+0x4000] ;  /* 0x00400000b614783b */ /* 0x000eee0000004200 */
[----:B-1----:R-:W-:Y:S01]  /*5250*/  HMMA.16816.F32 R80, R4, R12, RZ ;  /* 0x0000000c0450723c */ /* 0x002fe200000018ff */
[----:B--2---:R-:W-:-:S07]  /*5260*/  FFMA.FTZ R3, R45, c[0x0][0x2d0], -R2 ;  /* 0x0000b4002d037a23 */ /* 0x004fce0000010802 */
[C---:B------:R-:W-:Y:S01]  /*5270*/  HMMA.16816.F32 R72, R4.reuse, R14, RZ ;  /* 0x0000000e0448723c */ /* 0x040fe200000018ff */
[----:B------:R-:W1:Y:S01]  /*5280*/  LDSM.16.MT88.4 R12, [R184+0x4000] ;  /* 0x00400000b80c783b */ /* 0x000e620000004200 */
[----:B------:R2:W1:Y:S06]  /*5290*/  MUFU.EX2 R247, R3 ;  /* 0x0000000300f77308 */ /* 0x00046c0000000800 */
[C---:B------:R-:W-:Y:S08]  /*52a0*/  HMMA.16816.F32 R84, R4.reuse, R16, RZ ;  /* 0x000000100454723c */ /* 0x040ff000000018ff */
[----:B------:R-:W-:Y:S01]  /*52b0*/  HMMA.16816.F32 R92, R4, R18, RZ ;  /* 0x00000012045c723c */ /* 0x000fe200000018ff */
[----:B------:R-:W1:Y:S01]  /*52c0*/  LDSM.16.MT88.4 R16, [R185+0x4000] ;  /* 0x00400000b910783b */ /* 0x000e620000004200 */
[----:B--2---:R-:W-:-:S04]  /*52d0*/  FFMA.FTZ R3, R40, c[0x0][0x2d0], -R0 ;  /* 0x0000b40028037a23 */ /* 0x004fc80000010800 */
[----:B------:R2:W-:Y:S02]  /*52e0*/  MUFU.EX2 R223, R3 ;  /* 0x0000000300df7308 */ /* 0x0005e40000000800 */
[C---:B------:R-:W-:Y:S08]  /*52f0*/  HMMA.16816.F32 R108, R4.reuse, R28, RZ ;  /* 0x0000001c046c723c */ /* 0x040ff000000018ff */
[----:B------:R-:W-:Y:S01]  /*5300*/  HMMA.16816.F32 R116, R4, R30, RZ ;  /* 0x0000001e0474723c */ /* 0x000fe200000018ff */
[----:B------:R-:W1:Y:S01]  /*5310*/  LDSM.16.MT88.4 R28, [R181+0x800] ;  /* 0x00080000b51c783b */ /* 0x000e620000004200 */
[----:B--2---:R-:W-:-:S06]  /*5320*/  FFMA.FTZ R3, R41, c[0x0][0x2d0], -R0 ;  /* 0x0000b40029037a23 */ /* 0x004fcc0000010800 */
[C---:B------:R-:W-:Y:S01]  /*5330*/  HMMA.16816.F32 R68, R4.reuse, R36, RZ ;  /* 0x000000240444723c */ /* 0x040fe200000018ff */
[----:B------:R2:W1:Y:S07]  /*5340*/  MUFU.EX2 R221, R3 ;  /* 0x0000000300dd7308 */ /* 0x00046e0000000800 */
[C---:B------:R-:W-:Y:S01]  /*5350*/  HMMA.16816.F32 R64, R4.reuse, R38, RZ ;  /* 0x000000260440723c */ /* 0x040fe200000018ff */
[----:B------:R-:W-:Y:S07]  /*5360*/  LDSM.16.MT88.4 R36, [R185+0x800] ;  /* 0x00080000b924783b */ /* 0x000fee0000004200 */
[----:B---3--:R-:W-:Y:S01]  /*5370*/  HMMA.16816.F32 R56, R4, R32, RZ ;  /* 0x000000200438723c */ /* 0x008fe200000018ff */
[----:B--2---:R-:W-:-:S04]  /*5380*/  FFMA.FTZ R3, R52, c[0x0][0x2d0], -R0 ;  /* 0x0000b40034037a23 */ /* 0x004fc80000010800 */
[----:B------:R2:W-:Y:S03]  /*5390*/  MUFU.EX2 R222, R3 ;  /* 0x0000000300de7308 */ /* 0x0005e60000000800 */
[C---:B------:R-:W-:Y:S01]  /*53a0*/  HMMA.16816.F32 R60, R4.reuse, R34, RZ ;  /* 0x00000022043c723c */ /* 0x040fe200000018ff */
[----:B------:R-:W3:Y:S07]  /*53b0*/  LDSM.16.MT88.4 R32, [R182+0x800] ;  /* 0x00080000b620783b */ /* 0x000eee0000004200 */
[----:B-----5:R-:W-:Y:S01]  /*53c0*/  HMMA.16816.F32 R48, R4, R24, RZ ;  /* 0x000000180430723c */ /* 0x020fe200000018ff */
[----:B--2---:R-:W-:-:S07]  /*53d0*/  FFMA.FTZ R3, R53, c[0x0][0x2d0], -R0 ;  /* 0x0000b40035037a23 */ /* 0x004fce0000010800 */
[C---:B------:R-:W-:Y:S01]  /*53e0*/  HMMA.16816.F32 R44, R4.reuse, R26, RZ ;  /* 0x0000001a042c723c */ /* 0x040fe200000018ff */
[----:B------:R-:W2:Y:S01]  /*53f0*/  LDSM.16.MT88.4 R24, [R184+0x800] ;  /* 0x00080000b818783b */ /* 0x000ea20000004200 */
[----:B------:R5:W1:Y:S06]  /*5400*/  MUFU.EX2 R220, R3 ;  /* 0x0000000300dc7308 */ /* 0x000a6c0000000800 */
[C---:B------:R-:W-:Y:S08]  /*5410*/  HMMA.16816.F32 R40, R4.reuse, R20, RZ ;  /* 0x000000140428723c */ /* 0x040ff000000018ff */
[----:B------:R-:W-:Y:S01]  /*5420*/  HMMA.16816.F32 R120, R4, R22, RZ ;  /* 0x000000160478723c */ /* 0x000fe200000018ff */
[----:B------:R-:W2:Y:S01]  /*5430*/  LDSM.16.MT88.4 R20, [R181+0x2800] ;  /* 0x00280000b514783b */ /* 0x000ea20000004200 */
[----:B-----5:R-:W-:-:S04]  /*5440*/  FFMA.FTZ R3, R126, c[0x0][0x2d0], -R2 ;  /* 0x0000b4007e037a23 */ /* 0x020fc80000010802 */
[----:B------:R5:W-:Y:S02]  /*5450*/  MUFU.EX2 R246, R3 ;  /* 0x0000000300f67308 */ /* 0x000be40000000800 */
[C---:B-1----:R-:W-:Y:S08]  /*5460*/  HMMA.16816.F32 R144, R4.reuse, R12, RZ ;  /* 0x0000000c0490723c */ /* 0x042ff000000018ff */
[----:B------:R-:W-:Y:S01]  /*5470*/  HMMA.16816.F32 R140, R4, R14, RZ ;  /* 0x0000000e048c723c */ /* 0x000fe200000018ff */
[----:B------:R-:W1:Y:S01]  /*5480*/  LDSM.16.MT88.4 R12, [R185+0x2800] ;  /* 0x00280000b90c783b */ /* 0x000e620000004200 */
[----:B-----5:R-:W-:-:S06]  /*5490*/  FFMA.FTZ R3, R128, c[0x0][0x2d0], -R2 ;  /* 0x0000b40080037a23 */ /* 0x020fcc0000010802 */
[C---:B------:R-:W-:Y:S01]  /*54a0*/  HMMA.16816.F32 R132, R4.reuse, R16, RZ ;  /* 0x000000100484723c */ /* 0x040fe200000018ff */
[----:B------:R5:W1:Y:S07]  /*54b0*/  MUFU.EX2 R245, R3 ;  /* 0x0000000300f57308 */ /* 0x000a6e0000000800 */
[----:B------:R-:W-:Y:S01]  /*54c0*/  HMMA.16816.F32 R136, R4, R18, RZ ;  /* 0x000000120488723c */ /* 0x000fe200000018ff */
[----:B------:R-:W1:Y:S06]  /*54d0*/  LDSM.16.MT88.4 R16, [R182+0x2800] ;  /* 0x00280000b610783b */ /* 0x000e6c0000004200 */
[----:B----4-:R-:W-:-:S02]  /*54e0*/  F2FP.PACK_AB R4, R248, R250 ;  /* 0x000000faf804723e */ /* 0x010fc400000000ff */
[----:B------:R-:W-:Y:S01]  /*54f0*/  F2FP.PACK_AB R6, R247, R249 ;  /* 0x000000f9f706723e */ /* 0x000fe200000000ff */
[--C-:B-----5:R-:W-:Y:S01]  /*5500*/  FFMA.FTZ R3, R129, c[0x0][0x2d0], -R2.reuse ;  /* 0x0000b40081037a23 */ /* 0x120fe20000010802 */
[----:B------:R-:W-:Y:S02]  /*5510*/  F2FP.PACK_AB R5, R221, R223 ;  /* 0x000000dfdd05723e */ /* 0x000fe400000000ff */
[----:B------:R-:W-:Y:S01]  /*5520*/  F2FP.PACK_AB R7, R220, R222 ;  /* 0x000000dedc07723e */ /* 0x000fe200000000ff */
[----:B------:R4:W-:Y:S06]  /*5530*/  MUFU.EX2 R244, R3 ;  /* 0x0000000300f47308 */ /* 0x0009ec0000000800 */
[C---:B------:R-:W-:Y:S08]  /*5540*/  HMMA.16816.F32 R156, R4.reuse, R28, R88 ;  /* 0x0000001c049c723c */ /* 0x040ff00000001858 */
[----:B------:R-:W-:Y:S01]  /*5550*/  HMMA.16816.F32 R152, R4, R30, R76 ;  /* 0x0000001e0498723c */ /* 0x000fe2000000184c */
[----:B------:R-:W5:Y:S01]  /*5560*/  LDSM.16.MT88.4 R28, [R184+0x2800] ;  /* 0x00280000b81c783b */ /* 0x000f620000004200 */
[----:B----4-:R-:W-:-:S04]  /*5570*/  FFMA.FTZ R3, R130, c[0x0][0x2d0], -R2 ;  /* 0x0000b40082037a23 */ /* 0x010fc80000010802 */
[----:B------:R4:W1:Y:S02]  /*5580*/  MUFU.EX2 R243, R3 ;  /* 0x0000000300f37308 */ /* 0x0008640000000800 */
[C---:B---3--:R-:W-:Y:S08]  /*5590*/  HMMA.16816.F32 R164, R4.reuse, R32, R108 ;  /* 0x0000002004a4723c */ /* 0x048ff0000000186c */
[----:B------:R-:W-:Y:S01]  /*55a0*/  HMMA.16816.F32 R168, R4, R34, R116 ;  /* 0x0000002204a8723c */ /* 0x000fe20000001874 */
[----:B------:R-:W3:Y:S01]  /*55b0*/  LDSM.16.MT88.4 R32, [R181+0x4800] ;  /* 0x00480000b520783b */ /* 0x000ee20000004200 */
[----:B----4-:R-:W-:-:S06]  /*55c0*/  FFMA.FTZ R3, R54, c[0x0][0x2d0], -R0 ;  /* 0x0000b40036037a23 */ /* 0x010fcc0000010800 */
[C---:B------:R-:W-:Y:S01]  /*55d0*/  HMMA.16816.F32 R160, R4.reuse, R38, R112 ;  /* 0x0000002604a0723c */ /* 0x040fe20000001870 */
[----:B------:R4:W-:Y:S07]  /*55e0*/  MUFU.EX2 R203, R3 ;  /* 0x0000000300cb7308 */ /* 0x0009ee0000000800 */
[C---:B--2---:R-:W-:Y:S08]  /*55f0*/  HMMA.16816.F32 R148, R4.reuse, R24, R100 ;  /* 0x000000180494723c */ /* 0x044ff00000001864 */
[----:B------:R-:W-:Y:S01]  /*5600*/  HMMA.16816.F32 R116, R4, R26, R96 ;  /* 0x0000001a0474723c */ /* 0x000fe20000001860 */
[----:B------:R-:W2:Y:S01]  /*5610*/  LDSM.16.MT88.4 R24, [R182+0x4800] ;  /* 0x00480000b618783b */ /* 0x000ea20000004200 */
[----:B----4-:R-:W-:-:S04]  /*5620*/  FFMA.FTZ R3, R127, c[0x0][0x2d0], -R0 ;  /* 0x0000b4007f037a23 */ /* 0x010fc80000010800 */
[----:B------:R4:W2:Y:S02]  /*5630*/  MUFU.EX2 R127, R3 ;  /* 0x00000003007f7308 */ /* 0x0008a40000000800 */
[C---:B------:R-:W-:Y:S08]  /*5640*/  HMMA.16816.F32 R112, R4.reuse, R20, R84 ;  /* 0x000000140470723c */ /* 0x040ff00000001854 */
[----:B-1----:R-:W-:Y:S01]  /*5650*/  HMMA.16816.F32 R88, R4, R12, R68 ;  /* 0x0000000c0458723c */ /* 0x002fe20000001844 */
[----:B----4-:R-:W-:-:S07]  /*5660*/  FFMA.FTZ R3, R125, c[0x0][0x2d0], -R0 ;  /* 0x0000b4007d037a23 */ /* 0x010fce0000010800 */
[C---:B------:R-:W-:Y:S01]  /*5670*/  HMMA.16816.F32 R84, R4.reuse, R14, R64 ;  /* 0x0000000e0454723c */ /* 0x040fe20000001840 */
[----:B------:R-:W1:Y:S01]  /*5680*/  LDSM.16.MT88.4 R12, [R184+0x4800] ;  /* 0x00480000b80c783b */ /* 0x000e620000004200 */
[----:B------:R4:W-:Y:S06]  /*5690*/  MUFU.EX2 R126, R3 ;  /* 0x00000003007e7308 */ /* 0x0009ec0000000800 */
[C---:B------:R-:W-:Y:S01]  /*56a0*/  HMMA.16816.F32 R176, R4.reuse, R36, R104 ;  /* 0x0000002404b0723c */ /* 0x040fe20000001868 */
[----:B------:R-:W-:Y:S07]  /*56b0*/  LDSM.16.MT88.4 R36, [R182+0x1000] ;  /* 0x00100000b624783b */ /* 0x000fee0000004200 */
[----:B------:R-:W-:Y:S01]  /*56c0*/  HMMA.16816.F32 R104, R4, R16, R80 ;  /* 0x000000100468723c */ /* 0x000fe20000001850 */
[----:B----4-:R-:W-:-:S04]  /*56d0*/  FFMA.FTZ R3, R55, c[0x0][0x2d0], -R0 ;  /* 0x0000b40037037a23 */ /* 0x010fc80000010800 */
[----:B------:R4:W1:Y:S03]  /*56e0*/  MUFU.EX2 R125, R3 ;  /* 0x00000003007d7308 */ /* 0x0008660000000800 */
[C---:B------:R-:W-:Y:S01]  /*56f0*/  HMMA.16816.F32 R96, R4.reuse, R18, R72 ;  /* 0x000000120460723c */ /* 0x040fe20000001848 */
[----:B------:R-:W1:Y:S07]  /*5700*/  LDSM.16.MT88.4 R16, [R185+0x4800] ;  /* 0x00480000b910783b */ /* 0x000e6e0000004200 */
[----:B------:R-:W-:Y:S01]  /*5710*/  HMMA.16816.F32 R108, R4, R22, R92 ;  /* 0x00000016046c723c */ /* 0x000fe2000000185c */
[----:B------:R-:W1:Y:S01]  /*5720*/  LDSM.16.MT88.4 R20, [R181+0x1000] ;  /* 0x00100000b514783b */ /* 0x000e620000004200 */
[----:B----4-:R-:W-:-:S06]  /*5730*/  FFMA.FTZ R3, R216, c[0x0][0x2d0], -R2 ;  /* 0x0000b400d8037a23 */ /* 0x010fcc0000010802 */
[C---:B-----5:R-:W-:Y:S01]  /*5740*/  HMMA.16816.F32 R76, R4.reuse, R28, R56 ;  /* 0x0000001c044c723c */ /* 0x060fe20000001838 */
[----:B------:R4:W-:Y:S07]  /*5750*/  MUFU.EX2 R241, R3 ;  /* 0x0000000300f17308 */ /* 0x0009ee0000000800 */
[C---:B---3--:R-:W-:Y:S08]  /*5760*/  HMMA.16816.F32 R68, R4.reuse, R32, R48 ;  /* 0x000000200444723c */ /* 0x048ff00000001830 */
[----:B------:R-:W-:Y:S01]  /*5770*/  HMMA.16816.F32 R48, R4, R34, R44 ;  /* 0x000000220430723c */ /* 0x000fe2000000182c */
[----:B------:R-:W3:Y:S01]  /*5780*/  LDSM.16.MT88.4 R32, [R185+0x1000] ;  /* 0x00100000b920783b */ /* 0x000ee20000004200 */
[----:B----4-:R-:W-:-:S04]  /*5790*/  FFMA.FTZ R3, R218, c[0x0][0x2d0], -R2 ;  /* 0x0000b400da037a23 */ /* 0x010fc80000010802 */
[----:B------:R4:W5:Y:S02]  /*57a0*/  MUFU.EX2 R218, R3 ;  /* 0x0000000300da7308 */ /* 0x0009640000000800 */
[C---:B--2---:R-:W-:Y:S08]  /*57b0*/  HMMA.16816.F32 R56, R4.reuse, R24, R40 ;  /* 0x000000180438723c */ /* 0x044ff00000001828 */
[----:B-1----:R-:W-:Y:S01]  /*57c0*/  HMMA.16816.F32 R52, R4, R12, R144 ;  /* 0x0000000c0434723c */ /* 0x002fe20000001890 */
[----:B----4-:R-:W-:-:S07]  /*57d0*/  FFMA.FTZ R3, R217, c[0x0][0x2d0], -R2 ;  /* 0x0000b400d9037a23 */ /* 0x010fce0000010802 */
[----:B------:R-:W-:Y:S01]  /*57e0*/  HMMA.16816.F32 R40, R4, R14, R140 ;  /* 0x0000000e0428723c */ /* 0x000fe2000000188c */
[----:B------:R-:W1:Y:S01]  /*57f0*/  LDSM.16.MT88.4 R12, [R184+0x3000] ;  /* 0x00300000b80c783b */ /* 0x000e620000004200 */
[----:B------:R-:W-:Y:S01]  /*5800*/  FFMA.FTZ R2, R219, c[0x0][0x2d0], -R2 ;  /* 0x0000b400db027a23 */ /* 0x000fe20000010802 */
[----:B------:R-:W-:Y:S01]  /*5810*/  MUFU.EX2 R217, R3 ;  /* 0x0000000300d97308 */ /* 0x000fe20000000800 */
[----:B------:R-:W-:-:S04]  /*5820*/  IMAD.MOV.U32 R219, RZ, RZ, R11 ;  /* 0x000000ffffdb7224 */ /* 0x000fc800078e000b */
[C---:B------:R-:W-:Y:S01]  /*5830*/  HMMA.16816.F32 R72, R4.reuse, R30, R60 ;  /* 0x0000001e0448723c */ /* 0x040fe2000000183c */
[----:B------:R-:W2:Y:S02]  /*5840*/  LDSM.16.MT88.4 R28, [R184+0x1000] ;  /* 0x00100000b81c783b */ /* 0x000ea40000004200 */
[----:B------:R4:W1:Y:S05]  /*5850*/  MUFU.EX2 R216, R2 ;  /* 0x0000000200d87308 */ /* 0x00086a0000000800 */
[C---:B------:R-:W-:Y:S01]  /*5860*/  HMMA.16816.F32 R44, R4.reuse, R26, R120 ;  /* 0x0000001a042c723c */ /* 0x040fe20000001878 */
[----:B------:R-:W-:Y:S04]  /*5870*/  LDSM.16.MT88.4 R24, [R181+0x3000] ;  /* 0x00300000b518783b */ /* 0x000fe80000004200 */
[----:B------:R-:W-:Y:S03]  /*5880*/  LDSM.16.MT88.4 R120, [R184+0x1800] ;  /* 0x00180000b878783b */ /* 0x000fe60000004200 */
[----:B------:R-:W-:Y:S01]  /*5890*/  HMMA.16816.F32 R60, R4, R16, R132 ;  /* 0x00000010043c723c */ /* 0x000fe20000001884 */
[----:B------:R-:W-:Y:S01]  /*58a0*/  LDSM.16.MT88.4 R132, [R181+0x1800] ;  /* 0x00180000b584783b */ /* 0x000fe20000004200 */
[----:B----4-:R-:W-:-:S02]  /*58b0*/  FFMA.FTZ R2, R204, c[0x0][0x2d0], -R0 ;  /* 0x0000b400cc027a23 */ /* 0x010fc40000010800 */
[----:B------:R-:W-:Y:S02]  /*58c0*/  IMAD.MOV.U32 R204, RZ, RZ, R10 ;  /* 0x000000ffffcc7224 */ /* 0x000fe400078e000a */
[----:B------:R4:W-:Y:S02]  /*58d0*/  MUFU.EX2 R3, R2 ;  /* 0x0000000200037308 */ /* 0x0009e40000000800 */
[----:B------:R-:W-:Y:S01]  /*58e0*/  HMMA.16816.F32 R64, R4, R18, R136 ;  /* 0x000000120440723c */ /* 0x000fe20000001888 */
[----:B------:R-:W-:Y:S06]  /*58f0*/  LDSM.16.MT88.4 R16, [R185+0x3000] ;  /* 0x00300000b910783b */ /* 0x000fec0000004200 */
[----:B------:R-:W-:-:S02]  /*5900*/  F2FP.PACK_AB R4, R245, R246 ;  /* 0x000000f6f504723e */ /* 0x000fc400000000ff */
[----:B------:R-:W-:Y:S02]  /*5910*/  F2FP.PACK_AB R6, R243, R244 ;  /* 0x000000f4f306723e */ /* 0x000fe400000000ff */
[----:B------:R-:W-:Y:S02]  /*5920*/  F2FP.PACK_AB R5, R127, R203 ;  /* 0x000000cb7f05723e */ /* 0x000fe400000000ff */
[----:B------:R-:W-:Y:S01]  /*5930*/  F2FP.PACK_AB R7, R125, R126 ;  /* 0x0000007e7d07723e */ /* 0x000fe200000000ff */
[----:B----4-:R-:W-:-:S04]  /*5940*/  FFMA.FTZ R2, R214, c[0x0][0x2d0], -R0 ;  /* 0x0000b400d6027a23 */ /* 0x010fc80000010800 */
[----:B------:R4:W1:Y:S02]  /*5950*/  MUFU.EX2 R11, R2 ;  /* 0x00000002000b7308 */ /* 0x0008640000000800 */
[C---:B------:R-:W-:Y:S08]  /*5960*/  HMMA.16816.F32 R128, R4.reuse, R20, R156 ;  /* 0x000000140480723c */ /* 0x040ff0000000189c */
[----:B------:R-:W-:Y:S01]  /*5970*/  HMMA.16816.F32 R80, R4, R22, R152 ;  /* 0x000000160450723c */ /* 0x000fe20000001898 */
[----:B------:R-:W2:Y:S01]  /*5980*/  LDSM.16.MT88.4 R20, [R182+0x3000] ;  /* 0x00300000b614783b */ /* 0x000ea20000004200 */
[----:B----4-:R-:W-:-:S06]  /*5990*/  FFMA.FTZ R2, R213, c[0x0][0x2d0], -R0 ;  /* 0x0000b400d5027a23 */ /* 0x010fcc0000010800 */
[C---:B------:R-:W-:Y:S01]  /*59a0*/  HMMA.16816.F32 R100, R4.reuse, R36, R164 ;  /* 0x000000240464723c */ /* 0x040fe200000018a4 */
[----:B------:R-:W-:Y:S01]  /*59b0*/  FFMA.FTZ R0, R215, c[0x0][0x2d0], -R0 ;  /* 0x0000b400d7007a23 */ /* 0x000fe20000010800 */
[----:B------:R4:W-:Y:S06]  /*59c0*/  MUFU.EX2 R10, R2 ;  /* 0x00000002000a7308 */ /* 0x0009ec0000000800 */
[C---:B------:R-:W-:Y:S01]  /*59d0*/  HMMA.16816.F32 R92, R4.reuse, R38, R168 ;  /* 0x00000026045c723c */ /* 0x040fe200000018a8 */
[----:B------:R-:W5:Y:S01]  /*59e0*/  LDSM.16.MT88.4 R36, [R181+0x5000] ;  /* 0x00500000b524783b */ /* 0x000f620000004200 */
[----:B------:R1:W1:Y:S06]  /*59f0*/  MUFU.EX2 R9, R0 ;  /* 0x0000000000097308 */ /* 0x00026c0000000800 */
[----:B---3--:R-:W-:Y:S01]  /*5a00*/  HMMA.16816.F32 R176, R4, R32, R176 ;  /* 0x0000002004b0723c */ /* 0x008fe200000018b0 */
[----:B----4-:R-:W-:-:S04]  /*5a10*/  FADD.FTZ R2, R204, R251 ;  /* 0x000000fbcc027221 */ /* 0x010fc80000010000 */
[----:B------:R-:W-:-:S03]  /*5a20*/  FADD.FTZ R2, R219, R2 ;  /* 0x00000002db027221 */ /* 0x000fc60000010000 */
[----:B------:R-:W-:Y:S01]  /*5a30*/  HMMA.16816.F32 R168, R4, R34, R160 ;  /* 0x0000002204a8723c */ /* 0x000fe200000018a0 */
[----:B-1----:R-:W-:-:S07]  /*5a40*/  FADD.FTZ R0, R233, R227 ;  /* 0x000000e3e9007221 */ /* 0x002fce0000010000 */
[C---:B------:R-:W-:Y:S01]  /*5a50*/  HMMA.16816.F32 R32, R4.reuse, R14, R72 ;  /* 0x0000000e0420723c */ /* 0x040fe20000001848 */
[----:B------:R-:W1:Y:S07]  /*5a60*/  LDSM.16.MT88.4 R72, [R181+0x5800] ;  /* 0x00580000b548783b */ /* 0x000e6e0000004200 */
[C---:B--2---:R-:W-:Y:S08]  /*5a70*/  HMMA.16816.F32 R172, R4.reuse, R28, R148 ;  /* 0x0000001c04ac723c */ /* 0x044ff00000001894 */
[C---:B------:R-:W-:Y:S01]  /*5a80*/  HMMA.16816.F32 R156, R4.reuse, R20, R104 ;  /* 0x00000014049c723c */ /* 0x040fe20000001868 */
[----:B------:R-:W-:Y:S07]  /*5a90*/  LDSM.16.MT88.4 R104, [R182+0x1800] ;  /* 0x00180000b668783b */ /* 0x000fee0000004200 */
[C---:B------:R-:W-:Y:S07]  /*5aa0*/  HMMA.16816.F32 R148, R4.reuse, R22, R96 ;  /* 0x000000160494723c */ /* 0x040fee0000001860 */
[----:B-----5:R-:W-:Y:S01]  /*5ab0*/  F2FP.PACK_AB R96, R218, R241 ;  /* 0x000000f1da60723e */ /* 0x020fe200000000ff */
[----:B------:R-:W-:Y:S01]  /*5ac0*/  HMMA.16816.F32 R68, R4, R36, R68 ;  /* 0x000000240444723c */ /* 0x000fe20000001844 */
[----:B------:R-:W-:-:S02]  /*5ad0*/  F2FP.PACK_AB R98, R216, R217 ;  /* 0x000000d9d862723e */ /* 0x000fc400000000ff */
[----:B------:R-:W-:Y:S02]  /*5ae0*/  F2FP.PACK_AB R97, R11, R3 ;  /* 0x000000030b61723e */ /* 0x000fe400000000ff */
[----:B------:R-:W-:-:S03]  /*5af0*/  F2FP.PACK_AB R99, R9, R10 ;  /* 0x0000000a0963723e */ /* 0x000fc600000000ff */
[C---:B------:R-:W-:Y:S08]  /*5b00*/  HMMA.16816.F32 R20, R4.reuse, R38, R48 ;  /* 0x000000260414723c */ /* 0x040ff00000001830 */
[C---:B------:R-:W-:Y:S01]  /*5b10*/  HMMA.16816.F32 R164, R4.reuse, R30, R116 ;  /* 0x0000001e04a4723c */ /* 0x040fe20000001874 */
[----:B------:R-:W2:Y:S07]  /*5b20*/  LDSM.16.MT88.4 R28, [R182+0x5000] ;  /* 0x00500000b61c783b */ /* 0x000eae0000004200 */
[C---:B------:R-:W-:Y:S08]  /*5b30*/  HMMA.16816.F32 R144, R4.reuse, R16, R88 ;  /* 0x000000100490723c */ /* 0x040ff00000001858 */
[C---:B------:R-:W-:Y:S01]  /*5b40*/  HMMA.16816.F32 R140, R4.reuse, R18, R84 ;  /* 0x00000012048c723c */ /* 0x040fe20000001854 */
[----:B------:R-:W3:Y:S07]  /*5b50*/  LDSM.16.MT88.4 R16, [R185+0x5000] ;  /* 0x00500000b910783b */ /* 0x000eee0000004200 */
[----:B------:R-:W-:Y:S01]  /*5b60*/  HMMA.16816.F32 R136, R4, R12, R76 ;  /* 0x0000000c0488723c */ /* 0x000fe2000000184c */
[----:B------:R-:W4:Y:S01]  /*5b70*/  LDSM.16.MT88.4 R12, [R184+0x5000] ;  /* 0x00500000b80c783b */ /* 0x000f220000004200 */
[----:B------:R-:W-:-:S06]  /*5b80*/  FADD.FTZ R0, R238, R0 ;  /* 0x00000000ee007221 */ /* 0x000fcc0000010000 */
[----:B------:R-:W-:Y:S08]  /*5b90*/  HMMA.16816.F32 R152, R4, R26, R108 ;  /* 0x0000001a0498723c */ /* 0x000ff0000000186c */
[C---:B-1----:R-:W-:Y:S01]  /*5ba0*/  HMMA.16816.F32 R68, R96.reuse, R72, R68 ;  /* 0x000000486044723c */ /* 0x042fe20000001844 */
[----:B------:R-:W-:Y:S01]  /*5bb0*/  FADD.FTZ R2, R252, R2 ;  /* 0x00000002fc027221 */ /* 0x000fe20000010000 */
[----:B------:R-:W-:Y:S04]  /*5bc0*/  LDSM.16.MT88.4 R48, [R182+0x3800] ;  /* 0x00380000b630783b */ /* 0x000fe80000004200 */
[----:B------:R-:W-:Y:S02]  /*5bd0*/  LDSM.16.MT88.4 R88, [R185+0x5800] ;  /* 0x00580000b958783b */ /* 0x000fe40000004200 */
[----:B------:R-:W-:Y:S02]  /*5be0*/  HMMA.16816.F32 R72, R96, R74, R20 ;  /* 0x0000004a6048723c */ /* 0x000fe40000001814 */
[----:B------:R-:W5:Y:S06]  /*5bf0*/  LDL.LU R20, [R1+0x8] ;  /* 0x0000080001147983 */ /* 0x000f6c0000300800 */
[C---:B------:R-:W-:Y:S08]  /*5c00*/  HMMA.16816.F32 R160, R4.reuse, R24, R112 ;  /* 0x0000001804a0723c */ /* 0x040ff00000001870 */
[C---:B--2---:R-:W-:Y:S08]  /*5c10*/  HMMA.16816.F32 R76, R4.reuse, R28, R56 ;  /* 0x0000001c044c723c */ /* 0x044ff00000001838 */
[----:B---3--:R-:W-:Y:S01]  /*5c20*/  HMMA.16816.F32 R84, R4, R16, R60 ;  /* 0x000000100454723c */ /* 0x008fe2000000183c */
[----:B------:R-:W-:Y:S01]  /*5c30*/  FADD.FTZ R0, R234, R0 ;  /* 0x00000000ea007221 */ /* 0x000fe20000010000 */
[----:B------:R-:W-:Y:S01]  /*5c40*/  LDSM.16.MT88.4 R112, [R185+0x1800] ;  /* 0x00180000b970783b */ /* 0x000fe20000004200 */
[----:B------:R-:W-:-:S03]  /*5c50*/  FADD.FTZ R2, R250, R2 ;  /* 0x00000002fa027221 */ /* 0x000fc60000010000 */
[----:B------:R-:W-:Y:S02]  /*5c60*/  LDSM.16.MT88.4 R56, [R185+0x3800] ;  /* 0x00380000b938783b */ /* 0x000fe40000004200 */
[C---:B----4-:R-:W-:Y:S08]  /*5c70*/  HMMA.16816.F32 R24, R4.reuse, R12, R52 ;  /* 0x0000000c0418723c */ /* 0x050ff00000001834 */
[C---:B------:R-:W-:Y:S08]  /*5c80*/  HMMA.16816.F32 R28, R4.reuse, R30, R44 ;  /* 0x0000001e041c723c */ /* 0x040ff0000000182c */
[C---:B------:R-:W-:Y:S01]  /*5c90*/  HMMA.16816.F32 R16, R4.reuse, R18, R64 ;  /* 0x000000120410723c */ /* 0x040fe20000001840 */
[----:B------:R-:W-:Y:S01]  /*5ca0*/  FADD.FTZ R0, R223, R0 ;  /* 0x00000000df007221 */ /* 0x000fe20000010000 */
[----:B------:R-:W-:Y:S06]  /*5cb0*/  LDSM.16.MT88.4 R64, [R184+0x3800] ;  /* 0x00380000b840783b */ /* 0x000fec0000004200 */
[----:B------:R-:W-:Y:S01]  /*5cc0*/  HMMA.16816.F32 R12, R4, R14, R40 ;  /* 0x0000000e040c723c */ /* 0x000fe20000001828 */
[----:B------:R-:W1:Y:S01]  /*5cd0*/  LDSM.16.MT88.4 R4, [R184+0x5800] ;  /* 0x00580000b804783b */ /* 0x000e620000004200 */
[----:B------:R-:W-:-:S03]  /*5ce0*/  FADD.FTZ R2, R248, R2 ;  /* 0x00000002f8027221 */ /* 0x000fc60000010000 */
[----:B------:R-:W2:Y:S03]  /*5cf0*/  LDSM.16.MT88.4 R40, [R181+0x3800] ;  /* 0x00380000b528783b */ /* 0x000ea60000004200 */
[----:B------:R-:W-:Y:S01]  /*5d00*/  HMMA.16816.F32 R128, R96, R132, R128 ;  /* 0x000000846080723c */ /* 0x000fe20000001880 */
[----:B------:R-:W-:-:S07]  /*5d10*/  FADD.FTZ R0, R221, R0 ;  /* 0x00000000dd007221 */ /* 0x000fce0000010000 */
[C---:B------:R-:W-:Y:S01]  /*5d20*/  HMMA.16816.F32 R132, R96.reuse, R134, R80 ;  /* 0x000000866084723c */ /* 0x040fe20000001850 */
[----:B------:R-:W3:Y:S01]  /*5d30*/  LDSM.16.MT88.4 R80, [R182+0x5800] ;  /* 0x00580000b650783b */ /* 0x000ee20000004200 */
        /* <DEDUP_REMOVED lines=14> */
[----:B-1----:R-:W-:Y:S01]  /*5e20*/  HMMA.16816.F32 R92, R96, R4, R24 ;  /* 0x00000004605c723c */ /* 0x002fe20000001818 */
[----:B------:R-:W-:-:S06]  /*5e30*/  FADD.FTZ R2, R241, R2 ;  /* 0x00000002f1027221 */ /* 0x000fcc0000010000 */
[----:B------:R-:W-:Y:S01]  /*5e40*/  @P2 IMAD.HI.U32 R5, R228, c[0x0][0x2c8], RZ ;  /* 0x0000b200e4052a27 */ /* 0x000fe200078e00ff */
[C---:B------:R-:W-:Y:S03]  /*5e50*/  HMMA.16816.F32 R108, R96.reuse, R112, R176 ;  /* 0x00000070606c723c */ /* 0x040fe600000018b0 */
[----:B------:R-:W-:Y:S02]  /*5e60*/  FADD.FTZ R4, R3, R0 ;  /* 0x0000000003047221 */ /* 0x000fe40000010000 */
[----:B------:R-:W-:Y:S01]  /*5e70*/  IMAD.MOV.U32 R0, RZ, RZ, R228 ;  /* 0x000000ffff007224 */ /* 0x000fe200078e00e4 */
[----:B------:R-:W-:Y:S01]  /*5e80*/  @P2 SHF.R.U32.HI R0, RZ, c[0x0][0x2cc], R5 ;  /* 0x0000b300ff002a19 */ /* 0x000fe20000011605 */
[----:B------:R-:W-:Y:S01]  /*5e90*/  FADD.FTZ R3, R218, R2 ;  /* 0x00000002da037221 */ /* 0x000fe20000010000 */
[----:B------:R-:W-:Y:S01]  /*5ea0*/  HMMA.16816.F32 R116, R96, R120, R172 ;  /* 0x000000786074723c */ /* 0x000fe200000018ac */
[----:B------:R-:W-:-:S02]  /*5eb0*/  FADD.FTZ R2, R11, R4 ;  /* 0x000000040b027221 */ /* 0x000fc40000010000 */
[----:B------:R-:W-:Y:S02]  /*5ec0*/  FADD.FTZ R4, R217, R3 ;  /* 0x00000003d9047221 */ /* 0x000fe40000010000 */
[----:B------:R-:W-:-:S03]  /*5ed0*/  FADD.FTZ R3, R10, R2 ;  /* 0x000000020a037221 */ /* 0x000fc60000010000 */
[----:B--2---:R-:W-:Y:S01]  /*5ee0*/  HMMA.16816.F32 R36, R96, R40, R160 ;  /* 0x000000286024723c */ /* 0x004fe200000018a0 */
[----:B------:R-:W-:Y:S01]  /*5ef0*/  FADD.FTZ R222, R216, R4 ;  /* 0x00000004d8de7221 */ /* 0x000fe20000010000 */
[----:B------:R-:W-:Y:S01]  /*5f00*/  IADD3 R203, R239, -0x2, RZ ;  /* 0xfffffffeefcb7810 */ /* 0x000fe20007ffe0ff */
[----:B------:R-:W-:-:S05]  /*5f10*/  FADD.FTZ R223, R9, R3 ;  /* 0x0000000309df7221 */ /* 0x000fca0000010000 */
        /* <DEDUP_REMOVED lines=13> */
[----:B------:R-:W-:Y:S01]  /*5ff0*/  HMMA.16816.F32 R96, R96, R6, R12 ;  /* 0x000000066060723c */ /* 0x000fe2000000180c */
[----:B-----5:R-:W-:-:S05]  /*6000*/  IMAD.IADD R2, R20, 0x1, R0 ;  /* 0x0000000114027824 */ /* 0x020fca00078e0200 */
[----:B------:R-:W-:Y:S01]  /*6010*/  IADD3 R0, R2, c[0x0][0x328], RZ ;  /* 0x0000ca0002007a10 */ /* 0x000fe20007ffe0ff */
[----:B------:R-:W-:Y:S05]  /*6020*/  @!P1 BRA `(.L_x_442) ;  /* 0x0000011000009947 */ /* 0x000fea0003800000 */
[C---:B------:R-:W-:Y:S01]  /*6030*/  ISETP.GT.AND P0, PT, R2.reuse, RZ, PT ;  /* 0x000000ff0200720c */ /* 0x040fe20003f04270 */
[----:B------:R-:W-:Y:S01]  /*6040*/  BSSY B0, `(.L_x_443) ;  /* 0x000000d000007945 */ /* 0x000fe20003800000 */
[----:B------:R-:W-:Y:S01]  /*6050*/  IADD3 R3, R2, -0x1, RZ ;  /* 0xffffffff02037810 */ /* 0x000fe20007ffe0ff */
[----:B------:R-:W-:-:S10]  /*6060*/  IMAD.MOV.U32 R4, RZ, RZ, c[0x0][0x32c] ;  /* 0x0000cb00ff047624 */ /* 0x000fd400078e00ff */
[----:B------:R-:W-:Y:S05]  /*6070*/  @P0 BRA `(.L_x_444) ;  /* 0x0000006000000947 */ /* 0x000fea0003800000 */
[----:B------:R-:W-:Y:S01]  /*6080*/  ISETP.NE.AND P0, PT, R4, 0x1, PT ;  /* 0x000000010400780c */ /* 0x000fe20003f05270 */
[----:B------:R-:W-:-:S12]  /*6090*/  IMAD.MOV R2, RZ, RZ, -R2 ;  /* 0x000000ffff027224 */ /* 0x000fd800078e0a02 */
[----:B------:R-:W-:-:S05]  /*60a0*/  @P0 IMAD.HI.U32 R3, R2, c[0x0][0x330], RZ ;  /* 0x0000cc0002030a27 */ /* 0x000fca00078e00ff */
[----:B------:R-:W-:-:S04]  /*60b0*/  @P0 SHF.R.U32.HI R2, RZ, c[0x0][0x334], R3 ;  /* 0x0000cd00ff020a19 */ /* 0x000fc80000011603 */
[----:B------:R-:W-:Y:S01]  /*60c0*/  LOP3.LUT R3, RZ, R2, RZ, 0x33, !PT ;  /* 0x00000002ff037212 */ /* 0x000fe200078e33ff */
[----:B------:R-:W-:Y:S05]  /*60d0*/  BRA `(.L_x_445) ;  /* 0x0000003000007947 */ /* 0x000fea0003800000 */
.L_x_444:
[----:B------:R-:W-:-:S13]  /*60e0*/  ISETP.NE.AND P0, PT, R4, 0x1, PT ;  /* 0x000000010400780c */ /* 0x000fda0003f05270 */
[----:B------:R-:W-:-:S05]  /*60f0*/  @P0 IMAD.HI.U32 R2, R3, c[0x0][0x330], RZ ;  /* 0x0000cc0003020a27 */ /* 0x000fca00078e00ff */
[----:B------:R-:W-:Y:S02]  /*6100*/  @P0 SHF.R.U32.HI R3, RZ, c[0x0][0x334], R2 ;  /* 0x0000cd00ff030a19 */ /* 0x000fe40000011602 */
.L_x_445:
[----:B------:R-:W-:Y:S05]  /*6110*/  BSYNC B0 ;  /* 0x0000000000007941 */ /* 0x000fea0003800000 */
.L_x_443:
[----:B------:R-:W-:-:S05]  /*6120*/  IMAD R3, R3, R4, c[0x0][0x32c] ;  /* 0x0000cb0003037624 */ /* 0x000fca00078e0204 */
[----:B------:R-:W-:-:S04]  /*6130*/  IMNMX R0, R0, R3, PT ;  /* 0x0000000300007217 */ /* 0x000fc80003800200 */
.L_x_442:
[----:B------:R-:W-:-:S04]  /*6140*/  SHF.R.S32.HI R2, RZ, 0x1f, R0 ;  /* 0x0000001fff027819 */ /* 0x000fc80000011400 */
[----:B------:R-:W-:-:S04]  /*6150*/  LEA.HI R0, R2, R0, RZ, 0x6 ;  /* 0x0000000002007211 */ /* 0x000fc800078f30ff */
[----:B------:R-:W-:-:S04]  /*6160*/  SHF.R.S32.HI R0, RZ, 0x6, R0 ;  /* 0x00000006ff007819 */ /* 0x000fc80000011400 */
[----:B------:R-:W-:-:S04]  /*6170*/  IMNMX R227, R206, R0, !PT ;  /* 0x00000000cee37217 */ /* 0x000fc80007800200 */
[----:B------:R-:W-:-:S13]  /*6180*/  ISETP.GE.AND P0, PT, R203, R227, PT ;  /* 0x000000e3cb00720c */ /* 0x000fda0003f06270 */
[----:B------:R-:W-:Y:S05]  /*6190*/  @!P0 BRA `(.L_x_446) ;  /* 0x0000349000008947 */ /* 0x000fea0003800000 */
[----:B------:R-:W-:Y:S02]  /*61a0*/  MOV R126, R8 ;  /* 0x00000008007e7202 */ /* 0x000fe40000000f00 */
[----:B------:R-:W-:Y:S02]  /*61b0*/  MOV R125, R124 ;  /* 0x0000007c007d7202 */ /* 0x000fe40000000f00 */
[----:B------:R-:W-:-:S04]  /*61c0*/  MOV R204, R203 ;  /* 0x000000cb00cc7202 */ /* 0x000fc80000000f00 */
.L_x_455:
[----:B------:R-:W-:Y:S01]  /*61d0*/  ISETP.GT.AND P6, PT, R206, R204, PT ;  /* 0x000000ccce00720c */ /* 0x000fe20003fc4270 */
[----:B------:R-:W-:Y:S04]  /*61e0*/  DEPBAR.LE SB0, 0x0 ;  /* 0x000080000000791a */ /* 0x000fe80000000000 */
[----:B------:R-:W-:Y:S01]  /*61f0*/  WARPSYNC 0xffffffff ;  /* 0xffffffff00007948 */ /* 0x000fe20003800000 */
[----:B------:R-:W-:Y:S07]  /*6200*/  BAR.SYNC.DEFER_BLOCKING 0x0 ;  /* 0x0000000000007b1d */ /* 0x000fee0000010000 */
[----:B------:R-:W-:Y:S01]  /*6210*/  @!P6 SHF.R.S32.HI R0, RZ, 0x1f, R204 ;  /* 0x0000001fff00e819 */ /* 0x000fe200000114cc */
[----:B------:R-:W-:Y:S04]  /*6220*/  @!P6 IMAD.WIDE.U32 R4, R204, c[0x0][0x208], RZ ;  /* 0x00008200cc04ea25 */ /* 0x000fe800078e00ff */
[----:B------:R-:W-:Y:S02]  /*6230*/  @!P6 IMAD R0, R0, c[0x0][0x208], RZ ;  /* 0x000082000000ea24 */ /* 0x000fe400078e02ff */
[----:B------:R-:W-:Y:S02]  /*6240*/  @!P6 IMAD.MOV.U32 R3, RZ, RZ, c[0x0][0x208] ;  /* 0x00008200ff03e624 */ /* 0x000fe400078e00ff */
[----:B------:R-:W-:Y:S02]  /*6250*/  @!P6 IMAD R0, R204, c[0x0][0x20c], R0 ;  /* 0x00008300cc00ea24 */ /* 0x000fe400078e0200 */
[C---:B------:R-:W-:Y:S02]  /*6260*/  @!P6 IMAD.SHL.U32 R2, R4.reuse, 0x40, RZ ;  /* 0x000000400402e824 */ /* 0x040fe400078e00ff */
[----:B------:R-:W-:Y:S02]  /*6270*/  @!P6 IMAD.IADD R0, R5, 0x1, R0 ;  /* 0x000000010500e824 */ /* 0x000fe400078e0200 */
[----:B------:R-:W-:Y:S01]  /*6280*/  @!P6 IMAD.MOV.U32 R5, RZ, RZ, c[0x0][0x20c] ;  /* 0x00008300ff05e624 */ /* 0x000fe200078e00ff */
[C---:B------:R-:W-:Y:S01]  /*6290*/  @!P6 LEA R12, P0, R3.reuse, R2, 0x5 ;  /* 0x00000002030ce211 */ /* 0x040fe200078028ff */
[----:B------:R-:W-:Y:S01]  /*62a0*/  LDSM.16.M88.4 R32, [R187] ;  /* 0x00000000bb20783b */ /* 0x000fe20000000200 */
[----:B------:R-:W-:Y:S01]  /*62b0*/  @!P6 SHF.L.U64.HI R0, R4, 0x6, R0 ;  /* 0x000000060400e819 */ /* 0x000fe20000010200 */
[----:B------:R-:W-:Y:S02]  /*62c0*/  ULDC UR4, c[0x0][0x324] ;  /* 0x0000c90000047ab9 */ /* 0x000fe40000000800 */
[----:B------:R-:W-:Y:S01]  /*62d0*/  ULOP3.LUT UR4, URZ, UR4, URZ, 0x33, !UPT ;  /* 0x000000043f047292 */ /* 0x000fe2000f8e333f */
[----:B------:R-:W-:Y:S01]  /*62e0*/  @!P6 LEA.HI.X R3, R3, R0, R5, 0x5, P0 ;  /* 0x000000000303e211 */ /* 0x000fe200000f2c05 */
[----:B------:R-:W1:Y:S01]  /*62f0*/  LDSM.16.M88.4 R8, [R180] ;  /* 0x00000000b408783b */ /* 0x000e620000000200 */
[----:B------:R-:W-:Y:S04]  /*6300*/  @!P6 IADD3 R4, P0, R2, R210, RZ ;  /* 0x000000d20204e210 */ /* 0x000fe80007f1e0ff */
[----:B------:R-:W2:Y:S01]  /*6310*/  LDSM.16.M88.4 R16, [R180+0x800] ;  /* 0x00080000b410783b */ /* 0x000ea20000000200 */
[--C-:B------:R-:W-:Y:S01]  /*6320*/  @!P6 IMAD.X R5, R0, 0x1, R212.reuse, P0 ;  /* 0x000000010005e824 */ /* 0x100fe200000e06d4 */
[C---:B------:R-:W-:Y:S03]  /*6330*/  @!P6 LEA R22, P0, R4.reuse, c[0x0][0x1f8], 0x1 ;  /* 0x00007e000416ea11 */ /* 0x040fe600078008ff */
[----:B------:R-:W3:Y:S01]  /*6340*/  LDSM.16.M88.4 R24, [R180+0x1000] ;  /* 0x00100000b418783b */ /* 0x000ee20000000200 */
[----:B------:R-:W-:Y:S02]  /*6350*/  @!P6 LEA.HI.X R23, R4, c[0x0][0x1fc], R5, 0x1, P0 ;  /* 0x00007f000417ea11 */ /* 0x000fe400000f0c05 */
[----:B------:R-:W-:Y:S02]  /*6360*/  @!P6 IADD3 R6, P0, R210, 0x40, RZ ;  /* 0x00000040d206e810 */ /* 0x000fe40007f1e0ff */
[----:B------:R-:W4:Y:S03]  /*6370*/  LDSM.16.M88.4 R136, [R180+0x1800] ;  /* 0x00180000b488783b */ /* 0x000f260000000200 */
[--C-:B------:R-:W-:Y:S01]  /*6380*/  @!P6 IMAD.X R5, RZ, RZ, R212.reuse, P0 ;  /* 0x000000ffff05e224 */ /* 0x100fe200000e06d4 */
[----:B------:R-:W-:Y:S01]  /*6390*/  @!P6 IADD3 R4, P0, R2, R6, RZ ;  /* 0x000000060204e210 */ /* 0x000fe20007f1e0ff */
[----:B------:R-:W-:Y:S04]  /*63a0*/  LDSM.16.M88.4 R140, [R188] ;  /* 0x00000000bc8c783b */ /* 0x000fe80000000200 */
[----:B------:R-:W-:Y:S01]  /*63b0*/  @!P6 IMAD.X R7, R0, 0x1, R5, P0 ;  /* 0x000000010007e824 */ /* 0x000fe200000e0605 */
[C---:B------:R-:W-:Y:S01]  /*63c0*/  @!P6 LEA R162, P0, R4.reuse, c[0x0][0x1f8], 0x1 ;  /* 0x00007e0004a2ea11 */ /* 0x040fe200078008ff */
[----:B------:R-:W5:Y:S03]  /*63d0*/  LDSM.16.M88.4 R144, [R191] ;  /* 0x00000000bf90783b */ /* 0x000f660000000200 */
[----:B------:R-:W-:Y:S02]  /*63e0*/  @!P6 LEA.HI.X R163, R4, c[0x0][0x1fc], R7, 0x1, P0 ;  /* 0x00007f0004a3ea11 */ /* 0x000fe400000f0c07 */
[----:B------:R-:W-:Y:S01]  /*63f0*/  @!P6 IADD3 R4, P0, R210, 0x80, RZ ;  /* 0x00000080d204e810 */ /* 0x000fe20007f1e0ff */
[----:B------:R-:W2:Y:S04]  /*6400*/  LDSM.16.M88.4 R148, [R202] ;  /* 0x00000000ca94783b */ /* 0x000ea80000000200 */
[----:B------:R-:W-:Y:S01]  /*6410*/  @!P6 IMAD.X R13, RZ, RZ, R212, P0 ;  /* 0x000000ffff0de224 */ /* 0x000fe200000e06d4 */
[----:B------:R-:W-:Y:S01]  /*6420*/  @!P6 IADD3 R2, P0, R2, R4, RZ ;  /* 0x000000040202e210 */ /* 0x000fe20007f1e0ff */
[----:B------:R-:W3:Y:S04]  /*6430*/  LDSM.16.M88.4 R152, [R201] ;  /* 0x00000000c998783b */ /* 0x000ee80000000200 */
[----:B------:R-:W-:Y:S01]  /*6440*/  @!P6 IMAD.X R0, R0, 0x1, R13, P0 ;  /* 0x000000010000e824 */ /* 0x000fe200000e060d */
[C---:B------:R-:W-:Y:S01]  /*6450*/  @!P6 LEA R160, P0, R2.reuse, c[0x0][0x1f8], 0x1 ;  /* 0x00007e0002a0ea11 */ /* 0x040fe200078008ff */
[----:B------:R-:W3:Y:S03]  /*6460*/  LDSM.16.M88.4 R156, [R200] ;  /* 0x00000000c89c783b */ /* 0x000ee60000000200 */
[----:B------:R-:W-:Y:S02]  /*6470*/  @!P6 LEA.HI.X R161, R2, c[0x0][0x1fc], R0, 0x1, P0 ;  /* 0x00007f0002a1ea11 */ /* 0x000fe400000f0c00 */
[C---:B------:R-:W-:Y:S01]  /*6480*/  @!P6 IADD3 R2, P0, R12.reuse, R6, RZ ;  /* 0x000000060c02e210 */ /* 0x040fe20007f1e0ff */
[----:B------:R-:W-:Y:S01]  /*6490*/  @!PT LDS RZ, [RZ] ;  /* 0x00000000fffff984 */ /* 0x000fe20000000800 */
[----:B------:R-:W-:Y:S01]  /*64a0*/  @!PT LDS RZ, [RZ] ;  /* 0x00000000fffff984 */ /* 0x000fe20000000800 */
[----:B------:R-:W-:Y:S01]  /*64b0*/  @!PT LDS RZ, [RZ] ;  /* 0x00000000fffff984 */ /* 0x000fe20000000800 */
[----:B------:R3:W-:Y:S04]  /*64c0*/  @!P6 LDGSTS.E.BYPASS.LTC128B.128 [R205+0x100], [R22.64], !P5 ;  /* 0x0010000016cdefae */ /* 0x0007e8000e901d46 */
[C---:B------:R-:W-:Y:S01]  /*64d0*/  @!P6 IMAD.X R21, R3.reuse, 0x1, R5, P0 ;  /* 0x000000010315e824 */ /* 0x040fe200000e0605 */
[C---:B------:R-:W-:Y:S01]  /*64e0*/  @!P6 IADD3 R20, P0, R12.reuse, R4, RZ ;  /* 0x000000040c14e210 */ /* 0x040fe20007f1e0ff */
[----:B------:R3:W-:Y:S01]  /*64f0*/  @!P6 LDGSTS.E.BYPASS.LTC128B.128 [R205+0x2100], [R162.64], !P4 ;  /* 0x02100000a2cdefae */ /* 0x0007e2000e101d46 */
[C---:B-1----:R-:W-:Y:S03]  /*6500*/  HMMA.16816.F32 R4, R32.reuse, R8, RZ ;  /* 0x000000082004723c */ /* 0x042fe600000018ff */
[C---:B------:R-:W-:Y:S01]  /*6510*/  @!P6 IMAD.X R124, R3.reuse, 0x1, R13, P0 ;  /* 0x00000001037ce824 */ /* 0x040fe200000e060d */
[----:B------:R-:W-:Y:S01]  /*6520*/  @!P6 IADD3 R0, P0, R12, R210, RZ ;  /* 0x000000d20c00e210 */ /* 0x000fe20007f1e0ff */
[----:B------:R1:W-:Y:S03]  /*6530*/  @!P6 LDGSTS.E.BYPASS.LTC128B.128 [R205+0x4100], [R160.64], !P3 ;  /* 0x04100000a0cdefae */ /* 0x0003e6000d901d46 */
[C---:B------:R-:W-:Y:S01]  /*6540*/  HMMA.16816.F32 R8, R32.reuse, R10, RZ ;  /* 0x0000000a2008723c */ /* 0x040fe200000018ff */
[----:B------:R-:W-:Y:S03]  /*6550*/  @!P6 IMAD.X R3, R3, 0x1, R212, P0 ;  /* 0x000000010303e824 */ /* 0x000fe600000e06d4 */
[C---:B------:R-:W-:Y:S04]  /*6560*/  @!P6 LEA R28, P0, R0.reuse, c[0x0][0x1f8], 0x1 ;  /* 0x00007e00001cea11 */ /* 0x040fe800078008ff */
[C---:B--2---:R-:W-:Y:S01]  /*6570*/  HMMA.16816.F32 R12, R32.reuse, R16, RZ ;  /* 0x00000010200c723c */ /* 0x044fe200000018ff */
[----:B------:R-:W-:Y:S03]  /*6580*/  @!P6 LEA.HI.X R29, R0, c[0x0][0x1fc], R3, 0x1, P0 ;  /* 0x00007f00001dea11 */ /* 0x000fe600000f0c03 */
[C---:B------:R-:W-:Y:S02]  /*6590*/  @!P6 LEA R30, P0, R2.reuse, c[0x0][0x1f8], 0x1 ;  /* 0x00007e00021eea11 */ /* 0x040fe400078008ff */
[----:B------:R4:W-:Y:S02]  /*65a0*/  @!P6 LDGSTS.E.BYPASS.LTC128B.128 [R205+0x1100], [R28.64], !P5 ;  /* 0x011000001ccdefae */ /* 0x0009e4000e901d46 */
[C---:B------:R-:W-:Y:S01]  /*65b0*/  HMMA.16816.F32 R16, R32.reuse, R18, RZ ;  /* 0x000000122010723c */ /* 0x040fe200000018ff */
[----:B------:R-:W-:Y:S03]  /*65c0*/  @!P6 LEA.HI.X R31, R2, c[0x0][0x1fc], R21, 0x1, P0 ;  /* 0x00007f00021fea11 */ /* 0x000fe600000f0c15 */
[C---:B------:R-:W-:Y:S02]  /*65d0*/  @!P6 LEA R2, P0, R20.reuse, c[0x0][0x1f8], 0x1 ;  /* 0x00007e001402ea11 */ /* 0x040fe400078008ff */
[----:B------:R4:W-:Y:S02]  /*65e0*/  @!P6 LDGSTS.E.BYPASS.LTC128B.128 [R205+0x3100], [R30.64], !P4 ;  /* 0x031000001ecdefae */ /* 0x0009e4000e101d46 */
[----:B------:R-:W-:Y:S02]  /*65f0*/  @!P6 LEA.HI.X R3, R20, c[0x0][0x1fc], R124, 0x1, P0 ;  /* 0x00007f001403ea11 */ /* 0x000fe400000f0c7c */
[C---:B---3--:R-:W-:Y:S03]  /*6600*/  HMMA.16816.F32 R20, R32.reuse, R24, RZ ;  /* 0x000000182014723c */ /* 0x048fe600000018ff */
[----:B------:R2:W-:Y:S01]  /*6610*/  @!P6 LDGSTS.E.BYPASS.LTC128B.128 [R205+0x5100], [R2.64], !P3 ;  /* 0x0510000002cdefae */ /* 0x0005e2000d901d46 */
[C---:B------:R-:W-:Y:S04]  /*6620*/  ISETP.GT.AND P6, PT, R204.reuse, R206, PT ;  /* 0x000000cecc00720c */ /* 0x040fe80003fc4270 */
[C---:B------:R-:W-:Y:S01]  /*6630*/  HMMA.16816.F32 R24, R32.reuse, R26, RZ ;  /* 0x0000001a2018723c */ /* 0x040fe200000018ff */
[----:B-1----:R-:W-:Y:S05]  /*6640*/  LDSM.16.M88.4 R160, [R190] ;  /* 0x00000000bea0783b */ /* 0x002fea0000000200 */
[----:B------:R-:W0:Y:S03]  /*6650*/  LDGDEPBAR ;  /* 0x00000000000079af */ /* 0x000e260000000000 */
[----:B------:R-:W-:Y:S02]  /*6660*/  @P6 IMAD.MOV.U32 R127, RZ, RZ, c[0x0][0x1e4] ;  /* 0x00007900ff7f6624 */ /* 0x000fe400078e00ff */
[----:B------:R-:W1:Y:S01]  /*6670*/  LDSM.16.M88.4 R164, [R186] ;  /* 0x00000000baa4783b */ /* 0x000e620000000200 */
[----:B------:R-:W-:Y:S01]  /*6680*/  @P6 IMAD.MOV.U32 R124, RZ, RZ, c[0x0][0x1e0] ;  /* 0x00007800ff7c6624 */ /* 0x000fe200078e00ff */
[C---:B----4-:R-:W-:Y:S03]  /*6690*/  HMMA.16816.F32 R28, R32.reuse, R136, RZ ;  /* 0x00000088201c723c */ /* 0x050fe600000018ff */
[----:B------:R-:W-:Y:S05]  /*66a0*/  LDSM.16.M88.4 R168, [R186+0x1800] ;  /* 0x00180000baa8783b */ /* 0x000fea0000000200 */
[----:B------:R-:W-:Y:S01]  /*66b0*/  LDSM.16.M88.4 R172, [R189] ;  /* 0x00000000bdac783b */ /* 0x000fe20000000200 */
[----:B--2---:R-:W-:Y:S01]  /*66c0*/  @P6 IADD3 R2, R204, -0x1, RZ ;  /* 0xffffffffcc026810 */ /* 0x004fe20007ffe0ff */
[----:B------:R-:W-:Y:S03]  /*66d0*/  HMMA.16816.F32 R32, R32, R138, RZ ;  /* 0x0000008a2020723c */ /* 0x000fe600000018ff */
[----:B------:R-:W2:Y:S01]  /*66e0*/  LDSM.16.M88.4 R136, [R186+0x800] ;  /* 0x00080000ba88783b */ /* 0x000ea20000000200 */
[----:B------:R-:W-:Y:S04]  /*66f0*/  @P6 SHF.R.S32.HI R0, RZ, 0x1f, R2 ;  /* 0x0000001fff006819 */ /* 0x000fe80000011402 */
[C---:B-----5:R-:W-:Y:S01]  /*6700*/  HMMA.16816.F32 R4, R140.reuse, R144, R4 ;  /* 0x000000908c04723c */ /* 0x060fe20000001804 */
[----:B------:R-:W-:Y:S04]  /*6710*/  LDSM.16.M88.4 R176, [R183] ;  /* 0x00000000b7b0783b */ /* 0x000fe80000000200 */
[----:B------:R-:W-:Y:S03]  /*6720*/  @P6 IMAD R0, R0, c[0x0][0x1e0], RZ ;  /* 0x0000780000006a24 */ /* 0x000fe600078e02ff */
[C---:B------:R-:W-:Y:S01]  /*6730*/  HMMA.16816.F32 R8, R140.reuse, R146, R8 ;  /* 0x000000928c08723c */ /* 0x040fe20000001808 */
[----:B------:R-:W3:Y:S03]  /*6740*/  LDSM.16.M88.4 R144, [R186+0x1000] ;  /* 0x00100000ba90783b */ /* 0x000ee60000000200 */
[C---:B------:R-:W-:Y:S02]  /*6750*/  @P6 IMAD R0, R2.reuse, c[0x0][0x1e4], R0 ;  /* 0x0000790002006a24 */ /* 0x040fe400078e0200 */
[----:B------:R-:W-:Y:S02]  /*6760*/  @P6 IMAD.WIDE.U32 R2, R2, c[0x0][0x1e0], RZ ;  /* 0x0000780002026a25 */ /* 0x000fe400078e00ff */
[C---:B------:R-:W-:Y:S04]  /*6770*/  HMMA.16816.F32 R12, R140.reuse, R148, R12 ;  /* 0x000000948c0c723c */ /* 0x040fe8000000180c */
[----:B------:R-:W-:Y:S02]  /*6780*/  @P6 IMAD.IADD R3, R3, 0x1, R0 ;  /* 0x0000000103036824 */ /* 0x000fe400078e0200 */
[C---:B------:R-:W-:Y:S02]  /*6790*/  @P6 IMAD.SHL.U32 R0, R2.reuse, 0x40, RZ ;  /* 0x0000004002006824 */ /* 0x040fe400078e00ff */
[C---:B------:R-:W-:Y:S01]  /*67a0*/  HMMA.16816.F32 R16, R140.reuse, R150, R16 ;  /* 0x000000968c10723c */ /* 0x040fe20000001810 */
[----:B------:R-:W-:Y:S03]  /*67b0*/  LDSM.16.M88.4 R148, [R183+0x1000] ;  /* 0x00100000b794783b */ /* 0x000fe60000000200 */
[----:B------:R-:W-:Y:S02]  /*67c0*/  @P6 SHF.L.U64.HI R2, R2, 0x6, R3 ;  /* 0x0000000602026819 */ /* 0x000fe40000010203 */
[C---:B------:R-:W-:Y:S02]  /*67d0*/  @P6 LEA R3, P0, R124.reuse, R0, 0x5 ;  /* 0x000000007c036211 */ /* 0x040fe400078028ff */
[C---:B------:R-:W-:Y:S04]  /*67e0*/  HMMA.16816.F32 R20, R140.reuse, R152, R20 ;  /* 0x000000988c14723c */ /* 0x040fe80000001814 */
[----:B------:R-:W-:Y:S02]  /*67f0*/  @P6 LEA.HI.X R124, R124, R2, R127, 0x5, P0 ;  /* 0x000000027c7c6211 */ /* 0x000fe400000f2c7f */
[----:B------:R-:W-:Y:S02]  /*6800*/  @P6 IADD3 R127, P0, R0, R208, RZ ;  /* 0x000000d0007f6210 */ /* 0x000fe40007f1e0ff */
[C---:B------:R-:W-:Y:S01]  /*6810*/  HMMA.16816.F32 R24, R140.reuse, R154, R24 ;  /* 0x0000009a8c18723c */ /* 0x040fe20000001818 */
[----:B------:R-:W-:Y:S07]  /*6820*/  LDSM.16.M88.4 R152, [R180+0x2000] ;  /* 0x00200000b498783b */ /* 0x000fee0000000200 */
[C---:B------:R-:W-:Y:S08]  /*6830*/  HMMA.16816.F32 R28, R140.reuse, R156, R28 ;  /* 0x0000009c8c1c723c */ /* 0x040ff0000000181c */
[----:B------:R-:W-:Y:S01]  /*6840*/  HMMA.16816.F32 R32, R140, R158, R32 ;  /* 0x0000009e8c20723c */ /* 0x000fe20000001820 */
[----:B------:R-:W4:Y:S05]  /*6850*/  LDSM.16.M88.4 R140, [R183+0x800] ;  /* 0x00080000b78c783b */ /* 0x000f2a0000000200 */
[----:B------:R-:W-:Y:S02]  /*6860*/  LDSM.16.M88.4 R156, [R180+0x2800] ;  /* 0x00280000b49c783b */ /* 0x000fe40000000200 */
[C---:B-1----:R-:W-:Y:S08]  /*6870*/  HMMA.16816.F32 R4, R160.reuse, R164, R4 ;  /* 0x000000a4a004723c */ /* 0x042ff00000001804 */
[C---:B------:R-:W-:Y:S01]  /*6880*/  HMMA.16816.F32 R8, R160.reuse, R166, R8 ;  /* 0x000000a6a008723c */ /* 0x040fe20000001808 */
[----:B------:R-:W-:Y:S07]  /*6890*/  LDSM.16.M88.4 R164, [R199] ;  /* 0x00000000c7a4783b */ /* 0x000fee0000000200 */
[C---:B--2---:R-:W-:Y:S08]  /*68a0*/  HMMA.16816.F32 R12, R160.reuse, R136, R12 ;  /* 0x00000088a00c723c */ /* 0x044ff0000000180c */
[C---:B------:R-:W-:Y:S01]  /*68b0*/  HMMA.16816.F32 R16, R160.reuse, R138, R16 ;  /* 0x0000008aa010723c */ /* 0x040fe20000001810 */
[----:B------:R-:W1:Y:S07]  /*68c0*/  LDSM.16.M88.4 R136, [R183+0x1800] ;  /* 0x00180000b788783b */ /* 0x000e6e0000000200 */
[C---:B---3--:R-:W-:Y:S08]  /*68d0*/  HMMA.16816.F32 R20, R160.reuse, R144, R20 ;  /* 0x00000090a014723c */ /* 0x048ff00000001814 */
[C---:B------:R-:W-:Y:S01]  /*68e0*/  HMMA.16816.F32 R24, R160.reuse, R146, R24 ;  /* 0x00000092a018723c */ /* 0x040fe20000001818 */
[----:B------:R-:W2:Y:S07]  /*68f0*/  LDSM.16.M88.4 R144, [R187+0x4000] ;  /* 0x00400000bb90783b */ /* 0x000eae0000000200 */
[C---:B------:R-:W-:Y:S08]  /*6900*/  HMMA.16816.F32 R28, R160.reuse, R168, R28 ;  /* 0x000000a8a01c723c */ /* 0x040ff0000000181c */
[----:B------:R-:W-:Y:S01]  /*6910*/  HMMA.16816.F32 R32, R160, R170, R32 ;  /* 0x000000aaa020723c */ /* 0x000fe20000001820 */
[----:B------:R-:W3:Y:S05]  /*6920*/  LDSM.16.M88.4 R160, [R180+0x3000] ;  /* 0x00300000b4a0783b */ /* 0x000eea0000000200 */
[----:B------:R-:W-:Y:S02]  /*6930*/  LDSM.16.M88.4 R168, [R180+0x4000] ;  /* 0x00400000b4a8783b */ /* 0x000fe40000000200 */
[C---:B------:R-:W-:Y:S08]  /*6940*/  HMMA.16816.F32 R4, R172.reuse, R176, R4 ;  /* 0x000000b0ac04723c */ /* 0x040ff00000001804 */
[C---:B------:R-:W-:Y:S08]  /*6950*/  HMMA.16816.F32 R8, R172.reuse, R178, R8 ;  /* 0x000000b2ac08723c */ /* 0x040ff00000001808 */
[C---:B----4-:R-:W-:Y:S08]  /*6960*/  HMMA.16816.F32 R12, R172.reuse, R140, R12 ;  /* 0x0000008cac0c723c */ /* 0x050ff0000000180c */
[C---:B------:R-:W-:Y:S01]  /*6970*/  HMMA.16816.F32 R16, R172.reuse, R142, R16 ;  /* 0x0000008eac10723c */ /* 0x040fe20000001810 */
[----:B------:R-:W4:Y:S07]  /*6980*/  LDSM.16.M88.4 R140, [R180+0x3800] ;  /* 0x00380000b48c783b */ /* 0x000f2e0000000200 */
[C---:B------:R-:W-:Y:S08]  /*6990*/  HMMA.16816.F32 R20, R172.reuse, R148, R20 ;  /* 0x00000094ac14723c */ /* 0x040ff00000001814 */
[C---:B------:R-:W-:Y:S01]  /*69a0*/  HMMA.16816.F32 R24, R172.reuse, R150, R24 ;  /* 0x00000096ac18723c */ /* 0x040fe20000001818 */
[----:B------:R-:W5:Y:S07]  /*69b0*/  LDSM.16.M88.4 R148, [R188+0x4000] ;  /* 0x00400000bc94783b */ /* 0x000f6e0000000200 */
[C---:B-1----:R-:W-:Y:S08]  /*69c0*/  HMMA.16816.F32 R28, R172.reuse, R136, R28 ;  /* 0x00000088ac1c723c */ /* 0x042ff0000000181c */
[----:B------:R-:W-:Y:S01]  /*69d0*/  HMMA.16816.F32 R32, R172, R138, R32 ;  /* 0x0000008aac20723c */ /* 0x000fe20000001820 */
[----:B------:R-:W1:Y:S07]  /*69e0*/  LDSM.16.M88.4 R136, [R198] ;  /* 0x00000000c688783b */ /* 0x000e6e0000000200 */
[C---:B--2---:R-:W-:Y:S08]  /*69f0*/  HMMA.16816.F32 R4, R144.reuse, R152, R4 ;  /* 0x000000989004723c */ /* 0x044ff00000001804 */
[C---:B------:R-:W-:Y:S01]  /*6a00*/  HMMA.16816.F32 R8, R144.reuse, R154, R8 ;  /* 0x0000009a9008723c */ /* 0x040fe20000001808 */
[----:B------:R-:W2:Y:S07]  /*6a10*/  LDSM.16.M88.4 R152, [R197] ;  /* 0x00000000c598783b */ /* 0x000eae0000000200 */
[C---:B------:R-:W-:Y:S08]  /*6a20*/  HMMA.16816.F32 R12, R144.reuse, R156, R12 ;  /* 0x0000009c900c723c */ /* 0x040ff0000000180c */
[C---:B------:R-:W-:Y:S01]  /*6a30*/  HMMA.16816.F32 R16, R144.reuse, R158, R16 ;  /* 0x0000009e9010723c */ /* 0x040fe20000001810 */
[----:B------:R-:W-:Y:S07]  /*6a40*/  LDSM.16.M88.4 R156, [R186+0x2000] ;  /* 0x00200000ba9c783b */ /* 0x000fee0000000200 */
[C---:B---3--:R-:W-:Y:S08]  /*6a50*/  HMMA.16816.F32 R20, R144.reuse, R160, R20 ;  /* 0x000000a09014723c */ /* 0x048ff00000001814 */
[C---:B------:R-:W-:Y:S01]  /*6a60*/  HMMA.16816.F32 R24, R144.reuse, R162, R24 ;  /* 0x000000a29018723c */ /* 0x040fe20000001818 */
[----:B------:R-:W-:Y:S07]  /*6a70*/  LDSM.16.M88.4 R160, [R186+0x2800] ;  /* 0x00280000baa0783b */ /* 0x000fee0000000200 */
[C---:B----4-:R-:W-:Y:S08]  /*6a80*/  HMMA.16816.F32 R28, R144.reuse, R140, R28 ;  /* 0x0000008c901c723c */ /* 0x050ff0000000181c */
[----:B------:R-:W-:Y:S01]  /*6a90*/  HMMA.16816.F32 R32, R144, R142, R32 ;  /* 0x0000008e9020723c */ /* 0x000fe20000001820 */
[----:B------:R-:W3:Y:S05]  /*6aa0*/  LDSM.16.M88.4 R140, [R196] ;  /* 0x00000000c48c783b */ /* 0x000eea0000000200 */
[----:B------:R-:W4:Y:S02]  /*6ab0*/  LDSM.16.M88.4 R144, [R190+0x4000] ;  /* 0x00400000be90783b */ /* 0x000f240000000200 */
[C---:B-----5:R-:W-:Y:S08]  /*6ac0*/  HMMA.16816.F32 R4, R148.reuse, R164, R4 ;  /* 0x000000a49404723c */ /* 0x060ff00000001804 */
[C---:B------:R-:W-:Y:S01]  /*6ad0*/  HMMA.16816.F32 R8, R148.reuse, R166, R8 ;  /* 0x000000a69408723c */ /* 0x040fe20000001808 */
[----:B------:R-:W5:Y:S07]  /*6ae0*/  LDSM.16.M88.4 R164, [R186+0x3000] ;  /* 0x00300000baa4783b */ /* 0x000f6e0000000200 */
[C---:B-1----:R-:W-:Y:S08]  /*6af0*/  HMMA.16816.F32 R12, R148.reuse, R136, R12 ;  /* 0x00000088940c723c */ /* 0x042ff0000000180c */
[C---:B------:R-:W-:Y:S01]  /*6b00*/  HMMA.16816.F32 R16, R148.reuse, R138, R16 ;  /* 0x0000008a9410723c */ /* 0x040fe20000001810 */
[----:B------:R-:W1:Y:S07]  /*6b10*/  LDSM.16.M88.4 R136, [R186+0x3800] ;  /* 0x00380000ba88783b */ /* 0x000e6e0000000200 */
[C---:B--2---:R-:W-:Y:S08]  /*6b20*/  HMMA.16816.F32 R20, R148.reuse, R152, R20 ;  /* 0x000000989414723c */ /* 0x044ff00000001814 */
[C---:B------:R-:W-:Y:S01]  /*6b30*/  HMMA.16816.F32 R24, R148.reuse, R154, R24 ;  /* 0x0000009a9418723c */ /* 0x040fe20000001818 */
[----:B------:R-:W-:Y:S07]  /*6b40*/  LDSM.16.M88.4 R152, [R183+0x2800] ;  /* 0x00280000b798783b */ /* 0x000fee0000000200 */
[C---:B---3--:R-:W-:Y:S08]  /*6b50*/  HMMA.16816.F32 R28, R148.reuse, R140, R28 ;  /* 0x0000008c941c723c */ /* 0x048ff0000000181c */
[----:B------:R-:W-:Y:S01]  /*6b60*/  HMMA.16816.F32 R32, R148, R142, R32 ;  /* 0x0000008e9420723c */ /* 0x000fe20000001820 */
[----:B------:R-:W-:Y:S05]  /*6b70*/  LDSM.16.M88.4 R140, [R189+0x4000] ;  /* 0x00400000bd8c783b */ /* 0x000fea0000000200 */
[----:B------:R-:W2:Y:S02]  /*6b80*/  LDSM.16.M88.4 R148, [R183+0x2000] ;  /* 0x00200000b794783b */ /* 0x000ea40000000200 */
[C---:B----4-:R-:W-:Y:S08]  /*6b90*/  HMMA.16816.F32 R4, R144.reuse, R156, R4 ;  /* 0x0000009c9004723c */ /* 0x050ff00000001804 */
[C---:B------:R-:W-:Y:S01]  /*6ba0*/  HMMA.16816.F32 R8, R144.reuse, R158, R8 ;  /* 0x0000009e9008723c */ /* 0x040fe20000001808 */
[----:B------:R-:W3:Y:S07]  /*6bb0*/  LDSM.16.M88.4 R156, [R183+0x3000] ;  /* 0x00300000b79c783b */ /* 0x000eee0000000200 */
[C---:B------:R-:W-:Y:S08]  /*6bc0*/  HMMA.16816.F32 R12, R144.reuse, R160, R12 ;  /* 0x000000a0900c723c */ /* 0x040ff0000000180c */
[C---:B------:R-:W-:Y:S01]  /*6bd0*/  HMMA.16816.F32 R16, R144.reuse, R162, R16 ;  /* 0x000000a29010723c */ /* 0x040fe20000001810 */
[----:B------:R-:W4:Y:S07]  /*6be0*/  LDSM.16.M88.4 R160, [R183+0x3800] ;  /* 0x00380000b7a0783b */ /* 0x000f2e0000000200 */
[C---:B-----5:R-:W-:Y:S08]  /*6bf0*/  HMMA.16816.F32 R20, R144.reuse, R164, R20 ;  /* 0x000000a49014723c */ /* 0x060ff00000001814 */
[C---:B------:R-:W-:Y:S01]  /*6c00*/  HMMA.16816.F32 R24, R144.reuse, R166, R24 ;  /* 0x000000a69018723c */ /* 0x040fe20000001818 */
[----:B------:R-:W5:Y:S07]  /*6c10*/  LDSM.16.M88.4 R164, [R187+0x8000] ;  /* 0x00800000bba4783b */ /* 0x000f6e0000000200 */
[C---:B-1----:R-:W-:Y:S08]  /*6c20*/  HMMA.16816.F32 R28, R144.reuse, R136, R28 ;  /* 0x00000088901c723c */ /* 0x042ff0000000181c */
[----:B------:R-:W-:Y:S01]  /*6c30*/  HMMA.16816.F32 R32, R144, R138, R32 ;  /* 0x0000008a9020723c */ /* 0x000fe20000001820 */
[----:B------:R-:W1:Y:S05]  /*6c40*/  LDSM.16.M88.4 R136, [R180+0x4800] ;  /* 0x00480000b488783b */ /* 0x000e6a0000000200 */
[----:B------:R-:W1:Y:S02]  /*6c50*/  LDSM.16.M88.4 R144, [R180+0x5000] ;  /* 0x00500000b490783b */ /* 0x000e640000000200 */
[C---:B--2---:R-:W-:Y:S08]  /*6c60*/  HMMA.16816.F32 R4, R140.reuse, R148, R4 ;  /* 0x000000948c04723c */ /* 0x044ff00000001804 */
[C---:B------:R-:W-:Y:S01]  /*6c70*/  HMMA.16816.F32 R8, R140.reuse, R150, R8 ;  /* 0x000000968c08723c */ /* 0x040fe20000001808 */
[----:B------:R-:W-:Y:S07]  /*6c80*/  LDSM.16.M88.4 R148, [R188+0x8000] ;  /* 0x00800000bc94783b */ /* 0x000fee0000000200 */
[C---:B------:R-:W-:Y:S08]  /*6c90*/  HMMA.16816.F32 R12, R140.reuse, R152, R12 ;  /* 0x000000988c0c723c */ /* 0x040ff0000000180c */
[C---:B------:R-:W-:Y:S01]  /*6ca0*/  HMMA.16816.F32 R16, R140.reuse, R154, R16 ;  /* 0x0000009a8c10723c */ /* 0x040fe20000001810 */
[----:B------:R-:W-:Y:S07]  /*6cb0*/  LDSM.16.M88.4 R152, [R195] ;  /* 0x00000000c398783b */ /* 0x000fee0000000200 */
[C---:B---3--:R-:W-:Y:S08]  /*6cc0*/  HMMA.16816.F32 R20, R140.reuse, R156, R20 ;  /* 0x0000009c8c14723c */ /* 0x048ff00000001814 */
[C---:B------:R-:W-:Y:S01]  /*6cd0*/  HMMA.16816.F32 R24, R140.reuse, R158, R24 ;  /* 0x0000009e8c18723c */ /* 0x040fe20000001818 */
[----:B------:R-:W-:Y:S07]  /*6ce0*/  LDSM.16.M88.4 R156, [R194] ;  /* 0x00000000c29c783b */ /* 0x000fee0000000200 */
[C---:B----4-:R-:W-:Y:S08]  /*6cf0*/  HMMA.16816.F32 R28, R140.reuse, R160, R28 ;  /* 0x000000a08c1c723c */ /* 0x050ff0000000181c */
[----:B------:R-:W-:Y:S01]  /*6d00*/  HMMA.16816.F32 R32, R140, R162, R32 ;  /* 0x000000a28c20723c */ /* 0x000fe20000001820 */
[----:B------:R-:W2:Y:S05]  /*6d10*/  LDSM.16.M88.4 R140, [R180+0x5800] ;  /* 0x00580000b48c783b */ /* 0x000eaa0000000200 */
[----:B------:R-:W3:Y:S02]  /*6d20*/  LDSM.16.M88.4 R160, [R193] ;  /* 0x00000000c1a0783b */ /* 0x000ee40000000200 */
[C---:B-----5:R-:W-:Y:S08]  /*6d30*/  HMMA.16816.F32 R4, R164.reuse, R168, R4 ;  /* 0x000000a8a404723c */ /* 0x060ff00000001804 */
[C---:B------:R-:W-:Y:S01]  /*6d40*/  HMMA.16816.F32 R8, R164.reuse, R170, R8 ;  /* 0x000000aaa408723c */ /* 0x040fe20000001808 */
[----:B------:R-:W-:Y:S07]  /*6d50*/  LDSM.16.M88.4 R168, [R186+0x4000] ;  /* 0x00400000baa8783b */ /* 0x000fee0000000200 */
[C---:B-1----:R-:W-:Y:S08]  /*6d60*/  HMMA.16816.F32 R12, R164.reuse, R136, R12 ;  /* 0x00000088a40c723c */ /* 0x042ff0000000180c */
[C---:B------:R-:W-:Y:S01]  /*6d70*/  HMMA.16816.F32 R16, R164.reuse, R138, R16 ;  /* 0x0000008aa410723c */ /* 0x040fe20000001810 */
[----:B------:R-:W1:Y:S07]  /*6d80*/  LDSM.16.M88.4 R136, [R192] ;  /* 0x00000000c088783b */ /* 0x000e6e0000000200 */
[C---:B------:R-:W-:Y:S08]  /*6d90*/  HMMA.16816.F32 R20, R164.reuse, R144, R20 ;  /* 0x00000090a414723c */ /* 0x040ff00000001814 */
[C---:B------:R-:W-:Y:S01]  /*6da0*/  HMMA.16816.F32 R24, R164.reuse, R146, R24 ;  /* 0x00000092a418723c */ /* 0x040fe20000001818 */
[----:B------:R-:W4:Y:S07]  /*6db0*/  LDSM.16.M88.4 R144, [R190+0x8000] ;  /* 0x00800000be90783b */ /* 0x000f2e0000000200 */
[C---:B--2---:R-:W-:Y:S08]  /*6dc0*/  HMMA.16816.F32 R28, R164.reuse, R140, R28 ;  /* 0x0000008ca41c723c */ /* 0x044ff0000000181c */
[----:B------:R-:W-:Y:S01]  /*6dd0*/  HMMA.16816.F32 R32, R164, R142, R32 ;  /* 0x0000008ea420723c */ /* 0x000fe20000001820 */
[----:B------:R-:W2:Y:S07]  /*6de0*/  LDSM.16.M88.4 R140, [R186+0x4800] ;  /* 0x00480000ba8c783b */ /* 0x000eae0000000200 */
[C---:B------:R-:W-:Y:S08]  /*6df0*/  HMMA.16816.F32 R4, R148.reuse, R152, R4 ;  /* 0x000000989404723c */ /* 0x040ff00000001804 */
[C---:B------:R-:W-:Y:S01]  /*6e00*/  HMMA.16816.F32 R8, R148.reuse, R154, R8 ;  /* 0x0000009a9408723c */ /* 0x040fe20000001808 */
[----:B------:R-:W-:Y:S07]  /*6e10*/  LDSM.16.M88.4 R152, [R183+0x4000] ;  /* 0x00400000b798783b */ /* 0x000fee0000000200 */
[C---:B------:R-:W-:Y:S08]  /*6e20*/  HMMA.16816.F32 R12, R148.reuse, R156, R12 ;  /* 0x0000009c940c723c */ /* 0x040ff0000000180c */
[C---:B------:R-:W-:Y:S08]  /*6e30*/  HMMA.16816.F32 R16, R148.reuse, R158, R16 ;  /* 0x0000009e9410723c */ /* 0x040ff00000001810 */
[C---:B---3--:R-:W-:Y:S08]  /*6e40*/  HMMA.16816.F32 R20, R148.reuse, R160, R20 ;  /* 0x000000a09414723c */ /* 0x048ff00000001814 */
[C---:B------:R-:W-:Y:S08]  /*6e50*/  HMMA.16816.F32 R24, R148.reuse, R162, R24 ;  /* 0x000000a29418723c */ /* 0x040ff00000001818 */
[C---:B-1----:R-:W-:Y:S08]  /*6e60*/  HMMA.16816.F32 R28, R148.reuse, R136, R28 ;  /* 0x00000088941c723c */ /* 0x042ff0000000181c */
[----:B------:R-:W-:Y:S01]  /*6e70*/  HMMA.16816.F32 R32, R148, R138, R32 ;  /* 0x0000008a9420723c */ /* 0x000fe20000001820 */
[----:B------:R-:W1:Y:S05]  /*6e80*/  LDSM.16.M88.4 R136, [R186+0x5000] ;  /* 0x00500000ba88783b */ /* 0x000e6a0000000200 */
[----:B------:R-:W3:Y:S02]  /*6e90*/  LDSM.16.M88.4 R148, [R186+0x5800] ;  /* 0x00580000ba94783b */ /* 0x000ee40000000200 */
[C---:B----4-:R-:W-:Y:S08]  /*6ea0*/  HMMA.16816.F32 R4, R144.reuse, R168, R4 ;  /* 0x000000a89004723c */ /* 0x050ff00000001804 */
[C---:B------:R-:W-:Y:S08]  /*6eb0*/  HMMA.16816.F32 R8, R144.reuse, R170, R8 ;  /* 0x000000aa9008723c */ /* 0x040ff00000001808 */
[C---:B--2---:R-:W-:Y:S08]  /*6ec0*/  HMMA.16816.F32 R12, R144.reuse, R140, R12 ;  /* 0x0000008c900c723c */ /* 0x044ff0000000180c */
[C---:B------:R-:W-:Y:S01]  /*6ed0*/  HMMA.16816.F32 R16, R144.reuse, R142, R16 ;  /* 0x0000008e9010723c */ /* 0x040fe20000001810 */
[----:B------:R-:W2:Y:S07]  /*6ee0*/  LDSM.16.M88.4 R140, [R189+0x8000] ;  /* 0x00800000bd8c783b */ /* 0x000eae0000000200 */
[C---:B-1----:R-:W-:Y:S07]  /*6ef0*/  HMMA.16816.F32 R20, R144.reuse, R136, R20 ;  /* 0x000000889014723c */ /* 0x042fee0000001814 */
[--C-:B------:R-:W-:Y:S01]  /*6f00*/  @P6 IMAD.X R136, R2, 0x1, R207.reuse, P0 ;  /* 0x0000000102886824 */ /* 0x100fe200000e06cf */
[C---:B------:R-:W-:Y:S04]  /*6f10*/  HMMA.16816.F32 R24, R144.reuse, R138, R24 ;  /* 0x0000008a9018723c */ /* 0x040fe80000001818 */
[C---:B------:R-:W-:Y:S04]  /*6f20*/  @P6 LEA R164, P0, R127.reuse, c[0x0][0x1c8], 0x1 ;  /* 0x000072007fa46a11 */ /* 0x040fe800078008ff */
[C---:B---3--:R-:W-:Y:S04]  /*6f30*/  HMMA.16816.F32 R28, R144.reuse, R148, R28 ;  /* 0x00000094901c723c */ /* 0x048fe8000000181c */
[----:B------:R-:W-:Y:S02]  /*6f40*/  @P6 LEA.HI.X R165, R127, c[0x0][0x1cc], R136, 0x1, P0 ;  /* 0x000073007fa56a11 */ /* 0x000fe400000f0c88 */
[----:B------:R-:W1:Y:S01]  /*6f50*/  LDSM.16.M88.4 R136, [R183+0x4800] ;  /* 0x00480000b788783b */ /* 0x000e620000000200 */
[----:B------:R-:W-:Y:S01]  /*6f60*/  @P6 IADD3 R160, P0, R208, 0x40, RZ ;  /* 0x00000040d0a06810 */ /* 0x000fe20007f1e0ff */
[----:B------:R-:W-:Y:S03]  /*6f70*/  HMMA.16816.F32 R32, R144, R150, R32 ;  /* 0x000000969020723c */ /* 0x000fe60000001820 */
[----:B------:R-:W3:Y:S01]  /*6f80*/  LDSM.16.M88.4 R144, [R183+0x5000] ;  /* 0x00500000b790783b */ /* 0x000ee20000000200 */
[----:B------:R-:W-:Y:S01]  /*6f90*/  @P6 IMAD.X R157, RZ, RZ, R207, P0 ;  /* 0x000000ffff9d6224 */ /* 0x000fe200000e06cf */
[-C--:B------:R-:W-:Y:S03]  /*6fa0*/  @P6 IADD3 R127, P0, R0, R160.reuse, RZ ;  /* 0x000000a0007f6210 */ /* 0x080fe60007f1e0ff */
[C---:B--2---:R-:W-:Y:S05]  /*6fb0*/  HMMA.16816.F32 R4, R140.reuse, R152, R4 ;  /* 0x000000988c04723c */ /* 0x044fea0000001804 */
[----:B------:R-:W-:Y:S01]  /*6fc0*/  @P6 IMAD.X R148, R2, 0x1, R157, P0 ;  /* 0x0000000102946824 */ /* 0x000fe200000e069d */
[C---:B------:R-:W-:Y:S02]  /*6fd0*/  @P6 LEA R162, P0, R127.reuse, c[0x0][0x1c8], 0x1 ;  /* 0x000072007fa26a11 */ /* 0x040fe400078008ff */
[C---:B------:R-:W-:Y:S04]  /*6fe0*/  HMMA.16816.F32 R8, R140.reuse, R154, R8 ;  /* 0x0000009a8c08723c */ /* 0x040fe80000001808 */
[----:B------:R-:W-:Y:S02]  /*6ff0*/  @P6 LEA.HI.X R163, R127, c[0x0][0x1cc], R148, 0x1, P0 ;  /* 0x000073007fa36a11 */ /* 0x000fe400000f0c94 */
[----:B------:R-:W2:Y:S01]  /*7000*/  LDSM.16.M88.4 R148, [R183+0x5800] ;  /* 0x00580000b794783b */ /* 0x000ea20000000200 */
[----:B------:R-:W-:Y:S01]  /*7010*/  @P6 IADD3 R127, P0, R208, 0x80, RZ ;  /* 0x00000080d07f6810 */ /* 0x000fe20007f1e0ff */
[----:B------:R-:W-:Y:S04]  /*7020*/  DEPBAR.LE SB0, 0x0 ;  /* 0x000080000000791a */ /* 0x000fe80000000000 */
[----:B------:R-:W-:Y:S01]  /*7030*/  BAR.SYNC.DEFER_BLOCKING 0x0 ;  /* 0x0000000000007b1d */ /* 0x000fe20000010000 */
[----:B------:R-:W-:Y:S01]  /*7040*/  @P6 IMAD.X R156, RZ, RZ, R207, P0 ;  /* 0x000000ffff9c6224 */ /* 0x000fe200000e06cf */
[-C--:B------:R-:W-:Y:S05]  /*7050*/  @P6 IADD3 R0, P0, R0, R127.reuse, RZ ;  /* 0x0000007f00006210 */ /* 0x080fea0007f1e0ff */
[----:B------:R-:W-:Y:S01]  /*7060*/  @P6 IMAD.X R2, R2, 0x1, R156, P0 ;  /* 0x0000000102026824 */ /* 0x000fe200000e069c */
[C---:B------:R-:W-:Y:S01]  /*7070*/  @P6 LEA R158, P0, R0.reuse, c[0x0][0x1c8], 0x1 ;  /* 0x00007200009e6a11 */ /* 0x040fe200078008ff */
[C---:B-1----:R-:W-:Y:S05]  /*7080*/  HMMA.16816.F32 R12, R140.reuse, R136, R12 ;  /* 0x000000888c0c723c */ /* 0x042fea000000180c */
[----:B------:R-:W-:Y:S02]  /*7090*/  @P6 LEA.HI.X R159, R0, c[0x0][0x1cc], R2, 0x1, P0 ;  /* 0x00007300009f6a11 */ /* 0x000fe400000f0c02 */
[C---:B------:R-:W-:Y:S01]  /*70a0*/  @P6 IADD3 R0, P0, R3.reuse, R160, RZ ;  /* 0x000000a003006210 */ /* 0x040fe20007f1e0ff */
[C---:B------:R-:W-:Y:S04]  /*70b0*/  HMMA.16816.F32 R16, R140.reuse, R138, R16 ;  /* 0x0000008a8c10723c */ /* 0x040fe80000001810 */
[C---:B------:R-:W-:Y:S01]  /*70c0*/  @P6 IMAD.X R154, R124.reuse, 0x1, R157, P0 ;  /* 0x000000017c9a6824 */ /* 0x040fe200000e069d */
[----:B------:R-:W-:Y:S01]  /*70d0*/  @P6 IADD3 R2, P0, R3, R127, RZ ;  /* 0x0000007f03026210 */ /* 0x000fe20007f1e0ff */
[----:B------:R-:W-:Y:S01]  /*70e0*/  @!PT LDS RZ, [RZ] ;  /* 0x00000000fffff984 */ /* 0x000fe20000000800 */
[----:B------:R-:W-:Y:S01]  /*70f0*/  @!PT LDS RZ, [RZ] ;  /* 0x00000000fffff984 */ /* 0x000fe20000000800 */
[----:B------:R-:W-:Y:S01]  /*7100*/  @!PT LDS RZ, [RZ] ;  /* 0x00000000fffff984 */ /* 0x000fe20000000800 */
[----:B------:R1:W-:Y:S01]  /*7110*/  @P6 LDGSTS.E.BYPASS.LTC128B.128 [R205+0x6100], [R164.64], !P5 ;  /* 0x06100000a4cd6fae */ /* 0x0003e2000e901d46 */
[----:B------:R-:W-:Y:S01]  /*7120*/  IMAD.IADD R127, R237, 0x1, R228 ;  /* 0x00000001ed7f7824 */ /* 0x000fe200078e02e4 */
[C---:B---3--:R-:W-:Y:S03]  /*7130*/  HMMA.16816.F32 R20, R140.reuse, R144, R20 ;  /* 0x000000908c14723c */ /* 0x048fe60000001814 */
[----:B------:R1:W-:Y:S01]  /*7140*/  @P6 LDGSTS.E.BYPASS.LTC128B.128 [R205+0x8100], [R162.64], !P4 ;  /* 0x08100000a2cd6fae */ /* 0x0003e2000e101d46 */
[C---:B------:R-:W-:Y:S01]  /*7150*/  @P6 IMAD.X R155, R124.reuse, 0x1, R156, P0 ;  /* 0x000000017c9b6824 */ /* 0x040fe200000e069c */
[----:B------:R-:W-:Y:S03]  /*7160*/  @P6 IADD3 R3, P0, R3, R208, RZ ;  /* 0x000000d003036210 */ /* 0x000fe60007f1e0ff */
[----:B------:R1:W-:Y:S01]  /*7170*/  @P6 LDGSTS.E.BYPASS.LTC128B.128 [R205+0xa100], [R158.64], !P3 ;  /* 0x0a1000009ecd6fae */ /* 0x0003e2000d901d46 */
[C---:B------:R-:W-:Y:S03]  /*7180*/  HMMA.16816.F32 R24, R140.reuse, R146, R24 ;  /* 0x000000928c18723c */ /* 0x040fe60000001818 */
[----:B------:R-:W-:Y:S01]  /*7190*/  @P6 IMAD.X R124, R124, 0x1, R207, P0 ;  /* 0x000000017c7c6824 */ /* 0x000fe200000e06cf */
[C---:B------:R-:W-:Y:S04]  /*71a0*/  @P6 LEA R152, P0, R3.reuse, c[0x0][0x1c8], 0x1 ;  /* 0x0000720003986a11 */ /* 0x040fe800078008ff */
[----:B------:R-:W-:Y:S01]  /*71b0*/  @P6 LEA.HI.X R153, R3, c[0x0][0x1cc], R124, 0x1, P0 ;  /* 0x0000730003996a11 */ /* 0x000fe200000f0c7c */
[C---:B--2---:R-:W-:Y:S03]  /*71c0*/  HMMA.16816.F32 R28, R140.reuse, R148, R28 ;  /* 0x000000948c1c723c */ /* 0x044fe6000000181c */
[----:B------:R-:W-:Y:S01]  /*71d0*/  @P6 LEA R138, P0, R0, c[0x0][0x1c8], 0x1 ;  /* 0x00007200008a6a11 */ /* 0x000fe200078008ff */
[----:B------:R1:W-:Y:S01]  /*71e0*/  @P6 LDGSTS.E.BYPASS.LTC128B.128 [R205+0x7100], [R152.64], !P5 ;  /* 0x0710000098cd6fae */ /* 0x0003e2000e901d46 */
[----:B------:R-:W-:Y:S02]  /*71f0*/  IMAD.SHL.U32 R124, R204, 0x40, RZ ;  /* 0x00000040cc7c7824 */ /* 0x000fe400078e00ff */
[----:B------:R-:W-:Y:S01]  /*7200*/  @P6 LEA.HI.X R139, R0, c[0x0][0x1cc], R154, 0x1, P0 ;  /* 0x00007300008b6a11 */ /* 0x000fe200000f0c9a */
[----:B------:R-:W-:Y:S01]  /*7210*/  @P2 IMAD.HI.U32 R0, R127, c[0x0][0x2c8], RZ ;  /* 0x0000b2007f002a27 */ /* 0x000fe200078e00ff */
[C---:B------:R-:W-:Y:S01]  /*7220*/  @P6 LEA R136, P0, R2.reuse, c[0x0][0x1c8], 0x1 ;  /* 0x0000720002886a11 */ /* 0x040fe200078008ff */
[----:B------:R-:W-:Y:S02]  /*7230*/  HMMA.16816.F32 R32, R140, R150, R32 ;  /* 0x000000968c20723c */ /* 0x000fe40000001820 */
[----:B------:R1:W-:Y:S01]  /*7240*/  @P6 LDGSTS.E.BYPASS.LTC128B.128 [R205+0x9100], [R138.64], !P4 ;  /* 0x091000008acd6fae */ /* 0x0003e2000e101d46 */
[----:B------:R-:W-:Y:S02]  /*7250*/  @P6 LEA.HI.X R137, R2, c[0x0][0x1cc], R155, 0x1, P0 ;  /* 0x0000730002896a11 */ /* 0x000fe400000f0c9b */
[----:B------:R-:W-:Y:S02]  /*7260*/  @P2 SHF.R.U32.HI R127, RZ, c[0x0][0x2cc], R0 ;  /* 0x0000b300ff7f2a19 */ /* 0x000fe40000011600 */
[----:B------:R-:W-:Y:S01]  /*7270*/  IADD3 R0, -R224, 0x1, -R124 ;  /* 0x00000001e0007810 */ /* 0x000fe20007ffe97c */
[----:B------:R2:W-:Y:S04]  /*7280*/  @P6 LDGSTS.E.BYPASS.LTC128B.128 [R205+0xb100], [R136.64], !P3 ;  /* 0x0b10000088cd6fae */ /* 0x0005e8000d901d46 */
[----:B------:R-:W-:Y:S01]  /*7290*/  IADD3 R0, -R226, R0, R225 ;  /* 0x00000000e2007210 */ /* 0x000fe20007ffe1e1 */
[----:B------:R-:W3:Y:S05]  /*72a0*/  SHFL.IDX PT, R3, R127, RZ, 0x1c1f ;  /* 0x001c1fff7f037589 */ /* 0x000eea00000e0000 */
[----:B------:R-:W0:Y:S01]  /*72b0*/  LDGDEPBAR ;  /* 0x00000000000079af */ /* 0x000e220000000000 */
[C---:B--2---:R-:W-:Y:S02]  /*72c0*/  IADD3 R137, R0.reuse, c[0x0][0x328], RZ ;  /* 0x0000ca0000897a10 */ /* 0x044fe40007ffe0ff */
[----:B------:R-:W-:Y:S03]  /*72d0*/  IADD3 R136, R0, UR4, RZ ;  /* 0x0000000400887c10 */ /* 0x000fe6000fffe0ff */
[--C-:B---3--:R-:W-:Y:S02]  /*72e0*/  IMAD.IADD R2, R137, 0x1, R3.reuse ;  /* 0x0000000189027824 */ /* 0x108fe400078e0203 */
[----:B------:R-:W-:Y:S01]  /*72f0*/  IMAD.IADD R0, R136, 0x1, R3 ;  /* 0x0000000188007824 */ /* 0x000fe200078e0203 */
[----:B------:R-:W-:-:S05]  /*7300*/  @!P1 BRA `(.L_x_447) ;  /* 0x0000018000009947 */ /* 0x000fca0003800000 */
[----:B-1----:R-:W-:Y:S01]  /*7310*/  IADD3 R3, -R226, R225, R3 ;  /* 0x000000e1e2037210 */ /* 0x002fe20007ffe103 */
[----:B------:R-:W-:Y:S03]  /*7320*/  BSSY B0, `(.L_x_448) ;  /* 0x0000011000007945 */ /* 0x000fe60003800000 */
        /* <DEDUP_REMOVED lines=11> */
.L_x_449:
[----:B------:R-:W-:Y:S04]  /*73e0*/  MOV R138, c[0x0][0x32c] ;  /* 0x0000cb00008a7a02 */ /* 0x000fe80000000f00 */
[----:B------:R-:W-:Y:S11]  /*73f0*/  ISETP.NE.AND P0, PT, R138, 0x1, PT ;  /* 0x000000018a00780c */ /* 0x000ff60003f05270 */
[----:B------:R-:W-:Y:S02]  /*7400*/  @!UPT UIADD3 URZ, URZ, URZ, URZ ;  /* 0x0000003f3f3ff290 */ /* 0x000fe4000fffe03f */
[----:B------:R-:W-:Y:S05]  /*7410*/  @P0 IMAD.HI.U32 R138, R3, c[0x0][0x330], RZ ;  /* 0x0000cc00038a0a27 */ /* 0x000fea00078e00ff */
[----:B------:R-:W-:Y:S02]  /*7420*/  @P0 SHF.R.U32.HI R3, RZ, c[0x0][0x334], R138 ;  /* 0x0000cd00ff030a19 */ /* 0x000fe4000001168a */
.L_x_450:
[----:B------:R-:W-:Y:S05]  /*7430*/  BSYNC B0 ;  /* 0x0000000000007941 */ /* 0x000fea0003800000 */
.L_x_448:
[----:B------:R-:W-:Y:S04]  /*7440*/  IMAD R3, R3, c[0x0][0x32c], -R124 ;  /* 0x0000cb0003037a24 */ /* 0x000fe800078e0a7c */
[----:B------:R-:W-:Y:S05]  /*7450*/  IMAD.IADD R3, R3, 0x1, -R224 ;  /* 0x0000000103037824 */ /* 0x000fea00078e0ae0 */
[----:B------:R-:W-:Y:S02]  /*7460*/  IADD3 R138, R3, c[0x0][0x32c], RZ ;  /* 0x0000cb00038a7a10 */ /* 0x000fe40007ffe0ff */
[----:B------:R-:W-:Y:S02]  /*7470*/  IMNMX R0, R0, R3, !PT ;  /* 0x0000000300007217 */ /* 0x000fe40007800200 */
[----:B------:R-:W-:Y:S02]  /*7480*/  IMNMX R2, R2, R138, PT ;  /* 0x0000008a02027217 */ /* 0x000fe40003800200 */
.L_x_447:
[----:B-1----:R-:W-:Y:S01]  /*7490*/  ISETP.GT.AND P6, PT, R204, -0x1, PT ;  /* 0xffffffffcc00780c */ /* 0x002fe20003fc4270 */
[----:B------:R-:W1:Y:S03]  /*74a0*/  SHFL.IDX PT, R3, R127, 0x1, 0x1c1f ;  /* 0x003c1f007f037f89 */ /* 0x000e6600000e0000 */
[----:B------:R-:W-:Y:S04]  /*74b0*/  ISETP.GT.AND P0, PT, R0, RZ, P6 ;  /* 0x000000ff0000720c */ /* 0x000fe80003704270 */
[----:B------:R-:W-:Y:S04]  /*74c0*/  ISETP.LT.OR P0, PT, R2, 0x1, P0 ;  /* 0x000000010200780c */ /* 0x000fe80000701670 */
[----:B------:R-:W-:Y:S02]  /*74d0*/  FSEL R138, R4, -INF , !P0 ;  /* 0xff800000048a7808 */ /* 0x000fe40004000000 */
[----:B------:R-:W-:Y:S04]  /*74e0*/  ISETP.GT.AND P0, PT, R0, 0x1, P6 ;  /* 0x000000010000780c */ /* 0x000fe80003704270 */
        /* <DEDUP_REMOVED lines=41> */
[----:B------:R-:W-:Y:S01]  /*7780*/  ISETP.GT.AND P0, PT, R0, 0x39, P6 ;  /* 0x000000390000780c */ /* 0x000fe20003704270 */
[--C-:B-1----:R-:W-:Y:S03]  /*7790*/  IMAD.IADD R0, R136, 0x1, R3.reuse ;  /* 0x0000000188007824 */ /* 0x102fe600078e0203 */
[----:B------:R-:W-:Y:S01]  /*77a0*/  ISETP.LT.OR P0, PT, R2, 0x3a, P0 ;  /* 0x0000003a0200780c */ /* 0x000fe20000701670 */
[----:B------:R-:W-:Y:S03]  /*77b0*/  IMAD.IADD R2, R137, 0x1, R3 ;  /* 0x0000000189027824 */ /* 0x000fe600078e0203 */
[----:B------:R-:W-:Y:S01]  /*77c0*/  FSEL R170, R33, -INF , !P0 ;  /* 0xff80000021aa7808 */ /* 0x000fe20004000000 */
[----:B------:R-:W-:-:S05]  /*77d0*/  @!P1 BRA `(.L_x_451) ;  /* 0x0000018000009947 */ /* 0x000fca0003800000 */
[----:B------:R-:W-:Y:S01]  /*77e0*/  IADD3 R3, -R226, R225, R3 ;  /* 0x000000e1e2037210 */ /* 0x000fe20007ffe103 */
        /* <DEDUP_REMOVED lines=12> */
.L_x_453:
[----:B------:R-:W-:Y:S04]  /*78b0*/  MOV R4, c[0x0][0x32c] ;  /* 0x0000cb0000047a02 */ /* 0x000fe80000000f00 */
[----:B------:R-:W-:Y:S11]  /*78c0*/  ISETP.NE.AND P0, PT, R4, 0x1, PT ;  /* 0x000000010400780c */ /* 0x000ff60003f05270 */
[----:B------:R-:W-:Y:S02]  /*78d0*/  @!UPT UIADD3 URZ, URZ, URZ, URZ ;  /* 0x0000003f3f3ff290 */ /* 0x000fe4000fffe03f */
[----:B------:R-:W-:Y:S05]  /*78e0*/  @P0 IMAD.HI.U32 R4, R3, c[0x0][0x330], RZ ;  /* 0x0000cc0003040a27 */ /* 0x000fea00078e00ff */
[----:B------:R-:W-:Y:S02]  /*78f0*/  @P0 SHF.R.U32.HI R3, RZ, c[0x0][0x334], R4 ;  /* 0x0000cd00ff030a19 */ /* 0x000fe40000011604 */
.L_x_454:
[----:B------:R-:W-:Y:S05]  /*7900*/  BSYNC B0 ;  /* 0x0000000000007941 */ /* 0x000fea0003800000 */
.L_x_452:
[----:B------:R-:W-:Y:S04]  /*7910*/  IMAD R124, R3, c[0x0][0x32c], -R124 ;  /* 0x0000cb00037c7a24 */ /* 0x000fe800078e0a7c */
[----:B------:R-:W-:Y:S05]  /*7920*/  IMAD.IADD R3, R124, 0x1, -R224 ;  /* 0x000000017c037824 */ /* 0x000fea00078e0ae0 */
[----:B------:R-:W-:Y:S02]  /*7930*/  IADD3 R4, R3, c[0x0][0x32c], RZ ;  /* 0x0000cb0003047a10 */ /* 0x000fe40007ffe0ff */
[----:B------:R-:W-:Y:S02]  /*7940*/  IMNMX R0, R0, R3, !PT ;  /* 0x0000000300007217 */ /* 0x000fe40007800200 */
[----:B------:R-:W-:Y:S02]  /*7950*/  IMNMX R2, R2, R4, PT ;  /* 0x0000000402027217 */ /* 0x000fe40003800200 */
.L_x_451:
[----:B------:R-:W-:Y:S02]  /*7960*/  ISETP.GT.AND P0, PT, R0, RZ, P6 ;  /* 0x000000ff0000720c */ /* 0x000fe40003704270 */
[----:B------:R-:W-:Y:S02]  /*7970*/  FMNMX.FTZ R3, R138, R125, !PT ;  /* 0x0000007d8a037209 */ /* 0x000fe40007810000 */
[----:B------:R-:W-:Y:S02]  /*7980*/  ISETP.LT.OR P0, PT, R2, 0x1, P0 ;  /* 0x000000010200780c */ /* 0x000fe40000701670 */
[----:B------:R-:W-:Y:S02]  /*7990*/  FMNMX.FTZ R3, R139, R3, !PT ;  /* 0x000000038b037209 */ /* 0x000fe40007810000 */
[----:B------:R-:W-:Y:S02]  /*79a0*/  FSEL R6, R6, -INF , !P0 ;  /* 0xff80000006067808 */ /* 0x000fe40004000000 */
[----:B------:R-:W-:Y:S02]  /*79b0*/  ISETP.GT.AND P0, PT, R0, 0x1, P6 ;  /* 0x000000010000780c */ /* 0x000fe40003704270 */
        /* <DEDUP_REMOVED lines=24> */
[----:B------:R-:W-:Y:S01]  /*7b40*/  ISETP.GT.AND P0, PT, R0, 0x18, P6 ;  /* 0x000000180000780c */ /* 0x000fe20003704270 */
[----:B------:R-:W-:Y:S01]  /*7b50*/  LDSM.16.MT88.4 R12, [R181] ;  /* 0x00000000b50c783b */ /* 0x000fe20000004200 */
        /* <DEDUP_REMOVED lines=24> */
[----:B------:R-:W-:Y:S01]  /*7ce0*/  FSEL R150, R26, -INF , !P0 ;  /* 0xff8000001a967808 */ /* 0x000fe20004000000 */
[----:B------:R-:W-:Y:S01]  /*7cf0*/  SHFL.BFLY PT, R11, R3, 0x2, 0x1f ;  /* 0x0c401f00030b7f89 */ /* 0x000fe200000e0000 */
        /* <DEDUP_REMOVED lines=15> */
[C---:B------:R-:W-:Y:S01]  /*7df0*/  ISETP.GT.AND P0, PT, R0.reuse, 0x38, P6 ;  /* 0x000000380000780c */ /* 0x040fe20003704270 */
[----:B------:R-:W-:Y:S01]  /*7e00*/  LDSM.16.MT88.4 R28, [R185] ;  /* 0x00000000b91c783b */ /* 0x000fe20000004200 */
[----:B------:R-:W-:Y:S02]  /*7e10*/  ISETP.GT.AND P6, PT, R0, 0x39, P6 ;  /* 0x000000390000780c */ /* 0x000fe400037c4270 */
[----:B------:R-:W-:Y:S02]  /*7e20*/  FMNMX.FTZ R0, R157, R10, !PT ;  /* 0x0000000a9d007209 */ /* 0x000fe40007810000 */
[----:B------:R-:W-:Y:S02]  /*7e30*/  ISETP.LT.OR P0, PT, R2, 0x39, P0 ;  /* 0x000000390200780c */ /* 0x000fe40000701670 */
[----:B------:R-:W-:Y:S02]  /*7e40*/  FMNMX.FTZ R0, R159, R0, !PT ;  /* 0x000000009f007209 */ /* 0x000fe40007810000 */
[----:B------:R-:W-:Y:S02]  /*7e50*/  FSEL R158, R34, -INF , !P0 ;  /* 0xff800000229e7808 */ /* 0x000fe40004000000 */
[----:B------:R-:W-:Y:S02]  /*7e60*/  ISETP.LT.OR P6, PT, R2, 0x3a, P6 ;  /* 0x0000003a0200780c */ /* 0x000fe400037c1670 */
[----:B------:R-:W-:Y:S02]  /*7e70*/  FMNMX.FTZ R0, R158, R0, !PT ;  /* 0x000000009e007209 */ /* 0x000fe40007810000 */
[----:B------:R-:W-:Y:S04]  /*7e80*/  FSEL R127, R35, -INF , !P6 ;  /* 0xff800000237f7808 */ /* 0x000fe80007000000 */
[----:B------:R-:W-:Y:S05]  /*7e90*/  FMNMX.FTZ R0, R127, R0, !PT ;  /* 0x000000007f007209 */ /* 0x000fea0007810000 */
[----:B------:R-:W1:Y:S02]  /*7ea0*/  SHFL.BFLY PT, R2, R0, 0x2, 0x1f ;  /* 0x0c401f0000027f89 */ /* 0x000e6400000e0000 */
[----:B-1----:R-:W-:Y:S02]  /*7eb0*/  FMNMX.FTZ R2, R0, R2, !PT ;  /* 0x0000000200027209 */ /* 0x002fe40007810000 */
[----:B------:R-:W-:Y:S05]  /*7ec0*/  FMNMX.FTZ R3, R3, R11, !PT ;  /* 0x0000000b03037209 */ /* 0x000fea0007810000 */
[----:B------:R-:W1:Y:S02]  /*7ed0*/  SHFL.BFLY PT, R10, R3, 0x1, 0x1f ;  /* 0x0c201f00030a7f89 */ /* 0x000e6400000e0000 */
[----:B-1----:R-:W-:Y:S04]  /*7ee0*/  FMNMX.FTZ R124, R3, R10, !PT ;  /* 0x0000000a037c7209 */ /* 0x002fe80007810000 */
[C---:B------:R-:W-:Y:S01]  /*7ef0*/  FSETP.NEU.FTZ.AND P0, PT, R124.reuse, -INF , PT ;  /* 0xff8000007c00780b */ /* 0x040fe20003f1d000 */
[----:B------:R-:W-:Y:S05]  /*7f00*/  FMUL.FTZ R3, R124, c[0x0][0x2d0] ;  /* 0x0000b4007c037a20 */ /* 0x000fea0000410000 */
[----:B------:R-:W-:Y:S02]  /*7f10*/  FSEL R144, R3, RZ, P0 ;  /* 0x000000ff03907208 */ /* 0x000fe40000000000 */
[----:B------:R-:W1:Y:S03]  /*7f20*/  SHFL.BFLY PT, R3, R2, 0x1, 0x1f ;  /* 0x0c201f0002037f89 */ /* 0x000e6600000e0000 */
[--C-:B------:R-:W-:Y:S02]  /*7f30*/  FFMA.FTZ R0, R138, c[0x0][0x2d0], -R144.reuse ;  /* 0x0000b4008a007a23 */ /* 0x100fe40000010890 */
[--C-:B------:R-:W-:Y:S02]  /*7f40*/  FFMA.FTZ R9, R9, c[0x0][0x2d0], -R144.reuse ;  /* 0x0000b40009097a23 */ /* 0x100fe40000010890 */
[----:B------:R2:W-:Y:S10]  /*7f50*/  MUFU.EX2 R218, R0 ;  /* 0x0000000000da7308 */ /* 0x0005f40000000800 */
[----:B------:R-:W-:Y:S01]  /*7f60*/  MUFU.EX2 R219, R9 ;  /* 0x0000000900db7308 */ /* 0x000fe20000000800 */
[----:B-1----:R-:W-:Y:S01]  /*7f70*/  FMNMX.FTZ R3, R2, R3, !PT ;  /* 0x0000000302037209 */ /* 0x002fe20007810000 */
[--C-:B--2---:R-:W-:Y:S08]  /*7f80*/  FFMA.FTZ R0, R139, c[0x0][0x2d0], -R144.reuse ;  /* 0x0000b4008b007a23 */ /* 0x104ff00000010890 */
[----:B------:R1:W2:Y:S02]  /*7f90*/  MUFU.EX2 R221, R0 ;  /* 0x0000000000dd7308 */ /* 0x0002a40000000800 */
[----:B-1----:R-:W-:Y:S01]  /*7fa0*/  FFMA.FTZ R0, R8, c[0x0][0x2d0], -R144 ;  /* 0x0000b40008007a23 */ /* 0x002fe20000010890 */
[----:B--2---:R-:W-:Y:S01]  /*7fb0*/  F2FP.PACK_AB R136, R221, R218 ;  /* 0x000000dadd88723e */ /* 0x004fe200000000ff */
[C---:B------:R-:W-:Y:S06]  /*7fc0*/  FMUL.FTZ R8, R3.reuse, c[0x0][0x2d0] ;  /* 0x0000b40003087a20 */ /* 0x040fec0000410000 */
[----:B------:R1:W2:Y:S02]  /*7fd0*/  MUFU.EX2 R220, R0 ;  /* 0x0000000000dc7308 */ /* 0x0002a40000000800 */
[----:B-1----:R-:W-:Y:S02]  /*7fe0*/  FSEL R0, R124, RZ, P0 ;  /* 0x000000ff7c007208 */ /* 0x002fe40000000000 */
[----:B------:R-:W-:Y:S02]  /*7ff0*/  FSETP.NEU.FTZ.AND P0, PT, R3, -INF , PT ;  /* 0xff8000000300780b */ /* 0x000fe40003f1d000 */
[----:B--2---:R-:W-:Y:S01]  /*8000*/  F2FP.PACK_AB R138, R219, R220 ;  /* 0x000000dcdb8a723e */ /* 0x004fe200000000ff */
[----:B------:R-:W-:Y:S01]  /*8010*/  FADD.FTZ R0, -R0, R125 ;  /* 0x0000007d00007221 */ /* 0x000fe20000010100 */
[----:B------:R-:W-:Y:S03]  /*8020*/  FSEL R125, R8, RZ, P0 ;  /* 0x000000ff087d7208 */ /* 0x000fe60000000000 */
[----:B------:R-:W-:Y:S02]  /*8030*/  FMUL.FTZ R0, R0, c[0x0][0x2d0] ;  /* 0x0000b40000007a20 */ /* 0x000fe40000410000 */
[--C-:B------:R-:W-:Y:S02]  /*8040*/  FFMA.FTZ R6, R6, c[0x0][0x2d0], -R125.reuse ;  /* 0x0000b40006067a23 */ /* 0x100fe4000001087d */
[----:B------:R1:W2:Y:S01]  /*8050*/  MUFU.EX2 R2, R0 ;  /* 0x0000000000027308 */ /* 0x0002a20000000800 */
[--C-:B------:R-:W-:Y:S09]  /*8060*/  FFMA.FTZ R4, R4, c[0x0][0x2d0], -R125.reuse ;  /* 0x0000b40004047a23 */ /* 0x100ff2000001087d */
[----:B------:R-:W-:Y:S10]  /*8070*/  MUFU.EX2 R175, R6 ;  /* 0x0000000600af7308 */ /* 0x000ff40000000800 */
[----:B------:R3:W-:Y:S01]  /*8080*/  MUFU.EX2 R172, R4 ;  /* 0x0000000400ac7308 */ /* 0x0007e20000000800 */
[--C-:B-1----:R-:W-:Y:S02]  /*8090*/  FFMA.FTZ R0, R7, c[0x0][0x2d0], -R125.reuse ;  /* 0x0000b40007007a23 */ /* 0x102fe4000001087d */
[C---:B--2---:R-:W-:Y:S02]  /*80a0*/  FMUL.FTZ R8, R2.reuse, R132 ;  /* 0x0000008402087220 */ /* 0x044fe40000410000 */
[C---:B------:R-:W-:Y:S05]  /*80b0*/  FMUL.FTZ R9, R2.reuse, R133 ;  /* 0x0000008502097220 */ /* 0x040fea0000410000 */
[----:B------:R-:W1:Y:S01]  /*80c0*/  MUFU.EX2 R174, R0 ;  /* 0x0000000000ae7308 */ /* 0x000e620000000800 */
[C---:B------:R-:W-:Y:S02]  /*80d0*/  FMUL.FTZ R16, R2.reuse, R104 ;  /* 0x0000006802107220 */ /* 0x040fe40000410000 */
[C---:B------:R-:W-:Y:S02]  /*80e0*/  FMUL.FTZ R17, R2.reuse, R105 ;  /* 0x0000006902117220 */ /* 0x040fe40000410000 */
[C---:B------:R-:W-:Y:S02]  /*80f0*/  FMUL.FTZ R24, R2.reuse, R112 ;  /* 0x0000007002187220 */ /* 0x040fe40000410000 */
[C---:B------:R-:W-:Y:S02]  /*8100*/  FMUL.FTZ R25, R2.reuse, R113 ;  /* 0x0000007102197220 */ /* 0x040fe40000410000 */
[C---:B------:R-:W-:Y:S02]  /*8110*/  FMUL.FTZ R32, R2.reuse, R120 ;  /* 0x0000007802207220 */ /* 0x040fe40000410000 */
[C---:B------:R-:W-:Y:S02]  /*8120*/  FMUL.FTZ R33, R2.reuse, R121 ;  /* 0x0000007902217220 */ /* 0x040fe40000410000 */
[C---:B------:R-:W-:Y:S02]  /*8130*/  FMUL.FTZ R36, R2.reuse, R36 ;  /* 0x0000002402247220 */ /* 0x040fe40000410000 */
[C---:B---3--:R-:W-:Y:S02]  /*8140*/  FMUL.FTZ R4, R2.reuse, R128 ;  /* 0x0000008002047220 */ /* 0x048fe40000410000 */
[C---:B------:R-:W-:Y:S02]  /*8150*/  FMUL.FTZ R37, R2.reuse, R37 ;  /* 0x0000002502257220 */ /* 0x040fe40000410000 */
[C---:B------:R-:W-:Y:S02]  /*8160*/  FMUL.FTZ R40, R2.reuse, R40 ;  /* 0x0000002802287220 */ /* 0x040fe40000410000 */
[C---:B------:R-:W-:Y:S02]  /*8170*/  FMUL.FTZ R41, R2.reuse, R41 ;  /* 0x0000002902297220 */ /* 0x040fe40000410000 */
[----:B------:R-:W-:Y:S01]  /*8180*/  FMUL.FTZ R44, R2, R44 ;  /* 0x0000002c022c7220 */ /* 0x000fe20000410000 */
[----:B-1----:R-:W-:Y:S01]  /*8190*/  F2FP.PACK_AB R137, R174, R175 ;  /* 0x000000afae89723e */ /* 0x002fe200000000ff */
[--C-:B------:R-:W-:Y:S02]  /*81a0*/  FFMA.FTZ R0, R5, c[0x0][0x2d0], -R125.reuse ;  /* 0x0000b40005007a23 */ /* 0x100fe4000001087d */
[C---:B------:R-:W-:Y:S02]  /*81b0*/  FMUL.FTZ R5, R2.reuse, R129 ;  /* 0x0000008102057220 */ /* 0x040fe40000410000 */
[----:B------:R1:W2:Y:S01]  /*81c0*/  MUFU.EX2 R173, R0 ;  /* 0x0000000000ad7308 */ /* 0x0002a20000000800 */
[C---:B------:R-:W-:Y:S02]  /*81d0*/  FMUL.FTZ R45, R2.reuse, R45 ;  /* 0x0000002d022d7220 */ /* 0x040fe40000410000 */
        /* <DEDUP_REMOVED lines=10> */
[C---:B------:R-:W-:Y:S01]  /*8280*/  FMUL.FTZ R68, R2.reuse, R68 ;  /* 0x0000004402447220 */ /* 0x040fe20000410000 */
[----:B-1----:R-:W-:Y:S01]  /*8290*/  FSEL R0, R3, RZ, P0 ;  /* 0x000000ff03007208 */ /* 0x002fe20000000000 */
[----:B------:R-:W-:Y:S01]  /*82a0*/  FMUL.FTZ R69, R2, R69 ;  /* 0x0000004502457220 */ /* 0x000fe20000410000 */
[----:B--2---:R-:W-:Y:S01]  /*82b0*/  F2FP.PACK_AB R139, R172, R173 ;  /* 0x000000adac8b723e */ /* 0x004fe200000000ff */
[----:B------:R-:W-:Y:S01]  /*82c0*/  FMUL.FTZ R72, R2, R72 ;  /* 0x0000004802487220 */ /* 0x000fe20000410000 */
[----:B------:R-:W-:Y:S01]  /*82d0*/  ISETP.GT.AND P0, PT, R204, R227, PT ;  /* 0x000000e3cc00720c */ /* 0x000fe20003f04270 */
[----:B------:R-:W-:Y:S02]  /*82e0*/  FADD.FTZ R0, -R0, R126 ;  /* 0x0000007e00007221 */ /* 0x000fe40000010100 */
[----:B------:R-:W-:Y:S02]  /*82f0*/  FMUL.FTZ R73, R2, R73 ;  /* 0x0000004902497220 */ /* 0x000fe40000410000 */
[----:B------:R-:W-:Y:S02]  /*8300*/  FMUL.FTZ R0, R0, c[0x0][0x2d0] ;  /* 0x0000b40000007a20 */ /* 0x000fe40000410000 */
[C---:B------:R-:W-:Y:S02]  /*8310*/  FMUL.FTZ R76, R2.reuse, R76 ;  /* 0x0000004c024c7220 */ /* 0x040fe40000410000 */
[C---:B------:R-:W-:Y:S02]  /*8320*/  FMUL.FTZ R77, R2.reuse, R77 ;  /* 0x0000004d024d7220 */ /* 0x040fe40000410000 */
        /* <DEDUP_REMOVED lines=10> */
[----:B------:R-:W-:Y:S02]  /*83d0*/  FMUL.FTZ R97, R2, R97 ;  /* 0x0000006102617220 */ /* 0x000fe40000410000 */
[C---:B-1----:R-:W-:Y:S02]  /*83e0*/  FMUL.FTZ R6, R0.reuse, R130 ;  /* 0x0000008200067220 */ /* 0x042fe40000410000 */
[C---:B------:R-:W-:Y:S02]  /*83f0*/  FMUL.FTZ R7, R0.reuse, R131 ;  /* 0x0000008300077220 */ /* 0x040fe40000410000 */
[----:B------:R-:W-:Y:S01]  /*8400*/  LDSM.16.MT88.4 R128, [R181+0x2800] ;  /* 0x00280000b580783b */ /* 0x000fe20000004200 */
[C---:B------:R-:W-:Y:S02]  /*8410*/  FMUL.FTZ R10, R0.reuse, R134 ;  /* 0x00000086000a7220 */ /* 0x040fe40000410000 */
[C---:B------:R-:W-:Y:S02]  /*8420*/  FMUL.FTZ R11, R0.reuse, R135 ;  /* 0x00000087000b7220 */ /* 0x040fe40000410000 */
[C---:B------:R-:W-:Y:S03]  /*8430*/  HMMA.16816.F32 R4, R136.reuse, R12, R4 ;  /* 0x0000000c8804723c */ /* 0x040fe60000001804 */
[----:B------:R-:W-:Y:S02]  /*8440*/  LDSM.16.MT88.4 R132, [R182+0x2800] ;  /* 0x00280000b684783b */ /* 0x000fe40000004200 */
[----:B------:R-:W-:Y:S02]  /*8450*/  FMUL.FTZ R18, R0, R106 ;  /* 0x0000006a00127220 */ /* 0x000fe40000410000 */
[C---:B------:R-:W-:Y:S01]  /*8460*/  FMUL.FTZ R12, R2.reuse, R100 ;  /* 0x00000064020c7220 */ /* 0x040fe20000410000 */
[C---:B------:R-:W-:Y:S04]  /*8470*/  HMMA.16816.F32 R8, R136.reuse, R14, R8 ;  /* 0x0000000e8808723c */ /* 0x040fe80000001808 */
[----:B------:R-:W-:Y:S02]  /*8480*/  FMUL.FTZ R13, R2, R101 ;  /* 0x00000065020d7220 */ /* 0x000fe40000410000 */
[C---:B------:R-:W-:Y:S02]  /*8490*/  FMUL.FTZ R19, R0.reuse, R107 ;  /* 0x0000006b00137220 */ /* 0x040fe40000410000 */
[C---:B------:R-:W-:Y:S01]  /*84a0*/  FMUL.FTZ R14, R0.reuse, R102 ;  /* 0x00000066000e7220 */ /* 0x040fe20000410000 */
[----:B------:R-:W-:Y:S03]  /*84b0*/  LDSM.16.MT88.4 R104, [R181+0x2000] ;  /* 0x00200000b568783b */ /* 0x000fe60000004200 */
[C---:B------:R-:W-:Y:S02]  /*84c0*/  FMUL.FTZ R15, R0.reuse, R103 ;  /* 0x00000067000f7220 */ /* 0x040fe40000410000 */
[C---:B------:R-:W-:Y:S02]  /*84d0*/  FMUL.FTZ R26, R0.reuse, R114 ;  /* 0x00000072001a7220 */ /* 0x040fe40000410000 */
[C---:B------:R-:W-:Y:S01]  /*84e0*/  FMUL.FTZ R27, R0.reuse, R115 ;  /* 0x00000073001b7220 */ /* 0x040fe20000410000 */
[----:B------:R-:W1:Y:S01]  /*84f0*/  LDSM.16.MT88.4 R100, [R184] ;  /* 0x00000000b864783b */ /* 0x000e620000004200 */
[C---:B------:R-:W-:Y:S01]  /*8500*/  FMUL.FTZ R34, R0.reuse, R122 ;  /* 0x0000007a00227220 */ /* 0x040fe20000410000 */
[C---:B------:R-:W-:Y:S03]  /*8510*/  HMMA.16816.F32 R12, R136.reuse, R20, R12 ;  /* 0x00000014880c723c */ /* 0x040fe6000000180c */
[C---:B------:R-:W-:Y:S02]  /*8520*/  FMUL.FTZ R35, R0.reuse, R123 ;  /* 0x0000007b00237220 */ /* 0x040fe40000410000 */
[----:B------:R-:W-:Y:S01]  /*8530*/  FMUL.FTZ R38, R0, R38 ;  /* 0x0000002600267220 */ /* 0x000fe20000410000 */
[----:B------:R-:W-:Y:S01]  /*8540*/  LDSM.16.MT88.4 R112, [R181+0x800] ;  /* 0x00080000b570783b */ /* 0x000fe20000004200 */
[C---:B------:R-:W-:Y:S01]  /*8550*/  FMUL.FTZ R20, R2.reuse, R108 ;  /* 0x0000006c02147220 */ /* 0x040fe20000410000 */
[C---:B------:R-:W-:Y:S04]  /*8560*/  HMMA.16816.F32 R16, R136.reuse, R22, R16 ;  /* 0x000000168810723c */ /* 0x040fe80000001810 */
[----:B------:R-:W-:Y:S02]  /*8570*/  FMUL.FTZ R21, R2, R109 ;  /* 0x0000006d02157220 */ /* 0x000fe40000410000 */
[C---:B------:R-:W-:Y:S01]  /*8580*/  FMUL.FTZ R39, R0.reuse, R39 ;  /* 0x0000002700277220 */ /* 0x040fe20000410000 */
[----:B------:R-:W-:Y:S01]  /*8590*/  LDSM.16.MT88.4 R120, [R184+0x800] ;  /* 0x00080000b878783b */ /* 0x000fe20000004200 */
[C---:B------:R-:W-:Y:S04]  /*85a0*/  FMUL.FTZ R22, R0.reuse, R110 ;  /* 0x0000006e00167220 */ /* 0x040fe80000410000 */
[C---:B------:R-:W-:Y:S02]  /*85b0*/  FMUL.FTZ R23, R0.reuse, R111 ;  /* 0x0000006f00177220 */ /* 0x040fe40000410000 */
[C---:B------:R-:W-:Y:S01]  /*85c0*/  FMUL.FTZ R42, R0.reuse, R42 ;  /* 0x0000002a002a7220 */ /* 0x040fe20000410000 */
[----:B------:R-:W2:Y:S01]  /*85d0*/  LDSM.16.MT88.4 R108, [R182+0x2000] ;  /* 0x00200000b66c783b */ /* 0x000ea20000004200 */
[C---:B------:R-:W-:Y:S02]  /*85e0*/  FMUL.FTZ R43, R0.reuse, R43 ;  /* 0x0000002b002b7220 */ /* 0x040fe40000410000 */
[C---:B------:R-:W-:Y:S01]  /*85f0*/  FMUL.FTZ R46, R0.reuse, R46 ;  /* 0x0000002e002e7220 */ /* 0x040fe20000410000 */
[C---:B------:R-:W-:Y:S03]  /*8600*/  HMMA.16816.F32 R20, R136.reuse, R28, R20 ;  /* 0x0000001c8814723c */ /* 0x040fe60000001814 */
[C---:B------:R-:W-:Y:S02]  /*8610*/  FMUL.FTZ R47, R0.reuse, R47 ;  /* 0x0000002f002f7220 */ /* 0x040fe40000410000 */
[----:B------:R-:W-:Y:S02]  /*8620*/  FMUL.FTZ R50, R0, R50 ;  /* 0x0000003200327220 */ /* 0x000fe40000410000 */
[C---:B------:R-:W-:Y:S01]  /*8630*/  FMUL.FTZ R28, R2.reuse, R116 ;  /* 0x00000074021c7220 */ /* 0x040fe20000410000 */
[C---:B------:R-:W-:Y:S04]  /*8640*/  HMMA.16816.F32 R24, R136.reuse, R30, R24 ;  /* 0x0000001e8818723c */ /* 0x040fe80000001818 */
[----:B------:R-:W-:Y:S02]  /*8650*/  FMUL.FTZ R29, R2, R117 ;  /* 0x00000075021d7220 */ /* 0x000fe40000410000 */
[C---:B------:R-:W-:Y:S02]  /*8660*/  FMUL.FTZ R51, R0.reuse, R51 ;  /* 0x0000003300337220 */ /* 0x040fe40000410000 */
[C---:B------:R-:W-:Y:S04]  /*8670*/  FMUL.FTZ R30, R0.reuse, R118 ;  /* 0x00000076001e7220 */ /* 0x040fe80000410000 */
[C---:B------:R-:W-:Y:S02]  /*8680*/  FMUL.FTZ R31, R0.reuse, R119 ;  /* 0x00000077001f7220 */ /* 0x040fe40000410000 */
[----:B------:R-:W-:Y:S01]  /*8690*/  LDSM.16.MT88.4 R116, [R182+0x800] ;  /* 0x00080000b674783b */ /* 0x000fe20000004200 */
[C---:B------:R-:W-:Y:S02]  /*86a0*/  FMUL.FTZ R54, R0.reuse, R54 ;  /* 0x0000003600367220 */ /* 0x040fe40000410000 */
[C---:B------:R-:W-:Y:S02]  /*86b0*/  FMUL.FTZ R55, R0.reuse, R55 ;  /* 0x0000003700377220 */ /* 0x040fe40000410000 */
        /* <DEDUP_REMOVED lines=8> */
[C---:B------:R-:W-:Y:S04]  /*8740*/  HMMA.16816.F32 R36, R136.reuse, R104, R36 ;  /* 0x000000688824723c */ /* 0x040fe80000001824 */
[C---:B------:R-:W-:Y:S02]  /*8750*/  FMUL.FTZ R67, R0.reuse, R67 ;  /* 0x0000004300437220 */ /* 0x040fe40000410000 */
[C---:B------:R-:W-:Y:S02]  /*8760*/  FMUL.FTZ R70, R0.reuse, R70 ;  /* 0x0000004600467220 */ /* 0x040fe40000410000 */
[C---:B------:R-:W-:Y:S01]  /*8770*/  HMMA.16816.F32 R40, R136.reuse, R106, R40 ;  /* 0x0000006a8828723c */ /* 0x040fe20000001828 */
[----:B------:R-:W3:Y:S03]  /*8780*/  LDSM.16.MT88.4 R104, [R184+0x2000] ;  /* 0x00200000b868783b */ /* 0x000ee60000004200 */
        /* <DEDUP_REMOVED lines=12> */
[----:B------:R-:W-:Y:S02]  /*8850*/  FMUL.FTZ R87, R0, R87 ;  /* 0x0000005700577220 */ /* 0x000fe40000410000 */
[--C-:B------:R-:W-:Y:S01]  /*8860*/  FFMA.FTZ R100, R140, c[0x0][0x2d0], -R144.reuse ;  /* 0x0000b4008c647a23 */ /* 0x100fe20000010890 */
[C---:B------:R-:W-:Y:S03]  /*8870*/  HMMA.16816.F32 R56, R136.reuse, R102, R56 ;  /* 0x000000668838723c */ /* 0x040fe60000001838 */
[----:B------:R1:W-:Y:S01]  /*8880*/  MUFU.EX2 R217, R100 ;  /* 0x0000006400d97308 */ /* 0x0003e20000000800 */
[C---:B------:R-:W-:Y:S02]  /*8890*/  FMUL.FTZ R90, R0.reuse, R90 ;  /* 0x0000005a005a7220 */ /* 0x040fe40000410000 */
[C---:B------:R-:W-:Y:S02]  /*88a0*/  FMUL.FTZ R91, R0.reuse, R91 ;  /* 0x0000005b005b7220 */ /* 0x040fe40000410000 */
[C---:B---3--:R-:W-:Y:S04]  /*88b0*/  HMMA.16816.F32 R60, R136.reuse, R104, R60 ;  /* 0x00000068883c723c */ /* 0x048fe8000000183c */
[C---:B------:R-:W-:Y:S02]  /*88c0*/  FMUL.FTZ R94, R0.reuse, R94 ;  /* 0x0000005e005e7220 */ /* 0x040fe40000410000 */
[C---:B------:R-:W-:Y:S02]  /*88d0*/  FMUL.FTZ R95, R0.reuse, R95 ;  /* 0x0000005f005f7220 */ /* 0x040fe40000410000 */
[C---:B------:R-:W-:Y:S04]  /*88e0*/  HMMA.16816.F32 R64, R136.reuse, R106, R64 ;  /* 0x0000006a8840723c */ /* 0x040fe80000001840 */
[--C-:B------:R-:W-:Y:S02]  /*88f0*/  FFMA.FTZ R104, R141, c[0x0][0x2d0], -R144.reuse ;  /* 0x0000b4008d687a23 */ /* 0x100fe40000010890 */
[C---:B------:R-:W-:Y:S02]  /*8900*/  FMUL.FTZ R98, R0.reuse, R98 ;  /* 0x0000006200627220 */ /* 0x040fe40000410000 */
[C---:B--2---:R-:W-:Y:S01]  /*8910*/  HMMA.16816.F32 R68, R136.reuse, R108, R68 ;  /* 0x0000006c8844723c */ /* 0x044fe20000001844 */
[----:B------:R2:W-:Y:S01]  /*8920*/  MUFU.EX2 R216, R104 ;  /* 0x0000006800d87308 */ /* 0x0005e20000000800 */
[----:B-1----:R-:W1:Y:S02]  /*8930*/  LDSM.16.MT88.4 R100, [R182+0x4000] ;  /* 0x00400000b664783b */ /* 0x002e640000004200 */
[----:B------:R-:W-:Y:S03]  /*8940*/  FMUL.FTZ R99, R0, R99 ;  /* 0x0000006300637220 */ /* 0x000fe60000410000 */
[--C-:B------:R-:W-:Y:S01]  /*8950*/  FFMA.FTZ R108, R147, c[0x0][0x2d0], -R144.reuse ;  /* 0x0000b400936c7a23 */ /* 0x100fe20000010890 */
[C---:B------:R-:W-:Y:S03]  /*8960*/  HMMA.16816.F32 R72, R136.reuse, R110, R72 ;  /* 0x0000006e8848723c */ /* 0x040fe60000001848 */
[----:B------:R3:W-:Y:S01]  /*8970*/  MUFU.EX2 R214, R108 ;  /* 0x0000006c00d67308 */ /* 0x0007e20000000800 */
[--C-:B--2---:R-:W-:Y:S09]  /*8980*/  FFMA.FTZ R104, R143, c[0x0][0x2d0], -R144.reuse ;  /* 0x0000b4008f687a23 */ /* 0x104ff20000010890 */
[----:B------:R2:W4:Y:S01]  /*8990*/  MUFU.EX2 R215, R104 ;  /* 0x0000006800d77308 */ /* 0x0005220000000800 */
[--C-:B---3--:R-:W-:Y:S02]  /*89a0*/  FFMA.FTZ R108, R142, c[0x0][0x2d0], -R125.reuse ;  /* 0x0000b4008e6c7a23 */ /* 0x108fe4000001087d */
[----:B------:R-:W-:Y:S07]  /*89b0*/  LDSM.16.MT88.4 R140, [R185+0x2800] ;  /* 0x00280000b98c783b */ /* 0x000fee0000004200 */
[----:B------:R3:W-:Y:S01]  /*89c0*/  MUFU.EX2 R169, R108 ;  /* 0x0000006c00a97308 */ /* 0x0007e20000000800 */
[C---:B-1----:R-:W-:Y:S07]  /*89d0*/  HMMA.16816.F32 R76, R136.reuse, R100, R76 ;  /* 0x00000064884c723c */ /* 0x042fee000000184c */
[--C-:B------:R-:W-:Y:S01]  /*89e0*/  FFMA.FTZ R100, R145, c[0x0][0x2d0], -R125.reuse ;  /* 0x0000b40091647a23 */ /* 0x100fe2000001087d */
[C---:B------:R-:W-:Y:S01]  /*89f0*/  HMMA.16816.F32 R80, R136.reuse, R102, R80 ;  /* 0x000000668850723c */ /* 0x040fe20000001850 */
[----:B--2---:R-:W1:Y:S02]  /*8a00*/  LDSM.16.MT88.4 R104, [R185+0x4000] ;  /* 0x00400000b968783b */ /* 0x004e640000004200 */
[----:B------:R2:W5:Y:S04]  /*8a10*/  MUFU.EX2 R168, R100 ;  /* 0x0000006400a87308 */ /* 0x0005680000000800 */
[----:B----4-:R-:W-:Y:S02]  /*8a20*/  F2FP.PACK_AB R102, R214, R215 ;  /* 0x000000d7d666723e */ /* 0x010fe400000000ff */
[----:B---3--:R-:W3:Y:S03]  /*8a30*/  LDSM.16.MT88.4 R108, [R184+0x4000] ;  /* 0x00400000b86c783b */ /* 0x008ee60000004200 */
[--C-:B--2---:R-:W-:Y:S01]  /*8a40*/  FFMA.FTZ R100, R146, c[0x0][0x2d0], -R125.reuse ;  /* 0x0000b40092647a23 */ /* 0x104fe2000001087d */
[----:B-----5:R-:W-:Y:S03]  /*8a50*/  F2FP.PACK_AB R101, R168, R169 ;  /* 0x000000a9a865723e */ /* 0x020fe600000000ff */
[----:B------:R2:W-:Y:S01]  /*8a60*/  MUFU.EX2 R167, R100 ;  /* 0x0000006400a77308 */ /* 0x0005e20000000800 */
[C---:B-1----:R-:W-:Y:S08]  /*8a70*/  HMMA.16816.F32 R84, R136.reuse, R104, R84 ;  /* 0x000000688854723c */ /* 0x042ff00000001854 */
[C---:B------:R-:W-:Y:S01]  /*8a80*/  HMMA.16816.F32 R88, R136.reuse, R106, R88 ;  /* 0x0000006a8858723c */ /* 0x040fe20000001858 */
[----:B------:R-:W1:Y:S03]  /*8a90*/  LDSM.16.MT88.4 R104, [R185+0x800] ;  /* 0x00080000b968783b */ /* 0x000e660000004200 */
[--C-:B--2---:R-:W-:Y:S04]  /*8aa0*/  FFMA.FTZ R100, R148, c[0x0][0x2d0], -R125.reuse ;  /* 0x0000b40094647a23 */ /* 0x104fe8000001087d */
[C---:B---3--:R-:W-:Y:S01]  /*8ab0*/  HMMA.16816.F32 R92, R136.reuse, R108, R92 ;  /* 0x0000006c885c723c */ /* 0x048fe2000000185c */
[----:B------:R2:W3:Y:S07]  /*8ac0*/  MUFU.EX2 R166, R100 ;  /* 0x0000006400a67308 */ /* 0x0004ee0000000800 */
[----:B------:R-:W-:Y:S01]  /*8ad0*/  HMMA.16816.F32 R96, R136, R110, R96 ;  /* 0x0000006e8860723c */ /* 0x000fe20000001860 */
[----:B------:R-:W4:Y:S08]  /*8ae0*/  LDSM.16.MT88.4 R108, [R184+0x2800] ;  /* 0x00280000b86c783b */ /* 0x000f300000004200 */
[----:B------:R-:W-:Y:S03]  /*8af0*/  LDSM.16.MT88.4 R136, [R185+0x3000] ;  /* 0x00300000b988783b */ /* 0x000fe60000004200 */
[----:B--2---:R-:W-:Y:S02]  /*8b00*/  F2FP.PACK_AB R100, R216, R217 ;  /* 0x000000d9d864723e */ /* 0x004fe400000000ff */
[----:B---3--:R-:W-:Y:S07]  /*8b10*/  F2FP.PACK_AB R103, R166, R167 ;  /* 0x000000a7a667723e */ /* 0x008fee00000000ff */
[C---:B------:R-:W-:Y:S07]  /*8b20*/  HMMA.16816.F32 R4, R100.reuse, R112, R4 ;  /* 0x000000706404723c */ /* 0x040fee0000001804 */
[--C-:B------:R-:W-:Y:S01]  /*8b30*/  FFMA.FTZ R112, R152, c[0x0][0x2d0], -R144.reuse ;  /* 0x0000b40098707a23 */ /* 0x100fe20000010890 */
[C---:B------:R-:W-:Y:S03]  /*8b40*/  HMMA.16816.F32 R8, R100.reuse, R114, R8 ;  /* 0x000000726408723c */ /* 0x040fe60000001808 */
[----:B------:R2:W-:Y:S05]  /*8b50*/  MUFU.EX2 R213, R112 ;  /* 0x0000007000d57308 */ /* 0x0005ea0000000800 */
[C---:B------:R-:W-:Y:S07]  /*8b60*/  HMMA.16816.F32 R12, R100.reuse, R116, R12 ;  /* 0x00000074640c723c */ /* 0x040fee000000180c */
[--C-:B------:R-:W-:Y:S01]  /*8b70*/  FFMA.FTZ R116, R153, c[0x0][0x2d0], -R144.reuse ;  /* 0x0000b40099747a23 */ /* 0x100fe20000010890 */
[C---:B------:R-:W-:Y:S03]  /*8b80*/  HMMA.16816.F32 R16, R100.reuse, R118, R16 ;  /* 0x000000766410723c */ /* 0x040fe60000001810 */
[----:B------:R3:W5:Y:S05]  /*8b90*/  MUFU.EX2 R203, R116 ;  /* 0x0000007400cb7308 */ /* 0x00076a0000000800 */
[C---:B-1----:R-:W-:Y:S01]  /*8ba0*/  HMMA.16816.F32 R20, R100.reuse, R104, R20 ;  /* 0x000000686414723c */ /* 0x042fe20000001814 */
[----:B--2---:R-:W-:Y:S07]  /*8bb0*/  LDSM.16.MT88.4 R112, [R182+0x4800] ;  /* 0x00480000b670783b */ /* 0x004fee0000004200 */
[C---:B------:R-:W-:Y:S01]  /*8bc0*/  HMMA.16816.F32 R24, R100.reuse, R106, R24 ;  /* 0x0000006a6418723c */ /* 0x040fe20000001818 */
[----:B------:R-:W1:Y:S07]  /*8bd0*/  LDSM.16.MT88.4 R104, [R181+0x4800] ;  /* 0x00480000b568783b */ /* 0x000e6e0000004200 */
[C---:B------:R-:W-:Y:S04]  /*8be0*/  HMMA.16816.F32 R28, R100.reuse, R120, R28 ;  /* 0x00000078641c723c */ /* 0x040fe8000000181c */
[--C-:B---3--:R-:W-:Y:S03]  /*8bf0*/  FFMA.FTZ R116, R155, c[0x0][0x2d0], -R144.reuse ;  /* 0x0000b4009b747a23 */ /* 0x108fe60000010890 */
[--C-:B------:R-:W-:Y:S01]  /*8c00*/  FFMA.FTZ R120, R149, c[0x0][0x2d0], -R125.reuse ;  /* 0x0000b40095787a23 */ /* 0x100fe2000001087d */
[C---:B------:R-:W-:Y:S01]  /*8c10*/  HMMA.16816.F32 R32, R100.reuse, R122, R32 ;  /* 0x0000007a6420723c */ /* 0x040fe20000001820 */
[----:B------:R2:W-:Y:S07]  /*8c20*/  MUFU.EX2 R179, R116 ;  /* 0x0000007400b37308 */ /* 0x0005ee0000000800 */
[C---:B------:R-:W-:Y:S03]  /*8c30*/  HMMA.16816.F32 R36, R100.reuse, R128, R36 ;  /* 0x000000806424723c */ /* 0x040fe60000001824 */
[----:B------:R3:W-:Y:S05]  /*8c40*/  MUFU.EX2 R165, R120 ;  /* 0x0000007800a57308 */ /* 0x0007ea0000000800 */
[C---:B------:R-:W-:Y:S01]  /*8c50*/  HMMA.16816.F32 R40, R100.reuse, R130, R40 ;  /* 0x000000826428723c */ /* 0x040fe20000001828 */
[----:B------:R-:W-:Y:S07]  /*8c60*/  LDSM.16.MT88.4 R128, [R184+0x1000] ;  /* 0x00100000b880783b */ /* 0x000fee0000004200 */
[C---:B------:R-:W-:Y:S01]  /*8c70*/  HMMA.16816.F32 R44, R100.reuse, R132, R44 ;  /* 0x00000084642c723c */ /* 0x040fe2000000182c */
[----:B--2---:R-:W2:Y:S07]  /*8c80*/  LDSM.16.MT88.4 R116, [R185+0x4800] ;  /* 0x00480000b974783b */ /* 0x004eae0000004200 */
[C---:B------:R-:W-:Y:S01]  /*8c90*/  HMMA.16816.F32 R48, R100.reuse, R134, R48 ;  /* 0x000000866430723c */ /* 0x040fe20000001830 */
[----:B------:R-:W-:Y:S07]  /*8ca0*/  LDSM.16.MT88.4 R132, [R182+0x3000] ;  /* 0x00300000b684783b */ /* 0x000fee0000004200 */
[C---:B------:R-:W-:Y:S01]  /*8cb0*/  HMMA.16816.F32 R52, R100.reuse, R140, R52 ;  /* 0x0000008c6434723c */ /* 0x040fe20000001834 */
[----:B---3--:R-:W-:Y:S07]  /*8cc0*/  LDSM.16.MT88.4 R120, [R182+0x1000] ;  /* 0x00100000b678783b */ /* 0x008fee0000004200 */
[C---:B------:R-:W-:Y:S01]  /*8cd0*/  HMMA.16816.F32 R56, R100.reuse, R142, R56 ;  /* 0x0000008e6438723c */ /* 0x040fe20000001838 */
[----:B------:R-:W-:Y:S07]  /*8ce0*/  LDSM.16.MT88.4 R140, [R181+0x3800] ;  /* 0x00380000b58c783b */ /* 0x000fee0000004200 */
[C---:B----4-:R-:W-:Y:S07]  /*8cf0*/  HMMA.16816.F32 R60, R100.reuse, R108, R60 ;  /* 0x0000006c643c723c */ /* 0x050fee000000183c */
[--C-:B------:R-:W-:Y:S01]  /*8d00*/  FFMA.FTZ R108, R156, c[0x0][0x2d0], -R144.reuse ;  /* 0x0000b4009c6c7a23 */ /* 0x100fe20000010890 */
[C---:B------:R-:W-:Y:S03]  /*8d10*/  HMMA.16816.F32 R64, R100.reuse, R110, R64 ;  /* 0x0000006e6440723c */ /* 0x040fe60000001840 */
[----:B------:R3:W4:Y:S05]  /*8d20*/  MUFU.EX2 R178, R108 ;  /* 0x0000006c00b27308 */ /* 0x00072a0000000800 */
[C---:B-1----:R-:W-:Y:S07]  /*8d30*/  HMMA.16816.F32 R68, R100.reuse, R104, R68 ;  /* 0x000000686444723c */ /* 0x042fee0000001844 */
[--C-:B------:R-:W-:Y:S01]  /*8d40*/  FFMA.FTZ R104, R151, c[0x0][0x2d0], -R125.reuse ;  /* 0x0000b40097687a23 */ /* 0x100fe2000001087d */
[C---:B------:R-:W-:Y:S03]  /*8d50*/  HMMA.16816.F32 R72, R100.reuse, R106, R72 ;  /* 0x0000006a6448723c */ /* 0x040fe60000001848 */
[----:B------:R1:W1:Y:S05]  /*8d60*/  MUFU.EX2 R164, R104 ;  /* 0x0000006800a47308 */ /* 0x00026a0000000800 */
[C---:B------:R-:W-:Y:S01]  /*8d70*/  HMMA.16816.F32 R76, R100.reuse, R112, R76 ;  /* 0x00000070644c723c */ /* 0x040fe2000000184c */
[----:B---3--:R-:W3:Y:S06]  /*8d80*/  LDSM.16.MT88.4 R108, [R184+0x4800] ;  /* 0x00480000b86c783b */ /* 0x008eec0000004200 */
[--C-:B------:R-:W-:Y:S01]  /*8d90*/  FFMA.FTZ R112, R154, c[0x0][0x2d0], -R125.reuse ;  /* 0x0000b4009a707a23 */ /* 0x100fe2000001087d */
[C---:B------:R-:W-:Y:S01]  /*8da0*/  HMMA.16816.F32 R80, R100.reuse, R114, R80 ;  /* 0x000000726450723c */ /* 0x040fe20000001850 */
[----:B------:R-:W-:Y:S02]  /*8db0*/  LDSM.16.MT88.4 R152, [R184+0x3800] ;  /* 0x00380000b898783b */ /* 0x000fe40000004200 */
[----:B------:R4:W-:Y:S05]  /*8dc0*/  MUFU.EX2 R162, R112 ;  /* 0x0000007000a27308 */ /* 0x0009ea0000000800 */
[C---:B--2---:R-:W-:Y:S04]  /*8dd0*/  HMMA.16816.F32 R84, R100.reuse, R116, R84 ;  /* 0x000000746454723c */ /* 0x044fe80000001854 */
[--C-:B-1----:R-:W-:Y:S02]  /*8de0*/  FFMA.FTZ R104, R150, c[0x0][0x2d0], -R125.reuse ;  /* 0x0000b40096687a23 */ /* 0x102fe4000001087d */
[----:B------:R-:W-:Y:S02]  /*8df0*/  LDSM.16.MT88.4 R148, [R185+0x3800] ;  /* 0x00380000b994783b */ /* 0x000fe40000004200 */
[C---:B------:R-:W-:Y:S01]  /*8e00*/  HMMA.16816.F32 R88, R100.reuse, R118, R88 ;  /* 0x000000766458723c */ /* 0x040fe20000001858 */
[----:B------:R1:W2:Y:S05]  /*8e10*/  MUFU.EX2 R163, R104 ;  /* 0x0000006800a37308 */ /* 0x0002aa0000000800 */
[----:B------:R-:W-:Y:S08]  /*8e20*/  LDSM.16.MT88.4 R116, [R181+0x3000] ;  /* 0x00300000b574783b */ /* 0x000ff00000004200 */
[----:B----4-:R-:W-:Y:S01]  /*8e30*/  LDSM.16.MT88.4 R112, [R185+0x1000] ;  /* 0x00100000b970783b */ /* 0x010fe20000004200 */
[C---:B---3--:R-:W-:Y:S07]  /*8e40*/  HMMA.16816.F32 R92, R100.reuse, R108, R92 ;  /* 0x0000006c645c723c */ /* 0x048fee000000185c */
[----:B-1----:R-:W1:Y:S01]  /*8e50*/  LDSM.16.MT88.4 R104, [R181+0x1000] ;  /* 0x00100000b568783b */ /* 0x002e620000004200 */
[----:B------:R-:W-:Y:S07]  /*8e60*/  HMMA.16816.F32 R96, R100, R110, R96 ;  /* 0x0000006e6460723c */ /* 0x000fee0000001860 */
[----:B------:R-:W-:Y:S01]  /*8e70*/  LDSM.16.MT88.4 R108, [R181+0x5000] ;  /* 0x00500000b56c783b */ /* 0x000fe20000004200 */
[----:B-----5:R-:W-:Y:S04]  /*8e80*/  F2FP.PACK_AB R100, R203, R213 ;  /* 0x000000d5cb64723e */ /* 0x020fe800000000ff */
[----:B------:R-:W-:Y:S02]  /*8e90*/  F2FP.PACK_AB R102, R178, R179 ;  /* 0x000000b3b266723e */ /* 0x000fe400000000ff */
[----:B------:R-:W-:Y:S02]  /*8ea0*/  F2FP.PACK_AB R101, R164, R165 ;  /* 0x000000a5a465723e */ /* 0x000fe400000000ff */
[----:B--2---:R-:W-:Y:S07]  /*8eb0*/  F2FP.PACK_AB R103, R162, R163 ;  /* 0x000000a3a267723e */ /* 0x004fee00000000ff */
[C---:B-1----:R-:W-:Y:S08]  /*8ec0*/  HMMA.16816.F32 R4, R100.reuse, R104, R4 ;  /* 0x000000686404723c */ /* 0x042ff00000001804 */
[C---:B------:R-:W-:Y:S01]  /*8ed0*/  HMMA.16816.F32 R8, R100.reuse, R106, R8 ;  /* 0x0000006a6408723c */ /* 0x040fe20000001808 */
[----:B------:R-:W1:Y:S07]  /*8ee0*/  LDSM.16.MT88.4 R104, [R184+0x3000] ;  /* 0x00300000b868783b */ /* 0x000e6e0000004200 */
[C---:B------:R-:W-:Y:S07]  /*8ef0*/  HMMA.16816.F32 R12, R100.reuse, R120, R12 ;  /* 0x00000078640c723c */ /* 0x040fee000000180c */
[--C-:B------:R-:W-:Y:S01]  /*8f00*/  FFMA.FTZ R120, R160, c[0x0][0x2d0], -R144.reuse ;  /* 0x0000b400a0787a23 */ /* 0x100fe20000010890 */
[C---:B------:R-:W-:Y:S03]  /*8f10*/  HMMA.16816.F32 R16, R100.reuse, R122, R16 ;  /* 0x0000007a6410723c */ /* 0x040fe60000001810 */
[----:B------:R2:W-:Y:S05]  /*8f20*/  MUFU.EX2 R177, R120 ;  /* 0x0000007800b17308 */ /* 0x0005ea0000000800 */
[C---:B------:R-:W-:Y:S08]  /*8f30*/  HMMA.16816.F32 R20, R100.reuse, R112, R20 ;  /* 0x000000706414723c */ /* 0x040ff00000001814 */
[C---:B------:R-:W-:Y:S01]  /*8f40*/  HMMA.16816.F32 R24, R100.reuse, R114, R24 ;  /* 0x000000726418723c */ /* 0x040fe20000001818 */
[----:B------:R-:W3:Y:S07]  /*8f50*/  LDSM.16.MT88.4 R112, [R182+0x5000] ;  /* 0x00500000b670783b */ /* 0x000eee0000004200 */
[C---:B------:R-:W-:Y:S01]  /*8f60*/  HMMA.16816.F32 R28, R100.reuse, R128, R28 ;  /* 0x00000080641c723c */ /* 0x040fe2000000181c */
[----:B--2---:R-:W-:Y:S07]  /*8f70*/  LDSM.16.MT88.4 R120, [R184+0x1800] ;  /* 0x00180000b878783b */ /* 0x004fee0000004200 */
[C---:B------:R-:W-:Y:S08]  /*8f80*/  HMMA.16816.F32 R32, R100.reuse, R130, R32 ;  /* 0x000000826420723c */ /* 0x040ff00000001820 */
[C---:B------:R-:W-:Y:S08]  /*8f90*/  HMMA.16816.F32 R36, R100.reuse, R116, R36 ;  /* 0x000000746424723c */ /* 0x040ff00000001824 */
[C---:B------:R-:W-:Y:S01]  /*8fa0*/  HMMA.16816.F32 R40, R100.reuse, R118, R40 ;  /* 0x000000766428723c */ /* 0x040fe20000001828 */
[----:B------:R-:W2:Y:S07]  /*8fb0*/  LDSM.16.MT88.4 R116, [R185+0x5000] ;  /* 0x00500000b974783b */ /* 0x000eae0000004200 */
[C---:B------:R-:W-:Y:S08]  /*8fc0*/  HMMA.16816.F32 R44, R100.reuse, R132, R44 ;  /* 0x00000084642c723c */ /* 0x040ff0000000182c */
[C---:B------:R-:W-:Y:S01]  /*8fd0*/  HMMA.16816.F32 R48, R100.reuse, R134, R48 ;  /* 0x000000866430723c */ /* 0x040fe20000001830 */
[----:B------:R-:W-:Y:S07]  /*8fe0*/  LDSM.16.MT88.4 R132, [R181+0x1800] ;  /* 0x00180000b584783b */ /* 0x000fee0000004200 */
[C---:B------:R-:W-:Y:S08]  /*8ff0*/  HMMA.16816.F32 R52, R100.reuse, R136, R52 ;  /* 0x000000886434723c */ /* 0x040ff00000001834 */
[C---:B------:R-:W-:Y:S08]  /*9000*/  HMMA.16816.F32 R56, R100.reuse, R138, R56 ;  /* 0x0000008a6438723c */ /* 0x040ff00000001838 */
[C---:B-1----:R-:W-:Y:S07]  /*9010*/  HMMA.16816.F32 R60, R100.reuse, R104, R60 ;  /* 0x00000068643c723c */ /* 0x042fee000000183c */
[--C-:B------:R-:W-:Y:S01]  /*9020*/  FFMA.FTZ R104, R161, c[0x0][0x2d0], -R144.reuse ;  /* 0x0000b400a1687a23 */ /* 0x100fe20000010890 */
[C---:B------:R-:W-:Y:S03]  /*9030*/  HMMA.16816.F32 R64, R100.reuse, R106, R64 ;  /* 0x0000006a6440723c */ /* 0x040fe60000001840 */
[----:B------:R1:W4:Y:S05]  /*9040*/  MUFU.EX2 R176, R104 ;  /* 0x0000006800b07308 */ /* 0x00032a0000000800 */
[C---:B------:R-:W-:Y:S07]  /*9050*/  HMMA.16816.F32 R68, R100.reuse, R108, R68 ;  /* 0x0000006c6444723c */ /* 0x040fee0000001844 */
[--C-:B------:R-:W-:Y:S01]  /*9060*/  FFMA.FTZ R108, R157, c[0x0][0x2d0], -R125.reuse ;  /* 0x0000b4009d6c7a23 */ /* 0x100fe2000001087d */
[C---:B------:R-:W-:Y:S03]  /*9070*/  HMMA.16816.F32 R72, R100.reuse, R110, R72 ;  /* 0x0000006e6448723c */ /* 0x040fe60000001848 */
[----:B------:R5:W-:Y:S05]  /*9080*/  MUFU.EX2 R161, R108 ;  /* 0x0000006c00a17308 */ /* 0x000bea0000000800 */
[C---:B---3--:R-:W-:Y:S04]  /*9090*/  HMMA.16816.F32 R76, R100.reuse, R112, R76 ;  /* 0x00000070644c723c */ /* 0x048fe8000000184c */
[--C-:B-1----:R-:W-:Y:S01]  /*90a0*/  FFMA.FTZ R104, R171, c[0x0][0x2d0], -R144.reuse ;  /* 0x0000b400ab687a23 */ /* 0x102fe20000010890 */
[----:B----4-:R-:W-:Y:S01]  /*90b0*/  F2FP.PACK_AB R136, R176, R177 ;  /* 0x000000b1b088723e */ /* 0x010fe200000000ff */
[----:B------:R-:W-:Y:S02]  /*90c0*/  FFMA.FTZ R144, R170, c[0x0][0x2d0], -R144 ;  /* 0x0000b400aa907a23 */ /* 0x000fe40000010890 */
[C---:B------:R-:W-:Y:S01]  /*90d0*/  HMMA.16816.F32 R80, R100.reuse, R114, R80 ;  /* 0x000000726450723c */ /* 0x040fe20000001850 */
[----:B------:R1:W-:Y:S01]  /*90e0*/  MUFU.EX2 R171, R104 ;  /* 0x0000006800ab7308 */ /* 0x0003e20000000800 */
[----:B------:R-:W-:Y:S06]  /*90f0*/  LDSM.16.MT88.4 R112, [R185+0x1800] ;  /* 0x00180000b970783b */ /* 0x000fec0000004200 */
[C---:B--2---:R-:W-:Y:S03]  /*9100*/  HMMA.16816.F32 R84, R100.reuse, R116, R84 ;  /* 0x000000746454723c */ /* 0x044fe60000001854 */
[----:B------:R2:W3:Y:S01]  /*9110*/  MUFU.EX2 R170, R144 ;  /* 0x0000009000aa7308 */ /* 0x0004e20000000800 */
[--C-:B-----5:R-:W-:Y:S04]  /*9120*/  FFMA.FTZ R108, R159, c[0x0][0x2d0], -R125.reuse ;  /* 0x0000b4009f6c7a23 */ /* 0x120fe8000001087d */
[C---:B------:R-:W-:Y:S05]  /*9130*/  HMMA.16816.F32 R88, R100.reuse, R118, R88 ;  /* 0x000000766458723c */ /* 0x040fea0000001858 */
[----:B------:R4:W5:Y:S01]  /*9140*/  MUFU.EX2 R160, R108 ;  /* 0x0000006c00a07308 */ /* 0x0009620000000800 */
[----:B-1----:R-:W1:Y:S08]  /*9150*/  LDSM.16.MT88.4 R104, [R184+0x5000] ;  /* 0x00500000b868783b */ /* 0x002e700000004200 */
[----:B--2---:R-:W-:Y:S01]  /*9160*/  LDSM.16.MT88.4 R144, [R182+0x3800] ;  /* 0x00380000b690783b */ /* 0x004fe20000004200 */
[----:B---3--:R-:W-:Y:S01]  /*9170*/  F2FP.PACK_AB R138, R170, R171 ;  /* 0x000000abaa8a723e */ /* 0x008fe200000000ff */
[--C-:B----4-:R-:W-:Y:S01]  /*9180*/  FFMA.FTZ R108, R158, c[0x0][0x2d0], -R125.reuse ;  /* 0x0000b4009e6c7a23 */ /* 0x110fe2000001087d */
[----:B-----5:R-:W-:Y:S01]  /*9190*/  F2FP.PACK_AB R137, R160, R161 ;  /* 0x000000a1a089723e */ /* 0x020fe200000000ff */
[----:B------:R-:W-:Y:S04]  /*91a0*/  FFMA.FTZ R125, R127, c[0x0][0x2d0], -R125 ;  /* 0x0000b4007f7d7a23 */ /* 0x000fe8000001087d */
[----:B------:R-:W-:Y:S01]  /*91b0*/  LDSM.16.MT88.4 R156, [R181+0x5800] ;  /* 0x00580000b59c783b */ /* 0x000fe20000004200 */
[----:B------:R2:W-:Y:S10]  /*91c0*/  MUFU.EX2 R126, R108 ;  /* 0x0000006c007e7308 */ /* 0x0005f40000000800 */
[----:B------:R-:W3:Y:S01]  /*91d0*/  MUFU.EX2 R125, R125 ;  /* 0x0000007d007d7308 */ /* 0x000ee20000000800 */
[C---:B-1----:R-:W-:Y:S08]  /*91e0*/  HMMA.16816.F32 R92, R100.reuse, R104, R92 ;  /* 0x00000068645c723c */ /* 0x042ff0000000185c */
[----:B------:R-:W-:Y:S01]  /*91f0*/  HMMA.16816.F32 R96, R100, R106, R96 ;  /* 0x0000006a6460723c */ /* 0x000fe20000001860 */
[----:B--2---:R-:W1:Y:S03]  /*9200*/  LDSM.16.MT88.4 R108, [R182+0x1800] ;  /* 0x00180000b66c783b */ /* 0x004e660000004200 */
[----:B---3--:R-:W-:Y:S07]  /*9210*/  F2FP.PACK_AB R139, R125, R126 ;  /* 0x0000007e7d8b723e */ /* 0x008fee00000000ff */
[C---:B------:R-:W-:Y:S01]  /*9220*/  HMMA.16816.F32 R128, R136.reuse, R132, R4 ;  /* 0x000000848880723c */ /* 0x040fe20000001804 */
[----:B------:R-:W2:Y:S07]  /*9230*/  LDSM.16.MT88.4 R4, [R182+0x5800] ;  /* 0x00580000b604783b */ /* 0x000eae0000004200 */
[C---:B------:R-:W-:Y:S01]  /*9240*/  HMMA.16816.F32 R132, R136.reuse, R134, R8 ;  /* 0x000000868884723c */ /* 0x040fe20000001808 */
[----:B------:R-:W3:Y:S07]  /*9250*/  LDSM.16.MT88.4 R8, [R185+0x5800] ;  /* 0x00580000b908783b */ /* 0x000eee0000004200 */
[C---:B-1----:R-:W-:Y:S01]  /*9260*/  HMMA.16816.F32 R100, R136.reuse, R108, R12 ;  /* 0x0000006c8864723c */ /* 0x042fe2000000180c */
[----:B------:R-:W1:Y:S07]  /*9270*/  LDSM.16.MT88.4 R12, [R184+0x5800] ;  /* 0x00580000b80c783b */ /* 0x000e6e0000004200 */
[C---:B------:R-:W-:Y:S07]  /*9280*/  HMMA.16816.F32 R104, R136.reuse, R110, R16 ;  /* 0x0000006e8868723c */ /* 0x040fee0000001810 */
[----:B------:R-:W-:Y:S01]  /*9290*/  FFMA.FTZ R16, R2, R222, R218 ;  /* 0x000000de02107223 */ /* 0x000fe200000100da */
[C---:B------:R-:W-:Y:S04]  /*92a0*/  HMMA.16816.F32 R108, R136.reuse, R112, R20 ;  /* 0x00000070886c723c */ /* 0x040fe80000001814 */
[----:B------:R-:W-:Y:S02]  /*92b0*/  FFMA.FTZ R2, R0, R223, R175 ;  /* 0x000000df00027223 */ /* 0x000fe400000100af */
[----:B------:R-:W-:Y:S02]  /*92c0*/  FADD.FTZ R0, R221, R16 ;  /* 0x00000010dd007221 */ /* 0x000fe40000010000 */
[C---:B------:R-:W-:Y:S04]  /*92d0*/  HMMA.16816.F32 R112, R136.reuse, R114, R24 ;  /* 0x000000728870723c */ /* 0x040fe80000001818 */
[----:B------:R-:W-:Y:S02]  /*92e0*/  FADD.FTZ R2, R174, R2 ;  /* 0x00000002ae027221 */ /* 0x000fe40000010000 */
        /* <DEDUP_REMOVED lines=21> */
[----:B------:R-:W-:Y:S01]  /*9440*/  FADD.FTZ R0, R203, R0 ;  /* 0x00000000cb007221 */ /* 0x000fe20000010000 */
[----:B------:R-:W-:Y:S01]  /*9450*/  IADD3 R203, R204, -0x1, RZ ;  /* 0xffffffffcccb7810 */ /* 0x000fe20007ffe0ff */
[C---:B------:R-:W-:Y:S04]  /*9460*/  HMMA.16816.F32 R56, R136.reuse, R150, R56 ;  /* 0x000000968838723c */ /* 0x040fe80000001838 */
[----:B------:R-:W-:Y:S01]  /*9470*/  FADD.FTZ R2, R164, R2 ;  /* 0x00000002a4027221 */ /* 0x000fe20000010000 */
[----:B------:R-:W-:Y:S01]  /*9480*/  MOV R204, R203 ;  /* 0x000000cb00cc7202 */ /* 0x000fe20000000f00 */
[----:B------:R-:W-:Y:S02]  /*9490*/  FADD.FTZ R0, R179, R0 ;  /* 0x00000000b3007221 */ /* 0x000fe40000010000 */
[C---:B------:R-:W-:Y:S04]  /*94a0*/  HMMA.16816.F32 R60, R136.reuse, R152, R60 ;  /* 0x00000098883c723c */ /* 0x040fe8000000183c */
[----:B------:R-:W-:Y:S02]  /*94b0*/  FADD.FTZ R2, R163, R2 ;  /* 0x00000002a3027221 */ /* 0x000fe40000010000 */
[----:B------:R-:W-:Y:S02]  /*94c0*/  FADD.FTZ R0, R178, R0 ;  /* 0x00000000b2007221 */ /* 0x000fe40000010000 */
[C---:B------:R-:W-:Y:S08]  /*94d0*/  HMMA.16816.F32 R64, R136.reuse, R154, R64 ;  /* 0x0000009a8840723c */ /* 0x040ff00000001840 */
[C---:B------:R-:W-:Y:S08]  /*94e0*/  HMMA.16816.F32 R68, R136.reuse, R156, R68 ;  /* 0x0000009c8844723c */ /* 0x040ff00000001844 */
[C---:B------:R-:W-:Y:S08]  /*94f0*/  HMMA.16816.F32 R72, R136.reuse, R158, R72 ;  /* 0x0000009e8848723c */ /* 0x040ff00000001848 */
[C---:B--2---:R-:W-:Y:S07]  /*9500*/  HMMA.16816.F32 R76, R136.reuse, R4, R76 ;  /* 0x00000004884c723c */ /* 0x044fee000000184c */
[----:B------:R-:W-:Y:S01]  /*9510*/  FADD.FTZ R4, R162, R2 ;  /* 0x00000002a2047221 */ /* 0x000fe20000010000 */
[C---:B------:R-:W-:Y:S04]  /*9520*/  HMMA.16816.F32 R80, R136.reuse, R6, R80 ;  /* 0x000000068850723c */ /* 0x040fe80000001850 */
[----:B------:R-:W-:Y:S02]  /*9530*/  FADD.FTZ R2, R177, R0 ;  /* 0x00000000b1027221 */ /* 0x000fe40000010000 */
[----:B------:R-:W-:Y:S02]  /*9540*/  FADD.FTZ R0, R161, R4 ;  /* 0x00000004a1007221 */ /* 0x000fe40000010000 */
[C---:B---3--:R-:W-:Y:S04]  /*9550*/  HMMA.16816.F32 R84, R136.reuse, R8, R84 ;  /* 0x000000088854723c */ /* 0x048fe80000001854 */
[----:B------:R-:W-:Y:S02]  /*9560*/  FADD.FTZ R2, R176, R2 ;  /* 0x00000002b0027221 */ /* 0x000fe40000010000 */
[----:B------:R-:W-:Y:S01]  /*9570*/  FADD.FTZ R0, R160, R0 ;  /* 0x00000000a0007221 */ /* 0x000fe20000010000 */
[-C--:B------:R-:W-:Y:S01]  /*9580*/  MOV R8, R3.reuse ;  /* 0x0000000300087202 */ /* 0x080fe20000000f00 */
[C---:B------:R-:W-:Y:S04]  /*9590*/  HMMA.16816.F32 R88, R136.reuse, R10, R88 ;  /* 0x0000000a8858723c */ /* 0x040fe80000001858 */
[----:B------:R-:W-:Y:S02]  /*95a0*/  FADD.FTZ R2, R171, R2 ;  /* 0x00000002ab027221 */ /* 0x000fe40000010000 */
[----:B------:R-:W-:Y:S01]  /*95b0*/  FADD.FTZ R0, R126, R0 ;  /* 0x000000007e007221 */ /* 0x000fe20000010000 */
[----:B------:R-:W-:Y:S01]  /*95c0*/  MOV R126, R3 ;  /* 0x00000003007e7202 */ /* 0x000fe20000000f00 */
[C---:B-1----:R-:W-:Y:S04]  /*95d0*/  HMMA.16816.F32 R92, R136.reuse, R12, R92 ;  /* 0x0000000c885c723c */ /* 0x042fe8000000185c */
[----:B------:R-:W-:Y:S02]  /*95e0*/  FADD.FTZ R222, R170, R2 ;  /* 0x00000002aade7221 */ /* 0x000fe40000010000 */
[----:B------:R-:W-:Y:S01]  /*95f0*/  FADD.FTZ R223, R125, R0 ;  /* 0x000000007ddf7221 */ /* 0x000fe20000010000 */
[----:B------:R-:W-:Y:S01]  /*9600*/  MOV R125, R124 ;  /* 0x0000007c007d7202 */ /* 0x000fe20000000f00 */
[----:B------:R-:W-:Y:S01]  /*9610*/  HMMA.16816.F32 R96, R136, R14, R96 ;  /* 0x0000000e8860723c */ /* 0x000fe20000001860 */
[----:B------:R-:W-:-:S07]  /*9620*/  @P0 BRA `(.L_x_455) ;  /* 0xffffcba000000947 */ /* 0x000fce000383ffff */
.L_x_446:
[----:B------:R-:W-:Y:S02]  /*9630*/  IADD3 R0, R228, 0x7f, RZ ;  /* 0x0000007fe4007810 */ /* 0x000fe40007ffe0ff */
[----:B------:R-:W-:-:S03]  /*9640*/  IADD3 R2, R225, 0x1, -R226 ;  /* 0x00000001e1027810 */ /* 0x000fc60007ffe8e2 */
[----:B------:R-:W-:-:S05]  /*9650*/  @P2 IMAD.HI.U32 R3, R0, c[0x0][0x2c8], RZ ;  /* 0x0000b20000032a27 */ /* 0x000fca00078e00ff */
[----:B------:R-:W-:-:S05]  /*9660*/  @P2 SHF.R.U32.HI R0, RZ, c[0x0][0x2cc], R3 ;  /* 0x0000b300ff002a19 */ /* 0x000fca0000011603 */
[----:B------:R-:W-:-:S05]  /*9670*/  IMAD.IADD R0, R2, 0x1, R0 ;  /* 0x0000000102007824 */ /* 0x000fca00078e0200 */
[----:B------:R-:W-:Y:S01]  /*9680*/  IADD3 R2, R0, -c[0x0][0x324], RZ ;  /* 0x8000c90000027a10 */ /* 0x000fe20007ffe0ff */
[----:B------:R-:W-:Y:S05]  /*9690*/  @!P1 BRA `(.L_x_456) ;  /* 0x0000011000009947 */ /* 0x000fea0003800000 */
[----:B------:R-:W-:Y:S01]  /*96a0*/  ISETP.GT.AND P0, PT, R0, -0x1, PT ;  /* 0xffffffff0000780c */ /* 0x000fe20003f04270 */
[----:B------:R-:W-:-:S12]  /*96b0*/  BSSY B0, `(.L_x_457) ;  /* 0x000000d000007945 */ /* 0x000fd80003800000 */
        /* <DEDUP_REMOVED lines=8> */
.L_x_458:
[----:B------:R-:W-:-:S04]  /*9740*/  MOV R3, c[0x0][0x32c] ;  /* 0x0000cb0000037a02 */ /* 0x000fc80000000f00 */
[----:B------:R-:W-:-:S13]  /*9750*/  ISETP.NE.AND P0, PT, R3, 0x1, PT ;  /* 0x000000010300780c */ /* 0x000fda0003f05270 */
[----:B------:R-:W-:-:S05]  /*9760*/  @P0 IMAD.HI.U32 R3, R0, c[0x0][0x330], RZ ;  /* 0x0000cc0000030a27 */ /* 0x000fca00078e00ff */
[----:B------:R-:W-:Y:S02]  /*9770*/  @P0 SHF.R.U32.HI R0, RZ, c[0x0][0x334], R3 ;  /* 0x0000cd00ff000a19 */ /* 0x000fe40000011603 */
.L_x_459:
[----:B------:R-:W-:Y:S05]  /*9780*/  BSYNC B0 ;  /* 0x0000000000007941 */ /* 0x000fea0003800000 */
.L_x_457:
[----:B------:R-:W-:-:S05]  /*9790*/  IMAD R0, R0, c[0x0][0x32c], RZ ;  /* 0x0000cb0000007a24 */ /* 0x000fca00078e02ff */
[----:B------:R-:W-:-:S04]  /*97a0*/  IMNMX R2, R2, R0, !PT ;  /* 0x0000000002027217 */ /* 0x000fc80007800200 */
.L_x_456:
[----:B------:R-:W-:-:S04]  /*97b0*/  IADD3 R2, R2, 0x3f, RZ ;  /* 0x0000003f02027810 */ /* 0x000fc80007ffe0ff */
        /* <DEDUP_REMOVED lines=8> */
[----:B------:R-:W-:Y:S02]  /*9840*/  MOV R176, R203 ;  /* 0x000000cb00b07202 */ /* 0x000fe40000000f00 */
.L_x_461:
[----:B------:R-:W-:Y:S04]  /*9850*/  DEPBAR.LE SB0, 0x0 ;  /* 0x000080000000791a */ /* 0x000fe80000000000 */
[----:B------:R-:W-:Y:S01]  /*9860*/  WARPSYNC 0xffffffff ;  /* 0xffffffff00007948 */ /* 0x000fe20003800000 */
[----:B------:R-:W-:Y:S01]  /*9870*/  BAR.SYNC.DEFER_BLOCKING 0x0 ;  /* 0x0000000000007b1d */ /* 0x000fe20000010000 */
[----:B------:R-:W-:Y:S02]  /*9880*/  ISETP.GT.AND P6, PT, R206, R176, PT ;  /* 0x000000b0ce00720c */ /* 0x000fe40003fc4270 */
[C---:B------:R-:W-:Y:S11]  /*9890*/  IADD3 R203, R176.reuse, -0x1, RZ ;  /* 0xffffffffb0cb7810 */ /* 0x040ff60007ffe0ff */
[----:B------:R-:W-:Y:S01]  /*98a0*/  @!P6 SHF.R.S32.HI R0, RZ, 0x1f, R176 ;  /* 0x0000001fff00e819 */ /* 0x000fe200000114b0 */
[----:B------:R-:W-:Y:S01]  /*98b0*/  @!P6 IMAD.WIDE.U32 R2, R176, c[0x0][0x208], RZ ;  /* 0x00008200b002ea25 */ /* 0x000fe200078e00ff */
[----:B------:R-:W-:Y:S03]  /*98c0*/  @!P6 MOV R4, c[0x0][0x208] ;  /* 0x000082000004ea02 */ /* 0x000fe60000000f00 */
[----:B------:R-:W-:Y:S04]  /*98d0*/  @!P6 IMAD R0, R0, c[0x0][0x208], RZ ;  /* 0x000082000000ea24 */ /* 0x000fe800078e02ff */
[----:B------:R-:W-:Y:S01]  /*98e0*/  @!P6 IMAD R0, R176, c[0x0][0x20c], R0 ;  /* 0x00008300b000ea24 */ /* 0x000fe200078e0200 */
[----:B------:R-:W-:Y:S04]  /*98f0*/  LDSM.16.M88.4 R32, [R187] ;  /* 0x00000000bb20783b */ /* 0x000fe80000000200 */
[----:B------:R-:W-:Y:S02]  /*9900*/  @!P6 IADD3 R3, R3, R0, RZ ;  /* 0x000000000303e210 */ /* 0x000fe40007ffe0ff */
[C---:B------:R-:W-:Y:S02]  /*9910*/  @!P6 SHF.L.U32 R0, R2.reuse, 0x6, RZ ;  /* 0x000000060200e819 */ /* 0x040fe400000006ff */
[----:B------:R-:W1:Y:S01]  /*9920*/  LDSM.16.M88.4 R8, [R180] ;  /* 0x00000000b408783b */ /* 0x000e620000000200 */
[----:B------:R-:W-:Y:S02]  /*9930*/  @!P6 SHF.L.U64.HI R2, R2, 0x6, R3 ;  /* 0x000000060202e819 */ /* 0x000fe40000010203 */
[----:B------:R-:W-:Y:S02]  /*9940*/  @!P6 MOV R3, c[0x0][0x20c] ;  /* 0x000083000003ea02 */ /* 0x000fe40000000f00 */
[C---:B------:R-:W-:Y:S03]  /*9950*/  @!P6 LEA R28, P0, R4.reuse, R0, 0x5 ;  /* 0x00000000041ce211 */ /* 0x040fe600078028ff */
[----:B------:R-:W2:Y:S01]  /*9960*/  LDSM.16.M88.4 R16, [R180+0x800] ;  /* 0x00080000b410783b */ /* 0x000ea20000000200 */
[----:B------:R-:W-:Y:S02]  /*9970*/  @!P6 LEA.HI.X R3, R4, R2, R3, 0x5, P0 ;  /* 0x000000020403e211 */ /* 0x000fe400000f2c03 */
[----:B------:R-:W-:Y:S04]  /*9980*/  @!P6 IADD3 R4, P0, R0, R210, RZ ;  /* 0x000000d20004e210 */ /* 0x000fe80007f1e0ff */
[-C--:B------:R-:W-:Y:S01]  /*9990*/  @!P6 IADD3.X R5, R2, R212.reuse, RZ, P0, !PT ;  /* 0x000000d40205e210 */ /* 0x080fe200007fe4ff */
[----:B------:R-:W3:Y:S01]  /*99a0*/  LDSM.16.M88.4 R24, [R180+0x1000] ;  /* 0x00100000b418783b */ /* 0x000ee20000000200 */
[C---:B------:R-:W-:Y:S04]  /*99b0*/  @!P6 LEA R164, P0, R4.reuse, c[0x0][0x1f8], 0x1 ;  /* 0x00007e0004a4ea11 */ /* 0x040fe800078008ff */
[----:B------:R-:W-:Y:S02]  /*99c0*/  @!P6 LEA.HI.X R165, R4, c[0x0][0x1fc], R5, 0x1, P0 ;  /* 0x00007f0004a5ea11 */ /* 0x000fe400000f0c05 */
[----:B------:R-:W-:Y:S01]  /*99d0*/  @!P6 IADD3 R20, P0, R210, 0x40, RZ ;  /* 0x00000040d214e810 */ /* 0x000fe20007f1e0ff */
[----:B------:R-:W4:Y:S03]  /*99e0*/  LDSM.16.M88.4 R136, [R180+0x1800] ;  /* 0x00180000b488783b */ /* 0x000f260000000200 */
[----:B------:R-:W-:Y:S02]  /*99f0*/  @!P6 IADD3.X R22, RZ, R212, RZ, P0, !PT ;  /* 0x000000d4ff16e210 */ /* 0x000fe400007fe4ff */
[----:B------:R-:W-:Y:S03]  /*9a00*/  @!P6 IADD3 R4, P0, R0, R20, RZ ;  /* 0x000000140004e210 */ /* 0x000fe60007f1e0ff */
[----:B------:R-:W-:Y:S01]  /*9a10*/  LDSM.16.M88.4 R140, [R188] ;  /* 0x00000000bc8c783b */ /* 0x000fe20000000200 */
[----:B------:R-:W-:Y:S02]  /*9a20*/  @!P6 IADD3.X R5, R2, R22, RZ, P0, !PT ;  /* 0x000000160205e210 */ /* 0x000fe400007fe4ff */
[C---:B------:R-:W-:Y:S04]  /*9a30*/  @!P6 LEA R162, P0, R4.reuse, c[0x0][0x1f8], 0x1 ;  /* 0x00007e0004a2ea11 */ /* 0x040fe800078008ff */
[----:B------:R-:W-:Y:S01]  /*9a40*/  @!P6 LEA.HI.X R163, R4, c[0x0][0x1fc], R5, 0x1, P0 ;  /* 0x00007f0004a3ea11 */ /* 0x000fe200000f0c05 */
[----:B------:R-:W5:Y:S01]  /*9a50*/  LDSM.16.M88.4 R144, [R191] ;  /* 0x00000000bf90783b */ /* 0x000f620000000200 */
[C---:B-1----:R-:W-:Y:S03]  /*9a60*/  HMMA.16816.F32 R4, R32.reuse, R8, RZ ;  /* 0x000000082004723c */ /* 0x042fe600000018ff */
[----:B------:R-:W-:Y:S04]  /*9a70*/  @!P6 IADD3 R21, P0, R210, 0x80, RZ ;  /* 0x00000080d215e810 */ /* 0x000fe80007f1e0ff */
[----:B------:R-:W1:Y:S01]  /*9a80*/  LDSM.16.M88.4 R148, [R202] ;  /* 0x00000000ca94783b */ /* 0x000e620000000200 */
[C---:B------:R-:W-:Y:S01]  /*9a90*/  HMMA.16816.F32 R8, R32.reuse, R10, RZ ;  /* 0x0000000a2008723c */ /* 0x040fe200000018ff */
[----:B------:R-:W-:Y:S03]  /*9aa0*/  @!P6 IADD3.X R29, RZ, R212, RZ, P0, !PT ;  /* 0x000000d4ff1de210 */ /* 0x000fe600007fe4ff */
[----:B------:R-:W-:Y:S03]  /*9ab0*/  @!P6 IADD3 R0, P0, R0, R21, RZ ;  /* 0x000000150000e210 */ /* 0x000fe60007f1e0ff */
[----:B------:R-:W1:Y:S01]  /*9ac0*/  LDSM.16.M88.4 R152, [R201] ;  /* 0x00000000c998783b */ /* 0x000e620000000200 */
[C---:B--2---:R-:W-:Y:S01]  /*9ad0*/  HMMA.16816.F32 R12, R32.reuse, R16, RZ ;  /* 0x00000010200c723c */ /* 0x044fe200000018ff */
[----:B------:R-:W-:Y:S03]  /*9ae0*/  @!P6 IADD3.X R2, R2, R29, RZ, P0, !PT ;  /* 0x0000001d0202e210 */ /* 0x000fe600007fe4ff */
[C---:B------:R-:W-:Y:S04]  /*9af0*/  @!P6 LEA R160, P0, R0.reuse, c[0x0][0x1f8], 0x1 ;  /* 0x00007e0000a0ea11 */ /* 0x040fe800078008ff */
[C---:B------:R-:W-:Y:S01]  /*9b00*/  HMMA.16816.F32 R16, R32.reuse, R18, RZ ;  /* 0x000000122010723c */ /* 0x040fe200000018ff */
[----:B------:R-:W-:Y:S03]  /*9b10*/  @!P6 LEA.HI.X R161, R0, c[0x0][0x1fc], R2, 0x1, P0 ;  /* 0x00007f0000a1ea11 */ /* 0x000fe600000f0c02 */
[C---:B------:R-:W-:Y:S04]  /*9b20*/  @!P6 IADD3 R2, P0, R28.reuse, R20, RZ ;  /* 0x000000141c02e210 */ /* 0x040fe80007f1e0ff */
[C---:B------:R-:W-:Y:S04]  /*9b30*/  @!P6 IADD3.X R127, R3.reuse, R22, RZ, P0, !PT ;  /* 0x00000016037fe210 */ /* 0x040fe800007fe4ff */
[C---:B------:R-:W-:Y:S02]  /*9b40*/  @!P6 IADD3 R124, P0, R28.reuse, R21, RZ ;  /* 0x000000151c7ce210 */ /* 0x040fe40007f1e0ff */
[C---:B---3--:R-:W-:Y:S02]  /*9b50*/  HMMA.16816.F32 R20, R32.reuse, R24, RZ ;  /* 0x000000182014723c */ /* 0x048fe400000018ff */
[C---:B------:R-:W-:Y:S02]  /*9b60*/  @!P6 IADD3.X R166, R3.reuse, R29, RZ, P0, !PT ;  /* 0x0000001d03a6e210 */ /* 0x040fe400007fe4ff */
[----:B------:R-:W-:Y:S04]  /*9b70*/  @!P6 IADD3 R0, P0, R28, R210, RZ ;  /* 0x000000d21c00e210 */ /* 0x000fe80007f1e0ff */
[C---:B------:R-:W-:Y:S01]  /*9b80*/  HMMA.16816.F32 R24, R32.reuse, R26, RZ ;  /* 0x0000001a2018723c */ /* 0x040fe200000018ff */
[----:B------:R-:W-:Y:S03]  /*9b90*/  @!P6 IADD3.X R3, R3, R212, RZ, P0, !PT ;  /* 0x000000d40303e210 */ /* 0x000fe600007fe4ff */
[C---:B------:R-:W-:Y:S04]  /*9ba0*/  @!P6 LEA R158, P0, R0.reuse, c[0x0][0x1f8], 0x1 ;  /* 0x00007e00009eea11 */ /* 0x040fe800078008ff */
[C---:B----4-:R-:W-:Y:S01]  /*9bb0*/  HMMA.16816.F32 R28, R32.reuse, R136, RZ ;  /* 0x00000088201c723c */ /* 0x050fe200000018ff */
[----:B------:R-:W-:Y:S03]  /*9bc0*/  @!P6 LEA.HI.X R159, R0, c[0x0][0x1fc], R3, 0x1, P0 ;  /* 0x00007f00009fea11 */ /* 0x000fe600000f0c03 */
[C---:B------:R-:W-:Y:S04]  /*9bd0*/  @!P6 LEA R156, P0, R2.reuse, c[0x0][0x1f8], 0x1 ;  /* 0x00007e00029cea11 */ /* 0x040fe800078008ff */
[----:B------:R-:W-:Y:S01]  /*9be0*/  HMMA.16816.F32 R32, R32, R138, RZ ;  /* 0x0000008a2020723c */ /* 0x000fe200000018ff */
[----:B------:R-:W2:Y:S03]  /*9bf0*/  LDSM.16.M88.4 R136, [R200] ;  /* 0x00000000c888783b */ /* 0x000ea60000000200 */
[----:B------:R-:W-:Y:S02]  /*9c00*/  @!P6 LEA.HI.X R157, R2, c[0x0][0x1fc], R127, 0x1, P0 ;  /* 0x00007f00029dea11 */ /* 0x000fe400000f0c7f */
[C---:B------:R-:W-:Y:S02]  /*9c10*/  @!P6 LEA R2, P0, R124.reuse, c[0x0][0x1f8], 0x1 ;  /* 0x00007e007c02ea11 */ /* 0x040fe400078008ff */
[C---:B-----5:R-:W-:Y:S01]  /*9c20*/  HMMA.16816.F32 R4, R140.reuse, R144, R4 ;  /* 0x000000908c04723c */ /* 0x060fe20000001804 */
[----:B------:R-:W-:Y:S01]  /*9c30*/  @!PT LDS RZ, [RZ] ;  /* 0x00000000fffff984 */ /* 0x000fe20000000800 */
[----:B------:R-:W-:Y:S01]  /*9c40*/  @!PT LDS RZ, [RZ] ;  /* 0x00000000fffff984 */ /* 0x000fe20000000800 */
[----:B------:R-:W-:Y:S01]  /*9c50*/  @!PT LDS RZ, [RZ] ;  /* 0x00000000fffff984 */ /* 0x000fe20000000800 */
[----:B------:R3:W-:Y:S04]  /*9c60*/  @!P6 LDGSTS.E.BYPASS.LTC128B.128 [R205+0x100], [R164.64], !P5 ;  /* 0x00100000a4cdefae */ /* 0x0007e8000e901d46 */
[----:B------:R-:W-:Y:S03]  /*9c70*/  @!P6 LEA.HI.X R3, R124, c[0x0][0x1fc], R166, 0x1, P0 ;  /* 0x00007f007c03ea11 */ /* 0x000fe600000f0ca6 */
[C---:B------:R-:W-:Y:S01]  /*9c80*/  HMMA.16816.F32 R8, R140.reuse, R146, R8 ;  /* 0x000000928c08723c */ /* 0x040fe20000001808 */
[----:B------:R4:W-:Y:S07]  /*9c90*/  @!P6 LDGSTS.E.BYPASS.LTC128B.128 [R205+0x2100], [R162.64], !P4 ;  /* 0x02100000a2cdefae */ /* 0x0009ee000e101d46 */
[C---:B-1----:R-:W-:Y:S01]  /*9ca0*/  HMMA.16816.F32 R12, R140.reuse, R148, R12 ;  /* 0x000000948c0c723c */ /* 0x042fe2000000180c */
[----:B------:R4:W-:Y:S07]  /*9cb0*/  @!P6 LDGSTS.E.BYPASS.LTC128B.128 [R205+0x4100], [R160.64], !P3 ;  /* 0x04100000a0cdefae */ /* 0x0009ee000d901d46 */
[C---:B------:R-:W-:Y:S01]  /*9cc0*/  HMMA.16816.F32 R16, R140.reuse, R150, R16 ;  /* 0x000000968c10723c */ /* 0x040fe20000001810 */
[----:B------:R1:W-:Y:S07]  /*9cd0*/  @!P6 LDGSTS.E.BYPASS.LTC128B.128 [R205+0x1100], [R158.64], !P5 ;  /* 0x011000009ecdefae */ /* 0x0003ee000e901d46 */
[C---:B------:R-:W-:Y:S01]  /*9ce0*/  HMMA.16816.F32 R20, R140.reuse, R152, R20 ;  /* 0x000000988c14723c */ /* 0x040fe20000001814 */
[----:B------:R1:W-:Y:S07]  /*9cf0*/  @!P6 LDGSTS.E.BYPASS.LTC128B.128 [R205+0x3100], [R156.64], !P4 ;  /* 0x031000009ccdefae */ /* 0x0003ee000e101d46 */
[C---:B------:R-:W-:Y:S01]  /*9d00*/  HMMA.16816.F32 R24, R140.reuse, R154, R24 ;  /* 0x0000009a8c18723c */ /* 0x040fe20000001818 */
[----:B------:R5:W-:Y:S02]  /*9d10*/  @!P6 LDGSTS.E.BYPASS.LTC128B.128 [R205+0x5100], [R2.64], !P3 ;  /* 0x0510000002cdefae */ /* 0x000be4000d901d46 */
[----:B------:R-:W-:Y:S05]  /*9d20*/  ISETP.GT.AND P6, PT, R176, R206, PT ;  /* 0x000000ceb000720c */ /* 0x000fea0003fc4270 */
[C---:B--2---:R-:W-:Y:S01]  /*9d30*/  HMMA.16816.F32 R28, R140.reuse, R136, R28 ;  /* 0x000000888c1c723c */ /* 0x044fe2000000181c */
[----:B----4-:R-:W-:Y:S07]  /*9d40*/  LDSM.16.M88.4 R160, [R186] ;  /* 0x00000000baa0783b */ /* 0x010fee0000000200 */
[----:B------:R-:W-:Y:S01]  /*9d50*/  HMMA.16816.F32 R32, R140, R138, R32 ;  /* 0x0000008a8c20723c */ /* 0x000fe20000001820 */
[----:B------:R-:W-:Y:S03]  /*9d60*/  LDSM.16.M88.4 R144, [R186+0x800] ;  /* 0x00080000ba90783b */ /* 0x000fe60000000200 */
[----:B------:R-:W-:Y:S05]  /*9d70*/  @P6 SHF.R.S32.HI R127, RZ, 0x1f, R203 ;  /* 0x0000001fff7f6819 */ /* 0x000fea00000114cb */
[----:B-1----:R-:W1:Y:S03]  /*9d80*/  LDSM.16.M88.4 R156, [R190] ;  /* 0x00000000be9c783b */ /* 0x002e660000000200 */
[----:B------:R-:W-:Y:S05]  /*9d90*/  @P6 IMAD R127, R127, c[0x0][0x1e0], RZ ;  /* 0x000078007f7f6a24 */ /* 0x000fea00078e02ff */
[----:B---3--:R-:W2:Y:S08]  /*9da0*/  LDSM.16.M88.4 R164, [R186+0x1000] ;  /* 0x00100000baa4783b */ /* 0x008eb00000000200 */
[----:B------:R-:W0:Y:S08]  /*9db0*/  LDGDEPBAR ;  /* 0x00000000000079af */ /* 0x000e300000000000 */
[----:B------:R-:W3:Y:S08]  /*9dc0*/  LDSM.16.M88.4 R148, [R186+0x1800] ;  /* 0x00180000ba94783b */ /* 0x000ef00000000200 */
[----:B------:R-:W-:Y:S01]  /*9dd0*/  LDSM.16.M88.4 R152, [R189] ;  /* 0x00000000bd98783b */ /* 0x000fe20000000200 */
[C---:B-1----:R-:W-:Y:S07]  /*9de0*/  HMMA.16816.F32 R4, R156.reuse, R160, R4 ;  /* 0x000000a09c04723c */ /* 0x042fee0000001804 */
[----:B------:R-:W1:Y:S01]  /*9df0*/  LDSM.16.M88.4 R168, [R183] ;  /* 0x00000000b7a8783b */ /* 0x000e620000000200 */
[C---:B------:R-:W-:Y:S07]  /*9e00*/  HMMA.16816.F32 R8, R156.reuse, R162, R8 ;  /* 0x000000a29c08723c */ /* 0x040fee0000001808 */
[----:B------:R-:W4:Y:S01]  /*9e10*/  LDSM.16.M88.4 R136, [R183+0x800] ;  /* 0x00080000b788783b */ /* 0x000f220000000200 */
[C---:B------:R-:W-:Y:S07]  /*9e20*/  HMMA.16816.F32 R12, R156.reuse, R144, R12 ;  /* 0x000000909c0c723c */ /* 0x040fee000000180c */
[----:B------:R-:W1:Y:S01]  /*9e30*/  LDSM.16.M88.4 R140, [R183+0x1000] ;  /* 0x00100000b78c783b */ /* 0x000e620000000200 */
[C---:B------:R-:W-:Y:S07]  /*9e40*/  HMMA.16816.F32 R16, R156.reuse, R146, R16 ;  /* 0x000000929c10723c */ /* 0x040fee0000001810 */
[----:B------:R-:W4:Y:S01]  /*9e50*/  LDSM.16.M88.4 R144, [R183+0x1800] ;  /* 0x00180000b790783b */ /* 0x000f220000000200 */
[C---:B--2---:R-:W-:Y:S07]  /*9e60*/  HMMA.16816.F32 R20, R156.reuse, R164, R20 ;  /* 0x000000a49c14723c */ /* 0x044fee0000001814 */
[----:B------:R-:W-:Y:S01]  /*9e70*/  LDSM.16.M88.4 R160, [R180+0x2800] ;  /* 0x00280000b4a0783b */ /* 0x000fe20000000200 */
[C---:B------:R-:W-:Y:S07]  /*9e80*/  HMMA.16816.F32 R24, R156.reuse, R166, R24 ;  /* 0x000000a69c18723c */ /* 0x040fee0000001818 */
[----:B------:R-:W-:Y:S01]  /*9e90*/  LDSM.16.M88.4 R164, [R188+0x4000] ;  /* 0x00400000bca4783b */ /* 0x000fe20000000200 */
[C---:B---3--:R-:W-:Y:S07]  /*9ea0*/  HMMA.16816.F32 R28, R156.reuse, R148, R28 ;  /* 0x000000949c1c723c */ /* 0x048fee000000181c */
[----:B------:R-:W-:Y:S01]  /*9eb0*/  LDSM.16.M88.4 R172, [R183+0x4000] ;  /* 0x00400000b7ac783b */ /* 0x000fe20000000200 */
[----:B------:R-:W-:Y:S07]  /*9ec0*/  HMMA.16816.F32 R32, R156, R150, R32 ;  /* 0x000000969c20723c */ /* 0x000fee0000001820 */
[----:B------:R-:W-:Y:S01]  /*9ed0*/  LDSM.16.M88.4 R148, [R187+0x4000] ;  /* 0x00400000bb94783b */ /* 0x000fe20000000200 */
[C---:B-1----:R-:W-:Y:S07]  /*9ee0*/  HMMA.16816.F32 R4, R152.reuse, R168, R4 ;  /* 0x000000a89804723c */ /* 0x042fee0000001804 */
[----:B------:R-:W1:Y:S01]  /*9ef0*/  LDSM.16.M88.4 R156, [R180+0x2000] ;  /* 0x00200000b49c783b */ /* 0x000e620000000200 */
[C---:B------:R-:W-:Y:S07]  /*9f00*/  HMMA.16816.F32 R8, R152.reuse, R170, R8 ;  /* 0x000000aa9808723c */ /* 0x040fee0000001808 */
[----:B------:R-:W-:Y:S01]  /*9f10*/  LDSM.16.M88.4 R168, [R199] ;  /* 0x00000000c7a8783b */ /* 0x000fe20000000200 */
[C---:B----4-:R-:W-:Y:S08]  /*9f20*/  HMMA.16816.F32 R12, R152.reuse, R136, R12 ;  /* 0x00000088980c723c */ /* 0x050ff0000000180c */
[C---:B------:R-:W-:Y:S01]  /*9f30*/  HMMA.16816.F32 R16, R152.reuse, R138, R16 ;  /* 0x0000008a9810723c */ /* 0x040fe20000001810 */
[----:B------:R-:W2:Y:S07]  /*9f40*/  LDSM.16.M88.4 R136, [R180+0x3000] ;  /* 0x00300000b488783b */ /* 0x000eae0000000200 */
[C---:B------:R-:W-:Y:S08]  /*9f50*/  HMMA.16816.F32 R20, R152.reuse, R140, R20 ;  /* 0x0000008c9814723c */ /* 0x040ff00000001814 */
[C---:B------:R-:W-:Y:S01]  /*9f60*/  HMMA.16816.F32 R24, R152.reuse, R142, R24 ;  /* 0x0000008e9818723c */ /* 0x040fe20000001818 */
[----:B------:R-:W3:Y:S07]  /*9f70*/  LDSM.16.M88.4 R140, [R180+0x3800] ;  /* 0x00380000b48c783b */ /* 0x000eee0000000200 */
[C---:B------:R-:W-:Y:S08]  /*9f80*/  HMMA.16816.F32 R28, R152.reuse, R144, R28 ;  /* 0x00000090981c723c */ /* 0x040ff0000000181c */
[----:B------:R-:W-:Y:S01]  /*9f90*/  HMMA.16816.F32 R32, R152, R146, R32 ;  /* 0x000000929820723c */ /* 0x000fe20000001820 */
[----:B------:R-:W4:Y:S07]  /*9fa0*/  LDSM.16.M88.4 R144, [R198] ;  /* 0x00000000c690783b */ /* 0x000f2e0000000200 */
[C---:B-1----:R-:W-:Y:S01]  /*9fb0*/  HMMA.16816.F32 R4, R148.reuse, R156, R4 ;  /* 0x0000009c9404723c */ /* 0x042fe20000001804 */
[----:B------:R-:W1:Y:S07]  /*9fc0*/  LDSM.16.M88.4 R152, [R197] ;  /* 0x00000000c598783b */ /* 0x000e6e0000000200 */
[C---:B------:R-:W-:Y:S01]  /*9fd0*/  HMMA.16816.F32 R8, R148.reuse, R158, R8 ;  /* 0x0000009e9408723c */ /* 0x040fe20000001808 */
[----:B------:R-:W1:Y:S07]  /*9fe0*/  LDSM.16.M88.4 R156, [R196] ;  /* 0x00000000c49c783b */ /* 0x000e6e0000000200 */
        /* <DEDUP_REMOVED lines=19> */
[C---:B------:R-:W-:Y:S08]  /*a120*/  HMMA.16816.F32 R28, R164.reuse, R156, R28 ;  /* 0x0000009ca41c723c */ /* 0x040ff0000000181c */
[----:B------:R-:W-:Y:S01]  /*a130*/  HMMA.16816.F32 R32, R164, R158, R32 ;  /* 0x0000009ea420723c */ /* 0x000fe20000001820 */
[----:B------:R-:W1:Y:S07]  /*a140*/  LDSM.16.M88.4 R156, [R183+0x2800] ;  /* 0x00280000b79c783b */ /* 0x000e6e0000000200 */
[C---:B--2---:R-:W-:Y:S01]  /*a150*/  HMMA.16816.F32 R4, R136.reuse, R160, R4 ;  /* 0x000000a08804723c */ /* 0x044fe20000001804 */
[----:B------:R-:W-:Y:S07]  /*a160*/  LDSM.16.M88.4 R164, [R180+0x5000] ;  /* 0x00500000b4a4783b */ /* 0x000fee0000000200 */
[C---:B------:R-:W-:Y:S01]  /*a170*/  HMMA.16816.F32 R8, R136.reuse, R162, R8 ;  /* 0x000000a28808723c */ /* 0x040fe20000001808 */
[----:B------:R-:W-:Y:S07]  /*a180*/  LDSM.16.M88.4 R160, [R180+0x4800] ;  /* 0x00480000b4a0783b */ /* 0x000fee0000000200 */
[C---:B---3--:R-:W-:Y:S08]  /*a190*/  HMMA.16816.F32 R12, R136.reuse, R140, R12 ;  /* 0x0000008c880c723c */ /* 0x048ff0000000180c */
[C---:B------:R-:W-:Y:S01]  /*a1a0*/  HMMA.16816.F32 R16, R136.reuse, R142, R16 ;  /* 0x0000008e8810723c */ /* 0x040fe20000001810 */
[----:B------:R-:W2:Y:S07]  /*a1b0*/  LDSM.16.M88.4 R140, [R183+0x3000] ;  /* 0x00300000b78c783b */ /* 0x000eae0000000200 */
[C---:B----4-:R-:W-:Y:S08]  /*a1c0*/  HMMA.16816.F32 R20, R136.reuse, R144, R20 ;  /* 0x000000908814723c */ /* 0x050ff00000001814 */
        /* <DEDUP_REMOVED lines=9> */
[C---:B------:R-:W-:Y:S08]  /*a260*/  HMMA.16816.F32 R12, R152.reuse, R156, R12 ;  /* 0x0000009c980c723c */ /* 0x040ff0000000180c */
        /* <DEDUP_REMOVED lines=17> */
[----:B------:R-:W1:Y:S07]  /*a380*/  LDSM.16.M88.4 R164, [R186+0x4000] ;  /* 0x00400000baa4783b */ /* 0x000e6e0000000200 */
        /* <DEDUP_REMOVED lines=15> */
[C---:B------:R-:W-:Y:S08]  /*a480*/  HMMA.16816.F32 R4, R160.reuse, R164, R4 ;  /* 0x000000a4a004723c */ /* 0x040ff00000001804 */
        /* <DEDUP_REMOVED lines=16> */
[----:B-----5:R-:W-:Y:S02]  /*a590*/  FMNMX.FTZ R2, R6, R126, !PT ;  /* 0x0000007e06027209 */ /* 0x020fe40007810000 */
[C---:B----4-:R-:W-:Y:S04]  /*a5a0*/  HMMA.16816.F32 R20, R168.reuse, R136, R20 ;  /* 0x00000088a814723c */ /* 0x050fe80000001814 */
[----:B------:R-:W-:Y:S02]  /*a5b0*/  FMNMX.FTZ R0, R5, R0, !PT ;  /* 0x0000000005007209 */ /* 0x000fe40007810000 */
[----:B------:R-:W-:Y:S02]  /*a5c0*/  FMNMX.FTZ R2, R7, R2, !PT ;  /* 0x0000000207027209 */ /* 0x000fe40007810000 */
[C---:B------:R-:W-:Y:S01]  /*a5d0*/  HMMA.16816.F32 R24, R168.reuse, R138, R24 ;  /* 0x0000008aa818723c */ /* 0x040fe20000001818 */
[----:B------:R-:W-:Y:S03]  /*a5e0*/  @P6 MOV R137, c[0x0][0x1e0] ;  /* 0x0000780000896a02 */ /* 0x000fe60000000f00 */
[----:B------:R-:W-:Y:S02]  /*a5f0*/  FMNMX.FTZ R0, R8, R0, !PT ;  /* 0x0000000008007209 */ /* 0x000fe40007810000 */
[----:B------:R-:W-:Y:S01]  /*a600*/  FMNMX.FTZ R2, R10, R2, !PT ;  /* 0x000000020a027209 */ /* 0x000fe20007810000 */
[----:B------:R-:W-:Y:S01]  /*a610*/  @P6 IMAD.WIDE.U32 R138, R203, c[0x0][0x1e0], RZ ;  /* 0x00007800cb8a6a25 */ /* 0x000fe200078e00ff */
        /* <DEDUP_REMOVED lines=30> */
[----:B------:R-:W2:Y:S01]  /*a800*/  SHFL.BFLY PT, R2, R0, 0x2, 0x1f ;  /* 0x0c401f0000027f89 */ /* 0x000ea200000e0000 */
[----:B-1----:R-:W-:Y:S01]  /*a810*/  FMNMX.FTZ R124, R3, R124, !PT ;  /* 0x0000007c037c7209 */ /* 0x002fe20007810000 */
[----:B------:R-:W-:Y:S06]  /*a820*/  @P6 IMAD R3, R203, c[0x0][0x1e4], R127 ;  /* 0x00007900cb036a24 */ /* 0x000fec00078e027f */
[----:B------:R-:W1:Y:S01]  /*a830*/  SHFL.BFLY PT, R140, R124, 0x1, 0x1f ;  /* 0x0c201f007c8c7f89 */ /* 0x000e6200000e0000 */
[----:B--2---:R-:W-:Y:S02]  /*a840*/  FMNMX.FTZ R0, R0, R2, !PT ;  /* 0x0000000200007209 */ /* 0x004fe40007810000 */
[----:B------:R-:W-:Y:S05]  /*a850*/  @P6 IADD3 R2, R139, R3, RZ ;  /* 0x000000038b026210 */ /* 0x000fea0007ffe0ff */
[----:B------:R-:W2:Y:S01]  /*a860*/  SHFL.BFLY PT, R3, R0, 0x1, 0x1f ;  /* 0x0c201f0000037f89 */ /* 0x000ea200000e0000 */
[----:B------:R-:W-:Y:S02]  /*a870*/  @P6 SHF.L.U64.HI R127, R138, 0x6, R2 ;  /* 0x000000068a7f6819 */ /* 0x000fe40000010202 */
[C---:B------:R-:W-:Y:S02]  /*a880*/  @P6 LEA R138, P0, R137.reuse, R136, 0x5 ;  /* 0x00000088898a6211 */ /* 0x040fe400078028ff */
[----:B------:R-:W-:Y:S04]  /*a890*/  @P6 MOV R2, c[0x0][0x1e4] ;  /* 0x0000790000026a02 */ /* 0x000fe80000000f00 */
[----:B------:R-:W-:Y:S02]  /*a8a0*/  @P6 LEA.HI.X R137, R137, R127, R2, 0x5, P0 ;  /* 0x0000007f89896211 */ /* 0x000fe400000f2c02 */
[----:B------:R-:W-:Y:S04]  /*a8b0*/  @P6 IADD3 R2, P0, R136, R208, RZ ;  /* 0x000000d088026210 */ /* 0x000fe80007f1e0ff */
[----:B------:R-:W-:Y:S02]  /*a8c0*/  @P6 IADD3.X R139, R127, R207, RZ, P0, !PT ;  /* 0x000000cf7f8b6210 */ /* 0x000fe400007fe4ff */
[----:B-1----:R-:W-:Y:S02]  /*a8d0*/  FMNMX.FTZ R124, R124, R140, !PT ;  /* 0x0000008c7c7c7209 */ /* 0x002fe40007810000 */
[----:B------:R-:W-:Y:S03]  /*a8e0*/  @P6 LEA R146, P0, R2, c[0x0][0x1c8], 0x1 ;  /* 0x0000720002926a11 */ /* 0x000fe600078008ff */
[----:B------:R-:W-:Y:S01]  /*a8f0*/  FMUL.FTZ R164, R124, c[0x0][0x2d0] ;  /* 0x0000b4007ca47a20 */ /* 0x000fe20000410000 */
[----:B------:R-:W-:Y:S01]  /*a900*/  @P6 LEA.HI.X R147, R2, c[0x0][0x1cc], R139, 0x1, P0 ;  /* 0x0000730002936a11 */ /* 0x000fe200000f0c8b */
[----:B------:R-:W-:Y:S01]  /*a910*/  FADD.FTZ R2, -R124, R125 ;  /* 0x0000007d7c027221 */ /* 0x000fe20000010100 */
[----:B--2---:R-:W-:Y:S01]  /*a920*/  FMNMX.FTZ R3, R0, R3, !PT ;  /* 0x0000000300037209 */ /* 0x004fe20007810000 */
[--C-:B------:R-:W-:Y:S01]  /*a930*/  FFMA.FTZ R5, R5, c[0x0][0x2d0], -R164.reuse ;  /* 0x0000b40005057a23 */ /* 0x100fe200000108a4 */
[----:B------:R-:W-:Y:S01]  /*a940*/  @P6 IADD3 R143, P0, R208, 0x40, RZ ;  /* 0x00000040d08f6810 */ /* 0x000fe20007f1e0ff */
[----:B------:R-:W-:Y:S01]  /*a950*/  FMUL.FTZ R0, R2, c[0x0][0x2d0] ;  /* 0x0000b40002007a20 */ /* 0x000fe20000410000 */
[----:B------:R1:W-:Y:S01]  /*a960*/  @P6 LDGSTS.E.BYPASS.LTC128B.128 [R205+0x6100], [R146.64], !P5 ;  /* 0x0610000092cd6fae */ /* 0x0003e2000e901d46 */
[--C-:B------:R-:W-:Y:S01]  /*a970*/  FFMA.FTZ R4, R4, c[0x0][0x2d0], -R164.reuse ;  /* 0x0000b40004047a23 */ /* 0x100fe200000108a4 */
[----:B------:R-:W-:Y:S01]  /*a980*/  @P6 IADD3.X R142, RZ, R207, RZ, P0, !PT ;  /* 0x000000cfff8e6210 */ /* 0x000fe200007fe4ff */
[----:B------:R2:W3:Y:S01]  /*a990*/  MUFU.EX2 R2, R0 ;  /* 0x0000000000027308 */ /* 0x0004e20000000800 */
[----:B------:R-:W-:Y:S01]  /*a9a0*/  @P6 IADD3 R125, P0, R136, R143, RZ ;  /* 0x0000008f887d6210 */ /* 0x000fe20007f1e0ff */
[--C-:B------:R-:W-:Y:S02]  /*a9b0*/  FFMA.FTZ R8, R8, c[0x0][0x2d0], -R164.reuse ;  /* 0x0000b40008087a23 */ /* 0x100fe400000108a4 */
[--C-:B------:R-:W-:Y:S01]  /*a9c0*/  FFMA.FTZ R9, R9, c[0x0][0x2d0], -R164.reuse ;  /* 0x0000b40009097a23 */ /* 0x100fe200000108a4 */
[----:B------:R-:W-:Y:S01]  /*a9d0*/  @P6 IADD3.X R139, R127, R142, RZ, P0, !PT ;  /* 0x0000008e7f8b6210 */ /* 0x000fe200007fe4ff */
[--C-:B------:R-:W-:Y:S01]  /*a9e0*/  FFMA.FTZ R12, R12, c[0x0][0x2d0], -R164.reuse ;  /* 0x0000b4000c0c7a23 */ /* 0x100fe200000108a4 */
[----:B------:R-:W-:Y:S01]  /*a9f0*/  @P6 LEA R144, P0, R125, c[0x0][0x1c8], 0x1 ;  /* 0x000072007d906a11 */ /* 0x000fe200078008ff */
[--C-:B------:R-:W-:Y:S02]  /*aa00*/  FFMA.FTZ R21, R21, c[0x0][0x2d0], -R164.reuse ;  /* 0x0000b40015157a23 */ /* 0x100fe400000108a4 */
[----:B------:R4:W-:Y:S01]  /*aa10*/  MUFU.EX2 R178, R5 ;  /* 0x0000000500b27308 */ /* 0x0009e20000000800 */
[----:B------:R-:W-:Y:S01]  /*aa20*/  @P6 LEA.HI.X R145, R125, c[0x0][0x1cc], R139, 0x1, P0 ;  /* 0x000073007d916a11 */ /* 0x000fe200000f0c8b */
[--C-:B------:R-:W-:Y:S01]  /*aa30*/  FFMA.FTZ R28, R28, c[0x0][0x2d0], -R164.reuse ;  /* 0x0000b4001c1c7a23 */ /* 0x100fe200000108a4 */
[----:B------:R-:W-:Y:S01]  /*aa40*/  @P6 IADD3 R139, P0, R208, 0x80, RZ ;  /* 0x00000080d08b6810 */ /* 0x000fe20007f1e0ff */
[--C-:B------:R-:W-:Y:S02]  /*aa50*/  FFMA.FTZ R20, R20, c[0x0][0x2d0], -R164.reuse ;  /* 0x0000b40014147a23 */ /* 0x100fe400000108a4 */
[----:B------:R1:W-:Y:S01]  /*aa60*/  @P6 LDGSTS.E.BYPASS.LTC128B.128 [R205+0x8100], [R144.64], !P4 ;  /* 0x0810000090cd6fae */ /* 0x0003e2000e101d46 */
[----:B------:R-:W-:Y:S03]  /*aa70*/  FFMA.FTZ R13, R13, c[0x0][0x2d0], -R164 ;  /* 0x0000b4000d0d7a23 */ /* 0x000fe600000108a4 */
[----:B------:R5:W-:Y:S01]  /*aa80*/  MUFU.EX2 R179, R4 ;  /* 0x0000000400b37308 */ /* 0x000be20000000800 */
[----:B--2---:R-:W-:Y:S01]  /*aa90*/  FADD.FTZ R0, -R3, R126 ;  /* 0x0000007e03007221 */ /* 0x004fe20000010100 */
[----:B------:R-:W-:Y:S01]  /*aaa0*/  @P6 IADD3.X R126, RZ, R207, RZ, P0, !PT ;  /* 0x000000cfff7e6210 */ /* 0x000fe200007fe4ff */
[----:B---3--:R-:W-:Y:S01]  /*aab0*/  FMUL.FTZ R100, R2, R100 ;  /* 0x0000006402647220 */ /* 0x008fe20000410000 */
[----:B------:R-:W-:Y:S01]  /*aac0*/  @P6 IADD3 R125, P0, R136, R139, RZ ;  /* 0x0000008b887d6210 */ /* 0x000fe20007f1e0ff */
[----:B------:R-:W-:Y:S05]  /*aad0*/  FMUL.FTZ R0, R0, c[0x0][0x2d0] ;  /* 0x0000b40000007a20 */ /* 0x000fea0000410000 */
[----:B------:R2:W-:Y:S01]  /*aae0*/  MUFU.EX2 R177, R8 ;  /* 0x0000000800b17308 */ /* 0x0005e20000000800 */
[----:B------:R-:W-:Y:S01]  /*aaf0*/  @P6 IADD3.X R127, R127, R126, RZ, P0, !PT ;  /* 0x0000007e7f7f6210 */ /* 0x000fe200007fe4ff */
[C---:B------:R-:W-:Y:S01]  /*ab00*/  FMUL.FTZ R101, R2.reuse, R101 ;  /* 0x0000006502657220 */ /* 0x040fe20000410000 */
[C---:B------:R-:W-:Y:S01]  /*ab10*/  @P6 LEA R140, P0, R125.reuse, c[0x0][0x1c8], 0x1 ;  /* 0x000072007d8c6a11 */ /* 0x040fe200078008ff */
[C---:B------:R-:W-:Y:S02]  /*ab20*/  FMUL.FTZ R104, R2.reuse, R104 ;  /* 0x0000006802687220 */ /* 0x040fe40000410000 */
[----:B------:R-:W-:Y:S01]  /*ab30*/  FMUL.FTZ R105, R2, R105 ;  /* 0x0000006902697220 */ /* 0x000fe20000410000 */
[----:B------:R-:W-:Y:S01]  /*ab40*/  @P6 LEA.HI.X R141, R125, c[0x0][0x1cc], R127, 0x1, P0 ;  /* 0x000073007d8d6a11 */ /* 0x000fe200000f0c7f */
[----:B------:R-:W-:Y:S01]  /*ab50*/  FMUL.FTZ R125, R3, c[0x0][0x2d0] ;  /* 0x0000b400037d7a20 */ /* 0x000fe20000410000 */
[----:B------:R-:W-:Y:S01]  /*ab60*/  @P6 IADD3 R136, P0, R138, R143, RZ ;  /* 0x0000008f8a886210 */ /* 0x000fe20007f1e0ff */
[----:B------:R3:W-:Y:S01]  /*ab70*/  MUFU.EX2 R175, R9 ;  /* 0x0000000900af7308 */ /* 0x0007e20000000800 */
[----:B------:R-:W-:Y:S01]  /*ab80*/  FMUL.FTZ R108, R2, R108 ;  /* 0x0000006c026c7220 */ /* 0x000fe20000410000 */
[----:B------:R1:W-:Y:S01]  /*ab90*/  @P6 LDGSTS.E.BYPASS.LTC128B.128 [R205+0xa100], [R140.64], !P3 ;  /* 0x0a1000008ccd6fae */ /* 0x0003e2000d901d46 */
[----:B------:R-:W-:Y:S01]  /*aba0*/  @P6 IADD3.X R142, R137, R142, RZ, P0, !PT ;  /* 0x0000008e898e6210 */ /* 0x000fe200007fe4ff */
[--C-:B------:R-:W-:Y:S01]  /*abb0*/  FFMA.FTZ R6, R6, c[0x0][0x2d0], -R125.reuse ;  /* 0x0000b40006067a23 */ /* 0x100fe2000001087d */
[----:B----4-:R-:W-:Y:S01]  /*abc0*/  @P6 IADD3 R5, P0, R138, R139, RZ ;  /* 0x0000008b8a056210 */ /* 0x010fe20007f1e0ff */
[----:B------:R-:W-:Y:S02]  /*abd0*/  FFMA.FTZ R7, R7, c[0x0][0x2d0], -R125 ;  /* 0x0000b40007077a23 */ /* 0x000fe4000001087d */
[----:B------:R-:W-:Y:S01]  /*abe0*/  FMUL.FTZ R109, R2, R109 ;  /* 0x0000006d026d7220 */ /* 0x000fe20000410000 */
[C---:B------:R-:W-:Y:S01]  /*abf0*/  @P6 IADD3.X R139, R137.reuse, R126, RZ, P0, !PT ;  /* 0x0000007e898b6210 */ /* 0x040fe200007fe4ff */
[----:B------:R4:W-:Y:S01]  /*ac00*/  MUFU.EX2 R167, R6 ;  /* 0x0000000600a77308 */ /* 0x0009e20000000800 */
[----:B-----5:R-:W-:Y:S01]  /*ac10*/  @P6 IADD3 R4, P0, R138, R208, RZ ;  /* 0x000000d08a046210 */ /* 0x020fe20007f1e0ff */
[C---:B------:R-:W-:Y:S02]  /*ac20*/  FMUL.FTZ R112, R2.reuse, R112 ;  /* 0x0000007002707220 */ /* 0x040fe40000410000 */
[C---:B------:R-:W-:Y:S01]  /*ac30*/  FMUL.FTZ R113, R2.reuse, R113 ;  /* 0x0000007102717220 */ /* 0x040fe20000410000 */
[----:B--2---:R-:W-:Y:S01]  /*ac40*/  @P6 IADD3.X R8, R137, R207, RZ, P0, !PT ;  /* 0x000000cf89086210 */ /* 0x004fe200007fe4ff */
[----:B------:R-:W-:Y:S01]  /*ac50*/  FMUL.FTZ R116, R2, R116 ;  /* 0x0000007402747220 */ /* 0x000fe20000410000 */
[----:B------:R-:W-:Y:S01]  /*ac60*/  @P6 LEA R126, P0, R4, c[0x0][0x1c8], 0x1 ;  /* 0x00007200047e6a11 */ /* 0x000fe200078008ff */
[----:B------:R-:W-:Y:S02]  /*ac70*/  FMUL.FTZ R117, R2, R117 ;  /* 0x0000007502757220 */ /* 0x000fe40000410000 */
[----:B------:R-:W2:Y:S01]  /*ac80*/  MUFU.EX2 R0, R0 ;  /* 0x0000000000007308 */ /* 0x000ea20000000800 */
[----:B------:R-:W-:Y:S01]  /*ac90*/  @P6 LEA.HI.X R127, R4, c[0x0][0x1cc], R8, 0x1, P0 ;  /* 0x00007300047f6a11 */ /* 0x000fe200000f0c08 */
[----:B------:R-:W-:Y:S01]  /*aca0*/  FMUL.FTZ R120, R2, R120 ;  /* 0x0000007802787220 */ /* 0x000fe20000410000 */
[----:B------:R-:W-:Y:S01]  /*acb0*/  @P6 LEA R8, P0, R136, c[0x0][0x1c8], 0x1 ;  /* 0x0000720088086a11 */ /* 0x000fe200078008ff */
[----:B------:R-:W-:Y:S02]  /*acc0*/  FMUL.FTZ R121, R2, R121 ;  /* 0x0000007902797220 */ /* 0x000fe40000410000 */
[----:B------:R5:W-:Y:S01]  /*acd0*/  @P6 LDGSTS.E.BYPASS.LTC128B.128 [R205+0x7100], [R126.64], !P5 ;  /* 0x071000007ecd6fae */ /* 0x000be2000e901d46 */
[----:B---3--:R-:W-:Y:S01]  /*ace0*/  @P6 LEA.HI.X R9, R136, c[0x0][0x1cc], R142, 0x1, P0 ;  /* 0x0000730088096a11 */ /* 0x008fe200000f0c8e */
[C---:B------:R-:W-:Y:S01]  /*acf0*/  FMUL.FTZ R36, R2.reuse, R36 ;  /* 0x0000002402247220 */ /* 0x040fe20000410000 */
[C---:B------:R-:W-:Y:S01]  /*ad00*/  @P6 LEA R4, P0, R5.reuse, c[0x0][0x1c8], 0x1 ;  /* 0x0000720005046a11 */ /* 0x040fe200078008ff */
[----:B------:R3:W1:Y:S01]  /*ad10*/  MUFU.EX2 R168, R7 ;  /* 0x0000000700a87308 */ /* 0x0006620000000800 */
[----:B------:R-:W-:Y:S02]  /*ad20*/  FMUL.FTZ R37, R2, R37 ;  /* 0x0000002502257220 */ /* 0x000fe40000410000 */
[----:B------:R-:W-:Y:S01]  /*ad30*/  @P6 LEA.HI.X R5, R5, c[0x0][0x1cc], R139, 0x1, P0 ;  /* 0x0000730005056a11 */ /* 0x000fe200000f0c8b */
[----:B------:R5:W-:Y:S01]  /*ad40*/  @P6 LDGSTS.E.BYPASS.LTC128B.128 [R205+0x9100], [R8.64], !P4 ;  /* 0x0910000008cd6fae */ /* 0x000be2000e101d46 */
[--C-:B----4-:R-:W-:Y:S01]  /*ad50*/  FFMA.FTZ R6, R10, c[0x0][0x2d0], -R125.reuse ;  /* 0x0000b4000a067a23 */ /* 0x110fe2000001087d */
[----:B------:R-:W-:Y:S01]  /*ad60*/  ISETP.GT.AND P0, PT, R176, R204, PT ;  /* 0x000000ccb000720c */ /* 0x000fe20003f04270 */
[C---:B------:R-:W-:Y:S01]  /*ad70*/  FMUL.FTZ R40, R2.reuse, R40 ;  /* 0x0000002802287220 */ /* 0x040fe20000410000 */
[----:B------:R-:W-:Y:S01]  /*ad80*/  MOV R176, R203 ;  /* 0x000000cb00b07202 */ /* 0x000fe20000000f00 */
[C---:B------:R-:W-:Y:S01]  /*ad90*/  FMUL.FTZ R41, R2.reuse, R41 ;  /* 0x0000002902297220 */ /* 0x040fe20000410000 */
[----:B------:R4:W-:Y:S01]  /*ada0*/  MUFU.EX2 R166, R6 ;  /* 0x0000000600a67308 */ /* 0x0009e20000000800 */
[C---:B------:R-:W-:Y:S01]  /*adb0*/  FMUL.FTZ R44, R2.reuse, R44 ;  /* 0x0000002c022c7220 */ /* 0x040fe20000410000 */
[----:B------:R4:W-:Y:S01]  /*adc0*/  @P6 LDGSTS.E.BYPASS.LTC128B.128 [R205+0xb100], [R4.64], !P3 ;  /* 0x0b10000004cd6fae */ /* 0x0009e2000d901d46 */
[----:B------:R-:W-:Y:S02]  /*add0*/  FMUL.FTZ R45, R2, R45 ;  /* 0x0000002d022d7220 */ /* 0x000fe40000410000 */
[C---:B--2---:R-:W-:Y:S02]  /*ade0*/  FMUL.FTZ R10, R0.reuse, R134 ;  /* 0x00000086000a7220 */ /* 0x044fe40000410000 */
[C---:B------:R-:W-:Y:S02]  /*adf0*/  FMUL.FTZ R102, R0.reuse, R102 ;  /* 0x0000006600667220 */ /* 0x040fe40000410000 */
[C---:B------:R-:W-:Y:S01]  /*ae00*/  FMUL.FTZ R103, R0.reuse, R103 ;  /* 0x0000006700677220 */ /* 0x040fe20000410000 */
[----:B------:R-:W2:Y:S01]  /*ae10*/  LDSM.16.MT88.4 R136, [R181] ;  /* 0x00000000b588783b */ /* 0x000ea20000004200 */
[C---:B------:R-:W-:Y:S01]  /*ae20*/  FMUL.FTZ R106, R0.reuse, R106 ;  /* 0x0000006a006a7220 */ /* 0x040fe20000410000 */
[----:B------:R2:W-:Y:S01]  /*ae30*/  MUFU.EX2 R174, R12 ;  /* 0x0000000c00ae7308 */ /* 0x0005e20000000800 */
[C---:B------:R-:W-:Y:S02]  /*ae40*/  FMUL.FTZ R107, R0.reuse, R107 ;  /* 0x0000006b006b7220 */ /* 0x040fe40000410000 */
[C---:B---3--:R-:W-:Y:S02]  /*ae50*/  FMUL.FTZ R7, R0.reuse, R131 ;  /* 0x0000008300077220 */ /* 0x048fe40000410000 */
[C---:B------:R-:W-:Y:S01]  /*ae60*/  FMUL.FTZ R110, R0.reuse, R110 ;  /* 0x0000006e006e7220 */ /* 0x040fe20000410000 */
[----:B-1----:R-:W1:Y:S01]  /*ae70*/  LDSM.16.MT88.4 R140, [R182] ;  /* 0x00000000b68c783b */ /* 0x002e620000004200 */
[----:B------:R-:W-:Y:S02]  /*ae80*/  FMUL.FTZ R111, R0, R111 ;  /* 0x0000006f006f7220 */ /* 0x000fe40000410000 */
[C---:B-----5:R-:W-:Y:S01]  /*ae90*/  FMUL.FTZ R8, R2.reuse, R132 ;  /* 0x0000008402087220 */ /* 0x060fe20000410000 */
[----:B------:R-:W-:Y:S01]  /*aea0*/  MUFU.EX2 R169, R21 ;  /* 0x0000001500a97308 */ /* 0x000fe20000000800 */
[----:B------:R-:W-:Y:S02]  /*aeb0*/  FMUL.FTZ R9, R2, R133 ;  /* 0x0000008502097220 */ /* 0x000fe40000410000 */
[C---:B----4-:R-:W-:Y:S01]  /*aec0*/  FMUL.FTZ R6, R0.reuse, R130 ;  /* 0x0000008200067220 */ /* 0x050fe20000410000 */
[----:B------:R-:W3:Y:S01]  /*aed0*/  LDSM.16.MT88.4 R144, [R185] ;  /* 0x00000000b990783b */ /* 0x000ee20000004200 */
[----:B------:R-:W-:Y:S01]  /*aee0*/  F2FP.PACK_AB R130, R175, R177 ;  /* 0x000000b1af82723e */ /* 0x000fe200000000ff */
[----:B------:R-:W-:Y:S02]  /*aef0*/  FMUL.FTZ R114, R0, R114 ;  /* 0x0000007200727220 */ /* 0x000fe40000410000 */
[--C-:B------:R-:W-:Y:S02]  /*af00*/  FFMA.FTZ R4, R11, c[0x0][0x2d0], -R125.reuse ;  /* 0x0000b4000b047a23 */ /* 0x100fe4000001087d */
[----:B------:R-:W-:Y:S01]  /*af10*/  FMUL.FTZ R5, R2, R129 ;  /* 0x0000008102057220 */ /* 0x000fe20000410000 */
[----:B------:R-:W-:Y:S01]  /*af20*/  F2FP.PACK_AB R129, R168, R167 ;  /* 0x000000a7a881723e */ /* 0x000fe200000000ff */
[----:B------:R-:W4:Y:S01]  /*af30*/  MUFU.EX2 R165, R4 ;  /* 0x0000000400a57308 */ /* 0x000f220000000800 */
[C---:B------:R-:W-:Y:S01]  /*af40*/  FMUL.FTZ R11, R0.reuse, R135 ;  /* 0x00000087000b7220 */ /* 0x040fe20000410000 */
[----:B------:R-:W-:Y:S01]  /*af50*/  LDSM.16.MT88.4 R148, [R181+0x2800] ;  /* 0x00280000b594783b */ /* 0x000fe20000004200 */
[C---:B------:R-:W-:Y:S02]  /*af60*/  FMUL.FTZ R115, R0.reuse, R115 ;  /* 0x0000007300737220 */ /* 0x040fe40000410000 */
[C---:B------:R-:W-:Y:S02]  /*af70*/  FMUL.FTZ R118, R0.reuse, R118 ;  /* 0x0000007600767220 */ /* 0x040fe40000410000 */
[C---:B------:R-:W-:Y:S02]  /*af80*/  FMUL.FTZ R119, R0.reuse, R119 ;  /* 0x0000007700777220 */ /* 0x040fe40000410000 */
[C---:B------:R-:W-:Y:S01]  /*af90*/  FMUL.FTZ R122, R0.reuse, R122 ;  /* 0x0000007a007a7220 */ /* 0x040fe20000410000 */
[----:B------:R-:W5:Y:S01]  /*afa0*/  LDSM.16.MT88.4 R132, [R184] ;  /* 0x00000000b884783b */ /* 0x000f620000004200 */
[C---:B------:R-:W-:Y:S01]  /*afb0*/  FMUL.FTZ R123, R0.reuse, R123 ;  /* 0x0000007b007b7220 */ /* 0x040fe20000410000 */
[----:B------:R1:W-:Y:S01]  /*afc0*/  MUFU.EX2 R170, R20 ;  /* 0x0000001400aa7308 */ /* 0x0003e20000000800 */
[C---:B------:R-:W-:Y:S02]  /*afd0*/  FMUL.FTZ R38, R0.reuse, R38 ;  /* 0x0000002600267220 */ /* 0x040fe40000410000 */
[C---:B------:R-:W-:Y:S02]  /*afe0*/  FMUL.FTZ R39, R0.reuse, R39 ;  /* 0x0000002700277220 */ /* 0x040fe40000410000 */
[C---:B------:R-:W-:Y:S01]  /*aff0*/  FMUL.FTZ R42, R0.reuse, R42 ;  /* 0x0000002a002a7220 */ /* 0x040fe20000410000 */
[----:B------:R-:W-:Y:S01]  /*b000*/  LDSM.16.MT88.4 R152, [R182+0x2800] ;  /* 0x00280000b698783b */ /* 0x000fe20000004200 */
[----:B------:R-:W-:Y:S02]  /*b010*/  FMUL.FTZ R43, R0, R43 ;  /* 0x0000002b002b7220 */ /* 0x000fe40000410000 */
[--C-:B--2---:R-:W-:Y:S01]  /*b020*/  FFMA.FTZ R12, R16, c[0x0][0x2d0], -R164.reuse ;  /* 0x0000b400100c7a23 */ /* 0x104fe200000108a4 */
[----:B------:R-:W2:Y:S01]  /*b030*/  MUFU.EX2 R173, R13 ;  /* 0x0000000d00ad7308 */ /* 0x000ea20000000800 */
[----:B------:R-:W-:Y:S01]  /*b040*/  FMUL.FTZ R46, R0, R46 ;  /* 0x0000002e002e7220 */ /* 0x000fe20000410000 */
[----:B----4-:R-:W-:Y:S01]  /*b050*/  F2FP.PACK_AB R131, R165, R166 ;  /* 0x000000a6a583723e */ /* 0x010fe200000000ff */
[----:B------:R-:W-:Y:S01]  /*b060*/  FMUL.FTZ R4, R2, R128 ;  /* 0x0000008002047220 */ /* 0x000fe20000410000 */
[----:B------:R-:W-:Y:S01]  /*b070*/  F2FP.PACK_AB R128, R178, R179 ;  /* 0x000000b3b280723e */ /* 0x000fe200000000ff */
[----:B------:R-:W-:Y:S01]  /*b080*/  LDSM.16.MT88.4 R156, [R185+0x2800] ;  /* 0x00280000b99c783b */ /* 0x000fe20000004200 */
[--C-:B------:R-:W-:Y:S02]  /*b090*/  FFMA.FTZ R22, R22, c[0x0][0x2d0], -R125.reuse ;  /* 0x0000b40016167a23 */ /* 0x100fe4000001087d */
[--C-:B------:R-:W-:Y:S02]  /*b0a0*/  FFMA.FTZ R27, R27, c[0x0][0x2d0], -R125.reuse ;  /* 0x0000b4001b1b7a23 */ /* 0x100fe4000001087d */
[----:B------:R-:W-:Y:S01]  /*b0b0*/  FMUL.FTZ R47, R0, R47 ;  /* 0x0000002f002f7220 */ /* 0x000fe20000410000 */
[C---:B------:R-:W-:Y:S01]  /*b0c0*/  HMMA.16816.F32 R4, R128.reuse, R136, R4 ;  /* 0x000000888004723c */ /* 0x040fe20000001804 */
[----:B------:R4:W-:Y:S01]  /*b0d0*/  MUFU.EX2 R172, R12 ;  /* 0x0000000c00ac7308 */ /* 0x0009e20000000800 */
[----:B------:R-:W0:Y:S03]  /*b0e0*/  LDGDEPBAR ;  /* 0x00000000000079af */ /* 0x000e260000000000 */
[--C-:B-1----:R-:W-:Y:S02]  /*b0f0*/  FFMA.FTZ R20, R24, c[0x0][0x2d0], -R164.reuse ;  /* 0x0000b40018147a23 */ /* 0x102fe400000108a4 */
[C---:B------:R-:W-:Y:S01]  /*b100*/  FMUL.FTZ R48, R2.reuse, R48 ;  /* 0x0000003002307220 */ /* 0x040fe20000410000 */
[C---:B------:R-:W-:Y:S02]  /*b110*/  HMMA.16816.F32 R8, R128.reuse, R138, R8 ;  /* 0x0000008a8008723c */ /* 0x040fe40000001808 */
[----:B------:R-:W1:Y:S02]  /*b120*/  LDSM.16.MT88.4 R136, [R181+0x2000] ;  /* 0x00200000b588783b */ /* 0x000e640000004200 */
[----:B------:R-:W-:Y:S02]  /*b130*/  FMUL.FTZ R49, R2, R49 ;  /* 0x0000003102317220 */ /* 0x000fe40000410000 */
[C---:B------:R-:W-:Y:S02]  /*b140*/  FMUL.FTZ R50, R0.reuse, R50 ;  /* 0x0000003200327220 */ /* 0x040fe40000410000 */
[C---:B------:R-:W-:Y:S04]  /*b150*/  HMMA.16816.F32 R100, R128.reuse, R140, R100 ;  /* 0x0000008c8064723c */ /* 0x040fe80000001864 */
[----:B------:R-:W-:Y:S02]  /*b160*/  FMUL.FTZ R51, R0, R51 ;  /* 0x0000003300337220 */ /* 0x000fe40000410000 */
[C---:B------:R-:W-:Y:S02]  /*b170*/  FMUL.FTZ R52, R2.reuse, R52 ;  /* 0x0000003402347220 */ /* 0x040fe40000410000 */
[C---:B------:R-:W-:Y:S01]  /*b180*/  HMMA.16816.F32 R104, R128.reuse, R142, R104 ;  /* 0x0000008e8068723c */ /* 0x040fe20000001868 */
[----:B------:R-:W2:Y:S03]  /*b190*/  LDSM.16.MT88.4 R140, [R182+0x2000] ;  /* 0x00200000b68c783b */ /* 0x000ea60000004200 */
[----:B----4-:R-:W-:Y:S02]  /*b1a0*/  FFMA.FTZ R12, R17, c[0x0][0x2d0], -R164 ;  /* 0x0000b400110c7a23 */ /* 0x010fe400000108a4 */
[----:B------:R-:W-:Y:S02]  /*b1b0*/  FMUL.FTZ R53, R2, R53 ;  /* 0x0000003502357220 */ /* 0x000fe40000410000 */
[C---:B---3--:R-:W-:Y:S01]  /*b1c0*/  HMMA.16816.F32 R108, R128.reuse, R144, R108 ;  /* 0x00000090806c723c */ /* 0x048fe2000000186c */
[----:B------:R3:W4:Y:S03]  /*b1d0*/  MUFU.EX2 R171, R12 ;  /* 0x0000000c00ab7308 */ /* 0x0007260000000800 */
[C---:B------:R-:W-:Y:S02]  /*b1e0*/  FMUL.FTZ R54, R0.reuse, R54 ;  /* 0x0000003600367220 */ /* 0x040fe40000410000 */
[----:B------:R-:W-:Y:S02]  /*b1f0*/  FMUL.FTZ R55, R0, R55 ;  /* 0x0000003700377220 */ /* 0x000fe40000410000 */
[C---:B------:R-:W-:Y:S01]  /*b200*/  HMMA.16816.F32 R112, R128.reuse, R146, R112 ;  /* 0x000000928070723c */ /* 0x040fe20000001870 */
[----:B------:R-:W-:Y:S03]  /*b210*/  LDSM.16.MT88.4 R144, [R184+0x800] ;  /* 0x00080000b890783b */ /* 0x000fe60000004200 */
[C---:B------:R-:W-:Y:S02]  /*b220*/  FMUL.FTZ R56, R2.reuse, R56 ;  /* 0x0000003802387220 */ /* 0x040fe40000410000 */
[----:B------:R-:W-:Y:S02]  /*b230*/  FMUL.FTZ R57, R2, R57 ;  /* 0x0000003902397220 */ /* 0x000fe40000410000 */
[C---:B-----5:R-:W-:Y:S04]  /*b240*/  HMMA.16816.F32 R116, R128.reuse, R132, R116 ;  /* 0x000000848074723c */ /* 0x060fe80000001874 */
[C---:B------:R-:W-:Y:S02]  /*b250*/  FMUL.FTZ R58, R0.reuse, R58 ;  /* 0x0000003a003a7220 */ /* 0x040fe40000410000 */
[----:B------:R-:W-:Y:S02]  /*b260*/  FMUL.FTZ R59, R0, R59 ;  /* 0x0000003b003b7220 */ /* 0x000fe40000410000 */
[C---:B------:R-:W-:Y:S01]  /*b270*/  HMMA.16816.F32 R120, R128.reuse, R134, R120 ;  /* 0x000000868078723c */ /* 0x040fe20000001878 */
[----:B------:R-:W5:Y:S03]  /*b280*/  LDSM.16.MT88.4 R132, [R185+0x2000] ;  /* 0x00200000b984783b */ /* 0x000f660000004200 */
[--C-:B---3--:R-:W-:Y:S02]  /*b290*/  FFMA.FTZ R12, R18, c[0x0][0x2d0], -R125.reuse ;  /* 0x0000b400120c7a23 */ /* 0x108fe4000001087d */
[C---:B------:R-:W-:Y:S02]  /*b2a0*/  FMUL.FTZ R60, R2.reuse, R60 ;  /* 0x0000003c023c7220 */ /* 0x040fe40000410000 */
[C---:B-1----:R-:W-:Y:S01]  /*b2b0*/  HMMA.16816.F32 R36, R128.reuse, R136, R36 ;  /* 0x000000888024723c */ /* 0x042fe20000001824 */
[----:B------:R1:W-:Y:S03]  /*b2c0*/  MUFU.EX2 R161, R12 ;  /* 0x0000000c00a17308 */ /* 0x0003e60000000800 */
[----:B------:R-:W-:Y:S02]  /*b2d0*/  FMUL.FTZ R61, R2, R61 ;  /* 0x0000003d023d7220 */ /* 0x000fe40000410000 */
[C---:B------:R-:W-:Y:S02]  /*b2e0*/  FMUL.FTZ R62, R0.reuse, R62 ;  /* 0x0000003e003e7220 */ /* 0x040fe40000410000 */
[C---:B------:R-:W-:Y:S01]  /*b2f0*/  HMMA.16816.F32 R40, R128.reuse, R138, R40 ;  /* 0x0000008a8028723c */ /* 0x040fe20000001828 */
[----:B------:R-:W3:Y:S03]  /*b300*/  LDSM.16.MT88.4 R136, [R184+0x2000] ;  /* 0x00200000b888783b */ /* 0x000ee60000004200 */
[----:B------:R-:W-:Y:S02]  /*b310*/  FMUL.FTZ R63, R0, R63 ;  /* 0x0000003f003f7220 */ /* 0x000fe40000410000 */
[C---:B------:R-:W-:Y:S02]  /*b320*/  FMUL.FTZ R64, R2.reuse, R64 ;  /* 0x0000004002407220 */ /* 0x040fe40000410000 */
[C---:B--2---:R-:W-:Y:S04]  /*b330*/  HMMA.16816.F32 R44, R128.reuse, R140, R44 ;  /* 0x0000008c802c723c */ /* 0x044fe8000000182c */
[----:B------:R-:W-:Y:S02]  /*b340*/  FMUL.FTZ R65, R2, R65 ;  /* 0x0000004102417220 */ /* 0x000fe40000410000 */
[C---:B------:R-:W-:Y:S02]  /*b350*/  FMUL.FTZ R66, R0.reuse, R66 ;  /* 0x0000004200427220 */ /* 0x040fe40000410000 */
[C---:B------:R-:W-:Y:S01]  /*b360*/  HMMA.16816.F32 R48, R128.reuse, R142, R48 ;  /* 0x0000008e8030723c */ /* 0x040fe20000001830 */
[----:B------:R-:W2:Y:S03]  /*b370*/  LDSM.16.MT88.4 R140, [R181+0x4000] ;  /* 0x00400000b58c783b */ /* 0x000ea60000004200 */
[--C-:B-1----:R-:W-:Y:S02]  /*b380*/  FFMA.FTZ R12, R19, c[0x0][0x2d0], -R125.reuse ;  /* 0x0000b400130c7a23 */ /* 0x102fe4000001087d */
[----:B------:R-:W-:Y:S02]  /*b390*/  FMUL.FTZ R67, R0, R67 ;  /* 0x0000004300437220 */ /* 0x000fe40000410000 */
[C---:B------:R-:W-:Y:S01]  /*b3a0*/  FMUL.FTZ R68, R2.reuse, R68 ;  /* 0x0000004402447220 */ /* 0x040fe20000410000 */
[C---:B-----5:R-:W-:Y:S01]  /*b3b0*/  HMMA.16816.F32 R52, R128.reuse, R132, R52 ;  /* 0x000000848034723c */ /* 0x060fe20000001834 */
[----:B------:R-:W-:Y:S01]  /*b3c0*/  LDSM.16.MT88.4 R16, [R182+0x800] ;  /* 0x00080000b610783b */ /* 0x000fe20000004200 */
[----:B------:R1:W-:Y:S01]  /*b3d0*/  MUFU.EX2 R160, R12 ;  /* 0x0000000c00a07308 */ /* 0x0003e20000000800 */
[----:B------:R-:W-:Y:S02]  /*b3e0*/  FMUL.FTZ R69, R2, R69 ;  /* 0x0000004502457220 */ /* 0x000fe40000410000 */
[C---:B------:R-:W-:Y:S02]  /*b3f0*/  FMUL.FTZ R70, R0.reuse, R70 ;  /* 0x0000004600467220 */ /* 0x040fe40000410000 */
[----:B------:R-:W-:Y:S01]  /*b400*/  FMUL.FTZ R71, R0, R71 ;  /* 0x0000004700477220 */ /* 0x000fe20000410000 */
[C---:B------:R-:W-:Y:S01]  /*b410*/  HMMA.16816.F32 R56, R128.reuse, R134, R56 ;  /* 0x000000868038723c */ /* 0x040fe20000001838 */
[----:B------:R-:W5:Y:S03]  /*b420*/  LDSM.16.MT88.4 R132, [R182+0x4000] ;  /* 0x00400000b684783b */ /* 0x000f660000004200 */
[C---:B------:R-:W-:Y:S02]  /*b430*/  FMUL.FTZ R72, R2.reuse, R72 ;  /* 0x0000004802487220 */ /* 0x040fe40000410000 */
[----:B------:R-:W-:Y:S02]  /*b440*/  FMUL.FTZ R73, R2, R73 ;  /* 0x0000004902497220 */ /* 0x000fe40000410000 */
[C---:B---3--:R-:W-:Y:S04]  /*b450*/  HMMA.16816.F32 R60, R128.reuse, R136, R60 ;  /* 0x00000088803c723c */ /* 0x048fe8000000183c */
[C---:B------:R-:W-:Y:S02]  /*b460*/  FMUL.FTZ R74, R0.reuse, R74 ;  /* 0x0000004a004a7220 */ /* 0x040fe40000410000 */
[----:B------:R-:W-:Y:S02]  /*b470*/  FMUL.FTZ R75, R0, R75 ;  /* 0x0000004b004b7220 */ /* 0x000fe40000410000 */
[C---:B------:R-:W-:Y:S01]  /*b480*/  HMMA.16816.F32 R64, R128.reuse, R138, R64 ;  /* 0x0000008a8040723c */ /* 0x040fe20000001840 */
[----:B------:R-:W3:Y:S03]  /*b490*/  LDSM.16.MT88.4 R136, [R185+0x4000] ;  /* 0x00400000b988783b */ /* 0x000ee60000004200 */
[C---:B------:R-:W-:Y:S01]  /*b4a0*/  FMUL.FTZ R76, R2.reuse, R76 ;  /* 0x0000004c024c7220 */ /* 0x040fe20000410000 */
[----:B-1----:R-:W-:Y:S01]  /*b4b0*/  F2FP.PACK_AB R12, R173, R174 ;  /* 0x000000aead0c723e */ /* 0x002fe200000000ff */
[----:B------:R-:W-:Y:S02]  /*b4c0*/  FMUL.FTZ R77, R2, R77 ;  /* 0x0000004d024d7220 */ /* 0x000fe40000410000 */
[C---:B--2---:R-:W-:Y:S04]  /*b4d0*/  HMMA.16816.F32 R68, R128.reuse, R140, R68 ;  /* 0x0000008c8044723c */ /* 0x044fe80000001844 */
[C---:B------:R-:W-:Y:S02]  /*b4e0*/  FMUL.FTZ R78, R0.reuse, R78 ;  /* 0x0000004e004e7220 */ /* 0x040fe40000410000 */
[----:B------:R-:W-:Y:S02]  /*b4f0*/  FMUL.FTZ R79, R0, R79 ;  /* 0x0000004f004f7220 */ /* 0x000fe40000410000 */
[C---:B------:R-:W-:Y:S01]  /*b500*/  HMMA.16816.F32 R72, R128.reuse, R142, R72 ;  /* 0x0000008e8048723c */ /* 0x040fe20000001848 */
[----:B------:R-:W1:Y:S03]  /*b510*/  LDSM.16.MT88.4 R140, [R184+0x4000] ;  /* 0x00400000b88c783b */ /* 0x000e660000004200 */
[C---:B------:R-:W-:Y:S02]  /*b520*/  FMUL.FTZ R80, R2.reuse, R80 ;  /* 0x0000005002507220 */ /* 0x040fe40000410000 */
[----:B------:R-:W-:Y:S02]  /*b530*/  FMUL.FTZ R81, R2, R81 ;  /* 0x0000005102517220 */ /* 0x000fe40000410000 */
[C---:B------:R-:W-:Y:S01]  /*b540*/  FMUL.FTZ R82, R0.reuse, R82 ;  /* 0x0000005200527220 */ /* 0x040fe20000410000 */
[C---:B-----5:R-:W-:Y:S03]  /*b550*/  HMMA.16816.F32 R76, R128.reuse, R132, R76 ;  /* 0x00000084804c723c */ /* 0x060fe6000000184c */
[----:B------:R-:W-:Y:S02]  /*b560*/  FMUL.FTZ R83, R0, R83 ;  /* 0x0000005300537220 */ /* 0x000fe40000410000 */
[C---:B------:R-:W-:Y:S02]  /*b570*/  FMUL.FTZ R84, R2.reuse, R84 ;  /* 0x0000005402547220 */ /* 0x040fe40000410000 */
[----:B------:R-:W-:Y:S02]  /*b580*/  FMUL.FTZ R85, R2, R85 ;  /* 0x0000005502557220 */ /* 0x000fe40000410000 */
[C---:B------:R-:W-:Y:S01]  /*b590*/  FMUL.FTZ R86, R0.reuse, R86 ;  /* 0x0000005600567220 */ /* 0x040fe20000410000 */
[C---:B------:R-:W-:Y:S01]  /*b5a0*/  HMMA.16816.F32 R80, R128.reuse, R134, R80 ;  /* 0x000000868050723c */ /* 0x040fe20000001850 */
[----:B------:R-:W2:Y:S02]  /*b5b0*/  LDSM.16.MT88.4 R132, [R181+0x800] ;  /* 0x00080000b584783b */ /* 0x000ea40000004200 */
[----:B------:R-:W-:Y:S02]  /*b5c0*/  FMUL.FTZ R87, R0, R87 ;  /* 0x0000005700577220 */ /* 0x000fe40000410000 */
[--C-:B------:R-:W-:Y:S02]  /*b5d0*/  FFMA.FTZ R14, R14, c[0x0][0x2d0], -R125.reuse ;  /* 0x0000b4000e0e7a23 */ /* 0x100fe4000001087d */
[----:B------:R-:W-:Y:S02]  /*b5e0*/  FFMA.FTZ R15, R15, c[0x0][0x2d0], -R125 ;  /* 0x0000b4000f0f7a23 */ /* 0x000fe4000001087d */
[C---:B------:R-:W-:Y:S01]  /*b5f0*/  FMUL.FTZ R88, R2.reuse, R88 ;  /* 0x0000005802587220 */ /* 0x040fe20000410000 */
[C---:B---3--:R-:W-:Y:S01]  /*b600*/  HMMA.16816.F32 R84, R128.reuse, R136, R84 ;  /* 0x000000888054723c */ /* 0x048fe20000001854 */
[----:B------:R4:W-:Y:S02]  /*b610*/  MUFU.EX2 R163, R14 ;  /* 0x0000000e00a37308 */ /* 0x0009e40000000800 */
[----:B------:R-:W-:Y:S02]  /*b620*/  FMUL.FTZ R89, R2, R89 ;  /* 0x0000005902597220 */ /* 0x000fe40000410000 */
[C---:B------:R-:W-:Y:S02]  /*b630*/  FMUL.FTZ R90, R0.reuse, R90 ;  /* 0x0000005a005a7220 */ /* 0x040fe40000410000 */
[----:B------:R-:W-:Y:S02]  /*b640*/  FMUL.FTZ R91, R0, R91 ;  /* 0x0000005b005b7220 */ /* 0x000fe40000410000 */
[C---:B------:R-:W-:Y:S02]  /*b650*/  FMUL.FTZ R92, R2.reuse, R92 ;  /* 0x0000005c025c7220 */ /* 0x040fe40000410000 */
[----:B------:R-:W3:Y:S01]  /*b660*/  MUFU.EX2 R162, R15 ;  /* 0x0000000f00a27308 */ /* 0x000ee20000000800 */
[----:B------:R-:W-:Y:S02]  /*b670*/  FMUL.FTZ R93, R2, R93 ;  /* 0x0000005d025d7220 */ /* 0x000fe40000410000 */
[C---:B------:R-:W-:Y:S01]  /*b680*/  HMMA.16816.F32 R88, R128.reuse, R138, R88 ;  /* 0x0000008a8058723c */ /* 0x040fe20000001858 */
[----:B------:R-:W5:Y:S02]  /*b690*/  LDSM.16.MT88.4 R136, [R185+0x800] ;  /* 0x00080000b988783b */ /* 0x000f640000004200 */
[C---:B------:R-:W-:Y:S02]  /*b6a0*/  FMUL.FTZ R94, R0.reuse, R94 ;  /* 0x0000005e005e7220 */ /* 0x040fe40000410000 */
[----:B------:R-:W-:Y:S02]  /*b6b0*/  FMUL.FTZ R95, R0, R95 ;  /* 0x0000005f005f7220 */ /* 0x000fe40000410000 */
[C---:B------:R-:W-:Y:S02]  /*b6c0*/  FMUL.FTZ R96, R2.reuse, R96 ;  /* 0x0000006002607220 */ /* 0x040fe40000410000 */
[----:B------:R-:W-:Y:S03]  /*b6d0*/  FMUL.FTZ R97, R2, R97 ;  /* 0x0000006102617220 */ /* 0x000fe60000410000 */
[C---:B-1----:R-:W-:Y:S03]  /*b6e0*/  HMMA.16816.F32 R92, R128.reuse, R140, R92 ;  /* 0x0000008c805c723c */ /* 0x042fe6000000185c */
[C---:B------:R-:W-:Y:S01]  /*b6f0*/  FMUL.FTZ R98, R0.reuse, R98 ;  /* 0x0000006200627220 */ /* 0x040fe20000410000 */
[----:B----4-:R-:W-:Y:S01]  /*b700*/  F2FP.PACK_AB R14, R171, R172 ;  /* 0x000000acab0e723e */ /* 0x010fe200000000ff */
[----:B------:R-:W-:Y:S02]  /*b710*/  FMUL.FTZ R99, R0, R99 ;  /* 0x0000006300637220 */ /* 0x000fe40000410000 */
[----:B------:R-:W-:Y:S01]  /*b720*/  FFMA.FTZ R2, R2, R222, R179 ;  /* 0x000000de02027223 */ /* 0x000fe200000100b3 */
[----:B---3--:R-:W-:Y:S04]  /*b730*/  F2FP.PACK_AB R13, R162, R163 ;  /* 0x000000a3a20d723e */ /* 0x008fe800000000ff */
[----:B------:R-:W-:Y:S01]  /*b740*/  HMMA.16816.F32 R96, R128, R142, R96 ;  /* 0x0000008e8060723c */ /* 0x000fe20000001860 */
[----:B------:R-:W1:Y:S02]  /*b750*/  LDSM.16.MT88.4 R128, [R184+0x2800] ;  /* 0x00280000b880783b */ /* 0x000e640000004200 */
[----:B------:R-:W-:Y:S01]  /*b760*/  F2FP.PACK_AB R15, R160, R161 ;  /* 0x000000a1a00f723e */ /* 0x000fe200000000ff */
[----:B------:R-:W-:Y:S02]  /*b770*/  FFMA.FTZ R0, R0, R223, R167 ;  /* 0x000000df00007223 */ /* 0x000fe400000100a7 */
[----:B------:R-:W-:Y:S02]  /*b780*/  FADD.FTZ R2, R178, R2 ;  /* 0x00000002b2027221 */ /* 0x000fe40000010000 */
[----:B------:R-:W-:Y:S01]  /*b790*/  FADD.FTZ R0, R168, R0 ;  /* 0x00000000a8007221 */ /* 0x000fe20000010000 */
[----:B------:R-:W-:Y:S01]  /*b7a0*/  LDSM.16.MT88.4 R140, [R182+0x3000] ;  /* 0x00300000b68c783b */ /* 0x000fe20000004200 */
[C---:B--2---:R-:W-:Y:S05]  /*b7b0*/  HMMA.16816.F32 R4, R12.reuse, R132, R4 ;  /* 0x000000840c04723c */ /* 0x044fea0000001804 */
[----:B------:R-:W-:Y:S02]  /*b7c0*/  FADD.FTZ R2, R177, R2 ;  /* 0x00000002b1027221 */ /* 0x000fe40000010000 */
[----:B------:R-:W-:Y:S01]  /*b7d0*/  FADD.FTZ R0, R166, R0 ;  /* 0x00000000a6007221 */ /* 0x000fe20000010000 */
[C---:B------:R-:W-:Y:S01]  /*b7e0*/  HMMA.16816.F32 R8, R12.reuse, R134, R8 ;  /* 0x000000860c08723c */ /* 0x040fe20000001808 */
[----:B------:R-:W-:Y:S03]  /*b7f0*/  LDSM.16.MT88.4 R132, [R182+0x4800] ;  /* 0x00480000b684783b */ /* 0x000fe60000004200 */
[----:B------:R-:W-:Y:S02]  /*b800*/  FADD.FTZ R2, R175, R2 ;  /* 0x00000002af027221 */ /* 0x000fe40000010000 */
[----:B------:R-:W-:Y:S02]  /*b810*/  FADD.FTZ R0, R165, R0 ;  /* 0x00000000a5007221 */ /* 0x000fe40000010000 */
[C---:B------:R-:W-:Y:S04]  /*b820*/  HMMA.16816.F32 R100, R12.reuse, R16, R100 ;  /* 0x000000100c64723c */ /* 0x040fe80000001864 */
[----:B------:R-:W-:Y:S02]  /*b830*/  FADD.FTZ R2, R174, R2 ;  /* 0x00000002ae027221 */ /* 0x000fe40000010000 */
[----:B------:R-:W-:Y:S02]  /*b840*/  FADD.FTZ R0, R163, R0 ;  /* 0x00000000a3007221 */ /* 0x000fe40000010000 */
[C---:B------:R-:W-:Y:S01]  /*b850*/  HMMA.16816.F32 R104, R12.reuse, R18, R104 ;  /* 0x000000120c68723c */ /* 0x040fe20000001868 */
[----:B------:R-:W2:Y:S03]  /*b860*/  LDSM.16.MT88.4 R16, [R181+0x4800] ;  /* 0x00480000b510783b */ /* 0x000ea60000004200 */
[----:B------:R-:W-:Y:S02]  /*b870*/  FADD.FTZ R2, R173, R2 ;  /* 0x00000002ad027221 */ /* 0x000fe40000010000 */
[----:B------:R-:W-:Y:S02]  /*b880*/  FADD.FTZ R0, R162, R0 ;  /* 0x00000000a2007221 */ /* 0x000fe40000010000 */
[C---:B-----5:R-:W-:Y:S04]  /*b890*/  HMMA.16816.F32 R108, R12.reuse, R136, R108 ;  /* 0x000000880c6c723c */ /* 0x060fe8000000186c */
[----:B------:R-:W-:Y:S02]  /*b8a0*/  FADD.FTZ R2, R172, R2 ;  /* 0x00000002ac027221 */ /* 0x000fe40000010000 */
[----:B------:R-:W-:Y:S02]  /*b8b0*/  FADD.FTZ R0, R161, R0 ;  /* 0x00000000a1007221 */ /* 0x000fe40000010000 */
[C---:B------:R-:W-:Y:S01]  /*b8c0*/  HMMA.16816.F32 R112, R12.reuse, R138, R112 ;  /* 0x0000008a0c70723c */ /* 0x040fe20000001870 */
[----:B------:R-:W3:Y:S03]  /*b8d0*/  LDSM.16.MT88.4 R136, [R185+0x4800] ;  /* 0x00480000b988783b */ /* 0x000ee60000004200 */
[----:B------:R-:W-:Y:S02]  /*b8e0*/  FADD.FTZ R2, R171, R2 ;  /* 0x00000002ab027221 */ /* 0x000fe40000010000 */
[----:B------:R-:W-:Y:S02]  /*b8f0*/  FADD.FTZ R0, R160, R0 ;  /* 0x00000000a0007221 */ /* 0x000fe40000010000 */
[C---:B------:R-:W-:Y:S04]  /*b900*/  HMMA.16816.F32 R116, R12.reuse, R144, R116 ;  /* 0x000000900c74723c */ /* 0x040fe80000001874 */
[----:B------:R-:W-:Y:S04]  /*b910*/  FADD.FTZ R2, R170, R2 ;  /* 0x00000002aa027221 */ /* 0x000fe80000010000 */
[C---:B------:R-:W-:Y:S01]  /*b920*/  HMMA.16816.F32 R120, R12.reuse, R146, R120 ;  /* 0x000000920c78723c */ /* 0x040fe20000001878 */
[----:B------:R-:W-:Y:S03]  /*b930*/  LDSM.16.MT88.4 R144, [R185+0x3000] ;  /* 0x00300000b990783b */ /* 0x000fe60000004200 */
[----:B------:R-:W-:Y:S04]  /*b940*/  FADD.FTZ R2, R169, R2 ;  /* 0x00000002a9027221 */ /* 0x000fe80000010000 */
[C---:B------:R-:W-:Y:S01]  /*b950*/  HMMA.16816.F32 R36, R12.reuse, R148, R36 ;  /* 0x000000940c24723c */ /* 0x040fe20000001824 */
[----:B------:R-:W-:Y:S07]  /*b960*/  MUFU.EX2 R149, R27 ;  /* 0x0000001b00957308 */ /* 0x000fee0000000800 */
[C---:B------:R-:W-:Y:S08]  /*b970*/  HMMA.16816.F32 R40, R12.reuse, R150, R40 ;  /* 0x000000960c28723c */ /* 0x040ff00000001828 */
[C---:B------:R-:W-:Y:S01]  /*b980*/  HMMA.16816.F32 R44, R12.reuse, R152, R44 ;  /* 0x000000980c2c723c */ /* 0x040fe2000000182c */
[----:B------:R-:W4:Y:S07]  /*b990*/  MUFU.EX2 R152, R22 ;  /* 0x0000001600987308 */ /* 0x000f2e0000000800 */
[C---:B------:R-:W-:Y:S08]  /*b9a0*/  HMMA.16816.F32 R48, R12.reuse, R154, R48 ;  /* 0x0000009a0c30723c */ /* 0x040ff00000001830 */
[C---:B------:R-:W-:Y:S01]  /*b9b0*/  HMMA.16816.F32 R52, R12.reuse, R156, R52 ;  /* 0x0000009c0c34723c */ /* 0x040fe20000001834 */
[----:B------:R-:W-:Y:S07]  /*b9c0*/  MUFU.EX2 R156, R28 ;  /* 0x0000001c009c7308 */ /* 0x000fee0000000800 */
[C---:B------:R-:W-:Y:S03]  /*b9d0*/  HMMA.16816.F32 R56, R12.reuse, R158, R56 ;  /* 0x0000009e0c38723c */ /* 0x040fe60000001838 */
[----:B------:R5:W3:Y:S01]  /*b9e0*/  MUFU.EX2 R158, R20 ;  /* 0x00000014009e7308 */ /* 0x000ae20000000800 */
[----:B----4-:R-:W-:Y:S04]  /*b9f0*/  FADD.FTZ R0, R152, R0 ;  /* 0x0000000098007221 */ /* 0x010fe80000010000 */
[C---:B-1----:R-:W-:Y:S08]  /*ba00*/  HMMA.16816.F32 R60, R12.reuse, R128, R60 ;  /* 0x000000800c3c723c */ /* 0x042ff0000000183c */
[C---:B------:R-:W-:Y:S01]  /*ba10*/  HMMA.16816.F32 R64, R12.reuse, R130, R64 ;  /* 0x000000820c40723c */ /* 0x040fe20000001840 */
[----:B------:R-:W1:Y:S07]  /*ba20*/  LDSM.16.MT88.4 R128, [R184+0x4800] ;  /* 0x00480000b880783b */ /* 0x000e6e0000004200 */
[C---:B--2---:R-:W-:Y:S04]  /*ba30*/  HMMA.16816.F32 R68, R12.reuse, R16, R68 ;  /* 0x000000100c44723c */ /* 0x044fe80000001844 */
[----:B-----5:R-:W-:Y:S02]  /*ba40*/  FFMA.FTZ R20, R25, c[0x0][0x2d0], -R164 ;  /* 0x0000b40019147a23 */ /* 0x020fe400000108a4 */
[----:B---3--:R-:W-:Y:S02]  /*ba50*/  FADD.FTZ R2, R158, R2 ;  /* 0x000000029e027221 */ /* 0x008fe40000010000 */
[C---:B------:R-:W-:Y:S01]  /*ba60*/  HMMA.16816.F32 R72, R12.reuse, R18, R72 ;  /* 0x000000120c48723c */ /* 0x040fe20000001848 */
[----:B------:R2:W3:Y:S03]  /*ba70*/  MUFU.EX2 R157, R20 ;  /* 0x00000014009d7308 */ /* 0x0004e60000000800 */
[--C-:B------:R-:W-:Y:S04]  /*ba80*/  FFMA.FTZ R16, R23, c[0x0][0x2d0], -R125.reuse ;  /* 0x0000b40017107a23 */ /* 0x100fe8000001087d */
[C---:B------:R-:W-:Y:S03]  /*ba90*/  HMMA.16816.F32 R76, R12.reuse, R132, R76 ;  /* 0x000000840c4c723c */ /* 0x040fe6000000184c */
[----:B------:R4:W5:Y:S05]  /*baa0*/  MUFU.EX2 R151, R16 ;  /* 0x0000001000977308 */ /* 0x00096a0000000800 */
[C---:B------:R-:W-:Y:S01]  /*bab0*/  HMMA.16816.F32 R80, R12.reuse, R134, R80 ;  /* 0x000000860c50723c */ /* 0x040fe20000001850 */
[----:B------:R-:W-:Y:S07]  /*bac0*/  LDSM.16.MT88.4 R132, [R184+0x1000] ;  /* 0x00100000b884783b */ /* 0x000fee0000004200 */
[C---:B------:R-:W-:Y:S01]  /*bad0*/  HMMA.16816.F32 R84, R12.reuse, R136, R84 ;  /* 0x000000880c54723c */ /* 0x040fe20000001854 */
[----:B--2---:R-:W-:Y:S03]  /*bae0*/  LDSM.16.MT88.4 R20, [R182+0x1000] ;  /* 0x00100000b614783b */ /* 0x004fe60000004200 */
[----:B---3--:R-:W-:Y:S04]  /*baf0*/  FADD.FTZ R2, R157, R2 ;  /* 0x000000029d027221 */ /* 0x008fe80000010000 */
[C---:B------:R-:W-:Y:S01]  /*bb00*/  HMMA.16816.F32 R88, R12.reuse, R138, R88 ;  /* 0x0000008a0c58723c */ /* 0x040fe20000001858 */
[----:B------:R-:W-:Y:S03]  /*bb10*/  LDSM.16.MT88.4 R136, [R181+0x3000] ;  /* 0x00300000b588783b */ /* 0x000fe60000004200 */
[--C-:B----4-:R-:W-:Y:S02]  /*bb20*/  FFMA.FTZ R16, R26, c[0x0][0x2d0], -R125.reuse ;  /* 0x0000b4001a107a23 */ /* 0x110fe4000001087d */
[----:B-----5:R-:W-:Y:S02]  /*bb30*/  FADD.FTZ R0, R151, R0 ;  /* 0x0000000097007221 */ /* 0x020fe40000010000 */
[C---:B-1----:R-:W-:Y:S01]  /*bb40*/  HMMA.16816.F32 R92, R12.reuse, R128, R92 ;  /* 0x000000800c5c723c */ /* 0x042fe2000000185c */
[----:B------:R1:W2:Y:S01]  /*bb50*/  MUFU.EX2 R150, R16 ;  /* 0x0000001000967308 */ /* 0x0002a20000000800 */
[----:B------:R-:W-:Y:S06]  /*bb60*/  LDSM.16.MT88.4 R24, [R185+0x1000] ;  /* 0x00100000b918783b */ /* 0x000fec0000004200 */
[----:B------:R-:W-:Y:S02]  /*bb70*/  HMMA.16816.F32 R96, R12, R130, R96 ;  /* 0x000000820c60723c */ /* 0x000fe40000001860 */
[----:B------:R-:W-:Y:S05]  /*bb80*/  LDSM.16.MT88.4 R128, [R185+0x5000] ;  /* 0x00500000b980783b */ /* 0x000fea0000004200 */
[----:B------:R-:W-:Y:S02]  /*bb90*/  F2FP.PACK_AB R12, R169, R170 ;  /* 0x000000aaa90c723e */ /* 0x000fe400000000ff */
[----:B------:R-:W-:Y:S03]  /*bba0*/  F2FP.PACK_AB R14, R157, R158 ;  /* 0x0000009e9d0e723e */ /* 0x000fe600000000ff */
[----:B------:R-:W-:Y:S01]  /*bbb0*/  F2FP.PACK_AB R13, R151, R152 ;  /* 0x00000098970d723e */ /* 0x000fe200000000ff */
[----:B-1----:R-:W1:Y:S01]  /*bbc0*/  LDSM.16.MT88.4 R16, [R181+0x1000] ;  /* 0x00100000b510783b */ /* 0x002e620000004200 */
[C---:B--2---:R-:W-:Y:S01]  /*bbd0*/  F2FP.PACK_AB R15, R149.reuse, R150 ;  /* 0x00000096950f723e */ /* 0x044fe200000000ff */
[----:B------:R-:W-:Y:S04]  /*bbe0*/  FADD.FTZ R0, R150, R0 ;  /* 0x0000000096007221 */ /* 0x000fe80000010000 */
[----:B------:R-:W-:Y:S02]  /*bbf0*/  FADD.FTZ R0, R149, R0 ;  /* 0x0000000095007221 */ /* 0x000fe40000010000 */
[C---:B-1----:R-:W-:Y:S08]  /*bc00*/  HMMA.16816.F32 R4, R12.reuse, R16, R4 ;  /* 0x000000100c04723c */ /* 0x042ff00000001804 */
        /* <DEDUP_REMOVED lines=20> */
[C---:B-1----:R-:W-:Y:S07]  /*bd50*/  HMMA.16816.F32 R60, R12.reuse, R16, R60 ;  /* 0x000000100c3c723c */ /* 0x042fee000000183c */
[--C-:B------:R-:W-:Y:S01]  /*bd60*/  FFMA.FTZ R16, R29, c[0x0][0x2d0], -R164.reuse ;  /* 0x0000b4001d107a23 */ /* 0x100fe200000108a4 */
[C---:B------:R-:W-:Y:S03]  /*bd70*/  HMMA.16816.F32 R64, R12.reuse, R18, R64 ;  /* 0x000000120c40723c */ /* 0x040fe60000001840 */
[----:B------:R1:W4:Y:S05]  /*bd80*/  MUFU.EX2 R155, R16 ;  /* 0x00000010009b7308 */ /* 0x00032a0000000800 */
[C---:B--2---:R-:W-:Y:S07]  /*bd90*/  HMMA.16816.F32 R68, R12.reuse, R20, R68 ;  /* 0x000000140c44723c */ /* 0x044fee0000001844 */
[--C-:B------:R-:W-:Y:S01]  /*bda0*/  FFMA.FTZ R20, R33, c[0x0][0x2d0], -R164.reuse ;  /* 0x0000b40021147a23 */ /* 0x100fe200000108a4 */
[C---:B------:R-:W-:Y:S03]  /*bdb0*/  HMMA.16816.F32 R72, R12.reuse, R22, R72 ;  /* 0x000000160c48723c */ /* 0x040fe60000001848 */
[----:B------:R2:W-:Y:S05]  /*bdc0*/  MUFU.EX2 R153, R20 ;  /* 0x0000001400997308 */ /* 0x0005ea0000000800 */
[C---:B---3--:R-:W-:Y:S04]  /*bdd0*/  HMMA.16816.F32 R76, R12.reuse, R24, R76 ;  /* 0x000000180c4c723c */ /* 0x048fe8000000184c */
[----:B-1----:R-:W-:Y:S04]  /*bde0*/  FFMA.FTZ R16, R32, c[0x0][0x2d0], -R164 ;  /* 0x0000b40020107a23 */ /* 0x002fe800000108a4 */
[C---:B------:R-:W-:Y:S01]  /*bdf0*/  HMMA.16816.F32 R80, R12.reuse, R26, R80 ;  /* 0x0000001a0c50723c */ /* 0x040fe20000001850 */
[----:B------:R1:W3:Y:S01]  /*be00*/  MUFU.EX2 R154, R16 ;  /* 0x00000010009a7308 */ /* 0x0002e20000000800 */
[----:B------:R-:W-:Y:S06]  /*be10*/  LDSM.16.MT88.4 R24, [R185+0x1800] ;  /* 0x00180000b918783b */ /* 0x000fec0000004200 */
[C---:B------:R-:W-:Y:S04]  /*be20*/  HMMA.16816.F32 R84, R12.reuse, R128, R84 ;  /* 0x000000800c54723c */ /* 0x040fe80000001854 */
[--C-:B--2---:R-:W-:Y:S04]  /*be30*/  FFMA.FTZ R20, R30, c[0x0][0x2d0], -R125.reuse ;  /* 0x0000b4001e147a23 */ /* 0x104fe8000001087d */
[C---:B------:R-:W-:Y:S01]  /*be40*/  HMMA.16816.F32 R88, R12.reuse, R130, R88 ;  /* 0x000000820c58723c */ /* 0x040fe20000001858 */
[----:B------:R2:W-:Y:S01]  /*be50*/  MUFU.EX2 R148, R20 ;  /* 0x0000001400947308 */ /* 0x0005e20000000800 */
[----:B-1----:R-:W1:Y:S02]  /*be60*/  LDSM.16.MT88.4 R16, [R184+0x5000] ;  /* 0x00500000b810783b */ /* 0x002e640000004200 */
[--C-:B--2---:R-:W-:Y:S06]  /*be70*/  FFMA.FTZ R20, R31, c[0x0][0x2d0], -R125.reuse ;  /* 0x0000b4001f147a23 */ /* 0x104fec000001087d */
[----:B------:R-:W-:Y:S01]  /*be80*/  LDSM.16.MT88.4 R28, [R184+0x1800] ;  /* 0x00180000b81c783b */ /* 0x000fe20000004200 */
[----:B------:R2:W5:Y:S01]  /*be90*/  MUFU.EX2 R127, R20 ;  /* 0x00000014007f7308 */ /* 0x0005620000000800 */
[C---:B-1----:R-:W-:Y:S03]  /*bea0*/  HMMA.16816.F32 R92, R12.reuse, R16, R92 ;  /* 0x000000100c5c723c */ /* 0x042fe6000000185c */
[--C-:B--2---:R-:W-:Y:S02]  /*beb0*/  FFMA.FTZ R20, R34, c[0x0][0x2d0], -R125.reuse ;  /* 0x0000b40022147a23 */ /* 0x104fe4000001087d */
[----:B------:R-:W-:Y:S03]  /*bec0*/  FFMA.FTZ R125, R35, c[0x0][0x2d0], -R125 ;  /* 0x0000b400237d7a23 */ /* 0x000fe6000001087d */
[----:B------:R-:W-:Y:S01]  /*bed0*/  HMMA.16816.F32 R96, R12, R18, R96 ;  /* 0x000000120c60723c */ /* 0x000fe20000001860 */
[----:B------:R1:W-:Y:S01]  /*bee0*/  MUFU.EX2 R126, R20 ;  /* 0x00000014007e7308 */ /* 0x0003e20000000800 */
[----:B------:R-:W-:Y:S05]  /*bef0*/  LDSM.16.MT88.4 R32, [R181+0x3800] ;  /* 0x00380000b520783b */ /* 0x000fea0000004200 */
[----:B----4-:R-:W-:Y:S02]  /*bf00*/  F2FP.PACK_AB R12, R155, R156 ;  /* 0x0000009c9b0c723e */ /* 0x010fe400000000ff */
[----:B---3--:R-:W-:Y:S01]  /*bf10*/  F2FP.PACK_AB R14, R153, R154 ;  /* 0x0000009a990e723e */ /* 0x008fe200000000ff */
[----:B------:R-:W-:Y:S01]  /*bf20*/  LDSM.16.MT88.4 R16, [R185+0x3800] ;  /* 0x00380000b910783b */ /* 0x000fe20000004200 */
[----:B------:R-:W2:Y:S01]  /*bf30*/  MUFU.EX2 R125, R125 ;  /* 0x0000007d007d7308 */ /* 0x000ea20000000800 */
[----:B-----5:R-:W-:Y:S06]  /*bf40*/  F2FP.PACK_AB R13, R127, R148 ;  /* 0x000000947f0d723e */ /* 0x020fec00000000ff */
[----:B-1----:R-:W1:Y:S01]  /*bf50*/  LDSM.16.MT88.4 R20, [R182+0x1800] ;  /* 0x00180000b614783b */ /* 0x002e620000004200 */
[----:B--2---:R-:W-:Y:S07]  /*bf60*/  F2FP.PACK_AB R15, R125, R126 ;  /* 0x0000007e7d0f723e */ /* 0x004fee00000000ff */
[C---:B------:R-:W-:Y:S01]  /*bf70*/  HMMA.16816.F32 R128, R12.reuse, R132, R4 ;  /* 0x000000840c80723c */ /* 0x040fe20000001804 */
[----:B------:R-:W2:Y:S07]  /*bf80*/  LDSM.16.MT88.4 R4, [R182+0x5800] ;  /* 0x00580000b604783b */ /* 0x000eae0000004200 */
[C---:B------:R-:W-:Y:S01]  /*bf90*/  HMMA.16816.F32 R132, R12.reuse, R134, R8 ;  /* 0x000000860c84723c */ /* 0x040fe20000001808 */
[----:B------:R-:W3:Y:S07]  /*bfa0*/  LDSM.16.MT88.4 R8, [R185+0x5800] ;  /* 0x00580000b908783b */ /* 0x000eee0000004200 */
[C---:B-1----:R-:W-:Y:S08]  /*bfb0*/  HMMA.16816.F32 R100, R12.reuse, R20, R100 ;  /* 0x000000140c64723c */ /* 0x042ff00000001864 */
        /* <DEDUP_REMOVED lines=10> */
[C---:B------:R-:W-:Y:S01]  /*c060*/  HMMA.16816.F32 R56, R12.reuse, R18, R56 ;  /* 0x000000120c38723c */ /* 0x040fe20000001838 */
[----:B------:R-:W1:Y:S07]  /*c070*/  LDSM.16.MT88.4 R16, [R184+0x5800] ;  /* 0x00580000b810783b */ /* 0x000e6e0000004200 */
[C---:B------:R-:W-:Y:S08]  /*c080*/  HMMA.16816.F32 R60, R12.reuse, R140, R60 ;  /* 0x0000008c0c3c723c */ /* 0x040ff0000000183c */
        /* <DEDUP_REMOVED lines=13> */
[----:B------:R-:W-:Y:S01]  /*c160*/  FADD.FTZ R0, R126, R4 ;  /* 0x000000047e007221 */ /* 0x000fe20000010000 */
[----:B------:R-:W-:Y:S01]  /*c170*/  MOV R126, R3 ;  /* 0x00000003007e7202 */ /* 0x000fe20000000f00 */
[----:B------:R-:W-:Y:S02]  /*c180*/  FADD.FTZ R222, R153, R2 ;  /* 0x0000000299de7221 */ /* 0x000fe40000010000 */
[C---:B-1----:R-:W-:Y:S04]  /*c190*/  HMMA.16816.F32 R92, R12.reuse, R16, R92 ;  /* 0x000000100c5c723c */ /* 0x042fe8000000185c */
[----:B------:R-:W-:Y:S01]  /*c1a0*/  FADD.FTZ R223, R125, R0 ;  /* 0x000000007ddf7221 */ /* 0x000fe20000010000 */
[----:B------:R-:W-:Y:S03]  /*c1b0*/  MOV R125, R124 ;  /* 0x0000007c007d7202 */ /* 0x000fe60000000f00 */
[----:B------:R-:W-:Y:S01]  /*c1c0*/  HMMA.16816.F32 R96, R12, R18, R96 ;  /* 0x000000120c60723c */ /* 0x000fe20000001860 */
[----:B------:R-:W-:-:S07]  /*c1d0*/  @P0 BRA `(.L_x_461) ;  /* 0xffffd67000000947 */ /* 0x000fce000383ffff */
.L_x_460:
[----:B------:R-:W-:-:S13]  /*c1e0*/  ISETP.GE.AND P0, PT, R203, R206, PT ;  /* 0x000000cecb00720c */ /* 0x000fda0003f06270 */
[----:B------:R-:W-:Y:S05]  /*c1f0*/  @!P0 BRA `(.L_x_462) ;  /* 0x0000347000008947 */ /* 0x000fea0003800000 */
[----:B------:R-:W-:Y:S02]  /*c200*/  MOV R126, R8 ;  /* 0x00000008007e7202 */ /* 0x000fe40000000f00 */
[----:B------:R-:W-:Y:S02]  /*c210*/  MOV R125, R124 ;  /* 0x0000007c007d7202 */ /* 0x000fe40000000f00 */
.L_x_471:
[----:B------:R-:W-:Y:S04]  /*c220*/  DEPBAR.LE SB0, 0x0 ;  /* 0x000080000000791a */ /* 0x000fe80000000000 */
[----:B------:R-:W-:Y:S01]  /*c230*/  WARPSYNC 0xffffffff ;  /* 0xffffffff00007948 */ /* 0x000fe20003800000 */
[----:B------:R-:W-:Y:S01]  /*c240*/  BAR.SYNC.DEFER_BLOCKING 0x0 ;  /* 0x0000000000007b1d */ /* 0x000fe20000010000 */
[----:B------:R-:W-:Y:S01]  /*c250*/  SHF.R.S32.HI R0, RZ, 0x1f, R203 ;  /* 0x0000001fff007819 */ /* 0x000fe200000114cb */
[C---:B------:R-:W-:Y:S04]  /*c260*/  IMAD.WIDE.U32 R2, R203.reuse, c[0x0][0x208], RZ ;  /* 0x00008200cb027a25 */ /* 0x040fe800078e00ff */
[----:B------:R-:W-:Y:S02]  /*c270*/  IMAD R0, R0, c[0x0][0x208], RZ ;  /* 0x0000820000007a24 */ /* 0x000fe400078e02ff */
[----:B------:R-:W-:Y:S02]  /*c280*/  IMAD.MOV.U32 R6, RZ, RZ, c[0x0][0x208] ;  /* 0x00008200ff067624 */ /* 0x000fe400078e00ff */
[----:B------:R-:W-:Y:S02]  /*c290*/  IMAD R0, R203, c[0x0][0x20c], R0 ;  /* 0x00008300cb007a24 */ /* 0x000fe400078e0200 */
[----:B------:R-:W-:Y:S02]  /*c2a0*/  IMAD.SHL.U32 R4, R2, 0x40, RZ ;  /* 0x0000004002047824 */ /* 0x000fe400078e00ff */
[----:B------:R-:W-:Y:S02]  /*c2b0*/  IMAD.IADD R0, R3, 0x1, R0 ;  /* 0x0000000103007824 */ /* 0x000fe400078e0200 */
[----:B------:R-:W-:Y:S01]  /*c2c0*/  IMAD.MOV.U32 R3, RZ, RZ, c[0x0][0x20c] ;  /* 0x00008300ff037624 */ /* 0x000fe200078e00ff */
[----:B------:R-:W-:Y:S02]  /*c2d0*/  IADD3 R5, P6, R4, R210, RZ ;  /* 0x000000d204057210 */ /* 0x000fe40007fde0ff */
[----:B------:R-:W-:Y:S02]  /*c2e0*/  SHF.L.U64.HI R0, R2, 0x6, R0 ;  /* 0x0000000602007819 */ /* 0x000fe40000010200 */
[C---:B------:R-:W-:Y:S01]  /*c2f0*/  LEA R2, P0, R6.reuse, R4, 0x5 ;  /* 0x0000000406027211 */ /* 0x040fe200078028ff */
[----:B------:R-:W-:Y:S03]  /*c300*/  LDSM.16.M88.4 R32, [R187] ;  /* 0x00000000bb20783b */ /* 0x000fe60000000200 */
[----:B------:R-:W-:Y:S01]  /*c310*/  LEA.HI.X R3, R6, R0, R3, 0x5, P0 ;  /* 0x0000000006037211 */ /* 0x000fe200000f2c03 */
[--C-:B------:R-:W-:Y:S01]  /*c320*/  IMAD.X R6, R0, 0x1, R212.reuse, P6 ;  /* 0x0000000100067824 */ /* 0x100fe200030e06d4 */
[----:B------:R-:W-:Y:S01]  /*c330*/  IADD3 R14, P0, R210, 0x40, RZ ;  /* 0x00000040d20e7810 */ /* 0x000fe20007f1e0ff */
[----:B------:R-:W-:Y:S01]  /*c340*/  ULDC UR4, c[0x0][0x324] ;  /* 0x0000c90000047ab9 */ /* 0x000fe20000000800 */
[----:B------:R-:W1:Y:S01]  /*c350*/  LDSM.16.M88.4 R8, [R180] ;  /* 0x00000000b408783b */ /* 0x000e620000000200 */
[C---:B------:R-:W-:Y:S01]  /*c360*/  LEA R162, P6, R5.reuse, c[0x0][0x1f8], 0x1 ;  /* 0x00007e0005a27a11 */ /* 0x040fe200078c08ff */
[----:B------:R-:W-:Y:S01]  /*c370*/  ULOP3.LUT UR4, URZ, UR4, URZ, 0x33, !UPT ;  /* 0x000000043f047292 */ /* 0x000fe2000f8e333f */
[----:B------:R-:W-:Y:S01]  /*c380*/  IMAD.X R13, RZ, RZ, R212, P0 ;  /* 0x000000ffff0d7224 */ /* 0x000fe200000e06d4 */
[----:B------:R-:W-:Y:S01]  /*c390*/  IADD3 R15, P0, R4, R14, RZ ;  /* 0x0000000e040f7210 */ /* 0x000fe20007f1e0ff */
[----:B------:R-:W2:Y:S01]  /*c3a0*/  LDSM.16.M88.4 R16, [R180+0x800] ;  /* 0x00080000b410783b */ /* 0x000ea20000000200 */
[----:B------:R-:W-:Y:S02]  /*c3b0*/  LEA.HI.X R163, R5, c[0x0][0x1fc], R6, 0x1, P6 ;  /* 0x00007f0005a37a11 */ /* 0x000fe400030f0c06 */
[----:B------:R-:W-:Y:S01]  /*c3c0*/  IADD3 R12, P6, R210, 0x80, RZ ;  /* 0x00000080d20c7810 */ /* 0x000fe20007fde0ff */
[--C-:B------:R-:W-:Y:S01]  /*c3d0*/  IMAD.X R22, R0, 0x1, R13.reuse, P0 ;  /* 0x0000000100167824 */ /* 0x100fe200000e060d */
[----:B------:R-:W3:Y:S01]  /*c3e0*/  LDSM.16.M88.4 R24, [R180+0x1000] ;  /* 0x00100000b418783b */ /* 0x000ee20000000200 */
[C---:B------:R-:W-:Y:S02]  /*c3f0*/  LEA R164, P0, R15.reuse, c[0x0][0x1f8], 0x1 ;  /* 0x00007e000fa47a11 */ /* 0x040fe400078008ff */
[----:B------:R-:W-:Y:S01]  /*c400*/  IMAD.X R20, RZ, RZ, R212, P6 ;  /* 0x000000ffff147224 */ /* 0x000fe200030e06d4 */
[----:B------:R-:W-:Y:S01]  /*c410*/  IADD3 R21, P6, R4, R12, RZ ;  /* 0x0000000c04157210 */ /* 0x000fe20007fde0ff */
[----:B------:R-:W4:Y:S01]  /*c420*/  LDSM.16.M88.4 R136, [R180+0x1800] ;  /* 0x00180000b488783b */ /* 0x000f220000000200 */
[----:B------:R-:W-:Y:S02]  /*c430*/  LEA.HI.X R165, R15, c[0x0][0x1fc], R22, 0x1, P0 ;  /* 0x00007f000fa57a11 */ /* 0x000fe400000f0c16 */
[----:B------:R-:W-:Y:S01]  /*c440*/  IADD3 R22, P0, R2, R14, RZ ;  /* 0x0000000e02167210 */ /* 0x000fe20007f1e0ff */
[--C-:B------:R-:W-:Y:S01]  /*c450*/  IMAD.X R14, R0, 0x1, R20.reuse, P6 ;  /* 0x00000001000e7824 */ /* 0x100fe200030e0614 */
[----:B------:R-:W-:Y:S01]  /*c460*/  LDSM.16.M88.4 R140, [R188] ;  /* 0x00000000bc8c783b */ /* 0x000fe20000000200 */
[C---:B------:R-:W-:Y:S02]  /*c470*/  IADD3 R0, P6, R2.reuse, R12, RZ ;  /* 0x0000000c02007210 */ /* 0x040fe40007fde0ff */
[C---:B------:R-:W-:Y:S01]  /*c480*/  IMAD.X R23, R3.reuse, 0x1, R13, P0 ;  /* 0x0000000103177824 */ /* 0x040fe200000e060d */
[----:B------:R-:W-:Y:S01]  /*c490*/  IADD3 R2, P0, R2, R210, RZ ;  /* 0x000000d202027210 */ /* 0x000fe20007f1e0ff */
[----:B------:R-:W5:Y:S01]  /*c4a0*/  LDSM.16.M88.4 R144, [R191] ;  /* 0x00000000bf90783b */ /* 0x000f620000000200 */
[----:B------:R-:W-:Y:S01]  /*c4b0*/  IMAD.X R20, R3, 0x1, R20, P6 ;  /* 0x0000000103147824 */ /* 0x000fe200030e0614 */
[----:B------:R-:W-:Y:S02]  /*c4c0*/  LEA R160, P6, R21, c[0x0][0x1f8], 0x1 ;  /* 0x00007e0015a07a11 */ /* 0x000fe400078c08ff */
[----:B------:R-:W-:Y:S01]  /*c4d0*/  IMAD.X R3, R3, 0x1, R212, P0 ;  /* 0x0000000103037824 */ /* 0x000fe200000e06d4 */
[----:B------:R-:W3:Y:S01]  /*c4e0*/  LDSM.16.M88.4 R148, [R202] ;  /* 0x00000000ca94783b */ /* 0x000ee20000000200 */
[----:B------:R-:W-:Y:S02]  /*c4f0*/  LEA.HI.X R161, R21, c[0x0][0x1fc], R14, 0x1, P6 ;  /* 0x00007f0015a17a11 */ /* 0x000fe400030f0c0e */
[----:B------:R-:W-:Y:S02]  /*c500*/  LEA R30, P0, R2, c[0x0][0x1f8], 0x1 ;  /* 0x00007e00021e7a11 */ /* 0x000fe400078008ff */
[----:B------:R-:W4:Y:S01]  /*c510*/  LDSM.16.M88.4 R152, [R201] ;  /* 0x00000000c998783b */ /* 0x000f220000000200 */
[----:B------:R-:W-:Y:S02]  /*c520*/  LEA R28, P6, R22, c[0x0][0x1f8], 0x1 ;  /* 0x00007e00161c7a11 */ /* 0x000fe400078c08ff */
[----:B------:R-:W-:Y:S01]  /*c530*/  LEA.HI.X R31, R2, c[0x0][0x1fc], R3, 0x1, P0 ;  /* 0x00007f00021f7a11 */ /* 0x000fe200000f0c03 */
[C---:B-1----:R-:W-:Y:S01]  /*c540*/  HMMA.16816.F32 R4, R32.reuse, R8, RZ ;  /* 0x000000082004723c */ /* 0x042fe200000018ff */
[----:B------:R-:W1:Y:S02]  /*c550*/  LDSM.16.M88.4 R156, [R200] ;  /* 0x00000000c89c783b */ /* 0x000e640000000200 */
[----:B------:R-:W-:Y:S02]  /*c560*/  LEA.HI.X R29, R22, c[0x0][0x1fc], R23, 0x1, P6 ;  /* 0x00007f00161d7a11 */ /* 0x000fe400030f0c17 */
[C---:B------:R-:W-:Y:S01]  /*c570*/  LEA R2, P0, R0.reuse, c[0x0][0x1f8], 0x1 ;  /* 0x00007e0000027a11 */ /* 0x040fe200078008ff */
[----:B------:R-:W-:Y:S01]  /*c580*/  @!PT LDS RZ, [RZ] ;  /* 0x00000000fffff984 */ /* 0x000fe20000000800 */
[----:B------:R-:W-:Y:S01]  /*c590*/  @!PT LDS RZ, [RZ] ;  /* 0x00000000fffff984 */ /* 0x000fe20000000800 */
[----:B------:R-:W-:Y:S01]  /*c5a0*/  @!PT LDS RZ, [RZ] ;  /* 0x00000000fffff984 */ /* 0x000fe20000000800 */
[----:B------:R1:W-:Y:S01]  /*c5b0*/  LDGSTS.E.BYPASS.LTC128B.128 [R205+0x100], [R162.64], !P5 ;  /* 0x00100000a2cd7fae */ /* 0x0003e2000e901d46 */
[C---:B------:R-:W-:Y:S01]  /*c5c0*/  ISETP.GT.AND P6, PT, R203.reuse, R206, PT ;  /* 0x000000cecb00720c */ /* 0x040fe20003fc4270 */
[C---:B------:R-:W-:Y:S01]  /*c5d0*/  HMMA.16816.F32 R8, R32.reuse, R10, RZ ;  /* 0x0000000a2008723c */ /* 0x040fe200000018ff */
[----:B------:R-:W-:Y:S02]  /*c5e0*/  LEA.HI.X R3, R0, c[0x0][0x1fc], R20, 0x1, P0 ;  /* 0x00007f0000037a11 */ /* 0x000fe400000f0c14 */
[----:B------:R4:W-:Y:S05]  /*c5f0*/  LDGSTS.E.BYPASS.LTC128B.128 [R205+0x2100], [R164.64], !P4 ;  /* 0x02100000a4cd7fae */ /* 0x0009ea000e101d46 */
[C---:B--2---:R-:W-:Y:S01]  /*c600*/  HMMA.16816.F32 R12, R32.reuse, R16, RZ ;  /* 0x00000010200c723c */ /* 0x044fe200000018ff */
[----:B------:R1:W-:Y:S03]  /*c610*/  LDGSTS.E.BYPASS.LTC128B.128 [R205+0x4100], [R160.64], !P3 ;  /* 0x04100000a0cd7fae */ /* 0x0003e6000d901d46 */
[----:B------:R-:W-:Y:S02]  /*c620*/  @P6 IMAD.MOV.U32 R127, RZ, RZ, c[0x0][0x1e4] ;  /* 0x00007900ff7f6624 */ /* 0x000fe400078e00ff */
[----:B------:R2:W-:Y:S01]  /*c630*/  LDGSTS.E.BYPASS.LTC128B.128 [R205+0x1100], [R30.64], !P5 ;  /* 0x011000001ecd7fae */ /* 0x0005e2000e901d46 */
[----:B------:R-:W-:Y:S01]  /*c640*/  @P6 IMAD.MOV.U32 R124, RZ, RZ, c[0x0][0x1e0] ;  /* 0x00007800ff7c6624 */ /* 0x000fe200078e00ff */
[C---:B------:R-:W-:Y:S03]  /*c650*/  HMMA.16816.F32 R16, R32.reuse, R18, RZ ;  /* 0x000000122010723c */ /* 0x040fe600000018ff */
[----:B------:R2:W-:Y:S05]  /*c660*/  LDGSTS.E.BYPASS.LTC128B.128 [R205+0x3100], [R28.64], !P4 ;  /* 0x031000001ccd7fae */ /* 0x0005ea000e101d46 */
[C---:B---3--:R-:W-:Y:S01]  /*c670*/  HMMA.16816.F32 R20, R32.reuse, R24, RZ ;  /* 0x000000182014723c */ /* 0x048fe200000018ff */
[----:B------:R3:W-:Y:S05]  /*c680*/  LDGSTS.E.BYPASS.LTC128B.128 [R205+0x5100], [R2.64], !P3 ;  /* 0x0510000002cd7fae */ /* 0x0007ea000d901d46 */
[----:B----4-:R-:W-:Y:S02]  /*c690*/  LDSM.16.M88.4 R164, [R186] ;  /* 0x00000000baa4783b */ /* 0x010fe40000000200 */
[C---:B------:R-:W-:Y:S03]  /*c6a0*/  HMMA.16816.F32 R24, R32.reuse, R26, RZ ;  /* 0x0000001a2018723c */ /* 0x040fe600000018ff */
[----:B------:R-:W0:Y:S05]  /*c6b0*/  LDGDEPBAR ;  /* 0x00000000000079af */ /* 0x000e2a0000000000 */
[----:B-1----:R-:W1:Y:S05]  /*c6c0*/  LDSM.16.M88.4 R160, [R190] ;  /* 0x00000000bea0783b */ /* 0x002e6a0000000200 */
[----:B------:R-:W-:Y:S01]  /*c6d0*/  LDSM.16.M88.4 R168, [R186+0x1800] ;  /* 0x00180000baa8783b */ /* 0x000fe20000000200 */
[C---:B--2---:R-:W-:Y:S04]  /*c6e0*/  HMMA.16816.F32 R28, R32.reuse, R136, RZ ;  /* 0x00000088201c723c */ /* 0x044fe800000018ff */
[----:B------:R-:W-:Y:S01]  /*c6f0*/  LDSM.16.M88.4 R172, [R189] ;  /* 0x00000000bdac783b */ /* 0x000fe20000000200 */
[----:B---3--:R-:W-:Y:S03]  /*c700*/  @P6 IADD3 R2, R203, -0x1, RZ ;  /* 0xffffffffcb026810 */ /* 0x008fe60007ffe0ff */
[----:B------:R-:W-:Y:S01]  /*c710*/  HMMA.16816.F32 R32, R32, R138, RZ ;  /* 0x0000008a2020723c */ /* 0x000fe200000018ff */
[----:B------:R-:W2:Y:S03]  /*c720*/  LDSM.16.M88.4 R136, [R186+0x800] ;  /* 0x00080000ba88783b */ /* 0x000ea60000000200 */
[----:B------:R-:W-:Y:S02]  /*c730*/  @P6 SHF.R.S32.HI R0, RZ, 0x1f, R2 ;  /* 0x0000001fff006819 */ /* 0x000fe40000011402 */
[----:B------:R-:W-:Y:S02]  /*c740*/  LDSM.16.M88.4 R176, [R183] ;  /* 0x00000000b7b0783b */ /* 0x000fe40000000200 */
[C---:B-----5:R-:W-:Y:S05]  /*c750*/  HMMA.16816.F32 R4, R140.reuse, R144, R4 ;  /* 0x000000908c04723c */ /* 0x060fea0000001804 */
        /* <DEDUP_REMOVED lines=171> */
[C---:B------:R-:W-:Y:S01]  /*d210*/  @P6 LEA R138, P0, R0.reuse, c[0x0][0x1c8], 0x1 ;  /* 0x00007200008a6a11 */ /* 0x040fe200078008ff */
        /* <DEDUP_REMOVED lines=16> */
[----:B---3--:R-:W-:Y:S02]  /*d320*/  IMAD.IADD R2, R137, 0x1, R3 ;  /* 0x0000000189027824 */ /* 0x008fe400078e0203 */
        /* <DEDUP_REMOVED lines=15> */
.L_x_465:
[----:B------:R-:W-:Y:S04]  /*d420*/  MOV R138, c[0x0][0x32c] ;  /* 0x0000cb00008a7a02 */ /* 0x000fe80000000f00 */
[----:B------:R-:W-:Y:S11]  /*d430*/  ISETP.NE.AND P0, PT, R138, 0x1, PT ;  /* 0x000000018a00780c */ /* 0x000ff60003f05270 */
[----:B------:R-:W-:Y:S02]  /*d440*/  @!UPT UIADD3 URZ, URZ, URZ, URZ ;  /* 0x0000003f3f3ff290 */ /* 0x000fe4000fffe03f */
[----:B------:R-:W-:Y:S05]  /*d450*/  @P0 IMAD.HI.U32 R138, R3, c[0x0][0x330], RZ ;  /* 0x0000cc00038a0a27 */ /* 0x000fea00078e00ff */
[----:B------:R-:W-:Y:S02]  /*d460*/  @P0 SHF.R.U32.HI R3, RZ, c[0x0][0x334], R138 ;  /* 0x0000cd00ff030a19 */ /* 0x000fe4000001168a */
.L_x_466:
[----:B------:R-:W-:Y:S05]  /*d470*/  BSYNC B0 ;  /* 0x0000000000007941 */ /* 0x000fea0003800000 */
.L_x_464:
[----:B------:R-:W-:Y:S04]  /*d480*/  IMAD R3, R3, c[0x0][0x32c], -R124 ;  /* 0x0000cb0003037a24 */ /* 0x000fe800078e0a7c */
[----:B------:R-:W-:Y:S05]  /*d490*/  IMAD.IADD R3, R3, 0x1, -R224 ;  /* 0x0000000103037824 */ /* 0x000fea00078e0ae0 */
[----:B------:R-:W-:Y:S02]  /*d4a0*/  IADD3 R138, R3, c[0x0][0x32c], RZ ;  /* 0x0000cb00038a7a10 */ /* 0x000fe40007ffe0ff */
[----:B------:R-:W-:Y:S02]  /*d4b0*/  IMNMX R0, R0, R3, !PT ;  /* 0x0000000300007217 */ /* 0x000fe40007800200 */
[----:B------:R-:W-:Y:S02]  /*d4c0*/  IMNMX R2, R2, R138, PT ;  /* 0x0000008a02027217 */ /* 0x000fe40003800200 */
.L_x_463:
        /* <DEDUP_REMOVED lines=66> */
.L_x_469:
[----:B------:R-:W-:Y:S04]  /*d8f0*/  MOV R4, c[0x0][0x32c] ;  /* 0x0000cb0000047a02 */ /* 0x000fe80000000f00 */
[----:B------:R-:W-:Y:S11]  /*d900*/  ISETP.NE.AND P0, PT, R4, 0x1, PT ;  /* 0x000000010400780c */ /* 0x000ff60003f05270 */
[----:B------:R-:W-:Y:S02]  /*d910*/  @!UPT UIADD3 URZ, URZ, URZ, URZ ;  /* 0x0000003f3f3ff290 */ /* 0x000fe4000fffe03f */
[----:B------:R-:W-:Y:S05]  /*d920*/  @P0 IMAD.HI.U32 R4, R3, c[0x0][0x330], RZ ;  /* 0x0000cc0003040a27 */ /* 0x000fea00078e00ff */
[----:B------:R-:W-:Y:S02]  /*d930*/  @P0 SHF.R.U32.HI R3, RZ, c[0x0][0x334], R4 ;  /* 0x0000cd00ff030a19 */ /* 0x000fe40000011604 */
.L_x_470:
[----:B------:R-:W-:Y:S05]  /*d940*/  BSYNC B0 ;  /* 0x0000000000007941 */ /* 0x000fea0003800000 */
.L_x_468:
[----:B------:R-:W-:Y:S04]  /*d950*/  IMAD R124, R3, c[0x0][0x32c], -R124 ;  /* 0x0000cb00037c7a24 */ /* 0x000fe800078e0a7c */
[----:B------:R-:W-:Y:S05]  /*d960*/  IMAD.IADD R3, R124, 0x1, -R224 ;  /* 0x000000017c037824 */ /* 0x000fea00078e0ae0 */
[----:B------:R-:W-:Y:S02]  /*d970*/  IADD3 R4, R3, c[0x0][0x32c], RZ ;  /* 0x0000cb0003047a10 */ /* 0x000fe40007ffe0ff */
[----:B------:R-:W-:Y:S02]  /*d980*/  IMNMX R0, R0, R3, !PT ;  /* 0x0000000300007217 */ /* 0x000fe40007800200 */
[----:B------:R-:W-:Y:S02]  /*d990*/  IMNMX R2, R2, R4, PT ;  /* 0x0000000402027217 */ /* 0x000fe40003800200 */
.L_x_467:
        /* <DEDUP_REMOVED lines=76> */
[----:B------:R-:W-:Y:S02]  /*de60*/  ISETP.LT.OR P0, PT, R2, 0x39, P0 ;  /* 0x000000390200780c */ /* 0x000fe40000701670 */
[----:B------:R-:W-:Y:S02]  /*de70*/  FMNMX.FTZ R0, R157, R10, !PT ;  /* 0x0000000a9d007209 */ /* 0x000fe40007810000 */
[----:B------:R-:W-:Y:S02]  /*de80*/  FSEL R158, R34, -INF , !P0 ;  /* 0xff800000229e7808 */ /* 0x000fe40004000000 */
[----:B------:R-:W-:Y:S02]  /*de90*/  ISETP.LT.OR P6, PT, R2, 0x3a, P6 ;  /* 0x0000003a0200780c */ /* 0x000fe400037c1670 */
[----:B------:R-:W-:Y:S02]  /*dea0*/  FMNMX.FTZ R0, R159, R0, !PT ;  /* 0x000000009f007209 */ /* 0x000fe40007810000 */
[----:B------:R-:W-:Y:S02]  /*deb0*/  FSEL R12, R35, -INF , !P6 ;  /* 0xff800000230c7808 */ /* 0x000fe40007000000 */
[----:B------:R-:W-:Y:S04]  /*dec0*/  FMNMX.FTZ R0, R158, R0, !PT ;  /* 0x000000009e007209 */ /* 0x000fe80007810000 */
        /* <DEDUP_REMOVED lines=12> */
[----:B------:R2:W-:Y:S01]  /*df90*/  MUFU.EX2 R178, R0 ;  /* 0x0000000000b27308 */ /* 0x0005e20000000800 */
[--C-:B------:R-:W-:Y:S09]  /*dfa0*/  FFMA.FTZ R9, R9, c[0x0][0x2d0], -R13.reuse ;  /* 0x0000b40009097a23 */ /* 0x100ff2000001080d */
[----:B------:R3:W-:Y:S01]  /*dfb0*/  MUFU.EX2 R177, R15 ;  /* 0x0000000f00b17308 */ /* 0x0007e20000000800 */
[----:B-1----:R-:W-:Y:S09]  /*dfc0*/  FMNMX.FTZ R3, R2, R3, !PT ;  /* 0x0000000302037209 */ /* 0x002ff20007810000 */
[----:B------:R-:W-:Y:S01]  /*dfd0*/  MUFU.EX2 R179, R9 ;  /* 0x0000000900b37308 */ /* 0x000fe20000000800 */
[--C-:B--2---:R-:W-:Y:S09]  /*dfe0*/  FFMA.FTZ R0, R139, c[0x0][0x2d0], -R13.reuse ;  /* 0x0000b4008b007a23 */ /* 0x104ff2000001080d */
[----:B------:R1:W2:Y:S01]  /*dff0*/  MUFU.EX2 R213, R0 ;  /* 0x0000000000d57308 */ /* 0x0002a20000000800 */
[--C-:B---3--:R-:W-:Y:S09]  /*e000*/  FFMA.FTZ R15, R141, c[0x0][0x2d0], -R13.reuse ;  /* 0x0000b4008d0f7a23 */ /* 0x108ff2000001080d */
[----:B------:R3:W-:Y:S01]  /*e010*/  MUFU.EX2 R176, R15 ;  /* 0x0000000f00b07308 */ /* 0x0007e20000000800 */
[--C-:B-1----:R-:W-:Y:S01]  /*e020*/  FFMA.FTZ R0, R8, c[0x0][0x2d0], -R13.reuse ;  /* 0x0000b40008007a23 */ /* 0x102fe2000001080d */
[----:B--2---:R-:W-:Y:S01]  /*e030*/  F2FP.PACK_AB R16, R213, R178 ;  /* 0x000000b2d510723e */ /* 0x004fe200000000ff */
[C---:B------:R-:W-:Y:S07]  /*e040*/  FMUL.FTZ R8, R3.reuse, c[0x0][0x2d0] ;  /* 0x0000b40003087a20 */ /* 0x040fee0000410000 */
[----:B------:R1:W2:Y:S01]  /*e050*/  MUFU.EX2 R204, R0 ;  /* 0x0000000000cc7308 */ /* 0x0002a20000000800 */
[----:B---3--:R-:W-:Y:S09]  /*e060*/  FFMA.FTZ R15, R142, c[0x0][0x2d0], -R13 ;  /* 0x0000b4008e0f7a23 */ /* 0x008ff2000001080d */
[----:B------:R3:W-:Y:S01]  /*e070*/  MUFU.EX2 R175, R15 ;  /* 0x0000000f00af7308 */ /* 0x0007e20000000800 */
        /* <DEDUP_REMOVED lines=8> */
[--C-:B------:R-:W-:Y:S02]  /*e100*/  FFMA.FTZ R4, R4, c[0x0][0x2d0], -R14.reuse ;  /* 0x0000b40004047a23 */ /* 0x100fe4000001080e */
[--C-:B---3--:R-:W-:Y:S02]  /*e110*/  FFMA.FTZ R15, R143, c[0x0][0x2d0], -R13.reuse ;  /* 0x0000b4008f0f7a23 */ /* 0x108fe4000001080d */
[----:B------:R-:W-:Y:S05]  /*e120*/  LDSM.16.MT88.4 R140, [R185+0x2800] ;  /* 0x00280000b98c783b */ /* 0x000fea0000004200 */
        /* <DEDUP_REMOVED lines=22> */
[----:B------:R1:W3:Y:S01]  /*e290*/  MUFU.EX2 R165, R0 ;  /* 0x0000000000a57308 */ /* 0x0002e20000000800 */
[C---:B------:R-:W-:Y:S02]  /*e2a0*/  FMUL.FTZ R121, R2.reuse, R121 ;  /* 0x0000007902797220 */ /* 0x040fe40000410000 */
[----:B------:R-:W-:Y:S02]  /*e2b0*/  FMUL.FTZ R36, R2, R36 ;  /* 0x0000002402247220 */ /* 0x000fe40000410000 */
[----:B--2---:R-:W-:Y:S02]  /*e2c0*/  FFMA.FTZ R15, R32, c[0x0][0x2d0], -R14 ;  /* 0x0000b400200f7a23 */ /* 0x004fe4000001080e */
[C---:B------:R-:W-:Y:S02]  /*e2d0*/  FMUL.FTZ R37, R2.reuse, R37 ;  /* 0x0000002502257220 */ /* 0x040fe40000410000 */
[C---:B------:R-:W-:Y:S01]  /*e2e0*/  FMUL.FTZ R40, R2.reuse, R40 ;  /* 0x0000002802287220 */ /* 0x040fe20000410000 */
[----:B------:R2:W-:Y:S01]  /*e2f0*/  MUFU.EX2 R156, R15 ;  /* 0x0000000f009c7308 */ /* 0x0005e20000000800 */
        /* <DEDUP_REMOVED lines=9> */
[----:B---3--:R-:W-:Y:S01]  /*e390*/  F2FP.PACK_AB R19, R164, R165 ;  /* 0x000000a5a413723e */ /* 0x008fe200000000ff */
[----:B------:R-:W-:Y:S01]  /*e3a0*/  FMUL.FTZ R57, R2, R57 ;  /* 0x0000003902397220 */ /* 0x000fe20000410000 */
[----:B------:R-:W-:Y:S01]  /*e3b0*/  ISETP.GT.AND P0, PT, R203, R206, PT ;  /* 0x000000cecb00720c */ /* 0x000fe20003f04270 */
[----:B------:R-:W-:Y:S02]  /*e3c0*/  FADD.FTZ R0, -R0, R126 ;  /* 0x0000007e00007221 */ /* 0x000fe40000010100 */
[----:B------:R-:W-:Y:S02]  /*e3d0*/  FMUL.FTZ R60, R2, R60 ;  /* 0x0000003c023c7220 */ /* 0x000fe40000410000 */
[----:B------:R-:W-:Y:S02]  /*e3e0*/  FMUL.FTZ R0, R0, c[0x0][0x2d0] ;  /* 0x0000b40000007a20 */ /* 0x000fe40000410000 */
[--C-:B--2---:R-:W-:Y:S02]  /*e3f0*/  FFMA.FTZ R15, R33, c[0x0][0x2d0], -R14.reuse ;  /* 0x0000b400210f7a23 */ /* 0x104fe4000001080e */
[----:B------:R-:W-:Y:S01]  /*e400*/  LDSM.16.MT88.4 R32, [R182+0x800] ;  /* 0x00080000b620783b */ /* 0x000fe20000004200 */
[C---:B------:R-:W-:Y:S01]  /*e410*/  FMUL.FTZ R61, R2.reuse, R61 ;  /* 0x0000003d023d7220 */ /* 0x040fe20000410000 */
[----:B------:R-:W1:Y:S01]  /*e420*/  MUFU.EX2 R0, R0 ;  /* 0x0000000000007308 */ /* 0x000e620000000800 */
[C---:B------:R-:W-:Y:S02]  /*e430*/  FMUL.FTZ R64, R2.reuse, R64 ;  /* 0x0000004002407220 */ /* 0x040fe40000410000 */
[C---:B------:R-:W-:Y:S02]  /*e440*/  FMUL.FTZ R65, R2.reuse, R65 ;  /* 0x0000004102417220 */ /* 0x040fe40000410000 */
[C---:B------:R-:W-:Y:S02]  /*e450*/  FMUL.FTZ R68, R2.reuse, R68 ;  /* 0x0000004402447220 */ /* 0x040fe40000410000 */
[C---:B------:R-:W-:Y:S02]  /*e460*/  FMUL.FTZ R69, R2.reuse, R69 ;  /* 0x0000004502457220 */ /* 0x040fe40000410000 */
[C---:B------:R-:W-:Y:S01]  /*e470*/  FMUL.FTZ R72, R2.reuse, R72 ;  /* 0x0000004802487220 */ /* 0x040fe20000410000 */
[----:B------:R2:W3:Y:S01]  /*e480*/  MUFU.EX2 R155, R15 ;  /* 0x0000000f009b7308 */ /* 0x0004e20000000800 */
        /* <DEDUP_REMOVED lines=14> */
[C---:B------:R-:W-:Y:S02]  /*e570*/  FMUL.FTZ R102, R0.reuse, R102 ;  /* 0x0000006600667220 */ /* 0x040fe40000410000 */
[C---:B------:R-:W-:Y:S01]  /*e580*/  FMUL.FTZ R103, R0.reuse, R103 ;  /* 0x0000006700677220 */ /* 0x040fe20000410000 */
[C---:B------:R-:W-:Y:S03]  /*e590*/  HMMA.16816.F32 R8, R16.reuse, R22, R8 ;  /* 0x000000161008723c */ /* 0x040fe60000001808 */
[----:B------:R-:W1:Y:S01]  /*e5a0*/  LDSM.16.MT88.4 R20, [R184] ;  /* 0x00000000b814783b */ /* 0x000e620000004200 */
[C---:B------:R-:W-:Y:S02]  /*e5b0*/  FMUL.FTZ R106, R0.reuse, R106 ;  /* 0x0000006a006a7220 */ /* 0x040fe40000410000 */
[C---:B------:R-:W-:Y:S02]  /*e5c0*/  FMUL.FTZ R107, R0.reuse, R107 ;  /* 0x0000006b006b7220 */ /* 0x040fe40000410000 */
[C---:B------:R-:W-:Y:S04]  /*e5d0*/  HMMA.16816.F32 R100, R16.reuse, R24, R100 ;  /* 0x000000181064723c */ /* 0x040fe80000001864 */
[C---:B------:R-:W-:Y:S02]  /*e5e0*/  FMUL.FTZ R110, R0.reuse, R110 ;  /* 0x0000006e006e7220 */ /* 0x040fe40000410000 */
[C---:B------:R-:W-:Y:S02]  /*e5f0*/  FMUL.FTZ R111, R0.reuse, R111 ;  /* 0x0000006f006f7220 */ /* 0x040fe40000410000 */
[C---:B------:R-:W-:Y:S01]  /*e600*/  HMMA.16816.F32 R104, R16.reuse, R26, R104 ;  /* 0x0000001a1068723c */ /* 0x040fe20000001868 */
[----:B------:R-:W4:Y:S03]  /*e610*/  LDSM.16.MT88.4 R24, [R181+0x2000] ;  /* 0x00200000b518783b */ /* 0x000f260000004200 */
[C---:B------:R-:W-:Y:S02]  /*e620*/  FMUL.FTZ R114, R0.reuse, R114 ;  /* 0x0000007200727220 */ /* 0x040fe40000410000 */
[C---:B------:R-:W-:Y:S02]  /*e630*/  FMUL.FTZ R115, R0.reuse, R115 ;  /* 0x0000007300737220 */ /* 0x040fe40000410000 */
[C---:B------:R-:W-:Y:S04]  /*e640*/  HMMA.16816.F32 R108, R16.reuse, R28, R108 ;  /* 0x0000001c106c723c */ /* 0x040fe8000000186c */
[C---:B------:R-:W-:Y:S02]  /*e650*/  FMUL.FTZ R118, R0.reuse, R118 ;  /* 0x0000007600767220 */ /* 0x040fe40000410000 */
[C---:B------:R-:W-:Y:S02]  /*e660*/  FMUL.FTZ R119, R0.reuse, R119 ;  /* 0x0000007700777220 */ /* 0x040fe40000410000 */
[C---:B------:R-:W-:Y:S01]  /*e670*/  HMMA.16816.F32 R112, R16.reuse, R30, R112 ;  /* 0x0000001e1070723c */ /* 0x040fe20000001870 */
[----:B------:R-:W5:Y:S03]  /*e680*/  LDSM.16.MT88.4 R28, [R182+0x2000] ;  /* 0x00200000b61c783b */ /* 0x000f660000004200 */
        /* <DEDUP_REMOVED lines=18> */
[C---:B-----5:R-:W-:Y:S04]  /*e7b0*/  HMMA.16816.F32 R44, R16.reuse, R28, R44 ;  /* 0x0000001c102c723c */ /* 0x060fe8000000182c */
[C---:B------:R-:W-:Y:S02]  /*e7c0*/  FMUL.FTZ R58, R0.reuse, R58 ;  /* 0x0000003a003a7220 */ /* 0x040fe40000410000 */
[C---:B------:R-:W-:Y:S02]  /*e7d0*/  FMUL.FTZ R59, R0.reuse, R59 ;  /* 0x0000003b003b7220 */ /* 0x040fe40000410000 */
[C---:B------:R-:W-:Y:S01]  /*e7e0*/  HMMA.16816.F32 R48, R16.reuse, R30, R48 ;  /* 0x0000001e1030723c */ /* 0x040fe20000001830 */
[----:B------:R-:W5:Y:S03]  /*e7f0*/  LDSM.16.MT88.4 R28, [R181+0x4000] ;  /* 0x00400000b51c783b */ /* 0x000f660000004200 */
[C---:B------:R-:W-:Y:S02]  /*e800*/  FMUL.FTZ R62, R0.reuse, R62 ;  /* 0x0000003e003e7220 */ /* 0x040fe40000410000 */
[C---:B------:R-:W-:Y:S02]  /*e810*/  FMUL.FTZ R63, R0.reuse, R63 ;  /* 0x0000003f003f7220 */ /* 0x040fe40000410000 */
[--C-:B--2---:R-:W-:Y:S01]  /*e820*/  FFMA.FTZ R15, R127, c[0x0][0x2d0], -R14.reuse ;  /* 0x0000b4007f0f7a23 */ /* 0x104fe2000001080e */
[C---:B-1----:R-:W-:Y:S03]  /*e830*/  HMMA.16816.F32 R52, R16.reuse, R20, R52 ;  /* 0x000000141034723c */ /* 0x042fe60000001834 */
[C---:B------:R-:W-:Y:S01]  /*e840*/  FMUL.FTZ R66, R0.reuse, R66 ;  /* 0x0000004200427220 */ /* 0x040fe20000410000 */
[----:B------:R1:W-:Y:S01]  /*e850*/  MUFU.EX2 R154, R15 ;  /* 0x0000000f009a7308 */ /* 0x0003e20000000800 */
[C---:B------:R-:W-:Y:S02]  /*e860*/  FMUL.FTZ R67, R0.reuse, R67 ;  /* 0x0000004300437220 */ /* 0x040fe40000410000 */
[C---:B------:R-:W-:Y:S01]  /*e870*/  FMUL.FTZ R70, R0.reuse, R70 ;  /* 0x0000004600467220 */ /* 0x040fe20000410000 */
[C---:B------:R-:W-:Y:S01]  /*e880*/  HMMA.16816.F32 R56, R16.reuse, R22, R56 ;  /* 0x000000161038723c */ /* 0x040fe20000001838 */
[----:B------:R-:W2:Y:S03]  /*e890*/  LDSM.16.MT88.4 R20, [R182+0x4000] ;  /* 0x00400000b614783b */ /* 0x000ea60000004200 */
[C---:B------:R-:W-:Y:S02]  /*e8a0*/  FMUL.FTZ R71, R0.reuse, R71 ;  /* 0x0000004700477220 */ /* 0x040fe40000410000 */
[C---:B------:R-:W-:Y:S02]  /*e8b0*/  FMUL.FTZ R74, R0.reuse, R74 ;  /* 0x0000004a004a7220 */ /* 0x040fe40000410000 */
[C---:B----4-:R-:W-:Y:S04]  /*e8c0*/  HMMA.16816.F32 R60, R16.reuse, R24, R60 ;  /* 0x00000018103c723c */ /* 0x050fe8000000183c */
[C---:B------:R-:W-:Y:S02]  /*e8d0*/  FMUL.FTZ R75, R0.reuse, R75 ;  /* 0x0000004b004b7220 */ /* 0x040fe40000410000 */
[----:B------:R-:W-:Y:S02]  /*e8e0*/  FMUL.FTZ R78, R0, R78 ;  /* 0x0000004e004e7220 */ /* 0x000fe40000410000 */
[C---:B------:R-:W-:Y:S01]  /*e8f0*/  HMMA.16816.F32 R64, R16.reuse, R26, R64 ;  /* 0x0000001a1040723c */ /* 0x040fe20000001840 */
[----:B------:R-:W4:Y:S03]  /*e900*/  LDSM.16.MT88.4 R24, [R185+0x4000] ;  /* 0x00400000b918783b */ /* 0x000f260000004200 */
[--C-:B-1----:R-:W-:Y:S02]  /*e910*/  FFMA.FTZ R15, R136, c[0x0][0x2d0], -R14.reuse ;  /* 0x0000b400880f7a23 */ /* 0x102fe4000001080e */
[C---:B------:R-:W-:Y:S02]  /*e920*/  FMUL.FTZ R79, R0.reuse, R79 ;  /* 0x0000004f004f7220 */ /* 0x040fe40000410000 */
[C---:B-----5:R-:W-:Y:S01]  /*e930*/  HMMA.16816.F32 R68, R16.reuse, R28, R68 ;  /* 0x0000001c1044723c */ /* 0x060fe20000001844 */
[----:B------:R-:W-:Y:S01]  /*e940*/  LDSM.16.MT88.4 R136, [R182+0x2800] ;  /* 0x00280000b688783b */ /* 0x000fe20000004200 */
[----:B------:R1:W5:Y:S02]  /*e950*/  MUFU.EX2 R153, R15 ;  /* 0x0000000f00997308 */ /* 0x0003640000000800 */
[C---:B------:R-:W-:Y:S02]  /*e960*/  FMUL.FTZ R82, R0.reuse, R82 ;  /* 0x0000005200527220 */ /* 0x040fe40000410000 */
[C---:B------:R-:W-:Y:S02]  /*e970*/  FMUL.FTZ R83, R0.reuse, R83 ;  /* 0x0000005300537220 */ /* 0x040fe40000410000 */
[C---:B------:R-:W-:Y:S01]  /*e980*/  HMMA.16816.F32 R72, R16.reuse, R30, R72 ;  /* 0x0000001e1048723c */ /* 0x040fe20000001848 */
[----:B------:R-:W3:Y:S03]  /*e990*/  LDSM.16.MT88.4 R28, [R184+0x4000] ;  /* 0x00400000b81c783b */ /* 0x000ee60000004200 */
[C---:B------:R-:W-:Y:S02]  /*e9a0*/  FMUL.FTZ R86, R0.reuse, R86 ;  /* 0x0000005600567220 */ /* 0x040fe40000410000 */
[----:B------:R-:W-:Y:S02]  /*e9b0*/  FMUL.FTZ R87, R0, R87 ;  /* 0x0000005700577220 */ /* 0x000fe40000410000 */
[C---:B------:R-:W-:Y:S01]  /*e9c0*/  FMUL.FTZ R88, R2.reuse, R88 ;  /* 0x0000005802587220 */ /* 0x040fe20000410000 */
[C---:B--2---:R-:W-:Y:S03]  /*e9d0*/  HMMA.16816.F32 R76, R16.reuse, R20, R76 ;  /* 0x00000014104c723c */ /* 0x044fe6000000184c */
[----:B------:R-:W-:Y:S02]  /*e9e0*/  FMUL.FTZ R89, R2, R89 ;  /* 0x0000005902597220 */ /* 0x000fe40000410000 */
[C---:B------:R-:W-:Y:S02]  /*e9f0*/  FMUL.FTZ R90, R0.reuse, R90 ;  /* 0x0000005a005a7220 */ /* 0x040fe40000410000 */
[----:B------:R-:W-:Y:S01]  /*ea00*/  FMUL.FTZ R91, R0, R91 ;  /* 0x0000005b005b7220 */ /* 0x000fe20000410000 */
[C---:B------:R-:W-:Y:S01]  /*ea10*/  HMMA.16816.F32 R80, R16.reuse, R22, R80 ;  /* 0x000000161050723c */ /* 0x040fe20000001850 */
[----:B------:R-:W2:Y:S03]  /*ea20*/  LDSM.16.MT88.4 R20, [R181+0x800] ;  /* 0x00080000b514783b */ /* 0x000ea60000004200 */
[--C-:B-1----:R-:W-:Y:S02]  /*ea30*/  FFMA.FTZ R15, R147, c[0x0][0x2d0], -R13.reuse ;  /* 0x0000b400930f7a23 */ /* 0x102fe4000001080d */
[C---:B------:R-:W-:Y:S02]  /*ea40*/  FMUL.FTZ R92, R2.reuse, R92 ;  /* 0x0000005c025c7220 */ /* 0x040fe40000410000 */
[C---:B----4-:R-:W-:Y:S01]  /*ea50*/  HMMA.16816.F32 R84, R16.reuse, R24, R84 ;  /* 0x000000181054723c */ /* 0x050fe20000001854 */
[----:B------:R1:W-:Y:S03]  /*ea60*/  MUFU.EX2 R173, R15 ;  /* 0x0000000f00ad7308 */ /* 0x0003e60000000800 */
[----:B------:R-:W-:Y:S02]  /*ea70*/  FMUL.FTZ R93, R2, R93 ;  /* 0x0000005d025d7220 */ /* 0x000fe40000410000 */
[C---:B------:R-:W-:Y:S02]  /*ea80*/  FMUL.FTZ R94, R0.reuse, R94 ;  /* 0x0000005e005e7220 */ /* 0x040fe40000410000 */
[C---:B------:R-:W-:Y:S01]  /*ea90*/  HMMA.16816.F32 R88, R16.reuse, R26, R88 ;  /* 0x0000001a1058723c */ /* 0x040fe20000001858 */
[----:B------:R-:W4:Y:S03]  /*eaa0*/  LDSM.16.MT88.4 R24, [R185+0x800] ;  /* 0x00080000b918783b */ /* 0x000f260000004200 */
[----:B------:R-:W-:Y:S02]  /*eab0*/  FMUL.FTZ R95, R0, R95 ;  /* 0x0000005f005f7220 */ /* 0x000fe40000410000 */
[C---:B------:R-:W-:Y:S02]  /*eac0*/  FMUL.FTZ R96, R2.reuse, R96 ;  /* 0x0000006002607220 */ /* 0x040fe40000410000 */
[----:B------:R-:W-:Y:S03]  /*ead0*/  FMUL.FTZ R97, R2, R97 ;  /* 0x0000006102617220 */ /* 0x000fe60000410000 */
[C---:B---3--:R-:W-:Y:S03]  /*eae0*/  HMMA.16816.F32 R92, R16.reuse, R28, R92 ;  /* 0x0000001c105c723c */ /* 0x048fe6000000185c */
[C---:B------:R-:W-:Y:S02]  /*eaf0*/  FMUL.FTZ R98, R0.reuse, R98 ;  /* 0x0000006200627220 */ /* 0x040fe40000410000 */
[----:B------:R-:W-:Y:S02]  /*eb00*/  FMUL.FTZ R99, R0, R99 ;  /* 0x0000006300637220 */ /* 0x000fe40000410000 */
[--C-:B-1----:R-:W-:Y:S04]  /*eb10*/  FFMA.FTZ R15, R148, c[0x0][0x2d0], -R13.reuse ;  /* 0x0000b400940f7a23 */ /* 0x102fe8000001080d */
[----:B------:R1:W3:Y:S01]  /*eb20*/  MUFU.EX2 R172, R15 ;  /* 0x0000000f00ac7308 */ /* 0x0002e20000000800 */
[----:B------:R-:W-:Y:S01]  /*eb30*/  HMMA.16816.F32 R96, R16, R30, R96 ;  /* 0x0000001e1060723c */ /* 0x000fe20000001860 */
[----:B------:R-:W-:Y:S06]  /*eb40*/  LDSM.16.MT88.4 R28, [R182+0x4800] ;  /* 0x00480000b61c783b */ /* 0x000fec0000004200 */
[----:B------:R-:W-:Y:S02]  /*eb50*/  F2FP.PACK_AB R16, R176, R177 ;  /* 0x000000b1b010723e */ /* 0x000fe400000000ff */
[----:B------:R-:W-:Y:S03]  /*eb60*/  F2FP.PACK_AB R18, R174, R175 ;  /* 0x000000afae12723e */ /* 0x000fe600000000ff */
[----:B------:R-:W-:Y:S02]  /*eb70*/  F2FP.PACK_AB R17, R155, R156 ;  /* 0x0000009c9b11723e */ /* 0x000fe400000000ff */
[----:B-----5:R-:W-:Y:S07]  /*eb80*/  F2FP.PACK_AB R19, R153, R154 ;  /* 0x0000009a9913723e */ /* 0x020fee00000000ff */
[C---:B--2---:R-:W-:Y:S03]  /*eb90*/  HMMA.16816.F32 R4, R16.reuse, R20, R4 ;  /* 0x000000141004723c */ /* 0x044fe60000001804 */
[--C-:B-1----:R-:W-:Y:S04]  /*eba0*/  FFMA.FTZ R15, R150, c[0x0][0x2d0], -R13.reuse ;  /* 0x0000b400960f7a23 */ /* 0x102fe8000001080d */
[----:B------:R1:W-:Y:S01]  /*ebb0*/  MUFU.EX2 R171, R15 ;  /* 0x0000000f00ab7308 */ /* 0x0003e20000000800 */
[C---:B------:R-:W-:Y:S01]  /*ebc0*/  HMMA.16816.F32 R8, R16.reuse, R22, R8 ;  /* 0x000000161008723c */ /* 0x040fe20000001808 */
[----:B------:R-:W2:Y:S07]  /*ebd0*/  LDSM.16.MT88.4 R20, [R184+0x2800] ;  /* 0x00280000b814783b */ /* 0x000eae0000004200 */
[C---:B------:R-:W-:Y:S08]  /*ebe0*/  HMMA.16816.F32 R100, R16.reuse, R32, R100 ;  /* 0x000000201064723c */ /* 0x040ff00000001864 */
[C---:B------:R-:W-:Y:S01]  /*ebf0*/  HMMA.16816.F32 R104, R16.reuse, R34, R104 ;  /* 0x000000221068723c */ /* 0x040fe20000001868 */
[----:B------:R-:W-:Y:S03]  /*ec00*/  LDSM.16.MT88.4 R32, [R185+0x4800] ;  /* 0x00480000b920783b */ /* 0x000fe60000004200 */
[--C-:B-1----:R-:W-:Y:S04]  /*ec10*/  FFMA.FTZ R15, R151, c[0x0][0x2d0], -R13.reuse ;  /* 0x0000b400970f7a23 */ /* 0x102fe8000001080d */
[C---:B----4-:R-:W-:Y:S01]  /*ec20*/  HMMA.16816.F32 R108, R16.reuse, R24, R108 ;  /* 0x00000018106c723c */ /* 0x050fe2000000186c */
[----:B------:R1:W4:Y:S07]  /*ec30*/  MUFU.EX2 R170, R15 ;  /* 0x0000000f00aa7308 */ /* 0x00032e0000000800 */
[C---:B------:R-:W-:Y:S01]  /*ec40*/  HMMA.16816.F32 R112, R16.reuse, R26, R112 ;  /* 0x0000001a1070723c */ /* 0x040fe20000001870 */
[----:B------:R-:W5:Y:S07]  /*ec50*/  LDSM.16.MT88.4 R24, [R181+0x4800] ;  /* 0x00480000b518783b */ /* 0x000f6e0000004200 */
[C---:B------:R-:W-:Y:S08]  /*ec60*/  HMMA.16816.F32 R116, R16.reuse, R128, R116 ;  /* 0x000000801074723c */ /* 0x040ff00000001874 */
[C---:B------:R-:W-:Y:S01]  /*ec70*/  HMMA.16816.F32 R120, R16.reuse, R130, R120 ;  /* 0x000000821078723c */ /* 0x040fe20000001878 */
[----:B------:R-:W-:Y:S03]  /*ec80*/  LDSM.16.MT88.4 R128, [R182+0x1000] ;  /* 0x00100000b680783b */ /* 0x000fe60000004200 */
[--C-:B-1----:R-:W-:Y:S04]  /*ec90*/  FFMA.FTZ R15, R144, c[0x0][0x2d0], -R14.reuse ;  /* 0x0000b400900f7a23 */ /* 0x102fe8000001080e */
[C---:B------:R-:W-:Y:S01]  /*eca0*/  HMMA.16816.F32 R36, R16.reuse, R132, R36 ;  /* 0x000000841024723c */ /* 0x040fe20000001824 */
[----:B------:R1:W-:Y:S07]  /*ecb0*/  MUFU.EX2 R152, R15 ;  /* 0x0000000f00987308 */ /* 0x0003ee0000000800 */
[C---:B------:R-:W-:Y:S01]  /*ecc0*/  HMMA.16816.F32 R40, R16.reuse, R134, R40 ;  /* 0x000000861028723c */ /* 0x040fe20000001828 */
[----:B------:R-:W-:Y:S07]  /*ecd0*/  LDSM.16.MT88.4 R132, [R184+0x1000] ;  /* 0x00100000b884783b */ /* 0x000fee0000004200 */
[C---:B------:R-:W-:Y:S08]  /*ece0*/  HMMA.16816.F32 R44, R16.reuse, R136, R44 ;  /* 0x00000088102c723c */ /* 0x040ff0000000182c */
[C---:B------:R-:W-:Y:S01]  /*ecf0*/  HMMA.16816.F32 R48, R16.reuse, R138, R48 ;  /* 0x0000008a1030723c */ /* 0x040fe20000001830 */
[----:B------:R-:W-:Y:S03]  /*ed00*/  LDSM.16.MT88.4 R136, [R182+0x3000] ;  /* 0x00300000b688783b */ /* 0x000fe60000004200 */
[--C-:B-1----:R-:W-:Y:S04]  /*ed10*/  FFMA.FTZ R15, R146, c[0x0][0x2d0], -R14.reuse ;  /* 0x0000b400920f7a23 */ /* 0x102fe8000001080e */
[C---:B------:R-:W-:Y:S01]  /*ed20*/  HMMA.16816.F32 R52, R16.reuse, R140, R52 ;  /* 0x0000008c1034723c */ /* 0x040fe20000001834 */
[----:B------:R1:W1:Y:S07]  /*ed30*/  MUFU.EX2 R151, R15 ;  /* 0x0000000f00977308 */ /* 0x00026e0000000800 */
[C---:B------:R-:W-:Y:S01]  /*ed40*/  HMMA.16816.F32 R56, R16.reuse, R142, R56 ;  /* 0x0000008e1038723c */ /* 0x040fe20000001838 */
[----:B------:R-:W-:Y:S07]  /*ed50*/  LDSM.16.MT88.4 R140, [R185+0x3000] ;  /* 0x00300000b98c783b */ /* 0x000fee0000004200 */
[C---:B--2---:R-:W-:Y:S08]  /*ed60*/  HMMA.16816.F32 R60, R16.reuse, R20, R60 ;  /* 0x00000014103c723c */ /* 0x044ff0000000183c */
[C---:B------:R-:W-:Y:S01]  /*ed70*/  HMMA.16816.F32 R64, R16.reuse, R22, R64 ;  /* 0x000000161040723c */ /* 0x040fe20000001840 */
[----:B------:R-:W2:Y:S03]  /*ed80*/  LDSM.16.MT88.4 R20, [R184+0x4800] ;  /* 0x00480000b814783b */ /* 0x000ea60000004200 */
[--C-:B-1----:R-:W-:Y:S04]  /*ed90*/  FFMA.FTZ R15, R145, c[0x0][0x2d0], -R14.reuse ;  /* 0x0000b400910f7a23 */ /* 0x102fe8000001080e */
[C---:B-----5:R-:W-:Y:S01]  /*eda0*/  HMMA.16816.F32 R68, R16.reuse, R24, R68 ;  /* 0x000000181044723c */ /* 0x060fe20000001844 */
[----:B------:R-:W-:Y:S01]  /*edb0*/  LDSM.16.MT88.4 R144, [R181+0x5800] ;  /* 0x00580000b590783b */ /* 0x000fe20000004200 */
[----:B------:R1:W-:Y:S06]  /*edc0*/  MUFU.EX2 R150, R15 ;  /* 0x0000000f00967308 */ /* 0x0003ec0000000800 */
[C---:B------:R-:W-:Y:S01]  /*edd0*/  HMMA.16816.F32 R72, R16.reuse, R26, R72 ;  /* 0x0000001a1048723c */ /* 0x040fe20000001848 */
[----:B------:R-:W5:Y:S07]  /*ede0*/  LDSM.16.MT88.4 R24, [R181+0x1000] ;  /* 0x00100000b518783b */ /* 0x000f6e0000004200 */
[C---:B------:R-:W-:Y:S08]  /*edf0*/  HMMA.16816.F32 R76, R16.reuse, R28, R76 ;  /* 0x0000001c104c723c */ /* 0x040ff0000000184c */
[C---:B------:R-:W-:Y:S01]  /*ee00*/  HMMA.16816.F32 R80, R16.reuse, R30, R80 ;  /* 0x0000001e1050723c */ /* 0x040fe20000001850 */
[----:B------:R-:W4:Y:S03]  /*ee10*/  LDSM.16.MT88.4 R28, [R185+0x1000] ;  /* 0x00100000b91c783b */ /* 0x000f260000004200 */
[--C-:B-1----:R-:W-:Y:S04]  /*ee20*/  FFMA.FTZ R15, R149, c[0x0][0x2d0], -R14.reuse ;  /* 0x0000b400950f7a23 */ /* 0x102fe8000001080e */
[C---:B------:R-:W-:Y:S01]  /*ee30*/  HMMA.16816.F32 R84, R16.reuse, R32, R84 ;  /* 0x000000201054723c */ /* 0x040fe20000001854 */
[----:B------:R1:W1:Y:S07]  /*ee40*/  MUFU.EX2 R149, R15 ;  /* 0x0000000f00957308 */ /* 0x00026e0000000800 */
[C---:B------:R-:W-:Y:S01]  /*ee50*/  HMMA.16816.F32 R88, R16.reuse, R34, R88 ;  /* 0x000000221058723c */ /* 0x040fe20000001858 */
[----:B------:R-:W5:Y:S07]  /*ee60*/  LDSM.16.MT88.4 R32, [R181+0x3000] ;  /* 0x00300000b520783b */ /* 0x000f6e0000004200 */
[C---:B--2---:R-:W-:Y:S08]  /*ee70*/  HMMA.16816.F32 R92, R16.reuse, R20, R92 ;  /* 0x00000014105c723c */ /* 0x044ff0000000185c */
[----:B------:R-:W-:Y:S01]  /*ee80*/  HMMA.16816.F32 R96, R16, R22, R96 ;  /* 0x000000161060723c */ /* 0x000fe20000001860 */
[----:B------:R-:W2:Y:S03]  /*ee90*/  LDSM.16.MT88.4 R20, [R184+0x3000] ;  /* 0x00300000b814783b */ /* 0x000ea60000004200 */
[--C-:B-1----:R-:W-:Y:S03]  /*eea0*/  FFMA.FTZ R15, R160, c[0x0][0x2d0], -R13.reuse ;  /* 0x0000b400a00f7a23 */ /* 0x102fe6000001080d */
[----:B---3--:R-:W-:Y:S01]  /*eeb0*/  F2FP.PACK_AB R16, R172, R173 ;  /* 0x000000adac10723e */ /* 0x008fe200000000ff */
[----:B------:R1:W-:Y:S01]  /*eec0*/  MUFU.EX2 R169, R15 ;  /* 0x0000000f00a97308 */ /* 0x0003e20000000800 */
[----:B----4-:R-:W-:Y:S03]  /*eed0*/  F2FP.PACK_AB R18, R170, R171 ;  /* 0x000000abaa12723e */ /* 0x010fe600000000ff */
[----:B------:R-:W-:Y:S02]  /*eee0*/  F2FP.PACK_AB R17, R151, R152 ;  /* 0x000000989711723e */ /* 0x000fe400000000ff */
[----:B------:R-:W-:Y:S07]  /*eef0*/  F2FP.PACK_AB R19, R149, R150 ;  /* 0x000000969513723e */ /* 0x000fee00000000ff */
[C---:B-----5:R-:W-:Y:S08]  /*ef00*/  HMMA.16816.F32 R4, R16.reuse, R24, R4 ;  /* 0x000000181004723c */ /* 0x060ff00000001804 */
[C---:B------:R-:W-:Y:S01]  /*ef10*/  HMMA.16816.F32 R8, R16.reuse, R26, R8 ;  /* 0x0000001a1008723c */ /* 0x040fe20000001808 */
[----:B------:R-:W3:Y:S03]  /*ef20*/  LDSM.16.MT88.4 R24, [R181+0x5000] ;  /* 0x00500000b518783b */ /* 0x000ee60000004200 */
[--C-:B-1----:R-:W-:Y:S04]  /*ef30*/  FFMA.FTZ R15, R161, c[0x0][0x2d0], -R13.reuse ;  /* 0x0000b400a10f7a23 */ /* 0x102fe8000001080d */
[C---:B------:R-:W-:Y:S01]  /*ef40*/  HMMA.16816.F32 R100, R16.reuse, R128, R100 ;  /* 0x000000801064723c */ /* 0x040fe20000001864 */
[----:B------:R1:W4:Y:S07]  /*ef50*/  MUFU.EX2 R168, R15 ;  /* 0x0000000f00a87308 */ /* 0x00032e0000000800 */
[C---:B------:R-:W-:Y:S08]  /*ef60*/  HMMA.16816.F32 R104, R16.reuse, R130, R104 ;  /* 0x000000821068723c */ /* 0x040ff00000001868 */
[C---:B------:R-:W-:Y:S08]  /*ef70*/  HMMA.16816.F32 R108, R16.reuse, R28, R108 ;  /* 0x0000001c106c723c */ /* 0x040ff0000000186c */
[C---:B------:R-:W-:Y:S01]  /*ef80*/  HMMA.16816.F32 R112, R16.reuse, R30, R112 ;  /* 0x0000001e1070723c */ /* 0x040fe20000001870 */
[----:B------:R-:W5:Y:S03]  /*ef90*/  LDSM.16.MT88.4 R28, [R182+0x5000] ;  /* 0x00500000b61c783b */ /* 0x000f660000004200 */
[--C-:B-1----:R-:W-:Y:S02]  /*efa0*/  FFMA.FTZ R15, R163, c[0x0][0x2d0], -R13.reuse ;  /* 0x0000b400a30f7a23 */ /* 0x102fe4000001080d */
[----:B------:R-:W-:Y:S02]  /*efb0*/  FFMA.FTZ R13, R162, c[0x0][0x2d0], -R13 ;  /* 0x0000b400a20d7a23 */ /* 0x000fe4000001080d */
[C---:B------:R-:W-:Y:S01]  /*efc0*/  HMMA.16816.F32 R116, R16.reuse, R132, R116 ;  /* 0x000000841074723c */ /* 0x040fe20000001874 */
[----:B------:R-:W-:Y:S07]  /*efd0*/  MUFU.EX2 R161, R15 ;  /* 0x0000000f00a17308 */ /* 0x000fee0000000800 */
[C---:B------:R-:W-:Y:S01]  /*efe0*/  HMMA.16816.F32 R120, R16.reuse, R134, R120 ;  /* 0x000000861078723c */ /* 0x040fe20000001878 */
[----:B------:R-:W-:Y:S02]  /*eff0*/  LDSM.16.MT88.4 R132, [R181+0x1800] ;  /* 0x00180000b584783b */ /* 0x000fe40000004200 */
[----:B------:R1:W-:Y:S05]  /*f000*/  MUFU.EX2 R160, R13 ;  /* 0x0000000d00a07308 */ /* 0x0003ea0000000800 */
[C---:B------:R-:W-:Y:S08]  /*f010*/  HMMA.16816.F32 R36, R16.reuse, R32, R36 ;  /* 0x000000201024723c */ /* 0x040ff00000001824 */
[C---:B------:R-:W-:Y:S01]  /*f020*/  HMMA.16816.F32 R40, R16.reuse, R34, R40 ;  /* 0x000000221028723c */ /* 0x040fe20000001828 */
[----:B------:R-:W3:Y:S07]  /*f030*/  LDSM.16.MT88.4 R32, [R185+0x5000] ;  /* 0x00500000b920783b */ /* 0x000eee0000004200 */
[C---:B------:R-:W-:Y:S04]  /*f040*/  HMMA.16816.F32 R44, R16.reuse, R136, R44 ;  /* 0x00000088102c723c */ /* 0x040fe8000000182c */
[--C-:B-1----:R-:W-:Y:S04]  /*f050*/  FFMA.FTZ R13, R157, c[0x0][0x2d0], -R14.reuse ;  /* 0x0000b4009d0d7a23 */ /* 0x102fe8000001080e */
[C---:B------:R-:W-:Y:S01]  /*f060*/  HMMA.16816.F32 R48, R16.reuse, R138, R48 ;  /* 0x0000008a1030723c */ /* 0x040fe20000001830 */
[----:B------:R-:W-:Y:S01]  /*f070*/  LDSM.16.MT88.4 R136, [R181+0x3800] ;  /* 0x00380000b588783b */ /* 0x000fe20000004200 */
[----:B------:R1:W-:Y:S06]  /*f080*/  MUFU.EX2 R148, R13 ;  /* 0x0000000d00947308 */ /* 0x0003ec0000000800 */
[C---:B------:R-:W-:Y:S08]  /*f090*/  HMMA.16816.F32 R52, R16.reuse, R140, R52 ;  /* 0x0000008c1034723c */ /* 0x040ff00000001834 */
[C---:B------:R-:W-:Y:S01]  /*f0a0*/  HMMA.16816.F32 R56, R16.reuse, R142, R56 ;  /* 0x0000008e1038723c */ /* 0x040fe20000001838 */
[----:B------:R-:W-:Y:S07]  /*f0b0*/  LDSM.16.MT88.4 R140, [R182+0x3800] ;  /* 0x00380000b68c783b */ /* 0x000fee0000004200 */
[C---:B--2---:R-:W-:Y:S04]  /*f0c0*/  HMMA.16816.F32 R60, R16.reuse, R20, R60 ;  /* 0x00000014103c723c */ /* 0x044fe8000000183c */
[--C-:B-1----:R-:W-:Y:S04]  /*f0d0*/  FFMA.FTZ R13, R159, c[0x0][0x2d0], -R14.reuse ;  /* 0x0000b4009f0d7a23 */ /* 0x102fe8000001080e */
[C---:B------:R-:W-:Y:S01]  /*f0e0*/  HMMA.16816.F32 R64, R16.reuse, R22, R64 ;  /* 0x000000161040723c */ /* 0x040fe20000001840 */
[----:B------:R-:W1:Y:S01]  /*f0f0*/  LDSM.16.MT88.4 R20, [R184+0x5000] ;  /* 0x00500000b814783b */ /* 0x000e620000004200 */
[----:B------:R2:W1:Y:S06]  /*f100*/  MUFU.EX2 R127, R13 ;  /* 0x0000000d007f7308 */ /* 0x00046c0000000800 */
[C---:B---3--:R-:W-:Y:S08]  /*f110*/  HMMA.16816.F32 R68, R16.reuse, R24, R68 ;  /* 0x000000181044723c */ /* 0x048ff00000001844 */
[C---:B------:R-:W-:Y:S01]  /*f120*/  HMMA.16816.F32 R72, R16.reuse, R26, R72 ;  /* 0x0000001a1048723c */ /* 0x040fe20000001848 */
[----:B------:R-:W3:Y:S07]  /*f130*/  LDSM.16.MT88.4 R24, [R182+0x1800] ;  /* 0x00180000b618783b */ /* 0x000eee0000004200 */
[C---:B-----5:R-:W-:Y:S04]  /*f140*/  HMMA.16816.F32 R76, R16.reuse, R28, R76 ;  /* 0x0000001c104c723c */ /* 0x060fe8000000184c */
[--C-:B--2---:R-:W-:Y:S02]  /*f150*/  FFMA.FTZ R13, R158, c[0x0][0x2d0], -R14.reuse ;  /* 0x0000b4009e0d7a23 */ /* 0x104fe4000001080e */
[----:B------:R-:W-:Y:S01]  /*f160*/  FFMA.FTZ R14, R12, c[0x0][0x2d0], -R14 ;  /* 0x0000b4000c0e7a23 */ /* 0x000fe2000001080e */
[----:B----4-:R-:W-:Y:S01]  /*f170*/  F2FP.PACK_AB R12, R168, R169 ;  /* 0x000000a9a80c723e */ /* 0x010fe200000000ff */
[C---:B------:R-:W-:Y:S01]  /*f180*/  HMMA.16816.F32 R80, R16.reuse, R30, R80 ;  /* 0x0000001e1050723c */ /* 0x040fe20000001850 */
[----:B------:R-:W2:Y:S01]  /*f190*/  LDSM.16.MT88.4 R28, [R185+0x1800] ;  /* 0x00180000b91c783b */ /* 0x000ea20000004200 */
[----:B------:R4:W-:Y:S06]  /*f1a0*/  MUFU.EX2 R126, R13 ;  /* 0x0000000d007e7308 */ /* 0x0009ec0000000800 */
[C---:B------:R-:W-:Y:S04]  /*f1b0*/  HMMA.16816.F32 R84, R16.reuse, R32, R84 ;  /* 0x000000201054723c */ /* 0x040fe80000001854 */
[----:B------:R5:W3:Y:S04]  /*f1c0*/  MUFU.EX2 R125, R14 ;  /* 0x0000000e007d7308 */ /* 0x000ae80000000800 */
[C---:B------:R-:W-:Y:S01]  /*f1d0*/  HMMA.16816.F32 R88, R16.reuse, R34, R88 ;  /* 0x000000221058723c */ /* 0x040fe20000001858 */
[----:B------:R-:W2:Y:S07]  /*f1e0*/  LDSM.16.MT88.4 R32, [R184+0x1800] ;  /* 0x00180000b820783b */ /* 0x000eae0000004200 */
[C---:B-1----:R-:W-:Y:S04]  /*f1f0*/  HMMA.16816.F32 R92, R16.reuse, R20, R92 ;  /* 0x00000014105c723c */ /* 0x042fe8000000185c */
[----:B----4-:R-:W-:Y:S04]  /*f200*/  F2FP.PACK_AB R13, R127, R148 ;  /* 0x000000947f0d723e */ /* 0x010fe800000000ff */
[----:B------:R-:W-:Y:S01]  /*f210*/  HMMA.16816.F32 R96, R16, R22, R96 ;  /* 0x000000161060723c */ /* 0x000fe20000001860 */
[----:B------:R-:W1:Y:S03]  /*f220*/  LDSM.16.MT88.4 R16, [R185+0x3800] ;  /* 0x00380000b910783b */ /* 0x000e660000004200 */
[----:B-----5:R-:W-:Y:S02]  /*f230*/  F2FP.PACK_AB R14, R160, R161 ;  /* 0x000000a1a00e723e */ /* 0x020fe400000000ff */
[----:B---3--:R-:W-:Y:S03]  /*f240*/  F2FP.PACK_AB R15, R125, R126 ;  /* 0x0000007e7d0f723e */ /* 0x008fe600000000ff */
[----:B------:R-:W3:Y:S04]  /*f250*/  LDSM.16.MT88.4 R20, [R184+0x3800] ;  /* 0x00380000b814783b */ /* 0x000ee80000004200 */
[C---:B------:R-:W-:Y:S04]  /*f260*/  HMMA.16816.F32 R128, R12.reuse, R132, R4 ;  /* 0x000000840c80723c */ /* 0x040fe80000001804 */
[----:B------:R-:W4:Y:S04]  /*f270*/  LDSM.16.MT88.4 R4, [R182+0x5800] ;  /* 0x00580000b604783b */ /* 0x000f280000004200 */
[C---:B------:R-:W-:Y:S04]  /*f280*/  HMMA.16816.F32 R132, R12.reuse, R134, R8 ;  /* 0x000000860c84723c */ /* 0x040fe80000001808 */
[----:B------:R-:W5:Y:S04]  /*f290*/  LDSM.16.MT88.4 R8, [R185+0x5800] ;  /* 0x00580000b908783b */ /* 0x000f680000004200 */
[C---:B------:R-:W-:Y:S08]  /*f2a0*/  HMMA.16816.F32 R100, R12.reuse, R24, R100 ;  /* 0x000000180c64723c */ /* 0x040ff00000001864 */
        /* <DEDUP_REMOVED lines=12> */
[C---:B---3--:R-:W-:Y:S07]  /*f370*/  HMMA.16816.F32 R60, R12.reuse, R20, R60 ;  /* 0x000000140c3c723c */ /* 0x048fee000000183c */
        /* <DEDUP_REMOVED lines=10> */
[----:B------:R-:W-:Y:S01]  /*f420*/  FADD.FTZ R2, R164, R2 ;  /* 0x00000002a4027221 */ /* 0x000fe20000010000 */
[C---:B----4-:R-:W-:Y:S03]  /*f430*/  HMMA.16816.F32 R76, R12.reuse, R4, R76 ;  /* 0x000000040c4c723c */ /* 0x050fe6000000184c */
[----:B------:R-:W-:Y:S02]  /*f440*/  FADD.FTZ R0, R177, R0 ;  /* 0x00000000b1007221 */ /* 0x000fe40000010000 */
[----:B------:R-:W-:Y:S02]  /*f450*/  FADD.FTZ R2, R156, R2 ;  /* 0x000000029c027221 */ /* 0x000fe40000010000 */
[----:B------:R-:W-:Y:S01]  /*f460*/  FADD.FTZ R0, R176, R0 ;  /* 0x00000000b0007221 */ /* 0x000fe20000010000 */
[C---:B------:R-:W-:Y:S04]  /*f470*/  HMMA.16816.F32 R80, R12.reuse, R6, R80 ;  /* 0x000000060c50723c */ /* 0x040fe80000001850 */
[----:B------:R-:W-:Y:S02]  /*f480*/  FADD.FTZ R2, R155, R2 ;  /* 0x000000029b027221 */ /* 0x000fe40000010000 */
[----:B------:R-:W-:Y:S02]  /*f490*/  FADD.FTZ R0, R175, R0 ;  /* 0x00000000af007221 */ /* 0x000fe40000010000 */
[----:B------:R-:W-:Y:S01]  /*f4a0*/  FADD.FTZ R2, R154, R2 ;  /* 0x000000029a027221 */ /* 0x000fe20000010000 */
[C---:B-----5:R-:W-:Y:S03]  /*f4b0*/  HMMA.16816.F32 R84, R12.reuse, R8, R84 ;  /* 0x000000080c54723c */ /* 0x060fe60000001854 */
[----:B------:R-:W-:Y:S02]  /*f4c0*/  FADD.FTZ R0, R174, R0 ;  /* 0x00000000ae007221 */ /* 0x000fe40000010000 */
[----:B------:R-:W-:Y:S02]  /*f4d0*/  FADD.FTZ R2, R153, R2 ;  /* 0x0000000299027221 */ /* 0x000fe40000010000 */
[----:B------:R-:W-:Y:S01]  /*f4e0*/  FADD.FTZ R0, R173, R0 ;  /* 0x00000000ad007221 */ /* 0x000fe20000010000 */
[C---:B------:R-:W-:Y:S04]  /*f4f0*/  HMMA.16816.F32 R88, R12.reuse, R10, R88 ;  /* 0x0000000a0c58723c */ /* 0x040fe80000001858 */
[----:B------:R-:W-:Y:S01]  /*f500*/  FADD.FTZ R2, R152, R2 ;  /* 0x0000000298027221 */ /* 0x000fe20000010000 */
[-C--:B------:R-:W-:Y:S01]  /*f510*/  MOV R8, R3.reuse ;  /* 0x0000000300087202 */ /* 0x080fe20000000f00 */
[----:B------:R-:W-:Y:S02]  /*f520*/  FADD.FTZ R0, R172, R0 ;  /* 0x00000000ac007221 */ /* 0x000fe40000010000 */
[----:B------:R-:W-:Y:S01]  /*f530*/  FADD.FTZ R2, R151, R2 ;  /* 0x0000000297027221 */ /* 0x000fe20000010000 */
[C---:B-1----:R-:W-:Y:S03]  /*f540*/  HMMA.16816.F32 R92, R12.reuse, R16, R92 ;  /* 0x000000100c5c723c */ /* 0x042fe6000000185c */
[----:B------:R-:W-:Y:S02]  /*f550*/  FADD.FTZ R0, R171, R0 ;  /* 0x00000000ab007221 */ /* 0x000fe40000010000 */
[----:B------:R-:W-:Y:S02]  /*f560*/  FADD.FTZ R2, R150, R2 ;  /* 0x0000000296027221 */ /* 0x000fe40000010000 */
[----:B------:R-:W-:Y:S01]  /*f570*/  FADD.FTZ R0, R170, R0 ;  /* 0x00000000aa007221 */ /* 0x000fe20000010000 */
[----:B------:R-:W-:Y:S04]  /*f580*/  HMMA.16816.F32 R96, R12, R18, R96 ;  /* 0x000000120c60723c */ /* 0x000fe80000001860 */
[----:B------:R-:W-:Y:S02]  /*f590*/  FADD.FTZ R4, R149, R2 ;  /* 0x0000000295047221 */ /* 0x000fe40000010000 */
[----:B------:R-:W-:Y:S02]  /*f5a0*/  FADD.FTZ R2, R169, R0 ;  /* 0x00000000a9027221 */ /* 0x000fe40000010000 */
[----:B------:R-:W-:Y:S04]  /*f5b0*/  FADD.FTZ R0, R148, R4 ;  /* 0x0000000494007221 */ /* 0x000fe80000010000 */
[----:B------:R-:W-:Y:S02]  /*f5c0*/  FADD.FTZ R2, R168, R2 ;  /* 0x00000002a8027221 */ /* 0x000fe40000010000 */
[----:B------:R-:W-:Y:S02]  /*f5d0*/  FADD.FTZ R0, R127, R0 ;  /* 0x000000007f007221 */ /* 0x000fe40000010000 */
[----:B------:R-:W-:Y:S02]  /*f5e0*/  FADD.FTZ R4, R161, R2 ;  /* 0x00000002a1047221 */ /* 0x000fe40000010000 */
[----:B------:R-:W-:Y:S01]  /*f5f0*/  FADD.FTZ R2, R126, R0 ;  /* 0x000000007e027221 */ /* 0x000fe20000010000 */
[----:B------:R-:W-:Y:S01]  /*f600*/  IADD3 R0, R203, -0x1, RZ ;  /* 0xffffffffcb007810 */ /* 0x000fe20007ffe0ff */
[----:B------:R-:W-:Y:S01]  /*f610*/  FADD.FTZ R222, R160, R4 ;  /* 0x00000004a0de7221 */ /* 0x000fe20000010000 */
[----:B------:R-:W-:Y:S01]  /*f620*/  MOV R126, R3 ;  /* 0x00000003007e7202 */ /* 0x000fe20000000f00 */
[----:B------:R-:W-:Y:S01]  /*f630*/  FADD.FTZ R223, R125, R2 ;  /* 0x000000027ddf7221 */ /* 0x000fe20000010000 */
[----:B------:R-:W-:Y:S02]  /*f640*/  MOV R203, R0 ;  /* 0x0000000000cb7202 */ /* 0x000fe40000000f00 */
[----:B------:R-:W-:Y:S01]  /*f650*/  MOV R125, R124 ;  /* 0x0000007c007d7202 */ /* 0x000fe20000000f00 */
[----:B------:R-:W-:-:S05]  /*f660*/  @P0 BRA `(.L_x_471) ;  /* 0xffffcbb000000947 */ /* 0x000fca000383ffff */
.L_x_462:
[----:B------:R-:W-:Y:S02]  /*f670*/  MOV R7, 0x1f ;  /* 0x0000001f00077802 */ /* 0x000fe40000000f00 */
[----:B------:R-:W-:Y:S01]  /*f680*/  MOV R6, 0xffffffff ;  /* 0xffffffff00067802 */ /* 0x000fe20000000f00 */
[----:B------:R-:W-:Y:S05]  /*f690*/  BRA.DIV ~URZ, `(.L_x_472) ;  /* 0x000053d27f007947 */ /* 0x000fea000b800000 */
[----:B------:R1:W2:Y:S02]  /*f6a0*/  SHFL.BFLY PT, R0, R222, 0x2, 0x1f ;  /* 0x0c401f00de007f89 */ /* 0x0002a400000e0000 */
.L_x_545:
[----:B--2---:R-:W-:Y:S01]  /*f6b0*/  FADD.FTZ R0, R0, R222 ;  /* 0x000000de00007221 */ /* 0x004fe20000010000 */
[----:B------:R-:W-:Y:S05]  /*f6c0*/  BRA.DIV ~URZ, `(.L_x_473) ;  /* 0x000054027f007947 */ /* 0x000fea000b800000 */
[----:B------:R-:W2:Y:S04]  /*f6d0*/  SHFL.BFLY PT, R2, R223, 0x2, 0x1f ;  /* 0x0c401f00df027f89 */ /* 0x000ea800000e0000 */
[----:B------:R-:W3:Y:S01]  /*f6e0*/  SHFL.BFLY PT, R5, R0, 0x1, 0x1f ;  /* 0x0c201f0000057f89 */ /* 0x000ee200000e0000 */
[----:B--2---:R-:W-:-:S02]  /*f6f0*/  FADD.FTZ R4, R2, R223 ;  /* 0x000000df02047221 */ /* 0x004fc40000010000 */
[----:B---3--:R-:W-:-:S03]  /*f700*/  FADD.FTZ R0, R0, R5 ;  /* 0x0000000500007221 */ /* 0x008fc60000010000 */
[----:B------:R2:W3:Y:S04]  /*f710*/  SHFL.BFLY PT, R3, R4, 0x1, 0x1f ;  /* 0x0c201f0004037f89 */ /* 0x0004e800000e0000 */
.L_x_546:
[----:B------:R-:W-:Y:S01]  /*f720*/  FSETP.NE.FTZ.AND P1, PT, R0, RZ, PT ;  /* 0x000000ff0000720b */ /* 0x000fe20003f35000 */
[----:B---3--:R-:W-:Y:S01]  /*f730*/  FADD.FTZ R3, R3, R4 ;  /* 0x0000000403037221 */ /* 0x008fe20000010000 */
[----:B------:R-:W-:Y:S02]  /*f740*/  MOV R2, RZ ;  /* 0x000000ff00027202 */ /* 0x000fe40000000f00 */
[----:B------:R-:W-:Y:S02]  /*f750*/  MOV R21, 0xff800000 ;  /* 0xff80000000157802 */ /* 0x000fe40000000f00 */
[----:B------:R-:W-:Y:S02]  /*f760*/  FSETP.NE.FTZ.AND P0, PT, R3, RZ, PT ;  /* 0x000000ff0300720b */ /* 0x000fe40003f15000 */
[----:B------:R-:W-:-:S05]  /*f770*/  MOV R20, 0xff800000 ;  /* 0xff80000000147802 */ /* 0x000fca0000000f00 */
[----:B------:R-:W3:Y:S01]  /*f780*/  @P1 MUFU.LG2 R5, R0 ;  /* 0x0000000000051308 */ /* 0x000ee20000000c00 */
[----:B--2---:R-:W-:-:S05]  /*f790*/  @P1 MOV R4, 0x3f317218 ;  /* 0x3f31721800041802 */ /* 0x004fca0000000f00 */
[----:B------:R-:W-:Y:S02]  /*f7a0*/  @P1 FMUL.FTZ R4, R4, c[0x0][0x2d0] ;  /* 0x0000b40004041a20 */ /* 0x000fe40000410000 */
[----:B------:R2:W4:Y:S01]  /*f7b0*/  @P1 MUFU.RCP R2, R0 ;  /* 0x0000000000021308 */ /* 0x0005220000001000 */
[----:B---3--:R-:W-:-:S04]  /*f7c0*/  @P1 FMUL.FTZ R5, R5, 0.69314718246459960938 ;  /* 0x3f31721805051820 */ /* 0x008fc80000410000 */
[----:B------:R-:W-:Y:S01]  /*f7d0*/  @P1 FFMA.FTZ R21, R4, R124, R5 ;  /* 0x0000007c04151223 */ /* 0x000fe20000010005 */
[----:B------:R-:W-:Y:S02]  /*f7e0*/  MOV R4, 0x1 ;  /* 0x0000000100047802 */ /* 0x000fe40000000f00 */
[----:B--2---:R-:W-:Y:S01]  /*f7f0*/  MOV R0, RZ ;  /* 0x000000ff00007202 */ /* 0x004fe20000000f00 */
[C---:B----4-:R-:W-:Y:S02]  /*f800*/  FMUL.FTZ R148, R2.reuse, R68 ;  /* 0x0000004402947220 */ /* 0x050fe40000410000 */
[C---:B------:R-:W-:Y:S02]  /*f810*/  FMUL.FTZ R149, R2.reuse, R69 ;  /* 0x0000004502957220 */ /* 0x040fe40000410000 */
[C---:B------:R-:W-:Y:S01]  /*f820*/  FMUL.FTZ R68, R2.reuse, R72 ;  /* 0x0000004802447220 */ /* 0x040fe20000410000 */
[----:B------:R-:W2:Y:S01]  /*f830*/  @P0 MUFU.RCP R0, R3 ;  /* 0x0000000300000308 */ /* 0x000ea20000001000 */
        /* <DEDUP_REMOVED lines=45> */
[----:B------:R3:W4:Y:S01]  /*fb10*/  @P0 MUFU.LG2 R2, R3 ;  /* 0x0000000300020308 */ /* 0x0007220000000c00 */
[C---:B--2---:R-:W-:Y:S02]  /*fb20*/  FMUL.FTZ R152, R0.reuse, R134 ;  /* 0x0000008600987220 */ /* 0x044fe40000410000 */
[C---:B------:R-:W-:Y:S02]  /*fb30*/  FMUL.FTZ R153, R0.reuse, R135 ;  /* 0x0000008700997220 */ /* 0x040fe40000410000 */
[C---:B------:R-:W-:Y:S02]  /*fb40*/  FMUL.FTZ R84, R0.reuse, R110 ;  /* 0x0000006e00547220 */ /* 0x040fe40000410000 */
[----:B------:R-:W-:-:S02]  /*fb50*/  FMUL.FTZ R85, R0, R111 ;  /* 0x0000006f00557220 */ /* 0x000fc40000410000 */
[C---:B------:R-:W-:Y:S02]  /*fb60*/  FMUL.FTZ R64, R0.reuse, R114 ;  /* 0x0000007200407220 */ /* 0x040fe40000410000 */
[C---:B------:R-:W-:Y:S02]  /*fb70*/  FMUL.FTZ R65, R0.reuse, R115 ;  /* 0x0000007300417220 */ /* 0x040fe40000410000 */
[C---:B------:R-:W-:Y:S02]  /*fb80*/  FMUL.FTZ R158, R0.reuse, R130 ;  /* 0x00000082009e7220 */ /* 0x040fe40000410000 */
[----:B------:R-:W-:Y:S01]  /*fb90*/  FMUL.FTZ R159, R0, R131 ;  /* 0x00000083009f7220 */ /* 0x000fe20000410000 */
[----:B---3--:R-:W-:Y:S01]  /*fba0*/  @P0 MOV R3, 0x3f317218 ;  /* 0x3f31721800030802 */ /* 0x008fe20000000f00 */
[----:B----4-:R-:W-:Y:S02]  /*fbb0*/  @P0 FMUL.FTZ R2, R2, 0.69314718246459960938 ;  /* 0x3f31721802020820 */ /* 0x010fe40000410000 */
[----:B------:R-:W-:-:S02]  /*fbc0*/  FMUL.FTZ R92, R0, R106 ;  /* 0x0000006a005c7220 */ /* 0x000fc40000410000 */
        /* <DEDUP_REMOVED lines=40> */
[----:B------:R-:W-:Y:S01]  /*fe50*/  PRMT R0, R4, 0x7610, R0 ;  /* 0x0000761004007816 */ /* 0x000fe20000000000 */
[----:B------:R-:W-:Y:S02]  /*fe60*/  @P0 FFMA.FTZ R20, R3, R8, R2 ;  /* 0x0000000803140223 */ /* 0x000fe40000010002 */
.L_x_419:
[----:B------:R-:W2:Y:S01]  /*fe70*/  S2R R2, SR_TID.X ;  /* 0x0000000000027919 */ /* 0x000ea20000002100 */
[----:B------:R-:W-:Y:S01]  /*fe80*/  BSSY B0, `(.L_x_474) ;  /* 0x0000010000007945 */ /* 0x000fe20003800000 */
[----:B--2---:R-:W-:-:S13]  /*fe90*/  LOP3.LUT P0, RZ, R2, 0xff, RZ, 0xc0, !PT ;  /* 0x000000ff02ff7812 */ /* 0x004fda000780c0ff */
[----:B------:R-:W-:Y:S05]  /*fea0*/  @P0 BRA `(.L_x_475) ;  /* 0x000000d000000947 */ /* 0x000fea0003800000 */
[----:B------:R-:W2:Y:S01]  /*feb0*/  S2R R4, SR_LANEID ;  /* 0x0000000000047919 */ /* 0x000ea20000000000 */
[----:B------:R-:W-:Y:S01]  /*fec0*/  VOTEU.ANY UR4, UPT, PT ;  /* 0x0000000000047886 */ /* 0x000fe200038e0100 */
[----:B-1----:R-:W-:Y:S01]  /*fed0*/  IMAD.MOV.U32 R5, RZ, RZ, c[0x0][0x564] ;  /* 0x00015900ff057624 */ /* 0x002fe200078e00ff */
[----:B------:R-:W2:Y:S08]  /*fee0*/  FLO.U32 R3, UR4 ;  /* 0x0000000400037d00 */ /* 0x000eb000080e0000 */
[----:B------:R-:W1:Y:S01]  /*fef0*/  POPC R2, UR4 ;  /* 0x0000000400027d09 */ /* 0x000e620008000000 */
[----:B--2---:R-:W-:Y:S01]  /*ff00*/  ISETP.EQ.U32.AND P0, PT, R3, R4, PT ;  /* 0x000000040300720c */ /* 0x004fe20003f02070 */
[----:B------:R-:W-:-:S12]  /*ff10*/  IMAD.MOV.U32 R4, RZ, RZ, c[0x0][0x560] ;  /* 0x00015800ff047624 */ /* 0x000fd800078e00ff */
[----:B-1----:R1:W2:Y:S04]  /*ff20*/  @P0 ATOMG.E.ADD.STRONG.GPU PT, R2, [R4.64], R2 ;  /* 0x00000002040209a8 */ /* 0x0022a800081ee1c6 */
[----:B-1----:R-:W1:Y:S04]  /*ff30*/  S2R R4, SR_LTMASK ;  /* 0x0000000000047919 */ /* 0x002e680000003900 */
[----:B--2---:R1:W2:Y:S02]  /*ff40*/  SHFL.IDX PT, R3, R2, R3, 0x1f ;  /* 0x00001f0302037589 */ /* 0x0042a400000e0000 */
[----:B-1----:R-:W-:-:S06]  /*ff50*/  LOP3.LUT R2, R4, UR4, RZ, 0xc0, !PT ;  /* 0x0000000404027c12 */ /* 0x002fcc000f8ec0ff */
[----:B------:R-:W2:Y:S02]  /*ff60*/  POPC R2, R2 ;  /* 0x0000000200027309 */ /* 0x000ea40000000000 */
[----:B--2---:R-:W-:-:S06]  /*ff70*/  IADD3 R232, R3, c[0x0][0xc], R2 ;  /* 0x0000030003e87a10 */ /* 0x004fcc0007ffe002 */
.L_x_475:
[----:B------:R-:W-:Y:S05]  /*ff80*/  BSYNC B0 ;  /* 0x0000000000007941 */ /* 0x000fea0003800000 */
.L_x_474:
[----:B------:R-:W-:Y:S01]  /*ff90*/  PRMT R0, R0, 0x9910, RZ ;  /* 0x0000991000007816 */ /* 0x000fe200000000ff */
[----:B------:R-:W-:Y:S01]  /*ffa0*/  BSSY B1, `(.L_x_476) ;  /* 0x000033f000017945 */ /* 0x000fe20003800000 */
[----:B------:R-:W-:Y:S02]  /*ffb0*/  IMAD.MOV.U32 R86, RZ, RZ, R232 ;  /* 0x000000ffff567224 */ /* 0x000fe400078e00e8 */
[----:B------:R-:W-:-:S13]  /*ffc0*/  ISETP.NE.AND P0, PT, R0, RZ, PT ;  /* 0x000000ff0000720c */ /* 0x000fda0003f05270 */
[----:B------:R-:W-:Y:S05]  /*ffd0*/  @!P0 BRA `(.L_x_477) ;  /* 0x0000271000008947 */ /* 0x000fea0003800000 */
[----:B------:R-:W2:Y:S04]  /*ffe0*/  LDL R12, [R1+0x14] ;  /* 0x00001400010c7983 */ /* 0x000ea80000100800 */
[----:B------:R-:W3:Y:S04]  /*fff0*/  LDL R11, [R1+0x18] ;  /* 0x00001800010b7983 */ /* 0x000ee80000100800 */
[----:B------:R-:W4:Y:S04]  /*10000*/  LDL R8, [R1+0x20] ;  /* 0x0000200001087983 */ /* 0x000f280000100800 */
[----:B------:R-:W4:Y:S04]  /*10010*/  LDL R10, [R1+0x1c] ;  /* 0x00001c00010a7983 */ /* 0x000f280000100800 */
[----:B------:R-:W4:Y:S04]  /*10020*/  LDL R7, [R1+0x30] ;  /* 0x0000300001077983 */ /* 0x000f280000100800 */
[----:B------:R-:W4:Y:S04]  /*10030*/  LDL R6, [R1+0x28] ;  /* 0x0000280001067983 */ /* 0x000f280000100800 */
[----:B-1----:R-:W4:Y:S04]  /*10040*/  LDL R5, [R1+0x2c] ;  /* 0x00002c0001057983 */ /* 0x002f280000100800 */
[----:B------:R-:W4:Y:S01]  /*10050*/  LDL R9, [R1+0x24] ;  /* 0x0000240001097983 */ /* 0x000f220000100800 */
[----:B------:R-:W-:Y:S01]  /*10060*/  WARPSYNC 0xffffffff ;  /* 0xffffffff00007948 */ /* 0x000fe20003800000 */
[----:B------:R-:W-:-:S02]  /*10070*/  F2FP.PACK_AB R0, R147, R146 ;  /* 0x000000929300723e */ /* 0x000fc400000000ff */
[----:B------:R-:W-:Y:S01]  /*10080*/  BAR.SYNC.DEFER_BLOCKING 0x1, 0x100 ;  /* 0x0044000000007b1d */ /* 0x000fe20000010000 */
[----:B------:R-:W-:Y:S02]  /*10090*/  F2FP.PACK_AB R2, R159, R158 ;  /* 0x0000009e9f02723e */ /* 0x000fe400000000ff */
[----:B------:R-:W-:Y:S02]  /*100a0*/  F2FP.PACK_AB R3, R125, R124 ;  /* 0x0000007c7d03723e */ /* 0x000fe400000000ff */
[----:B------:R-:W-:Y:S02]  /*100b0*/  F2FP.PACK_AB R4, R149, R148 ;  /* 0x000000949504723e */ /* 0x000fe400000000ff */
[----:B------:R-:W-:Y:S02]  /*100c0*/  ISETP.NE.U32.AND P2, PT, RZ, c[0x0][0x508], PT ;  /* 0x00014200ff007a0c */ /* 0x000fe40003f45070 */
[----:B------:R-:W-:Y:S02]  /*100d0*/  ISETP.NE.U32.AND P1, PT, RZ, c[0x0][0x500], PT ;  /* 0x00014000ff007a0c */ /* 0x000fe40003f25070 */
[----:B------:R-:W-:-:S02]  /*100e0*/  ISETP.NE.AND.EX P2, PT, RZ, c[0x0][0x50c], PT, P2 ;  /* 0x00014300ff007a0c */ /* 0x000fc40003f45320 */
[----:B------:R-:W-:Y:S01]  /*100f0*/  ISETP.NE.AND.EX P1, PT, RZ, c[0x0][0x504], PT, P1 ;  /* 0x00014100ff007a0c */ /* 0x000fe20003f25310 */
[----:B--2---:R1:W-:Y:S04]  /*10100*/  STS [R12], R0 ;  /* 0x000000000c007388 */ /* 0x0043e80000000800 */
[----:B------:R2:W-:Y:S04]  /*10110*/  STS [R12+0x400], R2 ;  /* 0x000400020c007388 */ /* 0x0005e80000000800 */
[----:B---3--:R3:W-:Y:S01]  /*10120*/  STS [R11], R3 ;  /* 0x000000030b007388 */ /* 0x0087e20000000800 */
[----:B-1----:R-:W-:-:S02]  /*10130*/  F2FP.PACK_AB R0, R153, R152 ;  /* 0x000000989900723e */ /* 0x002fc400000000ff */
[----:B--2---:R-:W-:-:S03]  /*10140*/  F2FP.PACK_AB R2, R101, R100 ;  /* 0x000000646502723e */ /* 0x004fc600000000ff */
[----:B------:R1:W-:Y:S01]  /*10150*/  STS [R11+0x400], R0 ;  /* 0x000400000b007388 */ /* 0x0003e20000000800 */
[----:B---3--:R-:W-:-:S03]  /*10160*/  F2FP.PACK_AB R3, R131, R130 ;  /* 0x000000828303723e */ /* 0x008fc600000000ff */
[----:B----4-:R2:W-:Y:S04]  /*10170*/  STS [R8], R2 ;  /* 0x0000000208007388 */ /* 0x0105e80000000800 */
[----:B------:R3:W-:Y:S01]  /*10180*/  STS [R8+0x400], R3 ;  /* 0x0004000308007388 */ /* 0x0007e20000000800 */
[----:B-1----:R-:W-:Y:S02]  /*10190*/  F2FP.PACK_AB R0, R105, R104 ;  /* 0x000000686900723e */ /* 0x002fe400000000ff */
[----:B--2---:R-:W-:-:S03]  /*101a0*/  F2FP.PACK_AB R2, R93, R92 ;  /* 0x0000005c5d02723e */ /* 0x004fc600000000ff */
[----:B------:R1:W-:Y:S01]  /*101b0*/  STS [R10], R0 ;  /* 0x000000000a007388 */ /* 0x0003e20000000800 */
[----:B---3--:R-:W-:-:S03]  /*101c0*/  F2FP.PACK_AB R3, R109, R108 ;  /* 0x0000006c6d03723e */ /* 0x008fc600000000ff */
[----:B------:R2:W-:Y:S04]  /*101d0*/  STS [R10+0x400], R2 ;  /* 0x000400020a007388 */ /* 0x0005e80000000800 */
[----:B------:R3:W-:Y:S01]  /*101e0*/  STS [R7], R3 ;  /* 0x0000000307007388 */ /* 0x0007e20000000800 */
[----:B-1----:R-:W-:Y:S02]  /*101f0*/  F2FP.PACK_AB R0, R85, R84 ;  /* 0x000000545500723e */ /* 0x002fe400000000ff */
[----:B--2---:R-:W-:-:S03]  /*10200*/  F2FP.PACK_AB R2, R113, R112 ;  /* 0x000000707102723e */ /* 0x004fc600000000ff */
[----:B------:R1:W-:Y:S01]  /*10210*/  STS [R7+0x400], R0 ;  /* 0x0004000007007388 */ /* 0x0003e20000000800 */
[----:B---3--:R-:W-:-:S03]  /*10220*/  F2FP.PACK_AB R3, R65, R64 ;  /* 0x000000404103723e */ /* 0x008fc600000000ff */
[----:B------:R2:W-:Y:S04]  /*10230*/  STS [R6], R2 ;  /* 0x0000000206007388 */ /* 0x0005e80000000800 */
        /* <DEDUP_REMOVED lines=11> */
[----:B------:R2:W-:Y:S04]  /*102f0*/  STS [R12+0x4000], R2 ;  /* 0x004000020c007388 */ /* 0x0005e80000000800 */
[----:B------:R3:W-:Y:S01]  /*10300*/  STS [R12+0x4400], R3 ;  /* 0x004400030c007388 */ /* 0x0007e20000000800 */
        /* <DEDUP_REMOVED lines=35> */
[----:B------:R3:W-:Y:S04]  /*10540*/  STS [R11+0x8400], R4 ;  /* 0x008400040b007388 */ /* 0x0007e80000000800 */
[----:B------:R4:W-:Y:S01]  /*10550*/  STS [R8+0x8000], R2 ;  /* 0x0080000208007388 */ /* 0x0009e20000000800 */
[----:B-1----:R-:W-:Y:S02]  /*10560*/  F2FP.PACK_AB R0, R67, R66 ;  /* 0x000000424300723e */ /* 0x002fe400000000ff */
[----:B--2---:R-:W-:-:S03]  /*10570*/  F2FP.PACK_AB R3, R83, R82 ;  /* 0x000000525303723e */ /* 0x004fc600000000ff */
[----:B------:R1:W-:Y:S01]  /*10580*/  STS [R8+0x8400], R0 ;  /* 0x0084000008007388 */ /* 0x0003e20000000800 */
[----:B---3--:R-:W-:Y:S02]  /*10590*/  F2FP.PACK_AB R4, R77, R76 ;  /* 0x0000004c4d04723e */ /* 0x008fe400000000ff */
[----:B----4-:R-:W-:-:S03]  /*105a0*/  F2FP.PACK_AB R2, R151, R150 ;  /* 0x000000969702723e */ /* 0x010fc600000000ff */
[----:B------:R2:W-:Y:S04]  /*105b0*/  STS [R10+0x8000], R4 ;  /* 0x008000040a007388 */ /* 0x0005e80000000800 */
[----:B------:R3:W-:Y:S04]  /*105c0*/  STS [R10+0x8400], R3 ;  /* 0x008400030a007388 */ /* 0x0007e80000000800 */
[----:B------:R3:W-:Y:S01]  /*105d0*/  STS [R7+0x8000], R2 ;  /* 0x0080000207007388 */ /* 0x0007e20000000800 */
[----:B-1----:R-:W-:-:S03]  /*105e0*/  F2FP.PACK_AB R0, R79, R78 ;  /* 0x0000004e4f00723e */ /* 0x002fc600000000ff */
[----:B------:R-:W4:Y:S01]  /*105f0*/  LDL.LU R8, [R1+0xc] ;  /* 0x00000c0001087983 */ /* 0x000f220000300800 */
[----:B------:R-:W-:-:S03]  /*10600*/  IMAD.MOV.U32 R12, RZ, RZ, c[0x0][0x388] ;  /* 0x0000e200ff0c7624 */ /* 0x000fc600078e00ff */
[----:B------:R1:W-:Y:S01]  /*10610*/  STS [R7+0x8400], R0 ;  /* 0x0084000007007388 */ /* 0x0003e20000000800 */
[----:B--2---:R-:W-:Y:S02]  /*10620*/  F2FP.PACK_AB R4, R89, R88 ;  /* 0x000000585904723e */ /* 0x004fe400000000ff */
[----:B---3--:R-:W-:-:S03]  /*10630*/  F2FP.PACK_AB R3, R71, R70 ;  /* 0x000000464703723e */ /* 0x008fc600000000ff */
[----:B------:R2:W-:Y:S01]  /*10640*/  STS [R6+0x8000], R4 ;  /* 0x0080000406007388 */ /* 0x0005e20000000800 */
[----:B------:R-:W-:-:S03]  /*10650*/  F2FP.PACK_AB R2, R81, R80 ;  /* 0x000000505102723e */ /* 0x000fc600000000ff */
[----:B------:R3:W-:Y:S04]  /*10660*/  STS [R6+0x8400], R3 ;  /* 0x0084000306007388 */ /* 0x0007e80000000800 */
[----:B------:R3:W-:Y:S01]  /*10670*/  STS [R5+0x8000], R2 ;  /* 0x0080000205007388 */ /* 0x0007e20000000800 */
[----:B-1----:R-:W-:-:S05]  /*10680*/  F2FP.PACK_AB R0, R59, R58 ;  /* 0x0000003a3b00723e */ /* 0x002fca00000000ff */
[----:B------:R1:W-:Y:S01]  /*10690*/  STS [R5+0x8400], R0 ;  /* 0x0084000005007388 */ /* 0x0003e20000000800 */
[----:B--2---:R-:W-:Y:S01]  /*106a0*/  IMAD.MOV.U32 R4, RZ, RZ, 0x4 ;  /* 0x00000004ff047424 */ /* 0x004fe200078e00ff */
[----:B---3--:R-:W-:-:S03]  /*106b0*/  F2FP.PACK_AB R3, R61, R60 ;  /* 0x0000003c3d03723e */ /* 0x008fc600000000ff */
[----:B------:R-:W-:Y:S02]  /*106c0*/  @P2 IMAD.WIDE R6, R235, R4, c[0x0][0x508] ;  /* 0x00014200eb062625 */ /* 0x000fe400078e0204 */
[----:B------:R-:W-:Y:S02]  /*106d0*/  STS [R9+0x8000], R3 ;  /* 0x0080000309007388 */ /* 0x000fe40000000800 */
[----:B------:R-:W-:Y:S01]  /*106e0*/  IMAD.MOV.U32 R2, RZ, RZ, RZ ;  /* 0x000000ffff027224 */ /* 0x000fe200078e00ff */
[----:B-1----:R-:W-:Y:S01]  /*106f0*/  F2FP.PACK_AB R0, R57, R56 ;  /* 0x000000383900723e */ /* 0x002fe200000000ff */
[----:B------:R-:W-:-:S04]  /*10700*/  IMAD.WIDE R4, R235, R4, c[0x0][0x500] ;  /* 0x00014000eb047625 */ /* 0x000fc800078e0204 */
[----:B------:R1:W-:Y:S04]  /*10710*/  STS [R9+0x8400], R0 ;  /* 0x0084000009007388 */ /* 0x0003e80000000800 */
[----:B------:R-:W-:Y:S06]  /*10720*/  BAR.SYNC.DEFER_BLOCKING 0x1, 0x100 ;  /* 0x0044000000007b1d */ /* 0x000fec0000010000 */
[----:B------:R2:W5:Y:S04]  /*10730*/  @P2 LDG.E R12, [R6.64] ;  /* 0x00000006060c2981 */ /* 0x000568000c1e1900 */
[----:B------:R2:W5:Y:S01]  /*10740*/  @P1 LDG.E R2, [R4.64] ;  /* 0x0000000604021981 */ /* 0x000562000c1e1900 */
[----:B----4-:R-:W-:-:S04]  /*10750*/  ISETP.NE.AND P0, PT, R8, RZ, PT ;  /* 0x000000ff0800720c */ /* 0x010fc80003f05270 */
[----:B-1----:R-:W-:Y:S01]  /*10760*/  SEL R0, R8, c[0x0][0x3d4], P0 ;  /* 0x0000f50008007a07 */ /* 0x002fe20000000000 */
[----:B------:R-:W-:Y:S05]  /*10770*/  @P2 BRA `(.L_x_478) ;  /* 0x0000004000002947 */ /* 0x000fea0003800000 */
[----:B--2---:R-:W-:Y:S05]  /*10780*/  @!P1 BRA `(.L_x_478) ;  /* 0x0000003000009947 */ /* 0x004fea0003800000 */
[----:B-----5:R1:W2:Y:S04]  /*10790*/  LDG.E R12, [R4.64] ;  /* 0x00000006040c7981 */ /* 0x0202a8000c1e1900 */
[----:B-1----:R-:W2:Y:S02]  /*107a0*/  LDG.E R4, [R4.64+0x4] ;  /* 0x0000040604047981 */ /* 0x002ea4000c1e1900 */
[----:B--2---:R-:W-:Y:S02]  /*107b0*/  IADD3 R12, -R12, R4, RZ ;  /* 0x000000040c0c7210 */ /* 0x004fe40007ffe1ff */
.L_x_478:
[----:B--2---:R-:W2:Y:S01]  /*107c0*/  LDL R13, [R1+0x10] ;  /* 0x00001000010d7983 */ /* 0x004ea20000100800 */
[----:B------:R-:W-:Y:S01]  /*107d0*/  IMAD.MOV.U32 R10, RZ, RZ, 0x368 ;  /* 0x00000368ff0a7424 */ /* 0x000fe200078e00ff */
[----:B------:R-:W-:Y:S01]  /*107e0*/  ISETP.GT.AND P3, PT, R0, 0x1, PT ;  /* 0x000000010000780c */ /* 0x000fe20003f64270 */
[----:B------:R-:W-:Y:S01]  /*107f0*/  IMAD.MOV.U32 R0, RZ, RZ, c[0x0][0x4e8] ;  /* 0x00013a00ff007624 */ /* 0x000fe200078e00ff */
[----:B------:R-:W3:Y:S01]  /*10800*/  LDL R22, [R1+0x3c] ;  /* 0x00003c0001167983 */ /* 0x000ee20000100800 */
[----:B------:R-:W-:Y:S01]  /*10810*/  ISETP.NE.U32.AND P0, PT, RZ, c[0x0][0x500], PT ;  /* 0x00014000ff007a0c */ /* 0x000fe20003f05070 */
[----:B------:R-:W-:Y:S01]  /*10820*/  IMAD.IADD R3, R237, 0x1, R228 ;  /* 0x00000001ed037824 */ /* 0x000fe200078e02e4 */
[----:B------:R-:W-:-:S02]  /*10830*/  SEL R10, R10, 0x328, P3 ;  /* 0x000003280a0a7807 */ /* 0x000fc40001800000 */
[----:B------:R-:W-:Y:S02]  /*10840*/  ISETP.NE.AND.EX P0, PT, RZ, c[0x0][0x504], PT, P0 ;  /* 0x00014100ff007a0c */ /* 0x000fe40003f05300 */
[----:B------:R-:W1:Y:S01]  /*10850*/  LDC.64 R6, c[0x0][R10+0x170] ;  /* 0x00005c000a067b82 */ /* 0x000e620000000a00 */
[----:B------:R-:W-:Y:S02]  /*10860*/  ISETP.NE.AND P2, PT, R0, 0x1, PT ;  /* 0x000000010000780c */ /* 0x000fe40003f45270 */
[----:B------:R-:W-:Y:S02]  /*10870*/  SHF.R.S32.HI R4, RZ, 0x1f, R235 ;  /* 0x0000001fff047819 */ /* 0x000fe400000114eb */
[----:B------:R-:W-:Y:S02]  /*10880*/  SEL R0, R235, RZ, !P0 ;  /* 0x000000ffeb007207 */ /* 0x000fe40004000000 */
[----:B------:R-:W-:Y:S01]  /*10890*/  SEL R5, R4, RZ, !P0 ;  /* 0x000000ff04057207 */ /* 0x000fe20004000000 */
[----:B------:R4:W4:Y:S08]  /*108a0*/  LDC.64 R14, c[0x0][R10+0x168] ;  /* 0x00005a000a0e7b82 */ /* 0x0009300000000a00 */
[----:B------:R4:W2:Y:S08]  /*108b0*/  LDC.64 R18, c[0x0][R10+0x178] ;  /* 0x00005e000a127b82 */ /* 0x0008b00000000a00 */
[----:B------:R4:W2:Y:S01]  /*108c0*/  LDC.64 R16, c[0x0][R10+0x160] ;  /* 0x000058000a107b82 */ /* 0x0008a20000000a00 */
[----:B------:R-:W4:Y:S01]  /*108d0*/  S2R R23, SR_TID.X ;  /* 0x0000000000177919 */ /* 0x000f220000002100 */
[----:B-1----:R-:W-:-:S04]  /*108e0*/  IMAD R4, R7, R0, RZ ;  /* 0x0000000007047224 */ /* 0x002fc800078e02ff */
[----:B----4-:R-:W-:Y:S02]  /*108f0*/  IMAD R10, R6, R5, R4 ;  /* 0x00000005060a7224 */ /* 0x010fe400078e0204 */
[----:B------:R-:W-:-:S04]  /*10900*/  @P2 IMAD.HI.U32 R5, R3, c[0x0][0x4ec], RZ ;  /* 0x00013b0003052a27 */ /* 0x000fc800078e00ff */
[----:B------:R-:W-:Y:S01]  /*10910*/  IMAD.MOV.U32 R4, RZ, RZ, R3 ;  /* 0x000000ffff047224 */ /* 0x000fe200078e0003 */
[----:B------:R-:W-:Y:S01]  /*10920*/  @P2 SHF.R.U32.HI R4, RZ, c[0x0][0x4f0], R5 ;  /* 0x00013c00ff042a19 */ /* 0x000fe20000011605 */
[----:B------:R-:W-:-:S04]  /*10930*/  IMAD.WIDE.U32 R6, R6, R0, RZ ;  /* 0x0000000006067225 */ /* 0x000fc800078e00ff */
[----:B------:R-:W-:-:S04]  /*10940*/  IMAD.WIDE.U32 R8, R14, R242, RZ ;  /* 0x000000f20e087225 */ /* 0x000fc800078e00ff */
[----:B------:R-:W-:Y:S01]  /*10950*/  IMAD R11, R15, R242, RZ ;  /* 0x000000f20f0b7224 */ /* 0x000fe200078e02ff */
[--C-:B-----5:R-:W-:Y:S02]  /*10960*/  IADD3 R14, P1, P0, R6, R8, R2.reuse ;  /* 0x00000008060e7210 */ /* 0x120fe4000783e002 */
[----:B------:R-:W-:Y:S02]  /*10970*/  SHF.R.S32.HI R6, RZ, 0x1f, R2 ;  /* 0x0000001fff067819 */ /* 0x000fe40000011402 */
[----:B------:R-:W-:-:S04]  /*10980*/  SHF.R.S32.HI R15, RZ, 0x1f, R23 ;  /* 0x0000001fff0f7819 */ /* 0x000fc80000011417 */
[----:B------:R-:W-:-:S04]  /*10990*/  LEA.HI R15, R15, R23, RZ, 0x5 ;  /* 0x000000170f0f7211 */ /* 0x000fc800078f28ff */
[----:B------:R-:W-:-:S05]  /*109a0*/  LOP3.LUT R15, R15, 0xffffffe0, RZ, 0xc0, !PT ;  /* 0xffffffe00f0f7812 */ /* 0x000fca00078ec0ff */
[----:B------:R-:W-:Y:S01]  /*109b0*/  IMAD.IADD R15, R23, 0x1, -R15 ;  /* 0x00000001170f7824 */ /* 0x000fe200078e0a0f */
[----:B--2---:R-:W-:Y:S01]  /*109c0*/  SEL R5, R13, RZ, P3 ;  /* 0x000000ff0d057207 */ /* 0x004fe20001800000 */
[----:B------:R-:W-:Y:S02]  /*109d0*/  IMAD.IADD R13, R7, 0x1, R10 ;  /* 0x00000001070d7824 */ /* 0x000fe400078e020a */
[----:B------:R-:W-:Y:S02]  /*109e0*/  IMAD.IADD R7, R9, 0x1, R11 ;  /* 0x0000000109077824 */ /* 0x000fe400078e020b */
[----:B------:R-:W-:Y:S02]  /*109f0*/  IMAD.MOV R10, RZ, RZ, -R4 ;  /* 0x000000ffff0a7224 */ /* 0x000fe400078e0a04 */
[-C--:B------:R-:W-:Y:S02]  /*10a00*/  IMAD R11, R19, R5.reuse, RZ ;  /* 0x00000005130b7224 */ /* 0x080fe400078e02ff */
[----:B------:R-:W-:Y:S01]  /*10a10*/  IMAD.WIDE.U32 R8, R18, R5, RZ ;  /* 0x0000000512087225 */ /* 0x000fe200078e00ff */
[----:B------:R-:W-:-:S03]  /*10a20*/  IADD3.X R13, R13, R7, R6, P1, P0 ;  /* 0x000000070d0d7210 */ /* 0x000fc60000fe0406 */
[----:B------:R-:W-:Y:S01]  /*10a30*/  IMAD R5, R10, c[0x0][0x4e8], R3 ;  /* 0x00013a000a057a24 */ /* 0x000fe200078e0203 */
[----:B------:R-:W-:Y:S01]  /*10a40*/  IADD3 R8, P1, P0, R4, R14, R8 ;  /* 0x0000000e04087210 */ /* 0x000fe2000783e008 */
[----:B------:R-:W-:Y:S01]  /*10a50*/  IMAD.IADD R11, R9, 0x1, R11 ;  /* 0x00000001090b7824 */ /* 0x000fe200078e020b */
[----:B------:R-:W-:Y:S01]  /*10a60*/  SHF.R.S32.HI R7, RZ, 0x1f, R4 ;  /* 0x0000001fff077819 */ /* 0x000fe20000011404 */
[----:B------:R-:W-:Y:S01]  /*10a70*/  IMAD R4, R17, R5, RZ ;  /* 0x0000000511047224 */ /* 0x000fe200078e02ff */
[----:B------:R-:W-:Y:S02]  /*10a80*/  SHF.R.S32.HI R10, RZ, 0x1f, R5 ;  /* 0x0000001fff0a7819 */ /* 0x000fe40000011405 */
[----:B------:R-:W-:Y:S01]  /*10a90*/  IADD3.X R9, R7, R13, R11, P1, P0 ;  /* 0x0000000d07097210 */ /* 0x000fe20000fe040b */
[----:B------:R-:W-:Y:S02]  /*10aa0*/  IMAD.MOV.U32 R11, RZ, RZ, c[0x0][0x4a8] ;  /* 0x00012a00ff0b7624 */ /* 0x000fe400078e00ff */
[----:B------:R-:W-:-:S02]  /*10ab0*/  IMAD R7, R16, R10, R4 ;  /* 0x0000000a10077224 */ /* 0x000fc400078e0204 */
[----:B------:R-:W-:Y:S01]  /*10ac0*/  IMAD.WIDE.U32 R4, R16, R5, R8 ;  /* 0x0000000510047225 */ /* 0x000fe200078e0008 */
[----:B------:R-:W-:-:S03]  /*10ad0*/  SEL R8, R11, c[0x0][0x450], P3 ;  /* 0x000114000b087a07 */ /* 0x000fc60001800000 */
[----:B------:R-:W-:Y:S01]  /*10ae0*/  IMAD.MOV.U32 R9, RZ, RZ, c[0x0][0x4ac] ;  /* 0x00012b00ff097624 */ /* 0x000fe200078e00ff */
[----:B------:R-:W-:Y:S01]  /*10af0*/  LEA R8, P0, R4, R8, 0x2 ;  /* 0x0000000804087211 */ /* 0x000fe200078010ff */
[----:B------:R-:W-:-:S03]  /*10b00*/  IMAD.IADD R5, R5, 0x1, R7 ;  /* 0x0000000105057824 */ /* 0x000fc600078e0207 */
[----:B------:R-:W-:-:S04]  /*10b10*/  SEL R9, R9, c[0x0][0x454], P3 ;  /* 0x0001150009097a07 */ /* 0x000fc80001800000 */
[----:B------:R-:W-:Y:S01]  /*10b20*/  LEA.HI.X R4, R4, R9, R5, 0x2, P0 ;  /* 0x0000000904047211 */ /* 0x000fe200000f1405 */
[----:B------:R-:W-:Y:S01]  /*10b30*/  SHFL.IDX PT, R10, R8, RZ, 0x1c1f ;  /* 0x001c1fff080a7589 */ /* 0x000fe200000e0000 */
[----:B---3--:R-:W-:-:S03]  /*10b40*/  IMAD.IADD R5, R22, 0x1, R228 ;  /* 0x0000000116057824 */ /* 0x008fc600078e02e4 */
[----:B------:R-:W1:Y:S04]  /*10b50*/  SHFL.IDX PT, R11, R4, RZ, 0x1c1f ;  /* 0x001c1fff040b7589 */ /* 0x000e6800000e0000 */
[----:B------:R-:W-:Y:S04]  /*10b60*/  SHFL.IDX PT, R8, R8, 0x1, 0x1c1f ;  /* 0x003c1f0008087f89 */ /* 0x000fe800000e0000 */
[----:B------:R2:W3:Y:S01]  /*10b70*/  SHFL.IDX PT, R9, R4, 0x1, 0x1c1f ;  /* 0x003c1f0004097f89 */ /* 0x0004e200000e0000 */
[----:B------:R-:W-:Y:S02]  /*10b80*/  LOP3.LUT P0, RZ, R15, 0x3, RZ, 0xc0, !PT ;  /* 0x000000030fff7812 */ /* 0x000fe4000780c0ff */
[----:B------:R-:W-:Y:S01]  /*10b90*/  IADD3 R7, R5, 0x8, RZ ;  /* 0x0000000805077810 */ /* 0x000fe20007ffe0ff */
[----:B--2---:R-:W-:-:S05]  /*10ba0*/  IMAD R4, R12, c[0x0][0x4e8], RZ ;  /* 0x00013a000c047a24 */ /* 0x004fca00078e02ff */
[-C--:B------:R-:W-:Y:S02]  /*10bb0*/  ISETP.GE.OR P1, PT, R5, R4.reuse, P0 ;  /* 0x000000040500720c */ /* 0x080fe40000726670 */
[----:B------:R-:W-:-:S11]  /*10bc0*/  ISETP.GE.OR P0, PT, R7, R4, P0 ;  /* 0x000000040700720c */ /* 0x000fd60000706670 */
[----:B-1----:R1:W-:Y:S01]  /*10bd0*/  @!P1 ST.E [R10.64], R21 ;  /* 0x000000150a009985 */ /* 0x0023e2000c101906 */
[----:B------:R-:W-:-:S03]  /*10be0*/  ISETP.GE.AND P1, PT, R5, R4, PT ;  /* 0x000000040500720c */ /* 0x000fc60003f26270 */
[----:B---3--:R1:W-:Y:S01]  /*10bf0*/  @!P0 ST.E [R8.64], R20 ;  /* 0x0000001408008985 */ /* 0x0083e2000c101906 */
[----:B------:R-:W-:Y:S01]  /*10c00*/  ISETP.GE.AND P0, PT, R7, R4, PT ;  /* 0x000000040700720c */ /* 0x000fe20003f06270 */
[----:B------:R-:W-:Y:S05]  /*10c10*/  @P3 BRA `(.L_x_479) ;  /* 0x0000089000003947 */ /* 0x000fea0003800000 */
[----:B------:R-:W2:Y:S01]  /*10c20*/  LDL R15, [R1+0x34] ;  /* 0x00003400010f7983 */ /* 0x000ea20000100800 */
[----:B------:R-:W-:Y:S01]  /*10c30*/  IMAD R3, R6, c[0x0][0x3a0], RZ ;  /* 0x0000e80006037a24 */ /* 0x000fe200078e02ff */
[----:B-1----:R-:W-:Y:S01]  /*10c40*/  SHF.R.S32.HI R8, RZ, 0x1f, R0 ;  /* 0x0000001fff087819 */ /* 0x002fe20000011400 */
[C---:B------:R-:W-:Y:S01]  /*10c50*/  IMAD.WIDE.U32 R6, R2.reuse, c[0x0][0x3a0], RZ ;  /* 0x0000e80002067a25 */ /* 0x040fe200078e00ff */
[----:B------:R1:W3:Y:S03]  /*10c60*/  LDS.128 R24, [R205+0x80] ;  /* 0x00008000cd187984 */ /* 0x0002e60000000c00 */
[----:B------:R-:W-:Y:S01]  /*10c70*/  IMAD R2, R2, c[0x0][0x3a4], R3 ;  /* 0x0000e90002027a24 */ /* 0x000fe200078e0203 */
[----:B------:R1:W4:Y:S04]  /*10c80*/  LDS.128 R36, [R205+0x1080] ;  /* 0x00108000cd247984 */ /* 0x0003280000000c00 */
[----:B------:R-:W-:Y:S01]  /*10c90*/  IADD3 R3, R7, R2, RZ ;  /* 0x0000000207037210 */ /* 0x000fe20007ffe0ff */
[----:B------:R1:W1:Y:S01]  /*10ca0*/  LDS.128 R48, [R205+0x2080] ;  /* 0x00208000cd307984 */ /* 0x0002620000000c00 */
[----:B------:R-:W-:-:S03]  /*10cb0*/  MOV R2, R6 ;  /* 0x0000000600027202 */ /* 0x000fc60000000f00 */
[----:B------:R1:W1:Y:S02]  /*10cc0*/  LDS.128 R56, [R205+0x3080] ;  /* 0x00308000cd387984 */ /* 0x0002640000000c00 */
[----:B------:R-:W-:Y:S02]  /*10cd0*/  IMAD.WIDE.U32 R6, R242, c[0x0][0x3e8], R2 ;  /* 0x0000fa00f2067a25 */ /* 0x000fe400078e0002 */
[----:B------:R1:W1:Y:S02]  /*10ce0*/  LDS.128 R20, [R205+0x4080] ;  /* 0x00408000cd147984 */ /* 0x0002640000000c00 */
[----:B------:R-:W-:Y:S02]  /*10cf0*/  IMAD R3, R8, c[0x0][0x3f0], RZ ;  /* 0x0000fc0008037a24 */ /* 0x000fe400078e02ff */
[----:B------:R1:W1:Y:S01]  /*10d00*/  LDS.128 R32, [R205+0x5080] ;  /* 0x00508000cd207984 */ /* 0x0002620000000c00 */
[----:B------:R-:W-:-:S03]  /*10d10*/  IMAD R7, R242, c[0x0][0x3ec], R7 ;  /* 0x0000fb00f2077a24 */ /* 0x000fc600078e0207 */
[----:B------:R1:W1:Y:S01]  /*10d20*/  LDS.128 R44, [R205+0x6080] ;  /* 0x00608000cd2c7984 */ /* 0x0002620000000c00 */
[----:B------:R-:W-:-:S03]  /*10d30*/  IMAD.WIDE.U32 R6, R0, c[0x0][0x3f0], R6 ;  /* 0x0000fc0000067a25 */ /* 0x000fc600078e0006 */
[----:B------:R1:W1:Y:S04]  /*10d40*/  LDS.128 R52, [R205+0x7080] ;  /* 0x00708000cd347984 */ /* 0x0002680000000c00 */
[----:B------:R1:W1:Y:S04]  /*10d50*/  LDS.128 R16, [R205+0x8080] ;  /* 0x00808000cd107984 */ /* 0x0002680000000c00 */
[----:B------:R1:W1:Y:S04]  /*10d60*/  LDS.128 R28, [R205+0x9080] ;  /* 0x00908000cd1c7984 */ /* 0x0002680000000c00 */
[----:B------:R1:W1:Y:S04]  /*10d70*/  LDS.128 R40, [R205+0xa080] ;  /* 0x00a08000cd287984 */ /* 0x0002680000000c00 */
[----:B------:R1:W1:Y:S04]  /*10d80*/  LDS.128 R60, [R205+0xb080] ;  /* 0x00b08000cd3c7984 */ /* 0x0002680000000c00 */
[----:B------:R-:W5:Y:S02]  /*10d90*/  S2R R10, SR_TID.X ;  /* 0x00000000000a7919 */ /* 0x000f640000002100 */
[----:B-----5:R-:W-:-:S04]  /*10da0*/  SHF.R.S32.HI R9, RZ, 0x1f, R10 ;  /* 0x0000001fff097819 */ /* 0x020fc8000001140a */
[----:B------:R-:W-:-:S04]  /*10db0*/  LEA.HI R9, R9, R10, RZ, 0x3 ;  /* 0x0000000a09097211 */ /* 0x000fc800078f18ff */
[----:B------:R-:W-:-:S04]  /*10dc0*/  SHF.R.S32.HI R9, RZ, 0x3, R9 ;  /* 0x00000003ff097819 */ /* 0x000fc80000011409 */
[-C--:B------:R-:W-:Y:S02]  /*10dd0*/  IADD3 R11, R9, R228.reuse, RZ ;  /* 0x000000e4090b7210 */ /* 0x080fe40007ffe0ff */
[----:B--2---:R-:W-:-:S04]  /*10de0*/  IADD3 R5, R15, R228, RZ ;  /* 0x000000e40f057210 */ /* 0x004fc80007ffe0ff */
[----:B------:R-:W-:Y:S01]  /*10df0*/  MOV R2, R5 ;  /* 0x0000000500027202 */ /* 0x000fe20000000f00 */
[----:B------:R-:W-:-:S05]  /*10e00*/  @P2 IMAD.HI.U32 R8, R5, c[0x0][0x4ec], RZ ;  /* 0x00013b0005082a27 */ /* 0x000fca00078e00ff */
[----:B------:R-:W-:Y:S01]  /*10e10*/  @P2 SHF.R.U32.HI R2, RZ, c[0x0][0x4f0], R8 ;  /* 0x00013c00ff022a19 */ /* 0x000fe20000011608 */
[----:B------:R-:W-:-:S03]  /*10e20*/  IMAD R8, R0, c[0x0][0x3f4], R3 ;  /* 0x0000fd0000087a24 */ /* 0x000fc600078e0203 */
[----:B------:R-:W-:Y:S02]  /*10e30*/  SHF.R.S32.HI R3, RZ, 0x1f, R2 ;  /* 0x0000001fff037819 */ /* 0x000fe40000011402 */
[----:B------:R-:W-:Y:S02]  /*10e40*/  IADD3 R0, -R2, RZ, RZ ;  /* 0x000000ff02007210 */ /* 0x000fe40007ffe1ff */
[----:B------:R-:W-:Y:S01]  /*10e50*/  IADD3 R7, R7, R8, RZ ;  /* 0x0000000807077210 */ /* 0x000fe20007ffe0ff */
[----:B------:R-:W-:Y:S02]  /*10e60*/  IMAD R3, R3, c[0x0][0x3e0], RZ ;  /* 0x0000f80003037a24 */ /* 0x000fe400078e02ff */
        /* <DEDUP_REMOVED lines=12> */
[----:B-1-34-:R1:W2:Y:S02]  /*10f30*/  SHFL.IDX PT, R10, R12, RZ, 0x181f ;  /* 0x00181fff0c0a7589 */ /* 0x01a2a400000e0000 */
.L_x_547:
[----:B------:R-:W-:Y:S05]  /*10f40*/  BRA.DIV ~URZ, `(.L_x_481) ;  /* 0x00003cf27f007947 */ /* 0x000fea000b800000 */
[----:B------:R3:W4:Y:S02]  /*10f50*/  SHFL.IDX PT, R0, R13, RZ, 0x181f ;  /* 0x00181fff0d007589 */ /* 0x00072400000e0000 */
.L_x_548:
[----:B------:R-:W-:Y:S01]  /*10f60*/  ISETP.GE.AND P0, PT, R11, R4, PT ;  /* 0x000000040b00720c */ /* 0x000fe20003f06270 */
[----:B------:R-:W-:-:S12]  /*10f70*/  BSSY B0, `(.L_x_482) ;  /* 0x0000010000007945 */ /* 0x000fd80003800000 */
[----:B------:R-:W-:Y:S05]  /*10f80*/  @P0 BRA `(.L_x_483) ;  /* 0x000000e000000947 */ /* 0x000fea0003800000 */
[----:B------:R-:W5:Y:S04]  /*10f90*/  LDL R14, [R1+0x4] ;  /* 0x00000400010e7983 */ /* 0x000f680000100800 */
[----:B---3--:R-:W3:Y:S01]  /*10fa0*/  LDL R5, [R1] ;  /* 0x0000000001057983 */ /* 0x008ee20000100800 */
[----:B------:R-:W-:Y:S02]  /*10fb0*/  ISETP.GE.AND P5, PT, R230, c[0x0][0x3c8], PT ;  /* 0x0000f200e6007a0c */ /* 0x000fe40003fa6270 */
[----:B------:R-:W-:Y:S02]  /*10fc0*/  ISETP.GE.AND P4, PT, R229, c[0x0][0x3c8], PT ;  /* 0x0000f200e5007a0c */ /* 0x000fe40003f86270 */
[----:B------:R-:W-:-:S09]  /*10fd0*/  ISETP.GE.AND P3, PT, R236, c[0x0][0x3c8], PT ;  /* 0x0000f200ec007a0c */ /* 0x000fd20003f66270 */
[-C--:B----4-:R-:W-:Y:S02]  /*10fe0*/  @!P5 LEA R8, P2, R230, R0.reuse, 0x1 ;  /* 0x00000000e608d211 */ /* 0x090fe400078408ff */
[-C--:B------:R-:W-:Y:S02]  /*10ff0*/  @!P4 LEA R6, P1, R229, R0.reuse, 0x1 ;  /* 0x00000000e506c211 */ /* 0x080fe400078208ff */
[----:B------:R-:W-:Y:S02]  /*11000*/  @!P3 LEA R2, P0, R236, R0, 0x1 ;  /* 0x00000000ec02b211 */ /* 0x000fe400078008ff */
[----:B--2---:R-:W-:-:S05]  /*11010*/  @!P5 LEA.HI.X R9, R230, R10, R231, 0x1, P2 ;  /* 0x0000000ae609d211 */ /* 0x004fca00010f0ce7 */
[----:B------:R2:W-:Y:S01]  /*11020*/  @!P5 ST.E.128 [R8.64], R24 ;  /* 0x000000180800d985 */ /* 0x0005e2000c101d06 */
[-C--:B-----5:R-:W-:Y:S02]  /*11030*/  @!P4 LEA.HI.X R7, R229, R10.reuse, R14, 0x1, P1 ;  /* 0x0000000ae507c211 */ /* 0x0a0fe400008f0c0e */
[----:B---3--:R-:W-:-:S03]  /*11040*/  @!P3 LEA.HI.X R3, R236, R10, R5, 0x1, P0 ;  /* 0x0000000aec03b211 */ /* 0x008fc600000f0c05 */
[----:B------:R2:W-:Y:S04]  /*11050*/  @!P4 ST.E.128 [R6.64], R20 ;  /* 0x000000140600c985 */ /* 0x0005e8000c101d06 */
[----:B------:R2:W-:Y:S02]  /*11060*/  @!P3 ST.E.128 [R2.64], R16 ;  /* 0x000000100200b985 */ /* 0x0005e4000c101d06 */
.L_x_483:
[----:B------:R-:W-:Y:S05]  /*11070*/  BSYNC B0 ;  /* 0x0000000000007941 */ /* 0x000fea0003800000 */
.L_x_482:
[----:B------:R-:W-:Y:S05]  /*11080*/  BRA.DIV ~URZ, `(.L_x_484) ;  /* 0x00003c127f007947 */ /* 0x000fea000b800000 */
[----:B--2---:R2:W1:Y:S04]  /*11090*/  SHFL.IDX PT, R10, R12, 0x1, 0x181f ;  /* 0x00381f000c0a7f89 */ /* 0x00446800000e0000 */
[----:B----4-:R2:W4:Y:S02]  /*110a0*/  SHFL.IDX PT, R0, R13, 0x1, 0x181f ;  /* 0x00381f000d007f89 */ /* 0x01052400000e0000 */
.L_x_549:
[----:B------:R-:W-:Y:S01]  /*110b0*/  IADD3 R2, R11, 0x20, RZ ;  /* 0x000000200b027810 */ /* 0x000fe20007ffe0ff */
[----:B------:R-:W-:Y:S03]  /*110c0*/  BSSY B0, `(.L_x_485) ;  /* 0x0000011000007945 */ /* 0x000fe60003800000 */
[----:B------:R-:W-:-:S13]  /*110d0*/  ISETP.GE.AND P0, PT, R2, R4, PT ;  /* 0x000000040200720c */ /* 0x000fda0003f06270 */
[----:B------:R-:W-:Y:S05]  /*110e0*/  @P0 BRA `(.L_x_486) ;  /* 0x000000e000000947 */ /* 0x000fea0003800000 */
[----:B------:R-:W5:Y:S04]  /*110f0*/  LDL R14, [R1+0x4] ;  /* 0x00000400010e7983 */ /* 0x000f680000100800 */
[----:B--2---:R-:W2:Y:S01]  /*11100*/  LDL R5, [R1] ;  /* 0x0000000001057983 */ /* 0x004ea20000100800 */
[----:B------:R-:W-:Y:S02]  /*11110*/  ISETP.GE.AND P2, PT, R230, c[0x0][0x3c8], PT ;  /* 0x0000f200e6007a0c */ /* 0x000fe40003f46270 */
[----:B------:R-:W-:Y:S02]  /*11120*/  ISETP.GE.AND P1, PT, R229, c[0x0][0x3c8], PT ;  /* 0x0000f200e5007a0c */ /* 0x000fe40003f26270 */
[----:B------:R-:W-:-:S09]  /*11130*/  ISETP.GE.AND P0, PT, R236, c[0x0][0x3c8], PT ;  /* 0x0000f200ec007a0c */ /* 0x000fd20003f06270 */
[-C--:B----4-:R-:W-:Y:S02]  /*11140*/  @!P2 LEA R8, P5, R230, R0.reuse, 0x1 ;  /* 0x00000000e608a211 */ /* 0x090fe400078a08ff */
[-C--:B------:R-:W-:Y:S02]  /*11150*/  @!P1 LEA R6, P4, R229, R0.reuse, 0x1 ;  /* 0x00000000e5069211 */ /* 0x080fe400078808ff */
[----:B------:R-:W-:Y:S02]  /*11160*/  @!P0 LEA R2, P3, R236, R0, 0x1 ;  /* 0x00000000ec028211 */ /* 0x000fe400078608ff */
[----:B-1----:R-:W-:-:S05]  /*11170*/  @!P2 LEA.HI.X R9, R230, R10, R231, 0x1, P5 ;  /* 0x0000000ae609a211 */ /* 0x002fca00028f0ce7 */
[----:B------:R1:W-:Y:S01]  /*11180*/  @!P2 ST.E.128 [R8.64], R36 ;  /* 0x000000240800a985 */ /* 0x0003e2000c101d06 */
[-C--:B-----5:R-:W-:Y:S02]  /*11190*/  @!P1 LEA.HI.X R7, R229, R10.reuse, R14, 0x1, P4 ;  /* 0x0000000ae5079211 */ /* 0x0a0fe400020f0c0e */
[----:B--2---:R-:W-:-:S03]  /*111a0*/  @!P0 LEA.HI.X R3, R236, R10, R5, 0x1, P3 ;  /* 0x0000000aec038211 */ /* 0x004fc600018f0c05 */
[----:B------:R1:W-:Y:S04]  /*111b0*/  @!P1 ST.E.128 [R6.64], R32 ;  /* 0x0000002006009985 */ /* 0x0003e8000c101d06 */
[----:B------:R1:W-:Y:S02]  /*111c0*/  @!P0 ST.E.128 [R2.64], R28 ;  /* 0x0000001c02008985 */ /* 0x0003e4000c101d06 */
.L_x_486:
[----:B------:R-:W-:Y:S05]  /*111d0*/  BSYNC B0 ;  /* 0x0000000000007941 */ /* 0x000fea0003800000 */
.L_x_485:
[----:B------:R-:W-:Y:S05]  /*111e0*/  BRA.DIV ~URZ, `(.L_x_487) ;  /* 0x00003b727f007947 */ /* 0x000fea000b800000 */
[----:B-1----:R1:W2:Y:S02]  /*111f0*/  SHFL.IDX PT, R10, R12, 0x2, 0x181f ;  /* 0x00581f000c0a7f89 */ /* 0x0022a400000e0000 */
.L_x_550:
[----:B------:R-:W-:Y:S05]  /*11200*/  BRA.DIV ~URZ, `(.L_x_488) ;  /* 0x00003bc27f007947 */ /* 0x000fea000b800000 */
[----:B----4-:R4:W1:Y:S02]  /*11210*/  SHFL.IDX PT, R0, R13, 0x2, 0x181f ;  /* 0x00581f000d007f89 */ /* 0x01086400000e0000 */
.L_x_551:
[----:B------:R-:W-:Y:S01]  /*11220*/  IADD3 R2, R11, 0x40, RZ ;  /* 0x000000400b027810 */ /* 0x000fe20007ffe0ff */
[----:B------:R-:W-:Y:S03]  /*11230*/  BSSY B0, `(.L_x_489) ;  /* 0x0000011000007945 */ /* 0x000fe60003800000 */
[----:B------:R-:W-:-:S13]  /*11240*/  ISETP.GE.AND P0, PT, R2, R4, PT ;  /* 0x000000040200720c */ /* 0x000fda0003f06270 */
[----:B------:R-:W-:Y:S05]  /*11250*/  @P0 BRA `(.L_x_490) ;  /* 0x000000e000000947 */ /* 0x000fea0003800000 */
[----:B------:R-:W5:Y:S04]  /*11260*/  LDL R14, [R1+0x4] ;  /* 0x00000400010e7983 */ /* 0x000f680000100800 */
[----:B---3--:R-:W3:Y:S01]  /*11270*/  LDL R5, [R1] ;  /* 0x0000000001057983 */ /* 0x008ee20000100800 */
[----:B------:R-:W-:Y:S02]  /*11280*/  ISETP.GE.AND P2, PT, R230, c[0x0][0x3c8], PT ;  /* 0x0000f200e6007a0c */ /* 0x000fe40003f46270 */
[----:B------:R-:W-:Y:S02]  /*11290*/  ISETP.GE.AND P1, PT, R229, c[0x0][0x3c8], PT ;  /* 0x0000f200e5007a0c */ /* 0x000fe40003f26270 */
[----:B------:R-:W-:-:S09]  /*112a0*/  ISETP.GE.AND P0, PT, R236, c[0x0][0x3c8], PT ;  /* 0x0000f200ec007a0c */ /* 0x000fd20003f06270 */
[-C--:B-1----:R-:W-:Y:S02]  /*112b0*/  @!P2 LEA R8, P5, R230, R0.reuse, 0x1 ;  /* 0x00000000e608a211 */ /* 0x082fe400078a08ff */
        /* <DEDUP_REMOVED lines=8> */
.L_x_490:
[----:B------:R-:W-:Y:S05]  /*11340*/  BSYNC B0 ;  /* 0x0000000000007941 */ /* 0x000fea0003800000 */
.L_x_489:
[----:B------:R-:W-:Y:S05]  /*11350*/  BRA.DIV ~URZ, `(.L_x_491) ;  /* 0x00003ad27f007947 */ /* 0x000fea000b800000 */
[----:B-1----:R1:W3:Y:S04]  /*11360*/  SHFL.IDX PT, R6, R12, 0x3, 0x181f ;  /* 0x00781f000c067f89 */ /* 0x0022e800000e0000 */
[----:B------:R1:W4:Y:S02]  /*11370*/  SHFL.IDX PT, R0, R13, 0x3, 0x181f ;  /* 0x00781f000d007f89 */ /* 0x00032400000e0000 */
.L_x_552:
[----:B------:R-:W-:-:S04]  /*11380*/  IADD3 R2, R11, 0x60, RZ ;  /* 0x000000600b027810 */ /* 0x000fc80007ffe0ff */
[----:B------:R-:W-:-:S13]  /*11390*/  ISETP.GE.AND P0, PT, R2, R4, PT ;  /* 0x000000040200720c */ /* 0x000fda0003f06270 */
[----:B------:R-:W-:Y:S05]  /*113a0*/  @P0 BRA `(.L_x_492) ;  /* 0x00001fe000000947 */ /* 0x000fea0003800000 */
[----:B------:R-:W5:Y:S01]  /*113b0*/  LDL R7, [R1+0x4] ;  /* 0x0000040001077983 */ /* 0x000f620000100800 */
[----:B------:R-:W-:Y:S02]  /*113c0*/  ISETP.GE.AND P1, PT, R230, c[0x0][0x3c8], PT ;  /* 0x0000f200e6007a0c */ /* 0x000fe40003f26270 */
[----:B------:R-:W-:-:S11]  /*113d0*/  ISETP.GE.AND P0, PT, R229, c[0x0][0x3c8], PT ;  /* 0x0000f200e5007a0c */ /* 0x000fd60003f06270 */
[CC--:B----4-:R-:W-:Y:S02]  /*113e0*/  @!P1 LEA R4, P3, R230.reuse, R0.reuse, 0x1 ;  /* 0x00000000e6049211 */ /* 0x0d0fe400078608ff */
[----:B------:R-:W-:Y:S02]  /*113f0*/  @!P0 LEA R2, P2, R229, R0, 0x1 ;  /* 0x00000000e5028211 */ /* 0x000fe400078408ff */
[----:B---3--:R-:W-:-:S05]  /*11400*/  @!P1 LEA.HI.X R5, R230, R6, R231, 0x1, P3 ;  /* 0x00000006e6059211 */ /* 0x008fca00018f0ce7 */
[----:B------:R3:W-:Y:S01]  /*11410*/  @!P1 ST.E.128 [R4.64], R56 ;  /* 0x0000003804009985 */ /* 0x0007e2000c101d06 */
[----:B-----5:R-:W-:-:S05]  /*11420*/  @!P0 LEA.HI.X R3, R229, R6, R7, 0x1, P2 ;  /* 0x00000006e5038211 */ /* 0x020fca00010f0c07 */
[----:B------:R3:W-:Y:S01]  /*11430*/  @!P0 ST.E.128 [R2.64], R52 ;  /* 0x0000003402008985 */ /* 0x0007e2000c101d06 */
[----:B------:R-:W-:-:S13]  /*11440*/  ISETP.GE.AND P0, PT, R236, c[0x0][0x3c8], PT ;  /* 0x0000f200ec007a0c */ /* 0x000fda0003f06270 */
[----:B------:R-:W-:Y:S05]  /*11450*/  @P0 BRA `(.L_x_492) ;  /* 0x00001f3000000947 */ /* 0x000fea0003800000 */
[----:B------:R-:W4:Y:S01]  /*11460*/  LDL R7, [R1] ;  /* 0x0000000001077983 */ /* 0x000f220000100800 */
[----:B---3--:R-:W-:-:S04]  /*11470*/  LEA R2, P0, R236, R0, 0x1 ;  /* 0x00000000ec027211 */ /* 0x008fc800078008ff */
[----:B----4-:R-:W-:-:S05]  /*11480*/  LEA.HI.X R3, R236, R6, R7, 0x1, P0 ;  /* 0x00000006ec037211 */ /* 0x010fca00000f0c07 */
[----:B------:R3:W-:Y:S01]  /*11490*/  ST.E.128 [R2.64], R60 ;  /* 0x0000003c02007985 */ /* 0x0007e2000c101d06 */
[----:B------:R-:W-:Y:S05]  /*114a0*/  BRA `(.L_x_492) ;  /* 0x00001ee000007947 */ /* 0x000fea0003800000 */
.L_x_479:
[----:B------:R-:W2:Y:S01]  /*114b0*/  LDL.LU R7, [R1+0x10] ;  /* 0x0000100001077983 */ /* 0x000ea20000300800 */
[----:B------:R-:W-:Y:S02]  /*114c0*/  IMAD R6, R6, c[0x0][0x408], RZ ;  /* 0x0001020006067a24 */ /* 0x000fe400078e02ff */
[----:B------:R-:W-:-:S04]  /*114d0*/  IMAD.WIDE.U32 R4, R2, c[0x0][0x408], RZ ;  /* 0x0001020002047a25 */ /* 0x000fc800078e00ff */
[----:B------:R-:W-:Y:S02]  /*114e0*/  IMAD R2, R2, c[0x0][0x40c], R6 ;  /* 0x0001030002027a24 */ /* 0x000fe400078e0206 */
[----:B------:R-:W-:-:S03]  /*114f0*/  @P2 IMAD.HI.U32 R6, R3, c[0x0][0x4ec], RZ ;  /* 0x00013b0003062a27 */ /* 0x000fc600078e00ff */
[----:B------:R-:W-:Y:S02]  /*11500*/  IADD3 R5, R5, R2, RZ ;  /* 0x0000000205057210 */ /* 0x000fe40007ffe0ff */
[----:B------:R-:W-:-:S03]  /*11510*/  SHF.R.S32.HI R2, RZ, 0x1f, R0 ;  /* 0x0000001fff027819 */ /* 0x000fc60000011400 */
[----:B------:R-:W-:-:S04]  /*11520*/  IMAD.WIDE.U32 R4, R242, c[0x0][0x438], R4 ;  /* 0x00010e00f2047a25 */ /* 0x000fc800078e0004 */
[----:B------:R-:W-:Y:S02]  /*11530*/  IMAD R2, R2, c[0x0][0x440], RZ ;  /* 0x0001100002027a24 */ /* 0x000fe400078e02ff */
[----:B------:R-:W-:Y:S02]  /*11540*/  IMAD R5, R242, c[0x0][0x43c], R5 ;  /* 0x00010f00f2057a24 */ /* 0x000fe400078e0205 */
[C---:B------:R-:W-:Y:S02]  /*11550*/  IMAD R2, R0.reuse, c[0x0][0x444], R2 ;  /* 0x0001110000027a24 */ /* 0x040fe400078e0202 */
[----:B------:R-:W-:Y:S01]  /*11560*/  IMAD.WIDE.U32 R4, R0, c[0x0][0x440], R4 ;  /* 0x0001100000047a25 */ /* 0x000fe200078e0004 */
[----:B------:R-:W-:Y:S02]  /*11570*/  MOV R0, R3 ;  /* 0x0000000300007202 */ /* 0x000fe40000000f00 */
[----:B------:R-:W-:Y:S02]  /*11580*/  @P2 SHF.R.U32.HI R0, RZ, c[0x0][0x4f0], R6 ;  /* 0x00013c00ff002a19 */ /* 0x000fe40000011606 */
[----:B------:R-:W-:-:S02]  /*11590*/  IADD3 R5, R5, R2, RZ ;  /* 0x0000000205057210 */ /* 0x000fc40007ffe0ff */
[----:B------:R-:W-:Y:S02]  /*115a0*/  SHF.R.S32.HI R2, RZ, 0x1f, R0 ;  /* 0x0000001fff027819 */ /* 0x000fe40000011400 */
[----:B------:R-:W-:-:S03]  /*115b0*/  IADD3 R6, -R0, RZ, RZ ;  /* 0x000000ff00067210 */ /* 0x000fc60007ffe1ff */
[----:B------:R-:W-:Y:S02]  /*115c0*/  IMAD R2, R2, c[0x0][0x430], RZ ;  /* 0x00010c0002027a24 */ /* 0x000fe400078e02ff */
[----:B------:R-:W-:Y:S02]  /*115d0*/  IMAD R6, R6, c[0x0][0x4e8], R3 ;  /* 0x00013a0006067a24 */ /* 0x000fe400078e0203 */
[----:B--2---:R-:W-:-:S04]  /*115e0*/  IMAD.WIDE.U32 R4, R7, c[0x0][0x448], R4 ;  /* 0x0001120007047a25 */ /* 0x004fc800078e0004 */
        /* <DEDUP_REMOVED lines=12> */
[----:B------:R2:W3:Y:S02]  /*116b0*/  SHFL.IDX PT, R4, R12, RZ, 0x1c1f ;  /* 0x001c1fff0c047589 */ /* 0x0004e400000e0000 */
.L_x_553:
[----:B------:R-:W-:Y:S05]  /*116c0*/  BRA.DIV ~URZ, `(.L_x_494) ;  /* 0x000038927f007947 */ /* 0x000fea000b800000 */
[----:B------:R4:W1:Y:S02]  /*116d0*/  SHFL.IDX PT, R0, R14, RZ, 0x1c1f ;  /* 0x001c1fff0e007589 */ /* 0x00086400000e0000 */
.L_x_554:
[C---:B------:R-:W-:Y:S01]  /*116e0*/  IADD3 R13, R224.reuse, 0x8, RZ ;  /* 0x00000008e00d7810 */ /* 0x040fe20007ffe0ff */
[----:B------:R-:W-:Y:S01]  /*116f0*/  BSSY B0, `(.L_x_495) ;  /* 0x0000092000007945 */ /* 0x000fe20003800000 */
[C---:B------:R-:W-:Y:S02]  /*11700*/  IADD3 R16, R224.reuse, 0x10, RZ ;  /* 0x00000010e0107810 */ /* 0x040fe40007ffe0ff */
[C---:B------:R-:W-:Y:S02]  /*11710*/  IADD3 R17, R224.reuse, 0x18, RZ ;  /* 0x00000018e0117810 */ /* 0x040fe40007ffe0ff */
[C---:B------:R-:W-:Y:S02]  /*11720*/  IADD3 R18, R224.reuse, 0x20, RZ ;  /* 0x00000020e0127810 */ /* 0x040fe40007ffe0ff */
[C---:B------:R-:W-:Y:S02]  /*11730*/  IADD3 R19, R224.reuse, 0x28, RZ ;  /* 0x00000028e0137810 */ /* 0x040fe40007ffe0ff */
[----:B-1----:R-:W-:-:S02]  /*11740*/  IADD3 R20, R224, 0x30, RZ ;  /* 0x00000030e0147810 */ /* 0x002fc40007ffe0ff */
        /* <DEDUP_REMOVED lines=42> */
[C---:B------:R-:W-:Y:S02]  /*119f0*/  IADD3 R90, R224.reuse, 0xb0, RZ ;  /* 0x000000b0e05a7810 */ /* 0x040fe40007ffe0ff */
[----:B------:R-:W-:-:S02]  /*11a00*/  IADD3 R5, R224, 0xb8, RZ ;  /* 0x000000b8e0057810 */ /* 0x000fc40007ffe0ff */
[C---:B------:R-:W-:Y:S02]  /*11a10*/  IADD3 R91, R224.reuse, 0xb0, RZ ;  /* 0x000000b0e05b7810 */ /* 0x040fe40007ffe0ff */
[CC--:B------:R-:W-:Y:S02]  /*11a20*/  @!P6 LEA R2, P4, R224.reuse, R0.reuse, 0x2 ;  /* 0x00000000e002e211 */ /* 0x0c0fe400078810ff */
[C---:B------:R-:W-:Y:S02]  /*11a30*/  @!P2 LEA R6, P3, R13.reuse, R0, 0x2 ;  /* 0x000000000d06a211 */ /* 0x040fe400078610ff */
[CC--:B---3--:R-:W-:Y:S02]  /*11a40*/  @!P6 LEA.HI.X R3, R224.reuse, R4.reuse, R15, 0x2, P4 ;  /* 0x00000004e003e211 */ /* 0x0c8fe400020f140f */
[----:B------:R-:W-:Y:S02]  /*11a50*/  @!P2 LEA.HI.X R7, R13, R4, R36, 0x2, P3 ;  /* 0x000000040d07a211 */ /* 0x000fe400018f1424 */
[----:B------:R-:W-:Y:S01]  /*11a60*/  IADD3 R87, R224, 0xb8, RZ ;  /* 0x000000b8e0577810 */ /* 0x000fe20007ffe0ff */
[----:B------:R1:W-:Y:S01]  /*11a70*/  @!P6 ST.E.64 [R2.64], R146 ;  /* 0x000000920200e985 */ /* 0x0003e2000c101b06 */
[----:B------:R-:W-:-:S02]  /*11a80*/  ISETP.GE.AND P6, PT, R18, c[0x0][0x3c8], PT ;  /* 0x0000f20012007a0c */ /* 0x000fc40003fc6270 */
[----:B------:R-:W-:Y:S01]  /*11a90*/  SHF.R.S32.HI R91, RZ, 0x1f, R91 ;  /* 0x0000001fff5b7819 */ /* 0x000fe2000001145b */
[----:B------:R3:W-:Y:S01]  /*11aa0*/  @!P2 ST.E.64 [R6.64], R124 ;  /* 0x0000007c0600a985 */ /* 0x0007e2000c101b06 */
[----:B------:R-:W-:Y:S02]  /*11ab0*/  ISETP.GE.AND P2, PT, R19, c[0x0][0x3c8], PT ;  /* 0x0000f20013007a0c */ /* 0x000fe40003f46270 */
[----:B------:R-:W-:Y:S02]  /*11ac0*/  SHF.R.S32.HI R87, RZ, 0x1f, R87 ;  /* 0x0000001fff577819 */ /* 0x000fe40000011457 */
[CC--:B-1----:R-:W-:Y:S02]  /*11ad0*/  @!P5 LEA R2, P4, R16.reuse, R0.reuse, 0x2 ;  /* 0x000000001002d211 */ /* 0x0c2fe400078810ff */
[----:B---3--:R-:W-:Y:S02]  /*11ae0*/  @!P1 LEA R6, P3, R17, R0, 0x2 ;  /* 0x0000000011069211 */ /* 0x008fe400078610ff */
[----:B------:R-:W-:-:S02]  /*11af0*/  @!P5 LEA.HI.X R3, R16, R4, R35, 0x2, P4 ;  /* 0x000000041003d211 */ /* 0x000fc400020f1423 */
[----:B------:R-:W-:-:S03]  /*11b00*/  @!P1 LEA.HI.X R7, R17, R4, R37, 0x2, P3 ;  /* 0x0000000411079211 */ /* 0x000fc600018f1425 */
[----:B------:R1:W-:Y:S01]  /*11b10*/  @!P5 ST.E.64 [R2.64], R100 ;  /* 0x000000640200d985 */ /* 0x0003e2000c101b06 */
[----:B------:R-:W-:-:S03]  /*11b20*/  ISETP.GE.AND P5, PT, R20, c[0x0][0x3c8], PT ;  /* 0x0000f20014007a0c */ /* 0x000fc60003fa6270 */
[----:B------:R3:W-:Y:S01]  /*11b30*/  @!P1 ST.E.64 [R6.64], R104 ;  /* 0x0000006806009985 */ /* 0x0007e2000c101b06 */
[----:B------:R-:W-:Y:S02]  /*11b40*/  ISETP.GE.AND P1, PT, R21, c[0x0][0x3c8], PT ;  /* 0x0000f20015007a0c */ /* 0x000fe40003f26270 */
[CC--:B-1----:R-:W-:Y:S02]  /*11b50*/  @!P6 LEA R2, P4, R18.reuse, R0.reuse, 0x2 ;  /* 0x000000001202e211 */ /* 0x0c2fe400078810ff */
[C---:B---3--:R-:W-:Y:S02]  /*11b60*/  @!P2 LEA R6, P3, R19.reuse, R0, 0x2 ;  /* 0x000000001306a211 */ /* 0x048fe400078610ff */
[-C--:B------:R-:W-:Y:S02]  /*11b70*/  @!P6 LEA.HI.X R3, R18, R4.reuse, R38, 0x2, P4 ;  /* 0x000000041203e211 */ /* 0x080fe400020f1426 */
        /* <DEDUP_REMOVED lines=24> */
[----:B------:R-:W-:-:S05]  /*11d00*/  @!P1 LEA.HI.X R7, R25, R4, R45, 0x2, P3 ;  /* 0x0000000419079211 */ /* 0x000fca00018f142d */
[C---:B------:R-:W-:Y:S01]  /*11d10*/  @!P2 LEA R8, P3, R27.reuse, R0, 0x2 ;  /* 0x000000001b08a211 */ /* 0x040fe200078610ff */
[----:B------:R1:W-:Y:S01]  /*11d20*/  @!P5 ST.E.64 [R2.64], R132 ;  /* 0x000000840200d985 */ /* 0x0003e2000c101b06 */
[----:B------:R-:W-:Y:S02]  /*11d30*/  ISETP.GE.AND P5, PT, R28, c[0x0][0x3c8], PT ;  /* 0x0000f2001c007a0c */ /* 0x000fe40003fa6270 */
[----:B------:R-:W-:Y:S01]  /*11d40*/  @!P2 LEA.HI.X R9, R27, R4, R47, 0x2, P3 ;  /* 0x000000041b09a211 */ /* 0x000fe200018f142f */
[----:B------:R3:W-:Y:S01]  /*11d50*/  @!P1 ST.E.64 [R6.64], R136 ;  /* 0x0000008806009985 */ /* 0x0007e2000c101b06 */
[----:B------:R-:W-:Y:S02]  /*11d60*/  ISETP.GE.AND P1, PT, R29, c[0x0][0x3c8], PT ;  /* 0x0000f2001d007a0c */ /* 0x000fe40003f26270 */
[----:B-1----:R-:W-:-:S04]  /*11d70*/  @!P6 LEA R2, P4, R26, R0, 0x2 ;  /* 0x000000001a02e211 */ /* 0x002fc800078810ff */
[----:B------:R-:W-:-:S03]  /*11d80*/  @!P6 LEA.HI.X R3, R26, R4, R46, 0x2, P4 ;  /* 0x000000041a03e211 */ /* 0x000fc600020f142e */
[----:B---3--:R-:W-:Y:S02]  /*11d90*/  @!P5 LEA R6, P3, R28, R0, 0x2 ;  /* 0x000000001c06d211 */ /* 0x008fe400078610ff */
[----:B------:R-:W-:Y:S01]  /*11da0*/  ISETP.GE.AND P4, PT, R30, c[0x0][0x3c8], PT ;  /* 0x0000f2001e007a0c */ /* 0x000fe20003f86270 */
[----:B------:R1:W-:Y:S01]  /*11db0*/  @!P6 ST.E.64 [R2.64], R138 ;  /* 0x0000008a0200e985 */ /* 0x0003e2000c101b06 */
[----:B------:R-:W-:Y:S02]  /*11dc0*/  ISETP.GE.AND P6, PT, R31, c[0x0][0x3c8], PT ;  /* 0x0000f2001f007a0c */ /* 0x000fe40003fc6270 */
[----:B------:R-:W-:Y:S01]  /*11dd0*/  @!P5 LEA.HI.X R7, R28, R4, R48, 0x2, P3 ;  /* 0x000000041c07d211 */ /* 0x000fe200018f1430 */
[----:B------:R3:W-:Y:S01]  /*11de0*/  @!P2 ST.E.64 [R8.64], R140 ;  /* 0x0000008c0800a985 */ /* 0x0007e2000c101b06 */
[----:B------:R-:W-:-:S03]  /*11df0*/  ISETP.GE.AND P3, PT, R32, c[0x0][0x3c8], PT ;  /* 0x0000f20020007a0c */ /* 0x000fc60003f66270 */
[----:B------:R5:W-:Y:S01]  /*11e00*/  @!P5 ST.E.64 [R6.64], R142 ;  /* 0x0000008e0600d985 */ /* 0x000be2000c101b06 */
[----:B-1----:R-:W-:-:S04]  /*11e10*/  @!P1 LEA R2, P2, R29, R0, 0x2 ;  /* 0x000000001d029211 */ /* 0x002fc800078410ff */
[----:B------:R-:W-:Y:S02]  /*11e20*/  @!P1 LEA.HI.X R3, R29, R4, R49, 0x2, P2 ;  /* 0x000000041d039211 */ /* 0x000fe400010f1431 */
[----:B---3--:R-:W-:-:S03]  /*11e30*/  @!P6 LEA R8, P2, R31, R0, 0x2 ;  /* 0x000000001f08e211 */ /* 0x008fc600078410ff */
[----:B------:R1:W-:Y:S01]  /*11e40*/  @!P1 ST.E.64 [R2.64], R144 ;  /* 0x0000009002009985 */ /* 0x0003e2000c101b06 */
[----:B------:R-:W-:Y:S02]  /*11e50*/  ISETP.GE.AND P1, PT, R33, c[0x0][0x3c8], PT ;  /* 0x0000f20021007a0c */ /* 0x000fe40003f26270 */
[----:B------:R-:W-:Y:S02]  /*11e60*/  @!P6 LEA.HI.X R9, R31, R4, R51, 0x2, P2 ;  /* 0x000000041f09e211 */ /* 0x000fe400010f1433 */
[----:B-----5:R-:W-:-:S03]  /*11e70*/  @!P3 LEA R6, P2, R32, R0, 0x2 ;  /* 0x000000002006b211 */ /* 0x020fc600078410ff */
[----:B------:R-:W-:Y:S01]  /*11e80*/  @!P6 ST.E.64 [R8.64], R148 ;  /* 0x000000940800e985 */ /* 0x000fe2000c101b06 */
[----:B------:R-:W-:Y:S02]  /*11e90*/  ISETP.GE.AND P6, PT, R34, c[0x0][0x3c8], PT ;  /* 0x0000f20022007a0c */ /* 0x000fe40003fc6270 */
[----:B------:R-:W-:Y:S02]  /*11ea0*/  @!P3 LEA.HI.X R7, R32, R4, R52, 0x2, P2 ;  /* 0x000000042007b211 */ /* 0x000fe400010f1434 */
[----:B-1----:R-:W-:-:S04]  /*11eb0*/  @!P4 LEA R2, P5, R30, R0, 0x2 ;  /* 0x000000001e02c211 */ /* 0x002fc800078a10ff */
[----:B------:R-:W-:Y:S02]  /*11ec0*/  @!P4 LEA.HI.X R3, R30, R4, R50, 0x2, P5 ;  /* 0x000000041e03c211 */ /* 0x000fe400028f1432 */
[----:B------:R-:W-:-:S03]  /*11ed0*/  ISETP.GE.AND P5, PT, R94, c[0x0][0x3c8], PT ;  /* 0x0000f2005e007a0c */ /* 0x000fc60003fa6270 */
[----:B------:R1:W-:Y:S01]  /*11ee0*/  @!P4 ST.E.64 [R2.64], R68 ;  /* 0x000000440200c985 */ /* 0x0003e2000c101b06 */
[----:B------:R-:W-:-:S03]  /*11ef0*/  ISETP.GE.AND P4, PT, R90, c[0x0][0x3c8], PT ;  /* 0x0000f2005a007a0c */ /* 0x000fc60003f86270 */
[----:B------:R3:W-:Y:S01]  /*11f00*/  @!P3 ST.E.64 [R6.64], R72 ;  /* 0x000000480600b985 */ /* 0x0007e2000c101b06 */
[----:B------:R-:W-:Y:S02]  /*11f10*/  ISETP.GE.AND P3, PT, R5, c[0x0][0x3c8], PT ;  /* 0x0000f20005007a0c */ /* 0x000fe40003f66270 */
[----:B-1----:R-:W-:-:S04]  /*11f20*/  @!P1 LEA R2, P2, R33, R0, 0x2 ;  /* 0x0000000021029211 */ /* 0x002fc800078410ff */
[----:B------:R-:W-:Y:S02]  /*11f30*/  @!P1 LEA.HI.X R3, R33, R4, R53, 0x2, P2 ;  /* 0x0000000421039211 */ /* 0x000fe400010f1435 */
[----:B------:R-:W-:-:S03]  /*11f40*/  @!P6 LEA R10, P2, R34, R0, 0x2 ;  /* 0x00000000220ae211 */ /* 0x000fc600078410ff */
[----:B------:R1:W-:Y:S01]  /*11f50*/  @!P1 ST.E.64 [R2.64], R76 ;  /* 0x0000004c02009985 */ /* 0x0003e2000c101b06 */
[----:B------:R-:W-:Y:S02]  /*11f60*/  @!P5 LEA R8, P1, R94, R0, 0x2 ;  /* 0x000000005e08d211 */ /* 0x000fe400078210ff */
[----:B------:R-:W-:Y:S02]  /*11f70*/  @!P6 LEA.HI.X R11, R34, R4, R55, 0x2, P2 ;  /* 0x00000004220be211 */ /* 0x000fe400010f1437 */
[----:B---3--:R-:W-:Y:S02]  /*11f80*/  @!P4 LEA R6, P2, R90, R0, 0x2 ;  /* 0x000000005a06c211 */ /* 0x008fe400078410ff */
[-C--:B------:R-:W-:Y:S01]  /*11f90*/  @!P5 LEA.HI.X R9, R94, R4.reuse, R54, 0x2, P1 ;  /* 0x000000045e09d211 */ /* 0x080fe200008f1436 */
[----:B------:R3:W-:Y:S01]  /*11fa0*/  @!P6 ST.E.64 [R10.64], R150 ;  /* 0x000000960a00e985 */ /* 0x0007e2000c101b06 */
[----:B------:R-:W-:-:S03]  /*11fb0*/  @!P4 LEA.HI.X R7, R90, R4, R91, 0x2, P2 ;  /* 0x000000045a07c211 */ /* 0x000fc600010f145b */
[----:B------:R3:W-:Y:S04]  /*11fc0*/  @!P5 ST.E.64 [R8.64], R88 ;  /* 0x000000580800d985 */ /* 0x0007e8000c101b06 */
[----:B------:R3:W-:Y:S01]  /*11fd0*/  @!P4 ST.E.64 [R6.64], R80 ;  /* 0x000000500600c985 */ /* 0x0007e2000c101b06 */
[----:B-1----:R-:W-:-:S04]  /*11fe0*/  @!P3 LEA R2, P1, R5, R0, 0x2 ;  /* 0x000000000502b211 */ /* 0x002fc800078210ff */
[----:B------:R-:W-:-:S05]  /*11ff0*/  @!P3 LEA.HI.X R3, R5, R4, R87, 0x2, P1 ;  /* 0x000000040503b211 */ /* 0x000fca00008f1457 */
[----:B------:R3:W-:Y:S04]  /*12000*/  @!P3 ST.E.64 [R2.64], R60 ;  /* 0x0000003c0200b985 */ /* 0x0007e8000c101b06 */
.L_x_496:
[----:B------:R-:W-:Y:S05]  /*12010*/  BSYNC B0 ;  /* 0x0000000000007941 */ /* 0x000fea0003800000 */
.L_x_495:
[----:B------:R-:W-:Y:S05]  /*12020*/  BRA.DIV ~URZ, `(.L_x_497) ;  /* 0x00002f927f007947 */ /* 0x000fea000b800000 */
[----:B---3--:R1:W3:Y:S04]  /*12030*/  SHFL.IDX PT, R4, R12, 0x1, 0x1c1f ;  /* 0x003c1f000c047f89 */ /* 0x0082e800000e0000 */
[----:B------:R1:W2:Y:S02]  /*12040*/  SHFL.IDX PT, R0, R14, 0x1, 0x1c1f ;  /* 0x003c1f000e007f89 */ /* 0x0002a400000e0000 */
.L_x_555:
[----:B------:R-:W-:Y:S05]  /*12050*/  @P0 BRA `(.L_x_492) ;  /* 0x0000133000000947 */ /* 0x000fea0003800000 */
[----:B------:R-:W-:Y:S02]  /*12060*/  ISETP.GE.AND P4, PT, R224, c[0x0][0x3c8], PT ;  /* 0x0000f200e0007a0c */ /* 0x000fe40003f86270 */
[----:B------:R-:W-:Y:S02]  /*12070*/  ISETP.GE.AND P3, PT, R13, c[0x0][0x3c8], PT ;  /* 0x0000f2000d007a0c */ /* 0x000fe40003f66270 */
[----:B------:R-:W-:Y:S02]  /*12080*/  ISETP.GE.AND P2, PT, R16, c[0x0][0x3c8], PT ;  /* 0x0000f20010007a0c */ /* 0x000fe40003f46270 */
[----:B------:R-:W-:-:S02]  /*12090*/  ISETP.GE.AND P1, PT, R17, c[0x0][0x3c8], PT ;  /* 0x0000f20011007a0c */ /* 0x000fc40003f26270 */
[----:B------:R-:W-:Y:S02]  /*120a0*/  ISETP.GE.AND P5, PT, R18, c[0x0][0x3c8], PT ;  /* 0x0000f20012007a0c */ /* 0x000fe40003fa6270 */
[C---:B------:R-:W-:Y:S02]  /*120b0*/  IADD3 R61, R224.reuse, 0xa8, RZ ;  /* 0x000000a8e03d7810 */ /* 0x040fe40007ffe0ff */
[C---:B------:R-:W-:Y:S02]  /*120c0*/  IADD3 R5, R224.reuse, 0xb0, RZ ;  /* 0x000000b0e0057810 */ /* 0x040fe40007ffe0ff */
[CC--:B-12-4-:R-:W-:Y:S02]  /*120d0*/  @!P4 LEA R14, P6, R224.reuse, R0.reuse, 0x2 ;  /* 0x00000000e00ec211 */ /* 0x0d6fe400078c10ff */
[----:B------:R-:W-:Y:S02]  /*120e0*/  @!P3 LEA R12, P0, R13, R0, 0x2 ;  /* 0x000000000d0cb211 */ /* 0x000fe400078010ff */
[----:B---3--:R-:W-:-:S02]  /*120f0*/  @!P4 LEA.HI.X R15, R224, R4, R15, 0x2, P6 ;  /* 0x00000004e00fc211 */ /* 0x008fc400030f140f */
[C---:B------:R-:W-:Y:S02]  /*12100*/  @!P2 LEA R10, P6, R16.reuse, R0, 0x2 ;  /* 0x00000000100aa211 */ /* 0x040fe400078c10ff */
[-C--:B------:R-:W-:Y:S01]  /*12110*/  @!P3 LEA.HI.X R13, R13, R4.reuse, R36, 0x2, P0 ;  /* 0x000000040d0db211 */ /* 0x080fe200000f1424 */
[----:B------:R-:W-:Y:S01]  /*12120*/  @!P4 ST.E.64 [R14.64], R158 ;  /* 0x0000009e0e00c985 */ /* 0x000fe2000c101b06 */
[----:B------:R-:W-:Y:S02]  /*12130*/  ISETP.GE.AND P0, PT, R19, c[0x0][0x3c8], PT ;  /* 0x0000f20013007a0c */ /* 0x000fe40003f06270 */
[----:B------:R-:W-:Y:S01]  /*12140*/  @!P2 LEA.HI.X R11, R16, R4, R35, 0x2, P6 ;  /* 0x00000004100ba211 */ /* 0x000fe200030f1423 */
[----:B------:R-:W-:Y:S01]  /*12150*/  @!P3 ST.E.64 [R12.64], R152 ;  /* 0x000000980c00b985 */ /* 0x000fe2000c101b06 */
[C---:B------:R-:W-:Y:S02]  /*12160*/  @!P1 LEA R8, P6, R17.reuse, R0, 0x2 ;  /* 0x0000000011089211 */ /* 0x040fe400078c10ff */
[----:B------:R-:W-:Y:S01]  /*12170*/  ISETP.GE.AND P4, PT, R20, c[0x0][0x3c8], PT ;  /* 0x0000f20014007a0c */ /* 0x000fe20003f86270 */
[----:B------:R-:W-:Y:S01]  /*12180*/  @!P2 ST.E.64 [R10.64], R130 ;  /* 0x000000820a00a985 */ /* 0x000fe2000c101b06 */
[----:B------:R-:W-:-:S02]  /*12190*/  @!P1 LEA.HI.X R9, R17, R4, R37, 0x2, P6 ;  /* 0x0000000411099211 */ /* 0x000fc400030f1425 */
[C---:B------:R-:W-:Y:S02]  /*121a0*/  @!P5 LEA R6, P6, R18.reuse, R0, 0x2 ;  /* 0x000000001206d211 */ /* 0x040fe400078c10ff */
[----:B------:R-:W-:Y:S01]  /*121b0*/  ISETP.GE.AND P2, PT, R23, c[0x0][0x3c8], PT ;  /* 0x0000f20017007a0c */ /* 0x000fe20003f46270 */
[----:B------:R-:W-:Y:S01]  /*121c0*/  @!P1 ST.E.64 [R8.64], R92 ;  /* 0x0000005c08009985 */ /* 0x000fe2000c101b06 */
[----:B------:R-:W-:Y:S02]  /*121d0*/  @!P5 LEA.HI.X R7, R18, R4, R38, 0x2, P6 ;  /* 0x000000041207d211 */ /* 0x000fe400030f1426 */
[----:B------:R-:W-:Y:S02]  /*121e0*/  @!P0 LEA R2, P6, R19, R0, 0x2 ;  /* 0x0000000013028211 */ /* 0x000fe400078c10ff */
[----:B------:R-:W-:Y:S01]  /*121f0*/  ISETP.GE.AND P3, PT, R21, c[0x0][0x3c8], PT ;  /* 0x0000f20015007a0c */ /* 0x000fe20003f66270 */
[----:B------:R1:W-:Y:S01]  /*12200*/  @!P5 ST.E.64 [R6.64], R84 ;  /* 0x000000540600d985 */ /* 0x0003e2000c101b06 */
[----:B------:R-:W-:-:S02]  /*12210*/  @!P0 LEA.HI.X R3, R19, R4, R39, 0x2, P6 ;  /* 0x0000000413038211 */ /* 0x000fc400030f1427 */
[----:B------:R-:W-:Y:S02]  /*12220*/  ISETP.GE.AND P1, PT, R22, c[0x0][0x3c8], PT ;  /* 0x0000f20016007a0c */ /* 0x000fe40003f26270 */
[----:B------:R-:W-:Y:S01]  /*12230*/  ISETP.GE.AND P5, PT, R24, c[0x0][0x3c8], PT ;  /* 0x0000f20018007a0c */ /* 0x000fe20003fa6270 */
[----:B------:R2:W-:Y:S01]  /*12240*/  @!P0 ST.E.64 [R2.64], R64 ;  /* 0x0000004002008985 */ /* 0x0005e2000c101b06 */
[----:B------:R-:W-:-:S04]  /*12250*/  IADD3 R60, R224, 0xb0, RZ ;  /* 0x000000b0e03c7810 */ /* 0x000fc80007ffe0ff */
[----:B------:R-:W-:Y:S02]  /*12260*/  SHF.R.S32.HI R60, RZ, 0x1f, R60 ;  /* 0x0000001fff3c7819 */ /* 0x000fe4000001143c */
[----:B-1----:R-:W-:-:S04]  /*12270*/  @!P4 LEA R6, P0, R20, R0, 0x2 ;  /* 0x000000001406c211 */ /* 0x002fc800078010ff */
[----:B------:R-:W-:Y:S02]  /*12280*/  @!P4 LEA.HI.X R7, R20, R4, R40, 0x2, P0 ;  /* 0x000000041407c211 */ /* 0x000fe400000f1428 */
[-C--:B------:R-:W-:Y:S02]  /*12290*/  @!P2 LEA R10, P0, R23, R0.reuse, 0x2 ;  /* 0x00000000170aa211 */ /* 0x080fe400078010ff */
[----:B--2---:R-:W-:Y:S01]  /*122a0*/  @!P3 LEA R2, P6, R21, R0, 0x2 ;  /* 0x000000001502b211 */ /* 0x004fe200078c10ff */
[----:B------:R1:W-:Y:S01]  /*122b0*/  @!P4 ST.E.64 [R6.64], R114 ;  /* 0x000000720600c985 */ /* 0x0003e2000c101b06 */
[-C--:B------:R-:W-:Y:S02]  /*122c0*/  @!P2 LEA.HI.X R11, R23, R4.reuse, R43, 0x2, P0 ;  /* 0x00000004170ba211 */ /* 0x080fe400000f142b */
[----:B------:R-:W-:Y:S02]  /*122d0*/  ISETP.GE.AND P0, PT, R25, c[0x0][0x3c8], PT ;  /* 0x0000f20019007a0c */ /* 0x000fe40003f06270 */
[----:B------:R-:W-:-:S02]  /*122e0*/  @!P3 LEA.HI.X R3, R21, R4, R41, 0x2, P6 ;  /* 0x000000041503b211 */ /* 0x000fc400030f1429 */
[----:B------:R-:W-:Y:S02]  /*122f0*/  @!P1 LEA R12, P6, R22, R0, 0x2 ;  /* 0x00000000160c9211 */ /* 0x000fe400078c10ff */
[----:B------:R-:W-:Y:S01]  /*12300*/  ISETP.GE.AND P4, PT, R26, c[0x0][0x3c8], PT ;  /* 0x0000f2001a007a0c */ /* 0x000fe20003f86270 */
[----:B------:R2:W-:Y:S01]  /*12310*/  @!P3 ST.E.64 [R2.64], R118 ;  /* 0x000000760200b985 */ /* 0x0005e2000c101b06 */
[----:B------:R-:W-:Y:S02]  /*12320*/  @!P1 LEA.HI.X R13, R22, R4, R42, 0x2, P6 ;  /* 0x00000004160d9211 */ /* 0x000fe400030f142a */
[C---:B------:R-:W-:Y:S01]  /*12330*/  @!P5 LEA R8, P6, R24.reuse, R0, 0x2 ;  /* 0x000000001808d211 */ /* 0x040fe200078c10ff */
[----:B------:R3:W-:Y:S01]  /*12340*/  @!P2 ST.E.64 [R10.64], R154 ;  /* 0x0000009a0a00a985 */ /* 0x0007e2000c101b06 */
[----:B------:R-:W-:Y:S02]  /*12350*/  ISETP.GE.AND P3, PT, R27, c[0x0][0x3c8], PT ;  /* 0x0000f2001b007a0c */ /* 0x000fe40003f66270 */
[----:B------:R-:W-:Y:S01]  /*12360*/  @!P5 LEA.HI.X R9, R24, R4, R44, 0x2, P6 ;  /* 0x000000041809d211 */ /* 0x000fe200030f142c */
[----:B------:R-:W-:Y:S01]  /*12370*/  @!P1 ST.E.64 [R12.64], R156 ;  /* 0x0000009c0c009985 */ /* 0x000fe2000c101b06 */
[----:B------:R-:W-:-:S02]  /*12380*/  ISETP.GE.AND P2, PT, R28, c[0x0][0x3c8], PT ;  /* 0x0000f2001c007a0c */ /* 0x000fc40003f46270 */
[----:B------:R-:W-:Y:S01]  /*12390*/  ISETP.GE.AND P1, PT, R29, c[0x0][0x3c8], PT ;  /* 0x0000f2001d007a0c */ /* 0x000fe20003f26270 */
[----:B------:R4:W-:Y:S01]  /*123a0*/  @!P5 ST.E.64 [R8.64], R122 ;  /* 0x0000007a0800d985 */ /* 0x0009e2000c101b06 */
[----:B------:R-:W-:Y:S02]  /*123b0*/  ISETP.GE.AND P5, PT, R30, c[0x0][0x3c8], PT ;  /* 0x0000f2001e007a0c */ /* 0x000fe40003fa6270 */
[----:B-1----:R-:W-:-:S04]  /*123c0*/  @!P0 LEA R6, P6, R25, R0, 0x2 ;  /* 0x0000000019068211 */ /* 0x002fc800078c10ff */
[----:B------:R-:W-:-:S05]  /*123d0*/  @!P0 LEA.HI.X R7, R25, R4, R45, 0x2, P6 ;  /* 0x0000000419078211 */ /* 0x000fca00030f142d */
[----:B------:R1:W-:Y:S01]  /*123e0*/  @!P0 ST.E.64 [R6.64], R96 ;  /* 0x0000006006008985 */ /* 0x0003e2000c101b06 */
[C---:B--2---:R-:W-:Y:S02]  /*123f0*/  @!P4 LEA R2, P6, R26.reuse, R0, 0x2 ;  /* 0x000000001a02c211 */ /* 0x044fe400078c10ff */
[----:B------:R-:W-:Y:S02]  /*12400*/  ISETP.GE.AND P0, PT, R31, c[0x0][0x3c8], PT ;  /* 0x0000f2001f007a0c */ /* 0x000fe40003f06270 */
[----:B------:R-:W-:Y:S02]  /*12410*/  @!P4 LEA.HI.X R3, R26, R4, R46, 0x2, P6 ;  /* 0x000000041a03c211 */ /* 0x000fe400030f142e */
[----:B---3--:R-:W-:-:S03]  /*12420*/  @!P3 LEA R10, P6, R27, R0, 0x2 ;  /* 0x000000001b0ab211 */ /* 0x008fc600078c10ff */
[----:B------:R2:W-:Y:S01]  /*12430*/  @!P4 ST.E.64 [R2.64], R102 ;  /* 0x000000660200c985 */ /* 0x0005e2000c101b06 */
[----:B------:R-:W-:Y:S02]  /*12440*/  @!P3 LEA.HI.X R11, R27, R4, R47, 0x2, P6 ;  /* 0x000000041b0bb211 */ /* 0x000fe400030f142f */
[----:B----4-:R-:W-:Y:S02]  /*12450*/  @!P2 LEA R8, P6, R28, R0, 0x2 ;  /* 0x000000001c08a211 */ /* 0x010fe400078c10ff */
[----:B------:R-:W-:Y:S01]  /*12460*/  ISETP.GE.AND P4, PT, R32, c[0x0][0x3c8], PT ;  /* 0x0000f20020007a0c */ /* 0x000fe20003f86270 */
[----:B------:R-:W-:Y:S01]  /*12470*/  @!P3 ST.E.64 [R10.64], R106 ;  /* 0x0000006a0a00b985 */ /* 0x000fe2000c101b06 */
[----:B------:R-:W-:-:S05]  /*12480*/  @!P2 LEA.HI.X R9, R28, R4, R48, 0x2, P6 ;  /* 0x000000041c09a211 */ /* 0x000fca00030f1430 */
[----:B------:R-:W-:Y:S01]  /*12490*/  @!P2 ST.E.64 [R8.64], R134 ;  /* 0x000000860800a985 */ /* 0x000fe2000c101b06 */
[----:B------:R-:W-:Y:S02]  /*124a0*/  ISETP.GE.AND P2, PT, R34, c[0x0][0x3c8], PT ;  /* 0x0000f20022007a0c */ /* 0x000fe40003f46270 */
[----:B-1----:R-:W-:-:S04]  /*124b0*/  @!P1 LEA R6, P6, R29, R0, 0x2 ;  /* 0x000000001d069211 */ /* 0x002fc800078c10ff */
[----:B------:R-:W-:Y:S02]  /*124c0*/  @!P1 LEA.HI.X R7, R29, R4, R49, 0x2, P6 ;  /* 0x000000041d079211 */ /* 0x000fe400030f1431 */
[----:B------:R-:W-:-:S03]  /*124d0*/  @!P5 LEA R12, P6, R30, R0, 0x2 ;  /* 0x000000001e0cd211 */ /* 0x000fc600078c10ff */
[----:B------:R1:W-:Y:S01]  /*124e0*/  @!P1 ST.E.64 [R6.64], R110 ;  /* 0x0000006e06009985 */ /* 0x0003e2000c101b06 */
[----:B--2---:R-:W-:Y:S02]  /*124f0*/  @!P0 LEA R2, P3, R31, R0, 0x2 ;  /* 0x000000001f028211 */ /* 0x004fe400078610ff */
[----:B------:R-:W-:Y:S02]  /*12500*/  ISETP.GE.AND P1, PT, R61, c[0x0][0x3c8], PT ;  /* 0x0000f2003d007a0c */ /* 0x000fe40003f26270 */
[-C--:B------:R-:W-:Y:S02]  /*12510*/  @!P0 LEA.HI.X R3, R31, R4.reuse, R51, 0x2, P3 ;  /* 0x000000041f038211 */ /* 0x080fe400018f1433 */
[----:B------:R-:W-:Y:S02]  /*12520*/  ISETP.GE.AND P3, PT, R33, c[0x0][0x3c8], PT ;  /* 0x0000f20021007a0c */ /* 0x000fe40003f66270 */
[----:B------:R-:W-:Y:S01]  /*12530*/  @!P5 LEA.HI.X R13, R30, R4, R50, 0x2, P6 ;  /* 0x000000041e0dd211 */ /* 0x000fe200030f1432 */
[----:B------:R2:W-:Y:S01]  /*12540*/  @!P0 ST.E.64 [R2.64], R62 ;  /* 0x0000003e02008985 */ /* 0x0005e2000c101b06 */
[----:B------:R-:W-:-:S03]  /*12550*/  ISETP.GE.AND P0, PT, R5, c[0x0][0x3c8], PT ;  /* 0x0000f20005007a0c */ /* 0x000fc60003f06270 */
[----:B------:R-:W-:Y:S02]  /*12560*/  @!P5 ST.E.64 [R12.64], R74 ;  /* 0x0000004a0c00d985 */ /* 0x000fe4000c101b06 */
[----:B-1----:R-:W-:-:S04]  /*12570*/  @!P1 LEA R6, P5, R61, R0, 0x2 ;  /* 0x000000003d069211 */ /* 0x002fc800078a10ff */
[----:B------:R-:W-:Y:S02]  /*12580*/  @!P1 LEA.HI.X R7, R61, R4, R54, 0x2, P5 ;  /* 0x000000043d079211 */ /* 0x000fe400028f1436 */
[----:B--2---:R-:W-:-:S04]  /*12590*/  @!P4 LEA R2, P6, R32, R0, 0x2 ;  /* 0x000000002002c211 */ /* 0x004fc800078c10ff */
[----:B------:R-:W-:Y:S02]  /*125a0*/  @!P4 LEA.HI.X R3, R32, R4, R52, 0x2, P6 ;  /* 0x000000042003c211 */ /* 0x000fe400030f1434 */
[----:B------:R-:W-:-:S03]  /*125b0*/  @!P3 LEA R10, P6, R33, R0, 0x2 ;  /* 0x00000000210ab211 */ /* 0x000fc600078c10ff */
[----:B------:R1:W-:Y:S01]  /*125c0*/  @!P4 ST.E.64 [R2.64], R66 ;  /* 0x000000420200c985 */ /* 0x0003e2000c101b06 */
[----:B------:R-:W-:Y:S02]  /*125d0*/  @!P3 LEA.HI.X R11, R33, R4, R53, 0x2, P6 ;  /* 0x00000004210bb211 */ /* 0x000fe400030f1435 */
[----:B------:R-:W-:-:S03]  /*125e0*/  @!P2 LEA R8, P6, R34, R0, 0x2 ;  /* 0x000000002208a211 */ /* 0x000fc600078c10ff */
[----:B------:R2:W-:Y:S01]  /*125f0*/  @!P3 ST.E.64 [R10.64], R82 ;  /* 0x000000520a00b985 */ /* 0x0005e2000c101b06 */
[----:B------:R-:W-:-:S05]  /*12600*/  @!P2 LEA.HI.X R9, R34, R4, R55, 0x2, P6 ;  /* 0x000000042209a211 */ /* 0x000fca00030f1437 */
[----:B------:R2:W-:Y:S04]  /*12610*/  @!P2 ST.E.64 [R8.64], R78 ;  /* 0x0000004e0800a985 */ /* 0x0005e8000c101b06 */
[----:B------:R2:W-:Y:S01]  /*12620*/  @!P1 ST.E.64 [R6.64], R70 ;  /* 0x0000004606009985 */ /* 0x0005e2000c101b06 */
[----:B-1----:R-:W-:-:S04]  /*12630*/  @!P0 LEA R2, P4, R5, R0, 0x2 ;  /* 0x0000000005028211 */ /* 0x002fc800078810ff */
[----:B------:R-:W-:Y:S02]  /*12640*/  @!P0 LEA.HI.X R3, R5, R4, R60, 0x2, P4 ;  /* 0x0000000405038211 */ /* 0x000fe400020f143c */
[----:B------:R-:W-:-:S03]  /*12650*/  IADD3 R5, R224, 0xb8, RZ ;  /* 0x000000b8e0057810 */ /* 0x000fc60007ffe0ff */
[----:B------:R2:W-:Y:S01]  /*12660*/  @!P0 ST.E.64 [R2.64], R58 ;  /* 0x0000003a02008985 */ /* 0x0005e2000c101b06 */
[----:B------:R-:W-:-:S13]  /*12670*/  ISETP.GE.AND P0, PT, R5, c[0x0][0x3c8], PT ;  /* 0x0000f20005007a0c */ /* 0x000fda0003f06270 */
[----:B------:R-:W-:Y:S05]  /*12680*/  @P0 BRA `(.L_x_492) ;  /* 0x00000d0000000947 */ /* 0x000fea0003800000 */
[----:B------:R-:W-:Y:S02]  /*12690*/  IADD3 R60, R224, 0xb8, RZ ;  /* 0x000000b8e03c7810 */ /* 0x000fe40007ffe0ff */
[----:B--2---:R-:W-:Y:S02]  /*126a0*/  LEA R2, P0, R5, R0, 0x2 ;  /* 0x0000000005027211 */ /* 0x004fe400078010ff */
[----:B------:R-:W-:-:S04]  /*126b0*/  SHF.R.S32.HI R60, RZ, 0x1f, R60 ;  /* 0x0000001fff3c7819 */ /* 0x000fc8000001143c */
[----:B------:R-:W-:-:S05]  /*126c0*/  LEA.HI.X R3, R5, R4, R60, 0x2, P0 ;  /* 0x0000000405037211 */ /* 0x000fca00000f143c */
[----:B------:R1:W-:Y:S01]  /*126d0*/  ST.E.64 [R2.64], R56 ;  /* 0x0000003802007985 */ /* 0x0003e2000c101b06 */
[----:B------:R-:W-:Y:S05]  /*126e0*/  BRA `(.L_x_492) ;  /* 0x00000ca000007947 */ /* 0x000fea0003800000 */
.L_x_477:
[----:B------:R-:W-:Y:S01]  /*126f0*/  ISETP.NE.U32.AND P0, PT, RZ, c[0x0][0x508], PT ;  /* 0x00014200ff007a0c */ /* 0x000fe20003f05070 */
[----:B------:R-:W2:Y:S01]  /*12700*/  LDL.LU R6, [R1+0xc] ;  /* 0x00000c0001067983 */ /* 0x000ea20000300800 */
[----:B------:R-:W-:Y:S01]  /*12710*/  ISETP.NE.U32.AND P1, PT, RZ, c[0x0][0x500], PT ;  /* 0x00014000ff007a0c */ /* 0x000fe20003f25070 */
[----:B------:R-:W-:Y:S01]  /*12720*/  IMAD.MOV.U32 R4, RZ, RZ, 0x4 ;  /* 0x00000004ff047424 */ /* 0x000fe200078e00ff */
[----:B------:R-:W-:Y:S01]  /*12730*/  ISETP.NE.AND.EX P0, PT, RZ, c[0x0][0x50c], PT, P0 ;  /* 0x00014300ff007a0c */ /* 0x000fe20003f05300 */
[----:B------:R-:W-:Y:S01]  /*12740*/  IMAD.MOV.U32 R19, RZ, RZ, c[0x0][0x388] ;  /* 0x0000e200ff137624 */ /* 0x000fe200078e00ff */
[----:B------:R-:W-:Y:S01]  /*12750*/  ISETP.NE.AND.EX P1, PT, RZ, c[0x0][0x504], PT, P1 ;  /* 0x00014100ff007a0c */ /* 0x000fe20003f25310 */
[----:B------:R-:W-:Y:S02]  /*12760*/  IMAD.MOV.U32 R0, RZ, RZ, RZ ;  /* 0x000000ffff007224 */ /* 0x000fe400078e00ff */
[----:B------:R-:W-:-:S08]  /*12770*/  IMAD.WIDE R2, R235, R4, c[0x0][0x500] ;  /* 0x00014000eb027625 */ /* 0x000fd000078e0204 */
[----:B-1----:R-:W-:Y:S02]  /*12780*/  @P0 IMAD.WIDE R4, R235, R4, c[0x0][0x508] ;  /* 0x00014200eb040625 */ /* 0x002fe400078e0204 */
[----:B------:R1:W5:Y:S04]  /*12790*/  @P1 LDG.E R0, [R2.64] ;  /* 0x0000000602001981 */ /* 0x000368000c1e1900 */
[----:B------:R1:W5:Y:S01]  /*127a0*/  @P0 LDG.E R19, [R4.64] ;  /* 0x0000000604130981 */ /* 0x000362000c1e1900 */
[----:B--2---:R-:W-:-:S04]  /*127b0*/  ISETP.NE.AND P2, PT, R6, RZ, PT ;  /* 0x000000ff0600720c */ /* 0x004fc80003f45270 */
[----:B------:R-:W-:Y:S01]  /*127c0*/  SEL R17, R6, c[0x0][0x3d4], P2 ;  /* 0x0000f50006117a07 */ /* 0x000fe20001000000 */
[----:B------:R-:W-:Y:S05]  /*127d0*/  @P0 BRA `(.L_x_498) ;  /* 0x0000004000000947 */ /* 0x000fea0003800000 */
[----:B-1----:R-:W-:Y:S05]  /*127e0*/  @!P1 BRA `(.L_x_498) ;  /* 0x0000003000009947 */ /* 0x002fea0003800000 */
[----:B------:R1:W2:Y:S04]  /*127f0*/  LDG.E R4, [R2.64] ;  /* 0x0000000602047981 */ /* 0x0002a8000c1e1900 */
[----:B-1----:R-:W2:Y:S02]  /*12800*/  LDG.E R2, [R2.64+0x4] ;  /* 0x0000040602027981 */ /* 0x002ea4000c1e1900 */
[----:B--2--5:R-:W-:Y:S02]  /*12810*/  IADD3 R19, -R4, R2, RZ ;  /* 0x0000000204137210 */ /* 0x024fe40007ffe1ff */
.L_x_498:
[----:B-1----:R-:W1:Y:S01]  /*12820*/  S2R R3, SR_TID.X ;  /* 0x0000000000037919 */ /* 0x002e620000002100 */
[----:B------:R-:W-:Y:S01]  /*12830*/  SHF.R.S32.HI R2, RZ, 0x1f, R235 ;  /* 0x0000001fff027819 */ /* 0x000fe200000114eb */
[----:B------:R-:W-:Y:S01]  /*12840*/  BSSY B0, `(.L_x_499) ;  /* 0x0000036000007945 */ /* 0x000fe20003800000 */
[----:B-----5:R-:W-:-:S02]  /*12850*/  SHF.R.S32.HI R16, RZ, 0x1f, R0 ;  /* 0x0000001fff107819 */ /* 0x020fc40000011400 */
[----:B------:R-:W-:Y:S02]  /*12860*/  SEL R8, R235, RZ, !P1 ;  /* 0x000000ffeb087207 */ /* 0x000fe40004800000 */
[----:B------:R-:W-:Y:S02]  /*12870*/  SEL R20, R2, RZ, !P1 ;  /* 0x000000ff02147207 */ /* 0x000fe40004800000 */
[----:B-1----:R-:W-:-:S13]  /*12880*/  ISETP.GT.AND P0, PT, R3, 0x7f, PT ;  /* 0x0000007f0300780c */ /* 0x002fda0003f04270 */
[----:B------:R-:W-:Y:S05]  /*12890*/  @P0 BRA `(.L_x_500) ;  /* 0x0000030000000947 */ /* 0x000fea0003800000 */
[----:B------:R-:W-:Y:S01]  /*128a0*/  IMAD R2, R19, c[0x0][0x4e8], RZ ;  /* 0x00013a0013027a24 */ /* 0x000fe200078e02ff */
[----:B------:R-:W-:-:S04]  /*128b0*/  IADD3 R9, R228, R3, RZ ;  /* 0x00000003e4097210 */ /* 0x000fc80007ffe0ff */
[----:B------:R-:W-:-:S13]  /*128c0*/  ISETP.GE.AND P0, PT, R9, R2, PT ;  /* 0x000000020900720c */ /* 0x000fda0003f06270 */
[----:B------:R-:W-:Y:S05]  /*128d0*/  @P0 BRA `(.L_x_500) ;  /* 0x000002c000000947 */ /* 0x000fea0003800000 */
[----:B------:R-:W2:Y:S01]  /*128e0*/  LDL.LU R21, [R1+0x10] ;  /* 0x0000100001157983 */ /* 0x000ea20000300800 */
[----:B------:R-:W-:Y:S01]  /*128f0*/  IMAD.MOV.U32 R2, RZ, RZ, 0x368 ;  /* 0x00000368ff027424 */ /* 0x000fe200078e00ff */
[----:B------:R-:W-:-:S04]  /*12900*/  ISETP.GT.AND P2, PT, R17, 0x1, PT ;  /* 0x000000011100780c */ /* 0x000fc80003f44270 */
[----:B------:R-:W-:-:S04]  /*12910*/  SEL R2, R2, 0x328, P2 ;  /* 0x0000032802027807 */ /* 0x000fc80001000000 */
[----:B------:R1:W3:Y:S08]  /*12920*/  LDC.64 R10, c[0x0][R2+0x170] ;  /* 0x00005c00020a7b82 */ /* 0x0002f00000000a00 */
[----:B------:R1:W4:Y:S08]  /*12930*/  LDC.64 R6, c[0x0][R2+0x168] ;  /* 0x00005a0002067b82 */ /* 0x0003300000000a00 */
[----:B------:R1:W5:Y:S08]  /*12940*/  LDC.64 R14, c[0x0][R2+0x178] ;  /* 0x00005e00020e7b82 */ /* 0x0003700000000a00 */
[----:B------:R1:W2:Y:S02]  /*12950*/  LDC.64 R12, c[0x0][R2+0x160] ;  /* 0x00005800020c7b82 */ /* 0x0002a40000000a00 */
[----:B-1----:R-:W-:-:S02]  /*12960*/  IMAD.MOV.U32 R2, RZ, RZ, c[0x0][0x4e8] ;  /* 0x00013a00ff027624 */ /* 0x002fc400078e00ff */
[-C--:B---3--:R-:W-:Y:S02]  /*12970*/  IMAD R3, R11, R8.reuse, RZ ;  /* 0x000000080b037224 */ /* 0x088fe400078e02ff */
[----:B------:R-:W-:Y:S01]  /*12980*/  IMAD.WIDE.U32 R4, R10, R8, RZ ;  /* 0x000000080a047225 */ /* 0x000fe200078e00ff */
[----:B------:R-:W-:Y:S02]  /*12990*/  ISETP.NE.AND P0, PT, R2, 0x1, PT ;  /* 0x000000010200780c */ /* 0x000fe40003f05270 */
[----:B------:R-:W-:Y:S01]  /*129a0*/  MOV R2, R9 ;  /* 0x0000000900027202 */ /* 0x000fe20000000f00 */
[----:B------:R-:W-:Y:S02]  /*129b0*/  IMAD R10, R10, R20, R3 ;  /* 0x000000140a0a7224 */ /* 0x000fe400078e0203 */
[-C--:B----4-:R-:W-:Y:S02]  /*129c0*/  IMAD R11, R7, R242.reuse, RZ ;  /* 0x000000f2070b7224 */ /* 0x090fe400078e02ff */
[----:B------:R-:W-:-:S04]  /*129d0*/  IMAD.WIDE.U32 R6, R6, R242, RZ ;  /* 0x000000f206067225 */ /* 0x000fc800078e00ff */
[----:B------:R-:W-:Y:S01]  /*129e0*/  IMAD.IADD R11, R7, 0x1, R11 ;  /* 0x00000001070b7824 */ /* 0x000fe200078e020b */
[----:B------:R-:W-:Y:S01]  /*129f0*/  IADD3 R7, R5, R10, RZ ;  /* 0x0000000a05077210 */ /* 0x000fe20007ffe0ff */
[----:B------:R-:W-:-:S05]  /*12a00*/  @P0 IMAD.HI.U32 R18, R9, c[0x0][0x4ec], RZ ;  /* 0x00013b0009120a27 */ /* 0x000fca00078e00ff */
[----:B------:R-:W-:Y:S02]  /*12a10*/  @P0 SHF.R.U32.HI R2, RZ, c[0x0][0x4f0], R18 ;  /* 0x00013c00ff020a19 */ /* 0x000fe40000011612 */
[----:B------:R-:W-:-:S03]  /*12a20*/  IADD3 R18, P1, P0, R4, R6, R0 ;  /* 0x0000000604127210 */ /* 0x000fc6000783e000 */
[----:B------:R-:W-:Y:S01]  /*12a30*/  IMAD.MOV R6, RZ, RZ, -R2 ;  /* 0x000000ffff067224 */ /* 0x000fe200078e0a02 */
[----:B--2---:R-:W-:-:S05]  /*12a40*/  SEL R3, R21, RZ, P2 ;  /* 0x000000ff15037207 */ /* 0x004fca0001000000 */
[-C--:B-----5:R-:W-:Y:S02]  /*12a50*/  IMAD R10, R15, R3.reuse, RZ ;  /* 0x000000030f0a7224 */ /* 0x0a0fe400078e02ff */
[----:B------:R-:W-:-:S04]  /*12a60*/  IMAD.WIDE.U32 R4, R14, R3, RZ ;  /* 0x000000030e047225 */ /* 0x000fc800078e00ff */
[----:B------:R-:W-:Y:S01]  /*12a70*/  IMAD R3, R6, c[0x0][0x4e8], R9 ;  /* 0x00013a0006037a24 */ /* 0x000fe200078e0209 */
[----:B------:R-:W-:Y:S02]  /*12a80*/  IADD3.X R9, R7, R11, R16, P1, P0 ;  /* 0x0000000b07097210 */ /* 0x000fe40000fe0410 */
[----:B------:R-:W-:Y:S02]  /*12a90*/  IADD3 R7, R5, R10, RZ ;  /* 0x0000000a05077210 */ /* 0x000fe40007ffe0ff */
[----:B------:R-:W-:Y:S02]  /*12aa0*/  IADD3 R4, P1, P0, R2, R18, R4 ;  /* 0x0000001202047210 */ /* 0x000fe4000783e004 */
[----:B------:R-:W-:Y:S01]  /*12ab0*/  SHF.R.S32.HI R5, RZ, 0x1f, R2 ;  /* 0x0000001fff057819 */ /* 0x000fe20000011402 */
[----:B------:R-:W-:Y:S01]  /*12ac0*/  IMAD R2, R13, R3, RZ ;  /* 0x000000030d027224 */ /* 0x000fe200078e02ff */
[----:B------:R-:W-:Y:S02]  /*12ad0*/  SHF.R.S32.HI R6, RZ, 0x1f, R3 ;  /* 0x0000001fff067819 */ /* 0x000fe40000011403 */
[----:B------:R-:W-:Y:S01]  /*12ae0*/  IADD3.X R5, R5, R9, R7, P1, P0 ;  /* 0x0000000905057210 */ /* 0x000fe20000fe0407 */
[----:B------:R-:W-:-:S02]  /*12af0*/  IMAD.MOV.U32 R7, RZ, RZ, c[0x0][0x4a8] ;  /* 0x00012a00ff077624 */ /* 0x000fc400078e00ff */
[C---:B------:R-:W-:Y:S02]  /*12b00*/  IMAD R6, R12.reuse, R6, R2 ;  /* 0x000000060c067224 */ /* 0x040fe400078e0202 */
[----:B------:R-:W-:Y:S01]  /*12b10*/  IMAD.WIDE.U32 R2, R12, R3, R4 ;  /* 0x000000030c027225 */ /* 0x000fe200078e0004 */
[----:B------:R-:W-:Y:S02]  /*12b20*/  MOV R5, c[0x0][0x4ac] ;  /* 0x00012b0000057a02 */ /* 0x000fe40000000f00 */
[----:B------:R-:W-:Y:S01]  /*12b30*/  SEL R4, R7, c[0x0][0x450], P2 ;  /* 0x0001140007047a07 */ /* 0x000fe20001000000 */
[----:B------:R-:W-:Y:S01]  /*12b40*/  IMAD.IADD R3, R3, 0x1, R6 ;  /* 0x0000000103037824 */ /* 0x000fe200078e0206 */
[----:B------:R-:W-:Y:S02]  /*12b50*/  SEL R5, R5, c[0x0][0x454], P2 ;  /* 0x0001150005057a07 */ /* 0x000fe40001000000 */
[----:B------:R-:W-:-:S04]  /*12b60*/  LEA R4, P0, R2, R4, 0x2 ;  /* 0x0000000402047211 */ /* 0x000fc800078010ff */
[----:B------:R-:W-:Y:S02]  /*12b70*/  LEA.HI.X R5, R2, R5, R3, 0x2, P0 ;  /* 0x0000000502057211 */ /* 0x000fe400000f1403 */
[----:B------:R-:W-:-:S05]  /*12b80*/  MOV R2, 0xff800000 ;  /* 0xff80000000027802 */ /* 0x000fca0000000f00 */
[----:B------:R1:W-:Y:S02]  /*12b90*/  STG.E [R4.64], R2 ;  /* 0x0000000204007986 */ /* 0x0003e4000c101906 */
.L_x_500:
[----:B------:R-:W-:Y:S05]  /*12ba0*/  BSYNC B0 ;  /* 0x0000000000007941 */ /* 0x000fea0003800000 */
.L_x_499:
[----:B------:R-:W-:-:S13]  /*12bb0*/  ISETP.GT.AND P0, PT, R17, 0x1, PT ;  /* 0x000000011100780c */ /* 0x000fda0003f04270 */
[----:B------:R-:W-:Y:S05]  /*12bc0*/  @P0 BRA `(.L_x_492) ;  /* 0x000007c000000947 */ /* 0x000fea0003800000 */
[----:B-1----:R-:W2:Y:S01]  /*12bd0*/  LDL R5, [R1+0x34] ;  /* 0x0000340001057983 */ /* 0x002ea20000100800 */
[----:B------:R-:W-:Y:S01]  /*12be0*/  MOV R2, c[0x0][0x4e8] ;  /* 0x00013a0000027a02 */ /* 0x000fe20000000f00 */
[----:B------:R-:W-:Y:S02]  /*12bf0*/  IMAD R4, R16, c[0x0][0x3a0], RZ ;  /* 0x0000e80010047a24 */ /* 0x000fe400078e02ff */
[----:B------:R-:W1:Y:S01]  /*12c00*/  S2R R10, SR_TID.X ;  /* 0x00000000000a7919 */ /* 0x000e620000002100 */
[----:B------:R-:W-:Y:S01]  /*12c10*/  ISETP.NE.AND P0, PT, R2, 0x1, PT ;  /* 0x000000010200780c */ /* 0x000fe20003f05270 */
[----:B------:R-:W-:-:S04]  /*12c20*/  IMAD.WIDE.U32 R2, R0, c[0x0][0x3a0], RZ ;  /* 0x0000e80000027a25 */ /* 0x000fc800078e00ff */
[----:B------:R-:W-:-:S05]  /*12c30*/  IMAD R0, R0, c[0x0][0x3a4], R4 ;  /* 0x0000e90000007a24 */ /* 0x000fca00078e0204 */
[----:B------:R-:W-:-:S05]  /*12c40*/  IADD3 R3, R3, R0, RZ ;  /* 0x0000000003037210 */ /* 0x000fca0007ffe0ff */
[----:B------:R-:W-:-:S04]  /*12c50*/  IMAD.WIDE.U32 R2, R242, c[0x0][0x3e8], R2 ;  /* 0x0000fa00f2027a25 */ /* 0x000fc800078e0002 */
[----:B------:R-:W-:-:S04]  /*12c60*/  IMAD R3, R242, c[0x0][0x3ec], R3 ;  /* 0x0000fb00f2037a24 */ /* 0x000fc800078e0203 */
[----:B------:R-:W-:Y:S01]  /*12c70*/  IMAD.WIDE.U32 R2, R8, c[0x0][0x3f0], R2 ;  /* 0x0000fc0008027a25 */ /* 0x000fe200078e0002 */
[----:B-1----:R-:W-:-:S04]  /*12c80*/  SHF.R.S32.HI R9, RZ, 0x1f, R10 ;  /* 0x0000001fff097819 */ /* 0x002fc8000001140a */
[----:B------:R-:W-:-:S04]  /*12c90*/  LEA.HI R9, R9, R10, RZ, 0x3 ;  /* 0x0000000a09097211 */ /* 0x000fc800078f18ff */
[----:B------:R-:W-:-:S04]  /*12ca0*/  SHF.R.S32.HI R9, RZ, 0x3, R9 ;  /* 0x00000003ff097819 */ /* 0x000fc80000011409 */
[-C--:B------:R-:W-:Y:S02]  /*12cb0*/  IADD3 R11, R9, R228.reuse, RZ ;  /* 0x000000e4090b7210 */ /* 0x080fe40007ffe0ff */
[----:B--2---:R-:W-:Y:S01]  /*12cc0*/  IADD3 R4, R5, R228, RZ ;  /* 0x000000e405047210 */ /* 0x004fe20007ffe0ff */
[----:B------:R-:W-:-:S03]  /*12cd0*/  IMAD R5, R20, c[0x0][0x3f0], RZ ;  /* 0x0000fc0014057a24 */ /* 0x000fc600078e02ff */
[----:B------:R-:W-:Y:S01]  /*12ce0*/  MOV R0, R4 ;  /* 0x0000000400007202 */ /* 0x000fe20000000f00 */
[----:B------:R-:W-:-:S04]  /*12cf0*/  @P0 IMAD.HI.U32 R6, R4, c[0x0][0x4ec], RZ ;  /* 0x00013b0004060a27 */ /* 0x000fc800078e00ff */
[----:B------:R-:W-:Y:S01]  /*12d00*/  IMAD R7, R8, c[0x0][0x3f4], R5 ;  /* 0x0000fd0008077a24 */ /* 0x000fe200078e0205 */
[----:B------:R-:W-:-:S04]  /*12d10*/  @P0 SHF.R.U32.HI R0, RZ, c[0x0][0x4f0], R6 ;  /* 0x00013c00ff000a19 */ /* 0x000fc80000011606 */
        /* <DEDUP_REMOVED lines=17> */
.L_x_556:
[----:B------:R-:W-:Y:S05]  /*12e30*/  BRA.DIV ~URZ, `(.L_x_502) ;  /* 0x000022b27f007947 */ /* 0x000fea000b800000 */
[----:B------:R3:W4:Y:S02]  /*12e40*/  SHFL.IDX PT, R0, R12, RZ, 0x181f ;  /* 0x00181fff0c007589 */ /* 0x00072400000e0000 */
.L_x_557:
[----:B------:R-:W-:Y:S01]  /*12e50*/  IMAD R10, R19, c[0x0][0x4e8], RZ ;  /* 0x00013a00130a7a24 */ /* 0x000fe200078e02ff */
[----:B------:R-:W-:Y:S04]  /*12e60*/  BSSY B0, `(.L_x_503) ;  /* 0x0000011000007945 */ /* 0x000fe80003800000 */
[----:B------:R-:W-:-:S13]  /*12e70*/  ISETP.GE.AND P0, PT, R11, R10, PT ;  /* 0x0000000a0b00720c */ /* 0x000fda0003f06270 */
        /* <DEDUP_REMOVED lines=10> */
[----:B------:R2:W-:Y:S01]  /*12f20*/  @!P2 ST.E.128 [R6.64], RZ ;  /* 0x000000ff0600a985 */ /* 0x0005e2000c101d06 */
[-C--:B-----5:R-:W-:Y:S02]  /*12f30*/  @!P1 LEA.HI.X R5, R229, R8.reuse, R14, 0x1, P4 ;  /* 0x00000008e5059211 */ /* 0x0a0fe400020f0c0e */
[----:B---3--:R-:W-:-:S03]  /*12f40*/  @!P0 LEA.HI.X R3, R236, R8, R13, 0x1, P3 ;  /* 0x00000008ec038211 */ /* 0x008fc600018f0c0d */
[----:B------:R2:W-:Y:S04]  /*12f50*/  @!P1 ST.E.128 [R4.64], RZ ;  /* 0x000000ff04009985 */ /* 0x0005e8000c101d06 */
[----:B------:R2:W-:Y:S02]  /*12f60*/  @!P0 ST.E.128 [R2.64], RZ ;  /* 0x000000ff02008985 */ /* 0x0005e4000c101d06 */
.L_x_504:
[----:B------:R-:W-:Y:S05]  /*12f70*/  BSYNC B0 ;  /* 0x0000000000007941 */ /* 0x000fea0003800000 */
.L_x_503:
[----:B------:R-:W-:Y:S05]  /*12f80*/  BRA.DIV ~URZ, `(.L_x_505) ;  /* 0x000021c27f007947 */ /* 0x000fea000b800000 */
[----:B--2---:R2:W1:Y:S04]  /*12f90*/  SHFL.IDX PT, R8, R9, 0x1, 0x181f ;  /* 0x00381f0009087f89 */ /* 0x00446800000e0000 */
[----:B----4-:R2:W4:Y:S02]  /*12fa0*/  SHFL.IDX PT, R0, R12, 0x1, 0x181f ;  /* 0x00381f000c007f89 */ /* 0x01052400000e0000 */
.L_x_558:
        /* <DEDUP_REMOVED lines=13> */
[----:B------:R1:W-:Y:S01]  /*13080*/  @!P2 ST.E.128 [R6.64], RZ ;  /* 0x000000ff0600a985 */ /* 0x0003e2000c101d06 */
[-C--:B-----5:R-:W-:Y:S02]  /*13090*/  @!P1 LEA.HI.X R5, R229, R8.reuse, R14, 0x1, P4 ;  /* 0x00000008e5059211 */ /* 0x0a0fe400020f0c0e */
[----:B--2---:R-:W-:-:S03]  /*130a0*/  @!P0 LEA.HI.X R3, R236, R8, R13, 0x1, P3 ;  /* 0x00000008ec038211 */ /* 0x004fc600018f0c0d */
[----:B------:R1:W-:Y:S04]  /*130b0*/  @!P1 ST.E.128 [R4.64], RZ ;  /* 0x000000ff04009985 */ /* 0x0003e8000c101d06 */
[----:B------:R1:W-:Y:S02]  /*130c0*/  @!P0 ST.E.128 [R2.64], RZ ;  /* 0x000000ff02008985 */ /* 0x0003e4000c101d06 */
.L_x_507:
[----:B------:R-:W-:Y:S05]  /*130d0*/  BSYNC B0 ;  /* 0x0000000000007941 */ /* 0x000fea0003800000 */
.L_x_506:
[----:B------:R-:W-:Y:S05]  /*130e0*/  BRA.DIV ~URZ, `(.L_x_508) ;  /* 0x000021227f007947 */ /* 0x000fea000b800000 */
[----:B-1----:R1:W2:Y:S02]  /*130f0*/  SHFL.IDX PT, R8, R9, 0x2, 0x181f ;  /* 0x00581f0009087f89 */ /* 0x0022a400000e0000 */
.L_x_559:
[----:B------:R-:W-:Y:S05]  /*13100*/  BRA.DIV ~URZ, `(.L_x_509) ;  /* 0x000021727f007947 */ /* 0x000fea000b800000 */
[----:B----4-:R4:W1:Y:S02]  /*13110*/  SHFL.IDX PT, R0, R12, 0x2, 0x181f ;  /* 0x00581f000c007f89 */ /* 0x01086400000e0000 */
.L_x_560:
        /* <DEDUP_REMOVED lines=18> */
.L_x_511:
[----:B------:R-:W-:Y:S05]  /*13240*/  BSYNC B0 ;  /* 0x0000000000007941 */ /* 0x000fea0003800000 */
.L_x_510:
[----:B------:R-:W-:Y:S05]  /*13250*/  BRA.DIV ~URZ, `(.L_x_512) ;  /* 0x000020827f007947 */ /* 0x000fea000b800000 */
[----:B--2---:R2:W3:Y:S04]  /*13260*/  SHFL.IDX PT, R8, R9, 0x3, 0x181f ;  /* 0x00781f0009087f89 */ /* 0x0044e800000e0000 */
[----:B-1----:R2:W1:Y:S02]  /*13270*/  SHFL.IDX PT, R0, R12, 0x3, 0x181f ;  /* 0x00781f000c007f89 */ /* 0x00246400000e0000 */
.L_x_561:
[----:B------:R-:W-:-:S04]  /*13280*/  IADD3 R11, R11, 0x60, RZ ;  /* 0x000000600b0b7810 */ /* 0x000fc80007ffe0ff */
[----:B------:R-:W-:-:S13]  /*13290*/  ISETP.GE.AND P0, PT, R11, R10, PT ;  /* 0x0000000a0b00720c */ /* 0x000fda0003f06270 */
[----:B------:R-:W-:Y:S05]  /*132a0*/  @P0 BRA `(.L_x_492) ;  /* 0x000000e000000947 */ /* 0x000fea0003800000 */
[----:B--234-:R-:W2:Y:S04]  /*132b0*/  LDL R12, [R1+0x4] ;  /* 0x00000400010c7983 */ /* 0x01cea80000100800 */
[----:B------:R-:W3:Y:S01]  /*132c0*/  LDL R9, [R1] ;  /* 0x0000000001097983 */ /* 0x000ee20000100800 */
[----:B------:R-:W-:Y:S02]  /*132d0*/  ISETP.GE.AND P2, PT, R230, c[0x0][0x3c8], PT ;  /* 0x0000f200e6007a0c */ /* 0x000fe40003f46270 */
[----:B------:R-:W-:Y:S02]  /*132e0*/  ISETP.GE.AND P1, PT, R229, c[0x0][0x3c8], PT ;  /* 0x0000f200e5007a0c */ /* 0x000fe40003f26270 */
[----:B------:R-:W-:-:S09]  /*132f0*/  ISETP.GE.AND P0, PT, R236, c[0x0][0x3c8], PT ;  /* 0x0000f200ec007a0c */ /* 0x000fd20003f06270 */
[-C--:B-1----:R-:W-:Y:S02]  /*13300*/  @!P2 LEA R6, P5, R230, R0.reuse, 0x1 ;  /* 0x00000000e606a211 */ /* 0x082fe400078a08ff */
[-C--:B------:R-:W-:Y:S02]  /*13310*/  @!P1 LEA R4, P4, R229, R0.reuse, 0x1 ;  /* 0x00000000e5049211 */ /* 0x080fe400078808ff */
[----:B------:R-:W-:Y:S02]  /*13320*/  @!P0 LEA R2, P3, R236, R0, 0x1 ;  /* 0x00000000ec028211 */ /* 0x000fe400078608ff */
[----:B------:R-:W-:-:S05]  /*13330*/  @!P2 LEA.HI.X R7, R230, R8, R231, 0x1, P5 ;  /* 0x00000008e607a211 */ /* 0x000fca00028f0ce7 */
[----:B------:R1:W-:Y:S01]  /*13340*/  @!P2 ST.E.128 [R6.64], RZ ;  /* 0x000000ff0600a985 */ /* 0x0003e2000c101d06 */
[-C--:B--2---:R-:W-:Y:S02]  /*13350*/  @!P1 LEA.HI.X R5, R229, R8.reuse, R12, 0x1, P4 ;  /* 0x00000008e5059211 */ /* 0x084fe400020f0c0c */
[----:B---3--:R-:W-:-:S03]  /*13360*/  @!P0 LEA.HI.X R3, R236, R8, R9, 0x1, P3 ;  /* 0x00000008ec038211 */ /* 0x008fc600018f0c09 */
[----:B------:R1:W-:Y:S04]  /*13370*/  @!P1 ST.E.128 [R4.64], RZ ;  /* 0x000000ff04009985 */ /* 0x0003e8000c101d06 */
[----:B------:R1:W-:Y:S02]  /*13380*/  @!P0 ST.E.128 [R2.64], RZ ;  /* 0x000000ff02008985 */ /* 0x0003e4000c101d06 */
.L_x_492:
[----:B------:R-:W-:Y:S05]  /*13390*/  BSYNC B1 ;  /* 0x0000000000017941 */ /* 0x000fea0003800000 */
.L_x_476:
[----:B-12-4-:R-:W2:Y:S02]  /*133a0*/  LDL R0, [R1+0x38] ;  /* 0x0000380001007983 */ /* 0x016ea40000100800 */
[----:B--2---:R-:W-:-:S13]  /*133b0*/  ISETP.NE.AND P0, PT, R0, RZ, PT ;  /* 0x000000ff0000720c */ /* 0x004fda0003f05270 */
[----:B------:R-:W-:Y:S01]  /*133c0*/  @P0 WARPSYNC 0xffffffff ;  /* 0xffffffff00000948 */ /* 0x000fe20003800000 */
[----:B------:R-:W-:Y:S06]  /*133d0*/  @P0 BAR.SYNC.DEFER_BLOCKING 0x5, 0x100 ;  /* 0x0144000000000b1d */ /* 0x000fec0000010000 */
[----:B------:R-:W1:Y:S04]  /*133e0*/  @P0 LDS.128 R232, [0x18100] ;  /* 0x01810000ffe80984 */ /* 0x000e680000000c00 */
[----:B------:R-:W-:Y:S06]  /*133f0*/  @P0 BAR.ARV 0x4, 0x100 ;  /* 0x0104000000000b1d */ /* 0x000fec0000002000 */
[----:B------:R-:W-:Y:S05]  /*13400*/  @P0 BRA `(.L_x_513) ;  /* 0x00000f6000000947 */ /* 0x000fea0003800000 */
[----:B------:R-:W2:Y:S01]  /*13410*/  S2R R0, SR_TID.X ;  /* 0x0000000000007919 */ /* 0x000ea20000002100 */
[----:B------:R-:W-:Y:S01]  /*13420*/  IMAD.MOV.U32 R7, RZ, RZ, RZ ;  /* 0x000000ffff077224 */ /* 0x000fe200078e00ff */
[----:B--2---:R-:W-:-:S04]  /*13430*/  LOP3.LUT R14, R0, 0x1f, RZ, 0xc0, !PT ;  /* 0x0000001f000e7812 */ /* 0x004fc800078ec0ff */
[----:B------:R-:W-:Y:S01]  /*13440*/  ISETP.NE.AND P5, PT, R14, 0x1f, PT ;  /* 0x0000001f0e00780c */ /* 0x000fe20003fa5270 */
[----:B------:R-:W-:Y:S10]  /*13450*/  BRA.DIV ~URZ, `(.L_x_514) ;  /* 0x00001f427f007947 */ /* 0x000ff4000b800000 */
[----:B------:R2:W4:Y:S02]  /*13460*/  SHFL.IDX PT, R9, R86, RZ, 0x1f ;  /* 0x00001fff56097589 */ /* 0x00052400000e0000 */
.L_x_562:
[----:B------:R-:W-:Y:S05]  /*13470*/  BRA.DIV ~URZ, `(.L_x_515) ;  /* 0x00001f927f007947 */ /* 0x000fea000b800000 */
[----:B---3--:R3:W2:Y:S02]  /*13480*/  SHFL.IDX PT, R8, R86, 0x1, 0x1f ;  /* 0x00201f0056087f89 */ /* 0x0086a400000e0000 */
.L_x_563:
[----:B-1----:R-:W-:Y:S02]  /*13490*/  IMAD.IADD R0, R235, 0x1, R14 ;  /* 0x00000001eb007824 */ /* 0x002fe400078e020e */
[----:B------:R-:W-:-:S03]  /*134a0*/  IMAD.MOV.U32 R6, RZ, RZ, RZ ;  /* 0x000000ffff067224 */ /* 0x000fc600078e00ff */
[----:B------:R-:W-:-:S13]  /*134b0*/  ISETP.GE.OR P0, PT, R0, c[0x0][0x53c], !P5 ;  /* 0x00014f0000007a0c */ /* 0x000fda0006f06670 */
[----:B------:R-:W-:Y:S01]  /*134c0*/  @!P0 IMAD.MOV.U32 R2, RZ, RZ, 0x4 ;  /* 0x00000004ff028424 */ /* 0x000fe200078e00ff */
[----:B------:R-:W-:-:S03]  /*134d0*/  @!P0 MOV R3, 0x4 ;  /* 0x0000000400038802 */ /* 0x000fc60000000f00 */
[----:B------:R-:W-:-:S04]  /*134e0*/  @!P0 IMAD.WIDE R4, R0, R2, c[0x0][0x580] ;  /* 0x0001600000048625 */ /* 0x000fc800078e0202 */
[----:B------:R-:W-:Y:S01]  /*134f0*/  @!P0 IMAD.WIDE R2, R0, R3, c[0x0][0x578] ;  /* 0x00015e0000028625 */ /* 0x000fe200078e0203 */
[----:B------:R-:W5:Y:S04]  /*13500*/  @!P0 LDG.E R6, [R4.64] ;  /* 0x0000000604068981 */ /* 0x000f68000c1e1900 */
[----:B------:R-:W5:Y:S01]  /*13510*/  @!P0 LDG.E R7, [R2.64] ;  /* 0x0000000602078981 */ /* 0x000f62000c1e1900 */
[C---:B------:R-:W-:Y:S02]  /*13520*/  ISETP.GE.U32.AND P4, PT, R14.reuse, 0x10, PT ;  /* 0x000000100e00780c */ /* 0x040fe40003f86070 */
[C---:B------:R-:W-:Y:S02]  /*13530*/  ISETP.GE.U32.AND P3, PT, R14.reuse, 0x8, PT ;  /* 0x000000080e00780c */ /* 0x040fe40003f66070 */
[----:B------:R-:W-:-:S02]  /*13540*/  ISETP.GE.U32.AND P2, PT, R14, 0x4, PT ;  /* 0x000000040e00780c */ /* 0x000fc40003f46070 */
[C---:B------:R-:W-:Y:S02]  /*13550*/  ISETP.GE.U32.AND P1, PT, R14.reuse, 0x2, PT ;  /* 0x000000020e00780c */ /* 0x040fe40003f26070 */
[----:B------:R-:W-:Y:S02]  /*13560*/  ISETP.NE.AND P0, PT, R14, RZ, PT ;  /* 0x000000ff0e00720c */ /* 0x000fe40003f05270 */
[----:B------:R-:W-:Y:S01]  /*13570*/  MOV R13, RZ ;  /* 0x000000ff000d7202 */ /* 0x000fe20000000f00 */
[----:B-----5:R-:W-:Y:S01]  /*13580*/  IMAD R0, R7, R6, RZ ;  /* 0x0000000607007224 */ /* 0x020fe200078e02ff */
[----:B------:R-:W-:Y:S07]  /*13590*/  BRA.DIV ~URZ, `(.L_x_516) ;  /* 0x00001ee27f007947 */ /* 0x000fee000b800000 */
[----:B------:R1:W3:Y:S02]  /*135a0*/  SHFL.UP PT, R4, R0, 0x1, RZ ;  /* 0x0420000000047989 */ /* 0x0002e400000e00ff */
.L_x_564:
        /* <DEDUP_REMOVED lines=16> */
.L_x_565:
[----:B---3--:R-:W-:Y:S01]  /*136b0*/  IMAD R0, R0, c[0x0][0x538], RZ ;  /* 0x00014e0000007a24 */ /* 0x008fe200078e02ff */
[----:B------:R-:W-:Y:S04]  /*136c0*/  BSSY B1, `(.L_x_518) ;  /* 0x00000c5000017945 */ /* 0x000fe80003800000 */
[----:B--2---:R-:W-:-:S04]  /*136d0*/  IADD3 R8, R0, R8, RZ ;  /* 0x0000000800087210 */ /* 0x004fc80007ffe0ff */
[----:B----4-:R-:W-:-:S13]  /*136e0*/  ISETP.GT.AND P6, PT, R8, R9, PT ;  /* 0x000000090800720c */ /* 0x010fda0003fc4270 */
[----:B------:R-:W-:Y:S05]  /*136f0*/  @P6 BRA `(.L_x_519) ;  /* 0x0000024000006947 */ /* 0x000fea0003800000 */
.L_x_523:
        /* <DEDUP_REMOVED lines=9> */
[----:B-1----:R-:W-:-:S04]  /*13790*/  @!P6 IMAD.WIDE R4, R0, R2, c[0x0][0x580] ;  /* 0x000160000004e625 */ /* 0x002fc800078e0202 */
[----:B------:R-:W-:Y:S01]  /*137a0*/  @!P6 IMAD.WIDE R2, R0, R3, c[0x0][0x578] ;  /* 0x00015e000002e625 */ /* 0x000fe200078e0203 */
[----:B------:R-:W2:Y:S04]  /*137b0*/  @!P6 LDG.E R6, [R4.64] ;  /* 0x000000060406e981 */ /* 0x000ea8000c1e1900 */
[----:B------:R-:W2:Y:S02]  /*137c0*/  @!P6 LDG.E R7, [R2.64] ;  /* 0x000000060207e981 */ /* 0x000ea4000c1e1900 */
[----:B--2---:R-:W-:Y:S01]  /*137d0*/  IMAD R0, R7, R6, RZ ;  /* 0x0000000607007224 */ /* 0x004fe200078e02ff */
[----:B------:R-:W-:Y:S05]  /*137e0*/  BRA.DIV ~URZ, `(.L_x_521) ;  /* 0x00001e727f007947 */ /* 0x000fea000b800000 */
[----:B------:R1:W2:Y:S02]  /*137f0*/  SHFL.UP PT, R2, R0, 0x1, RZ ;  /* 0x0420000000027989 */ /* 0x0002a400000e00ff */
.L_x_566:
        /* <DEDUP_REMOVED lines=16> */
.L_x_567:
[----:B--2---:R-:W-:-:S05]  /*13900*/  IMAD R0, R0, c[0x0][0x538], RZ ;  /* 0x00014e0000007a24 */ /* 0x004fca00078e02ff */
[----:B------:R-:W-:-:S04]  /*13910*/  IADD3 R8, R0, R8, RZ ;  /* 0x0000000800087210 */ /* 0x000fc80007ffe0ff */
[----:B------:R-:W-:-:S13]  /*13920*/  ISETP.GT.AND P6, PT, R8, R9, PT ;  /* 0x000000090800720c */ /* 0x000fda0003fc4270 */
[----:B-1----:R-:W-:Y:S05]  /*13930*/  @!P6 BRA `(.L_x_523) ;  /* 0xfffffdc00000e947 */ /* 0x002fea000383ffff */
.L_x_519:
[----:B------:R-:W-:-:S05]  /*13940*/  IADD3 R11, -R0, R8, RZ ;  /* 0x00000008000b7210 */ /* 0x000fca0007ffe1ff */
[----:B------:R-:W-:-:S05]  /*13950*/  IMAD R0, R4, c[0x0][0x538], R11 ;  /* 0x00014e0004007a24 */ /* 0x000fca00078e020b */
[----:B------:R-:W-:Y:S01]  /*13960*/  ISETP.GT.AND P0, PT, R0, R9, PT ;  /* 0x000000090000720c */ /* 0x000fe20003f04270 */
[----:B------:R-:W-:-:S12]  /*13970*/  BRA.DIV ~URZ, `(.L_x_524) ;  /* 0x00001ed27f007947 */ /* 0x000fd8000b800000 */
[----:B------:R-:W-:-:S04]  /*13980*/  VOTE.ANY R12, PT, !P0 ;  /* 0x00000000000c7806 */ /* 0x000fc800040e0100 */
.L_x_568:
[----:B------:R-:W2:Y:S02]  /*13990*/  POPC R8, R12 ;  /* 0x0000000c00087309 */ /* 0x000ea40000000000 */
[----:B--2---:R-:W-:Y:S01]  /*139a0*/  IADD3 R235, R8, R235, RZ ;  /* 0x000000eb08eb7210 */ /* 0x004fe20007ffe0ff */
[----:B------:R-:W-:Y:S05]  /*139b0*/  BRA.DIV ~URZ, `(.L_x_525) ;  /* 0x00001ee27f007947 */ /* 0x000fea000b800000 */
[----:B------:R2:W3:Y:S04]  /*139c0*/  SHFL.IDX PT, R10, R6, R8, 0x1f ;  /* 0x00001f08060a7589 */ /* 0x0004e800000e0000 */
[----:B------:R2:W4:Y:S02]  /*139d0*/  SHFL.IDX PT, R7, R7, R8, 0x1f ;  /* 0x00001f0807077589 */ /* 0x00052400000e0000 */
.L_x_569:
[----:B------:R-:W-:Y:S01]  /*139e0*/  ISETP.NE.AND P0, PT, R12, RZ, PT ;  /* 0x000000ff0c00720c */ /* 0x000fe20003f05270 */
[----:B------:R-:W-:-:S12]  /*139f0*/  BSSY B0, `(.L_x_526) ;  /* 0x0000005000007945 */ /* 0x000fd80003800000 */
[----:B------:R-:W-:Y:S05]  /*13a00*/  @!P0 BRA `(.L_x_527) ;  /* 0x0000003000008947 */ /* 0x000fea0003800000 */
[----:B------:R-:W-:Y:S01]  /*13a10*/  IADD3 R3, R8, -0x1, RZ ;  /* 0xffffffff08037810 */ /* 0x000fe20007ffe0ff */
[----:B------:R-:W-:Y:S05]  /*13a20*/  BRA.DIV ~URZ, `(.L_x_528) ;  /* 0x00001f427f007947 */ /* 0x000fea000b800000 */
[----:B------:R1:W2:Y:S02]  /*13a30*/  SHFL.IDX PT, R13, R4, R3, 0x1f ;  /* 0x00001f03040d7589 */ /* 0x0002a400000e0000 */
.L_x_527:
[----:B------:R-:W-:Y:S05]  /*13a40*/  BSYNC B0 ;  /* 0x0000000000007941 */ /* 0x000fea0003800000 */
.L_x_526:
[----:B----4-:R-:W-:Y:S01]  /*13a50*/  ISETP.NE.AND P0, PT, R7, 0x1, PT ;  /* 0x000000010700780c */ /* 0x010fe20003f05270 */
[----:B--2---:R-:W-:Y:S01]  /*13a60*/  IMAD R232, R13, c[0x0][0x538], R11 ;  /* 0x00014e000de87a24 */ /* 0x004fe200078e020b */
[----:B------:R-:W-:Y:S04]  /*13a70*/  BSSY B0, `(.L_x_529) ;  /* 0x0000082000007945 */ /* 0x000fe80003800000 */
[----:B------:R-:W-:-:S07]  /*13a80*/  IADD3 R8, -R232, R9, RZ ;  /* 0x00000009e8087210 */ /* 0x000fce0007ffe1ff */
[----:B------:R-:W-:Y:S05]  /*13a90*/  @!P0 BRA `(.L_x_530) ;  /* 0x000003d000008947 */ /* 0x000fea0003800000 */
[-C--:B---3--:R-:W-:Y:S02]  /*13aa0*/  IABS R2, R10.reuse ;  /* 0x0000000a00027213 */ /* 0x088fe40000000000 */
[----:B------:R-:W-:Y:S02]  /*13ab0*/  IABS R9, R10 ;  /* 0x0000000a00097213 */ /* 0x000fe40000000000 */
[----:B------:R-:W2:Y:S08]  /*13ac0*/  I2F.RP R0, R2 ;  /* 0x0000000200007306 */ /* 0x000eb00000209400 */
[----:B--2---:R-:W2:Y:S02]  /*13ad0*/  MUFU.RCP R0, R0 ;  /* 0x0000000000007308 */ /* 0x004ea40000001000 */
[----:B--2---:R-:W-:-:S06]  /*13ae0*/  IADD3 R0, R0, 0xffffffe, RZ ;  /* 0x0ffffffe00007810 */ /* 0x004fcc0007ffe0ff */
[----:B------:R-:W2:Y:S02]  /*13af0*/  F2I.FTZ.U32.TRUNC.NTZ R5, R0 ;  /* 0x0000000000057305 */ /* 0x000ea4000021f000 */
[----:B-12---:R-:W-:Y:S01]  /*13b00*/  IMAD.MOV R3, RZ, RZ, -R5 ;  /* 0x000000ffff037224 */ /* 0x006fe200078e0a05 */
[----:B------:R-:W-:-:S03]  /*13b10*/  IABS R0, R7 ;  /* 0x0000000700007213 */ /* 0x000fc60000000000 */
[----:B------:R-:W-:Y:S01]  /*13b20*/  IMAD.MOV.U32 R4, RZ, RZ, R3 ;  /* 0x000000ffff047224 */ /* 0x000fe200078e0003 */
[----:B------:R-:W-:Y:S01]  /*13b30*/  IABS R3, R8 ;  /* 0x0000000800037213 */ /* 0x000fe20000000000 */
[----:B------:R-:W-:Y:S02]  /*13b40*/  IMAD.MOV.U32 R6, RZ, RZ, R0 ;  /* 0x000000ffff067224 */ /* 0x000fe400078e0000 */
[----:B------:R-:W-:Y:S02]  /*13b50*/  IMAD R0, R4, R2, RZ ;  /* 0x0000000204007224 */ /* 0x000fe400078e02ff */
[----:B------:R-:W-:Y:S01]  /*13b60*/  IMAD.MOV.U32 R4, RZ, RZ, RZ ;  /* 0x000000ffff047224 */ /* 0x000fe200078e00ff */
[----:B------:R-:W1:Y:S03]  /*13b70*/  I2F.RP R11, R6 ;  /* 0x00000006000b7306 */ /* 0x000e660000209400 */
[----:B------:R-:W-:-:S04]  /*13b80*/  IMAD.HI.U32 R5, R5, R0, R4 ;  /* 0x0000000005057227 */ /* 0x000fc800078e0004 */
[----:B------:R-:W-:-:S05]  /*13b90*/  IMAD.MOV R0, RZ, RZ, -R9 ;  /* 0x000000ffff007224 */ /* 0x000fca00078e0a09 */
[----:B------:R-:W-:Y:S01]  /*13ba0*/  MOV R4, R0 ;  /* 0x0000000000047202 */ /* 0x000fe20000000f00 */
[----:B------:R-:W-:-:S04]  /*13bb0*/  IMAD.HI.U32 R0, R5, R3, RZ ;  /* 0x0000000305007227 */ /* 0x000fc800078e00ff */
[----:B------:R-:W-:Y:S02]  /*13bc0*/  IMAD R3, R0, R4, R3 ;  /* 0x0000000400037224 */ /* 0x000fe400078e0203 */
[----:B-1----:R-:W1:Y:S03]  /*13bd0*/  MUFU.RCP R4, R11 ;  /* 0x0000000b00047308 */ /* 0x002e660000001000 */
[----:B------:R-:W-:-:S13]  /*13be0*/  ISETP.GT.U32.AND P1, PT, R2, R3, PT ;  /* 0x000000030200720c */ /* 0x000fda0003f24070 */
[----:B------:R-:W-:Y:S01]  /*13bf0*/  @!P1 IMAD.IADD R3, R3, 0x1, -R2 ;  /* 0x0000000103039824 */ /* 0x000fe200078e0a02 */
[----:B-1----:R-:W-:Y:S02]  /*13c00*/  IADD3 R4, R4, 0xffffffe, RZ ;  /* 0x0ffffffe04047810 */ /* 0x002fe40007ffe0ff */
[----:B------:R-:W-:Y:S02]  /*13c10*/  @!P1 IADD3 R0, R0, 0x1, RZ ;  /* 0x0000000100009810 */ /* 0x000fe40007ffe0ff */
[----:B------:R-:W-:Y:S02]  /*13c20*/  ISETP.GE.U32.AND P2, PT, R3, R2, PT ;  /* 0x000000020300720c */ /* 0x000fe40003f46070 */
[----:B------:R-:W1:Y:S01]  /*13c30*/  F2I.FTZ.U32.TRUNC.NTZ R3, R4 ;  /* 0x0000000400037305 */ /* 0x000e62000021f000 */
[----:B------:R-:W-:Y:S02]  /*13c40*/  LOP3.LUT R2, R8, R10, RZ, 0x3c, !PT ;  /* 0x0000000a08027212 */ /* 0x000fe400078e3cff */
[----:B------:R-:W-:-:S02]  /*13c50*/  ISETP.NE.AND P1, PT, R10, RZ, PT ;  /* 0x000000ff0a00720c */ /* 0x000fc40003f25270 */
[----:B------:R-:W-:-:S06]  /*13c60*/  ISETP.GE.AND P0, PT, R2, RZ, PT ;  /* 0x000000ff0200720c */ /* 0x000fcc0003f06270 */
[----:B------:R-:W-:Y:S01]  /*13c70*/  @P2 IADD3 R0, R0, 0x1, RZ ;  /* 0x0000000100002810 */ /* 0x000fe20007ffe0ff */
[----:B-1----:R-:W-:-:S06]  /*13c80*/  IMAD.MOV R2, RZ, RZ, -R3 ;  /* 0x000000ffff027224 */ /* 0x002fcc00078e0a03 */
[----:B------:R-:W-:Y:S01]  /*13c90*/  @!P0 IMAD.MOV R0, RZ, RZ, -R0 ;  /* 0x000000ffff008224 */ /* 0x000fe200078e0a00 */
[----:B------:R-:W-:Y:S02]  /*13ca0*/  @!P1 LOP3.LUT R0, RZ, R10, RZ, 0x33, !PT ;  /* 0x0000000aff009212 */ /* 0x000fe400078e33ff */
[----:B------:R-:W-:Y:S02]  /*13cb0*/  MOV R4, R2 ;  /* 0x0000000200047202 */ /* 0x000fe40000000f00 */
[----:B------:R-:W-:Y:S02]  /*13cc0*/  IABS R2, R7 ;  /* 0x0000000700027213 */ /* 0x000fe40000000000 */
[----:B------:R-:W-:Y:S01]  /*13cd0*/  IABS R9, R0 ;  /* 0x0000000000097213 */ /* 0x000fe20000000000 */
[----:B------:R-:W-:Y:S02]  /*13ce0*/  IMAD R4, R4, R6, RZ ;  /* 0x0000000604047224 */ /* 0x000fe400078e02ff */
[----:B------:R-:W-:-:S02]  /*13cf0*/  IMAD.MOV R5, RZ, RZ, -R2 ;  /* 0x000000ffff057224 */ /* 0x000fc400078e0a02 */
[----:B------:R-:W-:-:S04]  /*13d00*/  IMAD.MOV.U32 R2, RZ, RZ, RZ ;  /* 0x000000ffff027224 */ /* 0x000fc800078e00ff */
[----:B------:R-:W-:Y:S01]  /*13d10*/  IMAD.HI.U32 R2, R3, R4, R2 ;  /* 0x0000000403027227 */ /* 0x000fe200078e0002 */
[----:B------:R-:W-:-:S03]  /*13d20*/  MOV R4, R5 ;  /* 0x0000000500047202 */ /* 0x000fc60000000f00 */
[----:B------:R-:W-:-:S04]  /*13d30*/  IMAD.MOV.U32 R3, RZ, RZ, R9 ;  /* 0x000000ffff037224 */ /* 0x000fc800078e0009 */
[----:B------:R-:W-:-:S04]  /*13d40*/  IMAD.HI.U32 R2, R2, R3, RZ ;  /* 0x0000000302027227 */ /* 0x000fc800078e00ff */
[----:B------:R-:W-:Y:S01]  /*13d50*/  IMAD R3, R2, R4, R3 ;  /* 0x0000000402037224 */ /* 0x000fe200078e0203 */
[----:B------:R-:W-:-:S04]  /*13d60*/  IADD3 R4, -R0, RZ, RZ ;  /* 0x000000ff00047210 */ /* 0x000fc80007ffe1ff */
        /* <DEDUP_REMOVED lines=12> */
[----:B------:R-:W-:Y:S02]  /*13e30*/  IMAD R0, R7, 0x1000000, R2 ;  /* 0x0100000007007824 */ /* 0x000fe400078e0202 */
[----:B------:R-:W-:Y:S02]  /*13e40*/  IMAD R2, R10, R4, R8 ;  /* 0x000000040a027224 */ /* 0x000fe400078e0208 */
[----:B------:R-:W-:Y:S01]  /*13e50*/  IMAD R234, R3, 0x10000, R0 ;  /* 0x0001000003ea7824 */ /* 0x000fe200078e0200 */
[----:B------:R-:W-:Y:S05]  /*13e60*/  BRA `(.L_x_531) ;  /* 0x0000042000007947 */ /* 0x000fea0003800000 */
.L_x_530:
[----:B------:R-:W-:-:S04]  /*13e70*/  IMAD.MOV.U32 R2, RZ, RZ, 0x4 ;  /* 0x00000004ff027424 */ /* 0x000fc800078e00ff */
[----:B-1----:R-:W-:-:S05]  /*13e80*/  IMAD.WIDE R2, R235, R2, c[0x0][0x590] ;  /* 0x00016400eb027625 */ /* 0x002fca00078e0202 */
[----:B------:R-:W2:Y:S02]  /*13e90*/  LDG.E R4, [R2.64] ;  /* 0x0000000602047981 */ /* 0x000ea4000c1e1900 */
        /* <DEDUP_REMOVED lines=29> */
[----:B------:R-:W-:Y:S02]  /*14070*/  IMAD R9, R4, R2, RZ ;  /* 0x0000000204097224 */ /* 0x000fe400078e02ff */
[----:B------:R-:W-:-:S03]  /*14080*/  IMAD.MOV R2, RZ, RZ, -R2 ;  /* 0x000000ffff027224 */ /* 0x000fc600078e0a02 */
[----:B------:R-:W-:Y:S01]  /*14090*/  IADD3 R0, -R9, c[0x0][0x538], RZ ;  /* 0x00014e0009007a10 */ /* 0x000fe20007ffe1ff */
[----:B------:R-:W-:-:S03]  /*140a0*/  IMAD R6, R7, R2, R8 ;  /* 0x0000000207067224 */ /* 0x000fc600078e0208 */
[----:B------:R-:W-:Y:S02]  /*140b0*/  IMNMX R0, R4, R0, PT ;  /* 0x0000000004007217 */ /* 0x000fe40003800200 */
[----:B------:R-:W-:Y:S02]  /*140c0*/  IABS R2, R6 ;  /* 0x0000000600027213 */ /* 0x000fe40000000000 */
[-C--:B------:R-:W-:Y:S02]  /*140d0*/  IABS R3, R0.reuse ;  /* 0x0000000000037213 */ /* 0x080fe40000000000 */
[----:B------:R-:W-:Y:S02]  /*140e0*/  IABS R11, R0 ;  /* 0x00000000000b7213 */ /* 0x000fe40000000000 */
[----:B------:R-:W1:Y:S01]  /*140f0*/  I2F.RP R4, R3 ;  /* 0x0000000300047306 */ /* 0x000e620000209400 */
[----:B------:R-:W-:Y:S02]  /*14100*/  MOV R7, R2 ;  /* 0x0000000200077202 */ /* 0x000fe40000000f00 */
[----:B------:R-:W-:-:S05]  /*14110*/  IMAD.MOV R2, RZ, RZ, -R11 ;  /* 0x000000ffff027224 */ /* 0x000fca00078e0a0b */
[----:B-1----:R-:W1:Y:S02]  /*14120*/  MUFU.RCP R4, R4 ;  /* 0x0000000400047308 */ /* 0x002e640000001000 */
[----:B-1----:R-:W-:-:S06]  /*14130*/  IADD3 R4, R4, 0xffffffe, RZ ;  /* 0x0ffffffe04047810 */ /* 0x002fcc0007ffe0ff */
[----:B------:R-:W1:Y:S02]  /*14140*/  F2I.FTZ.U32.TRUNC.NTZ R5, R4 ;  /* 0x0000000400057305 */ /* 0x000e64000021f000 */
[----:B-1----:R-:W-:-:S04]  /*14150*/  IMAD.MOV R4, RZ, RZ, -R5 ;  /* 0x000000ffff047224 */ /* 0x002fc800078e0a05 */
[----:B------:R-:W-:Y:S02]  /*14160*/  IMAD R8, R4, R3, RZ ;  /* 0x0000000304087224 */ /* 0x000fe400078e02ff */
[----:B------:R-:W-:-:S04]  /*14170*/  IMAD.MOV.U32 R4, RZ, RZ, RZ ;  /* 0x000000ffff047224 */ /* 0x000fc800078e00ff */
[----:B------:R-:W-:-:S04]  /*14180*/  IMAD.HI.U32 R5, R5, R8, R4 ;  /* 0x0000000805057227 */ /* 0x000fc800078e0004 */
[----:B------:R-:W-:Y:S02]  /*14190*/  IMAD.MOV.U32 R4, RZ, RZ, R2 ;  /* 0x000000ffff047224 */ /* 0x000fe400078e0002 */
[----:B------:R-:W-:-:S04]  /*141a0*/  IMAD.HI.U32 R2, R5, R7, RZ ;  /* 0x0000000705027227 */ /* 0x000fc800078e00ff */
[----:B------:R-:W-:-:S05]  /*141b0*/  IMAD R4, R2, R4, R7 ;  /* 0x0000000402047224 */ /* 0x000fca00078e0207 */
[----:B------:R-:W-:-:S13]  /*141c0*/  ISETP.GT.U32.AND P1, PT, R3, R4, PT ;  /* 0x000000040300720c */ /* 0x000fda0003f24070 */
[-C--:B------:R-:W-:Y:S02]  /*141d0*/  @!P1 IADD3 R4, R4, -R3.reuse, RZ ;  /* 0x8000000304049210 */ /* 0x080fe40007ffe0ff */
[----:B------:R-:W-:Y:S02]  /*141e0*/  @!P1 IADD3 R2, R2, 0x1, RZ ;  /* 0x0000000102029810 */ /* 0x000fe40007ffe0ff */
[----:B------:R-:W-:Y:S02]  /*141f0*/  ISETP.GE.U32.AND P2, PT, R4, R3, PT ;  /* 0x000000030400720c */ /* 0x000fe40003f46070 */
[----:B------:R-:W-:Y:S02]  /*14200*/  LOP3.LUT R3, R6, R0, RZ, 0x3c, !PT ;  /* 0x0000000006037212 */ /* 0x000fe400078e3cff */
[----:B------:R-:W-:Y:S02]  /*14210*/  ISETP.NE.AND P1, PT, R0, RZ, PT ;  /* 0x000000ff0000720c */ /* 0x000fe40003f25270 */
[----:B------:R-:W-:Y:S01]  /*14220*/  ISETP.GE.AND P0, PT, R3, RZ, PT ;  /* 0x000000ff0300720c */ /* 0x000fe20003f06270 */
[----:B------:R-:W-:Y:S01]  /*14230*/  IMAD.MOV R3, RZ, RZ, -R0 ;  /* 0x000000ffff037224 */ /* 0x000fe200078e0a00 */
[----:B------:R-:W-:-:S05]  /*14240*/  IADD3 R6, R9, 0x1000000, R6 ;  /* 0x0100000009067810 */ /* 0x000fca0007ffe006 */
[----:B------:R-:W-:-:S06]  /*14250*/  @P2 IADD3 R2, R2, 0x1, RZ ;  /* 0x0000000102022810 */ /* 0x000fcc0007ffe0ff */
[----:B------:R-:W-:Y:S01]  /*14260*/  @!P0 IMAD.MOV R2, RZ, RZ, -R2 ;  /* 0x000000ffff028224 */ /* 0x000fe200078e0a02 */
[----:B------:R-:W-:-:S05]  /*14270*/  @!P1 LOP3.LUT R2, RZ, R0, RZ, 0x33, !PT ;  /* 0x00000000ff029212 */ /* 0x000fca00078e33ff */
[----:B------:R-:W-:Y:S02]  /*14280*/  IMAD R234, R2, R3, R6 ;  /* 0x0000000302ea7224 */ /* 0x000fe400078e0206 */
.L_x_531:
[----:B------:R-:W-:Y:S05]  /*14290*/  BSYNC B0 ;  /* 0x0000000000007941 */ /* 0x000fea0003800000 */
.L_x_529:
[----:B------:R-:W-:-:S04]  /*142a0*/  LOP3.LUT R2, RZ, R2, RZ, 0x33, !PT ;  /* 0x00000002ff027212 */ /* 0x000fc800078e33ff */
[----:B------:R-:W-:Y:S01]  /*142b0*/  IADD3 R233, R2, R10, RZ ;  /* 0x0000000a02e97210 */ /* 0x000fe20007ffe0ff */
[----:B------:R-:W-:Y:S05]  /*142c0*/  BRA `(.L_x_532) ;  /* 0x0000004000007947 */ /* 0x000fea0003800000 */
.L_x_520:
[----:B------:R-:W-:Y:S01]  /*142d0*/  IMAD.MOV.U32 R232, RZ, RZ, R9 ;  /* 0x000000ffffe87224 */ /* 0x000fe200078e0009 */
[----:B------:R-:W-:Y:S01]  /*142e0*/  MOV R234, RZ ;  /* 0x000000ff00ea7202 */ /* 0x000fe20000000f00 */
[----:B------:R-:W-:Y:S01]  /*142f0*/  IMAD.MOV.U32 R233, RZ, RZ, RZ ;  /* 0x000000ffffe97224 */ /* 0x000fe200078e00ff */
[----:B------:R-:W-:Y:S02]  /*14300*/  MOV R235, c[0x0][0x53c] ;  /* 0x00014f0000eb7a02 */ /* 0x000fe40000000f00 */
.L_x_532:
[----:B------:R-:W-:Y:S05]  /*14310*/  BSYNC B1 ;  /* 0x0000000000017941 */ /* 0x000fea0003800000 */
.L_x_518:
[----:B------:R-:W-:Y:S01]  /*14320*/  WARPSYNC 0xffffffff ;  /* 0xffffffff00007948 */ /* 0x000fe20003800000 */
[----:B------:R-:W-:Y:S01]  /*14330*/  BAR.SYNC.DEFER_BLOCKING 0x4, 0x100 ;  /* 0x0104000000007b1d */ /* 0x000fe20000010000 */
[----:B------:R-:W-:-:S13]  /*14340*/  ISETP.NE.AND P0, PT, R14, RZ, PT ;  /* 0x000000ff0e00720c */ /* 0x000fda0003f05270 */
[----:B------:R2:W-:Y:S04]  /*14350*/  @!P0 STS.128 [0x18100], R232 ;  /* 0x018100e8ff008388 */ /* 0x0005e80000000c00 */
[----:B------:R-:W-:Y:S06]  /*14360*/  BAR.ARV 0x5, 0x100 ;  /* 0x0144000000007b1d */ /* 0x000fec0000002000 */
.L_x_513:
[----:B-1----:R-:W-:-:S13]  /*14370*/  ISETP.GE.AND P0, PT, R235, c[0x0][0x53c], PT ;  /* 0x00014f00eb007a0c */ /* 0x002fda0003f06270 */
[----:B--23--:R-:W-:Y:S01]  /*14380*/  @P0 CALL.REL.NOINC `(.L_x_533) ;  /* 0x0000001000000944 */ /* 0x00cfe20003c00000 */
[----:B------:R-:W-:Y:S05]  /*14390*/  BRA `(.L_x_534) ;  /* 0xfffed57000007947 */ /* 0x000fea000383ffff */
.L_x_533:
[----:B------:R-:W-:Y:S05]  /*143a0*/  EXIT ;  /* 0x000000000000794d */ /* 0x000fea0003800000 */
.L_x_394:
[----:B------:R-:W-:Y:S01]  /*143b0*/  IMAD.MOV.U32 R0, RZ, RZ, R5 ;  /* 0x000000ffff007224 */ /* 0x000fe200078e0005 */
[----:B------:R-:W-:Y:S02]  /*143c0*/  MOV R2, 0x1 ;  /* 0x0000000100027802 */ /* 0x000fe40000000f00 */
[----:B------:R-:W-:Y:S02]  /*143d0*/  MOV R3, 0x143f0 ;  /* 0x000143f000037802 */ /* 0x000fe40000000f00 */
[----:B--2---:R-:W-:Y:S05]  /*143e0*/  CALL.REL.NOINC `($__internal_10_$__cuda_sm70_shflsync_up_p) ;  /* 0x0000168000007944 */ /* 0x004fea0003c00000 */
[----:B------:R-:W-:Y:S01]  /*143f0*/  MOV R0, R4 ;  /* 0x0000000400007202 */ /* 0x000fe20000000f00 */
[----:B------:R-:W-:Y:S05]  /*14400*/  BRA `(.L_x_535) ;  /* 0xfffec03000007947 */ /* 0x000fea000383ffff */
.L_x_395:
[----:B------:R-:W-:Y:S01]  /*14410*/  IMAD.MOV.U32 R0, RZ, RZ, R5 ;  /* 0x000000ffff007224 */ /* 0x000fe200078e0005 */
[----:B------:R-:W-:Y:S02]  /*14420*/  MOV R2, 0x2 ;  /* 0x0000000200027802 */ /* 0x000fe40000000f00 */
[----:B------:R-:W-:Y:S02]  /*14430*/  MOV R3, 0x14450 ;  /* 0x0001445000037802 */ /* 0x000fe40000000f00 */
[----:B--2---:R-:W-:Y:S05]  /*14440*/  CALL.REL.NOINC `($__internal_10_$__cuda_sm70_shflsync_up_p) ;  /* 0x0000162000007944 */ /* 0x004fea0003c00000 */
[----:B------:R-:W-:Y:S01]  /*14450*/  SEL R0, R4, RZ, P4 ;  /* 0x000000ff04007207 */ /* 0x000fe20002000000 */
[----:B------:R-:W-:Y:S01]  /*14460*/  IMAD.MOV.U32 R2, RZ, RZ, 0x4 ;  /* 0x00000004ff027424 */ /* 0x000fe200078e00ff */
[----:B------:R-:W-:-:S03]  /*14470*/  MOV R3, 0x144a0 ;  /* 0x000144a000037802 */ /* 0x000fc60000000f00 */
[----:B------:R-:W-:Y:S02]  /*14480*/  IMAD.IADD R0, R5, 0x1, R0 ;  /* 0x0000000105007824 */ /* 0x000fe400078e0200 */
[----:B------:R-:W-:Y:S05]  /*14490*/  CALL.REL.NOINC `($__internal_10_$__cuda_sm70_shflsync_up_p) ;  /* 0x000015d000007944 */ /* 0x000fea0003c00000 */
        /* <DEDUP_REMOVED lines=13> */
[----:B------:R-:W-:Y:S01]  /*14570*/  IMAD.IADD R4, R0, 0x1, R4 ;  /* 0x0000000100047824 */ /* 0x000fe200078e0204 */
[----:B------:R-:W-:-:S03]  /*14580*/  MOV R0, 0x1f ;  /* 0x0000001f00007802 */ /* 0x000fc60000000f00 */
[----:B------:R-:W-:Y:S02]  /*14590*/  IMAD.MOV.U32 R5, RZ, RZ, R4 ;  /* 0x000000ffff057224 */ /* 0x000fe400078e0004 */
[----:B------:R-:W-:Y:S05]  /*145a0*/  CALL.REL.NOINC `($__internal_9_$__cuda_sm70_shflsync_idx_p) ;  /* 0x0000147000007944 */ /* 0x000fea0003c00000 */
[----:B------:R-:W-:Y:S05]  /*145b0*/  BRA `(.L_x_536) ;  /* 0xfffebf8000007947 */ /* 0x000fea000383ffff */
.L_x_397:
[----:B------:R-:W-:Y:S02]  /*145c0*/  SEL R0, RZ, 0x1, P0 ;  /* 0x00000001ff007807 */ /* 0x000fe40000000000 */
[----:B------:R-:W-:Y:S02]  /*145d0*/  MOV R2, 0x145f0 ;  /* 0x000145f000027802 */ /* 0x000fe40000000f00 */
[----:B--2---:R-:W-:Y:S05]  /*145e0*/  CALL.REL.NOINC `($__internal_11_$__cuda_sm70_votesync_ballot) ;  /* 0x000014f000007944 */ /* 0x004fea0003c00000 */
[----:B------:R-:W-:Y:S01]  /*145f0*/  MOV R10, R0 ;  /* 0x00000000000a7202 */ /* 0x000fe20000000f00 */
[----:B------:R-:W-:Y:S05]  /*14600*/  BRA `(.L_x_537) ;  /* 0xfffebfc000007947 */ /* 0x000fea000383ffff */
.L_x_398:
[----:B------:R-:W-:Y:S01]  /*14610*/  IMAD.MOV.U32 R5, RZ, RZ, R9 ;  /* 0x000000ffff057224 */ /* 0x000fe200078e0009 */
[----:B------:R-:W-:Y:S01]  /*14620*/  MOV R3, R7 ;  /* 0x0000000700037202 */ /* 0x000fe20000000f00 */
[----:B------:R-:W-:Y:S01]  /*14630*/  IMAD.MOV.U32 R0, RZ, RZ, 0x1f ;  /* 0x0000001fff007424 */ /* 0x000fe200078e00ff */
[----:B------:R-:W-:Y:S02]  /*14640*/  MOV R2, 0x14660 ;  /* 0x0001466000027802 */ /* 0x000fe40000000f00 */
[----:B------:R-:W-:Y:S05]  /*14650*/  CALL.REL.NOINC `($__internal_9_$__cuda_sm70_shflsync_idx_p) ;  /* 0x000013c000007944 */ /* 0x000fea0003c00000 */
[----:B------:R-:W-:Y:S01]  /*14660*/  IMAD.MOV.U32 R233, RZ, RZ, R0 ;  /* 0x000000ffffe97224 */ /* 0x000fe200078e0000 */
[----:B------:R-:W-:Y:S01]  /*14670*/  MOV R5, R8 ;  /* 0x0000000800057202 */ /* 0x000fe20000000f00 */
[----:B------:R-:W-:Y:S01]  /*14680*/  IMAD.MOV.U32 R6, RZ, RZ, RZ ;  /* 0x000000ffff067224 */ /* 0x000fe200078e00ff */
[----:B------:R-:W-:Y:S01]  /*14690*/  MOV R3, R7 ;  /* 0x0000000700037202 */ /* 0x000fe20000000f00 */
[----:B------:R-:W-:Y:S01]  /*146a0*/  IMAD.MOV.U32 R0, RZ, RZ, 0x1f ;  /* 0x0000001fff007424 */ /* 0x000fe200078e00ff */
[----:B------:R-:W-:-:S02]  /*146b0*/  MOV R2, 0x146d0 ;  /* 0x000146d000027802 */ /* 0x000fc40000000f00 */
[----:B------:R-:W-:Y:S05]  /*146c0*/  CALL.REL.NOINC `($__internal_9_$__cuda_sm70_shflsync_idx_p) ;  /* 0x0000135000007944 */ /* 0x000fea0003c00000 */
[----:B------:R-:W-:Y:S01]  /*146d0*/  MOV R9, R0 ;  /* 0x0000000000097202 */ /* 0x000fe20000000f00 */
[----:B------:R-:W-:Y:S05]  /*146e0*/  BRA `(.L_x_538) ;  /* 0xfffebf4000007947 */ /* 0x000fea000383ffff */
.L_x_401:
[----:B------:R-:W-:Y:S01]  /*146f0*/  IMAD.MOV.U32 R5, RZ, RZ, R4 ;  /* 0x000000ffff057224 */ /* 0x000fe200078e0004 */
[----:B------:R-:W-:-:S02]  /*14700*/  MOV R0, 0x1f ;  /* 0x0000001f00007802 */ /* 0x000fc40000000f00 */
[----:B------:R-:W-:Y:S02]  /*14710*/  MOV R2, 0x14730 ;  /* 0x0001473000027802 */ /* 0x000fe40000000f00 */
[----:B-123--:R-:W-:Y:S05]  /*14720*/  CALL.REL.NOINC `($__internal_9_$__cuda_sm70_shflsync_idx_p) ;  /* 0x000012f000007944 */ /* 0x00efea0003c00000 */
[----:B------:R-:W-:Y:S01]  /*14730*/  MOV R6, R0 ;  /* 0x0000000000067202 */ /* 0x000fe20000000f00 */
[----:B------:R-:W-:Y:S05]  /*14740*/  BRA `(.L_x_400) ;  /* 0xfffebf4000007947 */ /* 0x000fea000383ffff */
.L_x_420:
[----:B------:R-:W-:Y:S01]  /*14750*/  IMAD.MOV.U32 R5, RZ, RZ, R11 ;  /* 0x000000ffff057224 */ /* 0x000fe200078e000b */
[----:B------:R-:W-:Y:S01]  /*14760*/  MOV R3, RZ ;  /* 0x000000ff00037202 */ /* 0x000fe20000000f00 */
[----:B------:R-:W-:Y:S01]  /*14770*/  IMAD.MOV.U32 R0, RZ, RZ, 0x181f ;  /* 0x0000181fff007424 */ /* 0x000fe200078e00ff */
[----:B------:R-:W-:Y:S02]  /*14780*/  MOV R2, 0x147a0 ;  /* 0x000147a000027802 */ /* 0x000fe40000000f00 */
[----:B------:R-:W-:Y:S05]  /*14790*/  CALL.REL.NOINC `($__internal_9_$__cuda_sm70_shflsync_idx_p) ;  /* 0x0000128000007944 */ /* 0x000fea0003c00000 */
[----:B------:R-:W-:Y:S01]  /*147a0*/  MOV R8, R0 ;  /* 0x0000000000087202 */ /* 0x000fe20000000f00 */
[----:B------:R-:W-:Y:S05]  /*147b0*/  BRA `(.L_x_539) ;  /* 0xfffee42000007947 */ /* 0x000fea000383ffff */
.L_x_421:
[----:B------:R-:W-:Y:S01]  /*147c0*/  IMAD.MOV.U32 R5, RZ, RZ, R12 ;  /* 0x000000ffff057224 */ /* 0x000fe200078e000c */
[----:B------:R-:W-:Y:S01]  /*147d0*/  MOV R3, RZ ;  /* 0x000000ff00037202 */ /* 0x000fe20000000f00 */
[----:B------:R-:W-:Y:S01]  /*147e0*/  IMAD.MOV.U32 R0, RZ, RZ, 0x181f ;  /* 0x0000181fff007424 */ /* 0x000fe200078e00ff */
[----:B------:R-:W-:Y:S02]  /*147f0*/  MOV R2, 0x14810 ;  /* 0x0001481000027802 */ /* 0x000fe40000000f00 */
[----:B-12---:R-:W-:Y:S05]  /*14800*/  CALL.REL.NOINC `($__internal_9_$__cuda_sm70_shflsync_idx_p) ;  /* 0x0000121000007944 */ /* 0x006fea0003c00000 */
[----:B------:R-:W-:Y:S05]  /*14810*/  BRA `(.L_x_540) ;  /* 0xfffee3e000007947 */ /* 0x000fea000383ffff */
.L_x_424:
[----:B--2---:R-:W-:Y:S01]  /*14820*/  IMAD.MOV.U32 R5, RZ, RZ, R11 ;  /* 0x000000ffff057224 */ /* 0x004fe200078e000b */
[----:B------:R-:W-:Y:S01]  /*14830*/  MOV R3, 0x1 ;  /* 0x0000000100037802 */ /* 0x000fe20000000f00 */
[----:B----4-:R-:W-:Y:S01]  /*14840*/  IMAD.MOV.U32 R0, RZ, RZ, 0x181f ;  /* 0x0000181fff007424 */ /* 0x010fe200078e00ff */
[----:B------:R-:W-:-:S02]  /*14850*/  MOV R2, 0x14870 ;  /* 0x0001487000027802 */ /* 0x000fc40000000f00 */
[----:B-1-3--:R-:W-:Y:S05]  /*14860*/  CALL.REL.NOINC `($__internal_9_$__cuda_sm70_shflsync_idx_p) ;  /* 0x000011b000007944 */ /* 0x00afea0003c00000 */
[----:B------:R-:W-:Y:S01]  /*14870*/  IMAD.MOV.U32 R8, RZ, RZ, R0 ;  /* 0x000000ffff087224 */ /* 0x000fe200078e0000 */
[----:B------:R-:W-:Y:S01]  /*14880*/  MOV R3, 0x1 ;  /* 0x0000000100037802 */ /* 0x000fe20000000f00 */
[----:B------:R-:W-:Y:S01]  /*14890*/  IMAD.MOV.U32 R5, RZ, RZ, R12 ;  /* 0x000000ffff057224 */ /* 0x000fe200078e000c */
[----:B------:R-:W-:-:S02]  /*148a0*/  MOV R0, 0x181f ;  /* 0x0000181f00007802 */ /* 0x000fc40000000f00 */
[----:B------:R-:W-:Y:S02]  /*148b0*/  MOV R2, 0x148d0 ;  /* 0x000148d000027802 */ /* 0x000fe40000000f00 */
[----:B------:R-:W-:Y:S05]  /*148c0*/  CALL.REL.NOINC `($__internal_9_$__cuda_sm70_shflsync_idx_p) ;  /* 0x0000115000007944 */ /* 0x000fea0003c00000 */
[----:B------:R-:W-:Y:S05]  /*148d0*/  BRA `(.L_x_541) ;  /* 0xfffee4d000007947 */ /* 0x000fea000383ffff */
.L_x_427:
[----:B-1----:R-:W-:Y:S01]  /*148e0*/  IMAD.MOV.U32 R5, RZ, RZ, R11 ;  /* 0x000000ffff057224 */ /* 0x002fe200078e000b */
[----:B------:R-:W-:Y:S01]  /*148f0*/  MOV R3, 0x2 ;  /* 0x0000000200037802 */ /* 0x000fe20000000f00 */
[----:B----4-:R-:W-:Y:S01]  /*14900*/  IMAD.MOV.U32 R0, RZ, RZ, 0x181f ;  /* 0x0000181fff007424 */ /* 0x010fe200078e00ff */
[----:B------:R-:W-:Y:S02]  /*14910*/  MOV R2, 0x14930 ;  /* 0x0001493000027802 */ /* 0x000fe40000000f00 */
[----:B--23--:R-:W-:Y:S05]  /*14920*/  CALL.REL.NOINC `($__internal_9_$__cuda_sm70_shflsync_idx_p) ;  /* 0x000010f000007944 */ /* 0x00cfea0003c00000 */
[----:B------:R-:W-:Y:S01]  /*14930*/  MOV R8, R0 ;  /* 0x0000000000087202 */ /* 0x000fe20000000f00 */
[----:B------:R-:W-:Y:S05]  /*14940*/  BRA `(.L_x_542) ;  /* 0xfffee60000007947 */ /* 0x000fea000383ffff */
.L_x_428:
[----:B------:R-:W-:Y:S01]  /*14950*/  IMAD.MOV.U32 R5, RZ, RZ, R12 ;  /* 0x000000ffff057224 */ /* 0x000fe200078e000c */
[----:B------:R-:W-:Y:S01]  /*14960*/  MOV R3, 0x2 ;  /* 0x0000000200037802 */ /* 0x000fe20000000f00 */
[----:B----4-:R-:W-:Y:S01]  /*14970*/  IMAD.MOV.U32 R0, RZ, RZ, 0x181f ;  /* 0x0000181fff007424 */ /* 0x010fe200078e00ff */
[----:B------:R-:W-:Y:S02]  /*14980*/  MOV R2, 0x149a0 ;  /* 0x000149a000027802 */ /* 0x000fe40000000f00 */
[----:B-123--:R-:W-:Y:S05]  /*14990*/  CALL.REL.NOINC `($__internal_9_$__cuda_sm70_shflsync_idx_p) ;  /* 0x0000108000007944 */ /* 0x00efea0003c00000 */
[----:B------:R-:W-:Y:S05]  /*149a0*/  BRA `(.L_x_543) ;  /* 0xfffee5c000007947 */ /* 0x000fea000383ffff */
.L_x_431:
[----:B-1----:R-:W-:Y:S01]  /*149b0*/  IMAD.MOV.U32 R5, RZ, RZ, R11 ;  /* 0x000000ffff057224 */ /* 0x002fe200078e000b */
[----:B------:R-:W-:Y:S01]  /*149c0*/  MOV R3, 0x3 ;  /* 0x0000000300037802 */ /* 0x000fe20000000f00 */
[----:B------:R-:W-:Y:S01]  /*149d0*/  IMAD.MOV.U32 R0, RZ, RZ, 0x181f ;  /* 0x0000181fff007424 */ /* 0x000fe200078e00ff */
[----:B------:R-:W-:-:S02]  /*149e0*/  MOV R2, 0x14a00 ;  /* 0x00014a0000027802 */ /* 0x000fc40000000f00 */
[----:B--234-:R-:W-:Y:S05]  /*149f0*/  CALL.REL.NOINC `($__internal_9_$__cuda_sm70_shflsync_idx_p) ;  /* 0x0000102000007944 */ /* 0x01cfea0003c00000 */
[----:B------:R-:W-:Y:S01]  /*14a00*/  IMAD.MOV.U32 R8, RZ, RZ, R0 ;  /* 0x000000ffff087224 */ /* 0x000fe200078e0000 */
[----:B------:R-:W-:Y:S01]  /*14a10*/  MOV R3, 0x3 ;  /* 0x0000000300037802 */ /* 0x000fe20000000f00 */
[----:B------:R-:W-:Y:S01]  /*14a20*/  IMAD.MOV.U32 R5, RZ, RZ, R12 ;  /* 0x000000ffff057224 */ /* 0x000fe200078e000c */
[----:B------:R-:W-:-:S02]  /*14a30*/  MOV R0, 0x181f ;  /* 0x0000181f00007802 */ /* 0x000fc40000000f00 */
[----:B------:R-:W-:Y:S02]  /*14a40*/  MOV R2, 0x14a60 ;  /* 0x00014a6000027802 */ /* 0x000fe40000000f00 */
[----:B------:R-:W-:Y:S05]  /*14a50*/  CALL.REL.NOINC `($__internal_9_$__cuda_sm70_shflsync_idx_p) ;  /* 0x00000fc000007944 */ /* 0x000fea0003c00000 */
[----:B------:R-:W-:Y:S05]  /*14a60*/  BRA `(.L_x_544) ;  /* 0xfffee6b000007947 */ /* 0x000fea000383ffff */
.L_x_472:
[----:B------:R-:W-:Y:S01]  /*14a70*/  IMAD.MOV.U32 R2, RZ, RZ, R222 ;  /* 0x000000ffff027224 */ /* 0x000fe200078e00de */
[----:B------:R-:W-:Y:S02]  /*14a80*/  MOV R5, 0x2 ;  /* 0x0000000200057802 */ /* 0x000fe40000000f00 */
[----:B------:R-:W-:Y:S02]  /*14a90*/  MOV R3, 0x14ab0 ;  /* 0x00014ab000037802 */ /* 0x000fe40000000f00 */
[----:B------:R-:W-:Y:S05]  /*14aa0*/  CALL.REL.NOINC `($__internal_8_$__cuda_sm70_shflsync_bfly_p) ;  /* 0x00000f2000007944 */ /* 0x000fea0003c00000 */
[----:B------:R-:W-:Y:S01]  /*14ab0*/  MOV R0, R5 ;  /* 0x0000000500007202 */ /* 0x000fe20000000f00 */
[----:B------:R-:W-:Y:S05]  /*14ac0*/  BRA `(.L_x_545) ;  /* 0xffffabe000007947 */ /* 0x000fea000383ffff */
.L_x_473:
[----:B------:R-:W-:Y:S01]  /*14ad0*/  IMAD.MOV.U32 R2, RZ, RZ, R0 ;  /* 0x000000ffff027224 */ /* 0x000fe200078e0000 */
[----:B------:R-:W-:Y:S02]  /*14ae0*/  MOV R5, 0x1 ;  /* 0x0000000100057802 */ /* 0x000fe40000000f00 */
[----:B------:R-:W-:Y:S02]  /*14af0*/  MOV R3, 0x14b10 ;  /* 0x00014b1000037802 */ /* 0x000fe40000000f00 */
[----:B-1----:R-:W-:Y:S05]  /*14b00*/  CALL.REL.NOINC `($__internal_8_$__cuda_sm70_shflsync_bfly_p) ;  /* 0x00000ec000007944 */ /* 0x002fea0003c00000 */
[----:B------:R-:W-:Y:S01]  /*14b10*/  FADD.FTZ R0, R0, R5 ;  /* 0x0000000500007221 */ /* 0x000fe20000010000 */
[----:B------:R-:W-:Y:S02]  /*14b20*/  MOV R2, R223 ;  /* 0x000000df00027202 */ /* 0x000fe40000000f00 */
[----:B------:R-:W-:-:S02]  /*14b30*/  MOV R5, 0x2 ;  /* 0x0000000200057802 */ /* 0x000fc40000000f00 */
[----:B------:R-:W-:Y:S02]  /*14b40*/  MOV R3, 0x14b60 ;  /* 0x00014b6000037802 */ /* 0x000fe40000000f00 */
[----:B------:R-:W-:Y:S05]  /*14b50*/  CALL.REL.NOINC `($__internal_8_$__cuda_sm70_shflsync_bfly_p) ;  /* 0x00000e7000007944 */ /* 0x000fea0003c00000 */
[----:B------:R-:W-:Y:S01]  /*14b60*/  FADD.FTZ R4, R223, R5 ;  /* 0x00000005df047221 */ /* 0x000fe20000010000 */
[----:B------:R-:W-:Y:S02]  /*14b70*/  MOV R5, 0x1 ;  /* 0x0000000100057802 */ /* 0x000fe40000000f00 */
[----:B------:R-:W-:Y:S02]  /*14b80*/  MOV R3, 0x14bb0 ;  /* 0x00014bb000037802 */ /* 0x000fe40000000f00 */
[----:B------:R-:W-:Y:S02]  /*14b90*/  MOV R2, R4 ;  /* 0x0000000400027202 */ /* 0x000fe40000000f00 */
[----:B------:R-:W-:Y:S05]  /*14ba0*/  CALL.REL.NOINC `($__internal_8_$__cuda_sm70_shflsync_bfly_p) ;  /* 0x00000e2000007944 */ /* 0x000fea0003c00000 */
[----:B------:R-:W-:Y:S01]  /*14bb0*/  MOV R3, R5 ;  /* 0x0000000500037202 */ /* 0x000fe20000000f00 */
[----:B------:R-:W-:Y:S05]  /*14bc0*/  BRA `(.L_x_546) ;  /* 0xffffab5000007947 */ /* 0x000fea000383ffff */
.L_x_480:
[----:B-1-34-:R-:W-:Y:S01]  /*14bd0*/  IMAD.MOV.U32 R5, RZ, RZ, R12 ;  /* 0x000000ffff057224 */ /* 0x01afe200078e000c */
[----:B------:R-:W-:Y:S01]  /*14be0*/  MOV R3, RZ ;  /* 0x000000ff00037202 */ /* 0x000fe20000000f00 */
[----:B------:R-:W-:Y:S01]  /*14bf0*/  IMAD.MOV.U32 R0, RZ, RZ, 0x181f ;  /* 0x0000181fff007424 */ /* 0x000fe200078e00ff */
[----:B------:R-:W-:Y:S02]  /*14c00*/  MOV R2, 0x14c20 ;  /* 0x00014c2000027802 */ /* 0x000fe40000000f00 */
[----:B------:R-:W-:Y:S05]  /*14c10*/  CALL.REL.NOINC `($__internal_9_$__cuda_sm70_shflsync_idx_p) ;  /* 0x00000e0000007944 */ /* 0x000fea0003c00000 */
[----:B------:R-:W-:Y:S01]  /*14c20*/  MOV R10, R0 ;  /* 0x00000000000a7202 */ /* 0x000fe20000000f00 */
[----:B------:R-:W-:Y:S05]  /*14c30*/  BRA `(.L_x_547) ;  /* 0xffffc30000007947 */ /* 0x000fea000383ffff */
.L_x_481:
[----:B------:R-:W-:Y:S01]  /*14c40*/  IMAD.MOV.U32 R5, RZ, RZ, R13 ;  /* 0x000000ffff057224 */ /* 0x000fe200078e000d */
[----:B------:R-:W-:Y:S01]  /*14c50*/  MOV R3, RZ ;  /* 0x000000ff00037202 */ /* 0x000fe20000000f00 */
[----:B------:R-:W-:Y:S01]  /*14c60*/  IMAD.MOV.U32 R0, RZ, RZ, 0x181f ;  /* 0x0000181fff007424 */ /* 0x000fe200078e00ff */
[----:B------:R-:W-:-:S02]  /*14c70*/  MOV R2, 0x14c90 ;  /* 0x00014c9000027802 */ /* 0x000fc40000000f00 */
[----:B-12---:R-:W-:Y:S05]  /*14c80*/  CALL.REL.NOINC `($__internal_9_$__cuda_sm70_shflsync_idx_p) ;  /* 0x00000d9000007944 */ /* 0x006fea0003c00000 */
[----:B------:R-:W-:Y:S05]  /*14c90*/  BRA `(.L_x_548) ;  /* 0xffffc2c000007947 */ /* 0x000fea000383ffff */
.L_x_484:
[----:B------:R-:W-:Y:S01]  /*14ca0*/  IMAD.MOV.U32 R5, RZ, RZ, R12 ;  /* 0x000000ffff057224 */ /* 0x000fe200078e000c */
[----:B--2---:R-:W-:Y:S01]  /*14cb0*/  MOV R3, 0x1 ;  /* 0x0000000100037802 */ /* 0x004fe20000000f00 */
        /* <DEDUP_REMOVED lines=10> */
.L_x_487:
[----:B------:R-:W-:Y:S01]  /*14d60*/  IMAD.MOV.U32 R5, RZ, RZ, R12 ;  /* 0x000000ffff057224 */ /* 0x000fe200078e000c */
[----:B-1----:R-:W-:Y:S01]  /*14d70*/  MOV R3, 0x2 ;  /* 0x0000000200037802 */ /* 0x002fe20000000f00 */
[----:B----4-:R-:W-:Y:S01]  /*14d80*/  IMAD.MOV.U32 R0, RZ, RZ, 0x181f ;  /* 0x0000181fff007424 */ /* 0x010fe200078e00ff */
[----:B------:R-:W-:Y:S02]  /*14d90*/  MOV R2, 0x14db0 ;  /* 0x00014db000027802 */ /* 0x000fe40000000f00 */
[----:B--23--:R-:W-:Y:S05]  /*14da0*/  CALL.REL.NOINC `($__internal_9_$__cuda_sm70_shflsync_idx_p) ;  /* 0x00000c7000007944 */ /* 0x00cfea0003c00000 */
[----:B------:R-:W-:Y:S01]  /*14db0*/  MOV R10, R0 ;  /* 0x00000000000a7202 */ /* 0x000fe20000000f00 */
[----:B------:R-:W-:Y:S05]  /*14dc0*/  BRA `(.L_x_550) ;  /* 0xffffc43000007947 */ /* 0x000fea000383ffff */
.L_x_488:
[----:B------:R-:W-:Y:S01]  /*14dd0*/  IMAD.MOV.U32 R5, RZ, RZ, R13 ;  /* 0x000000ffff057224 */ /* 0x000fe200078e000d */
[----:B------:R-:W-:Y:S01]  /*14de0*/  MOV R3, 0x2 ;  /* 0x0000000200037802 */ /* 0x000fe20000000f00 */
[----:B----4-:R-:W-:Y:S01]  /*14df0*/  IMAD.MOV.U32 R0, RZ, RZ, 0x181f ;  /* 0x0000181fff007424 */ /* 0x010fe200078e00ff */
[----:B------:R-:W-:Y:S02]  /*14e00*/  MOV R2, 0x14e20 ;  /* 0x00014e2000027802 */ /* 0x000fe40000000f00 */
[----:B-123--:R-:W-:Y:S05]  /*14e10*/  CALL.REL.NOINC `($__internal_9_$__cuda_sm70_shflsync_idx_p) ;  /* 0x00000c0000007944 */ /* 0x00efea0003c00000 */
[----:B------:R-:W-:Y:S05]  /*14e20*/  BRA `(.L_x_551) ;  /* 0xffffc3f000007947 */ /* 0x000fea000383ffff */
.L_x_491:
[----:B------:R-:W-:Y:S01]  /*14e30*/  IMAD.MOV.U32 R5, RZ, RZ, R12 ;  /* 0x000000ffff057224 */ /* 0x000fe200078e000c */
[----:B-1----:R-:W-:Y:S01]  /*14e40*/  MOV R3, 0x3 ;  /* 0x0000000300037802 */ /* 0x002fe20000000f00 */
        /* <DEDUP_REMOVED lines=10> */
.L_x_493:
[----:B------:R-:W-:Y:S01]  /*14ef0*/  IMAD.MOV.U32 R5, RZ, RZ, R12 ;  /* 0x000000ffff057224 */ /* 0x000fe200078e000c */
[----:B------:R-:W-:Y:S01]  /*14f00*/  MOV R3, RZ ;  /* 0x000000ff00037202 */ /* 0x000fe20000000f00 */
[----:B------:R-:W-:Y:S01]  /*14f10*/  IMAD.MOV.U32 R0, RZ, RZ, 0x1c1f ;  /* 0x00001c1fff007424 */ /* 0x000fe200078e00ff */
[----:B------:R-:W-:Y:S02]  /*14f20*/  MOV R2, 0x14f40 ;  /* 0x00014f4000027802 */ /* 0x000fe40000000f00 */
[----:B-1----:R-:W-:Y:S05]  /*14f30*/  CALL.REL.NOINC `($__internal_9_$__cuda_sm70_shflsync_idx_p) ;  /* 0x00000ae000007944 */ /* 0x002fea0003c00000 */
[----:B------:R-:W-:Y:S01]  /*14f40*/  MOV R4, R0 ;  /* 0x0000000000047202 */ /* 0x000fe20000000f00 */
[----:B------:R-:W-:Y:S05]  /*14f50*/  BRA `(.L_x_553) ;  /* 0xffffc76000007947 */ /* 0x000fea000383ffff */
.L_x_494:
[----:B------:R-:W-:Y:S01]  /*14f60*/  IMAD.MOV.U32 R5, RZ, RZ, R14 ;  /* 0x000000ffff057224 */ /* 0x000fe200078e000e */
[----:B------:R-:W-:Y:S01]  /*14f70*/  MOV R3, RZ ;  /* 0x000000ff00037202 */ /* 0x000fe20000000f00 */
[----:B------:R-:W-:Y:S01]  /*14f80*/  IMAD.MOV.U32 R0, RZ, RZ, 0x1c1f ;  /* 0x00001c1fff007424 */ /* 0x000fe200078e00ff */
[----:B------:R-:W-:Y:S02]  /*14f90*/  MOV R2, 0x14fb0 ;  /* 0x00014fb000027802 */ /* 0x000fe40000000f00 */
[----:B-123--:R-:W-:Y:S05]  /*14fa0*/  CALL.REL.NOINC `($__internal_9_$__cuda_sm70_shflsync_idx_p) ;  /* 0x00000a7000007944 */ /* 0x00efea0003c00000 */
[----:B------:R-:W-:Y:S05]  /*14fb0*/  BRA `(.L_x_554) ;  /* 0xffffc72000007947 */ /* 0x000fea000383ffff */
.L_x_497:
[----:B------:R-:W-:Y:S01]  /*14fc0*/  IMAD.MOV.U32 R5, RZ, RZ, R12 ;  /* 0x000000ffff057224 */ /* 0x000fe200078e000c */
[----:B---3--:R-:W-:Y:S01]  /*14fd0*/  MOV R3, 0x1 ;  /* 0x0000000100037802 */ /* 0x008fe20000000f00 */
[----:B------:R-:W-:Y:S01]  /*14fe0*/  IMAD.MOV.U32 R0, RZ, RZ, 0x1c1f ;  /* 0x00001c1fff007424 */ /* 0x000fe200078e00ff */
[----:B------:R-:W-:-:S02]  /*14ff0*/  MOV R2, 0x15010 ;  /* 0x0001501000027802 */ /* 0x000fc40000000f00 */
[----:B--2-4-:R-:W-:Y:S05]  /*15000*/  CALL.REL.NOINC `($__internal_9_$__cuda_sm70_shflsync_idx_p) ;  /* 0x00000a1000007944 */ /* 0x014fea0003c00000 */
[----:B------:R-:W-:Y:S01]  /*15010*/  IMAD.MOV.U32 R4, RZ, RZ, R0 ;  /* 0x000000ffff047224 */ /* 0x000fe200078e0000 */
[----:B------:R-:W-:Y:S01]  /*15020*/  MOV R3, 0x1 ;  /* 0x0000000100037802 */ /* 0x000fe20000000f00 */
[----:B------:R-:W-:Y:S01]  /*15030*/  IMAD.MOV.U32 R5, RZ, RZ, R14 ;  /* 0x000000ffff057224 */ /* 0x000fe200078e000e */
[----:B------:R-:W-:-:S02]  /*15040*/  MOV R0, 0x1c1f ;  /* 0x00001c1f00007802 */ /* 0x000fc40000000f00 */
[----:B------:R-:W-:Y:S02]  /*15050*/  MOV R2, 0x15070 ;  /* 0x0001507000027802 */ /* 0x000fe40000000f00 */
[----:B------:R-:W-:Y:S05]  /*15060*/  CALL.REL.NOINC `($__internal_9_$__cuda_sm70_shflsync_idx_p) ;  /* 0x000009b000007944 */ /* 0x000fea0003c00000 */
[----:B------:R-:W-:Y:S05]  /*15070*/  BRA `(.L_x_555) ;  /* 0xffffcfd000007947 */ /* 0x000fea000383ffff */
.L_x_501:
[----:B------:R-:W-:Y:S01]  /*15080*/  IMAD.MOV.U32 R5, RZ, RZ, R9 ;  /* 0x000000ffff057224 */ /* 0x000fe200078e0009 */
[----:B------:R-:W-:Y:S01]  /*15090*/  MOV R3, RZ ;  /* 0x000000ff00037202 */ /* 0x000fe20000000f00 */
[----:B------:R-:W-:Y:S01]  /*150a0*/  IMAD.MOV.U32 R0, RZ, RZ, 0x181f ;  /* 0x0000181fff007424 */ /* 0x000fe200078e00ff */
[----:B------:R-:W-:Y:S02]  /*150b0*/  MOV R2, 0x150d0 ;  /* 0x000150d000027802 */ /* 0x000fe40000000f00 */
[----:B------:R-:W-:Y:S05]  /*150c0*/  CALL.REL.NOINC `($__internal_9_$__cuda_sm70_shflsync_idx_p) ;  /* 0x0000095000007944 */ /* 0x000fea0003c00000 */
[----:B------:R-:W-:Y:S01]  /*150d0*/  MOV R8, R0 ;  /* 0x0000000000087202 */ /* 0x000fe20000000f00 */
[----:B------:R-:W-:Y:S05]  /*150e0*/  BRA `(.L_x_556) ;  /* 0xffffdd4000007947 */ /* 0x000fea000383ffff */
.L_x_502:
[----:B------:R-:W-:Y:S01]  /*150f0*/  IMAD.MOV.U32 R5, RZ, RZ, R12 ;  /* 0x000000ffff057224 */ /* 0x000fe200078e000c */
[----:B------:R-:W-:Y:S01]  /*15100*/  MOV R3, RZ ;  /* 0x000000ff00037202 */ /* 0x000fe20000000f00 */
[----:B------:R-:W-:Y:S01]  /*15110*/  IMAD.MOV.U32 R0, RZ, RZ, 0x181f ;  /* 0x0000181fff007424 */ /* 0x000fe200078e00ff */
[----:B------:R-:W-:Y:S02]  /*15120*/  MOV R2, 0x15140 ;  /* 0x0001514000027802 */ /* 0x000fe40000000f00 */
[----:B-12---:R-:W-:Y:S05]  /*15130*/  CALL.REL.NOINC `($__internal_9_$__cuda_sm70_shflsync_idx_p) ;  /* 0x000008e000007944 */ /* 0x006fea0003c00000 */
[----:B------:R-:W-:Y:S05]  /*15140*/  BRA `(.L_x_557) ;  /* 0xffffdd0000007947 */ /* 0x000fea000383ffff */
.L_x_505:
        /* <DEDUP_REMOVED lines=12> */
.L_x_508:
[----:B-1----:R-:W-:Y:S01]  /*15210*/  IMAD.MOV.U32 R5, RZ, RZ, R9 ;  /* 0x000000ffff057224 */ /* 0x002fe200078e0009 */
[----:B------:R-:W-:Y:S01]  /*15220*/  MOV R3, 0x2 ;  /* 0x0000000200037802 */ /* 0x000fe20000000f00 */
[----:B----4-:R-:W-:Y:S01]  /*15230*/  IMAD.MOV.U32 R0, RZ, RZ, 0x181f ;  /* 0x0000181fff007424 */ /* 0x010fe200078e00ff */
[----:B------:R-:W-:Y:S02]  /*15240*/  MOV R2, 0x15260 ;  /* 0x0001526000027802 */ /* 0x000fe40000000f00 */
[----:B--23--:R-:W-:Y:S05]  /*15250*/  CALL.REL.NOINC `($__internal_9_$__cuda_sm70_shflsync_idx_p) ;  /* 0x000007c000007944 */ /* 0x00cfea0003c00000 */
[----:B------:R-:W-:Y:S01]  /*15260*/  MOV R8, R0 ;  /* 0x0000000000087202 */ /* 0x000fe20000000f00 */
[----:B------:R-:W-:Y:S05]  /*15270*/  BRA `(.L_x_559) ;  /* 0xffffde8000007947 */ /* 0x000fea000383ffff */
.L_x_509:
[----:B------:R-:W-:Y:S01]  /*15280*/  IMAD.MOV.U32 R5, RZ, RZ, R12 ;  /* 0x000000ffff057224 */ /* 0x000fe200078e000c */
[----:B------:R-:W-:Y:S01]  /*15290*/  MOV R3, 0x2 ;  /* 0x0000000200037802 */ /* 0x000fe20000000f00 */
[----:B----4-:R-:W-:Y:S01]  /*152a0*/  IMAD.MOV.U32 R0, RZ, RZ, 0x181f ;  /* 0x0000181fff007424 */ /* 0x010fe200078e00ff */
[----:B------:R-:W-:Y:S02]  /*152b0*/  MOV R2, 0x152d0 ;  /* 0x000152d000027802 */ /* 0x000fe40000000f00 */
[----:B-123--:R-:W-:Y:S05]  /*152c0*/  CALL.REL.NOINC `($__internal_9_$__cuda_sm70_shflsync_idx_p) ;  /* 0x0000075000007944 */ /* 0x00efea0003c00000 */
[----:B------:R-:W-:Y:S05]  /*152d0*/  BRA `(.L_x_560) ;  /* 0xffffde4000007947 */ /* 0x000fea000383ffff */
.L_x_512:
        /* <DEDUP_REMOVED lines=12> */
.L_x_514:
[----:B---3--:R-:W-:Y:S01]  /*153a0*/  IMAD.MOV.U32 R5, RZ, RZ, R86 ;  /* 0x000000ffff057224 */ /* 0x008fe200078e0056 */
[----:B------:R-:W-:Y:S01]  /*153b0*/  MOV R3, RZ ;  /* 0x000000ff00037202 */ /* 0x000fe20000000f00 */
[----:B------:R-:W-:Y:S01]  /*153c0*/  IMAD.MOV.U32 R0, RZ, RZ, 0x1f ;  /* 0x0000001fff007424 */ /* 0x000fe200078e00ff */
[----:B------:R-:W-:Y:S02]  /*153d0*/  MOV R2, 0x153f0 ;  /* 0x000153f000027802 */ /* 0x000fe40000000f00 */
[----:B-1----:R-:W-:Y:S05]  /*153e0*/  CALL.REL.NOINC `($__internal_9_$__cuda_sm70_shflsync_idx_p) ;  /* 0x0000063000007944 */ /* 0x002fea0003c00000 */
[----:B------:R-:W-:Y:S01]  /*153f0*/  MOV R9, R0 ;  /* 0x0000000000097202 */ /* 0x000fe20000000f00 */
[----:B------:R-:W-:Y:S05]  /*15400*/  BRA `(.L_x_562) ;  /* 0xffffe06000007947 */ /* 0x000fea000383ffff */
.L_x_515:
[----:B---3--:R-:W-:Y:S01]  /*15410*/  IMAD.MOV.U32 R5, RZ, RZ, R86 ;  /* 0x000000ffff057224 */ /* 0x008fe200078e0056 */
[----:B------:R-:W-:Y:S01]  /*15420*/  MOV R3, 0x1 ;  /* 0x0000000100037802 */ /* 0x000fe20000000f00 */
[----:B------:R-:W-:Y:S01]  /*15430*/  IMAD.MOV.U32 R0, RZ, RZ, 0x1f ;  /* 0x0000001fff007424 */ /* 0x000fe200078e00ff */
[----:B------:R-:W-:Y:S02]  /*15440*/  MOV R2, 0x15460 ;  /* 0x0001546000027802 */ /* 0x000fe40000000f00 */
[----:B-12-4-:R-:W-:Y:S05]  /*15450*/  CALL.REL.NOINC `($__internal_9_$__cuda_sm70_shflsync_idx_p) ;  /* 0x000005c000007944 */ /* 0x016fea0003c00000 */
[----:B------:R-:W-:Y:S01]  /*15460*/  MOV R8, R0 ;  /* 0x0000000000087202 */ /* 0x000fe20000000f00 */
[----:B------:R-:W-:Y:S05]  /*15470*/  BRA `(.L_x_563) ;  /* 0xffffe01000007947 */ /* 0x000fea000383ffff */
.L_x_516:
[----:B------:R-:W-:Y:S02]  /*15480*/  MOV R2, 0x1 ;  /* 0x0000000100027802 */ /* 0x000fe40000000f00 */
[----:B------:R-:W-:-:S02]  /*15490*/  MOV R3, 0x154b0 ;  /* 0x000154b000037802 */ /* 0x000fc40000000f00 */
[----:B--234-:R-:W-:Y:S05]  /*154a0*/  CALL.REL.NOINC `($__internal_10_$__cuda_sm70_shflsync_up_p) ;  /* 0x000005c000007944 */ /* 0x01cfea0003c00000 */
[----:B------:R-:W-:Y:S05]  /*154b0*/  BRA `(.L_x_564) ;  /* 0xffffe0f000007947 */ /* 0x000fea000383ffff */
.L_x_517:
[----:B------:R-:W-:Y:S02]  /*154c0*/  MOV R2, 0x2 ;  /* 0x0000000200027802 */ /* 0x000fe40000000f00 */
[----:B------:R-:W-:-:S02]  /*154d0*/  MOV R3, 0x154f0 ;  /* 0x000154f000037802 */ /* 0x000fc40000000f00 */
[----:B--2-4-:R-:W-:Y:S05]  /*154e0*/  CALL.REL.NOINC `($__internal_10_$__cuda_sm70_shflsync_up_p) ;  /* 0x0000058000007944 */ /* 0x014fea0003c00000 */
[----:B------:R-:W-:Y:S01]  /*154f0*/  SEL R3, R4, RZ, P1 ;  /* 0x000000ff04037207 */ /* 0x000fe20000800000 */
[----:B------:R-:W-:-:S04]  /*15500*/  IMAD.MOV.U32 R2, RZ, RZ, 0x4 ;  /* 0x00000004ff027424 */ /* 0x000fc800078e00ff */
[----:B------:R-:W-:Y:S01]  /*15510*/  IMAD.IADD R0, R0, 0x1, R3 ;  /* 0x0000000100007824 */ /* 0x000fe200078e0203 */
[----:B------:R-:W-:Y:S02]  /*15520*/  MOV R3, 0x15540 ;  /* 0x0001554000037802 */ /* 0x000fe40000000f00 */
        /* <DEDUP_REMOVED lines=19> */
.L_x_521:
[----:B------:R-:W-:Y:S02]  /*15660*/  MOV R2, 0x1 ;  /* 0x0000000100027802 */ /* 0x000fe40000000f00 */
[----:B------:R-:W-:Y:S02]  /*15670*/  MOV R3, 0x15690 ;  /* 0x0001569000037802 */ /* 0x000fe40000000f00 */
[----:B------:R-:W-:Y:S05]  /*15680*/  CALL.REL.NOINC `($__internal_10_$__cuda_sm70_shflsync_up_p) ;  /* 0x000003e000007944 */ /* 0x000fea0003c00000 */
[----:B------:R-:W-:Y:S01]  /*15690*/  MOV R2, R4 ;  /* 0x0000000400027202 */ /* 0x000fe20000000f00 */
[----:B------:R-:W-:Y:S05]  /*156a0*/  BRA `(.L_x_566) ;  /* 0xffffe15000007947 */ /* 0x000fea000383ffff */
.L_x_522:
[----:B------:R-:W-:Y:S02]  /*156b0*/  MOV R2, 0x2 ;  /* 0x0000000200027802 */ /* 0x000fe40000000f00 */
        /* <DEDUP_REMOVED lines=25> */
.L_x_524:
[----:B------:R-:W-:Y:S02]  /*15850*/  SEL R0, RZ, 0x1, P0 ;  /* 0x00000001ff007807 */ /* 0x000fe40000000000 */
[----:B------:R-:W-:Y:S02]  /*15860*/  MOV R2, 0x15880 ;  /* 0x0001588000027802 */ /* 0x000fe40000000f00 */
[----:B-1----:R-:W-:Y:S05]  /*15870*/  CALL.REL.NOINC `($__internal_11_$__cuda_sm70_votesync_ballot) ;  /* 0x0000026000007944 */ /* 0x002fea0003c00000 */
[----:B------:R-:W-:Y:S01]  /*15880*/  MOV R12, R0 ;  /* 0x00000000000c7202 */ /* 0x000fe20000000f00 */
[----:B------:R-:W-:Y:S05]  /*15890*/  BRA `(.L_x_568) ;  /* 0xffffe0f000007947 */ /* 0x000fea000383ffff */
.L_x_525:
[----:B------:R-:W-:Y:S01]  /*158a0*/  IMAD.MOV.U32 R5, RZ, RZ, R6 ;  /* 0x000000ffff057224 */ /* 0x000fe200078e0006 */
[----:B------:R-:W-:Y:S01]  /*158b0*/  MOV R3, R8 ;  /* 0x0000000800037202 */ /* 0x000fe20000000f00 */
[----:B------:R-:W-:Y:S01]  /*158c0*/  IMAD.MOV.U32 R0, RZ, RZ, 0x1f ;  /* 0x0000001fff007424 */ /* 0x000fe200078e00ff */
[----:B------:R-:W-:Y:S02]  /*158d0*/  MOV R2, 0x158f0 ;  /* 0x000158f000027802 */ /* 0x000fe40000000f00 */
[----:B-1----:R-:W-:Y:S05]  /*158e0*/  CALL.REL.NOINC `($__internal_9_$__cuda_sm70_shflsync_idx_p) ;  /* 0x0000013000007944 */ /* 0x002fea0003c00000 */
[----:B------:R-:W-:Y:S01]  /*158f0*/  IMAD.MOV.U32 R10, RZ, RZ, R0 ;  /* 0x000000ffff0a7224 */ /* 0x000fe200078e0000 */
[----:B------:R-:W-:Y:S01]  /*15900*/  MOV R3, R8 ;  /* 0x0000000800037202 */ /* 0x000fe20000000f00 */
[----:B------:R-:W-:Y:S01]  /*15910*/  IMAD.MOV.U32 R5, RZ, RZ, R7 ;  /* 0x000000ffff057224 */ /* 0x000fe200078e0007 */
[----:B------:R-:W-:Y:S02]  /*15920*/  MOV R0, 0x1f ;  /* 0x0000001f00007802 */ /* 0x000fe40000000f00 */
[----:B------:R-:W-:-:S02]  /*15930*/  MOV R2, 0x15950 ;  /* 0x0001595000027802 */ /* 0x000fc40000000f00 */
[----:B------:R-:W-:Y:S05]  /*15940*/  CALL.REL.NOINC `($__internal_9_$__cuda_sm70_shflsync_idx_p) ;  /* 0x000000d000007944 */ /* 0x000fea0003c00000 */
[----:B------:R-:W-:Y:S01]  /*15950*/  MOV R7, R0 ;  /* 0x0000000000077202 */ /* 0x000fe20000000f00 */
[----:B------:R-:W-:Y:S05]  /*15960*/  BRA `(.L_x_569) ;  /* 0xffffe07000007947 */ /* 0x000fea000383ffff */
.L_x_528:
[----:B------:R-:W-:Y:S01]  /*15970*/  IMAD.MOV.U32 R5, RZ, RZ, R4 ;  /* 0x000000ffff057224 */ /* 0x000fe200078e0004 */
[----:B------:R-:W-:-:S02]  /*15980*/  MOV R0, 0x1f ;  /* 0x0000001f00007802 */ /* 0x000fc40000000f00 */
[----:B------:R-:W-:Y:S02]  /*15990*/  MOV R2, 0x159b0 ;  /* 0x000159b000027802 */ /* 0x000fe40000000f00 */
[----:B-1234-:R-:W-:Y:S05]  /*159a0*/  CALL.REL.NOINC `($__internal_9_$__cuda_sm70_shflsync_idx_p) ;  /* 0x0000007000007944 */ /* 0x01efea0003c00000 */
[----:B------:R-:W-:Y:S01]  /*159b0*/  MOV R13, R0 ;  /* 0x00000000000d7202 */ /* 0x000fe20000000f00 */
[----:B------:R-:W-:Y:S05]  /*159c0*/  BRA `(.L_x_527) ;  /* 0xffffe07000007947 */ /* 0x000fea000383ffff */
        .weak           $__internal_8_$__cuda_sm70_shflsync_bfly_p
        .type           $__internal_8_$__cuda_sm70_shflsync_bfly_p,@function
        .size           $__internal_8_$__cuda_sm70_shflsync_bfly_p,($__internal_9_$__cuda_sm70_shflsync_idx_p - $__internal_8_$__cuda_sm70_shflsync_bfly_p)
$__internal_8_$__cuda_sm70_shflsync_bfly_p:
[----:B------:R-:W-:Y:S04]  /*159d0*/  WARPSYNC R6 ;  /* 0x0000000600007348 */ /* 0x000fe80003800000 */
[----:B------:R1:W2:Y:S02]  /*159e0*/  SHFL.BFLY PT, R5, R2, R5, R7 ;  /* 0x0c00000502057389 */ /* 0x0002a400000e0007 */
[----:B-1----:R-:W-:Y:S02]  /*159f0*/  MOV R2, R3 ;  /* 0x0000000300027202 */ /* 0x002fe40000000f00 */
[----:B------:R-:W-:-:S04]  /*15a00*/  MOV R3, 0x0 ;  /* 0x0000000000037802 */ /* 0x000fc80000000f00 */
[----:B--2---:R-:W-:Y:S05]  /*15a10*/  RET.REL.NODEC R2 `(_ZN7cutlass13device_kernelIN5flash19enable_sm80_to_sm89INS1_16FlashAttnFwdSm80INS1_25CollectiveMainloopFwdSm80ILi8ELi1ELb0EN4cute5tupleIJNS5_1CILi128EEENS7_ILi64EEENS7_ILi192EEEEEELi192ENS_6half_tEfNS_4arch4Sm80ELb0ELb1ELb0ELb1ELb0ELb0ELb1ELb1EEENS1_21CollectiveEpilogueFwdINS6_IJS8_SA_S9_EEENS6_IJNS7_ILi1EEESI_SI_EEESC_SE_Li256ELb1ELb1ELb1ELb0EEENS1_36VarlenDynamicPersistentTileSchedulerILi128ELi64ELi256ELi256ELb1ELb1ELb0ELb1ELb0ELb1EEEEEEEEEvNT_6ParamsE) ;  /* 0xfffea5e002007950 */ /* 0x004fea0003c3ffff */
        .weak           $__internal_9_$__cuda_sm70_shflsync_idx_p
        .type           $__internal_9_$__cuda_sm70_shflsync_idx_p,@function
        .size           $__internal_9_$__cuda_sm70_shflsync_idx_p,($__internal_10_$__cuda_sm70_shflsync_up_p - $__internal_9_$__cuda_sm70_shflsync_idx_p)
$__internal_9_$__cuda_sm70_shflsync_idx_p:
[----:B------:R-:W-:-:S04]  /*15a20*/  MOV R87, 0xffffffff ;  /* 0xffffffff00577802 */ /* 0x000fc80000000f00 */
[----:B------:R-:W-:Y:S04]  /*15a30*/  WARPSYNC R87 ;  /* 0x0000005700007348 */ /* 0x000fe80003800000 */
[----:B------:R1:W2:Y:S02]  /*15a40*/  SHFL.IDX PT, R0, R5, R3, R0 ;  /* 0x0000000305007389 */ /* 0x0002a400000e0000 */
[----:B-1----:R-:W-:-:S04]  /*15a50*/  MOV R3, 0x0 ;  /* 0x0000000000037802 */ /* 0x002fc80000000f00 */
[----:B--2---:R-:W-:Y:S05]  /*15a60*/  RET.REL.NODEC R2 `(_ZN7cutlass13device_kernelIN5flash19enable_sm80_to_sm89INS1_16FlashAttnFwdSm80INS1_25CollectiveMainloopFwdSm80ILi8ELi1ELb0EN4cute5tupleIJNS5_1CILi128EEENS7_ILi64EEENS7_ILi192EEEEEELi192ENS_6half_tEfNS_4arch4Sm80ELb0ELb1ELb0ELb1ELb0ELb0ELb1ELb1EEENS1_21CollectiveEpilogueFwdINS6_IJS8_SA_S9_EEENS6_IJNS7_ILi1EEESI_SI_EEESC_SE_Li256ELb1ELb1ELb1ELb0EEENS1_36VarlenDynamicPersistentTileSchedulerILi128ELi64ELi256ELi256ELb1ELb1ELb0ELb1ELb0ELb1EEEEEEEEEvNT_6ParamsE) ;  /* 0xfffea59002007950 */ /* 0x004fea0003c3ffff */
        .weak           $__internal_10_$__cuda_sm70_shflsync_up_p
        .type           $__internal_10_$__cuda_sm70_shflsync_up_p,@function
        .size           $__internal_10_$__cuda_sm70_shflsync_up_p,($__internal_11_$__cuda_sm70_votesync_ballot - $__internal_10_$__cuda_sm70_shflsync_up_p)
$__internal_10_$__cuda_sm70_shflsync_up_p:
[----:B------:R-:W-:Y:S02]  /*15a70*/  IMAD.MOV.U32 R4, RZ, RZ, RZ ;  /* 0x000000ffff047224 */ /* 0x000fe400078e00ff */
[----:B------:R-:W-:-:S04]  /*15a80*/  IMAD.MOV.U32 R10, RZ, RZ, -0x1 ;  /* 0xffffffffff0a7424 */ /* 0x000fc800078e00ff */
[----:B------:R-:W-:Y:S04]  /*15a90*/  WARPSYNC R10 ;  /* 0x0000000a00007348 */ /* 0x000fe80003800000 */
[----:B------:R1:W2:Y:S02]  /*15aa0*/  SHFL.UP PT, R4, R0, R2, R4 ;  /* 0x0400000200047389 */ /* 0x0002a400000e0004 */
[----:B-1----:R-:W-:Y:S02]  /*15ab0*/  MOV R2, R3 ;  /* 0x0000000300027202 */ /* 0x002fe40000000f00 */
[----:B------:R-:W-:-:S04]  /*15ac0*/  MOV R3, 0x0 ;  /* 0x0000000000037802 */ /* 0x000fc80000000f00 */
[----:B--2---:R-:W-:Y:S05]  /*15ad0*/  RET.REL.NODEC R2 `(_ZN7cutlass13device_kernelIN5flash19enable_sm80_to_sm89INS1_16FlashAttnFwdSm80INS1_25CollectiveMainloopFwdSm80ILi8ELi1ELb0EN4cute5tupleIJNS5_1CILi128EEENS7_ILi64EEENS7_ILi192EEEEEELi192ENS_6half_tEfNS_4arch4Sm80ELb0ELb1ELb0ELb1ELb0ELb0ELb1ELb1EEENS1_21CollectiveEpilogueFwdINS6_IJS8_SA_S9_EEENS6_IJNS7_ILi1EEESI_SI_EEESC_SE_Li256ELb1ELb1ELb1ELb0EEENS1_36VarlenDynamicPersistentTileSchedulerILi128ELi64ELi256ELi256ELb1ELb1ELb0ELb1ELb0ELb1EEEEEEEEEvNT_6ParamsE) ;  /* 0xfffea52002007950 */ /* 0x004fea0003c3ffff */
        .weak           $__internal_11_$__cuda_sm70_votesync_ballot
        .type           $__internal_11_$__cuda_sm70_votesync_ballot,@function
        .size           $__internal_11_$__cuda_sm70_votesync_ballot,(.L_x_2464 - $__internal_11_$__cuda_sm70_votesync_ballot)
$__internal_11_$__cuda_sm70_votesync_ballot:
[----:B------:R-:W-:Y:S01]  /*15ae0*/  ISETP.NE.U32.AND P0, PT, R0, 0x1, PT ;  /* 0x000000010000780c */ /* 0x000fe20003f05070 */
[----:B------:R-:W-:-:S04]  /*15af0*/  IMAD.MOV.U32 R3, RZ, RZ, -0x1 ;  /* 0xffffffffff037424 */ /* 0x000fc800078e00ff */
[----:B------:R-:W-:Y:S08]  /*15b00*/  WARPSYNC R3 ;  /* 0x0000000300007348 */ /* 0x000ff00003800000 */
[----:B------:R-:W-:-:S04]  /*15b10*/  VOTE.ANY R0, PT, !P0 ;  /* 0x0000000000007806 */ /* 0x000fc800040e0100 */
[----:B------:R-:W-:Y:S01]  /*15b20*/  LOP3.LUT R0, R0, R3, RZ, 0xc0, !PT ;  /* 0x0000000300007212 */ /* 0x000fe200078ec0ff */
[----:B------:R-:W-:-:S04]  /*15b30*/  IMAD.MOV.U32 R3, RZ, RZ, 0x0 ;  /* 0x00000000ff037424 */ /* 0x000fc800078e00ff */
[----:B------:R-:W-:Y:S05]  /*15b40*/  RET.REL.NODEC R2 `(_ZN7cutlass13device_kernelIN5flash19enable_sm80_to_sm89INS1_16FlashAttnFwdSm80INS1_25CollectiveMainloopFwdSm80ILi8ELi1ELb0EN4cute5tupleIJNS5_1CILi128EEENS7_ILi64EEENS7_ILi192EEEEEELi192ENS_6half_tEfNS_4arch4Sm80ELb0ELb1ELb0ELb1ELb0ELb0ELb1ELb1EEENS1_21CollectiveEpilogueFwdINS6_IJS8_SA_S9_EEENS6_IJNS7_ILi1EEESI_SI_EEESC_SE_Li256ELb1ELb1ELb1ELb0EEENS1_36VarlenDynamicPersistentTileSchedulerILi128ELi64ELi256ELi256ELb1ELb1ELb0ELb1ELb0ELb1EEEEEEEEEvNT_6ParamsE) ;  /* 0xfffea4b002007950 */ /* 0x000fea0003c3ffff */
.L_x_570:
        /* <DEDUP_REMOVED lines=11> */
.L_x_2464:


//--------------------- .text._ZN7cutlass13device_kernelIN5flash19enable_sm80_to_sm89INS1_16FlashAttnFwdSm80INS1_25CollectiveMainloopFwdSm80ILi8ELi1ELb0EN4cute5tupleIJNS5_1CILi128EEENS7_ILi64EEENS7_ILi192EEEEEELi192ENS_6half_tEfNS_4arch4Sm80ELb0ELb1ELb0ELb1ELb0ELb1ELb1ELb1EEENS1_21CollectiveEpilogueFwdINS6_IJS8_SA_S9_EEENS6_IJNS7_ILi1EEESI_SI_EEESC_SE_Li256ELb1ELb1ELb1ELb0EEENS1_36VarlenDynamicPersistentTileSchedulerILi128ELi64ELi256ELi256ELb1ELb1ELb0ELb1ELb0ELb1EEEEEEEEEvNT_6ParamsE --------------------------
	.section	.text._ZN7cutlass13device_kernelIN5flash19enable_sm80_to_sm89INS1_16FlashAttnFwdSm80INS1_25CollectiveMainloopFwdSm80ILi8ELi1ELb0EN4cute5tupleIJNS5_1CILi128EEENS7_ILi64EEENS7_ILi192EEEEEELi192ENS_6half_tEfNS_4arch4Sm80ELb0ELb1ELb0ELb1ELb0ELb1ELb1ELb1EEENS1_21CollectiveEpilogueFwdINS6_IJS8_SA_S9_EEENS6_IJNS7_ILi1EEESI_SI_EEESC_SE_Li256ELb1ELb1ELb1ELb0EEENS1_36VarlenDynamicPersistentTileSchedulerILi128ELi64ELi256ELi256ELb1ELb1ELb0ELb1ELb0ELb1EEEEEEEEEvNT_6ParamsE,"ax",@progbits
	.sectioninfo	@"SHI_REGISTERS=255"
	.align	128
.text._ZN7cutlass13device_kernelIN5flash19enable_sm80_to_sm89INS1_16FlashAttnFwdSm80INS1_25CollectiveMainloopFwdSm80ILi8ELi1ELb0EN4cute5tupleIJNS5_1CILi128EEENS7_ILi64EEENS7_ILi192EEEEEELi192ENS_6half_tEfNS_4arch4Sm80ELb0ELb1ELb0ELb1ELb0ELb1ELb1ELb1EEENS1_21CollectiveEpilogueFwdINS6_IJS8_SA_S9_EEENS6_IJNS7_ILi1EEESI_SI_EEESC_SE_Li256ELb1ELb1ELb1ELb0EEENS1_36VarlenDynamicPersistentTileSchedulerILi128ELi64ELi256ELi256ELb1ELb1ELb0ELb1ELb0ELb1EEEEEEEEEvNT_6ParamsE:
        .type           _ZN7cutlass13device_kernelIN5flash19enable_sm80_to_sm89INS1_16FlashAttnFwdSm80INS1_25CollectiveMainloopFwdSm80ILi8ELi1ELb0EN4cute5tupleIJNS5_1CILi128EEENS7_ILi64EEENS7_ILi192EEEEEELi192ENS_6half_tEfNS_4arch4Sm80ELb0ELb1ELb0ELb1ELb0ELb1ELb1ELb1EEENS1_21CollectiveEpilogueFwdINS6_IJS8_SA_S9_EEENS6_IJNS7_ILi1EEESI_SI_EEESC_SE_Li256ELb1ELb1ELb1ELb0EEENS1_36VarlenDynamicPersistentTileSchedulerILi128ELi64ELi256ELi256ELb1ELb1ELb0ELb1ELb0ELb1EEEEEEEEEvNT_6ParamsE,@function
        .size           _ZN7cutlass13device_kernelIN5flash19enable_sm80_to_sm89INS1_16FlashAttnFwdSm80INS1_25CollectiveMainloopFwdSm80ILi8ELi1ELb0EN4cute5tupleIJNS5_1CILi128EEENS7_ILi64EEENS7_ILi192EEEEEELi192ENS_6half_tEfNS_4arch4Sm80ELb0ELb1ELb0ELb1ELb0ELb1ELb1ELb1EEENS1_21CollectiveEpilogueFwdINS6_IJS8_SA_S9_EEENS6_IJNS7_ILi1EEESI_SI_EEESC_SE_Li256ELb1ELb1ELb1ELb0EEENS1_36VarlenDynamicPersistentTileSchedulerILi128ELi64ELi256ELi256ELb1ELb1ELb0ELb1ELb0ELb1EEEEEEEEEvNT_6ParamsE,(.L_x_2469 - _ZN7cutlass13device_kernelIN5flash19enable_sm80_to_sm89INS1_16FlashAttnFwdSm80INS1_25CollectiveMainloopFwdSm80ILi8ELi1ELb0EN4cute5tupleIJNS5_1CILi128EEENS7_ILi64EEENS7_ILi192EEEEEELi192ENS_6half_tEfNS_4arch4Sm80ELb0ELb1ELb0ELb1ELb0ELb1ELb1ELb1EEENS1_21CollectiveEpilogueFwdINS6_IJS8_SA_S9_EEENS6_IJNS7_ILi1EEESI_SI_EEESC_SE_Li256ELb1ELb1ELb1ELb0EEENS1_36VarlenDynamicPersistentTileSchedulerILi128ELi64ELi256ELi256ELb1ELb1ELb0ELb1ELb0ELb1EEEEEEEEEvNT_6ParamsE)
        .other          _ZN7cutlass13device_kernelIN5flash19enable_sm80_to_sm89INS1_16FlashAttnFwdSm80INS1_25CollectiveMainloopFwdSm80ILi8ELi1ELb0EN4cute5tupleIJNS5_1CILi128EEENS7_ILi64EEENS7_ILi192EEEEEELi192ENS_6half_tEfNS_4arch4Sm80ELb0ELb1ELb0ELb1ELb0ELb1ELb1ELb1EEENS1_21CollectiveEpilogueFwdINS6_IJS8_SA_S9_EEENS6_IJNS7_ILi1EEESI_SI_EEESC_SE_Li256ELb1ELb1ELb1ELb0EEENS1_36VarlenDynamicPersistentTileSchedulerILi128ELi64ELi256ELi256ELb1ELb1ELb0ELb1ELb0ELb1EEEEEEEEEvNT_6ParamsE,@"STO_CUDA_ENTRY STV_DEFAULT"
_ZN7cutlass13device_kernelIN5flash19enable_sm80_to_sm89INS1_16FlashAttnFwdSm80INS1_25CollectiveMainloopFwdSm80ILi8ELi1ELb0EN4cute5tupleIJNS5_1CILi128EEENS7_ILi64EEENS7_ILi192EEEEEELi192ENS_6half_tEfNS_4arch4Sm80ELb0ELb1ELb0ELb1ELb0ELb1ELb1ELb1EEENS1_21CollectiveEpilogueFwdINS6_IJS8_SA_S9_EEENS6_IJNS7_ILi1EEESI_SI_EEESC_SE_Li256ELb1ELb1ELb1ELb0EEENS1_36VarlenDynamicPersistentTileSchedulerILi128ELi64ELi256ELi256ELb1ELb1ELb0ELb1ELb0ELb1EEEEEEEEEvNT_6ParamsE:
        /* <DEDUP_REMOVED lines=25> */
[C---:B------:R-:W-:Y:S02]  /*0190*/  ISETP.GE.U32.AND P4, PT, R12.reuse, 0x2, PT ;  /* 0x000000020c00780c */ /* 0x040fe40003f86070 */
[----:B------:R-:W-:-:S02]  /*01a0*/  ISETP.GE.U32.AND P3, PT, R12, 0x4, PT ;  /* 0x000000040c00780c */ /* 0x000fc40003f66070 */
[C---:B------:R-:W-:Y:S02]  /*01b0*/  ISETP.GE.U32.AND P2, PT, R12.reuse, 0x8, PT ;  /* 0x000000080c00780c */ /* 0x040fe40003f46070 */
[----:B------:R-:W-:Y:S02]  /*01c0*/  ISETP.GE.U32.AND P1, PT, R12, 0x10, PT ;  /* 0x000000100c00780c */ /* 0x000fe40003f26070 */
[----:B------:R-:W-:Y:S01]  /*01d0*/  MOV R6, RZ ;  /* 0x000000ff00067202 */ /* 0x000fe20000000f00 */
[----:B---3--:R-:W-:-:S05]  /*01e0*/  IMAD R4, R10, R8, RZ ;  /* 0x000000080a047224 */ /* 0x008fca00078e02ff */
[----:B------:R-:W3:Y:S02]  /*01f0*/  SHFL.UP PT, R0, R4, 0x1, RZ ;  /* 0x0420000004007989 */ /* 0x000ee400000e00ff */
[----:B---3--:R-:W-:-:S05]  /*0200*/  SEL R0, R0, RZ, P5 ;  /* 0x000000ff00007207 */ /* 0x008fca0002800000 */
[----:B------:R-:W-:-:S05]  /*0210*/  IMAD.IADD R4, R4, 0x1, R0 ;  /* 0x0000000104047824 */ /* 0x000fca00078e0200 */
[----:B------:R-:W3:Y:S02]  /*0220*/  SHFL.UP PT, R0, R4, 0x2, RZ ;  /* 0x0440000004007989 */ /* 0x000ee400000e00ff */
[----:B---3--:R-:W-:-:S04]  /*0230*/  SEL R0, R0, RZ, P4 ;  /* 0x000000ff00007207 */ /* 0x008fc80002000000 */
[----:B------:R-:W-:-:S05]  /*0240*/  IADD3 R4, R4, R0, RZ ;  /* 0x0000000004047210 */ /* 0x000fca0007ffe0ff */
        /* <DEDUP_REMOVED lines=16> */
.L_x_576:
[----:B------:R-:W-:-:S04]  /*0350*/  IADD3 R0, R6, 0x1f, RZ ;  /* 0x0000001f06007810 */ /* 0x000fc80007ffe0ff */
[----:B------:R-:W-:-:S13]  /*0360*/  ISETP.GE.AND P0, PT, R0, c[0x0][0x53c], PT ;  /* 0x00014f0000007a0c */ /* 0x000fda0003f06270 */
[----:B------:R-:W-:Y:S05]  /*0370*/  @P0 BRA `(.L_x_573) ;  /* 0x00000bf000000947 */ /* 0x000fea0003800000 */
[----:B------:R-:W-:Y:S01]  /*0380*/  MOV R6, R0 ;  /* 0x0000000000067202 */ /* 0x000fe20000000f00 */
[----:B------:R-:W-:Y:S01]  /*0390*/  IMAD.MOV.U32 R8, RZ, RZ, RZ ;  /* 0x000000ffff087224 */ /* 0x000fe200078e00ff */
[----:B------:R-:W-:Y:S02]  /*03a0*/  MOV R10, RZ ;  /* 0x000000ff000a7202 */ /* 0x000fe40000000f00 */
[----:B------:R-:W-:-:S04]  /*03b0*/  IADD3 R0, R12, R6, RZ ;  /* 0x000000060c007210 */ /* 0x000fc80007ffe0ff */
[----:B------:R-:W-:-:S13]  /*03c0*/  ISETP.GE.OR P0, PT, R0, c[0x0][0x53c], !P6 ;  /* 0x00014f0000007a0c */ /* 0x000fda0007706670 */
[----:B------:R-:W-:Y:S01]  /*03d0*/  @!P0 MOV R2, 0x4 ;  /* 0x0000000400028802 */ /* 0x000fe20000000f00 */
[----:B------:R-:W-:-:S04]  /*03e0*/  @!P0 IMAD.MOV.U32 R3, RZ, RZ, 0x4 ;  /* 0x00000004ff038424 */ /* 0x000fc800078e00ff */
[----:B------:R-:W-:-:S04]  /*03f0*/  @!P0 IMAD.WIDE R4, R0, R2, c[0x0][0x580] ;  /* 0x0001600000048625 */ /* 0x000fc800078e0202 */
[----:B------:R-:W-:Y:S01]  /*0400*/  @!P0 IMAD.WIDE R2, R0, R3, c[0x0][0x578] ;  /* 0x00015e0000028625 */ /* 0x000fe200078e0203 */
[----:B------:R-:W3:Y:S04]  /*0410*/  @!P0 LDG.E R10, [R4.64] ;  /* 0x00000006040a8981 */ /* 0x000ee8000c1e1900 */
[----:B------:R-:W3:Y:S02]  /*0420*/  @!P0 LDG.E R8, [R2.64] ;  /* 0x0000000602088981 */ /* 0x000ee4000c1e1900 */
[----:B---3--:R-:W-:Y:S01]  /*0430*/  IMAD R4, R10, R8, RZ ;  /* 0x000000080a047224 */ /* 0x008fe200078e02ff */
[----:B------:R-:W-:Y:S05]  /*0440*/  BRA.DIV ~URZ, `(.L_x_574) ;  /* 0x000204827f007947 */ /* 0x000fea000b800000 */
[----:B------:R1:W3:Y:S02]  /*0450*/  SHFL.UP PT, R0, R4, 0x1, RZ ;  /* 0x0420000004007989 */ /* 0x0002e400000e00ff */
.L_x_795:
        /* <DEDUP_REMOVED lines=16> */
.L_x_796:
[----:B---3--:R-:W-:-:S05]  /*0560*/  IMAD R0, R0, c[0x0][0x538], RZ ;  /* 0x00014e0000007a24 */ /* 0x008fca00078e02ff */
[----:B------:R-:W-:-:S04]  /*0570*/  IADD3 R7, R0, R7, RZ ;  /* 0x0000000700077210 */ /* 0x000fc80007ffe0ff */
[----:B------:R-:W-:-:S13]  /*0580*/  ISETP.GT.AND P0, PT, R7, UR4, PT ;  /* 0x0000000407007c0c */ /* 0x000fda000bf04270 */
[----:B-12---:R-:W-:Y:S05]  /*0590*/  @!P0 BRA `(.L_x_576) ;  /* 0xfffffdb000008947 */ /* 0x006fea000383ffff */
.L_x_572:
[----:B------:R-:W-:-:S05]  /*05a0*/  IADD3 R11, -R0, R7, RZ ;  /* 0x00000007000b7210 */ /* 0x000fca0007ffe1ff */
[----:B------:R-:W-:-:S05]  /*05b0*/  IMAD R0, R4, c[0x0][0x538], R11 ;  /* 0x00014e0004007a24 */ /* 0x000fca00078e020b */
[----:B------:R-:W-:Y:S01]  /*05c0*/  ISETP.GT.AND P0, PT, R0, UR4, PT ;  /* 0x0000000400007c0c */ /* 0x000fe2000bf04270 */
[----:B------:R-:W-:-:S12]  /*05d0*/  BRA.DIV ~URZ, `(.L_x_577) ;  /* 0x000205427f007947 */ /* 0x000fd8000b800000 */
[----:B------:R-:W-:-:S04]  /*05e0*/  VOTE.ANY R7, PT, !P0 ;  /* 0x0000000000077806 */ /* 0x000fc800040e0100 */
.L_x_797:
[----:B------:R-:W1:Y:S02]  /*05f0*/  POPC R0, R7 ;  /* 0x0000000700007309 */ /* 0x000e640000000000 */
[----:B-12---:R-:W-:Y:S01]  /*0600*/  IADD3 R247, R0, R6, RZ ;  /* 0x0000000600f77210 */ /* 0x006fe20007ffe0ff */
[----:B------:R-:W-:Y:S05]  /*0610*/  BRA.DIV ~URZ, `(.L_x_578) ;  /* 0x000205527f007947 */ /* 0x000fea000b800000 */
[----:B------:R1:W2:Y:S01]  /*0620*/  SHFL.IDX PT, R245, R10, R0, 0x1f ;  /* 0x00001f000af57589 */ /* 0x0002a200000e0000 */
[----:B------:R-:W-:-:S03]  /*0630*/  MOV R6, RZ ;  /* 0x000000ff00067202 */ /* 0x000fc60000000f00 */
[----:B------:R1:W3:Y:S04]  /*0640*/  SHFL.IDX PT, R10, R8, R0, 0x1f ;  /* 0x00001f00080a7589 */ /* 0x0002e800000e0000 */
.L_x_798:
[----:B------:R-:W-:Y:S01]  /*0650*/  ISETP.NE.AND P0, PT, R7, RZ, PT ;  /* 0x000000ff0700720c */ /* 0x000fe20003f05270 */
[----:B------:R-:W-:-:S12]  /*0660*/  BSSY B0, `(.L_x_579) ;  /* 0x0000005000007945 */ /* 0x000fd80003800000 */
[----:B------:R-:W-:Y:S05]  /*0670*/  @!P0 BRA `(.L_x_580) ;  /* 0x0000003000008947 */ /* 0x000fea0003800000 */
[----:B------:R-:W-:Y:S01]  /*0680*/  IADD3 R5, R0, -0x1, RZ ;  /* 0xffffffff00057810 */ /* 0x000fe20007ffe0ff */
[----:B------:R-:W-:Y:S05]  /*0690*/  BRA.DIV ~URZ, `(.L_x_581) ;  /* 0x000205b27f007947 */ /* 0x000fea000b800000 */
[----:B------:R4:W1:Y:S02]  /*06a0*/  SHFL.IDX PT, R6, R4, R5, 0x1f ;  /* 0x00001f0504067589 */ /* 0x00086400000e0000 */
.L_x_580:
[----:B------:R-:W-:Y:S05]  /*06b0*/  BSYNC B0 ;  /* 0x0000000000007941 */ /* 0x000fea0003800000 */
.L_x_579:
[----:B---3--:R-:W-:Y:S01]  /*06c0*/  ISETP.NE.AND P0, PT, R10, 0x1, PT ;  /* 0x000000010a00780c */ /* 0x008fe20003f05270 */
[----:B-1----:R-:W-:Y:S01]  /*06d0*/  IMAD R244, R6, c[0x0][0x538], R11 ;  /* 0x00014e0006f47a24 */ /* 0x002fe200078e020b */
[----:B------:R-:W-:Y:S04]  /*06e0*/  BSSY B0, `(.L_x_582) ;  /* 0x0000085000007945 */ /* 0x000fe80003800000 */
[----:B------:R-:W-:-:S07]  /*06f0*/  IADD3 R9, -R244, UR4, RZ ;  /* 0x00000004f4097c10 */ /* 0x000fce000fffe1ff */
[----:B------:R-:W-:Y:S05]  /*0700*/  @!P0 BRA `(.L_x_583) ;  /* 0x000003e000008947 */ /* 0x000fea0003800000 */
[-C--:B--2---:R-:W-:Y:S02]  /*0710*/  IABS R0, R245.reuse ;  /* 0x000000f500007213 */ /* 0x084fe40000000000 */
[----:B------:R-:W-:-:S03]  /*0720*/  IABS R6, R245 ;  /* 0x000000f500067213 */ /* 0x000fc60000000000 */
[----:B----4-:R-:W-:Y:S01]  /*0730*/  IMAD.MOV.U32 R5, RZ, RZ, R0 ;  /* 0x000000ffff057224 */ /* 0x010fe200078e0000 */
[----:B------:R-:W-:-:S03]  /*0740*/  IABS R0, R10 ;  /* 0x0000000a00007213 */ /* 0x000fc60000000000 */
[----:B------:R-:W1:Y:S02]  /*0750*/  I2F.RP R2, R5 ;  /* 0x0000000500027306 */ /* 0x000e640000209400 */
[----:B------:R-:W-:Y:S01]  /*0760*/  IMAD.MOV.U32 R8, RZ, RZ, R0 ;  /* 0x000000ffff087224 */ /* 0x000fe200078e0000 */
[----:B------:R-:W-:-:S05]  /*0770*/  IABS R0, R9 ;  /* 0x0000000900007213 */ /* 0x000fca0000000000 */
[----:B------:R-:W-:Y:S08]  /*0780*/  I2F.RP R7, R8 ;  /* 0x0000000800077306 */ /* 0x000ff00000209400 */
[----:B-1----:R-:W1:Y:S02]  /*0790*/  MUFU.RCP R2, R2 ;  /* 0x0000000200027308 */ /* 0x002e640000001000 */
[----:B-1----:R-:W-:-:S06]  /*07a0*/  IADD3 R2, R2, 0xffffffe, RZ ;  /* 0x0ffffffe02027810 */ /* 0x002fcc0007ffe0ff */
[----:B------:R-:W1:Y:S02]  /*07b0*/  F2I.FTZ.U32.TRUNC.NTZ R3, R2 ;  /* 0x0000000200037305 */ /* 0x000e64000021f000 */
        /* <DEDUP_REMOVED lines=51> */
.L_x_583:
[----:B------:R-:W-:-:S04]  /*0af0*/  IMAD.MOV.U32 R2, RZ, RZ, 0x4 ;  /* 0x00000004ff027424 */ /* 0x000fc800078e00ff */
[----:B------:R-:W-:-:S05]  /*0b00*/  IMAD.WIDE R2, R247, R2, c[0x0][0x590] ;  /* 0x00016400f7027625 */ /* 0x000fca00078e0202 */
        /* <DEDUP_REMOVED lines=12> */
[----:B----4-:R-:W-:Y:S01]  /*0bd0*/  IMAD R4, R2, R6, RZ ;  /* 0x0000000602047224 */ /* 0x010fe200078e02ff */
        /* <DEDUP_REMOVED lines=53> */
.L_x_584:
[----:B------:R-:W-:Y:S05]  /*0f30*/  BSYNC B0 ;  /* 0x0000000000007941 */ /* 0x000fea0003800000 */
.L_x_582:
[----:B------:R-:W-:-:S04]  /*0f40*/  LOP3.LUT R0, RZ, R0, RZ, 0x33, !PT ;  /* 0x00000000ff007212 */ /* 0x000fc800078e33ff */
[----:B------:R-:W-:Y:S01]  /*0f50*/  IADD3 R245, R0, R245, RZ ;  /* 0x000000f500f57210 */ /* 0x000fe20007ffe0ff */
[----:B------:R-:W-:Y:S05]  /*0f60*/  BRA `(.L_x_585) ;  /* 0x0000004000007947 */ /* 0x000fea0003800000 */
.L_x_573:
[----:B--2---:R-:W-:Y:S01]  /*0f70*/  IMAD.MOV.U32 R245, RZ, RZ, RZ ;  /* 0x000000fffff57224 */ /* 0x004fe200078e00ff */
[----:B------:R-:W-:Y:S01]  /*0f80*/  MOV R246, RZ ;  /* 0x000000ff00f67202 */ /* 0x000fe20000000f00 */
[----:B------:R-:W-:Y:S01]  /*0f90*/  IMAD.U32 R244, RZ, RZ, UR4 ;  /* 0x00000004fff47e24 */ /* 0x000fe2000f8e00ff */
[----:B------:R-:W-:Y:S02]  /*0fa0*/  MOV R247, c[0x0][0x53c] ;  /* 0x00014f0000f77a02 */ /* 0x000fe40000000f00 */
.L_x_585:
[----:B------:R-:W-:Y:S01]  /*0fb0*/  ISETP.NE.AND P0, PT, R12, RZ, PT ;  /* 0x000000ff0c00720c */ /* 0x000fe20003f05270 */
[----:B------:R-:W-:-:S12]  /*0fc0*/  WARPSYNC 0xffffffff ;  /* 0xffffffff00007948 */ /* 0x000fd80003800000 */
[----:B------:R1:W-:Y:S04]  /*0fd0*/  @!P0 STS.128 [0x18100], R244 ;  /* 0x018100f4ff008388 */ /* 0x0003e80000000c00 */
[----:B------:R-:W-:Y:S06]  /*0fe0*/  BAR.ARV 0x5, 0x100 ;  /* 0x0144000000007b1d */ /* 0x000fec0000002000 */
.L_x_571:
[----:B-12---:R-:W-:-:S13]  /*0ff0*/  ISETP.GE.AND P0, PT, R247, c[0x0][0x53c], PT ;  /* 0x00014f00f7007a0c */ /* 0x006fda0003f06270 */
[----:B------:R-:W-:Y:S05]  /*1000*/  @P0 EXIT ;  /* 0x000000000000094d */ /* 0x000fea0003800000 */
[----:B------:R-:W1:Y:S02]  /*1010*/  S2R R18, SR_TID.X ;  /* 0x0000000000127919 */ /* 0x000e640000002100 */
[----:B-1----:R-:W-:-:S04]  /*1020*/  SHF.R.S32.HI R13, RZ, 0x1f, R18 ;  /* 0x0000001fff0d7819 */ /* 0x002fc80000011412 */
[CC--:B------:R-:W-:Y:S02]  /*1030*/  LEA.HI R14, R13.reuse, R18.reuse, RZ, 0x3 ;  /* 0x000000120d0e7211 */ /* 0x0c0fe400078f18ff */
[-C--:B------:R-:W-:Y:S02]  /*1040*/  LEA.HI R3, R13, R18.reuse, RZ, 0x4 ;  /* 0x000000120d037211 */ /* 0x080fe400078f20ff */
[----:B------:R-:W-:Y:S02]  /*1050*/  SHF.R.S32.HI R19, RZ, 0x3, R14 ;  /* 0x00000003ff137819 */ /* 0x000fe4000001140e */
[----:B------:R-:W-:Y:S02]  /*1060*/  LOP3.LUT R2, R14, 0xfffffff8, RZ, 0xc0, !PT ;  /* 0xfffffff80e027812 */ /* 0x000fe400078ec0ff */
[----:B------:R-:W-:Y:S01]  /*1070*/  LOP3.LUT R0, R3, 0xfffffff0, RZ, 0xc0, !PT ;  /* 0xfffffff003007812 */ /* 0x000fe200078ec0ff */
[----:B------:R-:W-:Y:S01]  /*1080*/  IMAD.SHL.U32 R5, R19, 0x40, RZ ;  /* 0x0000004013057824 */ /* 0x000fe200078e00ff */
[----:B------:R-:W-:Y:S01]  /*1090*/  SHF.R.S32.HI R4, RZ, 0x4, R3 ;  /* 0x00000004ff047819 */ /* 0x000fe20000011403 */
[C---:B------:R-:W-:Y:S01]  /*10a0*/  IMAD.IADD R8, R18.reuse, 0x1, -R2 ;  /* 0x0000000112087824 */ /* 0x040fe200078e0a02 */
[----:B------:R-:W-:Y:S01]  /*10b0*/  LEA.HI R11, R13, R18, RZ, 0x5 ;  /* 0x000000120d0b7211 */ /* 0x000fe200078f28ff */
[----:B------:R-:W-:Y:S01]  /*10c0*/  IMAD.IADD R0, R18, 0x1, -R0 ;  /* 0x0000000112007824 */ /* 0x000fe200078e0a00 */
[----:B------:R-:W-:Y:S01]  /*10d0*/  LOP3.LUT R2, R5, 0x1c0, RZ, 0xc0, !PT ;  /* 0x000001c005027812 */ /* 0x000fe200078ec0ff */
[----:B------:R-:W-:Y:S01]  /*10e0*/  IMAD.SHL.U32 R248, R8, 0x8, RZ ;  /* 0x0000000808f87824 */ /* 0x000fe200078e00ff */
[----:B------:R-:W-:-:S02]  /*10f0*/  LEA.HI R3, R3, R4, RZ, 0x1 ;  /* 0x0000000403037211 */ /* 0x000fc400078f08ff */
[----:B------:R-:W-:Y:S02]  /*1100*/  SHF.R.S32.HI R6, RZ, 0x1f, R0 ;  /* 0x0000001fff067819 */ /* 0x000fe40000011400 */
[----:B------:R-:W-:Y:S02]  /*1110*/  SHF.R.U32.HI R5, RZ, 0x3, R2 ;  /* 0x00000003ff057819 */ /* 0x000fe40000011602 */
[----:B------:R-:W-:Y:S02]  /*1120*/  LOP3.LUT R3, R3, 0xfffffffe, RZ, 0xc0, !PT ;  /* 0xfffffffe03037812 */ /* 0x000fe400078ec0ff */
[----:B------:R-:W-:Y:S02]  /*1130*/  LOP3.LUT R2, R2, 0x38, R248, 0xf8, !PT ;  /* 0x0000003802027812 */ /* 0x000fe400078ef8f8 */
[----:B------:R-:W-:Y:S01]  /*1140*/  LEA.HI R10, R6, R0, RZ, 0x3 ;  /* 0x00000000060a7211 */ /* 0x000fe200078f18ff */
[----:B------:R-:W-:Y:S01]  /*1150*/  IMAD.IADD R12, R4, 0x1, -R3 ;  /* 0x00000001040c7824 */ /* 0x000fe200078e0a03 */
[----:B------:R-:W-:Y:S01]  /*1160*/  LOP3.LUT R9, R2, R5, RZ, 0x3c, !PT ;  /* 0x0000000502097212 */ /* 0x000fe200078e3cff */
[----:B------:R-:W-:Y:S01]  /*1170*/  IMAD.SHL.U32 R3, R8, 0x40, RZ ;  /* 0x0000004008037824 */ /* 0x000fe200078e00ff */
[----:B------:R-:W-:-:S02]  /*1180*/  LOP3.LUT R2, R10, 0xfffffff8, RZ, 0xc0, !PT ;  /* 0xfffffff80a027812 */ /* 0x000fc400078ec0ff */
[----:B------:R-:W-:Y:S02]  /*1190*/  LEA.HI R15, R13, R18, RZ, 0x2 ;  /* 0x000000120d0f7211 */ /* 0x000fe400078f10ff */
[----:B------:R-:W-:Y:S01]  /*11a0*/  SHF.R.S32.HI R6, RZ, 0x5, R11 ;  /* 0x00000005ff067819 */ /* 0x000fe2000001140b */
[----:B------:R-:W-:Y:S01]  /*11b0*/  IMAD.IADD R7, R0, 0x1, -R2 ;  /* 0x0000000100077824 */ /* 0x000fe200078e0a02 */
[----:B------:R-:W-:Y:S02]  /*11c0*/  LOP3.LUT R0, R3, 0x1c0, RZ, 0xc0, !PT ;  /* 0x000001c003007812 */ /* 0x000fe400078ec0ff */
[----:B------:R-:W-:Y:S02]  /*11d0*/  LOP3.LUT R3, R11, 0xffffffe0, RZ, 0xc0, !PT ;  /* 0xffffffe00b037812 */ /* 0x000fe400078ec0ff */
[--C-:B------:R-:W-:Y:S02]  /*11e0*/  SHF.R.S32.HI R241, RZ, 0x2, R15.reuse ;  /* 0x00000002fff17819 */ /* 0x100fe4000001140f */
[----:B------:R-:W-:Y:S01]  /*11f0*/  SHF.R.S32.HI R4, RZ, 0x1f, R15 ;  /* 0x0000001fff047819 */ /* 0x000fe2000001140f */
[----:B------:R-:W-:Y:S01]  /*1200*/  IMAD.IADD R17, R18, 0x1, -R3 ;  /* 0x0000000112117824 */ /* 0x000fe200078e0a03 */
[----:B------:R-:W-:-:S02]  /*1210*/  LOP3.LUT R5, R0, 0x8, R14, 0xf8, !PT ;  /* 0x0000000800057812 */ /* 0x000fc400078ef80e */
[----:B------:R-:W-:Y:S02]  /*1220*/  SHF.R.U32.HI R2, RZ, 0x3, R0 ;  /* 0x00000003ff027819 */ /* 0x000fe40000011600 */
[----:B------:R-:W-:Y:S02]  /*1230*/  SHF.R.S32.HI R0, RZ, 0x1f, R11 ;  /* 0x0000001fff007819 */ /* 0x000fe4000001140b */
[----:B------:R-:W-:Y:S02]  /*1240*/  LEA.HI R4, R4, R241, RZ, 0x3 ;  /* 0x000000f104047211 */ /* 0x000fe400078f18ff */
[----:B------:R-:W-:Y:S02]  /*1250*/  LOP3.LUT R14, R5, R2, RZ, 0x3c, !PT ;  /* 0x00000002050e7212 */ /* 0x000fe400078e3cff */
[----:B------:R-:W-:Y:S02]  /*1260*/  LEA.HI R0, R0, R6, RZ, 0x3 ;  /* 0x0000000600007211 */ /* 0x000fe400078f18ff */
[----:B------:R-:W-:-:S02]  /*1270*/  LEA.HI R5, R13, R18, RZ, 0x6 ;  /* 0x000000120d057211 */ /* 0x000fc400078f30ff */
[----:B------:R-:W-:Y:S02]  /*1280*/  LOP3.LUT R3, R4, 0xfffffff8, RZ, 0xc0, !PT ;  /* 0xfffffff804037812 */ /* 0x000fe400078ec0ff */
[----:B------:R-:W-:Y:S01]  /*1290*/  SHF.R.S32.HI R11, RZ, 0x1f, R17 ;  /* 0x0000001fff0b7819 */ /* 0x000fe20000011411 */
[----:B------:R-:W-:Y:S01]  /*12a0*/  IMAD.SHL.U32 R5, R5, 0x8, RZ ;  /* 0x0000000805057824 */ /* 0x000fe200078e00ff */
[----:B------:R-:W-:Y:S01]  /*12b0*/  LOP3.LUT R2, R0, 0xffffff8, RZ, 0xc0, !PT ;  /* 0x0ffffff800027812 */ /* 0x000fe200078ec0ff */
[----:B------:R-:W-:Y:S01]  /*12c0*/  IMAD.IADD R0, R241, 0x1, -R3 ;  /* 0x00000001f1007824 */ /* 0x000fe200078e0a03 */
[----:B------:R-:W-:Y:S02]  /*12d0*/  LEA.HI R11, R11, R17, RZ, 0x2 ;  /* 0x000000110b0b7211 */ /* 0x000fe400078f10ff */
[----:B------:R-:W-:Y:S01]  /*12e0*/  LOP3.LUT R215, R9, 0x7ffffe00, R5, 0xf8, !PT ;  /* 0x7ffffe0009d77812 */ /* 0x000fe200078ef805 */
[----:B------:R-:W-:Y:S01]  /*12f0*/  IMAD.IADD R3, R6, 0x1, -R2 ;  /* 0x0000000106037824 */ /* 0x000fe200078e0a02 */
[----:B------:R-:W-:Y:S01]  /*1300*/  SHF.R.S32.HI R2, RZ, 0x2, R11 ;  /* 0x00000002ff027819 */ /* 0x000fe2000001140b */
[----:B------:R-:W-:Y:S01]  /*1310*/  IMAD.SHL.U32 R5, R7, 0x40, RZ ;  /* 0x0000004007057824 */ /* 0x000fe200078e00ff */
[C---:B------:R-:W-:Y:S01]  /*1320*/  LOP3.LUT R4, R0.reuse, 0x1, RZ, 0xc0, !PT ;  /* 0x0000000100047812 */ /* 0x040fe200078ec0ff */
[----:B------:R-:W-:Y:S01]  /*1330*/  IMAD.SHL.U32 R215, R215, 0x2, RZ ;  /* 0x00000002d7d77824 */ /* 0x000fe200078e00ff */
[----:B------:R-:W-:Y:S01]  /*1340*/  LOP3.LUT P2, RZ, R0, 0x4, RZ, 0xc0, !PT ;  /* 0x0000000400ff7812 */ /* 0x000fe2000784c0ff */
[----:B------:R-:W-:Y:S01]  /*1350*/  IMAD R16, R3, 0x10, R2 ;  /* 0x0000001003107824 */ /* 0x000fe200078e0202 */
[----:B------:R-:W-:Y:S01]  /*1360*/  ISETP.NE.U32.AND P1, PT, R4, 0x1, PT ;  /* 0x000000010400780c */ /* 0x000fe20003f25070 */
[----:B------:R-:W-:Y:S01]  /*1370*/  IMAD.SHL.U32 R3, R12, 0x8, RZ ;  /* 0x000000080c037824 */ /* 0x000fe200078e00ff */
[----:B------:R-:W-:-:S02]  /*1380*/  LOP3.LUT R2, R5, 0x1c0, RZ, 0xc0, !PT ;  /* 0x000001c005027812 */ /* 0x000fc400078ec0ff */
[----:B------:R-:W-:Y:S01]  /*1390*/  LOP3.LUT R4, R15, 0xfffffffc, RZ, 0xc0, !PT ;  /* 0xfffffffc0f047812 */ /* 0x000fe200078ec0ff */
[----:B------:R-:W-:Y:S01]  /*13a0*/  STL [R1+0x3c], R16 ;  /* 0x00003c1001007387 */ /* 0x000fe20000100800 */
[C---:B------:R-:W-:Y:S01]  /*13b0*/  LOP3.LUT P0, RZ, R0.reuse, 0x2, RZ, 0xc0, !PT ;  /* 0x0000000200ff7812 */ /* 0x040fe2000780c0ff */
[----:B------:R-:W-:Y:S01]  /*13c0*/  IMAD.SHL.U32 R0, R0, 0x40, RZ ;  /* 0x0000004000007824 */ /* 0x000fe200078e00ff */
[----:B------:R-:W-:Y:S01]  /*13d0*/  LOP3.LUT R3, R2, 0x8, R3, 0xf8, !PT ;  /* 0x0000000802037812 */ /* 0x000fe200078ef803 */
[----:B------:R-:W-:Y:S01]  /*13e0*/  IMAD.IADD R18, R18, 0x1, -R4 ;  /* 0x0000000112127824 */ /* 0x000fe200078e0a04 */
[----:B------:R-:W-:Y:S02]  /*13f0*/  SHF.R.U32.HI R2, RZ, 0x3, R2 ;  /* 0x00000003ff027819 */ /* 0x000fe40000011602 */
[----:B------:R-:W-:Y:S01]  /*1400*/  LOP3.LUT P6, RZ, R7, 0x2, RZ, 0xc0, !PT ;  /* 0x0000000207ff7812 */ /* 0x000fe200078cc0ff */
[----:B------:R-:W-:Y:S01]  /*1410*/  IMAD.SHL.U32 R128, R18, 0x8, RZ ;  /* 0x0000000812807824 */ /* 0x000fe200078e00ff */
[----:B------:R-:W-:Y:S01]  /*1420*/  LOP3.LUT R5, R3, R2, RZ, 0x3c, !PT ;  /* 0x0000000203057212 */ /* 0x000fe200078e3cff */
[----:B------:R-:W-:Y:S01]  /*1430*/  IMAD.SHL.U32 R3, R10, 0x40, RZ ;  /* 0x000000400a037824 */ /* 0x000fe200078e00ff */
[----:B------:R-:W-:Y:S01]  /*1440*/  LOP3.LUT R2, R0, 0x1c0, RZ, 0xc0, !PT ;  /* 0x000001c000027812 */ /* 0x000fe200078ec0ff */
[C---:B------:R-:W-:Y:S01]  /*1450*/  IMAD.SHL.U32 R0, R6.reuse, 0x400, RZ ;  /* 0x0000040006007824 */ /* 0x040fe200078e00ff */
[----:B------:R-:W-:Y:S01]  /*1460*/  LOP3.LUT P5, RZ, R7, 0x4, RZ, 0xc0, !PT ;  /* 0x0000000407ff7812 */ /* 0x000fe200078ac0ff */
[----:B------:R-:W-:Y:S01]  /*1470*/  IMAD.SHL.U32 R6, R6, 0x200, RZ ;  /* 0x0000020006067824 */ /* 0x000fe200078e00ff */
[----:B------:R-:W-:Y:S01]  /*1480*/  SHF.R.U32.HI R13, RZ, 0x3, R2 ;  /* 0x00000003ff0d7819 */ /* 0x000fe20000011602 */
[----:B------:R-:W-:Y:S01]  /*1490*/  IMAD R9, R18, 0x2, R0 ;  /* 0x0000000212097824 */ /* 0x000fe200078e0200 */
[----:B------:R-:W-:Y:S01]  /*14a0*/  LOP3.LUT R7, R2, 0x18, R128, 0xf8, !PT ;  /* 0x0000001802077812 */ /* 0x000fe200078ef880 */
[----:B------:R1:W-:Y:S01]  /*14b0*/  STL [R1+0x10], R2 ;  /* 0x0000100201007387 */ /* 0x0003e20000100800 */
[----:B------:R-:W-:Y:S01]  /*14c0*/  LOP3.LUT R4, R13, R2, RZ, 0xfc, !PT ;  /* 0x000000020d047212 */ /* 0x000fe200078efcff */
[----:B------:R-:W-:Y:S01]  /*14d0*/  IMAD.MOV.U32 R10, RZ, RZ, 0x40 ;  /* 0x00000040ff0a7424 */ /* 0x000fe200078e00ff */
[----:B------:R-:W-:Y:S01]  /*14e0*/  LOP3.LUT R235, R6, R7, R13, 0xf6, !PT ;  /* 0x0000000706eb7212 */ /* 0x000fe200078ef60d */
[C---:B------:R-:W-:Y:S01]  /*14f0*/  IMAD R6, R8.reuse, 0x20, R19 ;  /* 0x0000002008067824 */ /* 0x040fe200078e0213 */
[----:B------:R-:W-:Y:S01]  /*1500*/  LOP3.LUT R3, R3, 0xfffffe00, RZ, 0xc0, !PT ;  /* 0xfffffe0003037812 */ /* 0x000fe200078ec0ff */
[----:B------:R-:W-:Y:S01]  /*1510*/  STL [R1+0x14], R13 ;  /* 0x0000140d01007387 */ /* 0x000fe20000100800 */
[----:B------:R-:W-:Y:S01]  /*1520*/  LOP3.LUT P4, RZ, R8, 0x2, RZ, 0xc0, !PT ;  /* 0x0000000208ff7812 */ /* 0x000fe2000788c0ff */
[----:B------:R-:W-:Y:S01]  /*1530*/  IMAD.IADD R9, R9, 0x1, R4 ;  /* 0x0000000109097824 */ /* 0x000fe200078e0204 */
[CC--:B------:R-:W-:Y:S01]  /*1540*/  IADD3 R4, R5.reuse, R3.reuse, R0 ;  /* 0x0000000305047210 */ /* 0x0c0fe20007ffe000 */
[----:B------:R2:W-:Y:S01]  /*1550*/  STL [R1+0x34], R6 ;  /* 0x0000340601007387 */ /* 0x0005e20000100800 */
[C---:B------:R-:W-:Y:S01]  /*1560*/  LEA.HI R0, R18.reuse, R18, RZ, 0x1 ;  /* 0x0000001212007211 */ /* 0x040fe200078f08ff */
[----:B------:R-:W-:Y:S01]  /*1570*/  IMAD.SHL.U32 R140, R18, 0x4, RZ ;  /* 0x00000004128c7824 */ /* 0x000fe200078e00ff */
[----:B------:R-:W-:-:S02]  /*1580*/  LOP3.LUT R5, R5, R3, RZ, 0xfc, !PT ;  /* 0x0000000305057212 */ /* 0x000fc400078efcff */
[----:B------:R-:W-:Y:S02]  /*1590*/  LOP3.LUT R3, R0, 0x1ffffffe, RZ, 0xc0, !PT ;  /* 0x1ffffffe00037812 */ /* 0x000fe400078ec0ff */
[----:B------:R-:W-:Y:S02]  /*15a0*/  LOP3.LUT P3, RZ, R8, 0x4, RZ, 0xc0, !PT ;  /* 0x0000000408ff7812 */ /* 0x000fe4000786c0ff */
[----:B------:R-:W-:Y:S01]  /*15b0*/  LEA R9, R9, 0x80, 0x1 ;  /* 0x0000008009097811 */ /* 0x000fe200078e08ff */
[----:B------:R-:W-:Y:S01]  /*15c0*/  IMAD.IADD R3, R18, 0x1, -R3 ;  /* 0x0000000112037824 */ /* 0x000fe200078e0a03 */
[----:B------:R-:W-:Y:S02]  /*15d0*/  SEL R0, R10, 0xffffffc0, !P3 ;  /* 0xffffffc00a007807 */ /* 0x000fe40005800000 */
[----:B------:R-:W-:Y:S01]  /*15e0*/  LEA R198, R4, 0xc100, 0x1 ;  /* 0x0000c10004c67811 */ /* 0x000fe200078e08ff */
[----:B-1----:R-:W-:Y:S01]  /*15f0*/  IMAD R2, R12, 0x200, R14 ;  /* 0x000002000c027824 */ /* 0x002fe200078e020e */
[----:B------:R-:W-:Y:S01]  /*1600*/  LEA R192, R5, 0x100, 0x1 ;  /* 0x0000010005c07811 */ /* 0x000fe200078e08ff */
[----:B------:R-:W-:Y:S01]  /*1610*/  IMAD.MOV.U32 R12, RZ, RZ, 0x20 ;  /* 0x00000020ff0c7424 */ /* 0x000fe200078e00ff */
[----:B------:R-:W-:-:S02]  /*1620*/  SEL R7, R10, 0xffffffc0, !P2 ;  /* 0xffffffc00a077807 */ /* 0x000fc40005000000 */
[----:B------:R-:W-:Y:S01]  /*1630*/  LEA R147, R2, 0x6100, 0x1 ;  /* 0x0000610002937811 */ /* 0x000fe200078e08ff */
[----:B------:R-:W-:Y:S01]  /*1640*/  IMAD R2, R3, 0x8, R16 ;  /* 0x0000000803027824 */ /* 0x000fe200078e0210 */
[C---:B------:R-:W-:Y:S02]  /*1650*/  SEL R8, R12.reuse, 0xffffffe0, !P0 ;  /* 0xffffffe00c087807 */ /* 0x040fe40004000000 */
[C---:B------:R-:W-:Y:S01]  /*1660*/  IADD3 R202, R147.reuse, 0x20, RZ ;  /* 0x0000002093ca7810 */ /* 0x040fe20007ffe0ff */
[----:B------:R-:W-:Y:S01]  /*1670*/  IMAD.IADD R197, R147, 0x1, R0 ;  /* 0x0000000193c57824 */ /* 0x000fe200078e0200 */
[----:B--2---:R-:W-:Y:S01]  /*1680*/  LOP3.LUT R6, R11, 0x7ffffffc, RZ, 0xc0, !PT ;  /* 0x7ffffffc0b067812 */ /* 0x004fe200078ec0ff */
[----:B------:R1:W-:Y:S01]  /*1690*/  STL [R1], R2 ;  /* 0x0000000201007387 */ /* 0x0003e20000100800 */
[----:B------:R-:W-:Y:S02]  /*16a0*/  @P4 IADD3 R202, R147, -0x20, RZ ;  /* 0xffffffe093ca4810 */ /* 0x000fe40007ffe0ff */
[----:B------:R-:W-:Y:S01]  /*16b0*/  SEL R3, R12, 0xffffffe0, !P6 ;  /* 0xffffffe00c037807 */ /* 0x000fe20007000000 */
[----:B------:R-:W-:Y:S01]  /*16c0*/  IMAD.IADD R6, R17, 0x1, -R6 ;  /* 0x0000000111067824 */ /* 0x000fe200078e0a06 */
[----:B------:R-:W-:Y:S01]  /*16d0*/  STL [R1+0x18], R9 ;  /* 0x0000180901007387 */ /* 0x000fe20000100800 */
[----:B------:R-:W-:Y:S01]  /*16e0*/  IMAD.IADD R194, R0, 0x1, R202 ;  /* 0x0000000100c27824 */ /* 0x000fe200078e02ca */
[----:B------:R-:W-:Y:S01]  /*16f0*/  IADD3 R143, R140, 0x20, RZ ;  /* 0x000000208c8f7810 */ /* 0x000fe20007ffe0ff */
[----:B------:R-:W-:Y:S01]  /*1700*/  IMAD.SHL.U32 R237, R6, 0x2, RZ ;  /* 0x0000000206ed7824 */ /* 0x000fe200078e00ff */
[C---:B------:R-:W-:Y:S01]  /*1710*/  IADD3 R6, R9.reuse, -0x10, RZ ;  /* 0xfffffff009067810 */ /* 0x040fe20007ffe0ff */
[----:B------:R-:W-:Y:S01]  /*1720*/  IMAD.IADD R199, R198, 0x1, R3 ;  /* 0x00000001c6c77824 */ /* 0x000fe200078e0203 */
[----:B------:R-:W-:Y:S01]  /*1730*/  @P1 IADD3 R6, R9, 0x10, RZ ;  /* 0x0000001009061810 */ /* 0x000fe20007ffe0ff */
[----:B------:R-:W-:Y:S01]  /*1740*/  IMAD.IADD R193, R3, 0x1, R192 ;  /* 0x0000000103c17824 */ /* 0x000fe200078e02c0 */
[C---:B------:R-:W-:Y:S01]  /*1750*/  IADD3 R142, R140.reuse, 0x40, RZ ;  /* 0x000000408c8e7810 */ /* 0x040fe20007ffe0ff */
[----:B------:R-:W-:Y:S01]  /*1760*/  IMAD.IADD R131, R140, 0x1, R143 ;  /* 0x000000018c837824 */ /* 0x000fe200078e028f */
[----:B------:R-:W-:Y:S01]  /*1770*/  LEA R235, R235, 0x100, 0x1 ;  /* 0x00000100ebeb7811 */ /* 0x000fe200078e08ff */
[--C-:B------:R-:W-:Y:S01]  /*1780*/  IMAD.IADD R0, R8, 0x1, R6.reuse ;  /* 0x0000000108007824 */ /* 0x100fe200078e0206 */
[----:B------:R-:W-:Y:S01]  /*1790*/  STL [R1+0x24], R6 ;  /* 0x0000240601007387 */ /* 0x000fe20000100800 */
[----:B------:R-:W-:Y:S01]  /*17a0*/  IMAD.IADD R3, R7, 0x1, R6 ;  /* 0x0000000107037824 */ /* 0x000fe200078e0206 */
[C---:B------:R-:W-:Y:S01]  /*17b0*/  IADD3 R146, R140.reuse, 0x10, RZ ;  /* 0x000000108c927810 */ /* 0x040fe20007ffe0ff */
[C---:B------:R-:W-:Y:S01]  /*17c0*/  IMAD.IADD R130, R140.reuse, 0x1, R142 ;  /* 0x000000018c827824 */ /* 0x040fe200078e028e */
[----:B------:R2:W-:Y:S01]  /*17d0*/  STL [R1+0x28], R0 ;  /* 0x0000280001007387 */ /* 0x0005e20000100800 */
[C---:B------:R-:W-:Y:S01]  /*17e0*/  IADD3 R145, R140.reuse, 0x30, RZ ;  /* 0x000000308c917810 */ /* 0x040fe20007ffe0ff */
[----:B------:R-:W-:Y:S01]  /*17f0*/  IMAD.IADD R236, R235, 0x1, R7 ;  /* 0x00000001ebec7824 */ /* 0x000fe200078e0207 */
[----:B------:R-:W-:Y:S01]  /*1800*/  IADD3 R144, R140, 0x50, RZ ;  /* 0x000000508c907810 */ /* 0x000fe20007ffe0ff */
[----:B------:R3:W-:Y:S01]  /*1810*/  STL [R1+0x30], R3 ;  /* 0x0000300301007387 */ /* 0x0007e20000100800 */
[----:B-1----:R-:W-:-:S02]  /*1820*/  SEL R2, R10, 0xffffffc0, !P5 ;  /* 0xffffffc00a027807 */ /* 0x002fc40006800000 */
[C---:B------:R-:W-:Y:S02]  /*1830*/  IADD3 R213, R202.reuse, 0x800, RZ ;  /* 0x00000800cad57810 */ /* 0x040fe40007ffe0ff */
[----:B------:R-:W-:Y:S01]  /*1840*/  IADD3 R212, R202, 0x1000, RZ ;  /* 0x00001000cad47810 */ /* 0x000fe20007ffe0ff */
[----:B------:R-:W-:Y:S01]  /*1850*/  IMAD.IADD R201, R198, 0x1, R2 ;  /* 0x00000001c6c97824 */ /* 0x000fe200078e0202 */
[----:B------:R-:W-:Y:S01]  /*1860*/  IADD3 R211, R202, 0x1800, RZ ;  /* 0x00001800cad37810 */ /* 0x000fe20007ffe0ff */
[----:B------:R-:W-:Y:S01]  /*1870*/  IMAD.IADD R196, R2, 0x1, R192 ;  /* 0x0000000102c47824 */ /* 0x000fe200078e02c0 */
[C---:B------:R-:W-:Y:S01]  /*1880*/  IADD3 R210, R202.reuse, 0x2000, RZ ;  /* 0x00002000cad27810 */ /* 0x040fe20007ffe0ff */
[----:B------:R-:W-:Y:S01]  /*1890*/  IMAD.IADD R200, R199, 0x1, R2 ;  /* 0x00000001c7c87824 */ /* 0x000fe200078e0202 */
[----:B------:R-:W-:Y:S01]  /*18a0*/  IADD3 R209, R202, 0x2800, RZ ;  /* 0x00002800cad17810 */ /* 0x000fe20007ffe0ff */
[----:B------:R-:W-:Y:S01]  /*18b0*/  IMAD.IADD R195, R2, 0x1, R193 ;  /* 0x0000000102c37824 */ /* 0x000fe200078e02c1 */
[----:B------:R-:W-:-:S02]  /*18c0*/  IADD3 R208, R202, 0x3000, RZ ;  /* 0x00003000cad07810 */ /* 0x000fc40007ffe0ff */
[C---:B------:R-:W-:Y:S02]  /*18d0*/  IADD3 R207, R202.reuse, 0x3800, RZ ;  /* 0x00003800cacf7810 */ /* 0x040fe40007ffe0ff */
[C---:B------:R-:W-:Y:S02]  /*18e0*/  IADD3 R206, R202.reuse, 0x4000, RZ ;  /* 0x00004000cace7810 */ /* 0x040fe40007ffe0ff */
[C---:B------:R-:W-:Y:S01]  /*18f0*/  IADD3 R205, R202.reuse, 0x4800, RZ ;  /* 0x00004800cacd7810 */ /* 0x040fe20007ffe0ff */
[----:B--2---:R-:W-:Y:S01]  /*1900*/  IMAD.IADD R0, R7, 0x1, R0 ;  /* 0x0000000107007824 */ /* 0x004fe200078e0200 */
[C---:B------:R-:W-:Y:S02]  /*1910*/  IADD3 R204, R202.reuse, 0x5000, RZ ;  /* 0x00005000cacc7810 */ /* 0x040fe40007ffe0ff */
[----:B------:R-:W-:Y:S02]  /*1920*/  IADD3 R203, R202, 0x5800, RZ ;  /* 0x00005800cacb7810 */ /* 0x000fe40007ffe0ff */
[----:B------:R3:W-:Y:S04]  /*1930*/  STL [R1+0x2c], R0 ;  /* 0x00002c0001007387 */ /* 0x0007e80000100800 */
.L_x_794:
[----:B------:R-:W-:Y:S01]  /*1940*/  ISETP.NE.U32.AND P0, PT, RZ, c[0x0][0x370], PT ;  /* 0x0000dc00ff007a0c */ /* 0x000fe20003f05070 */
[----:B------:R-:W-:Y:S01]  /*1950*/  IMAD.MOV.U32 R14, RZ, RZ, 0x4 ;  /* 0x00000004ff0e7424 */ /* 0x000fe200078e00ff */
[----:B------:R-:W-:Y:S01]  /*1960*/  ISETP.NE.U32.AND P1, PT, RZ, c[0x0][0x360], PT ;  /* 0x0000d800ff007a0c */ /* 0x000fe20003f25070 */
[----:B------:R-:W-:Y:S01]  /*1970*/  IMAD.MOV.U32 R136, RZ, RZ, RZ ;  /* 0x000000ffff887224 */ /* 0x000fe200078e00ff */
[----:B------:R-:W-:Y:S01]  /*1980*/  ISETP.NE.AND.EX P2, PT, RZ, c[0x0][0x374], PT, P0 ;  /* 0x0000dd00ff007a0c */ /* 0x000fe20003f45300 */
[----:B------:R-:W-:Y:S01]  /*1990*/  IMAD.MOV.U32 R180, RZ, RZ, RZ ;  /* 0x000000ffffb47224 */ /* 0x000fe200078e00ff */
[----:B------:R-:W-:Y:S01]  /*19a0*/  ISETP.NE.AND.EX P0, PT, RZ, c[0x0][0x364], PT, P1 ;  /* 0x0000d900ff007a0c */ /* 0x000fe20003f05310 */
[----:B------:R-:W-:Y:S01]  /*19b0*/  IMAD.MOV.U32 R133, RZ, RZ, RZ ;  /* 0x000000ffff857224 */ /* 0x000fe200078e00ff */
[----:B------:R-:W-:Y:S01]  /*19c0*/  ISETP.NE.U32.AND P1, PT, RZ, c[0x0][0x348], PT ;  /* 0x0000d200ff007a0c */ /* 0x000fe20003f25070 */
[----:B------:R-:W-:Y:S01]  /*19d0*/  IMAD.MOV.U32 R13, RZ, RZ, RZ ;  /* 0x000000ffff0d7224 */ /* 0x000fe200078e00ff */
[----:B------:R-:W-:Y:S01]  /*19e0*/  ISETP.NE.U32.AND P6, PT, RZ, c[0x0][0x350], PT ;  /* 0x0000d400ff007a0c */ /* 0x000fe20003fc5070 */
[----:B------:R-:W-:Y:S01]  /*19f0*/  IMAD.WIDE R6, R247, R14, c[0x0][0x348] ;  /* 0x0000d200f7067625 */ /* 0x000fe200078e020e */
[----:B------:R-:W-:-:S02]  /*1a00*/  ISETP.NE.U32.AND P3, PT, RZ, c[0x0][0x358], PT ;  /* 0x0000d600ff007a0c */ /* 0x000fc40003f65070 */
[----:B------:R-:W-:Y:S01]  /*1a10*/  ISETP.NE.AND.EX P1, PT, RZ, c[0x0][0x34c], PT, P1 ;  /* 0x0000d300ff007a0c */ /* 0x000fe20003f25310 */
[CC--:B------:R-:W-:Y:S01]  /*1a20*/  IMAD.WIDE R4, R247.reuse, R14.reuse, c[0x0][0x350] ;  /* 0x0000d400f7047625 */ /* 0x0c0fe200078e020e */
[----:B------:R-:W-:Y:S02]  /*1a30*/  ISETP.NE.AND.EX P6, PT, RZ, c[0x0][0x354], PT, P6 ;  /* 0x0000d500ff007a0c */ /* 0x000fe40003fc5360 */
[----:B------:R-:W-:Y:S01]  /*1a40*/  ISETP.NE.AND.EX P3, PT, RZ, c[0x0][0x35c], PT, P3 ;  /* 0x0000d700ff007a0c */ /* 0x000fe20003f65330 */
[----:B------:R-:W-:-:S04]  /*1a50*/  @P2 IMAD.WIDE R10, R247, R14, c[0x0][0x370] ;  /* 0x0000dc00f70a2625 */ /* 0x000fc800078e020e */
[CC--:B------:R-:W-:Y:S01]  /*1a60*/  @P0 IMAD.WIDE R8, R247.reuse, R14.reuse, c[0x0][0x360] ;  /* 0x0000d800f7080625 */ /* 0x0c0fe200078e020e */
[----:B------:R1:W5:Y:S03]  /*1a70*/  @P2 LDG.E R136, [R10.64] ;  /* 0x000000060a882981 */ /* 0x000366000c1e1900 */
[----:B---3--:R-:W-:Y:S01]  /*1a80*/  IMAD.WIDE R2, R247, R14, c[0x0][0x358] ;  /* 0x0000d600f7027625 */ /* 0x008fe200078e020e */
[----:B------:R1:W5:Y:S04]  /*1a90*/  @P0 LDG.E R239, [R8.64] ;  /* 0x0000000608ef0981 */ /* 0x000368000c1e1900 */
[----:B------:R1:W5:Y:S04]  /*1aa0*/  @P1 LDG.E R180, [R6.64] ;  /* 0x0000000606b41981 */ /* 0x000368000c1e1900 */
[----:B------:R1:W5:Y:S04]  /*1ab0*/  @P6 LDG.E R133, [R4.64] ;  /* 0x0000000604856981 */ /* 0x000368000c1e1900 */
[----:B------:R1:W5:Y:S01]  /*1ac0*/  @P3 LDG.E R13, [R2.64] ;  /* 0x00000006020d3981 */ /* 0x000362000c1e1900 */
[----:B------:R-:W-:-:S05]  /*1ad0*/  LOP3.LUT R20, R246, 0xffff, RZ, 0xc0, !PT ;  /* 0x0000fffff6147812 */ /* 0x000fca00078ec0ff */
[----:B------:R1:W-:Y:S01]  /*1ae0*/  STL [R1+0x4], R20 ;  /* 0x0000041401007387 */ /* 0x0003e20000100800 */
[----:B------:R-:W-:Y:S01]  /*1af0*/  YIELD ;  /* 0x0000000000007946 */ /* 0x000fe20003800000 */
[----:B------:R-:W-:Y:S05]  /*1b00*/  @P0 BRA `(.L_x_586) ;  /* 0x0000005000000947 */ /* 0x000fea0003800000 */
[----:B-----5:R-:W-:Y:S01]  /*1b10*/  MOV R239, c[0x0][0x168] ;  /* 0x00005a0000ef7a02 */ /* 0x020fe20000000f00 */
[----:B------:R-:W-:Y:S05]  /*1b20*/  @!P1 BRA `(.L_x_586) ;  /* 0x0000003000009947 */ /* 0x000fea0003800000 */
[----:B-1----:R-:W2:Y:S04]  /*1b30*/  LDG.E R8, [R6.64] ;  /* 0x0000000606087981 */ /* 0x002ea8000c1e1900 */
[----:B------:R-:W2:Y:S02]  /*1b40*/  LDG.E R0, [R6.64+0x4] ;  /* 0x0000040606007981 */ /* 0x000ea4000c1e1900 */
[----:B--2---:R-:W-:Y:S02]  /*1b50*/  IADD3 R239, -R8, R0, RZ ;  /* 0x0000000008ef7210 */ /* 0x004fe40007ffe1ff */
.L_x_586:
[----:B------:R-:W-:-:S04]  /*1b60*/  ISETP.NE.U32.AND P0, PT, RZ, c[0x0][0x368], PT ;  /* 0x0000da00ff007a0c */ /* 0x000fc80003f05070 */
[----:B------:R-:W-:-:S13]  /*1b70*/  ISETP.NE.AND.EX P0, PT, RZ, c[0x0][0x36c], PT, P0 ;  /* 0x0000db00ff007a0c */ /* 0x000fda0003f05300 */
[----:B------:R-:W-:Y:S05]  /*1b80*/  @!P0 BRA `(.L_x_587) ;  /* 0x0000003000008947 */ /* 0x000fea0003800000 */
[----:B-1----:R-:W-:-:S05]  /*1b90*/  IMAD.WIDE R4, R247, R14, c[0x0][0x368] ;  /* 0x0000da00f7047625 */ /* 0x002fca00078e020e */
[----:B------:R1:W5:Y:S01]  /*1ba0*/  LDG.E R11, [R4.64] ;  /* 0x00000006040b7981 */ /* 0x000362000c1e1900 */
[----:B------:R-:W-:Y:S05]  /*1bb0*/  BRA `(.L_x_588) ;  /* 0x0000005000007947 */ /* 0x000fea0003800000 */
.L_x_587:
[----:B-1----:R-:W-:Y:S01]  /*1bc0*/  MOV R11, c[0x0][0x1d0] ;  /* 0x00007400000b7a02 */ /* 0x002fe20000000f00 */
[----:B------:R-:W-:Y:S05]  /*1bd0*/  @!P6 BRA `(.L_x_588) ;  /* 0x000000300000e947 */ /* 0x000fea0003800000 */
[----:B------:R-:W2:Y:S04]  /*1be0*/  LDG.E R6, [R4.64] ;  /* 0x0000000604067981 */ /* 0x000ea8000c1e1900 */
[----:B------:R-:W2:Y:S02]  /*1bf0*/  LDG.E R0, [R4.64+0x4] ;  /* 0x0000040604007981 */ /* 0x000ea4000c1e1900 */
[----:B--2---:R-:W-:Y:S02]  /*1c00*/  IADD3 R11, -R6, R0, RZ ;  /* 0x00000000060b7210 */ /* 0x004fe40007ffe1ff */
.L_x_588:
[----:B------:R-:W2:Y:S04]  /*1c10*/  LDL.LU R7, [R1+0xc] ;  /* 0x00000c0001077983 */ /* 0x000ea80000300800 */
[----:B-1----:R1:W3:Y:S04]  /*1c20*/  @P3 LDG.E R5, [R2.64] ;  /* 0x0000000602053981 */ /* 0x0022e8000c1e1900 */
[----:B------:R1:W3:Y:S01]  /*1c30*/  @P3 LDG.E R4, [R2.64+0x4] ;  /* 0x0000040602043981 */ /* 0x0002e2000c1e1900 */
[----:B------:R-:W-:Y:S01]  /*1c40*/  IMAD.MOV.U32 R0, RZ, RZ, c[0x0][0x2c4] ;  /* 0x0000b100ff007624 */ /* 0x000fe200078e00ff */
[----:B------:R-:W-:Y:S01]  /*1c50*/  ISETP.NE.U32.AND P0, PT, RZ, c[0x0][0x378], PT ;  /* 0x0000de00ff007a0c */ /* 0x000fe20003f05070 */
[----:B------:R-:W-:-:S02]  /*1c60*/  IMAD.MOV.U32 R6, RZ, RZ, c[0x0][0x32c] ;  /* 0x0000cb00ff067624 */ /* 0x000fc400078e00ff */
[----:B-----5:R-:W-:Y:S01]  /*1c70*/  IMAD.MOV.U32 R134, RZ, RZ, R11 ;  /* 0x000000ffff867224 */ /* 0x020fe200078e000b */
[----:B------:R-:W-:Y:S02]  /*1c80*/  ISETP.NE.AND P2, PT, R0, 0x1, PT ;  /* 0x000000010000780c */ /* 0x000fe40003f45270 */
[----:B------:R-:W-:Y:S02]  /*1c90*/  ISETP.GE.AND P1, PT, R6, 0x1, PT ;  /* 0x000000010600780c */ /* 0x000fe40003f26270 */
[----:B------:R-:W-:Y:S01]  /*1ca0*/  ISETP.NE.AND.EX P0, PT, RZ, c[0x0][0x37c], PT, P0 ;  /* 0x0000df00ff007a0c */ /* 0x000fe20003f05300 */
[----:B------:R-:W-:Y:S02]  /*1cb0*/  IMAD.SHL.U32 R242, R245, 0x80, RZ ;  /* 0x00000080f5f27824 */ /* 0x000fe400078e00ff */
[----:B------:R-:W-:Y:S02]  /*1cc0*/  IMAD.MOV.U32 R78, RZ, RZ, c[0x0][0x228] ;  /* 0x00008a00ff4e7624 */ /* 0x000fe400078e00ff */
[----:B------:R-:W-:Y:S01]  /*1cd0*/  IMAD.IADD R10, R11, 0x1, -R136 ;  /* 0x000000010b0a7824 */ /* 0x000fe200078e0a88 */
[----:B------:R-:W-:-:S07]  /*1ce0*/  IADD3 R0, R242, 0x7f, RZ ;  /* 0x0000007ff2007810 */ /* 0x000fce0007ffe0ff */
[----:B-1----:R-:W-:-:S05]  /*1cf0*/  @P0 IMAD.WIDE R2, R247, R14, c[0x0][0x378] ;  /* 0x0000de00f7020625 */ /* 0x002fca00078e020e */
[----:B------:R1:W5:Y:S02]  /*1d00*/  @P0 LDG.E R134, [R2.64] ;  /* 0x0000000602860981 */ /* 0x000364000c1e1900 */
[----:B-1----:R-:W-:-:S05]  /*1d10*/  @P2 IMAD.HI.U32 R3, R0, c[0x0][0x2c8], RZ ;  /* 0x0000b20000032a27 */ /* 0x002fca00078e00ff */
[----:B------:R-:W-:Y:S02]  /*1d20*/  @P2 SHF.R.U32.HI R0, RZ, c[0x0][0x2cc], R3 ;  /* 0x0000b300ff002a19 */ /* 0x000fe40000011603 */
[----:B--2---:R-:W-:-:S04]  /*1d30*/  LOP3.LUT R7, R7, 0xfffffffd, RZ, 0xc0, !PT ;  /* 0xfffffffd07077812 */ /* 0x004fc800078ec0ff */
[----:B------:R-:W-:-:S04]  /*1d40*/  @P2 LOP3.LUT R7, R7, 0x2, RZ, 0xfc, !PT ;  /* 0x0000000207072812 */ /* 0x000fc800078efcff */
[----:B------:R-:W-:Y:S01]  /*1d50*/  LOP3.LUT R7, R7, 0xfffffffb, RZ, 0xc0, !PT ;  /* 0xfffffffb07077812 */ /* 0x000fe200078ec0ff */
[----:B---3--:R-:W-:-:S03]  /*1d60*/  @P3 IMAD.IADD R78, R4, 0x1, -R5 ;  /* 0x00000001044e3824 */ /* 0x008fc600078e0a05 */
[----:B------:R-:W-:Y:S01]  /*1d70*/  @P1 LOP3.LUT R7, R7, 0x4, RZ, 0xfc, !PT ;  /* 0x0000000407071812 */ /* 0x000fe200078efcff */
[----:B------:R-:W-:-:S04]  /*1d80*/  IMAD.IADD R238, R10, 0x1, R78 ;  /* 0x000000010aee7824 */ /* 0x000fc800078e024e */
[----:B------:R1:W-:Y:S01]  /*1d90*/  STL [R1+0xc], R7 ;  /* 0x00000c0701007387 */ /* 0x0003e20000100800 */
[C---:B------:R-:W-:Y:S02]  /*1da0*/  IADD3 R2, R238.reuse, 0x3f, RZ ;  /* 0x0000003fee027810 */ /* 0x040fe40007ffe0ff */
[----:B------:R-:W-:Y:S02]  /*1db0*/  IADD3 R150, R238, 0x1, -R239 ;  /* 0x00000001ee967810 */ /* 0x000fe40007ffe8ef */
[----:B------:R-:W-:-:S03]  /*1dc0*/  SHF.R.S32.HI R3, RZ, 0x1f, R2 ;  /* 0x0000001fff037819 */ /* 0x000fc60000011402 */
[----:B------:R-:W-:Y:S01]  /*1dd0*/  IMAD.IADD R0, R150, 0x1, R0 ;  /* 0x0000000196007824 */ /* 0x000fe200078e0200 */
[----:B------:R-:W-:-:S04]  /*1de0*/  LEA.HI R2, R3, R2, RZ, 0x6 ;  /* 0x0000000203027211 */ /* 0x000fc800078f30ff */
[----:B------:R-:W-:Y:S02]  /*1df0*/  IADD3 R3, R0, c[0x0][0x328], RZ ;  /* 0x0000ca0000037a10 */ /* 0x000fe40007ffe0ff */
[----:B------:R-:W-:Y:S01]  /*1e00*/  SHF.R.S32.HI R152, RZ, 0x6, R2 ;  /* 0x00000006ff987819 */ /* 0x000fe20000011402 */
        /* <DEDUP_REMOVED lines=11> */
.L_x_591:
[----:B------:R-:W-:-:S13]  /*1ec0*/  ISETP.NE.AND P0, PT, R6, 0x1, PT ;  /* 0x000000010600780c */ /* 0x000fda0003f05270 */
[----:B------:R-:W-:-:S05]  /*1ed0*/  @P0 IMAD.HI.U32 R0, R2, c[0x0][0x330], RZ ;  /* 0x0000cc0002000a27 */ /* 0x000fca00078e00ff */
[----:B------:R-:W-:Y:S02]  /*1ee0*/  @P0 SHF.R.U32.HI R2, RZ, c[0x0][0x334], R0 ;  /* 0x0000cd00ff020a19 */ /* 0x000fe40000011600 */
.L_x_592:
[----:B------:R-:W-:Y:S05]  /*1ef0*/  BSYNC B0 ;  /* 0x0000000000007941 */ /* 0x000fea0003800000 */
.L_x_590:
[----:B------:R-:W-:-:S05]  /*1f00*/  IMAD R2, R2, R6, c[0x0][0x32c] ;  /* 0x0000cb0002027624 */ /* 0x000fca00078e0206 */
[----:B------:R-:W-:-:S04]  /*1f10*/  IMNMX R3, R3, R2, PT ;  /* 0x0000000203037217 */ /* 0x000fc80003800200 */
.L_x_589:
[----:B------:R-:W-:Y:S01]  /*1f20*/  IADD3 R3, R3, 0x3f, RZ ;  /* 0x0000003f03037810 */ /* 0x000fe20007ffe0ff */
[----:B------:R-:W-:-:S03]  /*1f30*/  @P2 IMAD.HI.U32 R2, R242, c[0x0][0x2c8], RZ ;  /* 0x0000b200f2022a27 */ /* 0x000fc600078e00ff */
[----:B------:R-:W-:Y:S01]  /*1f40*/  SHF.R.S32.HI R4, RZ, 0x1f, R3 ;  /* 0x0000001fff047819 */ /* 0x000fe20000011403 */
[----:B------:R-:W-:Y:S01]  /*1f50*/  IMAD.MOV.U32 R0, RZ, RZ, R242 ;  /* 0x000000ffff007224 */ /* 0x000fe200078e00f2 */
[----:B------:R-:W-:Y:S01]  /*1f60*/  @P2 SHF.R.U32.HI R0, RZ, c[0x0][0x2cc], R2 ;  /* 0x0000b300ff002a19 */ /* 0x000fe20000011602 */
[----:B------:R-:W-:Y:S01]  /*1f70*/  IMAD.IADD R151, R238, 0x1, -R239 ;  /* 0x00000001ee977824 */ /* 0x000fe200078e0aef */
[----:B------:R-:W-:-:S03]  /*1f80*/  LEA.HI R3, R4, R3, RZ, 0x6 ;  /* 0x0000000304037211 */ /* 0x000fc600078f30ff */
[----:B------:R-:W-:Y:S01]  /*1f90*/  IMAD.IADD R0, R151, 0x1, R0 ;  /* 0x0000000197007824 */ /* 0x000fe200078e0200 */
[----:B------:R-:W-:-:S04]  /*1fa0*/  SHF.R.S32.HI R3, RZ, 0x6, R3 ;  /* 0x00000006ff037819 */ /* 0x000fc80000011403 */
[----:B------:R-:W-:Y:S02]  /*1fb0*/  IADD3 R2, R0, -c[0x0][0x324], RZ ;  /* 0x8000c90000027a10 */ /* 0x000fe40007ffe0ff */
[----:B-1----:R-:W-:Y:S01]  /*1fc0*/  IMNMX R7, R152, R3, PT ;  /* 0x0000000398077217 */ /* 0x002fe20003800200 */
        /* <DEDUP_REMOVED lines=10> */
.L_x_595:
[----:B------:R-:W-:-:S13]  /*2070*/  ISETP.NE.AND P0, PT, R6, 0x1, PT ;  /* 0x000000010600780c */ /* 0x000fda0003f05270 */
[----:B------:R-:W-:-:S05]  /*2080*/  @P0 IMAD.HI.U32 R3, R0, c[0x0][0x330], RZ ;  /* 0x0000cc0000030a27 */ /* 0x000fca00078e00ff */
[----:B------:R-:W-:Y:S02]  /*2090*/  @P0 SHF.R.U32.HI R0, RZ, c[0x0][0x334], R3 ;  /* 0x0000cd00ff000a19 */ /* 0x000fe40000011603 */
.L_x_596:
[----:B------:R-:W-:Y:S05]  /*20a0*/  BSYNC B0 ;  /* 0x0000000000007941 */ /* 0x000fea0003800000 */
.L_x_594:
[----:B------:R-:W-:-:S05]  /*20b0*/  IMAD R0, R0, c[0x0][0x32c], RZ ;  /* 0x0000cb0000007a24 */ /* 0x000fca00078e02ff */
[----:B------:R-:W-:-:S04]  /*20c0*/  IMNMX R2, R2, R0, !PT ;  /* 0x0000000002027217 */ /* 0x000fc80007800200 */
.L_x_593:
[----:B------:R-:W-:Y:S01]  /*20d0*/  SHF.R.S32.HI R0, RZ, 0x1f, R2 ;  /* 0x0000001fff007819 */ /* 0x000fe20000011402 */
[----:B------:R-:W-:Y:S01]  /*20e0*/  BSSY B0, `(.L_x_597) ;  /* 0x000002e000007945 */ /* 0x000fe20003800000 */
[----:B------:R-:W-:Y:S02]  /*20f0*/  LOP3.LUT R3, R246, 0xff000000, RZ, 0xc0, !PT ;  /* 0xff000000f6037812 */ /* 0x000fe400078ec0ff */
[----:B------:R-:W-:Y:S02]  /*2100*/  LEA.HI R0, R0, R2, RZ, 0x6 ;  /* 0x0000000200007211 */ /* 0x000fe400078f30ff */
[----:B------:R-:W-:Y:S02]  /*2110*/  LOP3.LUT R4, R246, 0xff0000, RZ, 0xc0, !PT ;  /* 0x00ff0000f6047812 */ /* 0x000fe400078ec0ff */
[----:B------:R-:W-:Y:S02]  /*2120*/  SHF.R.U32.HI R2, RZ, 0x8, R3 ;  /* 0x00000008ff027819 */ /* 0x000fe40000011603 */
[----:B------:R-:W-:-:S02]  /*2130*/  SHF.R.S32.HI R0, RZ, 0x6, R0 ;  /* 0x00000006ff007819 */ /* 0x000fc40000011400 */
[----:B------:R-:W-:Y:S02]  /*2140*/  LEA.HI R2, R4, R2, RZ, 0x10 ;  /* 0x0000000204027211 */ /* 0x000fe400078f80ff */
[----:B------:R-:W-:Y:S01]  /*2150*/  IMNMX R6, RZ, R0, !PT ;  /* 0x00000000ff067217 */ /* 0x000fe20007800200 */
[----:B------:R-:W-:Y:S01]  /*2160*/  IMAD.MOV.U32 R0, RZ, RZ, RZ ;  /* 0x000000ffff007224 */ /* 0x000fe200078e00ff */
[----:B------:R-:W-:Y:S02]  /*2170*/  SHF.R.U32.HI R5, RZ, 0x10, R2 ;  /* 0x00000010ff057819 */ /* 0x000fe40000011602 */
[----:B------:R-:W-:Y:S02]  /*2180*/  LOP3.LUT R15, R2, 0xff, RZ, 0xc0, !PT ;  /* 0x000000ff020f7812 */ /* 0x000fe400078ec0ff */
[----:B------:R-:W-:Y:S01]  /*2190*/  ISETP.GT.AND P0, PT, R7, R6, PT ;  /* 0x000000060700720c */ /* 0x000fe20003f04270 */
[----:B------:R1:W-:Y:S01]  /*21a0*/  STL [R1+0x1c], R5 ;  /* 0x00001c0501007387 */ /* 0x0003e20000100800 */
[----:B------:R-:W-:-:S03]  /*21b0*/  ISETP.NE.AND P1, PT, R5, RZ, PT ;  /* 0x000000ff0500720c */ /* 0x000fc60003f25270 */
[----:B------:R1:W-:Y:S01]  /*21c0*/  STL [R1+0x20], R15 ;  /* 0x0000200f01007387 */ /* 0x0003e20000100800 */
[----:B------:R-:W-:-:S07]  /*21d0*/  SEL R132, R5, c[0x0][0x338], P1 ;  /* 0x0000ce0005847a07 */ /* 0x000fce0000800000 */
[----:B------:R-:W-:Y:S05]  /*21e0*/  @!P0 BRA `(.L_x_598) ;  /* 0x000001d000008947 */ /* 0x000fea0003800000 */
[----:B------:R-:W-:Y:S02]  /*21f0*/  IABS R2, R132 ;  /* 0x0000008400027213 */ /* 0x000fe40000000000 */
[----:B------:R-:W-:Y:S02]  /*2200*/  IADD3 R3, R132, -0x1, R7 ;  /* 0xffffffff84037810 */ /* 0x000fe40007ffe007 */
[----:B------:R-:W2:Y:S03]  /*2210*/  I2F.RP R0, R2 ;  /* 0x0000000200007306 */ /* 0x000ea60000209400 */
[----:B------:R-:W-:-:S05]  /*2220*/  IMAD.IADD R8, R3, 0x1, -R6 ;  /* 0x0000000103087824 */ /* 0x000fca00078e0a06 */
        /* <DEDUP_REMOVED lines=8> */
[----:B------:R-:W-:Y:S02]  /*22b0*/  IMAD.MOV.U32 R4, RZ, RZ, RZ ;  /* 0x000000ffff047224 */ /* 0x000fe400078e00ff */
        /* <DEDUP_REMOVED lines=16> */
.L_x_598:
[----:B------:R-:W-:Y:S05]  /*23c0*/  BSYNC B0 ;  /* 0x0000000000007941 */ /* 0x000fea0003800000 */
.L_x_597:
[----:B------:R-:W-:Y:S01]  /*23d0*/  IMAD R2, R15, R0, R6 ;  /* 0x000000000f027224 */ /* 0x000fe200078e0206 */
[----:B------:R-:W2:Y:S01]  /*23e0*/  S2R R4, SR_TID.X ;  /* 0x0000000000047919 */ /* 0x000ea20000002100 */
[----:B------:R-:W-:Y:S02]  /*23f0*/  IADD3 R135, R248, 0x40, RZ ;  /* 0x00000040f8877810 */ /* 0x000fe40007ffe0ff */
[----:B------:R-:W-:Y:S01]  /*2400*/  IMAD.IADD R0, R2, 0x1, R0 ;  /* 0x0000000102007824 */ /* 0x000fe200078e0200 */
[----:B------:R-:W-:Y:S01]  /*2410*/  IADD3 R138, R248, 0x80, RZ ;  /* 0x00000080f88a7810 */ /* 0x000fe20007ffe0ff */
[----:B------:R-:W-:-:S03]  /*2420*/  IMAD R3, R2, 0x40, -R10 ;  /* 0x0000004002037824 */ /* 0x000fc600078e0a0a */
[----:B------:R-:W-:Y:S02]  /*2430*/  IMNMX R0, R7, R0, PT ;  /* 0x0000000007007217 */ /* 0x000fe40003800200 */
[----:B------:R-:W-:-:S03]  /*2440*/  IMNMX R3, RZ, R3, !PT ;  /* 0x00000003ff037217 */ /* 0x000fc60007800200 */
[----:B------:R-:W-:Y:S01]  /*2450*/  IMAD R0, R0, 0x40, -R10 ;  /* 0x0000004000007824 */ /* 0x000fe200078e0a0a */
[----:B------:R-:W-:-:S04]  /*2460*/  SHF.R.U32.HI R121, RZ, 0x6, R3 ;  /* 0x00000006ff797819 */ /* 0x000fc80000011603 */
[----:B------:R-:W-:-:S04]  /*2470*/  IMNMX R0, R0, R78, PT ;  /* 0x0000004e00007217 */ /* 0x000fc80003800200 */
[----:B------:R-:W-:-:S13]  /*2480*/  ISETP.GT.AND P0, PT, R0, R3, PT ;  /* 0x000000030000720c */ /* 0x000fda0003f04270 */
[----:B------:R-:W-:Y:S01]  /*2490*/  @P0 IADD3 R2, R0, 0x3f, RZ ;  /* 0x0000003f00020810 */ /* 0x000fe20007ffe0ff */
[----:B------:R-:W-:-:S03]  /*24a0*/  IMAD.MOV.U32 R0, RZ, RZ, R121 ;  /* 0x000000ffff007224 */ /* 0x000fc600078e0079 */
[----:B------:R-:W-:-:S04]  /*24b0*/  @P0 SHF.R.S32.HI R3, RZ, 0x1f, R2 ;  /* 0x0000001fff030819 */ /* 0x000fc80000011402 */
[----:B------:R-:W-:Y:S02]  /*24c0*/  @P0 LEA.HI R2, R3, R2, RZ, 0x6 ;  /* 0x0000000203020211 */ /* 0x000fe400078f30ff */
[----:B--2---:R-:W-:Y:S02]  /*24d0*/  SHF.R.S32.HI R3, RZ, 0x1f, R4 ;  /* 0x0000001fff037819 */ /* 0x004fe40000011404 */
[----:B------:R-:W-:Y:S02]  /*24e0*/  @P0 SHF.R.S32.HI R0, RZ, 0x6, R2 ;  /* 0x00000006ff000819 */ /* 0x000fe40000011402 */
[----:B------:R-:W-:Y:S02]  /*24f0*/  LEA.HI R2, R3, R4, RZ, 0x5 ;  /* 0x0000000403027211 */ /* 0x000fe400078f28ff */
[----:B------:R-:W-:Y:S02]  /*2500*/  ISETP.GT.AND P0, PT, R0, R121, PT ;  /* 0x000000790000720c */ /* 0x000fe40003f04270 */
[----:B------:R-:W-:-:S05]  /*2510*/  SHF.R.S32.HI R2, RZ, 0x5, R2 ;  /* 0x00000005ff027819 */ /* 0x000fca0000011402 */
[----:B------:R-:W-:-:S06]  /*2520*/  IMAD.SHL.U32 R139, R2, 0x200, RZ ;  /* 0x00000200028b7824 */ /* 0x000fcc00078e00ff */
[----:B------:R-:W-:Y:S05]  /*2530*/  @!P0 BRA `(.L_x_599) ;  /* 0x00004f1000008947 */ /* 0x000fea0003800000 */
[----:B------:R-:W-:Y:S02]  /*2540*/  ISETP.NE.U32.AND P0, PT, RZ, c[0x0][0x340], PT ;  /* 0x0000d000ff007a0c */ /* 0x000fe40003f05070 */
[----:B-1----:R-:W-:Y:S02]  /*2550*/  SHF.R.S32.HI R5, RZ, 0x1f, R4 ;  /* 0x0000001fff057819 */ /* 0x002fe40000011404 */
[----:B------:R-:W-:Y:S02]  /*2560*/  ISETP.NE.AND.EX P2, PT, RZ, c[0x0][0x344], PT, P0 ;  /* 0x0000d100ff007a0c */ /* 0x000fe40003f45300 */
[----:B------:R-:W-:-:S04]  /*2570*/  LEA.HI R5, R5, R4, RZ, 0x3 ;  /* 0x0000000405057211 */ /* 0x000fc800078f18ff */
[----:B------:R-:W-:-:S07]  /*2580*/  SHF.R.S32.HI R5, RZ, 0x3, R5 ;  /* 0x00000003ff057819 */ /* 0x000fce0000011405 */
[----:B------:R-:W-:-:S05]  /*2590*/  @P2 IMAD.WIDE R2, R247, R14, c[0x0][0x340] ;  /* 0x0000d000f7022625 */ /* 0x000fca00078e020e */
[----:B------:R1:W2:Y:S01]  /*25a0*/  @P2 LDG.E R7, [R2.64] ;  /* 0x0000000602072981 */ /* 0x0002a2000c1e1900 */
[----:B------:R-:W-:Y:S01]  /*25b0*/  IADD3 R120, P0, R5, R13, RZ ;  /* 0x0000000d05787210 */ /* 0x000fe20007f1e0ff */
[----:B------:R-:W-:Y:S01]  /*25c0*/  IMAD.MOV.U32 R8, RZ, RZ, c[0x0][0x238] ;  /* 0x00008e00ff087624 */ /* 0x000fe200078e00ff */
[----:B------:R-:W-:Y:S01]  /*25d0*/  SHF.R.S32.HI R249, RZ, 0x1f, R248 ;  /* 0x0000001ffff97819 */ /* 0x000fe200000114f8 */
[----:B------:R-:W-:Y:S01]  /*25e0*/  IMAD.MOV.U32 R149, RZ, RZ, 0x6 ;  /* 0x00000006ff957424 */ /* 0x000fe200078e00ff */
[----:B------:R-:W-:Y:S01]  /*25f0*/  SHF.R.S32.HI R6, RZ, 0x1f, R247 ;  /* 0x0000001fff067819 */ /* 0x000fe200000114f7 */
[----:B------:R-:W-:Y:S01]  /*2600*/  IMAD.SHL.U32 R158, R8, 0x40, RZ ;  /* 0x00000040089e7824 */ /* 0x000fe200078e00ff */
[----:B------:R-:W-:Y:S01]  /*2610*/  IADD3 R60, R0, -0x1, RZ ;  /* 0xffffffff003c7810 */ /* 0x000fe20007ffe0ff */
[----:B------:R-:W-:Y:S01]  /*2620*/  IMAD.SHL.U32 R159, R8, 0x20, RZ ;  /* 0x00000020089f7824 */ /* 0x000fe200078e00ff */
[----:B------:R-:W-:Y:S01]  /*2630*/  SEL R10, R6, RZ, !P3 ;  /* 0x000000ff060a7207 */ /* 0x000fe20005800000 */
[----:B------:R-:W-:Y:S01]  /*2640*/  IMAD.WIDE.U32 R160, R241, c[0x0][0x1e0], RZ ;  /* 0x00007800f1a07a25 */ /* 0x000fe200078e00ff */
[----:B------:R-:W-:-:S02]  /*2650*/  IADD3 R102, -R5, R78, RZ ;  /* 0x0000004e05667210 */ /* 0x000fc40007ffe1ff */
[----:B------:R-:W-:Y:S01]  /*2660*/  SEL R12, R247, RZ, !P3 ;  /* 0x000000fff70c7207 */ /* 0x000fe20005800000 */
[----:B------:R-:W-:Y:S01]  /*2670*/  IMAD.MOV.U32 R162, RZ, RZ, c[0x0][0x27c] ;  /* 0x00009f00ffa27624 */ /* 0x000fe200078e00ff */
[----:B------:R-:W-:Y:S01]  /*2680*/  SHF.L.U64.HI R154, R8, R149, c[0x0][0x23c] ;  /* 0x00008f00089a7619 */ /* 0x000fe20000010295 */
[----:B------:R-:W-:Y:S01]  /*2690*/  IMAD R0, R60, -0x40, R102 ;  /* 0xffffffc03c007824 */ /* 0x000fe200078e0266 */
[----:B------:R-:W-:Y:S02]  /*26a0*/  MOV R153, 0x5 ;  /* 0x0000000500997802 */ /* 0x000fe40000000f00 */
[----:B------:R-:W-:Y:S02]  /*26b0*/  ISETP.GE.AND P5, PT, R248, c[0x0][0x1d4], PT ;  /* 0x00007500f8007a0c */ /* 0x000fe40003fa6270 */
[----:B------:R-:W-:Y:S02]  /*26c0*/  ISETP.GE.AND P1, PT, R0, 0x1, PT ;  /* 0x000000010000780c */ /* 0x000fe40003f26270 */
[----:B------:R-:W-:-:S02]  /*26d0*/  SHF.L.U64.HI R153, R8, R153, c[0x0][0x23c] ;  /* 0x00008f0008997619 */ /* 0x000fc40000010299 */
[----:B-1----:R-:W-:Y:S02]  /*26e0*/  SHF.R.S32.HI R2, RZ, 0x1f, R5 ;  /* 0x0000001fff027819 */ /* 0x002fe40000011405 */
[----:B------:R-:W-:Y:S02]  /*26f0*/  ISETP.GE.AND P4, PT, R135, c[0x0][0x1d4], PT ;  /* 0x0000750087007a0c */ /* 0x000fe40003f86270 */
[----:B------:R-:W-:Y:S01]  /*2700*/  LEA.HI.X.SX32 R123, R13, R2, 0x1, P0 ;  /* 0x000000020d7b7211 */ /* 0x000fe200000f0eff */
[----:B------:R-:W-:Y:S01]  /*2710*/  IMAD.WIDE.U32 R2, R120, c[0x0][0x238], R248 ;  /* 0x00008e0078027a25 */ /* 0x000fe200078e00f8 */
[----:B------:R-:W-:Y:S02]  /*2720*/  ISETP.GT.AND P0, PT, R0, 0x20, PT ;  /* 0x000000200000780c */ /* 0x000fe40003f04270 */
[----:B------:R-:W-:Y:S01]  /*2730*/  SHF.R.S32.HI R129, RZ, 0x1f, R128 ;  /* 0x0000001fff817819 */ /* 0x000fe20000011480 */
[----:B------:R-:W-:Y:S01]  /*2740*/  IMAD R4, R123, c[0x0][0x238], RZ ;  /* 0x00008e007b047a24 */ /* 0x000fe200078e02ff */
[----:B------:R-:W-:-:S02]  /*2750*/  SHF.R.S32.HI R141, RZ, 0x1f, R140 ;  /* 0x0000001fff8d7819 */ /* 0x000fc4000001148c */
[----:B-----5:R-:W-:Y:S01]  /*2760*/  SHF.R.S32.HI R25, RZ, 0x1f, R134 ;  /* 0x0000001fff197819 */ /* 0x020fe20000011486 */
[----:B------:R-:W-:-:S04]  /*2770*/  IMAD R4, R120, c[0x0][0x23c], R4 ;  /* 0x00008f0078047a24 */ /* 0x000fc800078e0204 */
[----:B------:R-:W-:Y:S02]  /*2780*/  IMAD.IADD R3, R3, 0x1, R4 ;  /* 0x0000000103037824 */ /* 0x000fe400078e0204 */
[----:B------:R-:W-:Y:S02]  /*2790*/  IMAD R4, R10, c[0x0][0x248], RZ ;  /* 0x000092000a047a24 */ /* 0x000fe400078e02ff */
[----:B------:R-:W-:-:S04]  /*27a0*/  IMAD.WIDE.U32 R2, R20, c[0x0][0x240], R2 ;  /* 0x0000900014027a25 */ /* 0x000fc800078e0002 */
[----:B------:R-:W-:Y:S02]  /*27b0*/  IMAD R3, R20, c[0x0][0x244], R3 ;  /* 0x0000910014037a24 */ /* 0x000fe400078e0203 */
[C---:B------:R-:W-:Y:S02]  /*27c0*/  IMAD R4, R12.reuse, c[0x0][0x24c], R4 ;  /* 0x000093000c047a24 */ /* 0x040fe400078e0204 */
[----:B------:R-:W-:Y:S01]  /*27d0*/  IMAD.WIDE.U32 R96, R12, c[0x0][0x248], R2 ;  /* 0x000092000c607a25 */ /* 0x000fe200078e0002 */
[----:B------:R-:W-:-:S03]  /*27e0*/  SHF.R.S32.HI R3, RZ, 0x1f, R60 ;  /* 0x0000001fff037819 */ /* 0x000fc6000001143c */
[----:B------:R-:W-:Y:S02]  /*27f0*/  IMAD R2, R154, R60, RZ ;  /* 0x0000003c9a027224 */ /* 0x000fe400078e02ff */
[----:B------:R-:W-:Y:S02]  /*2800*/  IMAD.IADD R87, R97, 0x1, R4 ;  /* 0x0000000161577824 */ /* 0x000fe400078e0204 */
[----:B------:R-:W-:Y:S02]  /*2810*/  IMAD.MOV.U32 R86, RZ, RZ, R96 ;  /* 0x000000ffff567224 */ /* 0x000fe400078e0060 */
[-C--:B------:R-:W-:Y:S02]  /*2820*/  IMAD R0, R3, R158.reuse, R2 ;  /* 0x0000009e03007224 */ /* 0x080fe400078e0202 */
[----:B------:R-:W-:-:S05]  /*2830*/  IMAD.WIDE.U32 R4, R60, R158, R86 ;  /* 0x0000009e3c047225 */ /* 0x000fca00078e0056 */
[----:B------:R-:W-:Y:S02]  /*2840*/  IADD3 R0, R5, R0, RZ ;  /* 0x0000000005007210 */ /* 0x000fe40007ffe0ff */
[----:B--2---:R-:W-:Y:S01]  /*2850*/  @P2 SHF.R.S32.HI R3, RZ, 0x1f, R7 ;  /* 0x0000001fff032819 */ /* 0x004fe20000011407 */
[----:B------:R-:W-:Y:S01]  /*2860*/  @!P2 IMAD.MOV.U32 R3, RZ, RZ, R6 ;  /* 0x000000ffff03a224 */ /* 0x000fe200078e0006 */
[----:B------:R-:W-:Y:S01]  /*2870*/  @P2 MOV R2, R7 ;  /* 0x0000000700022202 */ /* 0x000fe20000000f00 */
[----:B------:R-:W-:Y:S01]  /*2880*/  @!P2 IMAD.MOV.U32 R2, RZ, RZ, R247 ;  /* 0x000000ffff02a224 */ /* 0x000fe200078e00f7 */
[C---:B------:R-:W-:Y:S02]  /*2890*/  @P1 LEA R6, P3, R4.reuse, c[0x0][0x220], 0x1 ;  /* 0x0000880004061a11 */ /* 0x040fe400078608ff */
[----:B------:R-:W-:Y:S02]  /*28a0*/  @P0 IADD3 R5, P2, R159, R4, RZ ;  /* 0x000000049f050210 */ /* 0x000fe40007f5e0ff */
[----:B------:R-:W-:-:S02]  /*28b0*/  @P1 LEA.HI.X R7, R4, c[0x0][0x224], R0, 0x1, P3 ;  /* 0x0000890004071a11 */ /* 0x000fc400018f0c00 */
[----:B------:R-:W-:Y:S01]  /*28c0*/  ISETP.GE.AND P3, PT, R138, c[0x0][0x1d4], PT ;  /* 0x000075008a007a0c */ /* 0x000fe20003f66270 */
[----:B------:R-:W-:Y:S01]  /*28d0*/  @P0 IMAD.X R0, R0, 0x1, R153, P2 ;  /* 0x0000000100000824 */ /* 0x000fe200010e0699 */
[----:B------:R-:W-:Y:S01]  /*28e0*/  @P0 LEA R4, P2, R5, c[0x0][0x220], 0x1 ;  /* 0x0000880005040a11 */ /* 0x000fe200078408ff */
[----:B------:R-:W-:Y:S01]  /*28f0*/  @!PT LDS RZ, [RZ] ;  /* 0x00000000fffff984 */ /* 0x000fe20000000800 */
[----:B------:R-:W-:Y:S01]  /*2900*/  @!PT LDS RZ, [RZ] ;  /* 0x00000000fffff984 */ /* 0x000fe20000000800 */
[----:B------:R-:W-:Y:S01]  /*2910*/  @!PT LDS RZ, [RZ] ;  /* 0x00000000fffff984 */ /* 0x000fe20000000800 */
[----:B------:R1:W-:Y:S01]  /*2920*/  @P1 LDGSTS.E.BYPASS.LTC128B.128 [R215+0x6100], [R6.64], !P5 ;  /* 0x0610000006d71fae */ /* 0x0003e2000e901d46 */
[----:B------:R-:W-:Y:S02]  /*2930*/  SEL R18, R3, RZ, !P6 ;  /* 0x000000ff03127207 */ /* 0x000fe40007000000 */
[----:B------:R-:W-:Y:S01]  /*2940*/  @P0 LEA.HI.X R5, R5, c[0x0][0x224], R0, 0x1, P2 ;  /* 0x0000890005050a11 */ /* 0x000fe200010f0c00 */
[----:B------:R-:W-:Y:S01]  /*2950*/  IMAD.IADD R0, R11, 0x1, R133 ;  /* 0x000000010b007824 */ /* 0x000fe200078e0285 */
[----:B------:R1:W-:Y:S01]  /*2960*/  @P1 LDGSTS.E.BYPASS.LTC128B.128 [R215+0x8100], [R6.64+0x80], !P4 ;  /* 0x0810008006d71fae */ /* 0x0003e2000e101d46 */
[----:B------:R-:W-:Y:S02]  /*2970*/  SEL R19, R2, RZ, !P6 ;  /* 0x000000ff02137207 */ /* 0x000fe40007000000 */
[----:B------:R-:W-:-:S02]  /*2980*/  ISETP.GE.AND P2, PT, R128, c[0x0][0x27c], PT ;  /* 0x00009f0080007a0c */ /* 0x000fc40003f46270 */
[----:B------:R-:W-:Y:S01]  /*2990*/  SHF.R.S32.HI R9, RZ, 0x1f, R0 ;  /* 0x0000001fff097819 */ /* 0x000fe20000011400 */
[----:B------:R1:W-:Y:S04]  /*29a0*/  @P1 LDGSTS.E.BYPASS.LTC128B.128 [R215+0xa100], [R6.64+0x100], !P3 ;  /* 0x0a10010006d71fae */ /* 0x0003e8000d901d46 */
[----:B------:R-:W-:Y:S01]  /*29b0*/  IMAD R8, R9, c[0x0][0x1e0], RZ ;  /* 0x0000780009087a24 */ /* 0x000fe200078e02ff */
[----:B------:R2:W-:Y:S03]  /*29c0*/  @P0 LDGSTS.E.BYPASS.LTC128B.128 [R215+0x7100], [R4.64], !P5 ;  /* 0x0710000004d70fae */ /* 0x0005e6000e901d46 */
[C---:B------:R-:W-:Y:S01]  /*29d0*/  IMAD R8, R0.reuse, c[0x0][0x1e4], R8 ;  /* 0x0000790000087a24 */ /* 0x040fe200078e0208 */
[----:B------:R2:W-:Y:S04]  /*29e0*/  @P0 LDGSTS.E.BYPASS.LTC128B.128 [R215+0x9100], [R4.64+0x80], !P4 ;  /* 0x0910008004d70fae */ /* 0x0005e8000e101d46 */
[----:B------:R2:W-:Y:S04]  /*29f0*/  @P0 LDGSTS.E.BYPASS.LTC128B.128 [R215+0xb100], [R4.64+0x100], !P3 ;  /* 0x0b10010004d70fae */ /* 0x0005e8000d901d46 */
[----:B------:R-:W0:Y:S01]  /*2a00*/  LDGDEPBAR ;  /* 0x00000000000079af */ /* 0x000e220000000000 */
[----:B------:R-:W-:Y:S01]  /*2a10*/  WARPSYNC 0xffffffff ;  /* 0xffffffff00007948 */ /* 0x000fe20003800000 */
[----:B-1----:R-:W-:-:S05]  /*2a20*/  IMAD.WIDE.U32 R6, R0, c[0x0][0x1e0], RZ ;  /* 0x0000780000067a25 */ /* 0x002fca00078e00ff */
[----:B------:R-:W-:-:S05]  /*2a30*/  IADD3 R7, R7, R8, RZ ;  /* 0x0000000807077210 */ /* 0x000fca0007ffe0ff */
[----:B------:R-:W-:Y:S01]  /*2a40*/  IMAD.WIDE.U32 R6, R20, c[0x0][0x1e8], R6 ;  /* 0x00007a0014067a25 */ /* 0x000fe200078e0006 */
[----:B--2---:R-:W-:-:S03]  /*2a50*/  SHF.R.S32.HI R5, RZ, 0x1f, R241 ;  /* 0x0000001fff057819 */ /* 0x004fc600000114f1 */
[----:B------:R-:W-:Y:S02]  /*2a60*/  IMAD R7, R20, c[0x0][0x1ec], R7 ;  /* 0x00007b0014077a24 */ /* 0x000fe400078e0207 */
[----:B------:R-:W-:Y:S02]  /*2a70*/  IMAD R4, R18, c[0x0][0x1f0], RZ ;  /* 0x00007c0012047a24 */ /* 0x000fe400078e02ff */
[----:B------:R-:W-:Y:S02]  /*2a80*/  IMAD R2, R5, c[0x0][0x1e0], RZ ;  /* 0x0000780005027a24 */ /* 0x000fe400078e02ff */
[----:B------:R-:W-:-:S04]  /*2a90*/  IMAD.WIDE.U32 R74, R19, c[0x0][0x1f0], R6 ;  /* 0x00007c00134a7a25 */ /* 0x000fc800078e0006 */
[----:B------:R-:W-:Y:S02]  /*2aa0*/  IMAD R3, R241, c[0x0][0x1e4], R2 ;  /* 0x00007900f1037a24 */ /* 0x000fe400078e0202 */
[----:B------:R-:W-:Y:S02]  /*2ab0*/  IMAD R2, R19, c[0x0][0x1f4], R4 ;  /* 0x00007d0013027a24 */ /* 0x000fe400078e0204 */
[----:B------:R-:W-:Y:S01]  /*2ac0*/  IMAD.SHL.U32 R4, R162, 0x2, RZ ;  /* 0x00000002a2047824 */ /* 0x000fe200078e00ff */
[----:B------:R-:W-:Y:S01]  /*2ad0*/  IADD3 R122, R161, R3, RZ ;  /* 0x00000003a17a7210 */ /* 0x000fe20007ffe0ff */
[----:B------:R-:W-:Y:S02]  /*2ae0*/  IMAD.IADD R76, R75, 0x1, R2 ;  /* 0x000000014b4c7824 */ /* 0x000fe400078e0202 */
[----:B------:R-:W2:Y:S01]  /*2af0*/  LDL R29, [R1+0x10] ;  /* 0x00001000011d7983 */ /* 0x000ea20000100800 */
[----:B------:R-:W-:Y:S01]  /*2b00*/  IADD3 R127, P1, P0, R74, R160, R128 ;  /* 0x000000a04a7f7210 */ /* 0x000fe2000783e080 */
[----:B------:R-:W-:Y:S01]  /*2b10*/  IMAD.WIDE.U32 R2, R20, c[0x0][0x260], R248 ;  /* 0x0000980014027a25 */ /* 0x000fe200078e00f8 */
[----:B------:R-:W-:Y:S01]  /*2b20*/  IADD3 R17, -R4, c[0x0][0x1d4], RZ ;  /* 0x0000750004117a10 */ /* 0x000fe20007ffe1ff */
[----:B------:R-:W3:Y:S01]  /*2b30*/  LDL R28, [R1+0x14] ;  /* 0x00001400011c7983 */ /* 0x000ee20000100800 */
[----:B------:R-:W-:Y:S01]  /*2b40*/  IADD3.X R126, R76, R122, R129, P1, P0 ;  /* 0x0000007a4c7e7210 */ /* 0x000fe20000fe0481 */
[----:B------:R-:W-:Y:S01]  /*2b50*/  IMAD R3, R20, c[0x0][0x264], R3 ;  /* 0x0000990014037a24 */ /* 0x000fe200078e0203 */
[----:B------:R-:W-:Y:S01]  /*2b60*/  IADD3 R125, P0, R241, R0, RZ ;  /* 0x00000000f17d7210 */ /* 0x000fe20007f1e0ff */
[----:B------:R-:W-:Y:S01]  /*2b70*/  IMAD R0, R10, c[0x0][0x268], RZ ;  /* 0x00009a000a007a24 */ /* 0x000fe200078e02ff */
[----:B------:R-:W-:Y:S01]  /*2b80*/  ISETP.GE.AND P1, PT, R131, c[0x0][0x27c], PT ;  /* 0x00009f0083007a0c */ /* 0x000fe20003f26270 */
[----:B------:R-:W-:Y:S01]  /*2b90*/  IMAD.WIDE.U32 R80, R12, c[0x0][0x268], R2 ;  /* 0x00009a000c507a25 */ /* 0x000fe200078e0002 */
[----:B------:R-:W-:-:S02]  /*2ba0*/  SEL R16, R4, R17, !P2 ;  /* 0x0000001104107207 */ /* 0x000fc40005000000 */
[-C--:B------:R-:W-:Y:S01]  /*2bb0*/  SEL R14, R4, R17.reuse, !P1 ;  /* 0x00000011040e7207 */ /* 0x080fe20004800000 */
[----:B------:R-:W-:Y:S01]  /*2bc0*/  IMAD.X R124, R9, 0x1, R5, P0 ;  /* 0x00000001097c7824 */ /* 0x000fe200000e0605 */
[----:B------:R-:W-:Y:S01]  /*2bd0*/  ISETP.GE.AND P0, PT, R130, c[0x0][0x27c], PT ;  /* 0x00009f0082007a0c */ /* 0x000fe20003f06270 */
[----:B------:R-:W-:Y:S01]  /*2be0*/  IMAD R27, R12, c[0x0][0x26c], R0 ;  /* 0x00009b000c1b7a24 */ /* 0x000fe200078e0200 */
[----:B------:R-:W-:Y:S01]  /*2bf0*/  SEL R15, RZ, c[0x0][0x27c], !P2 ;  /* 0x00009f00ff0f7a07 */ /* 0x000fe20005000000 */
[----:B------:R-:W-:Y:S01]  /*2c00*/  IMAD R0, R5, c[0x0][0x280], RZ ;  /* 0x0000a00005007a24 */ /* 0x000fe200078e02ff */
[----:B------:R-:W-:Y:S01]  /*2c10*/  SEL R17, R4, R17, !P0 ;  /* 0x0000001104117207 */ /* 0x000fe20004000000 */
[----:B------:R-:W-:Y:S01]  /*2c20*/  IMAD.WIDE.U32 R2, R20, c[0x0][0x210], R128 ;  /* 0x0000840014027a25 */ /* 0x000fe200078e0080 */
[----:B------:R-:W-:-:S03]  /*2c30*/  SEL R24, RZ, c[0x0][0x27c], !P1 ;  /* 0x00009f00ff187a07 */ /* 0x000fc60004800000 */
[----:B------:R-:W-:Y:S02]  /*2c40*/  IMAD R8, R5, c[0x0][0x290], RZ ;  /* 0x0000a40005087a24 */ /* 0x000fe400078e02ff */
[C-C-:B------:R-:W-:Y:S01]  /*2c50*/  IMAD.WIDE.U32 R6, R241.reuse, c[0x0][0x290], R140.reuse ;  /* 0x0000a400f1067a25 */ /* 0x140fe200078e008c */
[----:B------:R-:W-:Y:S01]  /*2c60*/  ULDC.U8 UR4, c[0x0][0x298] ;  /* 0x0000a60000047ab9 */ /* 0x000fe20000000000 */
[----:B------:R-:W-:Y:S02]  /*2c70*/  ISETP.GE.AND P1, PT, R162, 0x1, PT ;  /* 0x00000001a200780c */ /* 0x000fe40003f26270 */
[----:B------:R-:W-:-:S04]  /*2c80*/  IMAD.WIDE.U32 R4, R241, c[0x0][0x280], R140 ;  /* 0x0000a000f1047a25 */ /* 0x000fc800078e008c */
[C---:B------:R-:W-:Y:S02]  /*2c90*/  IMAD R0, R241.reuse, c[0x0][0x284], R0 ;  /* 0x0000a100f1007a24 */ /* 0x040fe400078e0200 */
[----:B------:R-:W-:-:S04]  /*2ca0*/  IMAD.WIDE.U32 R12, R241, c[0x0][0x280], R128 ;  /* 0x0000a000f10c7a25 */ /* 0x000fc800078e0080 */
[----:B------:R-:W-:Y:S02]  /*2cb0*/  IMAD R11, R20, c[0x0][0x214], R3 ;  /* 0x00008500140b7a24 */ /* 0x000fe400078e0203 */
[----:B------:R-:W-:Y:S02]  /*2cc0*/  IMAD.MOV.U32 R10, RZ, RZ, R2 ;  /* 0x000000ffff0a7224 */ /* 0x000fe400078e0002 */
[C---:B------:R-:W-:Y:S02]  /*2cd0*/  IMAD R8, R241.reuse, c[0x0][0x294], R8 ;  /* 0x0000a500f1087a24 */ /* 0x040fe400078e0208 */
[----:B------:R-:W-:-:S04]  /*2ce0*/  IMAD.WIDE.U32 R2, R241, c[0x0][0x290], R128 ;  /* 0x0000a400f1027a25 */ /* 0x000fc800078e0080 */
[----:B------:R-:W-:Y:S02]  /*2cf0*/  IMAD.IADD R9, R5, 0x1, R0 ;  /* 0x0000000105097824 */ /* 0x000fe400078e0200 */
[----:B------:R-:W-:Y:S02]  /*2d00*/  IMAD.IADD R5, R0, 0x1, R13 ;  /* 0x0000000100057824 */ /* 0x000fe400078e020d */
[----:B------:R-:W-:Y:S02]  /*2d10*/  IMAD.IADD R0, R128, 0x1, R15 ;  /* 0x0000000180007824 */ /* 0x000fe400078e020f */
[----:B------:R-:W-:Y:S02]  /*2d20*/  IMAD.IADD R7, R7, 0x1, R8 ;  /* 0x0000000107077824 */ /* 0x000fe400078e0208 */
[----:B------:R-:W-:Y:S02]  /*2d30*/  IMAD.IADD R3, R8, 0x1, R3 ;  /* 0x0000000108037824 */ /* 0x000fe400078e0203 */
[----:B------:R-:W-:-:S02]  /*2d40*/  IMAD.MOV.U32 R8, RZ, RZ, R4 ;  /* 0x000000ffff087224 */ /* 0x000fc400078e0004 */
[----:B------:R-:W-:Y:S01]  /*2d50*/  IMAD.MOV.U32 R4, RZ, RZ, R12 ;  /* 0x000000ffff047224 */ /* 0x000fe200078e000c */
[----:B------:R-:W-:Y:S02]  /*2d60*/  SHF.R.S32.HI R12, RZ, 0x1f, R0 ;  /* 0x0000001fff0c7819 */ /* 0x000fe40000011400 */
[----:B------:R-:W-:Y:S02]  /*2d70*/  SHF.R.S32.HI R13, RZ, 0x1f, R14 ;  /* 0x0000001fff0d7819 */ /* 0x000fe4000001140e */
[CC--:B------:R-:W-:Y:S02]  /*2d80*/  LEA.HI R15, R12.reuse, R0.reuse, RZ, 0x3 ;  /* 0x000000000c0f7211 */ /* 0x0c0fe400078f18ff */
[----:B------:R-:W-:Y:S01]  /*2d90*/  LEA.HI R21, R12, R0, RZ, 0x6 ;  /* 0x000000000c157211 */ /* 0x000fe200078f30ff */
[----:B------:R-:W-:Y:S02]  /*2da0*/  IMAD R12, R18, c[0x0][0x218], RZ ;  /* 0x00008600120c7a24 */ /* 0x000fe400078e02ff */
[----:B------:R-:W-:Y:S01]  /*2db0*/  IMAD.IADD R0, R131, 0x1, R24 ;  /* 0x0000000183007824 */ /* 0x000fe200078e0218 */
[----:B------:R-:W-:-:S02]  /*2dc0*/  SHF.R.S32.HI R20, RZ, 0x1f, R16 ;  /* 0x0000001fff147819 */ /* 0x000fc40000011410 */
[----:B------:R-:W-:Y:S01]  /*2dd0*/  LEA.HI R22, R13, R14, RZ, 0x4 ;  /* 0x0000000e0d167211 */ /* 0x000fe200078f20ff */
[----:B------:R-:W-:Y:S01]  /*2de0*/  IMAD R26, R19, c[0x0][0x21c], R12 ;  /* 0x00008700131a7a24 */ /* 0x000fe200078e020c */
[----:B------:R-:W-:Y:S02]  /*2df0*/  SHF.R.S32.HI R13, RZ, 0x1f, R17 ;  /* 0x0000001fff0d7819 */ /* 0x000fe40000011411 */
[----:B------:R-:W-:Y:S02]  /*2e00*/  SEL R14, RZ, c[0x0][0x27c], !P0 ;  /* 0x00009f00ff0e7a07 */ /* 0x000fe40004000000 */
[----:B------:R-:W-:Y:S02]  /*2e10*/  SHF.R.S32.HI R12, RZ, 0x1f, R0 ;  /* 0x0000001fff0c7819 */ /* 0x000fe40000011400 */
[----:B------:R-:W-:Y:S02]  /*2e20*/  LEA.HI R23, R20, R16, RZ, 0x4 ;  /* 0x0000001014177211 */ /* 0x000fe400078f20ff */
[----:B------:R-:W-:Y:S01]  /*2e30*/  LEA.HI R20, R13, R17, RZ, 0x4 ;  /* 0x000000110d147211 */ /* 0x000fe200078f20ff */
[----:B------:R-:W-:Y:S01]  /*2e40*/  IMAD.IADD R13, R130, 0x1, R14 ;  /* 0x00000001820d7824 */ /* 0x000fe200078e020e */
[CC--:B------:R-:W-:Y:S01]  /*2e50*/  LEA.HI R14, R12.reuse, R0.reuse, RZ, 0x3 ;  /* 0x000000000c0e7211 */ /* 0x0c0fe200078f18ff */
[----:B------:R-:W-:Y:S01]  /*2e60*/  IMAD.WIDE.U32 R98, R19, c[0x0][0x218], R10 ;  /* 0x0000860013627a25 */ /* 0x000fe200078e000a */
[----:B------:R-:W-:-:S03]  /*2e70*/  LEA.HI R0, R12, R0, RZ, 0x6 ;  /* 0x000000000c007211 */ /* 0x000fc600078f30ff */
[----:B------:R-:W-:Y:S01]  /*2e80*/  IMAD.SHL.U32 R11, R21, 0x40, RZ ;  /* 0x00000040150b7824 */ /* 0x000fe200078e00ff */
[----:B------:R-:W-:Y:S01]  /*2e90*/  SHF.R.S32.HI R10, RZ, 0x1f, R13 ;  /* 0x0000001fff0a7819 */ /* 0x000fe2000001140d */
[----:B------:R-:W-:-:S03]  /*2ea0*/  IMAD.SHL.U32 R0, R0, 0x40, RZ ;  /* 0x0000004000007824 */ /* 0x000fc600078e00ff */
[----:B------:R-:W-:Y:S02]  /*2eb0*/  LOP3.LUT R17, R11, 0x7ffff000, RZ, 0xc0, !PT ;  /* 0x7ffff0000b117812 */ /* 0x000fe400078ec0ff */
[CC--:B------:R-:W-:Y:S02]  /*2ec0*/  LEA.HI R12, R10.reuse, R13.reuse, RZ, 0x3 ;  /* 0x0000000d0a0c7211 */ /* 0x0c0fe400078f18ff */
[----:B------:R-:W-:Y:S02]  /*2ed0*/  LEA.HI R18, R10, R13, RZ, 0x6 ;  /* 0x0000000d0a127211 */ /* 0x000fe400078f30ff */
[----:B------:R-:W-:Y:S02]  /*2ee0*/  LOP3.LUT R10, R0, 0x7ffff000, RZ, 0xc0, !PT ;  /* 0x7ffff000000a7812 */ /* 0x000fe400078ec0ff */
[----:B------:R-:W-:Y:S01]  /*2ef0*/  SHF.R.S32.HI R13, RZ, 0x4, R22 ;  /* 0x00000004ff0d7819 */ /* 0x000fe20000011416 */
[----:B------:R-:W-:Y:S02]  /*2f00*/  IMAD.MOV.U32 R155, RZ, RZ, c[0x0][0x1e0] ;  /* 0x00007800ff9b7624 */ /* 0x000fe400078e00ff */
[----:B------:R-:W-:-:S02]  /*2f10*/  IMAD.MOV.U32 R156, RZ, RZ, c[0x0][0x280] ;  /* 0x0000a000ff9c7624 */ /* 0x000fc400078e00ff */
[----:B------:R-:W-:Y:S01]  /*2f20*/  IMAD.MOV.U32 R157, RZ, RZ, c[0x0][0x290] ;  /* 0x0000a400ff9d7624 */ /* 0x000fe200078e00ff */
[----:B------:R-:W-:Y:S01]  /*2f30*/  LOP3.LUT R101, R15, 0xfffffff8, RZ, 0xc0, !PT ;  /* 0xfffffff80f657812 */ /* 0x000fe200078ec0ff */
[----:B------:R-:W-:Y:S01]  /*2f40*/  IMAD.WIDE.U32 R94, R134, c[0x0][0x280], R8 ;  /* 0x0000a000865e7a25 */ /* 0x000fe200078e0008 */
[----:B------:R-:W-:Y:S02]  /*2f50*/  LOP3.LUT R100, R14, 0xfffffff8, RZ, 0xc0, !PT ;  /* 0xfffffff80e647812 */ /* 0x000fe400078ec0ff */
[----:B------:R-:W-:Y:S01]  /*2f60*/  LOP3.LUT R85, R12, 0xfffffff8, RZ, 0xc0, !PT ;  /* 0xfffffff80c557812 */ /* 0x000fe200078ec0ff */
[----:B------:R-:W-:Y:S01]  /*2f70*/  IMAD.WIDE.U32 R92, R134, c[0x0][0x290], R6 ;  /* 0x0000a400865c7a25 */ /* 0x000fe200078e0006 */
[----:B------:R-:W-:-:S03]  /*2f80*/  SHF.L.U64.HI R137, R155, R149, c[0x0][0x1e4] ;  /* 0x000079009b897619 */ /* 0x000fc60000010295 */
[----:B------:R-:W-:Y:S01]  /*2f90*/  IMAD.WIDE.U32 R90, R134, c[0x0][0x280], R4 ;  /* 0x0000a000865a7a25 */ /* 0x000fe200078e0004 */
[----:B------:R-:W-:-:S03]  /*2fa0*/  SHF.L.U64.HI R148, R156, R149, c[0x0][0x284] ;  /* 0x0000a1009c947619 */ /* 0x000fc60000010295 */
[----:B------:R-:W-:Y:S01]  /*2fb0*/  IMAD.WIDE.U32 R88, R134, c[0x0][0x290], R2 ;  /* 0x0000a40086587a25 */ /* 0x000fe200078e0002 */
[----:B------:R-:W-:Y:S02]  /*2fc0*/  SHF.L.U64.HI R149, R157, R149, c[0x0][0x294] ;  /* 0x0000a5009d957619 */ /* 0x000fe40000010295 */
[----:B------:R-:W-:Y:S01]  /*2fd0*/  ISETP.NE.AND P6, PT, RZ, UR4, PT ;  /* 0x00000004ff007c0c */ /* 0x000fe2000bfc5270 */
[----:B------:R-:W-:Y:S01]  /*2fe0*/  IMAD.SHL.U32 R155, R155, 0x40, RZ ;  /* 0x000000409b9b7824 */ /* 0x000fe200078e00ff */
[----:B------:R-:W-:Y:S01]  /*2ff0*/  SHF.R.S32.HI R113, RZ, 0x1f, R101 ;  /* 0x0000001fff717819 */ /* 0x000fe20000011465 */
[----:B------:R-:W-:Y:S01]  /*3000*/  IMAD.SHL.U32 R156, R156, 0x40, RZ ;  /* 0x000000409c9c7824 */ /* 0x000fe200078e00ff */
[----:B------:R-:W-:Y:S01]  /*3010*/  SHF.R.S32.HI R112, RZ, 0x1f, R100 ;  /* 0x0000001fff707819 */ /* 0x000fe20000011464 */
[----:B------:R-:W-:Y:S01]  /*3020*/  IMAD.SHL.U32 R157, R157, 0x40, RZ ;  /* 0x000000409d9d7824 */ /* 0x000fe200078e00ff */
[----:B------:R-:W-:Y:S01]  /*3030*/  SHF.R.S32.HI R111, RZ, 0x1f, R85 ;  /* 0x0000001fff6f7819 */ /* 0x000fe20000011455 */
[----:B------:R-:W-:-:S02]  /*3040*/  IMAD.IADD R84, R81, 0x1, R27 ;  /* 0x0000000151547824 */ /* 0x000fc400078e021b */
[----:B------:R-:W-:Y:S01]  /*3050*/  IMAD.IADD R119, R99, 0x1, R26 ;  /* 0x0000000163777824 */ /* 0x000fe200078e021a */
[C---:B--2---:R-:W-:Y:S02]  /*3060*/  LOP3.LUT R11, R29.reuse, 0x38, R14, 0xf8, !PT ;  /* 0x000000381d0b7812 */ /* 0x044fe400078ef80e */
[----:B------:R-:W-:Y:S02]  /*3070*/  LOP3.LUT R16, R29, 0x38, R15, 0xf8, !PT ;  /* 0x000000381d107812 */ /* 0x000fe400078ef80f */
[-C--:B---3--:R-:W-:Y:S02]  /*3080*/  LOP3.LUT R0, R11, R28.reuse, RZ, 0x3c, !PT ;  /* 0x0000001c0b007212 */ /* 0x088fe400078e3cff */
[----:B------:R-:W-:Y:S02]  /*3090*/  LOP3.LUT R16, R16, R28, RZ, 0x3c, !PT ;  /* 0x0000001c10107212 */ /* 0x000fe400078e3cff */
[----:B------:R-:W-:Y:S02]  /*30a0*/  SHF.R.S32.HI R11, RZ, 0x4, R23 ;  /* 0x00000004ff0b7819 */ /* 0x000fe40000011417 */
[----:B------:R-:W-:-:S02]  /*30b0*/  IADD3 R22, R0, R10, R139 ;  /* 0x0000000a00167210 */ /* 0x000fc40007ffe08b */
[----:B------:R-:W-:Y:S02]  /*30c0*/  SHF.R.S32.HI R0, RZ, 0x4, R20 ;  /* 0x00000004ff007819 */ /* 0x000fe40000011414 */
[----:B------:R-:W-:Y:S01]  /*30d0*/  IADD3 R24, R16, R17, R139 ;  /* 0x0000001110187210 */ /* 0x000fe20007ffe08b */
[----:B------:R-:W-:Y:S01]  /*30e0*/  IMAD.SHL.U32 R16, R18, 0x40, RZ ;  /* 0x0000004012107824 */ /* 0x000fe200078e00ff */
[----:B------:R-:W-:Y:S02]  /*30f0*/  LEA.HI.SX32 R11, R15, R11, 0x1d ;  /* 0x0000000b0f0b7211 */ /* 0x000fe400078feaff */
[----:B------:R-:W-:Y:S02]  /*3100*/  LEA.HI.SX32 R10, R14, R13, 0x1d ;  /* 0x0000000d0e0a7211 */ /* 0x000fe400078feaff */
[----:B------:R-:W-:Y:S02]  /*3110*/  LEA.HI.SX32 R0, R12, R0, 0x1d ;  /* 0x000000000c007211 */ /* 0x000fe400078feaff */
[----:B------:R-:W-:Y:S01]  /*3120*/  SHF.R.S32.HI R13, RZ, 0x1f, R11 ;  /* 0x0000001fff0d7819 */ /* 0x000fe2000001140b */
[----:B------:R-:W-:Y:S01]  /*3130*/  IMAD.SHL.U32 R79, R10, 0x8, RZ ;  /* 0x000000080a4f7824 */ /* 0x000fe200078e00ff */
[----:B------:R-:W-:-:S02]  /*3140*/  SHF.R.S32.HI R17, RZ, 0x1f, R0 ;  /* 0x0000001fff117819 */ /* 0x000fc40000011400 */
[----:B------:R-:W-:Y:S01]  /*3150*/  LOP3.LUT R21, R16, 0x7ffff000, RZ, 0xc0, !PT ;  /* 0x7ffff00010157812 */ /* 0x000fe200078ec0ff */
[----:B------:R-:W-:Y:S01]  /*3160*/  IMAD.SHL.U32 R82, R11, 0x8, RZ ;  /* 0x000000080b527824 */ /* 0x000fe200078e00ff */
[----:B------:R-:W-:Y:S01]  /*3170*/  SHF.R.S32.HI R16, RZ, 0x1f, R10 ;  /* 0x0000001fff107819 */ /* 0x000fe2000001140a */
[----:B------:R-:W-:Y:S01]  /*3180*/  IMAD.SHL.U32 R83, R0, 0x8, RZ ;  /* 0x0000000800537824 */ /* 0x000fe200078e00ff */
[----:B------:R-:W-:Y:S02]  /*3190*/  LEA.HI R19, R13, R11, RZ, 0x3 ;  /* 0x0000000b0d137211 */ /* 0x000fe400078f18ff */
[----:B------:R-:W-:Y:S02]  /*31a0*/  LOP3.LUT R18, R29, 0x38, R12, 0xf8, !PT ;  /* 0x000000381d127812 */ /* 0x000fe400078ef80c */
[----:B------:R-:W-:Y:S02]  /*31b0*/  LEA.HI R11, R17, R0, RZ, 0x3 ;  /* 0x00000000110b7211 */ /* 0x000fe400078f18ff */
[----:B------:R-:W-:-:S02]  /*31c0*/  LOP3.LUT R0, R29, 0x38, R79, 0xf8, !PT ;  /* 0x000000381d007812 */ /* 0x000fc400078ef84f */
[----:B------:R-:W-:Y:S02]  /*31d0*/  LEA.HI R16, R16, R10, RZ, 0x3 ;  /* 0x0000000a10107211 */ /* 0x000fe400078f18ff */
[-C--:B------:R-:W-:Y:S01]  /*31e0*/  LOP3.LUT R20, R18, R28.reuse, RZ, 0x3c, !PT ;  /* 0x0000001c12147212 */ /* 0x080fe200078e3cff */
[----:B------:R-:W-:Y:S01]  /*31f0*/  IMAD.SHL.U32 R18, R19, 0x200, RZ ;  /* 0x0000020013127824 */ /* 0x000fe200078e00ff */
[C---:B------:R-:W-:Y:S02]  /*3200*/  LOP3.LUT R10, R29.reuse, 0x38, R82, 0xf8, !PT ;  /* 0x000000381d0a7812 */ /* 0x040fe400078ef852 */
[----:B------:R-:W-:Y:S02]  /*3210*/  LOP3.LUT R13, R29, 0x38, R83, 0xf8, !PT ;  /* 0x000000381d0d7812 */ /* 0x000fe400078ef853 */
[-C--:B------:R-:W-:Y:S01]  /*3220*/  LOP3.LUT R17, R0, R28.reuse, RZ, 0x3c, !PT ;  /* 0x0000001c00117212 */ /* 0x080fe200078e3cff */
[----:B------:R-:W-:Y:S01]  /*3230*/  IMAD.SHL.U32 R0, R11, 0x200, RZ ;  /* 0x000002000b007824 */ /* 0x000fe200078e00ff */
[-C--:B------:R-:W-:Y:S01]  /*3240*/  LOP3.LUT R19, R10, R28.reuse, RZ, 0x3c, !PT ;  /* 0x0000001c0a137212 */ /* 0x080fe200078e3cff */
[----:B------:R-:W-:Y:S01]  /*3250*/  IMAD.SHL.U32 R16, R16, 0x200, RZ ;  /* 0x0000020010107824 */ /* 0x000fe200078e00ff */
[----:B------:R-:W-:-:S02]  /*3260*/  LOP3.LUT R10, R13, R28, RZ, 0x3c, !PT ;  /* 0x0000001c0d0a7212 */ /* 0x000fc400078e3cff */
[----:B------:R-:W-:Y:S02]  /*3270*/  LOP3.LUT R13, R18, 0x7ffff000, RZ, 0xc0, !PT ;  /* 0x7ffff000120d7812 */ /* 0x000fe400078ec0ff */
[----:B------:R-:W-:Y:S02]  /*3280*/  LOP3.LUT R0, R0, 0x7ffff000, RZ, 0xc0, !PT ;  /* 0x7ffff00000007812 */ /* 0x000fe400078ec0ff */
[----:B------:R-:W-:Y:S02]  /*3290*/  LOP3.LUT R11, R16, 0x7ffff000, RZ, 0xc0, !PT ;  /* 0x7ffff000100b7812 */ /* 0x000fe400078ec0ff */
[--C-:B------:R-:W-:Y:S02]  /*32a0*/  IADD3 R18, R19, R13, R139.reuse ;  /* 0x0000000d13127210 */ /* 0x100fe40007ffe08b */
[--C-:B------:R-:W-:Y:S01]  /*32b0*/  IADD3 R13, R10, R0, R139.reuse ;  /* 0x000000000a0d7210 */ /* 0x100fe20007ffe08b */
[----:B------:R-:W-:Y:S01]  /*32c0*/  IMAD R0, R25, c[0x0][0x280], RZ ;  /* 0x0000a00019007a24 */ /* 0x000fe200078e02ff */
[--C-:B------:R-:W-:Y:S01]  /*32d0*/  IADD3 R16, R17, R11, R139.reuse ;  /* 0x0000000b11107210 */ /* 0x100fe20007ffe08b */
[----:B------:R-:W-:Y:S01]  /*32e0*/  IMAD R11, R25, c[0x0][0x290], RZ ;  /* 0x0000a400190b7a24 */ /* 0x000fe200078e02ff */
[----:B------:R-:W-:Y:S01]  /*32f0*/  IADD3 R20, R20, R21, R139 ;  /* 0x0000001514147210 */ /* 0x000fe20007ffe08b */
[----:B------:R-:W-:-:S02]  /*3300*/  IMAD R10, R134, c[0x0][0x284], R0 ;  /* 0x0000a100860a7a24 */ /* 0x000fc400078e0200 */
[----:B------:R-:W-:Y:S01]  /*3310*/  IMAD R0, R134, c[0x0][0x294], R11 ;  /* 0x0000a50086007a24 */ /* 0x000fe200078e020b */
[----:B------:R-:W-:Y:S01]  /*3320*/  SHF.R.S32.HI R110, RZ, 0x1f, R82 ;  /* 0x0000001fff6e7819 */ /* 0x000fe20000011452 */
[----:B------:R-:W-:Y:S01]  /*3330*/  IMAD.IADD R118, R95, 0x1, R10 ;  /* 0x000000015f767824 */ /* 0x000fe200078e020a */
[----:B------:R-:W-:Y:S01]  /*3340*/  SHF.R.S32.HI R109, RZ, 0x1f, R79 ;  /* 0x0000001fff6d7819 */ /* 0x000fe2000001144f */
[----:B------:R-:W-:Y:S01]  /*3350*/  IMAD.IADD R116, R10, 0x1, R91 ;  /* 0x000000010a747824 */ /* 0x000fe200078e025b */
[----:B------:R-:W-:Y:S01]  /*3360*/  SHF.R.S32.HI R108, RZ, 0x1f, R83 ;  /* 0x0000001fff6c7819 */ /* 0x000fe20000011453 */
[----:B------:R-:W-:Y:S02]  /*3370*/  IMAD.IADD R117, R93, 0x1, R0 ;  /* 0x000000015d757824 */ /* 0x000fe400078e0200 */
[----:B------:R-:W-:Y:S02]  /*3380*/  IMAD.IADD R107, R0, 0x1, R89 ;  /* 0x00000001006b7824 */ /* 0x000fe400078e0259 */
[----:B------:R-:W-:-:S02]  /*3390*/  IMAD.SHL.U32 R115, R24, 0x2, RZ ;  /* 0x0000000218737824 */ /* 0x000fc400078e00ff */
[----:B------:R-:W-:Y:S02]  /*33a0*/  IMAD.SHL.U32 R114, R22, 0x2, RZ ;  /* 0x0000000216727824 */ /* 0x000fe400078e00ff */
[----:B------:R-:W-:Y:S02]  /*33b0*/  IMAD.SHL.U32 R106, R20, 0x2, RZ ;  /* 0x00000002146a7824 */ /* 0x000fe400078e00ff */
[----:B------:R-:W-:Y:S02]  /*33c0*/  IMAD.SHL.U32 R105, R18, 0x2, RZ ;  /* 0x0000000212697824 */ /* 0x000fe400078e00ff */
[----:B------:R-:W-:Y:S02]  /*33d0*/  IMAD.SHL.U32 R104, R16, 0x2, RZ ;  /* 0x0000000210687824 */ /* 0x000fe400078e00ff */
[----:B------:R-:W-:Y:S01]  /*33e0*/  IMAD.SHL.U32 R103, R13, 0x2, RZ ;  /* 0x000000020d677824 */ /* 0x000fe200078e00ff */
[----:B------:R-:W-:Y:S06]  /*33f0*/  BAR.SYNC.DEFER_BLOCKING 0x0 ;  /* 0x0000000000007b1d */ /* 0x000fec0000010000 */
.L_x_624:
[-C--:B------:R-:W-:Y:S01]  /*3400*/  IMAD R0, R137, R60.reuse, RZ ;  /* 0x0000003c89007224 */ /* 0x080fe200078e02ff */
[----:B------:R-:W-:Y:S01]  /*3410*/  SHF.R.S32.HI R77, RZ, 0x1f, R60 ;  /* 0x0000001fff4d7819 */ /* 0x000fe2000001143c */
[----:B------:R-:W-:Y:S01]  /*3420*/  IMAD.WIDE.U32 R10, R155, R60, RZ ;  /* 0x0000003c9b0a7225 */ /* 0x000fe200078e00ff */
[----:B------:R-:W-:Y:S04]  /*3430*/  DEPBAR.LE SB0, 0x0 ;  /* 0x000080000000791a */ /* 0x000fe80000000000 */
[----:B------:R-:W-:Y:S01]  /*3440*/  WARPSYNC 0xffffffff ;  /* 0xffffffff00007948 */ /* 0x000fe20003800000 */
[----:B------:R-:W-:Y:S01]  /*3450*/  BAR.SYNC.DEFER_BLOCKING 0x0 ;  /* 0x0000000000007b1d */ /* 0x000fe20000010000 */
[----:B------:R-:W-:Y:S01]  /*3460*/  ISETP.GE.AND P1, PT, R162, 0x1, PT ;  /* 0x00000001a200780c */ /* 0x000fe20003f26270 */
[----:B------:R-:W-:Y:S04]  /*3470*/  IMAD R0, R77, R155, R0 ;  /* 0x0000009b4d007224 */ /* 0x000fe800078e0200 */
[----:B------:R-:W-:Y:S01]  /*3480*/  IMAD.IADD R16, R11, 0x1, R0 ;  /* 0x000000010b107824 */ /* 0x000fe200078e0200 */
[----:B------:R-:W-:Y:S05]  /*3490*/  IADD3 R0, P0, R127, R10, RZ ;  /* 0x0000000a7f007210 */ /* 0x000fea0007f1e0ff */
[----:B-1----:R-:W-:Y:S01]  /*34a0*/  IMAD.X R2, R16, 0x1, R126, P0 ;  /* 0x0000000110027824 */ /* 0x002fe200000e067e */
[C---:B------:R-:W-:Y:S04]  /*34b0*/  LEA R50, P0, R0.reuse, c[0x0][0x1c8], 0x1 ;  /* 0x0000720000327a11 */ /* 0x040fe800078008ff */
        /* <DEDUP_REMOVED lines=45> */
[----:B------:R-:W-:Y:S02]  /*3790*/  LEA.HI.X R7, R0, c[0x0][0x274], R3, 0x1, P0 ;  /* 0x00009d0000077a11 */ /* 0x000fe400000f0c03 */
[C---:B------:R-:W-:Y:S04]  /*37a0*/  LEA R4, P0, R2.reuse, c[0x0][0x288], 0x1 ;  /* 0x0000a20002047a11 */ /* 0x040fe800078008ff */
[----:B------:R-:W-:Y:S02]  /*37b0*/  LEA.HI.X R5, R2, c[0x0][0x28c], R5, 0x1, P0 ;  /* 0x0000a30002057a11 */ /* 0x000fe400000f0c05 */
[----:B------:R-:W-:Y:S01]  /*37c0*/  ISETP.GE.AND P0, PT, R140, c[0x0][0x27c], PT ;  /* 0x00009f008c007a0c */ /* 0x000fe20003f06270 */
[----:B------:R-:W-:Y:S11]  /*37d0*/  CS2R R2, SRZ ;  /* 0x0000000000027805 */ /* 0x000ff6000001ff00 */
[----:B------:R-:W-:Y:S01]  /*37e0*/  @!UPT UIADD3 URZ, URZ, URZ, URZ ;  /* 0x0000003f3f3ff290 */ /* 0x000fe2000fffe03f */
        /* <DEDUP_REMOVED lines=22> */
.L_x_604:
[----:B------:R-:W-:Y:S05]  /*3950*/  BSYNC B0 ;  /* 0x0000000000007941 */ /* 0x000fea0003800000 */
.L_x_603:
        /* <DEDUP_REMOVED lines=48> */
[----:B------:R-:W-:Y:S01]  /*3c60*/  @!P0 HADD2.F32 R7, -RZ, R7.H0_H0 ;  /* 0x20000007ff078230 */ /* 0x000fe20000004100 */
[----:B-1----:R-:W-:Y:S01]  /*3c70*/  @!P0 IMAD.MOV.U32 R3, RZ, RZ, R9 ;  /* 0x000000ffff038224 */ /* 0x002fe200078e0009 */
[----:B------:R-:W-:Y:S04]  /*3c80*/  @!P0 MOV R0, R8 ;  /* 0x0000000800008202 */ /* 0x000fe80000000f00 */
[--C-:B------:R-:W-:Y:S02]  /*3c90*/  @!P0 HADD2.F32 R29, -RZ, R3.reuse.H1_H1 ;  /* 0x30000003ff1d8230 */ /* 0x100fe40000004100 */
[--C-:B------:R-:W-:Y:S02]  /*3ca0*/  @!P0 HADD2.F32 R27, -RZ, R0.reuse.H1_H1 ;  /* 0x30000000ff1b8230 */ /* 0x100fe40000004100 */
[----:B------:R-:W-:Y:S02]  /*3cb0*/  @!P0 HADD2.F32 R2, -RZ, R0.H0_H0 ;  /* 0x20000000ff028230 */ /* 0x000fe40000004100 */
[----:B------:R-:W-:Y:S01]  /*3cc0*/  @!P0 HADD2.F32 R3, -RZ, R3.H0_H0 ;  /* 0x20000003ff038230 */ /* 0x000fe20000004100 */
[-C--:B------:R-:W-:Y:S02]  /*3cd0*/  @!P0 FMUL.FTZ R30, R27, R4.reuse ;  /* 0x000000041b1e8220 */ /* 0x080fe40000410000 */
[C---:B------:R-:W-:Y:S01]  /*3ce0*/  @!P0 FMUL.FTZ R0, R2.reuse, R4 ;  /* 0x0000000402008220 */ /* 0x040fe20000410000 */
[----:B------:R-:W-:Y:S01]  /*3cf0*/  @!P0 MOV R4, R10 ;  /* 0x0000000a00048202 */ /* 0x000fe20000000f00 */
[----:B------:R-:W-:Y:S01]  /*3d00*/  @!P0 FFMA.FTZ R53, R2, R28, -R30 ;  /* 0x0000001c02358223 */ /* 0x000fe2000001081e */
[----:B------:R-:W-:Y:S01]  /*3d10*/  @!P0 HADD2.F32 R30, -RZ, R31.H0_H0 ;  /* 0x2000001fff1e8230 */ /* 0x000fe20000004100 */
[-C--:B------:R-:W-:Y:S02]  /*3d20*/  @!P0 FMUL.FTZ R31, R29, R5.reuse ;  /* 0x000000051d1f8220 */ /* 0x080fe40000410000 */
[C---:B------:R-:W-:Y:S02]  /*3d30*/  @!P0 FMUL.FTZ R2, R3.reuse, R5 ;  /* 0x0000000503028220 */ /* 0x040fe40000410000 */
[----:B------:R-:W-:Y:S01]  /*3d40*/  @!P0 FFMA.FTZ R52, R3, R30, -R31 ;  /* 0x0000001e03348223 */ /* 0x000fe2000001081f */
[----:B------:R-:W-:Y:S01]  /*3d50*/  @!P0 MOV R3, R11 ;  /* 0x0000000b00038202 */ /* 0x000fe20000000f00 */
[----:B------:R-:W-:Y:S01]  /*3d60*/  @!P0 FFMA.FTZ R0, R27, R28, R0 ;  /* 0x0000001c1b008223 */ /* 0x000fe20000010000 */
[--C-:B------:R-:W-:Y:S01]  /*3d70*/  @!P0 HADD2.F32 R27, -RZ, R4.reuse.H1_H1 ;  /* 0x30000004ff1b8230 */ /* 0x100fe20000004100 */
[----:B------:R-:W-:Y:S01]  /*3d80*/  @!P0 FFMA.FTZ R2, R29, R30, R2 ;  /* 0x0000001e1d028223 */ /* 0x000fe20000010002 */
[----:B------:R-:W-:Y:S02]  /*3d90*/  @!P0 HADD2.F32 R4, -RZ, R4.H0_H0 ;  /* 0x20000004ff048230 */ /* 0x000fe40000004100 */
[--C-:B------:R-:W-:Y:S01]  /*3da0*/  @!P0 HADD2.F32 R5, -RZ, R3.reuse.H0_H0 ;  /* 0x20000003ff058230 */ /* 0x100fe20000004100 */
[----:B------:R-:W-:Y:S01]  /*3db0*/  @!P0 FMUL.FTZ R49, R27, R6 ;  /* 0x000000061b318220 */ /* 0x000fe20000410000 */
[----:B------:R-:W-:Y:S01]  /*3dc0*/  @!P0 HADD2.F32 R28, -RZ, R32.H0_H0 ;  /* 0x20000020ff1c8230 */ /* 0x000fe20000004100 */
[----:B------:R-:W-:Y:S01]  /*3dd0*/  @!P0 F2FP.PACK_AB R2, R2, R52 ;  /* 0x000000340202823e */ /* 0x000fe200000000ff */
[----:B------:R-:W-:Y:S01]  /*3de0*/  @!P0 HADD2.F32 R31, -RZ, R3.H1_H1 ;  /* 0x30000003ff1f8230 */ /* 0x000fe20000004100 */
[C---:B------:R-:W-:Y:S01]  /*3df0*/  @!P0 FMUL.FTZ R3, R4.reuse, R6 ;  /* 0x0000000604038220 */ /* 0x040fe20000410000 */
[----:B------:R-:W-:Y:S01]  /*3e00*/  @!P0 HADD2.F32 R32, -RZ, R33.H0_H0 ;  /* 0x20000021ff208230 */ /* 0x000fe20000004100 */
[----:B------:R-:W-:Y:S01]  /*3e10*/  @!P0 FFMA.FTZ R49, R4, R28, -R49 ;  /* 0x0000001c04318223 */ /* 0x000fe20000010831 */
[----:B------:R-:W-:Y:S01]  /*3e20*/  @!P0 MOV R9, R2 ;  /* 0x0000000200098202 */ /* 0x000fe20000000f00 */
[-C--:B------:R-:W-:Y:S02]  /*3e30*/  @!P0 FMUL.FTZ R33, R31, R7.reuse ;  /* 0x000000071f218220 */ /* 0x080fe40000410000 */
[----:B------:R-:W-:Y:S02]  /*3e40*/  @!P0 FMUL.FTZ R4, R5, R7 ;  /* 0x0000000705048220 */ /* 0x000fe40000410000 */
[----:B------:R-:W-:Y:S02]  /*3e50*/  @!P0 FFMA.FTZ R3, R27, R28, R3 ;  /* 0x0000001c1b038223 */ /* 0x000fe40000010003 */
[-C--:B------:R-:W-:Y:S01]  /*3e60*/  @!P0 FFMA.FTZ R33, R5, R32.reuse, -R33 ;  /* 0x0000002005218223 */ /* 0x080fe20000010821 */
[----:B------:R-:W-:Y:S01]  /*3e70*/  @!P0 F2FP.PACK_AB R5, R0, R53 ;  /* 0x000000350005823e */ /* 0x000fe200000000ff */
[----:B------:R-:W-:Y:S01]  /*3e80*/  @!P0 FFMA.FTZ R4, R31, R32, R4 ;  /* 0x000000201f048223 */ /* 0x000fe20000010004 */
[----:B------:R-:W-:Y:S03]  /*3e90*/  @!P0 F2FP.PACK_AB R3, R3, R49 ;  /* 0x000000310303823e */ /* 0x000fe600000000ff */
[----:B------:R-:W-:Y:S01]  /*3ea0*/  @!P0 IMAD.MOV.U32 R8, RZ, RZ, R5 ;  /* 0x000000ffff088224 */ /* 0x000fe200078e0005 */
[----:B------:R-:W-:Y:S02]  /*3eb0*/  @!P0 F2FP.PACK_AB R0, R4, R33 ;  /* 0x000000210400823e */ /* 0x000fe400000000ff */
[----:B------:R-:W-:Y:S02]  /*3ec0*/  @!P0 MOV R10, R3 ;  /* 0x00000003000a8202 */ /* 0x000fe40000000f00 */
[----:B------:R-:W-:Y:S05]  /*3ed0*/  @!P0 MOV R11, R0 ;  /* 0x00000000000b8202 */ /* 0x000fea0000000f00 */
[----:B------:R1:W-:Y:S02]  /*3ee0*/  STG.E.128 [R50.64], R8 ;  /* 0x0000000832007986 */ /* 0x0003e4000c101d06 */
.L_x_607:
[----:B------:R-:W-:Y:S05]  /*3ef0*/  BSYNC B0 ;  /* 0x0000000000007941 */ /* 0x000fea0003800000 */
.L_x_606:
[----:B------:R-:W-:Y:S01]  /*3f00*/  ISETP.GE.AND P0, PT, R131, c[0x0][0x1d4], PT ;  /* 0x0000750083007a0c */ /* 0x000fe20003f06270 */
[----:B------:R-:W-:Y:S01]  /*3f10*/  @!UPT UIADD3 URZ, URZ, URZ, URZ ;  /* 0x0000003f3f3ff290 */ /* 0x000fe2000fffe03f */
[----:B------:R-:W-:Y:S11]  /*3f20*/  BSSY B0, `(.L_x_608) ;  /* 0x0000036000007945 */ /* 0x000ff60003800000 */
[----:B------:R-:W-:-:S05]  /*3f30*/  @P0 BRA `(.L_x_609) ;  /* 0x0000034000000947 */ /* 0x000fca0003800000 */
[----:B------:R-:W-:Y:S01]  /*3f40*/  ISETP.GE.AND P0, PT, R146, c[0x0][0x27c], PT ;  /* 0x00009f0092007a0c */ /* 0x000fe20003f06270 */
[----:B-1----:R-:W1:Y:S11]  /*3f50*/  LDS.128 R8, [R236+0x6000] ;  /* 0x00600000ec087984 */ /* 0x002e760000000c00 */
[----:B------:R-:W-:Y:S01]  /*3f60*/  @!UPT UIADD3 URZ, URZ, URZ, URZ ;  /* 0x0000003f3f3ff290 */ /* 0x000fe2000fffe03f */
[----:B------:R-:W-:Y:S01]  /*3f70*/  @!P0 HADD2.F32 R0, -RZ, R22.H0_H0 ;  /* 0x20000016ff008230 */ /* 0x000fe20000004100 */
[--C-:B------:R-:W-:Y:S01]  /*3f80*/  @!P0 SHF.R.U64 R4, R12, 0x10, R13.reuse ;  /* 0x000000100c048819 */ /* 0x100fe2000000120d */
[----:B------:R-:W-:Y:S01]  /*3f90*/  @!P0 HADD2.F32 R6, -RZ, R44.H0_H0 ;  /* 0x2000002cff068230 */ /* 0x000fe20000004100 */
[----:B------:R-:W-:Y:S02]  /*3fa0*/  @!P0 SHF.R.U32.HI R7, RZ, 0x10, R13 ;  /* 0x00000010ff078819 */ /* 0x000fe4000001160d */
[--C-:B------:R-:W-:Y:S01]  /*3fb0*/  @!P0 SHF.R.U64 R13, R34, 0x10, R35.reuse ;  /* 0x00000010220d8819 */ /* 0x100fe20000001223 */
[----:B------:R-:W-:Y:S01]  /*3fc0*/  @!P0 HADD2.F32 R4, -RZ, R4.H0_H0 ;  /* 0x20000004ff048230 */ /* 0x000fe20000004100 */
[----:B------:R-:W-:Y:S01]  /*3fd0*/  @!P0 SHF.R.U32.HI R29, RZ, 0x10, R35 ;  /* 0x00000010ff1d8819 */ /* 0x000fe20000011623 */
[----:B------:R-:W-:Y:S02]  /*3fe0*/  @!P0 HADD2.F32 R7, -RZ, R7.H0_H0 ;  /* 0x20000007ff078230 */ /* 0x000fe40000004100 */
[----:B------:R-:W-:Y:S02]  /*3ff0*/  @!P0 HADD2.F32 R13, -RZ, R13.H0_H0 ;  /* 0x2000000dff0d8230 */ /* 0x000fe40000004100 */
[----:B------:R-:W-:Y:S01]  /*4000*/  @!P0 HADD2.F32 R29, -RZ, R29.H0_H0 ;  /* 0x2000001dff1d8230 */ /* 0x000fe20000004100 */
[----:B-1----:R-:W-:Y:S02]  /*4010*/  @!P0 MOV R2, R8 ;  /* 0x0000000800028202 */ /* 0x002fe40000000f00 */
[----:B------:R-:W-:Y:S03]  /*4020*/  @!P0 MOV R3, R9 ;  /* 0x0000000900038202 */ /* 0x000fe60000000f00 */
[--C-:B------:R-:W-:Y:S02]  /*4030*/  @!P0 HADD2.F32 R5, -RZ, R2.reuse.H1_H1 ;  /* 0x30000002ff058230 */ /* 0x100fe40000004100 */
[----:B------:R-:W-:Y:S02]  /*4040*/  @!P0 HADD2.F32 R2, -RZ, R2.H0_H0 ;  /* 0x20000002ff028230 */ /* 0x000fe40000004100 */
[--C-:B------:R-:W-:Y:S01]  /*4050*/  @!P0 HADD2.F32 R12, -RZ, R3.reuse.H1_H1 ;  /* 0x30000003ff0c8230 */ /* 0x100fe20000004100 */
[CC--:B------:R-:W-:Y:S01]  /*4060*/  @!P0 FMUL.FTZ R27, R5.reuse, R0.reuse ;  /* 0x00000000051b8220 */ /* 0x0c0fe20000410000 */
[----:B------:R-:W-:Y:S01]  /*4070*/  @!P0 HADD2.F32 R3, -RZ, R3.H0_H0 ;  /* 0x20000003ff038230 */ /* 0x000fe20000004100 */
[C---:B------:R-:W-:Y:S02]  /*4080*/  @!P0 FMUL.FTZ R0, R2.reuse, R0 ;  /* 0x0000000002008220 */ /* 0x040fe40000410000 */
[-C--:B------:R-:W-:Y:S02]  /*4090*/  @!P0 FFMA.FTZ R32, R2, R6.reuse, -R27 ;  /* 0x0000000602208223 */ /* 0x080fe4000001081b */
[----:B------:R-:W-:Y:S01]  /*40a0*/  @!P0 FFMA.FTZ R0, R5, R6, R0 ;  /* 0x0000000605008223 */ /* 0x000fe20000010000 */
[----:B------:R-:W-:Y:S01]  /*40b0*/  @!P0 MOV R5, R10 ;  /* 0x0000000a00058202 */ /* 0x000fe20000000f00 */
[CC--:B------:R-:W-:Y:S02]  /*40c0*/  @!P0 FMUL.FTZ R27, R12.reuse, R4.reuse ;  /* 0x000000040c1b8220 */ /* 0x0c0fe40000410000 */
[C---:B------:R-:W-:Y:S01]  /*40d0*/  @!P0 FMUL.FTZ R2, R3.reuse, R4 ;  /* 0x0000000403028220 */ /* 0x040fe20000410000 */
[----:B------:R-:W-:Y:S01]  /*40e0*/  @!P0 MOV R4, R11 ;  /* 0x0000000b00048202 */ /* 0x000fe20000000f00 */
[-C--:B------:R-:W-:Y:S01]  /*40f0*/  @!P0 FFMA.FTZ R31, R3, R13.reuse, -R27 ;  /* 0x0000000d031f8223 */ /* 0x080fe2000001081b */
[----:B------:R-:W-:Y:S01]  /*4100*/  @!P0 HADD2.F32 R3, -RZ, R22.H1_H1 ;  /* 0x30000016ff038230 */ /* 0x000fe20000004100 */
[----:B------:R-:W-:Y:S01]  /*4110*/  @!P0 FFMA.FTZ R2, R12, R13, R2 ;  /* 0x0000000d0c028223 */ /* 0x000fe20000010002 */
[--C-:B------:R-:W-:Y:S02]  /*4120*/  @!P0 HADD2.F32 R22, -RZ, R5.reuse.H1_H1 ;  /* 0x30000005ff168230 */ /* 0x100fe40000004100 */
[----:B------:R-:W-:Y:S02]  /*4130*/  @!P0 HADD2.F32 R6, -RZ, R5.H0_H0 ;  /* 0x20000005ff068230 */ /* 0x000fe40000004100 */
[----:B------:R-:W-:Y:S01]  /*4140*/  @!P0 F2FP.PACK_AB R2, R2, R31 ;  /* 0x0000001f0202823e */ /* 0x000fe200000000ff */
[----:B------:R-:W-:Y:S02]  /*4150*/  @!P0 HADD2.F32 R5, -RZ, R4.H0_H0 ;  /* 0x20000004ff058230 */ /* 0x000fe40000004100 */
[----:B------:R-:W-:Y:S01]  /*4160*/  @!P0 HADD2.F32 R27, -RZ, R44.H1_H1 ;  /* 0x3000002cff1b8230 */ /* 0x000fe20000004100 */
[----:B------:R-:W-:Y:S01]  /*4170*/  @!P0 MOV R9, R2 ;  /* 0x0000000200098202 */ /* 0x000fe20000000f00 */
[----:B------:R-:W-:Y:S01]  /*4180*/  @!P0 HADD2.F32 R28, -RZ, R4.H1_H1 ;  /* 0x30000004ff1c8230 */ /* 0x000fe20000004100 */
[-C--:B------:R-:W-:Y:S02]  /*4190*/  @!P0 FMUL.FTZ R4, R22, R3.reuse ;  /* 0x0000000316048220 */ /* 0x080fe40000410000 */
[C---:B------:R-:W-:Y:S02]  /*41a0*/  @!P0 FMUL.FTZ R3, R6.reuse, R3 ;  /* 0x0000000306038220 */ /* 0x040fe40000410000 */
[----:B------:R-:W-:Y:S02]  /*41b0*/  @!P0 FFMA.FTZ R6, R6, R27, -R4 ;  /* 0x0000001b06068223 */ /* 0x000fe40000010804 */
[CC--:B------:R-:W-:Y:S02]  /*41c0*/  @!P0 FMUL.FTZ R4, R5.reuse, R7.reuse ;  /* 0x0000000705048220 */ /* 0x0c0fe40000410000 */
[----:B------:R-:W-:Y:S02]  /*41d0*/  @!P0 FMUL.FTZ R30, R28, R7 ;  /* 0x000000071c1e8220 */ /* 0x000fe40000410000 */
[----:B------:R-:W-:Y:S02]  /*41e0*/  @!P0 FFMA.FTZ R3, R22, R27, R3 ;  /* 0x0000001b16038223 */ /* 0x000fe40000010003 */
[-C--:B------:R-:W-:Y:S01]  /*41f0*/  @!P0 FFMA.FTZ R30, R5, R29.reuse, -R30 ;  /* 0x0000001d051e8223 */ /* 0x080fe2000001081e */
[----:B------:R-:W-:Y:S01]  /*4200*/  @!P0 F2FP.PACK_AB R5, R0, R32 ;  /* 0x000000200005823e */ /* 0x000fe200000000ff */
[----:B------:R-:W-:Y:S01]  /*4210*/  @!P0 FFMA.FTZ R4, R28, R29, R4 ;  /* 0x0000001d1c048223 */ /* 0x000fe20000010004 */
[----:B------:R-:W-:Y:S02]  /*4220*/  @!P0 F2FP.PACK_AB R3, R3, R6 ;  /* 0x000000060303823e */ /* 0x000fe400000000ff */
[----:B------:R-:W-:Y:S02]  /*4230*/  @!P0 MOV R8, R5 ;  /* 0x0000000500088202 */ /* 0x000fe40000000f00 */
[----:B------:R-:W-:Y:S02]  /*4240*/  @!P0 F2FP.PACK_AB R0, R4, R30 ;  /* 0x0000001e0400823e */ /* 0x000fe400000000ff */
[----:B------:R-:W-:Y:S02]  /*4250*/  @!P0 MOV R10, R3 ;  /* 0x00000003000a8202 */ /* 0x000fe40000000f00 */
[----:B------:R-:W-:Y:S05]  /*4260*/  @!P0 MOV R11, R0 ;  /* 0x00000000000b8202 */ /* 0x000fea0000000f00 */
[----:B------:R1:W-:Y:S02]  /*4270*/  STG.E.128 [R50.64+0x40], R8 ;  /* 0x0000400832007986 */ /* 0x0003e4000c101d06 */
.L_x_609:
[----:B------:R-:W-:Y:S05]  /*4280*/  BSYNC B0 ;  /* 0x0000000000007941 */ /* 0x000fea0003800000 */
.L_x_608:
        /* <DEDUP_REMOVED lines=8> */
[----:B------:R-:W-:Y:S01]  /*4310*/  @!P0 SHF.R.U64 R4, R14, 0x10, R15 ;  /* 0x000000100e048819 */ /* 0x000fe2000000120f */
[----:B------:R-:W-:Y:S01]  /*4320*/  @!P0 HADD2.F32 R6, -RZ, R45.H0_H0 ;  /* 0x2000002dff068230 */ /* 0x000fe20000004100 */
[----:B------:R-:W-:Y:S02]  /*4330*/  @!P0 SHF.R.U64 R13, R36, 0x10, R37 ;  /* 0x00000010240d8819 */ /* 0x000fe40000001225 */
[----:B------:R-:W-:Y:S01]  /*4340*/  @!P0 SHF.R.U32.HI R7, RZ, 0x10, R15 ;  /* 0x00000010ff078819 */ /* 0x000fe2000001160f */
[----:B------:R-:W-:Y:S01]  /*4350*/  @!P0 HADD2.F32 R4, -RZ, R4.H0_H0 ;  /* 0x20000004ff048230 */ /* 0x000fe20000004100 */
[----:B------:R-:W-:Y:S01]  /*4360*/  @!P0 SHF.R.U32.HI R27, RZ, 0x10, R37 ;  /* 0x00000010ff1b8819 */ /* 0x000fe20000011625 */
[----:B------:R-:W-:Y:S02]  /*4370*/  @!P0 HADD2.F32 R13, -RZ, R13.H0_H0 ;  /* 0x2000000dff0d8230 */ /* 0x000fe40000004100 */
[----:B------:R-:W-:Y:S02]  /*4380*/  @!P0 HADD2.F32 R15, -RZ, R45.H1_H1 ;  /* 0x3000002dff0f8230 */ /* 0x000fe40000004100 */
        /* <DEDUP_REMOVED lines=18> */
[----:B------:R-:W-:Y:S02]  /*44b0*/  @!P0 HADD2.F32 R3, -RZ, R23.H1_H1 ;  /* 0x30000017ff038230 */ /* 0x000fe40000004100 */
[----:B------:R-:W-:Y:S02]  /*44c0*/  @!P0 HADD2.F32 R6, -RZ, R5.H0_H0 ;  /* 0x20000005ff068230 */ /* 0x000fe40000004100 */
[----:B------:R-:W-:Y:S01]  /*44d0*/  @!P0 F2FP.PACK_AB R2, R2, R28 ;  /* 0x0000001c0202823e */ /* 0x000fe200000000ff */
[--C-:B------:R-:W-:Y:S02]  /*44e0*/  @!P0 HADD2.F32 R5, -RZ, R4.reuse.H0_H0 ;  /* 0x20000004ff058230 */ /* 0x100fe40000004100 */
[----:B------:R-:W-:Y:S01]  /*44f0*/  @!P0 HADD2.F32 R22, -RZ, R4.H1_H1 ;  /* 0x30000004ff168230 */ /* 0x000fe20000004100 */
[-C--:B------:R-:W-:Y:S01]  /*4500*/  @!P0 FMUL.FTZ R4, R14, R3.reuse ;  /* 0x000000030e048220 */ /* 0x080fe20000410000 */
[----:B------:R-:W-:Y:S01]  /*4510*/  @!P0 MOV R9, R2 ;  /* 0x0000000200098202 */ /* 0x000fe20000000f00 */
[C---:B------:R-:W-:Y:S01]  /*4520*/  @!P0 FMUL.FTZ R3, R6.reuse, R3 ;  /* 0x0000000306038220 */ /* 0x040fe20000410000 */
[----:B------:R-:W-:Y:S01]  /*4530*/  @!P0 HADD2.F32 R23, -RZ, R27.H0_H0 ;  /* 0x2000001bff178230 */ /* 0x000fe20000004100 */
[----:B------:R-:W-:Y:S02]  /*4540*/  @!P0 FFMA.FTZ R6, R6, R15, -R4 ;  /* 0x0000000f06068223 */ /* 0x000fe40000010804 */
[CC--:B------:R-:W-:Y:S02]  /*4550*/  @!P0 FMUL.FTZ R4, R5.reuse, R7.reuse ;  /* 0x0000000705048220 */ /* 0x0c0fe40000410000 */
[----:B------:R-:W-:Y:S02]  /*4560*/  @!P0 FMUL.FTZ R27, R22, R7 ;  /* 0x00000007161b8220 */ /* 0x000fe40000410000 */
[----:B------:R-:W-:Y:S02]  /*4570*/  @!P0 FFMA.FTZ R3, R14, R15, R3 ;  /* 0x0000000f0e038223 */ /* 0x000fe40000010003 */
[----:B------:R-:W-:Y:S01]  /*4580*/  @!P0 FFMA.FTZ R27, R5, R23, -R27 ;  /* 0x00000017051b8223 */ /* 0x000fe2000001081b */
        /* <DEDUP_REMOVED lines=8> */
.L_x_611:
[----:B------:R-:W-:Y:S05]  /*4610*/  BSYNC B0 ;  /* 0x0000000000007941 */ /* 0x000fea0003800000 */
.L_x_610:
        /* <DEDUP_REMOVED lines=8> */
[----:B------:R-:W-:Y:S01]  /*46a0*/  @!P0 HADD2.F32 R0, -RZ, R24.H0_H0 ;  /* 0x20000018ff008230 */ /* 0x000fe20000004100 */
[----:B------:R-:W-:Y:S01]  /*46b0*/  @!P0 SHF.R.U64 R4, R16, 0x10, R17 ;  /* 0x0000001010048819 */ /* 0x000fe20000001211 */
[--C-:B------:R-:W-:Y:S01]  /*46c0*/  @!P0 HADD2.F32 R6, -RZ, R46.reuse.H0_H0 ;  /* 0x2000002eff068230 */ /* 0x100fe20000004100 */
[----:B------:R-:W-:Y:S01]  /*46d0*/  @!P0 SHF.R.U64 R13, R38, 0x10, R39 ;  /* 0x00000010260d8819 */ /* 0x000fe20000001227 */
[----:B------:R-:W-:Y:S01]  /*46e0*/  @!P0 HADD2.F32 R15, -RZ, R46.H1_H1 ;  /* 0x3000002eff0f8230 */ /* 0x000fe20000004100 */
[----:B------:R-:W-:Y:S01]  /*46f0*/  @!P0 SHF.R.U32.HI R7, RZ, 0x10, R17 ;  /* 0x00000010ff078819 */ /* 0x000fe20000011611 */
        /* <DEDUP_REMOVED lines=20> */
[--C-:B------:R-:W-:Y:S01]  /*4840*/  @!P0 HADD2.F32 R14, -RZ, R5.reuse.H1_H1 ;  /* 0x30000005ff0e8230 */ /* 0x100fe20000004100 */
        /* <DEDUP_REMOVED lines=8> */
[C---:B------:R-:W-:Y:S02]  /*48d0*/  @!P0 FMUL.FTZ R3, R6.reuse, R3 ;  /* 0x0000000306038220 */ /* 0x040fe40000410000 */
        /* <DEDUP_REMOVED lines=13> */
.L_x_613:
[----:B------:R-:W-:Y:S05]  /*49b0*/  BSYNC B0 ;  /* 0x0000000000007941 */ /* 0x000fea0003800000 */
.L_x_612:
        /* <DEDUP_REMOVED lines=57> */
.L_x_615:
[----:B------:R-:W-:Y:S05]  /*4d50*/  BSYNC B0 ;  /* 0x0000000000007941 */ /* 0x000fea0003800000 */
.L_x_614:
[----:B------:R-:W-:Y:S04]  /*4d60*/  IADD3 R0, R128, 0xa0, RZ ;  /* 0x000000a080007810 */ /* 0x000fe80007ffe0ff */
        /* <DEDUP_REMOVED lines=54> */
[----:B------:R1:W-:Y:S01]  /*50d0*/  STG.E.128 [R50.64+0x140], R8 ;  /* 0x0001400832007986 */ /* 0x0003e2000c101d06 */
[----:B------:R-:W-:-:S05]  /*50e0*/  BRA `(.L_x_605) ;  /* 0x00001cc000007947 */ /* 0x000fca0003800000 */
.L_x_602:
        /* <DEDUP_REMOVED lines=47> */
.L_x_617:
[----:B------:R-:W-:Y:S05]  /*53e0*/  BSYNC B0 ;  /* 0x0000000000007941 */ /* 0x000fea0003800000 */
.L_x_616:
[----:B------:R-:W-:Y:S04]  /*53f0*/  IADD3 R67, P0, R160, R10, RZ ;  /* 0x0000000aa0437210 */ /* 0x000fe80007f1e0ff */
[----:B------:R-:W-:Y:S01]  /*5400*/  IADD3.X R66, R16, R122, RZ, P0, !PT ;  /* 0x0000007a10427210 */ /* 0x000fe200007fe4ff */
        /* <DEDUP_REMOVED lines=30> */
[----:B------:R-:W-:Y:S01]  /*55f0*/  LDS.128 R48, [R105+0x6100] ;  /* 0x0061000069307984 */ /* 0x000fe20000000c00 */
[-C--:B------:R-:W-:Y:S01]  /*5600*/  IADD3 R0, P1, P0, R74, R67.reuse, R101 ;  /* 0x000000434a007210 */ /* 0x080fe2000783e065 */
[----:B------:R-:W-:Y:S01]  /*5610*/  IMAD.MOV.U32 R24, RZ, RZ, R7 ;  /* 0x000000ffff187224 */ /* 0x000fe200078e0007 */
[----:B------:R-:W-:Y:S01]  /*5620*/  MOV R10, R6 ;  /* 0x00000006000a7202 */ /* 0x000fe20000000f00 */
[----:B------:R-:W-:Y:S01]  /*5630*/  IMAD.MOV.U32 R42, RZ, RZ, R35 ;  /* 0x000000ffff2a7224 */ /* 0x000fe200078e0023 */
[----:B------:R-:W-:Y:S02]  /*5640*/  IADD3.X R3, R76, R66, R113, P1, P0 ;  /* 0x000000424c037210 */ /* 0x000fe40000fe0471 */
[----:B------:R-:W-:Y:S01]  /*5650*/  MOV R40, R34 ;  /* 0x0000002200287202 */ /* 0x000fe20000000f00 */
[----:B------:R-:W1:Y:S04]  /*5660*/  LDS.128 R16, [R115+0x6100] ;  /* 0x0061000073107984 */ /* 0x000e680000000c00 */
[----:B------:R-:W-:Y:S04]  /*5670*/  @!P2 IADD3 R2, P1, P0, R74, R67, R82 ;  /* 0x000000434a02a210 */ /* 0x000fe8000783e052 */
[----:B------:R-:W-:Y:S02]  /*5680*/  @!P2 IADD3.X R8, R76, R66, R110, P1, P0 ;  /* 0x000000424c08a210 */ /* 0x000fe40000fe046e */
[C---:B------:R-:W-:Y:S04]  /*5690*/  LEA R64, P0, R0.reuse, c[0x0][0x1c8], 0x1 ;  /* 0x0000720000407a11 */ /* 0x040fe800078008ff */
[----:B------:R-:W-:Y:S02]  /*56a0*/  LEA.HI.X R65, R0, c[0x0][0x1cc], R3, 0x1, P0 ;  /* 0x0000730000417a11 */ /* 0x000fe400000f0c03 */
[C---:B------:R-:W-:Y:S02]  /*56b0*/  @!P2 LEA R62, P0, R2.reuse, c[0x0][0x1c8], 0x1 ;  /* 0x00007200023eaa11 */ /* 0x040fe400078008ff */
[----:B------:R-:W-:Y:S02]  /*56c0*/  MOV R0, R4 ;  /* 0x0000000400007202 */ /* 0x000fe40000000f00 */
[----:B------:R-:W-:Y:S01]  /*56d0*/  @!P2 LEA.HI.X R63, R2, c[0x0][0x1cc], R8, 0x1, P0 ;  /* 0x00007300023faa11 */ /* 0x000fe200000f0c08 */
[--C-:B------:R-:W-:Y:S01]  /*56e0*/  IMAD.MOV.U32 R2, RZ, RZ, R5.reuse ;  /* 0x000000ffff027224 */ /* 0x100fe200078e0005 */
[----:B------:R-:W-:Y:S11]  /*56f0*/  ISETP.GE.AND P0, PT, R128, c[0x0][0x27c], PT ;  /* 0x00009f0080007a0c */ /* 0x000ff60003f06270 */
[----:B------:R-:W-:Y:S02]  /*5700*/  @!UPT UIADD3 URZ, URZ, URZ, URZ ;  /* 0x0000003f3f3ff290 */ /* 0x000fe4000fffe03f */
[--C-:B------:R-:W-:Y:S01]  /*5710*/  @!P0 SHF.R.U32.HI R9, RZ, 0x10, R5.reuse ;  /* 0x00000010ff098819 */ /* 0x100fe20000011605 */
[----:B------:R-:W-:Y:S01]  /*5720*/  @!P0 HADD2.F32 R3, -RZ, R2.H0_H0 ;  /* 0x20000002ff038230 */ /* 0x000fe20000004100 */
[----:B------:R-:W-:Y:S01]  /*5730*/  @!P0 SHF.R.U64 R8, R4, 0x10, R5 ;  /* 0x0000001004088819 */ /* 0x000fe20000001205 */
[----:B------:R-:W-:Y:S01]  /*5740*/  @!P0 HADD2.F32 R0, -RZ, R0.H0_H0 ;  /* 0x20000000ff008230 */ /* 0x000fe20000004100 */
[----:B------:R-:W-:Y:S01]  /*5750*/  @!P0 SHF.R.U64 R11, R6, 0x10, R7 ;  /* 0x00000010060b8819 */ /* 0x000fe20000001207 */
[----:B-1----:R-:W-:Y:S01]  /*5760*/  @!P0 IMAD.MOV.U32 R6, RZ, RZ, R16 ;  /* 0x000000ffff068224 */ /* 0x002fe200078e0010 */
[----:B------:R-:W-:Y:S02]  /*5770*/  @!P0 MOV R31, R49 ;  /* 0x00000031001f8202 */ /* 0x000fe40000000f00 */
[----:B------:R-:W-:Y:S02]  /*5780*/  @!P0 MOV R36, R48 ;  /* 0x0000003000248202 */ /* 0x000fe40000000f00 */
[----:B------:R-:W-:Y:S01]  /*5790*/  @!P0 MOV R5, R17 ;  /* 0x0000001100058202 */ /* 0x000fe20000000f00 */
[----:B------:R-:W-:Y:S01]  /*57a0*/  @!P0 HADD2.F32 R2, -RZ, R6.H0_H0 ;  /* 0x20000006ff028230 */ /* 0x000fe20000004100 */
[----:B------:R-:W-:Y:S02]  /*57b0*/  MOV R4, R32 ;  /* 0x0000002000047202 */ /* 0x000fe40000000f00 */
[----:B------:R-:W-:Y:S01]  /*57c0*/  @!P0 SHF.R.U64 R39, R32, 0x10, R33 ;  /* 0x0000001020278819 */ /* 0x000fe20000001221 */
[----:B------:R-:W-:Y:S01]  /*57d0*/  @!P0 HADD2.F32 R32, -RZ, R31.H0_H0 ;  /* 0x2000001fff208230 */ /* 0x000fe20000004100 */
[----:B------:R-:W-:Y:S01]  /*57e0*/  @!P0 SHF.R.U32.HI R25, RZ, 0x10, R7 ;  /* 0x00000010ff198819 */ /* 0x000fe20000011607 */
[----:B------:R-:W-:Y:S01]  /*57f0*/  @!P0 HADD2.F32 R7, -RZ, R36.H0_H0 ;  /* 0x20000024ff078230 */ /* 0x000fe20000004100 */
[----:B------:R-:W-:Y:S01]  /*5800*/  @!P0 SHF.R.U32.HI R38, RZ, 0x10, R33 ;  /* 0x00000010ff268819 */ /* 0x000fe20000011621 */
[----:B------:R-:W-:Y:S01]  /*5810*/  @!P0 HADD2.F32 R30, -RZ, R4.H0_H0 ;  /* 0x20000004ff1e8230 */ /* 0x000fe20000004100 */
[--C-:B------:R-:W-:Y:S01]  /*5820*/  @!P0 SHF.R.U64 R41, R34, 0x10, R35.reuse ;  /* 0x0000001022298819 */ /* 0x100fe20000001223 */
[-C--:B------:R-:W-:Y:S01]  /*5830*/  @!P0 FMUL.FTZ R34, R32, R3.reuse ;  /* 0x0000000320228220 */ /* 0x080fe20000410000 */
[----:B------:R-:W-:Y:S01]  /*5840*/  @!P0 HADD2.F32 R4, -RZ, R5.H0_H0 ;  /* 0x20000005ff048230 */ /* 0x000fe20000004100 */
[----:B------:R-:W-:Y:S01]  /*5850*/  @!P0 SHF.R.U32.HI R43, RZ, 0x10, R35 ;  /* 0x00000010ff2b8819 */ /* 0x000fe20000011623 */
[CC--:B------:R-:W-:Y:S01]  /*5860*/  @!P0 FMUL.FTZ R35, R7.reuse, R0.reuse ;  /* 0x0000000007238220 */ /* 0x0c0fe20000410000 */
[----:B------:R-:W-:Y:S01]  /*5870*/  @!P0 HADD2.F32 R33, -RZ, R37.H0_H0 ;  /* 0x20000025ff218230 */ /* 0x000fe20000004100 */
[----:B------:R-:W-:Y:S01]  /*5880*/  @!P0 FMUL.FTZ R0, R2, R0 ;  /* 0x0000000002008220 */ /* 0x000fe20000410000 */
[----:B------:R-:W-:Y:S01]  /*5890*/  @!P0 HADD2.F32 R37, -RZ, R40.H0_H0 ;  /* 0x20000028ff258230 */ /* 0x000fe20000004100 */
[C---:B------:R-:W-:Y:S01]  /*58a0*/  @!P0 FMUL.FTZ R3, R4.reuse, R3 ;  /* 0x0000000304038220 */ /* 0x040fe20000410000 */
[----:B------:R-:W-:Y:S01]  /*58b0*/  @!P0 HADD2.F32 R40, -RZ, R42.H0_H0 ;  /* 0x2000002aff288230 */ /* 0x000fe20000004100 */
[----:B------:R-:W-:Y:S01]  /*58c0*/  @!P0 FFMA.FTZ R72, R4, R33, -R34 ;  /* 0x0000002104488223 */ /* 0x000fe20000010822 */
[----:B------:R-:W-:Y:S01]  /*58d0*/  @!P0 HADD2.F32 R4, -RZ, R9.H0_H0 ;  /* 0x20000009ff048230 */ /* 0x000fe20000004100 */
[-C--:B------:R-:W-:Y:S01]  /*58e0*/  @!P0 FFMA.FTZ R73, R2, R30.reuse, -R35 ;  /* 0x0000001e02498223 */ /* 0x080fe20000010823 */
[----:B------:R-:W-:Y:S01]  /*58f0*/  @!P0 HADD2.F32 R34, -RZ, R31.H1_H1 ;  /* 0x3000001fff228230 */ /* 0x000fe20000004100 */
[----:B------:R-:W-:Y:S01]  /*5900*/  @!P0 FFMA.FTZ R0, R7, R30, R0 ;  /* 0x0000001e07008223 */ /* 0x000fe20000010000 */
[----:B------:R-:W-:Y:S02]  /*5910*/  @!P0 HADD2.F32 R30, -RZ, R36.H1_H1 ;  /* 0x30000024ff1e8230 */ /* 0x000fe40000004100 */
[----:B------:R-:W-:Y:S01]  /*5920*/  @!P0 HADD2.F32 R7, -RZ, R8.H0_H0 ;  /* 0x20000008ff078230 */ /* 0x000fe20000004100 */
[-C--:B------:R-:W-:Y:S01]  /*5930*/  @!P0 FMUL.FTZ R8, R34, R4.reuse ;  /* 0x0000000422088220 */ /* 0x080fe20000410000 */
[----:B------:R-:W-:Y:S02]  /*5940*/  @!P0 HADD2.F32 R35, -RZ, R38.H0_H0 ;  /* 0x20000026ff238230 */ /* 0x000fe40000004100 */
[----:B------:R-:W-:Y:S02]  /*5950*/  @!P0 HADD2.F32 R2, -RZ, R5.H1_H1 ;  /* 0x30000005ff028230 */ /* 0x000fe40000004100 */
[----:B------:R-:W-:Y:S02]  /*5960*/  @!P0 HADD2.F32 R31, -RZ, R39.H0_H0 ;  /* 0x20000027ff1f8230 */ /* 0x000fe40000004100 */
[----:B------:R-:W-:Y:S01]  /*5970*/  @!P0 HADD2.F32 R5, -RZ, R6.H1_H1 ;  /* 0x30000006ff058230 */ /* 0x000fe20000004100 */
[----:B------:R-:W-:Y:S01]  /*5980*/  @!P0 FMUL.FTZ R6, R30, R7 ;  /* 0x000000071e068220 */ /* 0x000fe20000410000 */
[----:B------:R-:W-:Y:S01]  /*5990*/  @!P0 HADD2.F32 R39, -RZ, R41.H0_H0 ;  /* 0x20000029ff278230 */ /* 0x000fe20000004100 */
[C---:B------:R-:W-:Y:S01]  /*59a0*/  @!P0 FFMA.FTZ R71, R2.reuse, R35, -R8 ;  /* 0x0000002302478223 */ /* 0x040fe20000010808 */
[----:B------:R-:W-:Y:S01]  /*59b0*/  @!P0 MOV R41, R51 ;  /* 0x0000003300298202 */ /* 0x000fe20000000f00 */
[----:B------:R-:W-:Y:S01]  /*59c0*/  @!P0 IMAD.MOV.U32 R8, RZ, RZ, R50 ;  /* 0x000000ffff088224 */ /* 0x000fe200078e0032 */
[----:B------:R-:W-:Y:S01]  /*59d0*/  @!P0 HADD2.F32 R9, -RZ, R10.H0_H0 ;  /* 0x2000000aff098230 */ /* 0x000fe20000004100 */
[----:B------:R-:W-:Y:S02]  /*59e0*/  @!P0 FMUL.FTZ R4, R2, R4 ;  /* 0x0000000402048220 */ /* 0x000fe40000410000 */
[C---:B------:R-:W-:Y:S01]  /*59f0*/  @!P0 FMUL.FTZ R2, R5.reuse, R7 ;  /* 0x0000000705028220 */ /* 0x040fe20000410000 */
[--C-:B------:R-:W-:Y:S01]  /*5a00*/  @!P0 HADD2.F32 R38, -RZ, R8.reuse.H1_H1 ;  /* 0x30000008ff268230 */ /* 0x100fe20000004100 */
[-C--:B------:R-:W-:Y:S01]  /*5a10*/  @!P0 FFMA.FTZ R70, R5, R31.reuse, -R6 ;  /* 0x0000001f05468223 */ /* 0x080fe20000010806 */
[----:B------:R-:W-:Y:S01]  /*5a20*/  @!P0 MOV R5, R18 ;  /* 0x0000001200058202 */ /* 0x000fe20000000f00 */
[----:B------:R-:W-:Y:S01]  /*5a30*/  @!P0 FFMA.FTZ R2, R30, R31, R2 ;  /* 0x0000001f1e028223 */ /* 0x000fe20000010002 */
[----:B------:R-:W-:Y:S01]  /*5a40*/  @!P0 HADD2.F32 R6, -RZ, R11.H0_H0 ;  /* 0x2000000bff068230 */ /* 0x000fe20000004100 */
[----:B------:R-:W-:Y:S01]  /*5a50*/  @!P0 FFMA.FTZ R3, R32, R33, R3 ;  /* 0x0000002120038223 */ /* 0x000fe20000010003 */
[----:B------:R-:W-:Y:S01]  /*5a60*/  @!P0 HADD2.F32 R36, -RZ, R8.H0_H0 ;  /* 0x20000008ff248230 */ /* 0x000fe20000004100 */
[----:B------:R-:W-:Y:S01]  /*5a70*/  @!P0 FFMA.FTZ R4, R34, R35, R4 ;  /* 0x0000002322048223 */ /* 0x000fe20000010004 */
[--C-:B------:R-:W-:Y:S01]  /*5a80*/  @!P0 HADD2.F32 R7, -RZ, R5.reuse.H1_H1 ;  /* 0x30000005ff078230 */ /* 0x100fe20000004100 */
[----:B------:R-:W-:Y:S01]  /*5a90*/  @!P0 FMUL.FTZ R10, R38, R6 ;  /* 0x00000006260a8220 */ /* 0x000fe20000410000 */
[----:B------:R-:W-:Y:S01]  /*5aa0*/  @!P0 HADD2.F32 R8, -RZ, R5.H0_H0 ;  /* 0x20000005ff088230 */ /* 0x000fe20000004100 */
[----:B------:R-:W-:Y:S01]  /*5ab0*/  @!P0 FMUL.FTZ R11, R36, R9 ;  /* 0x00000009240b8220 */ /* 0x000fe20000410000 */
[----:B------:R-:W-:Y:S01]  /*5ac0*/  @!P0 F2FP.PACK_AB R31, R71, R72 ;  /* 0x00000048471f823e */ /* 0x000fe200000000ff */
[C---:B------:R-:W-:Y:S01]  /*5ad0*/  @!P0 FMUL.FTZ R6, R7.reuse, R6 ;  /* 0x0000000607068220 */ /* 0x040fe20000410000 */
[----:B------:R-:W-:Y:S01]  /*5ae0*/  @!P0 F2FP.PACK_AB R30, R70, R73 ;  /* 0x00000049461e823e */ /* 0x000fe200000000ff */
[----:B------:R-:W-:Y:S01]  /*5af0*/  @!P0 FFMA.FTZ R69, R7, R39, -R10 ;  /* 0x0000002707458223 */ /* 0x000fe2000001080a */
[----:B------:R-:W-:Y:S01]  /*5b00*/  @!P0 MOV R17, R31 ;  /* 0x0000001f00118202 */ /* 0x000fe20000000f00 */
[----:B------:R-:W-:Y:S01]  /*5b10*/  @!P0 IMAD.MOV.U32 R7, RZ, RZ, R19 ;  /* 0x000000ffff078224 */ /* 0x000fe200078e0013 */
[----:B------:R-:W-:Y:S01]  /*5b20*/  @!P0 MOV R16, R30 ;  /* 0x0000001e00108202 */ /* 0x000fe20000000f00 */
[C---:B------:R-:W-:Y:S01]  /*5b30*/  @!P0 FFMA.FTZ R68, R8.reuse, R37, -R11 ;  /* 0x0000002508448223 */ /* 0x040fe2000001080b */
[----:B------:R-:W-:Y:S01]  /*5b40*/  @!P0 HADD2.F32 R10, -RZ, R24.H0_H0 ;  /* 0x20000018ff0a8230 */ /* 0x000fe20000004100 */
[----:B------:R-:W-:Y:S01]  /*5b50*/  @!P0 FMUL.FTZ R5, R8, R9 ;  /* 0x0000000908058220 */ /* 0x000fe20000410000 */
[----:B------:R-:W-:Y:S01]  /*5b60*/  @!P0 HADD2.F32 R11, -RZ, R25.H0_H0 ;  /* 0x20000019ff0b8230 */ /* 0x000fe20000004100 */
[----:B------:R-:W-:Y:S01]  /*5b70*/  @!P0 F2FP.PACK_AB R3, R4, R3 ;  /* 0x000000030403823e */ /* 0x000fe200000000ff */
[--C-:B------:R-:W-:Y:S01]  /*5b80*/  @!P0 HADD2.F32 R24, -RZ, R41.reuse.H0_H0 ;  /* 0x20000029ff188230 */ /* 0x100fe20000004100 */
[----:B------:R-:W-:Y:S01]  /*5b90*/  @!P0 FFMA.FTZ R5, R36, R37, R5 ;  /* 0x0000002524058223 */ /* 0x000fe20000010005 */
[----:B------:R-:W-:Y:S01]  /*5ba0*/  @!P0 HADD2.F32 R25, -RZ, R41.H1_H1 ;  /* 0x30000029ff198230 */ /* 0x000fe20000004100 */
[----:B------:R-:W-:Y:S01]  /*5bb0*/  @!P0 FFMA.FTZ R6, R38, R39, R6 ;  /* 0x0000002726068223 */ /* 0x000fe20000010006 */
[--C-:B------:R-:W-:Y:S01]  /*5bc0*/  @!P0 HADD2.F32 R9, -RZ, R7.reuse.H1_H1 ;  /* 0x30000007ff098230 */ /* 0x100fe20000004100 */
[----:B------:R-:W-:Y:S01]  /*5bd0*/  @!P0 FMUL.FTZ R61, R24, R10 ;  /* 0x0000000a183d8220 */ /* 0x000fe20000410000 */
[----:B------:R-:W-:Y:S01]  /*5be0*/  @!P0 HADD2.F32 R8, -RZ, R7.H0_H0 ;  /* 0x20000007ff088230 */ /* 0x000fe20000004100 */
[----:B------:R-:W-:Y:S01]  /*5bf0*/  @!P0 FMUL.FTZ R42, R25, R11 ;  /* 0x0000000b192a8220 */ /* 0x000fe20000410000 */
[----:B------:R-:W-:Y:S01]  /*5c00*/  @!P0 HADD2.F32 R41, -RZ, R43.H0_H0 ;  /* 0x2000002bff298230 */ /* 0x000fe20000004100 */
[----:B------:R-:W-:Y:S02]  /*5c10*/  @!P0 IMAD.MOV.U32 R49, RZ, RZ, R3 ;  /* 0x000000ffff318224 */ /* 0x000fe400078e0003 */
[C---:B------:R-:W-:Y:S02]  /*5c20*/  @!P0 FFMA.FTZ R61, R8.reuse, R40, -R61 ;  /* 0x00000028083d8223 */ /* 0x040fe4000001083d */
[C---:B------:R-:W-:Y:S02]  /*5c30*/  @!P0 FFMA.FTZ R42, R9.reuse, R41, -R42 ;  /* 0x00000029092a8223 */ /* 0x040fe4000001082a */
[----:B------:R-:W-:Y:S02]  /*5c40*/  @!P0 FMUL.FTZ R7, R8, R10 ;  /* 0x0000000a08078220 */ /* 0x000fe40000410000 */
[----:B------:R-:W-:Y:S01]  /*5c50*/  @!P0 FMUL.FTZ R8, R9, R11 ;  /* 0x0000000b09088220 */ /* 0x000fe20000410000 */
[----:B------:R-:W-:Y:S01]  /*5c60*/  @!P0 F2FP.PACK_AB R11, R69, R68 ;  /* 0x00000044450b823e */ /* 0x000fe200000000ff */
[----:B------:R-:W-:Y:S01]  /*5c70*/  @!P0 FFMA.FTZ R7, R24, R40, R7 ;  /* 0x0000002818078223 */ /* 0x000fe20000010007 */
[----:B------:R-:W-:Y:S01]  /*5c80*/  @!P0 F2FP.PACK_AB R10, R42, R61 ;  /* 0x0000003d2a0a823e */ /* 0x000fe200000000ff */
[----:B------:R-:W-:Y:S01]  /*5c90*/  @!P0 FFMA.FTZ R8, R25, R41, R8 ;  /* 0x0000002919088223 */ /* 0x000fe20000010008 */
[----:B------:R-:W-:Y:S01]  /*5ca0*/  @!P0 F2FP.PACK_AB R9, R2, R0 ;  /* 0x000000000209823e */ /* 0x000fe200000000ff */
[----:B------:R-:W-:Y:S01]  /*5cb0*/  @!P0 IMAD.MOV.U32 R18, RZ, RZ, R11 ;  /* 0x000000ffff128224 */ /* 0x000fe200078e000b */
[----:B------:R-:W-:Y:S02]  /*5cc0*/  @!P0 MOV R19, R10 ;  /* 0x0000000a00138202 */ /* 0x000fe40000000f00 */
[----:B------:R-:W-:Y:S02]  /*5cd0*/  @!P0 F2FP.PACK_AB R2, R6, R5 ;  /* 0x000000050602823e */ /* 0x000fe400000000ff */
[----:B------:R-:W-:Y:S01]  /*5ce0*/  @!P0 F2FP.PACK_AB R0, R8, R7 ;  /* 0x000000070800823e */ /* 0x000fe200000000ff */
[----:B------:R1:W-:Y:S01]  /*5cf0*/  STG.E.128 [R64.64], R16 ;  /* 0x0000001040007986 */ /* 0x0003e2000c101d06 */
[----:B------:R-:W-:Y:S02]  /*5d00*/  @!P0 MOV R48, R9 ;  /* 0x0000000900308202 */ /* 0x000fe40000000f00 */
[----:B------:R-:W-:Y:S02]  /*5d10*/  @!P0 MOV R50, R2 ;  /* 0x0000000200328202 */ /* 0x000fe40000000f00 */
[----:B------:R-:W-:Y:S05]  /*5d20*/  @!P0 MOV R51, R0 ;  /* 0x0000000000338202 */ /* 0x000fea0000000f00 */
[----:B------:R1:W-:Y:S02]  /*5d30*/  @!P2 STG.E.128 [R62.64], R48 ;  /* 0x000000303e00a986 */ /* 0x0003e4000c101d06 */
.L_x_619:
[----:B------:R-:W-:Y:S05]  /*5d40*/  BSYNC B0 ;  /* 0x0000000000007941 */ /* 0x000fea0003800000 */
.L_x_618:
[----:B------:R-:W-:Y:S01]  /*5d50*/  ISETP.GE.AND P0, PT, R131, c[0x0][0x1d4], PT ;  /* 0x0000750083007a0c */ /* 0x000fe20003f06270 */
[----:B------:R-:W-:Y:S01]  /*5d60*/  @!UPT UIADD3 URZ, URZ, URZ, URZ ;  /* 0x0000003f3f3ff290 */ /* 0x000fe2000fffe03f */
[----:B------:R-:W-:Y:S11]  /*5d70*/  BSSY B0, `(.L_x_620) ;  /* 0x0000071000007945 */ /* 0x000ff60003800000 */
[----:B------:R-:W-:-:S05]  /*5d80*/  @P0 BRA `(.L_x_621) ;  /* 0x000006f000000947 */ /* 0x000fca0003800000 */
[----:B------:R-:W2:Y:S01]  /*5d90*/  LDS.128 R36, [R104+0x6100] ;  /* 0x0061000068247984 */ /* 0x000ea20000000c00 */
[----:B------:R-:W-:Y:S02]  /*5da0*/  ISETP.GE.AND P2, PT, R79, c[0x0][0x1d4], PT ;  /* 0x000075004f007a0c */ /* 0x000fe40003f46270 */
[-C--:B------:R-:W-:Y:S04]  /*5db0*/  IADD3 R0, P1, P0, R74, R67.reuse, R100 ;  /* 0x000000434a007210 */ /* 0x080fe8000783e064 */
[-C--:B------:R-:W-:Y:S01]  /*5dc0*/  IADD3.X R3, R76, R66.reuse, R112, P1, P0 ;  /* 0x000000424c037210 */ /* 0x080fe20000fe0470 */
        /* <DEDUP_REMOVED lines=9> */
[----:B------:R-:W-:Y:S01]  /*5e60*/  @!P0 SHF.R.U64 R4, R12, 0x10, R13 ;  /* 0x000000100c048819 */ /* 0x000fe2000000120d */
[----:B------:R-:W-:Y:S01]  /*5e70*/  @!P0 HADD2.F32 R0, -RZ, R26.H0_H0 ;  /* 0x2000001aff008230 */ /* 0x000fe20000004100 */
[----:B------:R-:W-:Y:S01]  /*5e80*/  @!P0 SHF.R.U64 R10, R44, 0x10, R45 ;  /* 0x000000102c0a8819 */ /* 0x000fe2000000122d */
[----:B------:R-:W-:Y:S01]  /*5e90*/  @!P0 HADD2.F32 R6, -RZ, R56.H0_H0 ;  /* 0x20000038ff068230 */ /* 0x000fe20000004100 */
[----:B--2---:R-:W-:Y:S01]  /*5ea0*/  @!P0 MOV R9, R36 ;  /* 0x0000002400098202 */ /* 0x004fe20000000f00 */
[----:B------:R-:W-:Y:S01]  /*5eb0*/  @!P0 HADD2.F32 R4, -RZ, R4.H0_H0 ;  /* 0x20000004ff048230 */ /* 0x000fe20000004100 */
[----:B-1----:R-:W-:Y:S01]  /*5ec0*/  @!P0 MOV R3, R16 ;  /* 0x0000001000038202 */ /* 0x002fe20000000f00 */
[----:B------:R-:W-:Y:S01]  /*5ed0*/  @!P0 HADD2.F32 R33, -RZ, R57.H0_H0 ;  /* 0x20000039ff218230 */ /* 0x000fe20000004100 */
[----:B------:R-:W-:Y:S01]  /*5ee0*/  @!P0 SHF.R.U32.HI R7, RZ, 0x10, R13 ;  /* 0x00000010ff078819 */ /* 0x000fe2000001160d */
[----:B------:R-:W-:Y:S01]  /*5ef0*/  @!P0 HADD2.F32 R5, -RZ, R9.H0_H0 ;  /* 0x20000009ff058230 */ /* 0x000fe20000004100 */
[----:B------:R-:W-:Y:S01]  /*5f00*/  @!P0 SHF.R.U64 R11, R14, 0x10, R15 ;  /* 0x000000100e0b8819 */ /* 0x000fe2000000120f */
[----:B------:R-:W-:Y:S01]  /*5f10*/  @!P0 HADD2.F32 R2, -RZ, R3.H0_H0 ;  /* 0x20000003ff028230 */ /* 0x000fe20000004100 */
[----:B------:R-:W-:Y:S01]  /*5f20*/  @!P0 SHF.R.U32.HI R30, RZ, 0x10, R47 ;  /* 0x00000010ff1e8819 */ /* 0x000fe2000001162f */
[----:B------:R-:W-:Y:S01]  /*5f30*/  @!P0 HADD2.F32 R12, -RZ, R9.H1_H1 ;  /* 0x30000009ff0c8230 */ /* 0x000fe20000004100 */
[CC--:B------:R-:W-:Y:S01]  /*5f40*/  @!P0 FMUL.FTZ R13, R5.reuse, R0.reuse ;  /* 0x00000000050d8220 */ /* 0x0c0fe20000410000 */
[----:B------:R-:W-:Y:S01]  /*5f50*/  @!P0 HADD2.F32 R11, -RZ, R11.H0_H0 ;  /* 0x2000000bff0b8230 */ /* 0x000fe20000004100 */
[C---:B------:R-:W-:Y:S01]  /*5f60*/  @!P0 FMUL.FTZ R0, R2.reuse, R0 ;  /* 0x0000000002008220 */ /* 0x040fe20000410000 */
[----:B------:R-:W-:Y:S01]  /*5f70*/  @!P0 HADD2.F32 R3, -RZ, R3.H1_H1 ;  /* 0x30000003ff038230 */ /* 0x000fe20000004100 */
[-C--:B------:R-:W-:Y:S01]  /*5f80*/  @!P0 FFMA.FTZ R50, R2, R6.reuse, -R13 ;  /* 0x0000000602328223 */ /* 0x080fe2000001080d */
[----:B------:R-:W-:Y:S01]  /*5f90*/  @!P0 HADD2.F32 R13, -RZ, R10.H0_H0 ;  /* 0x2000000aff0d8230 */ /* 0x000fe20000004100 */
[----:B------:R-:W-:Y:S01]  /*5fa0*/  @!P0 FFMA.FTZ R0, R5, R6, R0 ;  /* 0x0000000605008223 */ /* 0x000fe20000010000 */
[----:B------:R-:W-:Y:S01]  /*5fb0*/  @!P0 SHF.R.U64 R31, R46, 0x10, R47 ;  /* 0x000000102e1f8819 */ /* 0x000fe2000000122f */
[----:B------:R-:W-:Y:S01]  /*5fc0*/  @!P0 IMAD.MOV.U32 R5, RZ, RZ, R37 ;  /* 0x000000ffff058224 */ /* 0x000fe200078e0025 */
[----:B------:R-:W-:Y:S01]  /*5fd0*/  @!P0 SHF.R.U32.HI R25, RZ, 0x10, R45 ;  /* 0x00000010ff198819 */ /* 0x000fe2000001162d */
[CC--:B------:R-:W-:Y:S01]  /*5fe0*/  @!P0 FMUL.FTZ R9, R12.reuse, R4.reuse ;  /* 0x000000040c098220 */ /* 0x0c0fe20000410000 */
[----:B------:R-:W-:Y:S01]  /*5ff0*/  @!P0 HADD2.F32 R7, -RZ, R7.H0_H0 ;  /* 0x20000007ff078230 */ /* 0x000fe20000004100 */
[C---:B------:R-:W-:Y:S01]  /*6000*/  @!P0 FMUL.FTZ R2, R3.reuse, R4 ;  /* 0x0000000403028220 */ /* 0x040fe20000410000 */
[----:B------:R-:W-:Y:S01]  /*6010*/  @!P0 MOV R4, R17 ;  /* 0x0000001100048202 */ /* 0x000fe20000000f00 */
[-C--:B------:R-:W-:Y:S01]  /*6020*/  @!P0 FFMA.FTZ R47, R3, R13.reuse, -R9 ;  /* 0x0000000d032f8223 */ /* 0x080fe20000010809 */
[----:B------:R-:W-:Y:S01]  /*6030*/  @!P0 HADD2.F32 R3, -RZ, R26.H1_H1 ;  /* 0x3000001aff038230 */ /* 0x000fe20000004100 */
[----:B------:R-:W-:Y:S01]  /*6040*/  @!P0 FFMA.FTZ R2, R12, R13, R2 ;  /* 0x0000000d0c028223 */ /* 0x000fe20000010002 */
[--C-:B------:R-:W-:Y:S01]  /*6050*/  @!P0 HADD2.F32 R14, -RZ, R5.reuse.H0_H0 ;  /* 0x20000005ff0e8230 */ /* 0x100fe20000004100 */
[----:B------:R-:W-:Y:S01]  /*6060*/  @!P0 SHF.R.U32.HI R8, RZ, 0x10, R15 ;  /* 0x00000010ff088819 */ /* 0x000fe2000001160f */
[----:B------:R-:W-:Y:S01]  /*6070*/  @!P0 HADD2.F32 R15, -RZ, R56.H1_H1 ;  /* 0x30000038ff0f8230 */ /* 0x000fe20000004100 */
[----:B------:R-:W-:Y:S01]  /*6080*/  @!P0 F2FP.PACK_AB R12, R47, R50 ;  /* 0x000000322f0c823e */ /* 0x000fe200000000ff */
[--C-:B------:R-:W-:Y:S01]  /*6090*/  @!P0 HADD2.F32 R6, -RZ, R4.reuse.H0_H0 ;  /* 0x20000004ff068230 */ /* 0x100fe20000004100 */
[----:B------:R-:W-:Y:S01]  /*60a0*/  @!P0 FMUL.FTZ R9, R14, R3 ;  /* 0x000000030e098220 */ /* 0x000fe20000410000 */
[----:B------:R-:W-:Y:S01]  /*60b0*/  @!P0 HADD2.F32 R24, -RZ, R5.H1_H1 ;  /* 0x30000005ff188230 */ /* 0x000fe20000004100 */
[----:B------:R-:W-:Y:S01]  /*60c0*/  @!P0 MOV R16, R12 ;  /* 0x0000000c00108202 */ /* 0x000fe20000000f00 */
[----:B------:R-:W-:Y:S01]  /*60d0*/  @!P0 HADD2.F32 R5, -RZ, R4.H1_H1 ;  /* 0x30000004ff058230 */ /* 0x000fe20000004100 */
[----:B------:R-:W-:Y:S01]  /*60e0*/  @!P0 FFMA.FTZ R46, R6, R15, -R9 ;  /* 0x0000000f062e8223 */ /* 0x000fe20000010809 */
[----:B------:R-:W-:Y:S01]  /*60f0*/  @!P0 HADD2.F32 R25, -RZ, R25.H0_H0 ;  /* 0x20000019ff198230 */ /* 0x000fe20000004100 */
[-C--:B------:R-:W-:Y:S01]  /*6100*/  @!P0 FMUL.FTZ R10, R24, R7.reuse ;  /* 0x00000007180a8220 */ /* 0x080fe20000410000 */
[----:B------:R-:W-:Y:S01]  /*6110*/  @!P0 HADD2.F32 R35, -RZ, R30.H0_H0 ;  /* 0x2000001eff238230 */ /* 0x000fe20000004100 */
[----:B------:R-:W-:Y:S01]  /*6120*/  @!P0 IMAD.MOV.U32 R9, RZ, RZ, R39 ;  /* 0x000000ffff098224 */ /* 0x000fe200078e0027 */
[----:B------:R-:W-:Y:S01]  /*6130*/  @!P0 HADD2.F32 R31, -RZ, R31.H0_H0 ;  /* 0x2000001fff1f8230 */ /* 0x000fe20000004100 */
[C---:B------:R-:W-:Y:S01]  /*6140*/  @!P0 FMUL.FTZ R4, R5.reuse, R7 ;  /* 0x0000000705048220 */ /* 0x040fe20000410000 */
[----:B------:R-:W-:Y:S01]  /*6150*/  @!P0 HADD2.F32 R7, -RZ, R27.H0_H0 ;  /* 0x2000001bff078230 */ /* 0x000fe20000004100 */
[----:B------:R-:W-:Y:S01]  /*6160*/  @!P0 FFMA.FTZ R45, R5, R25, -R10 ;  /* 0x00000019052d8223 */ /* 0x000fe2000001080a */
[----:B------:R-:W-:Y:S01]  /*6170*/  @!P0 MOV R5, R19 ;  /* 0x0000001300058202 */ /* 0x000fe20000000f00 */
[----:B------:R-:W-:Y:S01]  /*6180*/  @!P0 FMUL.FTZ R3, R6, R3 ;  /* 0x0000000306038220 */ /* 0x000fe20000410000 */
[--C-:B------:R-:W-:Y:S02]  /*6190*/  @!P0 HADD2.F32 R32, -RZ, R9.reuse.H0_H0 ;  /* 0x20000009ff208230 */ /* 0x100fe40000004100 */
[----:B------:R-:W-:Y:S01]  /*61a0*/  @!P0 HADD2.F32 R34, -RZ, R9.H1_H1 ;  /* 0x30000009ff228230 */ /* 0x000fe20000004100 */
[----:B------:R-:W-:Y:S01]  /*61b0*/  @!P0 FFMA.FTZ R3, R14, R15, R3 ;  /* 0x0000000f0e038223 */ /* 0x000fe20000010003 */
[--C-:B------:R-:W-:Y:S01]  /*61c0*/  @!P0 HADD2.F32 R6, -RZ, R5.reuse.H0_H0 ;  /* 0x20000005ff068230 */ /* 0x100fe20000004100 */
[----:B------:R-:W-:Y:S01]  /*61d0*/  @!P0 FMUL.FTZ R9, R32, R7 ;  /* 0x0000000720098220 */ /* 0x000fe20000410000 */
[----:B------:R-:W-:Y:S01]  /*61e0*/  @!P0 HADD2.F32 R8, -RZ, R8.H0_H0 ;  /* 0x20000008ff088230 */ /* 0x000fe20000004100 */
[----:B------:R-:W-:Y:S01]  /*61f0*/  @!P0 FFMA.FTZ R4, R24, R25, R4 ;  /* 0x0000001918048223 */ /* 0x000fe20000010004 */
[----:B------:R-:W-:Y:S01]  /*6200*/  @!P0 F2FP.PACK_AB R13, R45, R46 ;  /* 0x0000002e2d0d823e */ /* 0x000fe200000000ff */
[----:B------:R-:W-:Y:S01]  /*6210*/  @!P0 FFMA.FTZ R44, R6, R33, -R9 ;  /* 0x00000021062c8223 */ /* 0x000fe20000010809 */
[----:B------:R-:W-:Y:S01]  /*6220*/  @!P0 MOV R9, R38 ;  /* 0x0000002600098202 */ /* 0x000fe20000000f00 */
[-C--:B------:R-:W-:Y:S01]  /*6230*/  @!P0 FMUL.FTZ R10, R34, R8.reuse ;  /* 0x00000008220a8220 */ /* 0x080fe20000410000 */
[----:B------:R-:W-:Y:S01]  /*6240*/  @!P0 HADD2.F32 R5, -RZ, R5.H1_H1 ;  /* 0x30000005ff058230 */ /* 0x000fe20000004100 */
[----:B------:R-:W-:Y:S01]  /*6250*/  @!P0 FMUL.FTZ R7, R6, R7 ;  /* 0x0000000706078220 */ /* 0x000fe20000410000 */
[----:B------:R-:W-:Y:S01]  /*6260*/  @!P0 MOV R17, R13 ;  /* 0x0000000d00118202 */ /* 0x000fe20000000f00 */
[----:B------:R-:W-:Y:S01]  /*6270*/  @!P0 IMAD.MOV.U32 R6, RZ, RZ, R18 ;  /* 0x000000ffff068224 */ /* 0x000fe200078e0012 */
[----:B------:R-:W-:Y:S01]  /*6280*/  @!P0 F2FP.PACK_AB R3, R4, R3 ;  /* 0x000000030403823e */ /* 0x000fe200000000ff */
[C---:B------:R-:W-:Y:S01]  /*6290*/  @!P0 FMUL.FTZ R8, R5.reuse, R8 ;  /* 0x0000000805088220 */ /* 0x040fe20000410000 */
[--C-:B------:R-:W-:Y:S01]  /*62a0*/  @!P0 HADD2.F32 R26, -RZ, R9.reuse.H0_H0 ;  /* 0x20000009ff1a8230 */ /* 0x100fe20000004100 */
[----:B------:R-:W-:Y:S01]  /*62b0*/  @!P0 FFMA.FTZ R41, R5, R35, -R10 ;  /* 0x0000002305298223 */ /* 0x000fe2000001080a */
[----:B------:R-:W-:Y:S01]  /*62c0*/  @!P0 HADD2.F32 R30, -RZ, R9.H1_H1 ;  /* 0x30000009ff1e8230 */ /* 0x000fe20000004100 */
[----:B------:R-:W-:Y:S01]  /*62d0*/  @!P0 IMAD.MOV.U32 R37, RZ, RZ, R3 ;  /* 0x000000ffff258224 */ /* 0x000fe200078e0003 */
[----:B------:R-:W-:Y:S02]  /*62e0*/  @!P0 HADD2.F32 R5, -RZ, R27.H1_H1 ;  /* 0x3000001bff058230 */ /* 0x000fe40000004100 */
[--C-:B------:R-:W-:Y:S01]  /*62f0*/  @!P0 HADD2.F32 R10, -RZ, R6.reuse.H0_H0 ;  /* 0x20000006ff0a8230 */ /* 0x100fe20000004100 */
[----:B------:R-:W-:Y:S01]  /*6300*/  @!P0 FMUL.FTZ R40, R30, R11 ;  /* 0x0000000b1e288220 */ /* 0x000fe20000410000 */
[----:B------:R-:W-:Y:S01]  /*6310*/  @!P0 HADD2.F32 R9, -RZ, R6.H1_H1 ;  /* 0x30000006ff098230 */ /* 0x000fe20000004100 */
[-C--:B------:R-:W-:Y:S01]  /*6320*/  @!P0 FMUL.FTZ R6, R26, R5.reuse ;  /* 0x000000051a068220 */ /* 0x080fe20000410000 */
[----:B------:R-:W-:Y:S01]  /*6330*/  @!P0 HADD2.F32 R27, -RZ, R57.H1_H1 ;  /* 0x30000039ff1b8230 */ /* 0x000fe20000004100 */
[C---:B------:R-:W-:Y:S02]  /*6340*/  @!P0 FMUL.FTZ R5, R10.reuse, R5 ;  /* 0x000000050a058220 */ /* 0x040fe40000410000 */
[C---:B------:R-:W-:Y:S02]  /*6350*/  @!P0 FFMA.FTZ R40, R9.reuse, R31, -R40 ;  /* 0x0000001f09288223 */ /* 0x040fe40000010828 */
[----:B------:R-:W-:Y:S02]  /*6360*/  @!P0 FFMA.FTZ R10, R10, R27, -R6 ;  /* 0x0000001b0a0a8223 */ /* 0x000fe40000010806 */
[----:B------:R-:W-:Y:S01]  /*6370*/  @!P0 FMUL.FTZ R6, R9, R11 ;  /* 0x0000000b09068220 */ /* 0x000fe20000410000 */
[----:B------:R-:W-:Y:S01]  /*6380*/  @!P0 F2FP.PACK_AB R11, R41, R44 ;  /* 0x0000002c290b823e */ /* 0x000fe200000000ff */
[----:B------:R-:W-:Y:S01]  /*6390*/  @!P0 FFMA.FTZ R5, R26, R27, R5 ;  /* 0x0000001b1a058223 */ /* 0x000fe20000010005 */
[----:B------:R-:W-:Y:S01]  /*63a0*/  @!P0 F2FP.PACK_AB R10, R40, R10 ;  /* 0x0000000a280a823e */ /* 0x000fe200000000ff */
[----:B------:R-:W-:Y:S01]  /*63b0*/  @!P0 FFMA.FTZ R6, R30, R31, R6 ;  /* 0x0000001f1e068223 */ /* 0x000fe20000010006 */
[----:B------:R-:W-:Y:S01]  /*63c0*/  @!P0 MOV R19, R11 ;  /* 0x0000000b00138202 */ /* 0x000fe20000000f00 */
[----:B------:R-:W-:Y:S01]  /*63d0*/  @!P0 FFMA.FTZ R7, R32, R33, R7 ;  /* 0x0000002120078223 */ /* 0x000fe20000010007 */
[----:B------:R-:W-:Y:S01]  /*63e0*/  @!P0 F2FP.PACK_AB R9, R2, R0 ;  /* 0x000000000209823e */ /* 0x000fe200000000ff */
[----:B------:R-:W-:Y:S01]  /*63f0*/  @!P0 FFMA.FTZ R8, R34, R35, R8 ;  /* 0x0000002322088223 */ /* 0x000fe20000010008 */
[----:B------:R-:W-:Y:S01]  /*6400*/  @!P0 F2FP.PACK_AB R2, R6, R5 ;  /* 0x000000050602823e */ /* 0x000fe200000000ff */
[----:B------:R-:W-:Y:S01]  /*6410*/  @!P0 IMAD.MOV.U32 R18, RZ, RZ, R10 ;  /* 0x000000ffff128224 */ /* 0x000fe200078e000a */
[----:B------:R-:W-:Y:S02]  /*6420*/  @!P0 MOV R36, R9 ;  /* 0x0000000900248202 */ /* 0x000fe40000000f00 */
[----:B------:R-:W-:Y:S02]  /*6430*/  @!P0 F2FP.PACK_AB R0, R8, R7 ;  /* 0x000000070800823e */ /* 0x000fe400000000ff */
[----:B------:R1:W-:Y:S01]  /*6440*/  STG.E.128 [R48.64], R16 ;  /* 0x0000001030007986 */ /* 0x0003e2000c101d06 */
[----:B------:R-:W-:Y:S02]  /*6450*/  @!P0 MOV R38, R2 ;  /* 0x0000000200268202 */ /* 0x000fe40000000f00 */
[----:B------:R-:W-:Y:S05]  /*6460*/  @!P0 MOV R39, R0 ;  /* 0x0000000000278202 */ /* 0x000fea0000000f00 */
[----:B------:R1:W-:Y:S02]  /*6470*/  @!P2 STG.E.128 [R42.64], R36 ;  /* 0x000000242a00a986 */ /* 0x0003e4000c101d06 */
.L_x_621:
[----:B------:R-:W-:Y:S05]  /*6480*/  BSYNC B0 ;  /* 0x0000000000007941 */ /* 0x000fea0003800000 */
.L_x_620:
[----:B------:R-:W-:Y:S11]  /*6490*/  ISETP.GE.AND P0, PT, R130, c[0x0][0x1d4], PT ;  /* 0x0000750082007a0c */ /* 0x000ff60003f06270 */
[----:B------:R-:W-:Y:S02]  /*64a0*/  @!UPT UIADD3 URZ, URZ, URZ, URZ ;  /* 0x0000003f3f3ff290 */ /* 0x000fe4000fffe03f */
[----:B------:R-:W-:-:S05]  /*64b0*/  @P0 BRA `(.L_x_605) ;  /* 0x000008f000000947 */ /* 0x000fca0003800000 */
[----:B------:R-:W2:Y:S01]  /*64c0*/  LDS.128 R32, [R103+0x6100] ;  /* 0x0061000067207984 */ /* 0x000ea20000000c00 */
[----:B------:R-:W-:Y:S04]  /*64d0*/  IADD3 R0, P1, P0, R74, R67, R85 ;  /* 0x000000434a007210 */ /* 0x000fe8000783e055 */
[----:B------:R-:W-:Y:S02]  /*64e0*/  IADD3.X R2, R76, R66, R111, P1, P0 ;  /* 0x000000424c027210 */ /* 0x000fe40000fe046f */
[C---:B-1----:R-:W-:Y:S01]  /*64f0*/  LEA R38, P0, R0.reuse, c[0x0][0x1c8], 0x1 ;  /* 0x0000720000267a11 */ /* 0x042fe200078008ff */
[----:B------:R-:W1:Y:S03]  /*6500*/  LDS.128 R12, [R106+0x6100] ;  /* 0x006100006a0c7984 */ /* 0x000e660000000c00 */
[----:B------:R-:W-:Y:S02]  /*6510*/  LEA.HI.X R39, R0, c[0x0][0x1cc], R2, 0x1, P0 ;  /* 0x0000730000277a11 */ /* 0x000fe400000f0c02 */
[----:B------:R-:W-:Y:S11]  /*6520*/  ISETP.GE.AND P0, PT, R130, c[0x0][0x27c], PT ;  /* 0x00009f0082007a0c */ /* 0x000ff60003f06270 */
[----:B------:R-:W-:Y:S02]  /*6530*/  @!UPT UIADD3 URZ, URZ, URZ, URZ ;  /* 0x0000003f3f3ff290 */ /* 0x000fe4000fffe03f */
[----:B------:R-:W-:Y:S01]  /*6540*/  @!P0 SHF.R.U64 R11, R22, 0x10, R23 ;  /* 0x00000010160b8819 */ /* 0x000fe20000001217 */
[----:B------:R-:W-:Y:S01]  /*6550*/  @!P0 HADD2.F32 R3, -RZ, R28.H1_H1 ;  /* 0x3000001cff038230 */ /* 0x000fe20000004100 */
[--C-:B------:R-:W-:Y:S01]  /*6560*/  @!P0 SHF.R.U32.HI R7, RZ, 0x10, R21.reuse ;  /* 0x00000010ff078819 */ /* 0x100fe20000011615 */
[----:B------:R-:W-:Y:S01]  /*6570*/  @!P0 HADD2.F32 R19, -RZ, R58.H1_H1 ;  /* 0x3000003aff138230 */ /* 0x000fe20000004100 */
[----:B------:R-:W-:Y:S01]  /*6580*/  @!P0 SHF.R.U64 R8, R20, 0x10, R21 ;  /* 0x0000001014088819 */ /* 0x000fe20000001215 */
[----:B------:R-:W-:Y:S01]  /*6590*/  @!P0 HADD2.F32 R0, -RZ, R28.H0_H0 ;  /* 0x2000001cff008230 */ /* 0x000fe20000004100 */
[--C-:B------:R-:W-:Y:S01]  /*65a0*/  @!P0 SHF.R.U32.HI R21, RZ, 0x10, R53.reuse ;  /* 0x00000010ff158819 */ /* 0x100fe20000011635 */
[----:B------:R-:W-:Y:S01]  /*65b0*/  @!P0 HADD2.F32 R16, -RZ, R58.H0_H0 ;  /* 0x2000003aff108230 */ /* 0x000fe20000004100 */
[----:B------:R-:W-:Y:S01]  /*65c0*/  @!P0 SHF.R.U64 R24, R52, 0x10, R53 ;  /* 0x0000001034188819 */ /* 0x000fe20000001235 */
[----:B------:R-:W-:Y:S01]  /*65d0*/  @!P0 HADD2.F32 R7, -RZ, R7.H0_H0 ;  /* 0x20000007ff078230 */ /* 0x000fe20000004100 */
[----:B------:R-:W-:Y:S01]  /*65e0*/  @!P0 SHF.R.U32.HI R9, RZ, 0x10, R23 ;  /* 0x00000010ff098819 */ /* 0x000fe20000011617 */
[----:B------:R-:W-:Y:S01]  /*65f0*/  @!P0 HADD2.F32 R8, -RZ, R8.H0_H0 ;  /* 0x20000008ff088230 */ /* 0x000fe20000004100 */
[--C-:B------:R-:W-:Y:S01]  /*6600*/  @!P0 SHF.R.U32.HI R23, RZ, 0x10, R55.reuse ;  /* 0x00000010ff178819 */ /* 0x100fe20000011637 */
[----:B------:R-:W-:Y:S01]  /*6610*/  @!P0 HADD2.F32 R21, -RZ, R21.H0_H0 ;  /* 0x20000015ff158230 */ /* 0x000fe20000004100 */
[----:B------:R-:W-:Y:S01]  /*6620*/  @!P0 SHF.R.U64 R25, R54, 0x10, R55 ;  /* 0x0000001036198819 */ /* 0x000fe20000001237 */
[----:B------:R-:W-:Y:S02]  /*6630*/  @!P0 HADD2.F32 R11, -RZ, R11.H0_H0 ;  /* 0x2000000bff0b8230 */ /* 0x000fe40000004100 */
[----:B------:R-:W-:Y:S02]  /*6640*/  @!P0 HADD2.F32 R27, -RZ, R59.H0_H0 ;  /* 0x2000003bff1b8230 */ /* 0x000fe40000004100 */
[----:B------:R-:W-:Y:S02]  /*6650*/  @!P0 HADD2.F32 R30, -RZ, R23.H0_H0 ;  /* 0x20000017ff1e8230 */ /* 0x000fe40000004100 */
[----:B------:R-:W-:Y:S01]  /*6660*/  @!P0 HADD2.F32 R23, -RZ, R59.H1_H1 ;  /* 0x3000003bff178230 */ /* 0x000fe20000004100 */
[----:B--2---:R-:W-:Y:S01]  /*6670*/  @!P0 MOV R17, R33 ;  /* 0x0000002100118202 */ /* 0x004fe20000000f00 */
[----:B------:R-:W-:Y:S01]  /*6680*/  @!P0 HADD2.F32 R25, -RZ, R25.H0_H0 ;  /* 0x20000019ff198230 */ /* 0x000fe20000004100 */
[----:B-1----:R-:W-:Y:S02]  /*6690*/  @!P0 MOV R6, R12 ;  /* 0x0000000c00068202 */ /* 0x002fe40000000f00 */
[----:B------:R-:W-:Y:S01]  /*66a0*/  @!P0 MOV R5, R13 ;  /* 0x0000000d00058202 */ /* 0x000fe20000000f00 */
[----:B------:R-:W-:Y:S01]  /*66b0*/  @!P0 HADD2.F32 R18, -RZ, R17.H0_H0 ;  /* 0x20000011ff128230 */ /* 0x000fe20000004100 */
[----:B------:R-:W-:Y:S01]  /*66c0*/  @!P0 MOV R22, R32 ;  /* 0x0000002000168202 */ /* 0x000fe20000000f00 */
[----:B------:R-:W-:Y:S02]  /*66d0*/  @!P0 HADD2.F32 R2, -RZ, R6.H0_H0 ;  /* 0x20000006ff028230 */ /* 0x000fe40000004100 */
[----:B------:R-:W-:Y:S01]  /*66e0*/  @!P0 HADD2.F32 R4, -RZ, R5.H0_H0 ;  /* 0x20000005ff048230 */ /* 0x000fe20000004100 */
[----:B------:R-:W-:Y:S01]  /*66f0*/  @!P0 FMUL.FTZ R20, R18, R3 ;  /* 0x0000000312148220 */ /* 0x000fe20000410000 */
[----:B------:R-:W-:Y:S03]  /*6700*/  @!P0 HADD2.F32 R10, -RZ, R22.H0_H0 ;  /* 0x20000016ff0a8230 */ /* 0x000fe60000004100 */
[----:B------:R-:W-:Y:S01]  /*6710*/  @!P0 FFMA.FTZ R41, R4, R19, -R20 ;  /* 0x0000001304298223 */ /* 0x000fe20000010814 */
[----:B------:R-:W-:Y:S01]  /*6720*/  @!P0 HADD2.F32 R20, -RZ, R17.H1_H1 ;  /* 0x30000011ff148230 */ /* 0x000fe20000004100 */
[-C--:B------:R-:W-:Y:S01]  /*6730*/  @!P0 FMUL.FTZ R26, R10, R0.reuse ;  /* 0x000000000a1a8220 */ /* 0x080fe20000410000 */
[----:B------:R-:W-:Y:S01]  /*6740*/  @!P0 HADD2.F32 R17, -RZ, R24.H0_H0 ;  /* 0x20000018ff118230 */ /* 0x000fe20000004100 */
[C---:B------:R-:W-:Y:S02]  /*6750*/  @!P0 FMUL.FTZ R0, R2.reuse, R0 ;  /* 0x0000000002008220 */ /* 0x040fe40000410000 */
[-C--:B------:R-:W-:Y:S01]  /*6760*/  @!P0 FFMA.FTZ R42, R2, R16.reuse, -R26 ;  /* 0x00000010022a8223 */ /* 0x080fe2000001081a */
[----:B------:R-:W-:Y:S01]  /*6770*/  @!P0 HADD2.F32 R2, -RZ, R5.H1_H1 ;  /* 0x30000005ff028230 */ /* 0x000fe20000004100 */
[----:B------:R-:W-:Y:S01]  /*6780*/  @!P0 FFMA.FTZ R0, R10, R16, R0 ;  /* 0x000000100a008223 */ /* 0x000fe20000010000 */
[----:B------:R-:W-:Y:S01]  /*6790*/  @!P0 HADD2.F32 R16, -RZ, R22.H1_H1 ;  /* 0x30000016ff108230 */ /* 0x000fe20000004100 */
[----:B------:R-:W-:Y:S01]  /*67a0*/  @!P0 FMUL.FTZ R10, R20, R7 ;  /* 0x00000007140a8220 */ /* 0x000fe20000410000 */
[----:B------:R-:W-:Y:S01]  /*67b0*/  @!P0 HADD2.F32 R5, -RZ, R6.H1_H1 ;  /* 0x30000006ff058230 */ /* 0x000fe20000004100 */
[----:B------:R-:W-:Y:S02]  /*67c0*/  @!P0 FMUL.FTZ R3, R4, R3 ;  /* 0x0000000304038220 */ /* 0x000fe40000410000 */
[-C--:B------:R-:W-:Y:S02]  /*67d0*/  @!P0 FMUL.FTZ R6, R16, R8.reuse ;  /* 0x0000000810068220 */ /* 0x080fe40000410000 */
[C---:B------:R-:W-:Y:S02]  /*67e0*/  @!P0 FFMA.FTZ R40, R2.reuse, R21, -R10 ;  /* 0x0000001502288223 */ /* 0x040fe4000001080a */
[----:B------:R-:W-:Y:S02]  /*67f0*/  @!P0 IMAD.MOV.U32 R10, RZ, RZ, R35 ;  /* 0x000000ffff0a8224 */ /* 0x000fe400078e0023 */
[----:B------:R-:W-:Y:S01]  /*6800*/  @!P0 FMUL.FTZ R4, R2, R7 ;  /* 0x0000000702048220 */ /* 0x000fe20000410000 */
[----:B------:R-:W-:Y:S01]  /*6810*/  @!P0 HADD2.F32 R7, -RZ, R29.H0_H0 ;  /* 0x2000001dff078230 */ /* 0x000fe20000004100 */
[C---:B------:R-:W-:Y:S01]  /*6820*/  @!P0 FMUL.FTZ R2, R5.reuse, R8 ;  /* 0x0000000805028220 */ /* 0x040fe20000410000 */
[--C-:B------:R-:W-:Y:S01]  /*6830*/  @!P0 HADD2.F32 R26, -RZ, R10.reuse.H0_H0 ;  /* 0x2000000aff1a8230 */ /* 0x100fe20000004100 */
[----:B------:R-:W-:Y:S01]  /*6840*/  @!P0 FFMA.FTZ R37, R5, R17, -R6 ;  /* 0x0000001105258223 */ /* 0x000fe20000010806 */
[----:B------:R-:W-:Y:S01]  /*6850*/  @!P0 MOV R5, R15 ;  /* 0x0000000f00058202 */ /* 0x000fe20000000f00 */
[----:B------:R-:W-:Y:S01]  /*6860*/  @!P0 FFMA.FTZ R2, R16, R17, R2 ;  /* 0x0000001110028223 */ /* 0x000fe20000010002 */
[----:B------:R-:W-:Y:S01]  /*6870*/  @!P0 HADD2.F32 R8, -RZ, R9.H0_H0 ;  /* 0x20000009ff088230 */ /* 0x000fe20000004100 */
[----:B------:R-:W-:Y:S01]  /*6880*/  @!P0 FMUL.FTZ R9, R26, R7 ;  /* 0x000000071a098220 */ /* 0x000fe20000410000 */
[----:B------:R-:W-:Y:S01]  /*6890*/  @!P0 HADD2.F32 R28, -RZ, R10.H1_H1 ;  /* 0x3000000aff1c8230 */ /* 0x000fe20000004100 */
[----:B------:R-:W-:Y:S01]  /*68a0*/  @!P0 FFMA.FTZ R3, R18, R19, R3 ;  /* 0x0000001312038223 */ /* 0x000fe20000010003 */
[--C-:B------:R-:W-:Y:S01]  /*68b0*/  @!P0 HADD2.F32 R6, -RZ, R5.reuse.H0_H0 ;  /* 0x20000005ff068230 */ /* 0x100fe20000004100 */
[----:B------:R-:W-:Y:S01]  /*68c0*/  @!P0 FFMA.FTZ R4, R20, R21, R4 ;  /* 0x0000001514048223 */ /* 0x000fe20000010004 */
[----:B------:R-:W-:Y:S01]  /*68d0*/  @!P0 F2FP.PACK_AB R16, R37, R42 ;  /* 0x0000002a2510823e */ /* 0x000fe200000000ff */
[----:B------:R-:W-:Y:S01]  /*68e0*/  @!P0 FMUL.FTZ R10, R28, R8 ;  /* 0x000000081c0a8220 */ /* 0x000fe20000410000 */
[----:B------:R-:W-:Y:S01]  /*68f0*/  @!P0 F2FP.PACK_AB R17, R40, R41 ;  /* 0x000000292811823e */ /* 0x000fe200000000ff */
[C---:B------:R-:W-:Y:S01]  /*6900*/  @!P0 FFMA.FTZ R36, R6.reuse, R27, -R9 ;  /* 0x0000001b06248223 */ /* 0x040fe20000010809 */
[----:B------:R-:W-:Y:S01]  /*6910*/  @!P0 MOV R9, R34 ;  /* 0x0000002200098202 */ /* 0x000fe20000000f00 */
[----:B------:R-:W-:Y:S01]  /*6920*/  @!P0 FMUL.FTZ R7, R6, R7 ;  /* 0x0000000706078220 */ /* 0x000fe20000410000 */
[----:B------:R-:W-:Y:S01]  /*6930*/  @!P0 MOV R6, R14 ;  /* 0x0000000e00068202 */ /* 0x000fe20000000f00 */
[----:B------:R-:W-:Y:S01]  /*6940*/  @!P0 IMAD.MOV.U32 R12, RZ, RZ, R16 ;  /* 0x000000ffff0c8224 */ /* 0x000fe200078e0010 */
[----:B------:R-:W-:Y:S01]  /*6950*/  @!P0 MOV R13, R17 ;  /* 0x00000011000d8202 */ /* 0x000fe20000000f00 */
[----:B------:R-:W-:Y:S01]  /*6960*/  @!P0 HADD2.F32 R5, -RZ, R5.H1_H1 ;  /* 0x30000005ff058230 */ /* 0x000fe20000004100 */
[----:B------:R-:W-:Y:S01]  /*6970*/  @!P0 F2FP.PACK_AB R3, R4, R3 ;  /* 0x000000030403823e */ /* 0x000fe200000000ff */
[--C-:B------:R-:W-:Y:S02]  /*6980*/  @!P0 HADD2.F32 R24, -RZ, R9.reuse.H1_H1 ;  /* 0x30000009ff188230 */ /* 0x100fe40000004100 */
[----:B------:R-:W-:Y:S01]  /*6990*/  @!P0 HADD2.F32 R22, -RZ, R9.H0_H0 ;  /* 0x20000009ff168230 */ /* 0x000fe20000004100 */
[C---:B------:R-:W-:Y:S01]  /*69a0*/  @!P0 FMUL.FTZ R8, R5.reuse, R8 ;  /* 0x0000000805088220 */ /* 0x040fe20000410000 */
[--C-:B------:R-:W-:Y:S01]  /*69b0*/  @!P0 HADD2.F32 R9, -RZ, R6.reuse.H1_H1 ;  /* 0x30000006ff098230 */ /* 0x100fe20000004100 */
[----:B------:R-:W-:Y:S01]  /*69c0*/  @!P0 FFMA.FTZ R31, R5, R30, -R10 ;  /* 0x0000001e051f8223 */ /* 0x000fe2000001080a */
[----:B------:R-:W-:Y:S01]  /*69d0*/  @!P0 MOV R33, R3 ;  /* 0x0000000300218202 */ /* 0x000fe20000000f00 */
[----:B------:R-:W-:Y:S01]  /*69e0*/  @!P0 HADD2.F32 R5, -RZ, R29.H1_H1 ;  /* 0x3000001dff058230 */ /* 0x000fe20000004100 */
[----:B------:R-:W-:Y:S01]  /*69f0*/  @!P0 FMUL.FTZ R29, R24, R11 ;  /* 0x0000000b181d8220 */ /* 0x000fe20000410000 */
[----:B------:R-:W-:Y:S03]  /*6a00*/  @!P0 HADD2.F32 R10, -RZ, R6.H0_H0 ;  /* 0x20000006ff0a8230 */ /* 0x000fe60000004100 */
[----:B------:R-:W-:Y:S02]  /*6a10*/  @!P0 FMUL.FTZ R6, R22, R5 ;  /* 0x0000000516068220 */ /* 0x000fe40000410000 */
[C---:B------:R-:W-:Y:S02]  /*6a20*/  @!P0 FFMA.FTZ R29, R9.reuse, R25, -R29 ;  /* 0x00000019091d8223 */ /* 0x040fe4000001081d */
[C---:B------:R-:W-:Y:S02]  /*6a30*/  @!P0 FMUL.FTZ R5, R10.reuse, R5 ;  /* 0x000000050a058220 */ /* 0x040fe40000410000 */
        /* <DEDUP_REMOVED lines=8> */
[----:B------:R-:W-:Y:S01]  /*6ac0*/  @!P0 MOV R14, R10 ;  /* 0x0000000a000e8202 */ /* 0x000fe20000000f00 */
[----:B------:R-:W-:Y:S01]  /*6ad0*/  @!P0 FFMA.FTZ R8, R28, R30, R8 ;  /* 0x0000001e1c088223 */ /* 0x000fe20000010008 */
[----:B------:R-:W-:Y:S02]  /*6ae0*/  @!P0 F2FP.PACK_AB R9, R2, R0 ;  /* 0x000000000209823e */ /* 0x000fe400000000ff */
[----:B------:R-:W-:Y:S01]  /*6af0*/  @!P0 F2FP.PACK_AB R2, R6, R5 ;  /* 0x000000050602823e */ /* 0x000fe200000000ff */
[----:B------:R1:W-:Y:S01]  /*6b00*/  STG.E.128 [R38.64], R12 ;  /* 0x0000000c26007986 */ /* 0x0003e2000c101d06 */
[----:B------:R-:W-:Y:S01]  /*6b10*/  @!P0 F2FP.PACK_AB R0, R8, R7 ;  /* 0x000000070800823e */ /* 0x000fe200000000ff */
[----:B------:R-:W-:Y:S01]  /*6b20*/  @!P0 IMAD.MOV.U32 R32, RZ, RZ, R9 ;  /* 0x000000ffff208224 */ /* 0x000fe200078e0009 */
[----:B------:R-:W-:Y:S02]  /*6b30*/  @!P0 MOV R34, R2 ;  /* 0x0000000200228202 */ /* 0x000fe40000000f00 */
[----:B------:R-:W-:Y:S02]  /*6b40*/  @!P0 MOV R35, R0 ;  /* 0x0000000000238202 */ /* 0x000fe40000000f00 */
[----:B------:R-:W-:Y:S11]  /*6b50*/  ISETP.GE.AND P0, PT, R83, c[0x0][0x1d4], PT ;  /* 0x0000750053007a0c */ /* 0x000ff60003f06270 */
[----:B------:R-:W-:Y:S02]  /*6b60*/  @!UPT UIADD3 URZ, URZ, URZ, URZ ;  /* 0x0000003f3f3ff290 */ /* 0x000fe4000fffe03f */
[----:B------:R-:W-:-:S05]  /*6b70*/  @P0 BRA `(.L_x_605) ;  /* 0x0000023000000947 */ /* 0x000fca0003800000 */
[----:B------:R-:W-:Y:S04]  /*6b80*/  IADD3 R0, P1, P0, R74, R67, R83 ;  /* 0x000000434a007210 */ /* 0x000fe8000783e053 */
[----:B------:R-:W-:Y:S02]  /*6b90*/  IADD3.X R3, R76, R66, R108, P1, P0 ;  /* 0x000000424c037210 */ /* 0x000fe40000fe046c */
[C---:B------:R-:W-:Y:S04]  /*6ba0*/  LEA R2, P0, R0.reuse, c[0x0][0x1c8], 0x1 ;  /* 0x0000720000027a11 */ /* 0x040fe800078008ff */
[----:B------:R-:W-:Y:S05]  /*6bb0*/  LEA.HI.X R3, R0, c[0x0][0x1cc], R3, 0x1, P0 ;  /* 0x0000730000037a11 */ /* 0x000fea00000f0c03 */
[----:B------:R2:W-:Y:S01]  /*6bc0*/  STG.E.128 [R2.64], R32 ;  /* 0x0000002002007986 */ /* 0x0005e2000c101d06 */
[----:B------:R-:W-:-:S05]  /*6bd0*/  BRA `(.L_x_605) ;  /* 0x000001d000007947 */ /* 0x000fca0003800000 */
.L_x_601:
[----:B------:R-:W-:Y:S05]  /*6be0*/  IMAD R0, R60, -0x40, R78 ;  /* 0xffffffc03c007824 */ /* 0x000fea00078e024e */
[----:B------:R-:W-:Y:S04]  /*6bf0*/  IMNMX R0, R0, 0x40, PT ;  /* 0x0000004000007817 */ /* 0x000fe80003800200 */
[----:B------:R-:W-:Y:S11]  /*6c00*/  ISETP.GE.AND P0, PT, R241, R0, PT ;  /* 0x00000000f100720c */ /* 0x000ff60003f06270 */
[----:B------:R-:W-:Y:S02]  /*6c10*/  @!UPT UIADD3 URZ, URZ, URZ, URZ ;  /* 0x0000003f3f3ff290 */ /* 0x000fe4000fffe03f */
[----:B------:R-:W-:-:S05]  /*6c20*/  @P0 BRA `(.L_x_605) ;  /* 0x0000018000000947 */ /* 0x000fca0003800000 */
[C---:B------:R-:W-:Y:S02]  /*6c30*/  ISETP.GE.AND P0, PT, R128.reuse, c[0x0][0x1d4], PT ;  /* 0x0000750080007a0c */ /* 0x040fe40003f06270 */
[----:B------:R-:W-:Y:S11]  /*6c40*/  IADD3 R0, R128, 0x60, RZ ;  /* 0x0000006080007810 */ /* 0x000ff60007ffe0ff */
[----:B------:R-:W1:Y:S04]  /*6c50*/  @!P0 LDS.128 R4, [R235+0x6000] ;  /* 0x00600000eb048984 */ /* 0x000e680000000c00 */
[----:B-1----:R-:W-:Y:S01]  /*6c60*/  @!P0 STG.E.128 [R50.64], R4 ;  /* 0x0000000432008986 */ /* 0x002fe2000c101d06 */
[----:B------:R-:W-:Y:S11]  /*6c70*/  ISETP.GE.AND P0, PT, R131, c[0x0][0x1d4], PT ;  /* 0x0000750083007a0c */ /* 0x000ff60003f06270 */
[----:B------:R-:W-:Y:S02]  /*6c80*/  @!UPT UIADD3 URZ, URZ, URZ, URZ ;  /* 0x0000003f3f3ff290 */ /* 0x000fe4000fffe03f */
[----:B------:R-:W1:Y:S04]  /*6c90*/  @!P0 LDS.128 R8, [R236+0x6000] ;  /* 0x00600000ec088984 */ /* 0x000e680000000c00 */
[----:B-1----:R-:W-:Y:S01]  /*6ca0*/  @!P0 STG.E.128 [R50.64+0x40], R8 ;  /* 0x0000400832008986 */ /* 0x002fe2000c101d06 */
[----:B------:R-:W-:Y:S11]  /*6cb0*/  ISETP.GE.AND P0, PT, R130, c[0x0][0x1d4], PT ;  /* 0x0000750082007a0c */ /* 0x000ff60003f06270 */
[----:B------:R-:W-:Y:S02]  /*6cc0*/  @!UPT UIADD3 URZ, URZ, URZ, URZ ;  /* 0x0000003f3f3ff290 */ /* 0x000fe4000fffe03f */
[----:B------:R-:W1:Y:S04]  /*6cd0*/  @!P0 LDS.128 R4, [R235+0x8000] ;  /* 0x00800000eb048984 */ /* 0x000e680000000c00 */
[----:B-1----:R-:W-:Y:S01]  /*6ce0*/  @!P0 STG.E.128 [R50.64+0x80], R4 ;  /* 0x0000800432008986 */ /* 0x002fe2000c101d06 */
[----:B------:R-:W-:Y:S02]  /*6cf0*/  ISETP.GE.AND P0, PT, R0, c[0x0][0x1d4], PT ;  /* 0x0000750000007a0c */ /* 0x000fe40003f06270 */
[----:B------:R-:W-:Y:S11]  /*6d00*/  IADD3 R0, R128, 0x80, RZ ;  /* 0x0000008080007810 */ /* 0x000ff60007ffe0ff */
[----:B------:R-:W1:Y:S04]  /*6d10*/  @!P0 LDS.128 R4, [R236+0x8000] ;  /* 0x00800000ec048984 */ /* 0x000e680000000c00 */
[----:B-1----:R-:W-:Y:S01]  /*6d20*/  @!P0 STG.E.128 [R50.64+0xc0], R4 ;  /* 0x0000c00432008986 */ /* 0x002fe2000c101d06 */
[----:B------:R-:W-:Y:S02]  /*6d30*/  ISETP.GE.AND P0, PT, R0, c[0x0][0x1d4], PT ;  /* 0x0000750000007a0c */ /* 0x000fe40003f06270 */
[----:B------:R-:W-:Y:S11]  /*6d40*/  IADD3 R0, R128, 0xa0, RZ ;  /* 0x000000a080007810 */ /* 0x000ff60007ffe0ff */
[----:B------:R-:W1:Y:S04]  /*6d50*/  @!P0 LDS.128 R4, [R235+0xa000] ;  /* 0x00a00000eb048984 */ /* 0x000e680000000c00 */
[----:B-1----:R-:W-:Y:S01]  /*6d60*/  @!P0 STG.E.128 [R50.64+0x100], R4 ;  /* 0x0001000432008986 */ /* 0x002fe2000c101d06 */
[----:B------:R-:W-:Y:S11]  /*6d70*/  ISETP.GE.AND P0, PT, R0, c[0x0][0x1d4], PT ;  /* 0x0000750000007a0c */ /* 0x000ff60003f06270 */
[----:B------:R-:W-:Y:S02]  /*6d80*/  @!UPT UIADD3 URZ, URZ, URZ, URZ ;  /* 0x0000003f3f3ff290 */ /* 0x000fe4000fffe03f */
[----:B------:R-:W1:Y:S04]  /*6d90*/  @!P0 LDS.128 R4, [R236+0xa000] ;  /* 0x00a00000ec048984 */ /* 0x000e680000000c00 */
[----:B-1----:R1:W-:Y:S02]  /*6da0*/  @!P0 STG.E.128 [R50.64+0x140], R4 ;  /* 0x0001400432008986 */ /* 0x0023e4000c101d06 */
.L_x_605:
[----:B------:R-:W-:Y:S05]  /*6db0*/  BSYNC B1 ;  /* 0x0000000000017941 */ /* 0x000fea0003800000 */
.L_x_600:
[C---:B-1----:R-:W-:Y:S01]  /*6dc0*/  IMAD.SHL.U32 R10, R60.reuse, 0x40, RZ ;  /* 0x000000403c0a7824 */ /* 0x042fe200078e00ff */
[----:B------:R-:W-:Y:S01]  /*6dd0*/  SHF.L.U64.HI R9, R60, 0x6, R77 ;  /* 0x000000063c097819 */ /* 0x000fe2000001024d */
[----:B------:R-:W-:Y:S03]  /*6de0*/  BSSY B0, `(.L_x_622) ;  /* 0x000004c000007945 */ /* 0x000fe60003800000 */
[----:B------:R-:W-:Y:S02]  /*6df0*/  IADD3 R0, P0, R10, R120, RZ ;  /* 0x000000780a007210 */ /* 0x000fe40007f1e0ff */
[----:B--2--5:R-:W-:Y:S03]  /*6e00*/  IADD3 R3, R102, -R10, RZ ;  /* 0x8000000a66037210 */ /* 0x024fe60007ffe0ff */
[----:B------:R-:W-:Y:S01]  /*6e10*/  IMAD.X R2, R9, 0x1, R123, P0 ;  /* 0x0000000109027824 */ /* 0x000fe200000e067b */
[C---:B------:R-:W-:Y:S11]  /*6e20*/  ISETP.GE.AND P0, PT, R3.reuse, 0x21, PT ;  /* 0x000000210300780c */ /* 0x040ff60003f06270 */
[----:B------:R-:W-:Y:S02]  /*6e30*/  @!UPT UIADD3 URZ, URZ, URZ, URZ ;  /* 0x0000003f3f3ff290 */ /* 0x000fe4000fffe03f */
[----:B------:R-:W-:Y:S02]  /*6e40*/  @P0 IADD3 R8, P1, R0, 0x20, RZ ;  /* 0x0000002000080810 */ /* 0x000fe40007f3e0ff */
[-C--:B------:R-:W-:Y:S03]  /*6e50*/  @P0 MOV R7, R84.reuse ;  /* 0x0000005400070202 */ /* 0x080fe60000000f00 */
[----:B------:R-:W-:Y:S01]  /*6e60*/  @P0 IMAD.X R6, RZ, RZ, R2, P1 ;  /* 0x000000ffff060224 */ /* 0x000fe200008e0602 */
[----:B------:R-:W-:Y:S11]  /*6e70*/  ISETP.GE.AND P1, PT, R3, 0x1, PT ;  /* 0x000000010300780c */ /* 0x000ff60003f26270 */
[----:B------:R-:W-:Y:S02]  /*6e80*/  @!UPT UIADD3 URZ, URZ, URZ, URZ ;  /* 0x0000003f3f3ff290 */ /* 0x000fe4000fffe03f */
[----:B------:R-:W-:Y:S01]  /*6e90*/  @P1 MOV R3, R84 ;  /* 0x0000005400031202 */ /* 0x000fe20000000f00 */
[----:B------:R-:W-:Y:S02]  /*6ea0*/  @P1 IMAD R4, R2, c[0x0][0x258], RZ ;  /* 0x0000960002041a24 */ /* 0x000fe400078e02ff */
[----:B------:R-:W-:Y:S04]  /*6eb0*/  @P1 IMAD.MOV.U32 R2, RZ, RZ, R80 ;  /* 0x000000ffff021224 */ /* 0x000fe800078e0050 */
[C---:B------:R-:W-:Y:S04]  /*6ec0*/  @P1 IMAD.WIDE.U32 R2, R0.reuse, c[0x0][0x258], R2 ;  /* 0x0000960000021a25 */ /* 0x040fe800078e0002 */
[----:B------:R-:W-:Y:S01]  /*6ed0*/  @P1 IMAD R0, R0, c[0x0][0x25c], R4 ;  /* 0x0000970000001a24 */ /* 0x000fe200078e0204 */
[C---:B------:R-:W-:Y:S03]  /*6ee0*/  @P1 LEA R4, P2, R2.reuse, c[0x0][0x250], 0x1 ;  /* 0x0000940002041a11 */ /* 0x040fe600078408ff */
[----:B------:R-:W-:Y:S05]  /*6ef0*/  @P1 IMAD.IADD R0, R3, 0x1, R0 ;  /* 0x0000000103001824 */ /* 0x000fea00078e0200 */
[----:B------:R-:W-:Y:S01]  /*6f00*/  @P1 LEA.HI.X R5, R2, c[0x0][0x254], R0, 0x1, P2 ;  /* 0x0000950002051a11 */ /* 0x000fe200010f0c00 */
[----:B------:R-:W-:Y:S02]  /*6f10*/  @P0 IMAD R0, R6, c[0x0][0x258], RZ ;  /* 0x0000960006000a24 */ /* 0x000fe400078e02ff */
[----:B------:R-:W-:Y:S02]  /*6f20*/  @P0 IMAD.MOV.U32 R6, RZ, RZ, R80 ;  /* 0x000000ffff060224 */ /* 0x000fe400078e0050 */
[----:B------:R-:W-:Y:S01]  /*6f30*/  @!PT LDS RZ, [RZ] ;  /* 0x00000000fffff984 */ /* 0x000fe20000000800 */
[----:B------:R-:W-:Y:S01]  /*6f40*/  @!PT LDS RZ, [RZ] ;  /* 0x00000000fffff984 */ /* 0x000fe20000000800 */
[----:B------:R-:W-:Y:S01]  /*6f50*/  @!PT LDS RZ, [RZ] ;  /* 0x00000000fffff984 */ /* 0x000fe20000000800 */
[----:B------:R1:W-:Y:S01]  /*6f60*/  @P1 LDGSTS.E.BYPASS.LTC128B.128 [R215+0x100], [R4.64], !P5 ;  /* 0x0010000004d71fae */ /* 0x0003e2000e901d46 */
[C---:B------:R-:W-:Y:S02]  /*6f70*/  @P0 IMAD R0, R8.reuse, c[0x0][0x25c], R0 ;  /* 0x0000970008000a24 */ /* 0x040fe400078e0200 */
[----:B------:R-:W-:Y:S01]  /*6f80*/  @P0 IMAD.WIDE.U32 R6, R8, c[0x0][0x258], R6 ;  /* 0x0000960008060a25 */ /* 0x000fe200078e0006 */
[----:B------:R1:W-:Y:S03]  /*6f90*/  @P1 LDGSTS.E.BYPASS.LTC128B.128 [R215+0x2100], [R4.64+0x80], !P4 ;  /* 0x0210008004d71fae */ /* 0x0003e6000e101d46 */
[----:B------:R-:W-:Y:S01]  /*6fa0*/  @P0 IMAD.IADD R0, R7, 0x1, R0 ;  /* 0x0000000107000824 */ /* 0x000fe200078e0200 */
[----:B------:R1:W-:Y:S01]  /*6fb0*/  @P1 LDGSTS.E.BYPASS.LTC128B.128 [R215+0x4100], [R4.64+0x100], !P3 ;  /* 0x0410010004d71fae */ /* 0x0003e2000d901d46 */
[C---:B------:R-:W-:Y:S04]  /*6fc0*/  @P0 LEA R2, P2, R6.reuse, c[0x0][0x250], 0x1 ;  /* 0x0000940006020a11 */ /* 0x040fe800078408ff */
[----:B------:R-:W-:Y:S02]  /*6fd0*/  @P0 LEA.HI.X R3, R6, c[0x0][0x254], R0, 0x1, P2 ;  /* 0x0000950006030a11 */ /* 0x000fe400010f0c00 */
[----:B------:R-:W-:Y:S03]  /*6fe0*/  IADD3 R0, -R10, R78, RZ ;  /* 0x0000004e0a007210 */ /* 0x000fe60007ffe1ff */
[----:B------:R1:W-:Y:S01]  /*6ff0*/  @P0 LDGSTS.E.BYPASS.LTC128B.128 [R215+0x1100], [R2.64], !P5 ;  /* 0x0110000002d70fae */ /* 0x0003e2000e901d46 */
[----:B------:R-:W-:Y:S03]  /*7000*/  IMNMX R0, R0, 0x40, PT ;  /* 0x0000004000007817 */ /* 0x000fe60003800200 */
        /* <DEDUP_REMOVED lines=8> */
[----:B------:R-:W-:Y:S02]  /*7090*/  IMAD.MOV.U32 R4, RZ, RZ, R98 ;  /* 0x000000ffff047224 */ /* 0x000fe400078e0062 */
[----:B------:R-:W-:Y:S02]  /*70a0*/  IMAD.MOV.U32 R5, RZ, RZ, R119 ;  /* 0x000000ffff057224 */ /* 0x000fe400078e0077 */
[----:B------:R-:W-:Y:S02]  /*70b0*/  IMAD.X R2, R9, 0x1, R124, P0 ;  /* 0x0000000109027824 */ /* 0x000fe400000e067c */
[----:B------:R-:W-:Y:S04]  /*70c0*/  IMAD.WIDE.U32 R4, R0, c[0x0][0x208], R4 ;  /* 0x0000820000047a25 */ /* 0x000fe800078e0004 */
[----:B------:R-:W-:Y:S04]  /*70d0*/  IMAD R2, R2, c[0x0][0x208], RZ ;  /* 0x0000820002027a24 */ /* 0x000fe800078e02ff */
[----:B------:R-:W-:Y:S01]  /*70e0*/  IMAD R0, R0, c[0x0][0x20c], R2 ;  /* 0x0000830000007a24 */ /* 0x000fe200078e0202 */
[C---:B------:R-:W-:Y:S03]  /*70f0*/  LEA R2, P0, R4.reuse, c[0x0][0x1f8], 0x1 ;  /* 0x00007e0004027a11 */ /* 0x040fe600078008ff */
[----:B------:R-:W-:Y:S05]  /*7100*/  IMAD.IADD R0, R5, 0x1, R0 ;  /* 0x0000000105007824 */ /* 0x000fea00078e0200 */
[----:B------:R-:W-:Y:S02]  /*7110*/  LEA.HI.X R3, R4, c[0x0][0x1fc], R0, 0x1, P0 ;  /* 0x00007f0004037a11 */ /* 0x000fe400000f0c00 */
[C---:B------:R-:W-:Y:S02]  /*7120*/  ISETP.GE.AND P0, PT, R128.reuse, c[0x0][0x1d4], PT ;  /* 0x0000750080007a0c */ /* 0x040fe40003f06270 */
[----:B------:R-:W-:Y:S11]  /*7130*/  IADD3 R0, R128, 0x60, RZ ;  /* 0x0000006080007810 */ /* 0x000ff60007ffe0ff */
[----:B------:R-:W1:Y:S04]  /*7140*/  @!P0 LDS.128 R12, [R235] ;  /* 0x00000000eb0c8984 */ /* 0x000e680000000c00 */
[----:B-1----:R-:W-:Y:S01]  /*7150*/  @!P0 STG.E.128 [R2.64], R12 ;  /* 0x0000000c02008986 */ /* 0x002fe2000c101d06 */
[----:B------:R-:W-:Y:S11]  /*7160*/  ISETP.GE.AND P0, PT, R131, c[0x0][0x1d4], PT ;  /* 0x0000750083007a0c */ /* 0x000ff60003f06270 */
[----:B------:R-:W-:Y:S02]  /*7170*/  @!UPT UIADD3 URZ, URZ, URZ, URZ ;  /* 0x0000003f3f3ff290 */ /* 0x000fe4000fffe03f */
[----:B------:R-:W1:Y:S04]  /*7180*/  @!P0 LDS.128 R4, [R236] ;  /* 0x00000000ec048984 */ /* 0x000e680000000c00 */
        /* <DEDUP_REMOVED lines=17> */
.L_x_623:
[----:B-1----:R-:W-:Y:S05]  /*72a0*/  BSYNC B0 ;  /* 0x0000000000007941 */ /* 0x002fea0003800000 */
.L_x_622:
        /* <DEDUP_REMOVED lines=26> */
.L_x_599:
[----:B------:R-:W-:Y:S02]  /*7450*/  IMAD.MOV.U32 R0, RZ, RZ, c[0x0][0x2c4] ;  /* 0x0000b100ff007624 */ /* 0x000fe400078e00ff */
[----:B-1----:R-:W-:-:S02]  /*7460*/  IMAD.MOV.U32 R3, RZ, RZ, c[0x0][0x32c] ;  /* 0x0000cb00ff037624 */ /* 0x002fc400078e00ff */
[----:B------:R-:W-:Y:S01]  /*7470*/  IMAD.IADD R11, R133, 0x1, R136 ;  /* 0x00000001850b7824 */ /* 0x000fe200078e0288 */
[----:B------:R-:W-:Y:S02]  /*7480*/  ISETP.NE.AND P3, PT, R0, 0x1, PT ;  /* 0x000000010000780c */ /* 0x000fe40003f65270 */
[----:B------:R-:W-:Y:S02]  /*7490*/  IADD3 R0, R242, 0x7f, RZ ;  /* 0x0000007ff2007810 */ /* 0x000fe40007ffe0ff */
[----:B------:R-:W-:-:S09]  /*74a0*/  ISETP.GE.AND P1, PT, R3, 0x1, PT ;  /* 0x000000010300780c */ /* 0x000fd20003f26270 */
[----:B------:R-:W-:-:S05]  /*74b0*/  @P3 IMAD.HI.U32 R2, R0, c[0x0][0x2c8], RZ ;  /* 0x0000b20000023a27 */ /* 0x000fca00078e00ff */
[----:B------:R-:W-:-:S05]  /*74c0*/  @P3 SHF.R.U32.HI R0, RZ, c[0x0][0x2cc], R2 ;  /* 0x0000b300ff003a19 */ /* 0x000fca0000011602 */
[----:B------:R-:W-:-:S05]  /*74d0*/  IMAD.IADD R0, R150, 0x1, R0 ;  /* 0x0000000196007824 */ /* 0x000fca00078e0200 */
        /* <DEDUP_REMOVED lines=13> */
.L_x_627:
[----:B------:R-:W-:-:S13]  /*75b0*/  ISETP.NE.AND P0, PT, R4, 0x1, PT ;  /* 0x000000010400780c */ /* 0x000fda0003f05270 */
[----:B------:R-:W-:-:S05]  /*75c0*/  @P0 IMAD.HI.U32 R0, R2, c[0x0][0x330], RZ ;  /* 0x0000cc0002000a27 */ /* 0x000fca00078e00ff */
[----:B------:R-:W-:Y:S02]  /*75d0*/  @P0 SHF.R.U32.HI R2, RZ, c[0x0][0x334], R0 ;  /* 0x0000cd00ff020a19 */ /* 0x000fe40000011600 */
.L_x_628:
[----:B------:R-:W-:Y:S05]  /*75e0*/  BSYNC B0 ;  /* 0x0000000000007941 */ /* 0x000fea0003800000 */
.L_x_626:
[----:B------:R-:W-:-:S05]  /*75f0*/  IMAD R2, R2, R4, c[0x0][0x32c] ;  /* 0x0000cb0002027624 */ /* 0x000fca00078e0204 */
[----:B------:R-:W-:-:S04]  /*7600*/  IMNMX R3, R3, R2, PT ;  /* 0x0000000203037217 */ /* 0x000fc80003800200 */
.L_x_625:
[----:B------:R-:W-:Y:S01]  /*7610*/  IADD3 R3, R3, 0x3f, RZ ;  /* 0x0000003f03037810 */ /* 0x000fe20007ffe0ff */
[----:B------:R-:W-:-:S03]  /*7620*/  @P3 IMAD.HI.U32 R2, R242, c[0x0][0x2c8], RZ ;  /* 0x0000b200f2023a27 */ /* 0x000fc600078e00ff */
[----:B------:R-:W-:Y:S01]  /*7630*/  SHF.R.S32.HI R4, RZ, 0x1f, R3 ;  /* 0x0000001fff047819 */ /* 0x000fe20000011403 */
[----:B------:R-:W-:Y:S01]  /*7640*/  IMAD.MOV.U32 R0, RZ, RZ, R242 ;  /* 0x000000ffff007224 */ /* 0x000fe200078e00f2 */
[----:B------:R-:W-:Y:S02]  /*7650*/  @P3 SHF.R.U32.HI R0, RZ, c[0x0][0x2cc], R2 ;  /* 0x0000b300ff003a19 */ /* 0x000fe40000011602 */
[----:B------:R-:W-:-:S03]  /*7660*/  LEA.HI R3, R4, R3, RZ, 0x6 ;  /* 0x0000000304037211 */ /* 0x000fc600078f30ff */
[----:B------:R-:W-:Y:S01]  /*7670*/  IMAD.IADD R0, R151, 0x1, R0 ;  /* 0x0000000197007824 */ /* 0x000fe200078e0200 */
[----:B------:R-:W-:-:S04]  /*7680*/  SHF.R.S32.HI R3, RZ, 0x6, R3 ;  /* 0x00000006ff037819 */ /* 0x000fc80000011403 */
[----:B------:R-:W-:Y:S02]  /*7690*/  IADD3 R2, R0, -c[0x0][0x324], RZ ;  /* 0x8000c90000027a10 */ /* 0x000fe40007ffe0ff */
[----:B------:R-:W-:Y:S01]  /*76a0*/  IMNMX R7, R152, R3, PT ;  /* 0x0000000398077217 */ /* 0x000fe20003800200 */
        /* <DEDUP_REMOVED lines=11> */
.L_x_631:
[----:B------:R-:W-:-:S04]  /*7760*/  MOV R3, c[0x0][0x32c] ;  /* 0x0000cb0000037a02 */ /* 0x000fc80000000f00 */
[----:B------:R-:W-:-:S13]  /*7770*/  ISETP.NE.AND P0, PT, R3, 0x1, PT ;  /* 0x000000010300780c */ /* 0x000fda0003f05270 */
[----:B------:R-:W-:-:S05]  /*7780*/  @P0 IMAD.HI.U32 R3, R0, c[0x0][0x330], RZ ;  /* 0x0000cc0000030a27 */ /* 0x000fca00078e00ff */
[----:B------:R-:W-:Y:S02]  /*7790*/  @P0 SHF.R.U32.HI R0, RZ, c[0x0][0x334], R3 ;  /* 0x0000cd00ff000a19 */ /* 0x000fe40000011603 */
.L_x_632:
[----:B------:R-:W-:Y:S05]  /*77a0*/  BSYNC B0 ;  /* 0x0000000000007941 */ /* 0x000fea0003800000 */
.L_x_630:
[----:B------:R-:W-:-:S05]  /*77b0*/  IMAD R0, R0, c[0x0][0x32c], RZ ;  /* 0x0000cb0000007a24 */ /* 0x000fca00078e02ff */
[----:B------:R-:W-:-:S04]  /*77c0*/  IMNMX R2, R2, R0, !PT ;  /* 0x0000000002027217 */ /* 0x000fc80007800200 */
.L_x_629:
[----:B------:R-:W-:Y:S01]  /*77d0*/  SHF.R.S32.HI R0, RZ, 0x1f, R2 ;  /* 0x0000001fff007819 */ /* 0x000fe20000011402 */
[----:B------:R-:W-:Y:S03]  /*77e0*/  BSSY B0, `(.L_x_633) ;  /* 0x0000024000007945 */ /* 0x000fe60003800000 */
[----:B------:R-:W-:-:S04]  /*77f0*/  LEA.HI R0, R0, R2, RZ, 0x6 ;  /* 0x0000000200007211 */ /* 0x000fc800078f30ff */
[----:B------:R-:W-:-:S04]  /*7800*/  SHF.R.S32.HI R0, RZ, 0x6, R0 ;  /* 0x00000006ff007819 */ /* 0x000fc80000011400 */
[----:B------:R-:W-:Y:S01]  /*7810*/  IMNMX R6, RZ, R0, !PT ;  /* 0x00000000ff067217 */ /* 0x000fe20007800200 */
[----:B------:R-:W-:-:S03]  /*7820*/  IMAD.MOV.U32 R0, RZ, RZ, RZ ;  /* 0x000000ffff007224 */ /* 0x000fc600078e00ff */
[----:B------:R-:W-:-:S13]  /*7830*/  ISETP.GT.AND P0, PT, R7, R6, PT ;  /* 0x000000060700720c */ /* 0x000fda0003f04270 */
[----:B------:R-:W-:Y:S05]  /*7840*/  @!P0 BRA `(.L_x_634) ;  /* 0x000001d000008947 */ /* 0x000fea0003800000 */
[----:B------:R-:W-:Y:S02]  /*7850*/  IABS R2, R132 ;  /* 0x0000008400027213 */ /* 0x000fe40000000000 */
[----:B------:R-:W-:Y:S02]  /*7860*/  IADD3 R3, R132, -0x1, R7 ;  /* 0xffffffff84037810 */ /* 0x000fe40007ffe007 */
[----:B------:R-:W1:Y:S03]  /*7870*/  I2F.RP R0, R2 ;  /* 0x0000000200007306 */ /* 0x000e660000209400 */
[----:B------:R-:W-:-:S05]  /*7880*/  IMAD.IADD R8, R3, 0x1, -R6 ;  /* 0x0000000103087824 */ /* 0x000fca00078e0a06 */
[----:B------:R-:W-:Y:S01]  /*7890*/  IABS R10, R8 ;  /* 0x00000008000a7213 */ /* 0x000fe20000000000 */
[----:B-1----:R-:W1:Y:S02]  /*78a0*/  MUFU.RCP R0, R0 ;  /* 0x0000000000007308 */ /* 0x002e640000001000 */
[----:B-1----:R-:W-:-:S06]  /*78b0*/  IADD3 R0, R0, 0xffffffe, RZ ;  /* 0x0ffffffe00007810 */ /* 0x002fcc0007ffe0ff */
[----:B------:R-:W1:Y:S02]  /*78c0*/  F2I.FTZ.U32.TRUNC.NTZ R5, R0 ;  /* 0x0000000000057305 */ /* 0x000e64000021f000 */
        /* <DEDUP_REMOVED lines=21> */
.L_x_634:
[----:B------:R-:W-:Y:S05]  /*7a20*/  BSYNC B0 ;  /* 0x0000000000007941 */ /* 0x000fea0003800000 */
.L_x_633:
[----:B------:R-:W2:Y:S01]  /*7a30*/  LDL R2, [R1+0x20] ;  /* 0x0000200001027983 */ /* 0x000ea20000100800 */
        /* <DEDUP_REMOVED lines=49> */
[----:B--2---:R-:W-:-:S04]  /*7d50*/  IMAD R217, R2, R0, R6 ;  /* 0x0000000002d97224 */ /* 0x004fc800078e0206 */
[--C-:B------:R-:W-:Y:S01]  /*7d60*/  IMAD.IADD R2, R217, 0x1, R0.reuse ;  /* 0x00000001d9027824 */ /* 0x100fe200078e0200 */
[----:B------:R-:W-:-:S04]  /*7d70*/  PRMT R0, RZ, 0x7610, R0 ;  /* 0x00007610ff007816 */ /* 0x000fc80000000000 */
[----:B------:R-:W-:-:S04]  /*7d80*/  IMNMX R24, R7, R2, PT ;  /* 0x0000000207187217 */ /* 0x000fc80003800200 */
[----:B------:R-:W-:Y:S01]  /*7d90*/  ISETP.GT.AND P0, PT, R24, R217, PT ;  /* 0x000000d91800720c */ /* 0x000fe20003f04270 */
[----:B------:R1:W-:-:S12]  /*7da0*/  STL [R1+0x8], R24 ;  /* 0x0000081801007387 */ /* 0x0003d80000100800 */
[----:B------:R-:W-:Y:S05]  /*7db0*/  @!P0 BRA `(.L_x_635) ;  /* 0x000145c000008947 */ /* 0x000fea0003800000 */
[----:B------:R-:W2:Y:S04]  /*7dc0*/  LDL R8, [R1+0x34] ;  /* 0x0000340001087983 */ /* 0x000ea80000100800 */
[----:B------:R-:W3:Y:S01]  /*7dd0*/  LDL R25, [R1+0x4] ;  /* 0x0000040001197983 */ /* 0x000ee20000100800 */
[----:B------:R-:W-:-:S03]  /*7de0*/  ISETP.NE.U32.AND P0, PT, RZ, c[0x0][0x340], PT ;  /* 0x0000d000ff007a0c */ /* 0x000fc60003f05070 */
[----:B------:R-:W4:Y:S01]  /*7df0*/  LDL.LU R21, [R1+0xc] ;  /* 0x00000c0001157983 */ /* 0x000f220000300800 */
[----:B------:R-:W-:-:S03]  /*7e00*/  ISETP.NE.AND.EX P1, PT, RZ, c[0x0][0x344], PT, P0 ;  /* 0x0000d100ff007a0c */ /* 0x000fc60003f25300 */
[----:B------:R-:W1:Y:S10]  /*7e10*/  S2R R4, SR_TID.X ;  /* 0x0000000000047919 */ /* 0x000e740000002100 */
[----:B------:R-:W-:-:S04]  /*7e20*/  @P1 IMAD.MOV.U32 R2, RZ, RZ, 0x4 ;  /* 0x00000004ff021424 */ /* 0x000fc800078e00ff */
[----:B------:R-:W-:-:S05]  /*7e30*/  @P1 IMAD.WIDE R2, R247, R2, c[0x0][0x340] ;  /* 0x0000d000f7021625 */ /* 0x000fca00078e0202 */
[----:B------:R1:W4:Y:S01]  /*7e40*/  @P1 LDG.E R18, [R2.64] ;  /* 0x0000000602121981 */ /* 0x000322000c1e1900 */
[----:B------:R-:W-:Y:S02]  /*7e50*/  SHF.R.S32.HI R0, RZ, 0x1f, R180 ;  /* 0x0000001fff007819 */ /* 0x000fe400000114b4 */
[----:B------:R-:W-:Y:S02]  /*7e60*/  ISETP.NE.U32.AND P2, PT, RZ, c[0x0][0x348], PT ;  /* 0x0000d200ff007a0c */ /* 0x000fe40003f45070 */
[----:B-1----:R-:W-:Y:S01]  /*7e70*/  SHF.R.S32.HI R20, RZ, 0x1f, R4 ;  /* 0x0000001fff147819 */ /* 0x002fe20000011404 */
[----:B------:R-:W-:Y:S01]  /*7e80*/  IMAD R0, R0, c[0x0][0x178], RZ ;  /* 0x00005e0000007a24 */ /* 0x000fe200078e02ff */
[----:B------:R-:W-:Y:S02]  /*7e90*/  SHF.R.S32.HI R17, RZ, 0x1f, R247 ;  /* 0x0000001fff117819 */ /* 0x000fe400000114f7 */
[----:B------:R-:W-:Y:S01]  /*7ea0*/  LEA.HI R20, R20, R4, RZ, 0x3 ;  /* 0x0000000414147211 */ /* 0x000fe200078f18ff */
[----:B------:R-:W-:-:S03]  /*7eb0*/  IMAD.WIDE.U32 R4, R180, c[0x0][0x178], RZ ;  /* 0x00005e00b4047a25 */ /* 0x000fc600078e00ff */
[----:B------:R-:W-:Y:S01]  /*7ec0*/  SHF.R.S32.HI R20, RZ, 0x3, R20 ;  /* 0x00000003ff147819 */ /* 0x000fe20000011414 */
[----:B------:R-:W-:-:S04]  /*7ed0*/  IMAD R0, R180, c[0x0][0x17c], R0 ;  /* 0x00005f00b4007a24 */ /* 0x000fc800078e0200 */
[----:B------:R-:W-:Y:S01]  /*7ee0*/  IMAD.IADD R5, R5, 0x1, R0 ;  /* 0x0000000105057824 */ /* 0x000fe200078e0200 */
[----:B------:R-:W-:Y:S02]  /*7ef0*/  SHF.R.S32.HI R3, RZ, 0x1f, R20 ;  /* 0x0000001fff037819 */ /* 0x000fe40000011414 */
[----:B------:R-:W-:-:S04]  /*7f00*/  IADD3 R2, P0, R20, R11, RZ ;  /* 0x0000000b14027210 */ /* 0x000fc80007f1e0ff */
[----:B------:R-:W-:Y:S02]  /*7f10*/  LEA.HI.X.SX32 R9, R11, R3, 0x1, P0 ;  /* 0x000000030b097211 */ /* 0x000fe400000f0eff */
[----:B------:R-:W-:-:S04]  /*7f20*/  ISETP.NE.AND.EX P0, PT, RZ, c[0x0][0x34c], PT, P2 ;  /* 0x0000d300ff007a0c */ /* 0x000fc80003f05320 */
[----:B------:R-:W-:Y:S02]  /*7f30*/  SEL R6, R17, RZ, !P0 ;  /* 0x000000ff11067207 */ /* 0x000fe40004000000 */
[----:B------:R-:W-:-:S03]  /*7f40*/  SEL R3, R247, RZ, !P0 ;  /* 0x000000fff7037207 */ /* 0x000fc60004000000 */
[----:B------:R-:W-:Y:S01]  /*7f50*/  IMAD R6, R6, c[0x0][0x1c0], RZ ;  /* 0x0000700006067a24 */ /* 0x000fe200078e02ff */
[----:B------:R-:W-:-:S03]  /*7f60*/  SHF.R.S32.HI R7, RZ, 0x1f, R248 ;  /* 0x0000001fff077819 */ /* 0x000fc600000114f8 */
[----:B------:R-:W-:Y:S02]  /*7f70*/  IMAD R16, R3, c[0x0][0x1c4], R6 ;  /* 0x0000710003107a24 */ /* 0x000fe400078e0206 */
[----:B------:R-:W-:Y:S02]  /*7f80*/  IMAD.MOV.U32 R6, RZ, RZ, R248 ;  /* 0x000000ffff067224 */ /* 0x000fe400078e00f8 */
[----:B------:R-:W-:Y:S01]  /*7f90*/  IMAD R12, R9, c[0x0][0x208], RZ ;  /* 0x00008200090c7a24 */ /* 0x000fe200078e02ff */
[----:B------:R-:W-:Y:S01]  /*7fa0*/  ISETP.GE.AND P4, PT, R135, c[0x0][0x1d4], PT ;  /* 0x0000750087007a0c */ /* 0x000fe20003f86270 */
[----:B------:R-:W-:Y:S01]  /*7fb0*/  IMAD.WIDE.U32 R14, R2, c[0x0][0x208], R6 ;  /* 0x00008200020e7a25 */ /* 0x000fe200078e0006 */
[----:B------:R-:W-:Y:S02]  /*7fc0*/  ISETP.GE.AND P5, PT, R248, c[0x0][0x1d4], PT ;  /* 0x00007500f8007a0c */ /* 0x000fe40003fa6270 */
[----:B------:R-:W-:-:S04]  /*7fd0*/  ISETP.NE.U32.AND P0, PT, RZ, c[0x0][0x350], PT ;  /* 0x0000d400ff007a0c */ /* 0x000fc80003f05070 */
[----:B------:R-:W-:Y:S02]  /*7fe0*/  ISETP.NE.AND.EX P0, PT, RZ, c[0x0][0x354], PT, P0 ;  /* 0x0000d500ff007a0c */ /* 0x000fe40003f05300 */
[----:B------:R-:W-:Y:S02]  /*7ff0*/  ISETP.GE.AND P6, PT, R135, c[0x0][0x198], PT ;  /* 0x0000660087007a0c */ /* 0x000fe40003fc6270 */
[----:B------:R-:W-:Y:S02]  /*8000*/  IADD3 R102, R24, -0x1, RZ ;  /* 0xffffffff18667810 */ /* 0x000fe40007ffe0ff */
[----:B------:R-:W-:Y:S02]  /*8010*/  ISETP.GE.AND P2, PT, R138, c[0x0][0x198], PT ;  /* 0x000066008a007a0c */ /* 0x000fe40003f46270 */
[----:B--2---:R-:W-:Y:S01]  /*8020*/  IADD3 R8, R8, R242, RZ ;  /* 0x000000f208087210 */ /* 0x004fe20007ffe0ff */
[----:B---3--:R-:W-:-:S04]  /*8030*/  IMAD.WIDE.U32 R4, R25, c[0x0][0x1b8], R4 ;  /* 0x00006e0019047a25 */ /* 0x008fc800078e0004 */
[----:B------:R-:W-:-:S04]  /*8040*/  @P3 IMAD.HI.U32 R10, R8, c[0x0][0x2c8], RZ ;  /* 0x0000b200080a3a27 */ /* 0x000fc800078e00ff */
[----:B------:R-:W-:Y:S02]  /*8050*/  IMAD R5, R25, c[0x0][0x1bc], R5 ;  /* 0x00006f0019057a24 */ /* 0x000fe400078e0205 */
[----:B------:R-:W-:Y:S01]  /*8060*/  IMAD.MOV.U32 R0, RZ, RZ, R8 ;  /* 0x000000ffff007224 */ /* 0x000fe200078e0008 */
[----:B------:R-:W-:Y:S01]  /*8070*/  @P3 SHF.R.U32.HI R0, RZ, c[0x0][0x2cc], R10 ;  /* 0x0000b300ff003a19 */ /* 0x000fe2000001160a */
[----:B------:R-:W-:-:S04]  /*8080*/  IMAD.WIDE.U32 R4, R3, c[0x0][0x1c0], R4 ;  /* 0x0000700003047a25 */ /* 0x000fc800078e0004 */
[----:B------:R-:W-:Y:S01]  /*8090*/  IMAD R3, R9, c[0x0][0x1e0], RZ ;  /* 0x0000780009037a24 */ /* 0x000fe200078e02ff */
[----:B------:R-:W-:Y:S02]  /*80a0*/  SHF.R.S32.HI R13, RZ, 0x1f, R0 ;  /* 0x0000001fff0d7819 */ /* 0x000fe40000011400 */
[----:B------:R-:W-:Y:S01]  /*80b0*/  IADD3 R9, -R0, RZ, RZ ;  /* 0x000000ff00097210 */ /* 0x000fe20007ffe1ff */
[C---:B------:R-:W-:Y:S02]  /*80c0*/  IMAD R19, R2.reuse, c[0x0][0x1e4], R3 ;  /* 0x0000790002137a24 */ /* 0x040fe400078e0203 */
[----:B------:R-:W-:Y:S02]  /*80d0*/  IMAD.IADD R3, R5, 0x1, R16 ;  /* 0x0000000105037824 */ /* 0x000fe400078e0210 */
[----:B------:R-:W-:-:S04]  /*80e0*/  IMAD.WIDE.U32 R10, R2, c[0x0][0x1e0], R6 ;  /* 0x00007800020a7a25 */ /* 0x000fc800078e0006 */
[----:B------:R-:W-:Y:S02]  /*80f0*/  IMAD R16, R2, c[0x0][0x20c], R12 ;  /* 0x0000830002107a24 */ /* 0x000fe400078e020c */
[----:B------:R-:W-:Y:S02]  /*8100*/  IMAD R5, R13, c[0x0][0x1b0], RZ ;  /* 0x00006c000d057a24 */ /* 0x000fe400078e02ff */
[----:B------:R-:W-:Y:S01]  /*8110*/  IMAD.MOV.U32 R2, RZ, RZ, R4 ;  /* 0x000000ffff027224 */ /* 0x000fe200078e0004 */
[----:B------:R-:W-:Y:S01]  /*8120*/  SEL R4, RZ, 0xffffffff, P4 ;  /* 0xffffffffff047807 */ /* 0x000fe20002000000 */
[----:B------:R-:W-:Y:S02]  /*8130*/  IMAD R12, R9, c[0x0][0x2c4], R8 ;  /* 0x0000b100090c7a24 */ /* 0x000fe400078e0208 */
[C---:B------:R-:W-:Y:S02]  /*8140*/  IMAD R8, R0.reuse, c[0x0][0x1b4], R5 ;  /* 0x00006d0000087a24 */ /* 0x040fe400078e0205 */
[----:B------:R-:W-:Y:S01]  /*8150*/  IMAD.WIDE.U32 R2, R0, c[0x0][0x1b0], R2 ;  /* 0x00006c0000027a25 */ /* 0x000fe200078e0002 */
[----:B------:R-:W-:-:S02]  /*8160*/  SHF.L.U32 R0, R4, 0x1, RZ ;  /* 0x0000000104007819 */ /* 0x000fc400000006ff */
[----:B------:R-:W-:Y:S02]  /*8170*/  SEL R5, RZ, 0x1, P5 ;  /* 0x00000001ff057807 */ /* 0x000fe40002800000 */
[----:B------:R-:W-:Y:S01]  /*8180*/  SHF.R.S32.HI R4, RZ, 0x1f, R12 ;  /* 0x0000001fff047819 */ /* 0x000fe2000001140c */
[----:B------:R-:W-:Y:S01]  /*8190*/  IMAD.IADD R9, R15, 0x1, R16 ;  /* 0x000000010f097824 */ /* 0x000fe200078e0210 */
[----:B------:R-:W-:Y:S02]  /*81a0*/  LOP3.LUT R16, R0, 0x2, R5, 0xe2, !PT ;  /* 0x0000000200107812 */ /* 0x000fe400078ee205 */
[----:B------:R-:W-:Y:S01]  /*81b0*/  IADD3 R5, R3, R8, RZ ;  /* 0x0000000803057210 */ /* 0x000fe20007ffe0ff */
[----:B------:R-:W-:Y:S01]  /*81c0*/  IMAD R0, R4, c[0x0][0x1a8], RZ ;  /* 0x00006a0004007a24 */ /* 0x000fe200078e02ff */
[----:B------:R-:W-:Y:S01]  /*81d0*/  MOV R4, R2 ;  /* 0x0000000200047202 */ /* 0x000fe20000000f00 */
[----:B------:R-:W-:Y:S01]  /*81e0*/  IMAD.MOV.U32 R8, RZ, RZ, R14 ;  /* 0x000000ffff087224 */ /* 0x000fe200078e000e */
[----:B----4-:R-:W-:Y:S01]  /*81f0*/  @P1 SHF.R.S32.HI R3, RZ, 0x1f, R18 ;  /* 0x0000001fff031819 */ /* 0x010fe20000011412 */
[----:B------:R-:W-:-:S02]  /*8200*/  IMAD.IADD R11, R11, 0x1, R19 ;  /* 0x000000010b0b7824 */ /* 0x000fc400078e0213 */
[----:B------:R-:W-:Y:S02]  /*8210*/  @!P1 IMAD.MOV.U32 R3, RZ, RZ, R17 ;  /* 0x000000ffff039224 */ /* 0x000fe400078e0011 */
[C---:B------:R-:W-:Y:S02]  /*8220*/  IMAD R14, R12.reuse, c[0x0][0x1ac], R0 ;  /* 0x00006b000c0e7a24 */ /* 0x040fe400078e0200 */
[----:B------:R-:W-:Y:S01]  /*8230*/  @P1 IMAD.MOV.U32 R2, RZ, RZ, R18 ;  /* 0x000000ffff021224 */ /* 0x000fe200078e0012 */
[----:B------:R-:W-:Y:S01]  /*8240*/  @!P1 MOV R2, R247 ;  /* 0x000000f700029202 */ /* 0x000fe20000000f00 */
[----:B------:R-:W-:-:S04]  /*8250*/  IMAD.WIDE.U32 R12, R12, c[0x0][0x1a8], R4 ;  /* 0x00006a000c0c7a25 */ /* 0x000fc800078e0004 */
[----:B------:R-:W-:Y:S01]  /*8260*/  IMAD.WIDE.U32 R8, R25, c[0x0][0x210], R8 ;  /* 0x0000840019087a25 */ /* 0x000fe200078e0008 */
[----:B------:R-:W-:-:S03]  /*8270*/  SEL R0, R2, RZ, !P0 ;  /* 0x000000ff02007207 */ /* 0x000fc60004000000 */
[----:B------:R-:W-:Y:S01]  /*8280*/  IMAD.WIDE.U32 R4, R25, c[0x0][0x1e8], R10 ;  /* 0x00007a0019047a25 */ /* 0x000fe200078e000a */
[----:B------:R-:W-:Y:S02]  /*8290*/  SEL R10, R3, RZ, !P0 ;  /* 0x000000ff030a7207 */ /* 0x000fe40004000000 */
[----:B------:R-:W-:Y:S01]  /*82a0*/  LEA R15, P0, R12, c[0x0][0x160], 0x1 ;  /* 0x000058000c0f7a11 */ /* 0x000fe200078008ff */
[----:B------:R-:W-:Y:S01]  /*82b0*/  IMAD R3, R25, c[0x0][0x214], R9 ;  /* 0x0000850019037a24 */ /* 0x000fe200078e0209 */
[----:B------:R-:W-:-:S04]  /*82c0*/  IADD3 R9, R13, R14, RZ ;  /* 0x0000000e0d097210 */ /* 0x000fc80007ffe0ff */
[----:B------:R-:W-:Y:S02]  /*82d0*/  LEA.HI.X R12, R12, c[0x0][0x164], R9, 0x1, P0 ;  /* 0x000059000c0c7a11 */ /* 0x000fe400000f0c09 */
[----:B------:R-:W-:Y:S02]  /*82e0*/  ISETP.GE.AND P0, PT, R248, c[0x0][0x198], PT ;  /* 0x00006600f8007a0c */ /* 0x000fe40003f06270 */
[----:B------:R-:W-:Y:S02]  /*82f0*/  LOP3.LUT R21, R21, 0xfffffffe, RZ, 0xc0, !PT ;  /* 0xfffffffe15157812 */ /* 0x000fe400078ec0ff */
[----:B------:R-:W-:-:S09]  /*8300*/  ISETP.GE.AND P3, PT, R138, c[0x0][0x1d4], PT ;  /* 0x000075008a007a0c */ /* 0x000fd20003f66270 */
[----:B------:R-:W-:-:S05]  /*8310*/  @P0 LOP3.LUT R21, R21, 0x1, RZ, 0xfc, !PT ;  /* 0x0000000115150812 */ /* 0x000fca00078efcff */
[----:B------:R1:W-:Y:S01]  /*8320*/  STL [R1+0xc], R21 ;  /* 0x00000c1501007387 */ /* 0x0003e20000100800 */
[----:B------:R-:W-:Y:S01]  /*8330*/  SEL R2, RZ, 0x4, P3 ;  /* 0x00000004ff027807 */ /* 0x000fe20001800000 */
[----:B------:R-:W-:-:S03]  /*8340*/  IMAD R5, R25, c[0x0][0x1ec], R5 ;  /* 0x00007b0019057a24 */ /* 0x000fc600078e0205 */
[----:B------:R-:W-:Y:S01]  /*8350*/  LOP3.LUT R112, R16, R2, RZ, 0xfc, !PT ;  /* 0x0000000210707212 */ /* 0x000fe200078efcff */
[----:B------:R-:W-:Y:S02]  /*8360*/  IMAD.MOV.U32 R2, RZ, RZ, R8 ;  /* 0x000000ffff027224 */ /* 0x000fe400078e0008 */
[C---:B------:R-:W-:Y:S02]  /*8370*/  IMAD R8, R10.reuse, c[0x0][0x1f0], RZ ;  /* 0x00007c000a087a24 */ /* 0x040fe400078e02ff */
[----:B------:R-:W-:Y:S02]  /*8380*/  IMAD R10, R10, c[0x0][0x218], RZ ;  /* 0x000086000a0a7a24 */ /* 0x000fe400078e02ff */
[----:B------:R-:W-:-:S04]  /*8390*/  IMAD.WIDE.U32 R222, R0, c[0x0][0x218], R2 ;  /* 0x0000860000de7a25 */ /* 0x000fc800078e0002 */
[----:B------:R-:W-:-:S04]  /*83a0*/  IMAD.WIDE.U32 R220, R0, c[0x0][0x1f0], R4 ;  /* 0x00007c0000dc7a25 */ /* 0x000fc800078e0004 */
[C---:B------:R-:W-:Y:S02]  /*83b0*/  IMAD R2, R0.reuse, c[0x0][0x1f4], R8 ;  /* 0x00007d0000027a24 */ /* 0x040fe400078e0208 */
[----:B------:R-:W-:Y:S01]  /*83c0*/  IMAD R0, R0, c[0x0][0x21c], R10 ;  /* 0x0000870000007a24 */ /* 0x000fe200078e020a */
[----:B------:R-:W-:Y:S01]  /*83d0*/  IADD3 R11, R20, R242, RZ ;  /* 0x000000f2140b7210 */ /* 0x000fe20007ffe0ff */
[----:B------:R-:W-:-:S03]  /*83e0*/  IMAD.IADD R219, R221, 0x1, R2 ;  /* 0x00000001dddb7824 */ /* 0x000fc600078e0202 */
[----:B------:R-:W-:Y:S01]  /*83f0*/  IADD3 R224, R223, R0, RZ ;  /* 0x00000000dfe07210 */ /* 0x000fe20007ffe0ff */
[----:B------:R-:W-:Y:S05]  /*8400*/  BRA.DIV ~URZ, `(.L_x_636) ;  /* 0x000188a27f007947 */ /* 0x000fea000b800000 */
[----:B-1----:R1:W2:Y:S02]  /*8410*/  SHFL.IDX PT, R10, R12, RZ, 0x181f ;  /* 0x00181fff0c0a7589 */ /* 0x0022a400000e0000 */
.L_x_799:
[----:B------:R-:W-:Y:S05]  /*8420*/  BRA.DIV ~URZ, `(.L_x_637) ;  /* 0x000188f27f007947 */ /* 0x000fea000b800000 */
[----:B------:R3:W4:Y:S02]  /*8430*/  SHFL.IDX PT, R0, R15, RZ, 0x181f ;  /* 0x00181fff0f007589 */ /* 0x00072400000e0000 */
.L_x_800:
[----:B------:R-:W-:Y:S01]  /*8440*/  IMAD R30, R239, c[0x0][0x2c4], RZ ;  /* 0x0000b100ef1e7a24 */ /* 0x000fe200078e02ff */
[----:B------:R-:W-:Y:S01]  /*8450*/  BSSY B0, `(.L_x_638) ;  /* 0x0000013000007945 */ /* 0x000fe20003800000 */
[----:B------:R-:W-:Y:S02]  /*8460*/  SHF.R.S32.HI R13, RZ, 0x1f, R135 ;  /* 0x0000001fff0d7819 */ /* 0x000fe40000011487 */
[----:B------:R-:W-:Y:S02]  /*8470*/  SHF.R.S32.HI R14, RZ, 0x1f, R138 ;  /* 0x0000001fff0e7819 */ /* 0x000fe4000001148a */
[----:B------:R-:W-:-:S13]  /*8480*/  ISETP.GE.AND P0, PT, R11, R30, PT ;  /* 0x0000001e0b00720c */ /* 0x000fda0003f06270 */
[----:B------:R-:W-:Y:S05]  /*8490*/  @P0 BRA `(.L_x_639) ;  /* 0x000000e000000947 */ /* 0x000fea0003800000 */
[----:B---3--:R-:W3:Y:S01]  /*84a0*/  LDL R2, [R1+0xc] ;  /* 0x00000c0001027983 */ /* 0x008ee20000100800 */
[----:B----4-:R-:W-:-:S04]  /*84b0*/  LEA R8, P0, R248, R0, 0x1 ;  /* 0x00000000f8087211 */ /* 0x010fc800078008ff */
[----:B--2---:R-:W-:Y:S02]  /*84c0*/  LEA.HI.X R9, R248, R10, R7, 0x1, P0 ;  /* 0x0000000af8097211 */ /* 0x004fe400000f0c07 */
[----:B------:R-:W-:-:S04]  /*84d0*/  LEA R4, P0, R135, R0, 0x1 ;  /* 0x0000000087047211 */ /* 0x000fc800078008ff */
[----:B------:R-:W-:Y:S02]  /*84e0*/  LEA.HI.X R5, R135, R10, R13, 0x1, P0 ;  /* 0x0000000a87057211 */ /* 0x000fe400000f0c0d */
[----:B---3--:R-:W-:Y:S02]  /*84f0*/  LOP3.LUT P1, RZ, R2, 0x1, RZ, 0xc0, !PT ;  /* 0x0000000102ff7812 */ /* 0x008fe4000782c0ff */
[----:B------:R-:W-:-:S04]  /*8500*/  LEA R2, P0, R138, R0, 0x1 ;  /* 0x000000008a027211 */ /* 0x000fc800078008ff */
[----:B------:R-:W-:-:S07]  /*8510*/  LEA.HI.X R3, R138, R10, R14, 0x1, P0 ;  /* 0x0000000a8a037211 */ /* 0x000fce00000f0c0e */
[----:B------:R-:W-:Y:S01]  /*8520*/  @!PT LDS RZ, [RZ] ;  /* 0x00000000fffff984 */ /* 0x000fe20000000800 */
[----:B------:R-:W-:Y:S01]  /*8530*/  @!PT LDS RZ, [RZ] ;  /* 0x00000000fffff984 */ /* 0x000fe20000000800 */
[----:B------:R-:W-:Y:S01]  /*8540*/  @!PT LDS RZ, [RZ] ;  /* 0x00000000fffff984 */ /* 0x000fe20000000800 */
[----:B------:R2:W-:Y:S04]  /*8550*/  LDGSTS.E.BYPASS.LTC128B.128 [R215+0xc100], [R8.64], !P1 ;  /* 0x0c10000008d77fae */ /* 0x0005e8000c901d46 */
[----:B------:R2:W-:Y:S04]  /*8560*/  LDGSTS.E.BYPASS.LTC128B.128 [R215+0x10100], [R4.64], !P6 ;  /* 0x1010000004d77fae */ /* 0x0005e8000f101d46 */
[----:B------:R2:W-:Y:S02]  /*8570*/  LDGSTS.E.BYPASS.LTC128B.128 [R215+0x14100], [R2.64], !P2 ;  /* 0x1410000002d77fae */ /* 0x0005e4000d101d46 */
.L_x_639:
[----:B------:R-:W-:Y:S05]  /*8580*/  BSYNC B0 ;  /* 0x0000000000007941 */ /* 0x000fea0003800000 */
.L_x_638:
[----:B------:R-:W-:Y:S05]  /*8590*/  BRA.DIV ~URZ, `(.L_x_640) ;  /* 0x000187f27f007947 */ /* 0x000fea000b800000 */
[----:B--2---:R2:W1:Y:S04]  /*85a0*/  SHFL.IDX PT, R10, R12, 0x1, 0x181f ;  /* 0x00381f000c0a7f89 */ /* 0x00446800000e0000 */
[----:B----4-:R2:W4:Y:S02]  /*85b0*/  SHFL.IDX PT, R0, R15, 0x1, 0x181f ;  /* 0x00381f000f007f89 */ /* 0x01052400000e0000 */
.L_x_801:
[----:B------:R-:W-:Y:S01]  /*85c0*/  IADD3 R2, R11, 0x20, RZ ;  /* 0x000000200b027810 */ /* 0x000fe20007ffe0ff */
[----:B------:R-:W-:Y:S03]  /*85d0*/  BSSY B0, `(.L_x_641) ;  /* 0x0000011000007945 */ /* 0x000fe60003800000 */
[----:B------:R-:W-:-:S13]  /*85e0*/  ISETP.GE.AND P0, PT, R2, R30, PT ;  /* 0x0000001e0200720c */ /* 0x000fda0003f06270 */
[----:B------:R-:W-:Y:S05]  /*85f0*/  @P0 BRA `(.L_x_642) ;  /* 0x000000e000000947 */ /* 0x000fea0003800000 */
[----:B--2---:R-:W2:Y:S01]  /*8600*/  LDL R3, [R1+0xc] ;  /* 0x00000c0001037983 */ /* 0x004ea20000100800 */
[----:B----4-:R-:W-:-:S04]  /*8610*/  LEA R8, P0, R248, R0, 0x1 ;  /* 0x00000000f8087211 */ /* 0x010fc800078008ff */
[----:B-1----:R-:W-:Y:S02]  /*8620*/  LEA.HI.X R9, R248, R10, R7, 0x1, P0 ;  /* 0x0000000af8097211 */ /* 0x002fe400000f0c07 */
[----:B------:R-:W-:-:S04]  /*8630*/  LEA R4, P0, R135, R0, 0x1 ;  /* 0x0000000087047211 */ /* 0x000fc800078008ff */
[----:B------:R-:W-:Y:S02]  /*8640*/  LEA.HI.X R5, R135, R10, R13, 0x1, P0 ;  /* 0x0000000a87057211 */ /* 0x000fe400000f0c0d */
[C---:B------:R-:W-:Y:S02]  /*8650*/  LEA R2, P0, R138.reuse, R0, 0x1 ;  /* 0x000000008a027211 */ /* 0x040fe400078008ff */
[----:B--2---:R-:W-:Y:S02]  /*8660*/  LOP3.LUT P1, RZ, R3, 0x1, RZ, 0xc0, !PT ;  /* 0x0000000103ff7812 */ /* 0x004fe4000782c0ff */
[----:B------:R-:W-:-:S11]  /*8670*/  LEA.HI.X R3, R138, R10, R14, 0x1, P0 ;  /* 0x0000000a8a037211 */ /* 0x000fd600000f0c0e */
[----:B------:R-:W-:Y:S01]  /*8680*/  @!PT LDS RZ, [RZ] ;  /* 0x00000000fffff984 */ /* 0x000fe20000000800 */
[----:B------:R-:W-:Y:S01]  /*8690*/  @!PT LDS RZ, [RZ] ;  /* 0x00000000fffff984 */ /* 0x000fe20000000800 */
[----:B------:R-:W-:Y:S01]  /*86a0*/  @!PT LDS RZ, [RZ] ;  /* 0x00000000fffff984 */ /* 0x000fe20000000800 */
[----:B------:R1:W-:Y:S04]  /*86b0*/  LDGSTS.E.BYPASS.LTC128B.128 [R215+0xd100], [R8.64], !P1 ;  /* 0x0d10000008d77fae */ /* 0x0003e8000c901d46 */
[----:B------:R1:W-:Y:S04]  /*86c0*/  LDGSTS.E.BYPASS.LTC128B.128 [R215+0x11100], [R4.64], !P6 ;  /* 0x1110000004d77fae */ /* 0x0003e8000f101d46 */
[----:B------:R1:W-:Y:S02]  /*86d0*/  LDGSTS.E.BYPASS.LTC128B.128 [R215+0x15100], [R2.64], !P2 ;  /* 0x1510000002d77fae */ /* 0x0003e4000d101d46 */
.L_x_642:
[----:B------:R-:W-:Y:S05]  /*86e0*/  BSYNC B0 ;  /* 0x0000000000007941 */ /* 0x000fea0003800000 */
.L_x_641:
[----:B------:R-:W-:Y:S05]  /*86f0*/  BRA.DIV ~URZ, `(.L_x_643) ;  /* 0x000187627f007947 */ /* 0x000fea000b800000 */
[----:B-1----:R1:W2:Y:S02]  /*8700*/  SHFL.IDX PT, R10, R12, 0x2, 0x181f ;  /* 0x00581f000c0a7f89 */ /* 0x0022a400000e0000 */
.L_x_802:
[----:B------:R-:W-:Y:S05]  /*8710*/  BRA.DIV ~URZ, `(.L_x_644) ;  /* 0x000187b27f007947 */ /* 0x000fea000b800000 */
[----:B----4-:R4:W1:Y:S02]  /*8720*/  SHFL.IDX PT, R0, R15, 0x2, 0x181f ;  /* 0x00581f000f007f89 */ /* 0x01086400000e0000 */
.L_x_803:
[----:B------:R-:W-:Y:S01]  /*8730*/  IADD3 R2, R11, 0x40, RZ ;  /* 0x000000400b027810 */ /* 0x000fe20007ffe0ff */
[----:B------:R-:W-:Y:S03]  /*8740*/  BSSY B0, `(.L_x_645) ;  /* 0x0000011000007945 */ /* 0x000fe60003800000 */
[----:B------:R-:W-:-:S13]  /*8750*/  ISETP.GE.AND P0, PT, R2, R30, PT ;  /* 0x0000001e0200720c */ /* 0x000fda0003f06270 */
[----:B------:R-:W-:Y:S05]  /*8760*/  @P0 BRA `(.L_x_646) ;  /* 0x000000e000000947 */ /* 0x000fea0003800000 */
[----:B---3--:R-:W3:Y:S01]  /*8770*/  LDL R3, [R1+0xc] ;  /* 0x00000c0001037983 */ /* 0x008ee20000100800 */
[----:B-1----:R-:W-:-:S04]  /*8780*/  LEA R8, P0, R248, R0, 0x1 ;  /* 0x00000000f8087211 */ /* 0x002fc800078008ff */
[----:B--2---:R-:W-:Y:S02]  /*8790*/  LEA.HI.X R9, R248, R10, R7, 0x1, P0 ;  /* 0x0000000af8097211 */ /* 0x004fe400000f0c07 */
[----:B------:R-:W-:-:S04]  /*87a0*/  LEA R4, P0, R135, R0, 0x1 ;  /* 0x0000000087047211 */ /* 0x000fc800078008ff */
[----:B------:R-:W-:Y:S02]  /*87b0*/  LEA.HI.X R5, R135, R10, R13, 0x1, P0 ;  /* 0x0000000a87057211 */ /* 0x000fe400000f0c0d */
[C---:B------:R-:W-:Y:S02]  /*87c0*/  LEA R2, P0, R138.reuse, R0, 0x1 ;  /* 0x000000008a027211 */ /* 0x040fe400078008ff */
[----:B---3--:R-:W-:Y:S02]  /*87d0*/  LOP3.LUT P1, RZ, R3, 0x1, RZ, 0xc0, !PT ;  /* 0x0000000103ff7812 */ /* 0x008fe4000782c0ff */
[----:B------:R-:W-:-:S11]  /*87e0*/  LEA.HI.X R3, R138, R10, R14, 0x1, P0 ;  /* 0x0000000a8a037211 */ /* 0x000fd600000f0c0e */
[----:B------:R-:W-:Y:S01]  /*87f0*/  @!PT LDS RZ, [RZ] ;  /* 0x00000000fffff984 */ /* 0x000fe20000000800 */
[----:B------:R-:W-:Y:S01]  /*8800*/  @!PT LDS RZ, [RZ] ;  /* 0x00000000fffff984 */ /* 0x000fe20000000800 */
[----:B------:R-:W-:Y:S01]  /*8810*/  @!PT LDS RZ, [RZ] ;  /* 0x00000000fffff984 */ /* 0x000fe20000000800 */
[----:B------:R1:W-:Y:S04]  /*8820*/  LDGSTS.E.BYPASS.LTC128B.128 [R215+0xe100], [R8.64], !P1 ;  /* 0x0e10000008d77fae */ /* 0x0003e8000c901d46 */
[----:B------:R1:W-:Y:S04]  /*8830*/  LDGSTS.E.BYPASS.LTC128B.128 [R215+0x12100], [R4.64], !P6 ;  /* 0x1210000004d77fae */ /* 0x0003e8000f101d46 */
[----:B------:R1:W-:Y:S02]  /*8840*/  LDGSTS.E.BYPASS.LTC128B.128 [R215+0x16100], [R2.64], !P2 ;  /* 0x1610000002d77fae */ /* 0x0003e4000d101d46 */
.L_x_646:
[----:B------:R-:W-:Y:S05]  /*8850*/  BSYNC B0 ;  /* 0x0000000000007941 */ /* 0x000fea0003800000 */
.L_x_645:
[----:B------:R-:W-:Y:S05]  /*8860*/  BRA.DIV ~URZ, `(.L_x_647) ;  /* 0x000186d27f007947 */ /* 0x000fea000b800000 */
[----:B--2---:R2:W3:Y:S04]  /*8870*/  SHFL.IDX PT, R10, R12, 0x3, 0x181f ;  /* 0x00781f000c0a7f89 */ /* 0x0044e800000e0000 */
[----:B-1----:R2:W1:Y:S02]  /*8880*/  SHFL.IDX PT, R0, R15, 0x3, 0x181f ;  /* 0x00781f000f007f89 */ /* 0x00246400000e0000 */
.L_x_804:
[----:B--234-:R-:W2:Y:S01]  /*8890*/  LDL R15, [R1+0xc] ;  /* 0x00000c00010f7983 */ /* 0x01cea20000100800 */
[----:B------:R-:W-:Y:S01]  /*88a0*/  IADD3 R2, R11, 0x60, RZ ;  /* 0x000000600b027810 */ /* 0x000fe20007ffe0ff */
[----:B------:R-:W-:Y:S01]  /*88b0*/  IMAD.SHL.U32 R111, R102, 0x40, RZ ;  /* 0x00000040666f7824 */ /* 0x000fe200078e00ff */
[----:B------:R-:W-:Y:S01]  /*88c0*/  SHF.R.S32.HI R113, RZ, 0x1f, R102 ;  /* 0x0000001fff717819 */ /* 0x000fe20000011466 */
[----:B------:R-:W3:Y:S01]  /*88d0*/  S2R R12, SR_TID.X ;  /* 0x00000000000c7919 */ /* 0x000ee20000002100 */
[----:B------:R-:W-:Y:S01]  /*88e0*/  ISETP.GE.AND P0, PT, R2, R30, PT ;  /* 0x0000001e0200720c */ /* 0x000fe20003f06270 */
[----:B------:R-:W-:-:S12]  /*88f0*/  IMAD.MOV.U32 R115, RZ, RZ, c[0x0][0x2c4] ;  /* 0x0000b100ff737624 */ /* 0x000fd800078e00ff */
[----:B-1----:R-:W-:-:S04]  /*8900*/  @!P0 LEA R8, P1, R135, R0, 0x1 ;  /* 0x0000000087088211 */ /* 0x002fc800078208ff */
[----:B------:R-:W-:Y:S02]  /*8910*/  @!P0 LEA.HI.X R9, R135, R10, R13, 0x1, P1 ;  /* 0x0000000a87098211 */ /* 0x000fe400008f0c0d */
[----:B------:R-:W-:-:S04]  /*8920*/  @!P0 LEA R4, P1, R248, R0, 0x1 ;  /* 0x00000000f8048211 */ /* 0x000fc800078208ff */
[----:B------:R-:W-:Y:S02]  /*8930*/  @!P0 LEA.HI.X R5, R248, R10, R7, 0x1, P1 ;  /* 0x0000000af8058211 */ /* 0x000fe400008f0c07 */
[C---:B------:R-:W-:Y:S01]  /*8940*/  @!P0 LEA R2, P1, R138.reuse, R0, 0x1 ;  /* 0x000000008a028211 */ /* 0x040fe200078208ff */
[----:B------:R-:W-:Y:S01]  /*8950*/  IMAD R0, R113, c[0x0][0x1e0], RZ ;  /* 0x0000780071007a24 */ /* 0x000fe200078e02ff */
[----:B---3--:R-:W-:Y:S02]  /*8960*/  SHF.R.S32.HI R116, RZ, 0x1f, R12 ;  /* 0x0000001fff747819 */ /* 0x008fe4000001140c */
[----:B------:R-:W-:Y:S02]  /*8970*/  @!P0 LEA.HI.X R3, R138, R10, R14, 0x1, P1 ;  /* 0x0000000a8a038211 */ /* 0x000fe400008f0c0e */
[----:B------:R-:W-:-:S04]  /*8980*/  LEA.HI R116, R116, R12, RZ, 0x3 ;  /* 0x0000000c74747211 */ /* 0x000fc800078f18ff */
[----:B------:R-:W-:Y:S02]  /*8990*/  SHF.R.S32.HI R116, RZ, 0x3, R116 ;  /* 0x00000003ff747819 */ /* 0x000fe40000011474 */
[----:B--2---:R-:W-:-:S13]  /*89a0*/  LOP3.LUT P1, RZ, R15, 0x1, RZ, 0xc0, !PT ;  /* 0x000000010fff7812 */ /* 0x004fda000782c0ff */
        /* <DEDUP_REMOVED lines=8> */
[----:B-1----:R-:W-:Y:S01]  /*8a30*/  IADD3 R4, -R111, R238, -R116 ;  /* 0x000000ee6f047210 */ /* 0x002fe20007ffe974 */
[----:B------:R-:W-:Y:S01]  /*8a40*/  IMAD R5, R102, c[0x0][0x1e4], R0 ;  /* 0x0000790066057a24 */ /* 0x000fe200078e0200 */
[----:B------:R-:W-:Y:S02]  /*8a50*/  BAR.SYNC.DEFER_BLOCKING 0x0 ;  /* 0x0000000000007b1d */ /* 0x000fe40000010000 */
[----:B------:R-:W-:Y:S01]  /*8a60*/  ISETP.GE.AND P0, PT, R4, 0x21, PT ;  /* 0x000000210400780c */ /* 0x000fe20003f06270 */
[----:B--2---:R-:W-:-:S02]  /*8a70*/  IMAD.MOV.U32 R8, RZ, RZ, 0x20 ;  /* 0x00000020ff087424 */ /* 0x004fc400078e00ff */
[----:B---3--:R-:W-:-:S04]  /*8a80*/  IMAD.WIDE.U32 R2, R102, c[0x0][0x1e0], RZ ;  /* 0x0000780066027a25 */ /* 0x008fc800078e00ff */
[----:B------:R-:W-:Y:S01]  /*8a90*/  IMAD.IADD R3, R3, 0x1, R5 ;  /* 0x0000000103037824 */ /* 0x000fe200078e0205 */
[----:B------:R-:W-:Y:S01]  /*8aa0*/  LEA R0, P1, R2, R220, 0x6 ;  /* 0x000000dc02007211 */ /* 0x000fe200078230ff */
[----:B------:R-:W-:-:S03]  /*8ab0*/  IMAD.WIDE.U32 R6, R8, c[0x0][0x1e0], RZ ;  /* 0x0000780008067a25 */ /* 0x000fc600078e00ff */
[----:B------:R-:W-:Y:S01]  /*8ac0*/  LEA.HI.X R2, R2, R219, R3, 0x6, P1 ;  /* 0x000000db02027211 */ /* 0x000fe200008f3403 */
[----:B------:R-:W-:Y:S01]  /*8ad0*/  IMAD R5, R8, c[0x0][0x1e4], RZ ;  /* 0x0000790008057a24 */ /* 0x000fe200078e02ff */
[----:B------:R-:W-:-:S04]  /*8ae0*/  @P0 IADD3 R3, P1, R0, R6, RZ ;  /* 0x0000000600030210 */ /* 0x000fc80007f3e0ff */
[----:B------:R-:W-:Y:S02]  /*8af0*/  @P0 IADD3.X R6, R2, R7, R5, P1, !PT ;  /* 0x0000000702060210 */ /* 0x000fe40000ffe405 */
[----:B------:R-:W-:-:S13]  /*8b00*/  ISETP.GE.AND P1, PT, R4, 0x1, PT ;  /* 0x000000010400780c */ /* 0x000fda0003f26270 */
[----:B------:R-:W-:-:S04]  /*8b10*/  @P1 LEA R4, P2, R0, c[0x0][0x1c8], 0x1 ;  /* 0x0000720000041a11 */ /* 0x000fc800078408ff */
[----:B------:R-:W-:Y:S02]  /*8b20*/  @P1 LEA.HI.X R5, R0, c[0x0][0x1cc], R2, 0x1, P2 ;  /* 0x0000730000051a11 */ /* 0x000fe400010f0c02 */
[----:B------:R-:W-:-:S03]  /*8b30*/  @P0 LEA R2, P2, R3, c[0x0][0x1c8], 0x1 ;  /* 0x0000720003020a11 */ /* 0x000fc600078408ff */
[----:B------:R-:W-:Y:S01]  /*8b40*/  @!PT LDS RZ, [RZ] ;  /* 0x00000000fffff984 */ /* 0x000fe20000000800 */
[----:B------:R-:W-:Y:S01]  /*8b50*/  @!PT LDS RZ, [RZ] ;  /* 0x00000000fffff984 */ /* 0x000fe20000000800 */
[----:B------:R-:W-:Y:S01]  /*8b60*/  @!PT LDS RZ, [RZ] ;  /* 0x00000000fffff984 */ /* 0x000fe20000000800 */
[----:B------:R1:W-:Y:S01]  /*8b70*/  @P1 LDGSTS.E.BYPASS.LTC128B.128 [R215+0x6100], [R4.64], !P5 ;  /* 0x0610000004d71fae */ /* 0x0003e2000e901d46 */
[----:B------:R-:W-:-:S03]  /*8b80*/  @P0 LEA.HI.X R3, R3, c[0x0][0x1cc], R6, 0x1, P2 ;  /* 0x0000730003030a11 */ /* 0x000fc600010f0c06 */
        /* <DEDUP_REMOVED lines=10> */
.L_x_648:
[----:B------:R-:W-:Y:S01]  /*8c30*/  ULDC.U8 UR4, c[0x0][0x298] ;  /* 0x0000a60000047ab9 */ /* 0x000fe20000000000 */
[----:B------:R-:W-:Y:S01]  /*8c40*/  SHF.R.S32.HI R117, RZ, 0x1f, R12 ;  /* 0x0000001fff757819 */ /* 0x000fe2000001140c */
[----:B-1---5:R-:W-:Y:S01]  /*8c50*/  IMAD.WIDE.U32 R4, R134, c[0x0][0x280], RZ ;  /* 0x0000a00086047a25 */ /* 0x022fe200078e00ff */
[----:B------:R-:W-:Y:S01]  /*8c60*/  ISETP.NE.AND P0, PT, RZ, UR4, PT ;  /* 0x00000004ff007c0c */ /* 0x000fe2000bf05270 */
[----:B------:R-:W-:Y:S01]  /*8c70*/  BSSY B2, `(.L_x_649) ;  /* 0x00006a8000027945 */ /* 0x000fe20003800000 */
[----:B------:R-:W-:Y:S02]  /*8c80*/  SHF.R.S32.HI R0, RZ, 0x1f, R134 ;  /* 0x0000001fff007819 */ /* 0x000fe40000011486 */
[----:B------:R-:W-:Y:S02]  /*8c90*/  LEA.HI R117, R117, R12, RZ, 0x2 ;  /* 0x0000000c75757211 */ /* 0x000fe400078f10ff */
[----:B------:R-:W-:Y:S01]  /*8ca0*/  IADD3 R26, R241, R242, RZ ;  /* 0x000000f2f11a7210 */ /* 0x000fe20007ffe0ff */
[C---:B------:R-:W-:Y:S01]  /*8cb0*/  IMAD R2, R0.reuse, c[0x0][0x280], RZ ;  /* 0x0000a00000027a24 */ /* 0x040fe200078e02ff */
[----:B------:R-:W-:Y:S01]  /*8cc0*/  LOP3.LUT R117, R117, 0xfffffffc, RZ, 0xc0, !PT ;  /* 0xfffffffc75757812 */ /* 0x000fe200078ec0ff */
[----:B------:R-:W-:Y:S01]  /*8cd0*/  IMAD R0, R0, c[0x0][0x290], RZ ;  /* 0x0000a40000007a24 */ /* 0x000fe200078e02ff */
[----:B------:R-:W-:Y:S01]  /*8ce0*/  IADD3 R114, R241, 0x40, RZ ;  /* 0x00000040f1727810 */ /* 0x000fe20007ffe0ff */
[C---:B------:R-:W-:Y:S01]  /*8cf0*/  IMAD R7, R134.reuse, c[0x0][0x284], R2 ;  /* 0x0000a10086077a24 */ /* 0x040fe200078e0202 */
[----:B------:R-:W-:Y:S01]  /*8d00*/  IADD3 R117, -R117, R12, RZ ;  /* 0x0000000c75757210 */ /* 0x000fe20007ffe1ff */
[----:B------:R-:W-:-:S02]  /*8d10*/  IMAD R6, R134, c[0x0][0x294], R0 ;  /* 0x0000a50086067a24 */ /* 0x000fc400078e0200 */
[----:B------:R-:W-:Y:S01]  /*8d20*/  IMAD.WIDE.U32 R2, R134, c[0x0][0x290], RZ ;  /* 0x0000a40086027a25 */ /* 0x000fe200078e00ff */
[----:B------:R-:W-:-:S03]  /*8d30*/  IADD3 R7, R7, R5, RZ ;  /* 0x0000000507077210 */ /* 0x000fc60007ffe0ff */
[----:B------:R-:W-:Y:S02]  /*8d40*/  IMAD R0, R117, 0x40, R26 ;  /* 0x0000004075007824 */ /* 0x000fe400078e021a */
[----:B------:R-:W-:Y:S01]  /*8d50*/  IMAD.IADD R6, R6, 0x1, R3 ;  /* 0x0000000106067824 */ /* 0x000fe200078e0203 */
[----:B------:R-:W-:Y:S05]  /*8d60*/  @!P0 BRA `(.L_x_650) ;  /* 0x0000338000008947 */ /* 0x000fea0003800000 */
[----:B------:R-:W-:Y:S01]  /*8d70*/  ISETP.NE.AND P1, PT, R115, 0x1, PT ;  /* 0x000000017300780c */ /* 0x000fe20003f25270 */
[----:B------:R-:W-:Y:S01]  /*8d80*/  IMAD.MOV.U32 R5, RZ, RZ, R7 ;  /* 0x000000ffff057224 */ /* 0x000fe200078e0007 */
[----:B------:R-:W-:Y:S01]  /*8d90*/  BSSY B0, `(.L_x_651) ;  /* 0x0000068000007945 */ /* 0x000fe20003800000 */
[----:B------:R-:W-:Y:S01]  /*8da0*/  IMAD.MOV.U32 R7, RZ, RZ, R6 ;  /* 0x000000ffff077224 */ /* 0x000fe200078e0006 */
[----:B------:R-:W-:Y:S01]  /*8db0*/  SHF.R.S32.HI R27, RZ, 0x1f, R146 ;  /* 0x0000001fff1b7819 */ /* 0x000fe20000011492 */
[----:B------:R-:W-:Y:S01]  /*8dc0*/  IMAD.MOV.U32 R6, RZ, RZ, R2 ;  /* 0x000000ffff067224 */ /* 0x000fe200078e0002 */
[----:B------:R-:W-:Y:S01]  /*8dd0*/  SHF.R.S32.HI R47, RZ, 0x1f, R144 ;  /* 0x0000001fff2f7819 */ /* 0x000fe20000011490 */
[----:B------:R-:W-:Y:S01]  /*8de0*/  CS2R R66, SRZ ;  /* 0x0000000000427805 */ /* 0x000fe2000001ff00 */
[----:B------:R-:W-:Y:S01]  /*8df0*/  SHF.R.S32.HI R44, RZ, 0x1f, R143 ;  /* 0x0000001fff2c7819 */ /* 0x000fe2000001148f */
[----:B------:R-:W-:Y:S01]  /*8e00*/  CS2R R40, SRZ ;  /* 0x0000000000287805 */ /* 0x000fe2000001ff00 */
[----:B------:R-:W-:Y:S01]  /*8e10*/  SHF.R.S32.HI R45, RZ, 0x1f, R145 ;  /* 0x0000001fff2d7819 */ /* 0x000fe20000011491 */
[----:B------:R-:W-:Y:S01]  /*8e20*/  CS2R R32, SRZ ;  /* 0x0000000000207805 */ /* 0x000fe2000001ff00 */
[----:B------:R-:W-:Y:S01]  /*8e30*/  SHF.R.S32.HI R46, RZ, 0x1f, R142 ;  /* 0x0000001fff2e7819 */ /* 0x000fe2000001148e */
[----:B------:R-:W-:Y:S01]  /*8e40*/  @P1 IMAD.HI.U32 R3, R0, c[0x0][0x2c8], RZ ;  /* 0x0000b20000031a27 */ /* 0x000fe200078e00ff */
[----:B------:R-:W-:Y:S01]  /*8e50*/  CS2R R24, SRZ ;  /* 0x0000000000187805 */ /* 0x000fe2000001ff00 */
[----:B------:R-:W-:Y:S01]  /*8e60*/  CS2R R20, SRZ ;  /* 0x0000000000147805 */ /* 0x000fe2000001ff00 */
[----:B------:R-:W-:Y:S01]  /*8e70*/  CS2R R12, SRZ ;  /* 0x00000000000c7805 */ /* 0x000fe2000001ff00 */
[----:B------:R-:W-:Y:S01]  /*8e80*/  CS2R R10, SRZ ;  /* 0x00000000000a7805 */ /* 0x000fe2000001ff00 */
[----:B------:R-:W-:Y:S01]  /*8e90*/  @P1 SHF.R.U32.HI R0, RZ, c[0x0][0x2cc], R3 ;  /* 0x0000b300ff001a19 */ /* 0x000fe20000011603 */
[----:B------:R-:W-:Y:S01]  /*8ea0*/  CS2R R42, SRZ ;  /* 0x00000000002a7805 */ /* 0x000fe2000001ff00 */
[----:B------:R-:W-:Y:S01]  /*8eb0*/  CS2R R34, SRZ ;  /* 0x0000000000227805 */ /* 0x000fe2000001ff00 */
[----:B------:R-:W-:Y:S01]  /*8ec0*/  CS2R R28, SRZ ;  /* 0x00000000001c7805 */ /* 0x000fe2000001ff00 */
[----:B------:R-:W-:Y:S01]  /*8ed0*/  SHF.R.S32.HI R3, RZ, 0x1f, R0 ;  /* 0x0000001fff037819 */ /* 0x000fe20000011400 */
[----:B------:R-:W-:Y:S01]  /*8ee0*/  IMAD.WIDE.U32 R4, R0, c[0x0][0x280], R4 ;  /* 0x0000a00000047a25 */ /* 0x000fe200078e0004 */
[----:B------:R-:W-:-:S03]  /*8ef0*/  CS2R R22, SRZ ;  /* 0x0000000000167805 */ /* 0x000fc6000001ff00 */
[C---:B------:R-:W-:Y:S01]  /*8f00*/  IMAD R8, R3.reuse, c[0x0][0x280], RZ ;  /* 0x0000a00003087a24 */ /* 0x040fe200078e02ff */
[----:B------:R-:W-:Y:S01]  /*8f10*/  LEA R31, P0, R4, c[0x0][0x270], 0x1 ;  /* 0x00009c00041f7a11 */ /* 0x000fe200078008ff */
[----:B------:R-:W-:Y:S02]  /*8f20*/  IMAD R9, R3, c[0x0][0x290], RZ ;  /* 0x0000a40003097a24 */ /* 0x000fe400078e02ff */
[C---:B------:R-:W-:Y:S02]  /*8f30*/  IMAD R8, R0.reuse, c[0x0][0x284], R8 ;  /* 0x0000a10000087a24 */ /* 0x040fe400078e0208 */
[----:B------:R-:W-:Y:S02]  /*8f40*/  IMAD.WIDE.U32 R2, R0, c[0x0][0x290], R6 ;  /* 0x0000a40000027a25 */ /* 0x000fe400078e0006 */
[----:B------:R-:W-:Y:S02]  /*8f50*/  CS2R R6, SRZ ;  /* 0x0000000000067805 */ /* 0x000fe4000001ff00 */
[----:B------:R-:W-:Y:S01]  /*8f60*/  IMAD.IADD R5, R5, 0x1, R8 ;  /* 0x0000000105057824 */ /* 0x000fe200078e0208 */
[----:B------:R-:W-:Y:S01]  /*8f70*/  LEA R36, P1, R2, c[0x0][0x288], 0x1 ;  /* 0x0000a20002247a11 */ /* 0x000fe200078208ff */
[----:B------:R-:W-:-:S02]  /*8f80*/  IMAD R0, R0, c[0x0][0x294], R9 ;  /* 0x0000a50000007a24 */ /* 0x000fc400078e0209 */
[----:B------:R-:W-:Y:S01]  /*8f90*/  CS2R R8, SRZ ;  /* 0x0000000000087805 */ /* 0x000fe2000001ff00 */
[----:B------:R-:W-:Y:S01]  /*8fa0*/  LEA.HI.X R19, R4, c[0x0][0x274], R5, 0x1, P0 ;  /* 0x00009d0004137a11 */ /* 0x000fe200000f0c05 */
[----:B------:R-:W-:Y:S01]  /*8fb0*/  IMAD.IADD R0, R3, 0x1, R0 ;  /* 0x0000000103007824 */ /* 0x000fe200078e0200 */
[----:B------:R-:W-:Y:S01]  /*8fc0*/  ISETP.GE.AND P0, PT, R26, R30, PT ;  /* 0x0000001e1a00720c */ /* 0x000fe20003f06270 */
[----:B------:R1:W2:Y:S03]  /*8fd0*/  SHFL.IDX PT, R4, R31, RZ, 0x1c1f ;  /* 0x001c1fff1f047589 */ /* 0x0002a600000e0000 */
[----:B------:R-:W-:Y:S01]  /*8fe0*/  LEA.HI.X R18, R2, c[0x0][0x28c], R0, 0x1, P1 ;  /* 0x0000a30002127a11 */ /* 0x000fe200008f0c00 */
[----:B------:R1:W3:Y:S04]  /*8ff0*/  SHFL.IDX PT, R5, R19, RZ, 0x1c1f ;  /* 0x001c1fff13057589 */ /* 0x0002e800000e0000 */
[----:B------:R1:W4:Y:S04]  /*9000*/  SHFL.IDX PT, R2, R36, RZ, 0x1c1f ;  /* 0x001c1fff24027589 */ /* 0x00032800000e0000 */
[----:B------:R1:W1:Y:S01]  /*9010*/  SHFL.IDX PT, R3, R18, RZ, 0x1c1f ;  /* 0x001c1fff12037589 */ /* 0x00026200000e0000 */
[----:B------:R-:W-:Y:S05]  /*9020*/  @P0 BRA `(.L_x_652) ;  /* 0x000003e000000947 */ /* 0x000fea0003800000 */
[----:B------:R-:W-:Y:S01]  /*9030*/  ISETP.GE.AND P0, PT, R146, c[0x0][0x27c], PT ;  /* 0x00009f0092007a0c */ /* 0x000fe20003f06270 */
[----:B------:R-:W-:Y:S01]  /*9040*/  CS2R R12, SRZ ;  /* 0x00000000000c7805 */ /* 0x000fe2000001ff00 */
[----:B------:R-:W-:-:S11]  /*9050*/  CS2R R8, SRZ ;  /* 0x0000000000087805 */ /* 0x000fd6000001ff00 */
[C---:B------:R-:W-:Y:S01]  /*9060*/  @!P0 IMAD.SHL.U32 R0, R146.reuse, 0x2, RZ ;  /* 0x0000000292008824 */ /* 0x040fe200078e00ff */
[----:B------:R-:W-:-:S04]  /*9070*/  @!P0 SHF.L.U64.HI R7, R146, 0x1, R27 ;  /* 0x0000000192078819 */ /* 0x000fc8000001021b */
[----:B--2---:R-:W-:-:S05]  /*9080*/  @!P0 IADD3 R10, P1, R4, R0, RZ ;  /* 0x00000000040a8210 */ /* 0x004fca0007f3e0ff */
[----:B---3--:R-:W-:Y:S01]  /*9090*/  @!P0 IMAD.X R11, R5, 0x1, R7, P1 ;  /* 0x00000001050b8824 */ /* 0x008fe200008e0607 */
[----:B----4-:R-:W-:-:S04]  /*90a0*/  @!P0 IADD3 R6, P1, R2, R0, RZ ;  /* 0x0000000002068210 */ /* 0x010fc80007f3e0ff */
[----:B------:R2:W5:Y:S01]  /*90b0*/  @!P0 LD.E.64 R12, [R10.64] ;  /* 0x000000060a0c8980 */ /* 0x000562000c101b00 */
[----:B-1----:R-:W-:Y:S01]  /*90c0*/  @!P0 IMAD.X R7, R3, 0x1, R7, P1 ;  /* 0x0000000103078824 */ /* 0x002fe200008e0607 */
[----:B------:R-:W-:-:S04]  /*90d0*/  ISETP.GE.AND P1, PT, R143, c[0x0][0x27c], PT ;  /* 0x00009f008f007a0c */ /* 0x000fc80003f26270 */
[----:B------:R1:W5:Y:S09]  /*90e0*/  @!P0 LD.E.64 R8, [R6.64] ;  /* 0x0000000606088980 */ /* 0x000372000c101b00 */
[C---:B------:R-:W-:Y:S01]  /*90f0*/  @!P1 IMAD.SHL.U32 R14, R143.reuse, 0x2, RZ ;  /* 0x000000028f0e9824 */ /* 0x040fe200078e00ff */
[----:B------:R-:W-:-:S04]  /*9100*/  @!P1 SHF.L.U64.HI R0, R143, 0x1, R44 ;  /* 0x000000018f009819 */ /* 0x000fc8000001022c */
[----:B--2---:R-:W-:-:S05]  /*9110*/  @!P1 IADD3 R10, P0, R4, R14, RZ ;  /* 0x0000000e040a9210 */ /* 0x004fca0007f1e0ff */
[----:B------:R-:W-:Y:S01]  /*9120*/  @!P1 IMAD.X R11, R5, 0x1, R0, P0 ;  /* 0x00000001050b9824 */ /* 0x000fe200000e0600 */
[----:B-1----:R-:W-:-:S05]  /*9130*/  @!P1 IADD3 R6, P0, R2, R14, RZ ;  /* 0x0000000e02069210 */ /* 0x002fca0007f1e0ff */
[----:B------:R-:W-:Y:S01]  /*9140*/  @!P1 IMAD.X R7, R3, 0x1, R0, P0 ;  /* 0x0000000103079824 */ /* 0x000fe200000e0600 */
[----:B------:R-:W-:Y:S01]  /*9150*/  ISETP.GE.AND P0, PT, R145, c[0x0][0x27c], PT ;  /* 0x00009f0091007a0c */ /* 0x000fe20003f06270 */
[----:B------:R-:W-:Y:S01]  /*9160*/  CS2R R20, SRZ ;  /* 0x0000000000147805 */ /* 0x000fe2000001ff00 */
[----:B------:R-:W-:Y:S01]  /*9170*/  CS2R R22, SRZ ;  /* 0x0000000000167805 */ /* 0x000fe2000001ff00 */
[----:B------:R-:W-:-:S04]  /*9180*/  ISETP.GE.AND P2, PT, R142, c[0x0][0x27c], PT ;  /* 0x00009f008e007a0c */ /* 0x000fc80003f46270 */
[----:B------:R1:W5:Y:S04]  /*9190*/  @!P1 LD.E.64 R20, [R10.64] ;  /* 0x000000060a149980 */ /* 0x000368000c101b00 */
[----:B------:R2:W5:Y:S02]  /*91a0*/  @!P1 LD.E.64 R22, [R6.64] ;  /* 0x0000000606169980 */ /* 0x000564000c101b00 */
[C---:B------:R-:W-:Y:S01]  /*91b0*/  @!P0 IMAD.SHL.U32 R14, R145.reuse, 0x2, RZ ;  /* 0x00000002910e8824 */ /* 0x040fe200078e00ff */
[----:B------:R-:W-:Y:S01]  /*91c0*/  @!P0 SHF.L.U64.HI R0, R145, 0x1, R45 ;  /* 0x0000000191008819 */ /* 0x000fe2000001022d */
[----:B------:R-:W-:Y:S01]  /*91d0*/  CS2R R24, SRZ ;  /* 0x0000000000187805 */ /* 0x000fe2000001ff00 */
[----:B------:R-:W-:Y:S02]  /*91e0*/  CS2R R28, SRZ ;  /* 0x00000000001c7805 */ /* 0x000fe4000001ff00 */
[----:B-1----:R-:W-:-:S05]  /*91f0*/  @!P0 IADD3 R10, P1, R4, R14, RZ ;  /* 0x0000000e040a8210 */ /* 0x002fca0007f3e0ff */
[----:B------:R-:W-:Y:S01]  /*9200*/  @!P0 IMAD.X R11, R5, 0x1, R0, P1 ;  /* 0x00000001050b8824 */ /* 0x000fe200008e0600 */
[----:B--2---:R-:W-:Y:S01]  /*9210*/  @!P0 IADD3 R6, P1, R2, R14, RZ ;  /* 0x0000000e02068210 */ /* 0x004fe20007f3e0ff */
[----:B------:R-:W-:-:S03]  /*9220*/  @!P2 IMAD.SHL.U32 R14, R142, 0x2, RZ ;  /* 0x000000028e0ea824 */ /* 0x000fc600078e00ff */
[----:B------:R1:W5:Y:S01]  /*9230*/  @!P0 LD.E.64 R24, [R10.64] ;  /* 0x000000060a188980 */ /* 0x000362000c101b00 */
[----:B------:R-:W-:Y:S01]  /*9240*/  @!P0 IMAD.X R7, R3, 0x1, R0, P1 ;  /* 0x0000000103078824 */ /* 0x000fe200008e0600 */
[----:B------:R-:W-:-:S04]  /*9250*/  @!P2 SHF.L.U64.HI R0, R142, 0x1, R46 ;  /* 0x000000018e00a819 */ /* 0x000fc8000001022e */
[----:B------:R2:W5:Y:S01]  /*9260*/  @!P0 LD.E.64 R28, [R6.64] ;  /* 0x00000006061c8980 */ /* 0x000562000c101b00 */
[----:B------:R-:W-:Y:S01]  /*9270*/  ISETP.GE.AND P1, PT, R140, c[0x0][0x27c], PT ;  /* 0x00009f008c007a0c */ /* 0x000fe20003f26270 */
[----:B------:R-:W-:Y:S01]  /*9280*/  CS2R R32, SRZ ;  /* 0x0000000000207805 */ /* 0x000fe2000001ff00 */
[----:B------:R-:W-:Y:S01]  /*9290*/  CS2R R34, SRZ ;  /* 0x0000000000227805 */ /* 0x000fe2000001ff00 */
[----:B-1----:R-:W-:-:S05]  /*92a0*/  @!P2 IADD3 R10, P0, R4, R14, RZ ;  /* 0x0000000e040aa210 */ /* 0x002fca0007f1e0ff */
[----:B------:R-:W-:Y:S01]  /*92b0*/  @!P2 IMAD.X R11, R5, 0x1, R0, P0 ;  /* 0x00000001050ba824 */ /* 0x000fe200000e0600 */
[----:B--2---:R-:W-:-:S04]  /*92c0*/  @!P2 IADD3 R6, P0, R2, R14, RZ ;  /* 0x0000000e0206a210 */ /* 0x004fc80007f1e0ff */
[----:B------:R-:W-:Y:S01]  /*92d0*/  @!P1 IMAD.WIDE R16, R140, 0x2, R4 ;  /* 0x000000028c109825 */ /* 0x000fe200078e0204 */
[----:B------:R1:W5:Y:S03]  /*92e0*/  @!P2 LD.E.64 R32, [R10.64] ;  /* 0x000000060a20a980 */ /* 0x000366000c101b00 */
[----:B------:R-:W-:Y:S01]  /*92f0*/  @!P2 IMAD.X R7, R3, 0x1, R0, P0 ;  /* 0x000000010307a824 */ /* 0x000fe200000e0600 */
[----:B------:R-:W-:Y:S01]  /*9300*/  ISETP.GE.AND P0, PT, R144, c[0x0][0x27c], PT ;  /* 0x00009f0090007a0c */ /* 0x000fe20003f06270 */
[----:B------:R-:W-:-:S03]  /*9310*/  @!P1 IMAD.WIDE R14, R140, 0x2, R2 ;  /* 0x000000028c0e9825 */ /* 0x000fc600078e0202 */
[----:B------:R2:W5:Y:S09]  /*9320*/  @!P2 LD.E.64 R34, [R6.64] ;  /* 0x000000060622a980 */ /* 0x000572000c101b00 */
[----:B------:R-:W-:Y:S01]  /*9330*/  @!P0 IMAD.SHL.U32 R0, R144, 0x2, RZ ;  /* 0x0000000290008824 */ /* 0x000fe200078e00ff */
[----:B-1----:R-:W-:Y:S01]  /*9340*/  CS2R R10, SRZ ;  /* 0x00000000000a7805 */ /* 0x002fe2000001ff00 */
[----:B--2---:R-:W-:-:S05]  /*9350*/  CS2R R6, SRZ ;  /* 0x0000000000067805 */ /* 0x004fca000001ff00 */
[----:B------:R1:W5:Y:S04]  /*9360*/  @!P1 LD.E.64 R10, [R16.64] ;  /* 0x00000006100a9980 */ /* 0x000368000c101b00 */
[----:B------:R2:W5:Y:S01]  /*9370*/  @!P1 LD.E.64 R6, [R14.64] ;  /* 0x000000060e069980 */ /* 0x000562000c101b00 */
[----:B------:R-:W-:Y:S01]  /*9380*/  @!P0 IADD3 R4, P1, R4, R0, RZ ;  /* 0x0000000004048210 */ /* 0x000fe20007f3e0ff */
[----:B------:R-:W-:Y:S01]  /*9390*/  CS2R R40, SRZ ;  /* 0x0000000000287805 */ /* 0x000fe2000001ff00 */
[----:B------:R-:W-:Y:S01]  /*93a0*/  CS2R R42, SRZ ;  /* 0x00000000002a7805 */ /* 0x000fe2000001ff00 */
[----:B--2---:R-:W-:-:S05]  /*93b0*/  @!P0 SHF.L.U64.HI R14, R144, 0x1, R47 ;  /* 0x00000001900e8819 */ /* 0x004fca000001022f */
[----:B------:R-:W-:Y:S01]  /*93c0*/  @!P0 IMAD.X R5, R5, 0x1, R14, P1 ;  /* 0x0000000105058824 */ /* 0x000fe200008e060e */
[----:B------:R-:W-:-:S04]  /*93d0*/  @!P0 IADD3 R2, P1, R2, R0, RZ ;  /* 0x0000000002028210 */ /* 0x000fc80007f3e0ff */
[----:B------:R1:W5:Y:S01]  /*93e0*/  @!P0 LD.E.64 R40, [R4.64] ;  /* 0x0000000604288980 */ /* 0x000362000c101b00 */
[----:B------:R-:W-:-:S05]  /*93f0*/  @!P0 IMAD.X R3, R3, 0x1, R14, P1 ;  /* 0x0000000103038824 */ /* 0x000fca00008e060e */
[----:B------:R1:W5:Y:S03]  /*9400*/  @!P0 LD.E.64 R42, [R2.64] ;  /* 0x00000006022a8980 */ /* 0x000366000c101b00 */
.L_x_652:
[----:B------:R-:W-:Y:S05]  /*9410*/  BSYNC B0 ;  /* 0x0000000000007941 */ /* 0x000fea0003800000 */
.L_x_651:
[----:B------:R-:W-:Y:S01]  /*9420*/  IADD3 R0, R26, 0x40, RZ ;  /* 0x000000401a007810 */ /* 0x000fe20007ffe0ff */
[----:B-1--45:R-:W-:Y:S01]  /*9430*/  IMAD.MOV.U32 R2, RZ, RZ, R32 ;  /* 0x000000ffff027224 */ /* 0x032fe200078e0020 */
[----:B------:R-:W-:Y:S01]  /*9440*/  MOV R14, R6 ;  /* 0x00000006000e7202 */ /* 0x000fe20000000f00 */
[----:B--2---:R-:W-:Y:S01]  /*9450*/  IMAD.MOV.U32 R4, RZ, RZ, R40 ;  /* 0x000000ffff047224 */ /* 0x004fe200078e0028 */
[----:B------:R-:W-:Y:S01]  /*9460*/  ISETP.GE.AND P0, PT, R0, R30, PT ;  /* 0x0000001e0000720c */ /* 0x000fe20003f06270 */
[----:B------:R-:W-:Y:S01]  /*9470*/  IMAD.MOV.U32 R0, RZ, RZ, R33 ;  /* 0x000000ffff007224 */ /* 0x000fe200078e0021 */
[----:B---3--:R-:W1:Y:S01]  /*9480*/  SHFL.IDX PT, R5, R19, 0x1, 0x1c1f ;  /* 0x003c1f0013057f89 */ /* 0x008e6200000e0000 */
[----:B------:R-:W-:Y:S01]  /*9490*/  IMAD.MOV.U32 R3, RZ, RZ, R41 ;  /* 0x000000ffff037224 */ /* 0x000fe200078e0029 */
[----:B------:R-:W-:Y:S01]  /*94a0*/  BSSY B0, `(.L_x_653) ;  /* 0x000006d000007945 */ /* 0x000fe20003800000 */
[----:B------:R-:W-:Y:S01]  /*94b0*/  IMAD.MOV.U32 R16, RZ, RZ, R8 ;  /* 0x000000ffff107224 */ /* 0x000fe200078e0008 */
[----:B------:R-:W-:Y:S01]  /*94c0*/  PRMT R76, R2, 0x5410, R0 ;  /* 0x00005410024c7816 */ /* 0x000fe20000000000 */
[----:B------:R-:W-:Y:S01]  /*94d0*/  IMAD.MOV.U32 R2, RZ, RZ, R20 ;  /* 0x000000ffff027224 */ /* 0x000fe200078e0014 */
[----:B------:R-:W-:Y:S01]  /*94e0*/  PRMT R78, R4, 0x5410, R3 ;  /* 0x00005410044e7816 */ /* 0x000fe20000000003 */
[----:B------:R-:W-:Y:S01]  /*94f0*/  IMAD.MOV.U32 R0, RZ, RZ, R21 ;  /* 0x000000ffff007224 */ /* 0x000fe200078e0015 */
[----:B------:R-:W-:Y:S01]  /*9500*/  MOV R4, R24 ;  /* 0x0000001800047202 */ /* 0x000fe20000000f00 */
[----:B------:R-:W-:Y:S01]  /*9510*/  IMAD.MOV.U32 R3, RZ, RZ, R25 ;  /* 0x000000ffff037224 */ /* 0x000fe200078e0019 */
[----:B------:R-:W-:Y:S01]  /*9520*/  CS2R R60, SRZ ;  /* 0x00000000003c7805 */ /* 0x000fe2000001ff00 */
[----:B------:R-:W-:Y:S01]  /*9530*/  IMAD.MOV.U32 R15, RZ, RZ, R9 ;  /* 0x000000ffff0f7224 */ /* 0x000fe200078e0009 */
[----:B------:R-:W-:Y:S01]  /*9540*/  PRMT R72, R2, 0x5410, R0 ;  /* 0x0000541002487816 */ /* 0x000fe20000000000 */
[----:B------:R-:W-:Y:S01]  /*9550*/  IMAD.MOV.U32 R2, RZ, RZ, R10 ;  /* 0x000000ffff027224 */ /* 0x000fe200078e000a */
[----:B------:R-:W-:Y:S01]  /*9560*/  PRMT R74, R4, 0x5410, R3 ;  /* 0x00005410044a7816 */ /* 0x000fe20000000003 */
[----:B------:R-:W-:Y:S01]  /*9570*/  IMAD.MOV.U32 R0, RZ, RZ, R11 ;  /* 0x000000ffff007224 */ /* 0x000fe200078e000b */
[----:B------:R-:W-:Y:S01]  /*9580*/  MOV R4, R12 ;  /* 0x0000000c00047202 */ /* 0x000fe20000000f00 */
[----:B------:R-:W-:Y:S01]  /*9590*/  IMAD.MOV.U32 R3, RZ, RZ, R13 ;  /* 0x000000ffff037224 */ /* 0x000fe200078e000d */
[----:B------:R-:W-:Y:S01]  /*95a0*/  PRMT R69, R16, 0x5410, R15 ;  /* 0x0000541010457816 */ /* 0x000fe2000000000f */
[----:B------:R-:W-:Y:S01]  /*95b0*/  CS2R R56, SRZ ;  /* 0x0000000000387805 */ /* 0x000fe2000001ff00 */
[----:B------:R-:W-:Y:S01]  /*95c0*/  PRMT R68, R2, 0x5410, R0 ;  /* 0x0000541002447816 */ /* 0x000fe20000000000 */
[----:B------:R-:W-:Y:S01]  /*95d0*/  IMAD.MOV.U32 R2, RZ, RZ, R34 ;  /* 0x000000ffff027224 */ /* 0x000fe200078e0022 */
[----:B------:R-:W-:Y:S01]  /*95e0*/  PRMT R70, R4, 0x5410, R3 ;  /* 0x0000541004467816 */ /* 0x000fe20000000003 */
[----:B------:R-:W-:Y:S01]  /*95f0*/  IMAD.MOV.U32 R0, RZ, RZ, R35 ;  /* 0x000000ffff007224 */ /* 0x000fe200078e0023 */
[----:B------:R-:W-:Y:S01]  /*9600*/  MOV R4, R42 ;  /* 0x0000002a00047202 */ /* 0x000fe20000000f00 */
[----:B------:R-:W-:Y:S01]  /*9610*/  IMAD.MOV.U32 R3, RZ, RZ, R43 ;  /* 0x000000ffff037224 */ /* 0x000fe200078e002b */
[----:B------:R-:W-:Y:S01]  /*9620*/  CS2R R52, SRZ ;  /* 0x0000000000347805 */ /* 0x000fe2000001ff00 */
[----:B------:R-:W-:Y:S01]  /*9630*/  CS2R R48, SRZ ;  /* 0x0000000000307805 */ /* 0x000fe2000001ff00 */
[----:B------:R-:W-:Y:S01]  /*9640*/  PRMT R75, R2, 0x5410, R0 ;  /* 0x00005410024b7816 */ /* 0x000fe20000000000 */
[----:B------:R-:W-:Y:S01]  /*9650*/  IMAD.MOV.U32 R2, RZ, RZ, R22 ;  /* 0x000000ffff027224 */ /* 0x000fe200078e0016 */
[----:B------:R-:W-:Y:S01]  /*9660*/  PRMT R77, R4, 0x5410, R3 ;  /* 0x00005410044d7816 */ /* 0x000fe20000000003 */
[----:B------:R-:W-:Y:S01]  /*9670*/  IMAD.MOV.U32 R3, RZ, RZ, R29 ;  /* 0x000000ffff037224 */ /* 0x000fe200078e001d */
[----:B------:R-:W-:Y:S01]  /*9680*/  MOV R0, R23 ;  /* 0x0000001700007202 */ /* 0x000fe20000000f00 */
[----:B------:R-:W-:Y:S01]  /*9690*/  CS2R R64, SRZ ;  /* 0x0000000000407805 */ /* 0x000fe2000001ff00 */
[----:B------:R-:W-:Y:S01]  /*96a0*/  MOV R4, R28 ;  /* 0x0000001c00047202 */ /* 0x000fe20000000f00 */
[----:B------:R-:W-:Y:S01]  /*96b0*/  CS2R R62, SRZ ;  /* 0x00000000003e7805 */ /* 0x000fe2000001ff00 */
[----:B------:R-:W-:Y:S01]  /*96c0*/  PRMT R71, R2, 0x5410, R0 ;  /* 0x0000541002477816 */ /* 0x000fe20000000000 */
[----:B------:R-:W-:Y:S01]  /*96d0*/  IMAD.MOV.U32 R0, RZ, RZ, R7 ;  /* 0x000000ffff007224 */ /* 0x000fe200078e0007 */
[----:B------:R-:W-:Y:S01]  /*96e0*/  PRMT R73, R4, 0x5410, R3 ;  /* 0x0000541004497816 */ /* 0x000fe20000000003 */
[----:B------:R2:W3:Y:S01]  /*96f0*/  SHFL.IDX PT, R2, R36, 0x1, 0x1c1f ;  /* 0x003c1f0024027f89 */ /* 0x0004e200000e0000 */
[----:B------:R-:W-:Y:S01]  /*9700*/  CS2R R58, SRZ ;  /* 0x00000000003a7805 */ /* 0x000fe2000001ff00 */
[----:B------:R-:W-:Y:S01]  /*9710*/  CS2R R54, SRZ ;  /* 0x0000000000367805 */ /* 0x000fe2000001ff00 */
[----:B------:R-:W-:Y:S01]  /*9720*/  CS2R R50, SRZ ;  /* 0x0000000000327805 */ /* 0x000fe2000001ff00 */
[----:B------:R4:W1:Y:S01]  /*9730*/  SHFL.IDX PT, R4, R31, 0x1, 0x1c1f ;  /* 0x003c1f001f047f89 */ /* 0x00086200000e0000 */
[----:B------:R-:W-:-:S03]  /*9740*/  CS2R R38, SRZ ;  /* 0x0000000000267805 */ /* 0x000fc6000001ff00 */
[----:B------:R1:W1:Y:S01]  /*9750*/  SHFL.IDX PT, R3, R18, 0x1, 0x1c1f ;  /* 0x003c1f0012037f89 */ /* 0x00026200000e0000 */
[----:B--2---:R-:W-:Y:S01]  /*9760*/  CS2R R36, SRZ ;  /* 0x0000000000247805 */ /* 0x004fe2000001ff00 */
[----:B----4-:R-:W-:Y:S01]  /*9770*/  PRMT R31, R14, 0x5410, R0 ;  /* 0x000054100e1f7816 */ /* 0x010fe20000000000 */
[----:B------:R-:W-:Y:S05]  /*9780*/  @P0 BRA `(.L_x_654) ;  /* 0x000003e000000947 */ /* 0x000fea0003800000 */
[----:B---3--:R-:W-:Y:S01]  /*9790*/  ISETP.GE.AND P0, PT, R146, c[0x0][0x27c], PT ;  /* 0x00009f0092007a0c */ /* 0x008fe20003f06270 */
[----:B------:R-:W-:Y:S01]  /*97a0*/  CS2R R48, SRZ ;  /* 0x0000000000307805 */ /* 0x000fe2000001ff00 */
[----:B------:R-:W-:-:S11]  /*97b0*/  CS2R R50, SRZ ;  /* 0x0000000000327805 */ /* 0x000fd6000001ff00 */
[C---:B------:R-:W-:Y:S01]  /*97c0*/  @!P0 IMAD.SHL.U32 R0, R146.reuse, 0x2, RZ ;  /* 0x0000000292008824 */ /* 0x040fe200078e00ff */
[----:B------:R-:W-:-:S04]  /*97d0*/  @!P0 SHF.L.U64.HI R15, R146, 0x1, R27 ;  /* 0x00000001920f8819 */ /* 0x000fc8000001021b */
[----:B-1----:R-:W-:-:S05]  /*97e0*/  @!P0 IADD3 R16, P1, R4, R0, RZ ;  /* 0x0000000004108210 */ /* 0x002fca0007f3e0ff */
[----:B------:R-:W-:Y:S01]  /*97f0*/  @!P0 IMAD.X R17, R5, 0x1, R15, P1 ;  /* 0x0000000105118824 */ /* 0x000fe200008e060f */
[----:B------:R-:W-:-:S04]  /*9800*/  @!P0 IADD3 R14, P1, R2, R0, RZ ;  /* 0x00000000020e8210 */ /* 0x000fc80007f3e0ff */
[----:B------:R1:W5:Y:S01]  /*9810*/  @!P0 LD.E.64 R48, [R16.64] ;  /* 0x0000000610308980 */ /* 0x000362000c101b00 */
[----:B------:R-:W-:Y:S01]  /*9820*/  @!P0 IMAD.X R15, R3, 0x1, R15, P1 ;  /* 0x00000001030f8824 */ /* 0x000fe200008e060f */
[----:B------:R-:W-:-:S04]  /*9830*/  ISETP.GE.AND P1, PT, R143, c[0x0][0x27c], PT ;  /* 0x00009f008f007a0c */ /* 0x000fc80003f26270 */
[----:B------:R2:W5:Y:S09]  /*9840*/  @!P0 LD.E.64 R50, [R14.64] ;  /* 0x000000060e328980 */ /* 0x000572000c101b00 */
[----:B------:R-:W-:-:S05]  /*9850*/  @!P1 IMAD.SHL.U32 R0, R143, 0x2, RZ ;  /* 0x000000028f009824 */ /* 0x000fca00078e00ff */
[----:B-1----:R-:W-:Y:S02]  /*9860*/  @!P1 IADD3 R16, P0, R4, R0, RZ ;  /* 0x0000000004109210 */ /* 0x002fe40007f1e0ff */
[----:B--2---:R-:W-:-:S05]  /*9870*/  @!P1 SHF.L.U64.HI R15, R143, 0x1, R44 ;  /* 0x000000018f0f9819 */ /* 0x004fca000001022c */
[----:B------:R-:W-:Y:S01]  /*9880*/  @!P1 IMAD.X R17, R5, 0x1, R15, P0 ;  /* 0x0000000105119824 */ /* 0x000fe200000e060f */
[----:B------:R-:W-:-:S05]  /*9890*/  @!P1 IADD3 R14, P0, R2, R0, RZ ;  /* 0x00000000020e9210 */ /* 0x000fca0007f1e0ff */
[----:B------:R-:W-:Y:S01]  /*98a0*/  @!P1 IMAD.X R15, R3, 0x1, R15, P0 ;  /* 0x00000001030f9824 */ /* 0x000fe200000e060f */
[----:B------:R-:W-:Y:S01]  /*98b0*/  ISETP.GE.AND P0, PT, R145, c[0x0][0x27c], PT ;  /* 0x00009f0091007a0c */ /* 0x000fe20003f06270 */
[----:B------:R-:W-:Y:S01]  /*98c0*/  CS2R R52, SRZ ;  /* 0x0000000000347805 */ /* 0x000fe2000001ff00 */
[----:B------:R-:W-:Y:S01]  /*98d0*/  CS2R R54, SRZ ;  /* 0x0000000000367805 */ /* 0x000fe2000001ff00 */
[----:B------:R-:W-:-:S04]  /*98e0*/  ISETP.GE.AND P2, PT, R142, c[0x0][0x27c], PT ;  /* 0x00009f008e007a0c */ /* 0x000fc80003f46270 */
[----:B------:R1:W5:Y:S04]  /*98f0*/  @!P1 LD.E.64 R52, [R16.64] ;  /* 0x0000000610349980 */ /* 0x000368000c101b00 */
[----:B------:R2:W5:Y:S02]  /*9900*/  @!P1 LD.E.64 R54, [R14.64] ;  /* 0x000000060e369980 */ /* 0x000564000c101b00 */
[----:B------:R-:W-:Y:S01]  /*9910*/  @!P0 IMAD.SHL.U32 R0, R145, 0x2, RZ ;  /* 0x0000000291008824 */ /* 0x000fe200078e00ff */
[----:B------:R-:W-:Y:S01]  /*9920*/  CS2R R56, SRZ ;  /* 0x0000000000387805 */ /* 0x000fe2000001ff00 */
[----:B------:R-:W-:-:S03]  /*9930*/  CS2R R58, SRZ ;  /* 0x00000000003a7805 */ /* 0x000fc6000001ff00 */
[----:B-1----:R-:W-:Y:S02]  /*9940*/  @!P0 IADD3 R16, P1, R4, R0, RZ ;  /* 0x0000000004108210 */ /* 0x002fe40007f3e0ff */
[----:B--2---:R-:W-:-:S05]  /*9950*/  @!P0 SHF.L.U64.HI R15, R145, 0x1, R45 ;  /* 0x00000001910f8819 */ /* 0x004fca000001022d */
[----:B------:R-:W-:Y:S01]  /*9960*/  @!P0 IMAD.X R17, R5, 0x1, R15, P1 ;  /* 0x0000000105118824 */ /* 0x000fe200008e060f */
[----:B------:R-:W-:Y:S01]  /*9970*/  @!P0 IADD3 R14, P1, R2, R0, RZ ;  /* 0x00000000020e8210 */ /* 0x000fe20007f3e0ff */
[----:B------:R-:W-:-:S03]  /*9980*/  @!P2 IMAD.SHL.U32 R0, R142, 0x2, RZ ;  /* 0x000000028e00a824 */ /* 0x000fc600078e00ff */
[----:B------:R1:W5:Y:S01]  /*9990*/  @!P0 LD.E.64 R56, [R16.64] ;  /* 0x0000000610388980 */ /* 0x000362000c101b00 */
[----:B------:R-:W-:-:S05]  /*99a0*/  @!P0 IMAD.X R15, R3, 0x1, R15, P1 ;  /* 0x00000001030f8824 */ /* 0x000fca00008e060f */
[----:B------:R2:W5:Y:S01]  /*99b0*/  @!P0 LD.E.64 R58, [R14.64] ;  /* 0x000000060e3a8980 */ /* 0x000562000c101b00 */
[----:B------:R-:W-:Y:S01]  /*99c0*/  ISETP.GE.AND P1, PT, R140, c[0x0][0x27c], PT ;  /* 0x00009f008c007a0c */ /* 0x000fe20003f26270 */
[----:B------:R-:W-:Y:S01]  /*99d0*/  CS2R R60, SRZ ;  /* 0x00000000003c7805 */ /* 0x000fe2000001ff00 */
[----:B-1----:R-:W-:Y:S02]  /*99e0*/  @!P2 IADD3 R16, P0, R4, R0, RZ ;  /* 0x000000000410a210 */ /* 0x002fe40007f1e0ff */
[----:B--2---:R-:W-:-:S05]  /*99f0*/  @!P2 SHF.L.U64.HI R15, R142, 0x1, R46 ;  /* 0x000000018e0fa819 */ /* 0x004fca000001022e */
[--C-:B------:R-:W-:Y:S01]  /*9a00*/  @!P2 IMAD.X R17, R5, 0x1, R15.reuse, P0 ;  /* 0x000000010511a824 */ /* 0x100fe200000e060f */
[----:B------:R-:W-:Y:S01]  /*9a10*/  @!P2 IADD3 R14, P0, R2, R0, RZ ;  /* 0x00000000020ea210 */ /* 0x000fe20007f1e0ff */
[----:B------:R-:W-:Y:S01]  /*9a20*/  CS2R R62, SRZ ;  /* 0x00000000003e7805 */ /* 0x000fe2000001ff00 */
[----:B------:R-:W-:Y:S01]  /*9a30*/  CS2R R36, SRZ ;  /* 0x0000000000247805 */ /* 0x000fe2000001ff00 */
[----:B------:R-:W-:Y:S01]  /*9a40*/  CS2R R38, SRZ ;  /* 0x0000000000267805 */ /* 0x000fe2000001ff00 */
[----:B------:R1:W5:Y:S01]  /*9a50*/  @!P2 LD.E.64 R60, [R16.64] ;  /* 0x00000006103ca980 */ /* 0x000362000c101b00 */
[----:B------:R-:W-:Y:S01]  /*9a60*/  @!P2 IMAD.X R15, R3, 0x1, R15, P0 ;  /* 0x00000001030fa824 */ /* 0x000fe200000e060f */
[----:B------:R-:W-:-:S04]  /*9a70*/  ISETP.GE.AND P0, PT, R144, c[0x0][0x27c], PT ;  /* 0x00009f0090007a0c */ /* 0x000fc80003f06270 */
[----:B------:R2:W5:Y:S09]  /*9a80*/  @!P2 LD.E.64 R62, [R14.64] ;  /* 0x000000060e3ea980 */ /* 0x000572000c101b00 */
[----:B------:R-:W-:Y:S02]  /*9a90*/  @!P0 IMAD.SHL.U32 R0, R144, 0x2, RZ ;  /* 0x0000000290008824 */ /* 0x000fe400078e00ff */
[----:B-1----:R-:W-:-:S05]  /*9aa0*/  @!P1 IMAD.WIDE R16, R140, 0x2, R4 ;  /* 0x000000028c109825 */ /* 0x002fca00078e0204 */
[----:B------:R1:W5:Y:S01]  /*9ab0*/  @!P1 LD.E.64 R36, [R16.64] ;  /* 0x0000000610249980 */ /* 0x000362000c101b00 */
[----:B--2---:R-:W-:-:S05]  /*9ac0*/  @!P1 IMAD.WIDE R14, R140, 0x2, R2 ;  /* 0x000000028c0e9825 */ /* 0x004fca00078e0202 */
        /* <DEDUP_REMOVED lines=10> */
.L_x_654:
[----:B---3--:R-:W-:Y:S05]  /*9b70*/  BSYNC B0 ;  /* 0x0000000000007941 */ /* 0x008fea0003800000 */
.L_x_653:
[----:B-----5:R-:W-:Y:S01]  /*9b80*/  IMAD.MOV.U32 R0, RZ, RZ, R66 ;  /* 0x000000ffff007224 */ /* 0x020fe200078e0042 */
[----:B------:R-:W-:-:S04]  /*9b90*/  DEPBAR.LE SB0, 0x1 ;  /* 0x000080400000791a */ /* 0x000fc80000000000 */
[----:B-1----:R-:W-:Y:S01]  /*9ba0*/  IMAD.MOV.U32 R4, RZ, RZ, R67 ;  /* 0x000000ffff047224 */ /* 0x002fe200078e0043 */
[----:B------:R-:W-:Y:S01]  /*9bb0*/  BSSY B1, `(.L_x_655) ;  /* 0x000013e000017945 */ /* 0x000fe20003800000 */
[----:B------:R-:W-:Y:S02]  /*9bc0*/  IMAD.MOV.U32 R3, RZ, RZ, R60 ;  /* 0x000000ffff037224 */ /* 0x000fe400078e003c */
[----:B------:R-:W-:Y:S01]  /*9bd0*/  IMAD.MOV.U32 R2, RZ, RZ, R61 ;  /* 0x000000ffff027224 */ /* 0x000fe200078e003d */
[----:B------:R-:W-:Y:S01]  /*9be0*/  PRMT R86, R0, 0x5410, R4 ;  /* 0x0000541000567816 */ /* 0x000fe20000000004 */
[----:B------:R-:W-:Y:S01]  /*9bf0*/  IMAD.MOV.U32 R0, RZ, RZ, R56 ;  /* 0x000000ffff007224 */ /* 0x000fe200078e0038 */
[----:B------:R-:W-:Y:S02]  /*9c00*/  MOV R4, R57 ;  /* 0x0000003900047202 */ /* 0x000fe40000000f00 */
[----:B------:R-:W-:Y:S01]  /*9c10*/  PRMT R84, R3, 0x5410, R2 ;  /* 0x0000541003547816 */ /* 0x000fe20000000002 */
[----:B------:R-:W-:Y:S01]  /*9c20*/  IMAD.MOV.U32 R3, RZ, RZ, R52 ;  /* 0x000000ffff037224 */ /* 0x000fe200078e0034 */
[----:B------:R-:W-:Y:S01]  /*9c30*/  PRMT R82, R0, 0x7610, R82 ;  /* 0x0000761000527816 */ /* 0x000fe20000000052 */
[----:B------:R-:W-:-:S02]  /*9c40*/  IMAD.MOV.U32 R0, RZ, RZ, R48 ;  /* 0x000000ffff007224 */ /* 0x000fc400078e0030 */
[----:B------:R-:W-:Y:S01]  /*9c50*/  IMAD.MOV.U32 R2, RZ, RZ, R53 ;  /* 0x000000ffff027224 */ /* 0x000fe200078e0035 */
[----:B------:R-:W-:Y:S01]  /*9c60*/  PRMT R82, R82, 0x5410, R4 ;  /* 0x0000541052527816 */ /* 0x000fe20000000004 */
        /* <DEDUP_REMOVED lines=9> */
[----:B------:R-:W-:-:S02]  /*9d00*/  MOV R3, R36 ;  /* 0x0000002400037202 */ /* 0x000fc40000000f00 */
[----:B------:R-:W-:Y:S01]  /*9d10*/  PRMT R85, R85, 0x5410, R4 ;  /* 0x0000541055557816 */ /* 0x000fe20000000004 */
[----:B------:R-:W-:Y:S01]  /*9d20*/  IMAD.IADD R4, R30, 0x1, -R242 ;  /* 0x000000011e047824 */ /* 0x000fe200078e0af2 */
[----:B------:R-:W-:Y:S01]  /*9d30*/  PRMT R45, R3, 0x5410, R2 ;  /* 0x00005410032d7816 */ /* 0x000fe20000000002 */
[----:B------:R-:W-:Y:S01]  /*9d40*/  IMAD.MOV.U32 R2, RZ, RZ, R63 ;  /* 0x000000ffff027224 */ /* 0x000fe200078e003f */
[----:B------:R-:W-:Y:S02]  /*9d50*/  MOV R3, R62 ;  /* 0x0000003e00037202 */ /* 0x000fe40000000f00 */
[----:B------:R-:W-:Y:S01]  /*9d60*/  IMNMX R30, R4, 0x80, PT ;  /* 0x00000080041e7817 */ /* 0x000fe20003800200 */
[----:B------:R-:W-:Y:S01]  /*9d70*/  IMAD.MOV.U32 R4, RZ, RZ, R50 ;  /* 0x000000ffff047224 */ /* 0x000fe200078e0032 */
[----:B------:R-:W-:Y:S01]  /*9d80*/  PRMT R81, R0, 0x7610, R81 ;  /* 0x0000761000517816 */ /* 0x000fe20000000051 */
[----:B------:R-:W-:Y:S01]  /*9d90*/  IMAD.MOV.U32 R0, RZ, RZ, R55 ;  /* 0x000000ffff007224 */ /* 0x000fe200078e0037 */
[----:B------:R-:W-:Y:S01]  /*9da0*/  BAR.SYNC.DEFER_BLOCKING 0x0 ;  /* 0x0000000000007b1d */ /* 0x000fe20000010000 */
[----:B------:R-:W-:-:S02]  /*9db0*/  ISETP.GE.AND P0, PT, R241, R30, PT ;  /* 0x0000001ef100720c */ /* 0x000fc40003f06270 */
[----:B------:R-:W-:Y:S01]  /*9dc0*/  PRMT R83, R3, 0x5410, R2 ;  /* 0x0000541003537816 */ /* 0x000fe20000000002 */
[----:B------:R-:W-:Y:S01]  /*9dd0*/  IMAD.MOV.U32 R3, RZ, RZ, R59 ;  /* 0x000000ffff037224 */ /* 0x000fe200078e003b */
[----:B------:R-:W-:-:S04]  /*9de0*/  MOV R2, R54 ;  /* 0x0000003600027202 */ /* 0x000fc80000000f00 */
[----:B------:R-:W-:Y:S01]  /*9df0*/  PRMT R79, R2, 0x5410, R0 ;  /* 0x00005410024f7816 */ /* 0x000fe20000000000 */
[----:B------:R-:W-:Y:S01]  /*9e00*/  IMAD.MOV.U32 R2, RZ, RZ, R38 ;  /* 0x000000ffff027224 */ /* 0x000fe200078e0026 */
[----:B------:R-:W-:Y:S01]  /*9e10*/  PRMT R81, R81, 0x5410, R3 ;  /* 0x0000541051517816 */ /* 0x000fe20000000003 */
[----:B------:R-:W-:Y:S01]  /*9e20*/  IMAD.MOV.U32 R0, RZ, RZ, R39 ;  /* 0x000000ffff007224 */ /* 0x000fe200078e0027 */
[----:B------:R-:W-:-:S04]  /*9e30*/  MOV R3, R51 ;  /* 0x0000003300037202 */ /* 0x000fc80000000f00 */
[----:B------:R-:W-:Y:S02]  /*9e40*/  PRMT R46, R4, 0x5410, R3 ;  /* 0x00005410042e7816 */ /* 0x000fe40000000003 */
[----:B------:R-:W-:Y:S01]  /*9e50*/  PRMT R44, R2, 0x5410, R0 ;  /* 0x00005410022c7816 */ /* 0x000fe20000000000 */
[----:B------:R-:W-:Y:S05]  /*9e60*/  @P0 BRA `(.L_x_656) ;  /* 0x0000112000000947 */ /* 0x000fea0003800000 */
[----:B------:R-:W-:Y:S01]  /*9e70*/  ISETP.GE.AND P0, PT, R140, c[0x0][0x27c], PT ;  /* 0x00009f008c007a0c */ /* 0x000fe20003f06270 */
[----:B------:R-:W-:-:S12]  /*9e80*/  BSSY B0, `(.L_x_657) ;  /* 0x000002c000007945 */ /* 0x000fd80003800000 */
[----:B------:R-:W-:Y:S05]  /*9e90*/  @P0 BRA `(.L_x_658) ;  /* 0x000002a000000947 */ /* 0x000fea0003800000 */
[----:B------:R-:W1:Y:S01]  /*9ea0*/  LDS.128 R16, [R235+0xc000] ;  /* 0x00c00000eb107984 */ /* 0x000e620000000c00 */
[----:B------:R-:W-:Y:S02]  /*9eb0*/  SHF.R.U32.HI R0, RZ, 0x10, R7 ;  /* 0x00000010ff007819 */ /* 0x000fe40000011607 */
[----:B------:R-:W-:Y:S02]  /*9ec0*/  SHF.R.U64 R27, R10, 0x10, R11 ;  /* 0x000000100a1b7819 */ /* 0x000fe4000000120b */
[----:B------:R-:W-:Y:S02]  /*9ed0*/  SHF.R.U64 R26, R6, 0x10, R7 ;  /* 0x00000010061a7819 */ /* 0x000fe40000001207 */
[----:B------:R-:W-:Y:S01]  /*9ee0*/  SHF.R.U32.HI R3, RZ, 0x10, R11 ;  /* 0x00000010ff037819 */ /* 0x000fe2000001160b */
[--C-:B-1----:R-:W-:Y:S02]  /*9ef0*/  HADD2.F32 R10, -RZ, R16.reuse.H0_H0 ;  /* 0x20000010ff0a7230 */ /* 0x102fe40000004100 */
[----:B------:R-:W-:-:S02]  /*9f00*/  HADD2.F32 R7, -RZ, R16.H1_H1 ;  /* 0x30000010ff077230 */ /* 0x000fc40000004100 */
[--C-:B------:R-:W-:Y:S02]  /*9f10*/  HADD2.F32 R2, -RZ, R19.reuse.H1_H1 ;  /* 0x30000013ff027230 */ /* 0x100fe40000004100 */
[----:B------:R-:W-:Y:S02]  /*9f20*/  HADD2.F32 R16, -RZ, R0.H0_H0 ;  /* 0x20000000ff107230 */ /* 0x000fe40000004100 */
[----:B------:R-:W-:Y:S02]  /*9f30*/  HADD2.F32 R11, -RZ, R19.H0_H0 ;  /* 0x20000013ff0b7230 */ /* 0x000fe40000004100 */
[----:B------:R-:W-:Y:S01]  /*9f40*/  HADD2.F32 R19, -RZ, R3.H0_H0 ;  /* 0x20000003ff137230 */ /* 0x000fe20000004100 */
[-C--:B------:R-:W-:Y:S01]  /*9f50*/  FMUL.FTZ R15, R2, R16.reuse ;  /* 0x00000010020f7220 */ /* 0x080fe20000410000 */
[----:B------:R-:W-:Y:S01]  /*9f60*/  HADD2.F32 R0, -RZ, R31.H0_H0 ;  /* 0x2000001fff007230 */ /* 0x000fe20000004100 */
[----:B------:R-:W-:Y:S01]  /*9f70*/  FMUL.FTZ R16, R11, R16 ;  /* 0x000000100b107220 */ /* 0x000fe20000410000 */
[----:B------:R-:W-:-:S02]  /*9f80*/  HADD2.F32 R14, -RZ, R18.H0_H0 ;  /* 0x20000012ff0e7230 */ /* 0x000fc40000004100 */
[----:B------:R-:W-:Y:S01]  /*9f90*/  HADD2.F32 R4, -RZ, R18.H1_H1 ;  /* 0x30000012ff047230 */ /* 0x000fe20000004100 */
[-C--:B------:R-:W-:Y:S01]  /*9fa0*/  FFMA.FTZ R18, R11, R19.reuse, -R15 ;  /* 0x000000130b127223 */ /* 0x080fe2000001080f */
[----:B------:R-:W-:Y:S01]  /*9fb0*/  HADD2.F32 R3, -RZ, R68.H0_H0 ;  /* 0x20000044ff037230 */ /* 0x000fe20000004100 */
[-C--:B------:R-:W-:Y:S01]  /*9fc0*/  FMUL.FTZ R11, R10, R0.reuse ;  /* 0x000000000a0b7220 */ /* 0x080fe20000410000 */
[--C-:B------:R-:W-:Y:S01]  /*9fd0*/  HADD2.F32 R6, -RZ, R17.reuse.H0_H0 ;  /* 0x20000011ff067230 */ /* 0x100fe20000004100 */
[----:B------:R-:W-:Y:S01]  /*9fe0*/  FFMA.FTZ R16, R2, R19, R16 ;  /* 0x0000001302107223 */ /* 0x000fe20000010010 */
[----:B------:R-:W-:Y:S01]  /*9ff0*/  HADD2.F32 R5, -RZ, R17.H1_H1 ;  /* 0x30000011ff057230 */ /* 0x000fe20000004100 */
[C---:B------:R-:W-:Y:S01]  /*a000*/  FMUL.FTZ R17, R7.reuse, R0 ;  /* 0x0000000007117220 */ /* 0x040fe20000410000 */
[----:B------:R-:W-:Y:S01]  /*a010*/  HADD2.F32 R0, -RZ, R31.H1_H1 ;  /* 0x3000001fff007230 */ /* 0x000fe20000004100 */
[-C--:B------:R-:W-:Y:S01]  /*a020*/  FFMA.FTZ R15, R7, R3.reuse, R11 ;  /* 0x00000003070f7223 */ /* 0x080fe2000001000b */
[----:B------:R-:W-:Y:S01]  /*a030*/  HADD2.F32 R11, -RZ, R26.H0_H0 ;  /* 0x2000001aff0b7230 */ /* 0x000fe20000004100 */
[----:B------:R-:W-:Y:S01]  /*a040*/  FFMA.FTZ R17, R10, R3, -R17 ;  /* 0x000000030a117223 */ /* 0x000fe20000010811 */
[----:B------:R-:W-:Y:S01]  /*a050*/  HADD2.F32 R2, -RZ, R68.H1_H1 ;  /* 0x30000044ff027230 */ /* 0x000fe20000004100 */
[-C--:B------:R-:W-:Y:S01]  /*a060*/  FMUL.FTZ R3, R4, R0.reuse ;  /* 0x0000000004037220 */ /* 0x080fe20000410000 */
[----:B------:R-:W-:Y:S01]  /*a070*/  HADD2.F32 R19, -RZ, R27.H0_H0 ;  /* 0x2000001bff137230 */ /* 0x000fe20000004100 */
[----:B------:R-:W-:-:S02]  /*a080*/  FMUL.FTZ R0, R14, R0 ;  /* 0x000000000e007220 */ /* 0x000fc40000410000 */
[-C--:B------:R-:W-:Y:S02]  /*a090*/  FMUL.FTZ R7, R5, R11.reuse ;  /* 0x0000000b05077220 */ /* 0x080fe40000410000 */
[----:B------:R-:W-:Y:S02]  /*a0a0*/  FMUL.FTZ R11, R6, R11 ;  /* 0x0000000b060b7220 */ /* 0x000fe40000410000 */
[-C--:B------:R-:W-:Y:S02]  /*a0b0*/  FFMA.FTZ R10, R14, R2.reuse, -R3 ;  /* 0x000000020e0a7223 */ /* 0x080fe40000010803 */
[----:B------:R-:W-:Y:S01]  /*a0c0*/  FFMA.FTZ R2, R4, R2, R0 ;  /* 0x0000000204027223 */ /* 0x000fe20000010000 */
[----:B------:R-:W-:Y:S01]  /*a0d0*/  F2FP.PACK_AB R4, R15, R17 ;  /* 0x000000110f04723e */ /* 0x000fe200000000ff */
[-C--:B------:R-:W-:Y:S01]  /*a0e0*/  FFMA.FTZ R3, R6, R19.reuse, -R7 ;  /* 0x0000001306037223 */ /* 0x080fe20000010807 */
[----:B------:R-:W-:Y:S01]  /*a0f0*/  F2FP.PACK_AB R7, R16, R18 ;  /* 0x000000121007723e */ /* 0x000fe200000000ff */
[----:B------:R-:W-:Y:S01]  /*a100*/  FFMA.FTZ R0, R5, R19, R11 ;  /* 0x0000001305007223 */ /* 0x000fe2000001000b */
[----:B------:R-:W-:-:S04]  /*a110*/  F2FP.PACK_AB R6, R2, R10 ;  /* 0x0000000a0206723e */ /* 0x000fc800000000ff */
[----:B------:R-:W-:-:S05]  /*a120*/  F2FP.PACK_AB R5, R0, R3 ;  /* 0x000000030005723e */ /* 0x000fca00000000ff */
[----:B------:R1:W-:Y:S02]  /*a130*/  STS.128 [R235+0xc000], R4 ;  /* 0x00c00004eb007388 */ /* 0x0003e40000000c00 */
.L_x_658:
[----:B------:R-:W-:Y:S05]  /*a140*/  BSYNC B0 ;  /* 0x0000000000007941 */ /* 0x000fea0003800000 */
.L_x_657:
[----:B------:R-:W-:Y:S01]  /*a150*/  ISETP.GE.AND P0, PT, R146, c[0x0][0x27c], PT ;  /* 0x00009f0092007a0c */ /* 0x000fe20003f06270 */
[----:B------:R-:W-:-:S12]  /*a160*/  BSSY B0, `(.L_x_659) ;  /* 0x000002c000007945 */ /* 0x000fd80003800000 */
[----:B------:R-:W-:Y:S05]  /*a170*/  @P0 BRA `(.L_x_660) ;  /* 0x000002a000000947 */ /* 0x000fea0003800000 */
[----:B-1----:R-:W1:Y:S01]  /*a180*/  LDS.128 R4, [R236+0xc000] ;  /* 0x00c00000ec047984 */ /* 0x002e620000000c00 */
[----:B------:R-:W-:Y:S02]  /*a190*/  SHF.R.U32.HI R0, RZ, 0x10, R9 ;  /* 0x00000010ff007819 */ /* 0x000fe40000011609 */
[--C-:B------:R-:W-:Y:S02]  /*a1a0*/  SHF.R.U64 R16, R12, 0x10, R13.reuse ;  /* 0x000000100c107819 */ /* 0x100fe4000000120d */
[----:B------:R-:W-:Y:S01]  /*a1b0*/  SHF.R.U32.HI R3, RZ, 0x10, R13 ;  /* 0x00000010ff037819 */ /* 0x000fe2000001160d */
[----:B------:R-:W-:Y:S01]  /*a1c0*/  HADD2.F32 R12, -RZ, R0.H0_H0 ;  /* 0x20000000ff0c7230 */ /* 0x000fe20000004100 */
[----:B------:R-:W-:Y:S01]  /*a1d0*/  SHF.R.U64 R15, R8, 0x10, R9 ;  /* 0x00000010080f7819 */ /* 0x000fe20000001209 */
[----:B------:R-:W-:Y:S02]  /*a1e0*/  HADD2.F32 R0, -RZ, R69.H0_H0 ;  /* 0x20000045ff007230 */ /* 0x000fe40000004100 */
[----:B------:R-:W-:-:S02]  /*a1f0*/  HADD2.F32 R17, -RZ, R3.H0_H0 ;  /* 0x20000003ff117230 */ /* 0x000fc40000004100 */
[----:B------:R-:W-:Y:S02]  /*a200*/  HADD2.F32 R3, -RZ, R70.H0_H0 ;  /* 0x20000046ff037230 */ /* 0x000fe40000004100 */
[--C-:B-1----:R-:W-:Y:S02]  /*a210*/  HADD2.F32 R2, -RZ, R7.reuse.H1_H1 ;  /* 0x30000007ff027230 */ /* 0x102fe40000004100 */
[----:B------:R-:W-:Y:S02]  /*a220*/  HADD2.F32 R9, -RZ, R7.H0_H0 ;  /* 0x20000007ff097230 */ /* 0x000fe40000004100 */
[--C-:B------:R-:W-:Y:S01]  /*a230*/  HADD2.F32 R7, -RZ, R4.reuse.H1_H1 ;  /* 0x30000004ff077230 */ /* 0x100fe20000004100 */
[-C--:B------:R-:W-:Y:S01]  /*a240*/  FMUL.FTZ R11, R2, R12.reuse ;  /* 0x0000000c020b7220 */ /* 0x080fe20000410000 */
[----:B------:R-:W-:Y:S01]  /*a250*/  HADD2.F32 R8, -RZ, R4.H0_H0 ;  /* 0x20000004ff087230 */ /* 0x000fe20000004100 */
[----:B------:R-:W-:Y:S01]  /*a260*/  FMUL.FTZ R12, R9, R12 ;  /* 0x0000000c090c7220 */ /* 0x000fe20000410000 */
[--C-:B------:R-:W-:Y:S01]  /*a270*/  HADD2.F32 R10, -RZ, R6.reuse.H0_H0 ;  /* 0x20000006ff0a7230 */ /* 0x100fe20000004100 */
[-C--:B------:R-:W-:Y:S01]  /*a280*/  FMUL.FTZ R13, R7, R0.reuse ;  /* 0x00000000070d7220 */ /* 0x080fe20000410000 */
[----:B------:R-:W-:Y:S01]  /*a290*/  HADD2.F32 R4, -RZ, R6.H1_H1 ;  /* 0x30000006ff047230 */ /* 0x000fe20000004100 */
[----:B------:R-:W-:Y:S01]  /*a2a0*/  FFMA.FTZ R14, R9, R17, -R11 ;  /* 0x00000011090e7223 */ /* 0x000fe2000001080b */
[----:B------:R-:W-:Y:S01]  /*a2b0*/  HADD2.F32 R6, -RZ, R5.H0_H0 ;  /* 0x20000005ff067230 */ /* 0x000fe20000004100 */
[C---:B------:R-:W-:Y:S01]  /*a2c0*/  FMUL.FTZ R9, R8.reuse, R0 ;  /* 0x0000000008097220 */ /* 0x040fe20000410000 */
[----:B------:R-:W-:Y:S01]  /*a2d0*/  HADD2.F32 R0, -RZ, R69.H1_H1 ;  /* 0x30000045ff007230 */ /* 0x000fe20000004100 */
[----:B------:R-:W-:Y:S01]  /*a2e0*/  FFMA.FTZ R13, R8, R3, -R13 ;  /* 0x00000003080d7223 */ /* 0x000fe2000001080d */
[----:B------:R-:W-:Y:S01]  /*a2f0*/  HADD2.F32 R5, -RZ, R5.H1_H1 ;  /* 0x30000005ff057230 */ /* 0x000fe20000004100 */
[----:B------:R-:W-:Y:S01]  /*a300*/  FFMA.FTZ R11, R2, R17, R12 ;  /* 0x00000011020b7223 */ /* 0x000fe2000001000c */
[----:B------:R-:W-:Y:S01]  /*a310*/  HADD2.F32 R8, -RZ, R15.H0_H0 ;  /* 0x2000000fff087230 */ /* 0x000fe20000004100 */
[----:B------:R-:W-:Y:S01]  /*a320*/  FFMA.FTZ R9, R7, R3, R9 ;  /* 0x0000000307097223 */ /* 0x000fe20000010009 */
        /* <DEDUP_REMOVED lines=9> */
[----:B------:R-:W-:Y:S01]  /*a3c0*/  FFMA.FTZ R3, R6, R12, -R7 ;  /* 0x0000000c06037223 */ /* 0x000fe20000010807 */
[----:B------:R-:W-:Y:S01]  /*a3d0*/  F2FP.PACK_AB R7, R11, R14 ;  /* 0x0000000e0b07723e */ /* 0x000fe200000000ff */
[----:B------:R-:W-:Y:S01]  /*a3e0*/  FFMA.FTZ R0, R5, R12, R8 ;  /* 0x0000000c05007223 */ /* 0x000fe20000010008 */
[----:B------:R-:W-:-:S04]  /*a3f0*/  F2FP.PACK_AB R6, R2, R10 ;  /* 0x0000000a0206723e */ /* 0x000fc800000000ff */
[----:B------:R-:W-:-:S05]  /*a400*/  F2FP.PACK_AB R5, R0, R3 ;  /* 0x000000030005723e */ /* 0x000fca00000000ff */
[----:B------:R1:W-:Y:S02]  /*a410*/  STS.128 [R236+0xc000], R4 ;  /* 0x00c00004ec007388 */ /* 0x0003e40000000c00 */
.L_x_660:
[----:B------:R-:W-:Y:S05]  /*a420*/  BSYNC B0 ;  /* 0x0000000000007941 */ /* 0x000fea0003800000 */
.L_x_659:
[----:B------:R-:W-:Y:S01]  /*a430*/  ISETP.GE.AND P0, PT, R143, c[0x0][0x27c], PT ;  /* 0x00009f008f007a0c */ /* 0x000fe20003f06270 */
[----:B------:R-:W-:-:S12]  /*a440*/  BSSY B0, `(.L_x_661) ;  /* 0x000002c000007945 */ /* 0x000fd80003800000 */
[----:B------:R-:W-:Y:S05]  /*a450*/  @P0 BRA `(.L_x_662) ;  /* 0x000002a000000947 */ /* 0x000fea0003800000 */
[----:B-1----:R-:W1:Y:S01]  /*a460*/  LDS.128 R4, [R235+0x10000] ;  /* 0x01000000eb047984 */ /* 0x002e620000000c00 */
[----:B------:R-:W-:Y:S02]  /*a470*/  SHF.R.U32.HI R0, RZ, 0x10, R23 ;  /* 0x00000010ff007819 */ /* 0x000fe40000011617 */
[----:B------:R-:W-:Y:S02]  /*a480*/  SHF.R.U32.HI R2, RZ, 0x10, R21 ;  /* 0x00000010ff027819 */ /* 0x000fe40000011615 */
[----:B------:R-:W-:Y:S01]  /*a490*/  SHF.R.U64 R15, R22, 0x10, R23 ;  /* 0x00000010160f7819 */ /* 0x000fe20000001217 */
[----:B------:R-:W-:Y:S01]  /*a4a0*/  HADD2.F32 R12, -RZ, R0.H0_H0 ;  /* 0x20000000ff0c7230 */ /* 0x000fe20000004100 */
[----:B------:R-:W-:Y:S01]  /*a4b0*/  SHF.R.U64 R16, R20, 0x10, R21 ;  /* 0x0000001014107819 */ /* 0x000fe20000001215 */
[----:B------:R-:W-:Y:S02]  /*a4c0*/  HADD2.F32 R0, -RZ, R71.H0_H0 ;  /* 0x20000047ff007230 */ /* 0x000fe40000004100 */
[----:B------:R-:W-:-:S02]  /*a4d0*/  HADD2.F32 R17, -RZ, R2.H0_H0 ;  /* 0x20000002ff117230 */ /* 0x000fc40000004100 */
[----:B------:R-:W-:Y:S02]  /*a4e0*/  HADD2.F32 R2, -RZ, R72.H0_H0 ;  /* 0x20000048ff027230 */ /* 0x000fe40000004100 */
[--C-:B-1----:R-:W-:Y:S02]  /*a4f0*/  HADD2.F32 R10, -RZ, R7.reuse.H0_H0 ;  /* 0x20000007ff0a7230 */ /* 0x102fe40000004100 */
[----:B------:R-:W-:Y:S02]  /*a500*/  HADD2.F32 R7, -RZ, R7.H1_H1 ;  /* 0x30000007ff077230 */ /* 0x000fe40000004100 */
[--C-:B------:R-:W-:Y:S02]  /*a510*/  HADD2.F32 R9, -RZ, R4.reuse.H0_H0 ;  /* 0x20000004ff097230 */ /* 0x100fe40000004100 */
[----:B------:R-:W-:Y:S02]  /*a520*/  HADD2.F32 R8, -RZ, R4.H1_H1 ;  /* 0x30000004ff087230 */ /* 0x000fe40000004100 */
[----:B------:R-:W-:-:S02]  /*a530*/  HADD2.F32 R4, -RZ, R5.H0_H0 ;  /* 0x20000005ff047230 */ /* 0x000fc40000004100 */
[----:B------:R-:W-:Y:S01]  /*a540*/  HADD2.F32 R3, -RZ, R5.H1_H1 ;  /* 0x30000005ff037230 */ /* 0x000fe20000004100 */
[----:B------:R-:W-:Y:S01]  /*a550*/  FMUL.FTZ R5, R7, R12 ;  /* 0x0000000c07057220 */ /* 0x000fe20000410000 */
[--C-:B------:R-:W-:Y:S01]  /*a560*/  HADD2.F32 R11, -RZ, R6.reuse.H0_H0 ;  /* 0x20000006ff0b7230 */ /* 0x100fe20000004100 */
[-C--:B------:R-:W-:Y:S01]  /*a570*/  FMUL.FTZ R13, R8, R0.reuse ;  /* 0x00000000080d7220 */ /* 0x080fe20000410000 */
[----:B------:R-:W-:Y:S01]  /*a580*/  HADD2.F32 R6, -RZ, R6.H1_H1 ;  /* 0x30000006ff067230 */ /* 0x000fe20000004100 */
[----:B------:R-:W-:Y:S02]  /*a590*/  FFMA.FTZ R14, R10, R17, -R5 ;  /* 0x000000110a0e7223 */ /* 0x000fe40000010805 */
[C---:B------:R-:W-:Y:S01]  /*a5a0*/  FMUL.FTZ R5, R9.reuse, R0 ;  /* 0x0000000009057220 */ /* 0x040fe20000410000 */
[----:B------:R-:W-:Y:S01]  /*a5b0*/  HADD2.F32 R0, -RZ, R71.H1_H1 ;  /* 0x30000047ff007230 */ /* 0x000fe20000004100 */
[-C--:B------:R-:W-:Y:S02]  /*a5c0*/  FFMA.FTZ R13, R9, R2.reuse, -R13 ;  /* 0x00000002090d7223 */ /* 0x080fe4000001080d */
[----:B------:R-:W-:Y:S01]  /*a5d0*/  FFMA.FTZ R9, R8, R2, R5 ;  /* 0x0000000208097223 */ /* 0x000fe20000010005 */
[----:B------:R-:W-:Y:S01]  /*a5e0*/  HADD2.F32 R8, -RZ, R15.H0_H0 ;  /* 0x2000000fff087230 */ /* 0x000fe20000004100 */
[----:B------:R-:W-:Y:S01]  /*a5f0*/  FMUL.FTZ R12, R10, R12 ;  /* 0x0000000c0a0c7220 */ /* 0x000fe20000410000 */
[----:B------:R-:W-:Y:S01]  /*a600*/  HADD2.F32 R2, -RZ, R72.H1_H1 ;  /* 0x30000048ff027230 */ /* 0x000fe20000004100 */
[----:B------:R-:W-:-:S02]  /*a610*/  FMUL.FTZ R5, R6, R0 ;  /* 0x0000000006057220 */ /* 0x000fc40000410000 */
[----:B------:R-:W-:Y:S01]  /*a620*/  FFMA.FTZ R10, R7, R17, R12 ;  /* 0x00000011070a7223 */ /* 0x000fe2000001000c */
[----:B------:R-:W-:Y:S01]  /*a630*/  HADD2.F32 R12, -RZ, R16.H0_H0 ;  /* 0x20000010ff0c7230 */ /* 0x000fe20000004100 */
[----:B------:R-:W-:Y:S02]  /*a640*/  FMUL.FTZ R0, R11, R0 ;  /* 0x000000000b007220 */ /* 0x000fe40000410000 */
[-C--:B------:R-:W-:Y:S02]  /*a650*/  FMUL.FTZ R7, R3, R8.reuse ;  /* 0x0000000803077220 */ /* 0x080fe40000410000 */
[----:B------:R-:W-:Y:S02]  /*a660*/  FMUL.FTZ R8, R4, R8 ;  /* 0x0000000804087220 */ /* 0x000fe40000410000 */
[-C--:B------:R-:W-:Y:S02]  /*a670*/  FFMA.FTZ R5, R11, R2.reuse, -R5 ;  /* 0x000000020b057223 */ /* 0x080fe40000010805 */
[----:B------:R-:W-:-:S02]  /*a680*/  FFMA.FTZ R2, R6, R2, R0 ;  /* 0x0000000206027223 */ /* 0x000fc40000010000 */
[----:B------:R-:W-:Y:S01]  /*a690*/  FFMA.FTZ R0, R4, R12, -R7 ;  /* 0x0000000c04007223 */ /* 0x000fe20000010807 */
[----:B------:R-:W-:Y:S01]  /*a6a0*/  F2FP.PACK_AB R7, R10, R14 ;  /* 0x0000000e0a07723e */ /* 0x000fe200000000ff */
[----:B------:R-:W-:Y:S01]  /*a6b0*/  FFMA.FTZ R3, R3, R12, R8 ;  /* 0x0000000c03037223 */ /* 0x000fe20000010008 */
[----:B------:R-:W-:Y:S02]  /*a6c0*/  F2FP.PACK_AB R6, R2, R5 ;  /* 0x000000050206723e */ /* 0x000fe400000000ff */
[----:B------:R-:W-:Y:S02]  /*a6d0*/  F2FP.PACK_AB R4, R9, R13 ;  /* 0x0000000d0904723e */ /* 0x000fe400000000ff */
[----:B------:R-:W-:-:S05]  /*a6e0*/  F2FP.PACK_AB R5, R3, R0 ;  /* 0x000000000305723e */ /* 0x000fca00000000ff */
[----:B------:R1:W-:Y:S02]  /*a6f0*/  STS.128 [R235+0x10000], R4 ;  /* 0x01000004eb007388 */ /* 0x0003e40000000c00 */
.L_x_662:
[----:B------:R-:W-:Y:S05]  /*a700*/  BSYNC B0 ;  /* 0x0000000000007941 */ /* 0x000fea0003800000 */
.L_x_661:
        /* <DEDUP_REMOVED lines=45> */
.L_x_664:
[----:B------:R-:W-:Y:S05]  /*a9e0*/  BSYNC B0 ;  /* 0x0000000000007941 */ /* 0x000fea0003800000 */
.L_x_663:
        /* <DEDUP_REMOVED lines=12> */
[----:B------:R-:W-:Y:S02]  /*aab0*/  HADD2.F32 R15, -RZ, R15.H0_H0 ;  /* 0x2000000fff0f7230 */ /* 0x000fe40000004100 */
[--C-:B-1----:R-:W-:Y:S02]  /*aac0*/  HADD2.F32 R10, -RZ, R7.reuse.H0_H0 ;  /* 0x20000007ff0a7230 */ /* 0x102fe40000004100 */
[----:B------:R-:W-:Y:S02]  /*aad0*/  HADD2.F32 R7, -RZ, R7.H1_H1 ;  /* 0x30000007ff077230 */ /* 0x000fe40000004100 */
[--C-:B------:R-:W-:Y:S02]  /*aae0*/  HADD2.F32 R9, -RZ, R4.reuse.H0_H0 ;  /* 0x20000004ff097230 */ /* 0x100fe40000004100 */
[----:B------:R-:W-:-:S02]  /*aaf0*/  HADD2.F32 R8, -RZ, R4.H1_H1 ;  /* 0x30000004ff087230 */ /* 0x000fc40000004100 */
[--C-:B------:R-:W-:Y:S02]  /*ab00*/  HADD2.F32 R4, -RZ, R5.reuse.H0_H0 ;  /* 0x20000005ff047230 */ /* 0x100fe40000004100 */
        /* <DEDUP_REMOVED lines=8> */
[----:B------:R-:W-:-:S02]  /*ab90*/  FFMA.FTZ R13, R9, R2, -R13 ;  /* 0x00000002090d7223 */ /* 0x000fc4000001080d */
[----:B------:R-:W-:Y:S01]  /*aba0*/  FFMA.FTZ R9, R8, R2, R5 ;  /* 0x0000000208097223 */ /* 0x000fe20000010005 */
[----:B------:R-:W-:Y:S01]  /*abb0*/  HADD2.F32 R8, -RZ, R14.H0_H0 ;  /* 0x2000000eff087230 */ /* 0x000fe20000004100 */
[----:B------:R-:W-:Y:S01]  /*abc0*/  FMUL.FTZ R12, R10, R12 ;  /* 0x0000000c0a0c7220 */ /* 0x000fe20000410000 */
[----:B------:R-:W-:Y:S01]  /*abd0*/  HADD2.F32 R2, -RZ, R76.H1_H1 ;  /* 0x3000004cff027230 */ /* 0x000fe20000004100 */
[-C--:B------:R-:W-:Y:S02]  /*abe0*/  FMUL.FTZ R5, R6, R0.reuse ;  /* 0x0000000006057220 */ /* 0x080fe40000410000 */
[----:B------:R-:W-:Y:S02]  /*abf0*/  FFMA.FTZ R10, R7, R17, R12 ;  /* 0x00000011070a7223 */ /* 0x000fe4000001000c */
[----:B------:R-:W-:Y:S02]  /*ac00*/  FMUL.FTZ R0, R11, R0 ;  /* 0x000000000b007220 */ /* 0x000fe40000410000 */
[----:B------:R-:W-:-:S02]  /*ac10*/  FMUL.FTZ R7, R3, R8 ;  /* 0x0000000803077220 */ /* 0x000fc40000410000 */
[----:B------:R-:W-:Y:S02]  /*ac20*/  FMUL.FTZ R8, R4, R8 ;  /* 0x0000000804087220 */ /* 0x000fe40000410000 */
[-C--:B------:R-:W-:Y:S02]  /*ac30*/  FFMA.FTZ R5, R11, R2.reuse, -R5 ;  /* 0x000000020b057223 */ /* 0x080fe40000010805 */
[----:B------:R-:W-:Y:S02]  /*ac40*/  FFMA.FTZ R2, R6, R2, R0 ;  /* 0x0000000206027223 */ /* 0x000fe40000010000 */
[-C--:B------:R-:W-:Y:S01]  /*ac50*/  FFMA.FTZ R0, R4, R15.reuse, -R7 ;  /* 0x0000000f04007223 */ /* 0x080fe20000010807 */
[----:B------:R-:W-:Y:S01]  /*ac60*/  F2FP.PACK_AB R7, R10, R16 ;  /* 0x000000100a07723e */ /* 0x000fe200000000ff */
[----:B------:R-:W-:Y:S01]  /*ac70*/  FFMA.FTZ R3, R3, R15, R8 ;  /* 0x0000000f03037223 */ /* 0x000fe20000010008 */
[----:B------:R-:W-:Y:S02]  /*ac80*/  F2FP.PACK_AB R6, R2, R5 ;  /* 0x000000050206723e */ /* 0x000fe400000000ff */
[----:B------:R-:W-:-:S02]  /*ac90*/  F2FP.PACK_AB R4, R9, R13 ;  /* 0x0000000d0904723e */ /* 0x000fc400000000ff */
[----:B------:R-:W-:-:S05]  /*aca0*/  F2FP.PACK_AB R5, R3, R0 ;  /* 0x000000000305723e */ /* 0x000fca00000000ff */
[----:B------:R1:W-:Y:S02]  /*acb0*/  STS.128 [R235+0x14000], R4 ;  /* 0x01400004eb007388 */ /* 0x0003e40000000c00 */
.L_x_666:
[----:B------:R-:W-:Y:S05]  /*acc0*/  BSYNC B0 ;  /* 0x0000000000007941 */ /* 0x000fea0003800000 */
.L_x_665:
[----:B------:R-:W-:-:S13]  /*acd0*/  ISETP.GE.AND P0, PT, R144, c[0x0][0x27c], PT ;  /* 0x00009f0090007a0c */ /* 0x000fda0003f06270 */
        /* <DEDUP_REMOVED lines=43> */
.L_x_656:
[----:B------:R-:W-:Y:S05]  /*af90*/  BSYNC B1 ;  /* 0x0000000000017941 */ /* 0x000fea0003800000 */
.L_x_655:
[----:B------:R-:W-:-:S13]  /*afa0*/  ISETP.GE.AND P0, PT, R114, R30, PT ;  /* 0x0000001e7200720c */ /* 0x000fda0003f06270 */
[----:B------:R-:W-:Y:S05]  /*afb0*/  @P0 BRA `(.L_x_667) ;  /* 0x0000473000000947 */ /* 0x000fea0003800000 */
        /* <DEDUP_REMOVED lines=45> */
.L_x_669:
[----:B------:R-:W-:Y:S05]  /*b290*/  BSYNC B0 ;  /* 0x0000000000007941 */ /* 0x000fea0003800000 */
.L_x_668:
        /* <DEDUP_REMOVED lines=45> */
.L_x_671:
[----:B------:R-:W-:Y:S05]  /*b570*/  BSYNC B0 ;  /* 0x0000000000007941 */ /* 0x000fea0003800000 */
.L_x_670:
        /* <DEDUP_REMOVED lines=45> */
.L_x_673:
[----:B------:R-:W-:Y:S05]  /*b850*/  BSYNC B0 ;  /* 0x0000000000007941 */ /* 0x000fea0003800000 */
.L_x_672:
        /* <DEDUP_REMOVED lines=45> */
.L_x_675:
[----:B------:R-:W-:Y:S05]  /*bb30*/  BSYNC B0 ;  /* 0x0000000000007941 */ /* 0x000fea0003800000 */
.L_x_674:
        /* <DEDUP_REMOVED lines=45> */
.L_x_677:
[----:B------:R-:W-:Y:S05]  /*be10*/  BSYNC B0 ;  /* 0x0000000000007941 */ /* 0x000fea0003800000 */
.L_x_676:
        /* <DEDUP_REMOVED lines=43> */
[----:B------:R1:W-:Y:S01]  /*c0d0*/  STS.128 [R236+0x16000], R4 ;  /* 0x01600004ec007388 */ /* 0x0003e20000000c00 */
[----:B------:R-:W-:Y:S05]  /*c0e0*/  BRA `(.L_x_667) ;  /* 0x0000360000007947 */ /* 0x000fea0003800000 */
.L_x_650:
[----:B------:R-:W-:Y:S01]  /*c0f0*/  ISETP.NE.AND P0, PT, R115, 0x1, PT ;  /* 0x000000017300780c */ /* 0x000fe20003f05270 */
[----:B------:R-:W-:Y:S01]  /*c100*/  IMAD.MOV.U32 R5, RZ, RZ, R7 ;  /* 0x000000ffff057224 */ /* 0x000fe200078e0007 */
[----:B------:R-:W-:Y:S01]  /*c110*/  SHF.R.S32.HI R87, RZ, 0x1f, R131 ;  /* 0x0000001fff577819 */ /* 0x000fe20000011483 */
[----:B------:R-:W-:Y:S01]  /*c120*/  IMAD.MOV.U32 R7, RZ, RZ, R6 ;  /* 0x000000ffff077224 */ /* 0x000fe200078e0006 */
[----:B------:R-:W-:Y:S01]  /*c130*/  SHF.R.S32.HI R92, RZ, 0x1f, R130 ;  /* 0x0000001fff5c7819 */ /* 0x000fe20000011482 */
[----:B------:R-:W-:Y:S01]  /*c140*/  IMAD.MOV.U32 R6, RZ, RZ, R2 ;  /* 0x000000ffff067224 */ /* 0x000fe200078e0002 */
[----:B------:R-:W-:Y:S01]  /*c150*/  LEA.HI R88, R87, R131, RZ, 0x3 ;  /* 0x0000008357587211 */ /* 0x000fe200078f18ff */
[----:B------:R-:W-:Y:S01]  /*c160*/  BSSY B0, `(.L_x_678) ;  /* 0x0000048000007945 */ /* 0x000fe20003800000 */
[----:B------:R-:W-:Y:S01]  /*c170*/  LEA.HI R93, R92, R130, RZ, 0x3 ;  /* 0x000000825c5d7211 */ /* 0x000fe200078f18ff */
[----:B------:R-:W-:Y:S01]  /*c180*/  CS2R R82, SRZ ;  /* 0x0000000000527805 */ /* 0x000fe2000001ff00 */
[----:B------:R-:W-:Y:S01]  /*c190*/  SHF.R.S32.HI R29, RZ, 0x1f, R128 ;  /* 0x0000001fff1d7819 */ /* 0x000fe20000011480 */
[----:B------:R-:W-:Y:S01]  /*c1a0*/  CS2R R42, SRZ ;  /* 0x00000000002a7805 */ /* 0x000fe2000001ff00 */
[----:B------:R-:W-:Y:S01]  /*c1b0*/  CS2R R40, SRZ ;  /* 0x0000000000287805 */ /* 0x000fe2000001ff00 */
        /* <DEDUP_REMOVED lines=11> */
[----:B------:R-:W-:-:S02]  /*c270*/  SHF.R.S32.HI R74, RZ, 0x3, R88 ;  /* 0x00000003ff4a7819 */ /* 0x000fc40000011458 */
[----:B------:R-:W-:Y:S01]  /*c280*/  SHF.R.S32.HI R85, RZ, 0x3, R93 ;  /* 0x00000003ff557819 */ /* 0x000fe2000001145d */
[C---:B------:R-:W-:Y:S01]  /*c290*/  IMAD R8, R3.reuse, c[0x0][0x280], RZ ;  /* 0x0000a00003087a24 */ /* 0x040fe200078e02ff */
[----:B------:R-:W-:Y:S01]  /*c2a0*/  LEA R31, P0, R4, c[0x0][0x270], 0x1 ;  /* 0x00009c00041f7a11 */ /* 0x000fe200078008ff */
[----:B------:R-:W-:Y:S02]  /*c2b0*/  IMAD R9, R3, c[0x0][0x290], RZ ;  /* 0x0000a40003097a24 */ /* 0x000fe400078e02ff */
[C---:B------:R-:W-:Y:S02]  /*c2c0*/  IMAD R8, R0.reuse, c[0x0][0x284], R8 ;  /* 0x0000a10000087a24 */ /* 0x040fe400078e0208 */
[----:B------:R-:W-:Y:S01]  /*c2d0*/  IMAD.WIDE.U32 R2, R0, c[0x0][0x290], R6 ;  /* 0x0000a40000027a25 */ /* 0x000fe200078e0006 */
[----:B------:R1:W2:Y:S01]  /*c2e0*/  SHFL.IDX PT, R20, R31, RZ, 0x1c1f ;  /* 0x001c1fff1f147589 */ /* 0x0002a200000e0000 */
        /* <DEDUP_REMOVED lines=8> */
[----:B------:R-:W-:Y:S02]  /*c370*/  CS2R R4, SRZ ;  /* 0x0000000000047805 */ /* 0x000fe4000001ff00 */
[----:B------:R1:W3:Y:S01]  /*c380*/  SHFL.IDX PT, R21, R28, RZ, 0x1c1f ;  /* 0x001c1fff1c157589 */ /* 0x0002e200000e0000 */
[----:B------:R-:W-:-:S03]  /*c390*/  LEA.HI.X R27, R2, c[0x0][0x28c], R0, 0x1, P1 ;  /* 0x0000a300021b7a11 */ /* 0x000fc600008f0c00 */
[----:B------:R1:W4:Y:S04]  /*c3a0*/  SHFL.IDX PT, R2, R32, RZ, 0x1c1f ;  /* 0x001c1fff20027589 */ /* 0x00032800000e0000 */
[----:B------:R1:W1:Y:S02]  /*c3b0*/  SHFL.IDX PT, R3, R27, RZ, 0x1c1f ;  /* 0x001c1fff1b037589 */ /* 0x00026400000e0000 */
[----:B------:R-:W-:Y:S05]  /*c3c0*/  @P0 BRA `(.L_x_679) ;  /* 0x0000021000000947 */ /* 0x000fea0003800000 */
[----:B------:R-:W-:Y:S01]  /*c3d0*/  ISETP.GE.AND P1, PT, R128, c[0x0][0x27c], PT ;  /* 0x00009f0080007a0c */ /* 0x000fe20003f26270 */
[----:B------:R-:W-:Y:S01]  /*c3e0*/  CS2R R18, SRZ ;  /* 0x0000000000127805 */ /* 0x000fe2000001ff00 */
[----:B------:R-:W-:Y:S01]  /*c3f0*/  CS2R R16, SRZ ;  /* 0x0000000000107805 */ /* 0x000fe2000001ff00 */
[----:B------:R-:W-:Y:S01]  /*c400*/  CS2R R10, SRZ ;  /* 0x00000000000a7805 */ /* 0x000fe2000001ff00 */
[----:B------:R-:W-:-:S09]  /*c410*/  CS2R R8, SRZ ;  /* 0x0000000000087805 */ /* 0x000fd2000001ff00 */
[C---:B------:R-:W-:Y:S01]  /*c420*/  @!P1 IMAD.SHL.U32 R4, R128.reuse, 0x2, RZ ;  /* 0x0000000280049824 */ /* 0x040fe200078e00ff */
[----:B------:R-:W-:-:S04]  /*c430*/  @!P1 SHF.L.U64.HI R0, R128, 0x1, R29 ;  /* 0x0000000180009819 */ /* 0x000fc8000001021d */
[----:B--2---:R-:W-:-:S04]  /*c440*/  @!P1 IADD3 R24, P0, R20, R4, RZ ;  /* 0x0000000414189210 */ /* 0x004fc80007f1e0ff */
[----:B---3--:R-:W-:Y:S02]  /*c450*/  @!P1 IADD3.X R25, R21, R0, RZ, P0, !PT ;  /* 0x0000000015199210 */ /* 0x008fe400007fe4ff */
[----:B----4-:R-:W-:-:S05]  /*c460*/  @!P1 IADD3 R22, P0, R2, R4, RZ ;  /* 0x0000000402169210 */ /* 0x010fca0007f1e0ff */
[----:B-1----:R-:W-:Y:S01]  /*c470*/  @!P1 IMAD.X R23, R3, 0x1, R0, P0 ;  /* 0x0000000103179824 */ /* 0x002fe200000e0600 */
[----:B------:R-:W-:-:S13]  /*c480*/  ISETP.GE.AND P0, PT, R131, c[0x0][0x27c], PT ;  /* 0x00009f0083007a0c */ /* 0x000fda0003f06270 */
[----:B------:R-:W-:-:S05]  /*c490*/  @!P0 SHF.L.U32 R0, R74, 0x3, RZ ;  /* 0x000000034a008819 */ /* 0x000fca00000006ff */
[----:B------:R-:W-:-:S04]  /*c4a0*/  @!P0 IMAD.WIDE R6, R0, 0x2, R20 ;  /* 0x0000000200068825 */ /* 0x000fc800078e0214 */
[----:B------:R-:W-:Y:S01]  /*c4b0*/  @!P0 IMAD.WIDE R4, R0, 0x2, R2 ;  /* 0x0000000200048825 */ /* 0x000fe200078e0202 */
[----:B------:R1:W5:Y:S04]  /*c4c0*/  @!P0 LD.E.128 R16, [R6.64] ;  /* 0x0000000606108980 */ /* 0x000368000c101d00 */
[----:B------:R2:W5:Y:S01]  /*c4d0*/  @!P0 LD.E.128 R8, [R4.64] ;  /* 0x0000000604088980 */ /* 0x000562000c101d00 */
[----:B------:R-:W-:Y:S01]  /*c4e0*/  ISETP.GE.AND P0, PT, R130, c[0x0][0x27c], PT ;  /* 0x00009f0082007a0c */ /* 0x000fe20003f06270 */
[----:B------:R-:W-:Y:S01]  /*c4f0*/  CS2R R42, SRZ ;  /* 0x00000000002a7805 */ /* 0x000fe2000001ff00 */
[----:B------:R-:W-:Y:S01]  /*c500*/  CS2R R40, SRZ ;  /* 0x0000000000287805 */ /* 0x000fe2000001ff00 */
[----:B------:R-:W-:-:S10]  /*c510*/  CS2R R38, SRZ ;  /* 0x0000000000267805 */ /* 0x000fd4000001ff00 */
[----:B------:R-:W-:Y:S01]  /*c520*/  @!P0 IMAD.SHL.U32 R0, R85, 0x8, RZ ;  /* 0x0000000855008824 */ /* 0x000fe200078e00ff */
[----:B------:R-:W-:Y:S01]  /*c530*/  CS2R R36, SRZ ;  /* 0x0000000000247805 */ /* 0x000fe2000001ff00 */
[----:B------:R-:W-:Y:S01]  /*c540*/  CS2R R14, SRZ ;  /* 0x00000000000e7805 */ /* 0x000fe2000001ff00 */
[----:B------:R-:W-:Y:S01]  /*c550*/  CS2R R12, SRZ ;  /* 0x00000000000c7805 */ /* 0x000fe2000001ff00 */
[----:B------:R-:W-:Y:S01]  /*c560*/  @!P0 IMAD.WIDE R2, R0, 0x2, R2 ;  /* 0x0000000200028825 */ /* 0x000fe200078e0202 */
[----:B-1----:R-:W-:-:S04]  /*c570*/  CS2R R6, SRZ ;  /* 0x0000000000067805 */ /* 0x002fc8000001ff00 */
[----:B------:R1:W5:Y:S01]  /*c580*/  @!P0 LD.E.128 R36, [R2.64] ;  /* 0x0000000602248980 */ /* 0x000362000c101d00 */
[----:B--2---:R-:W-:-:S03]  /*c590*/  @!P0 IMAD.WIDE R4, R0, 0x2, R20 ;  /* 0x0000000200048825 */ /* 0x004fc600078e0214 */
[----:B------:R1:W5:Y:S04]  /*c5a0*/  @!P1 LD.E.128 R12, [R24.64] ;  /* 0x00000006180c9980 */ /* 0x000368000c101d00 */
[----:B------:R2:W5:Y:S02]  /*c5b0*/  @!P0 LD.E.128 R40, [R4.64] ;  /* 0x0000000604288980 */ /* 0x000564000c101d00 */
[----:B--2---:R-:W-:-:S06]  /*c5c0*/  CS2R R4, SRZ ;  /* 0x0000000000047805 */ /* 0x004fcc000001ff00 */
[----:B------:R1:W5:Y:S02]  /*c5d0*/  @!P1 LD.E.128 R4, [R22.64] ;  /* 0x0000000616049980 */ /* 0x000364000c101d00 */
.L_x_679:
[----:B------:R-:W-:Y:S05]  /*c5e0*/  BSYNC B0 ;  /* 0x0000000000007941 */ /* 0x000fea0003800000 */
.L_x_678:
[----:B------:R-:W-:Y:S01]  /*c5f0*/  IADD3 R0, R26, 0x40, RZ ;  /* 0x000000401a007810 */ /* 0x000fe20007ffe0ff */
[----:B--2--5:R-:W-:Y:S01]  /*c600*/  IMAD.MOV.U32 R20, RZ, RZ, R42 ;  /* 0x000000ffff147224 */ /* 0x024fe200078e002a */
[----:B-1----:R-:W-:Y:S01]  /*c610*/  MOV R24, R6 ;  /* 0x0000000600187202 */ /* 0x002fe20000000f00 */
[----:B------:R-:W-:Y:S01]  /*c620*/  IMAD.MOV.U32 R3, RZ, RZ, R43 ;  /* 0x000000ffff037224 */ /* 0x000fe200078e002b */
[----:B------:R-:W-:Y:S01]  /*c630*/  ISETP.GE.AND P0, PT, R0, R30, PT ;  /* 0x0000001e0000720c */ /* 0x000fe20003f06270 */
[----:B----4-:R-:W-:Y:S01]  /*c640*/  IMAD.MOV.U32 R2, RZ, RZ, R40 ;  /* 0x000000ffff027224 */ /* 0x010fe200078e0028 */
        /* <DEDUP_REMOVED lines=8> */
[----:B---3--:R1:W2:Y:S01]  /*c6d0*/  SHFL.IDX PT, R21, R28, 0x1, 0x1c1f ;  /* 0x003c1f001c157f89 */ /* 0x0082a200000e0000 */
[----:B------:R-:W-:Y:S01]  /*c6e0*/  IMAD.MOV.U32 R0, RZ, RZ, R17 ;  /* 0x000000ffff007224 */ /* 0x000fe200078e0011 */
[----:B------:R-:W-:Y:S01]  /*c6f0*/  PRMT R91, R3, 0x5410, R20 ;  /* 0x00005410035b7816 */ /* 0x000fe20000000014 */
        /* <DEDUP_REMOVED lines=21> */
[----:B------:R-:W-:Y:S01]  /*c850*/  BSSY B0, `(.L_x_680) ;  /* 0x0000039000007945 */ /* 0x000fe20003800000 */
[----:B------:R-:W-:Y:S01]  /*c860*/  IMAD.MOV.U32 R3, RZ, RZ, R11 ;  /* 0x000000ffff037224 */ /* 0x000fe200078e000b */
[----:B------:R-:W-:Y:S01]  /*c870*/  PRMT R86, R0, 0x5410, R2 ;  /* 0x0000541000567816 */ /* 0x000fe20000000002 */
[----:B------:R-:W-:Y:S01]  /*c880*/  IMAD.MOV.U32 R0, RZ, RZ, R5 ;  /* 0x000000ffff007224 */ /* 0x000fe200078e0005 */
[----:B------:R-:W-:Y:S01]  /*c890*/  PRMT R89, R89, 0x5410, R20 ;  /* 0x0000541059597816 */ /* 0x000fe20000000014 */
[----:B------:R1:W3:Y:S01]  /*c8a0*/  SHFL.IDX PT, R2, R32, 0x1, 0x1c1f ;  /* 0x003c1f0020027f89 */ /* 0x0002e200000e0000 */
[----:B------:R-:W-:Y:S01]  /*c8b0*/  PRMT R90, R3, 0x7610, R90 ;  /* 0x00007610035a7816 */ /* 0x000fe2000000005a */
[----:B------:R-:W-:Y:S01]  /*c8c0*/  CS2R R80, SRZ ;  /* 0x0000000000507805 */ /* 0x000fe2000001ff00 */
[----:B------:R-:W-:Y:S01]  /*c8d0*/  PRMT R56, R24, 0x7610, R56 ;  /* 0x0000761018387816 */ /* 0x000fe20000000038 */
[----:B------:R1:W4:Y:S01]  /*c8e0*/  SHFL.IDX PT, R20, R31, 0x1, 0x1c1f ;  /* 0x003c1f001f147f89 */ /* 0x00032200000e0000 */
[----:B------:R-:W-:Y:S01]  /*c8f0*/  PRMT R58, R23, 0x7610, R58 ;  /* 0x00007610173a7816 */ /* 0x000fe2000000003a */
[----:B------:R-:W-:Y:S01]  /*c900*/  CS2R R66, SRZ ;  /* 0x0000000000427805 */ /* 0x000fe2000001ff00 */
[----:B------:R-:W-:Y:S01]  /*c910*/  PRMT R45, R0, 0x5410, R22 ;  /* 0x00005410002d7816 */ /* 0x000fe20000000016 */
[----:B------:R1:W1:Y:S01]  /*c920*/  SHFL.IDX PT, R3, R27, 0x1, 0x1c1f ;  /* 0x003c1f001b037f89 */ /* 0x00026200000e0000 */
        /* <DEDUP_REMOVED lines=9> */
[----:B------:R-:W-:Y:S05]  /*c9c0*/  @P0 BRA `(.L_x_681) ;  /* 0x0000021000000947 */ /* 0x000fea0003800000 */
[----:B--2---:R-:W-:Y:S01]  /*c9d0*/  ISETP.GE.AND P1, PT, R128, c[0x0][0x27c], PT ;  /* 0x00009f0080007a0c */ /* 0x004fe20003f26270 */
[----:B------:R-:W-:Y:S01]  /*c9e0*/  CS2R R66, SRZ ;  /* 0x0000000000427805 */ /* 0x000fe2000001ff00 */
[----:B------:R-:W-:Y:S01]  /*c9f0*/  CS2R R64, SRZ ;  /* 0x0000000000407805 */ /* 0x000fe2000001ff00 */
[----:B------:R-:W-:Y:S01]  /*ca00*/  CS2R R70, SRZ ;  /* 0x0000000000467805 */ /* 0x000fe2000001ff00 */
[----:B------:R-:W-:-:S09]  /*ca10*/  CS2R R68, SRZ ;  /* 0x0000000000447805 */ /* 0x000fd2000001ff00 */
[C---:B------:R-:W-:Y:S01]  /*ca20*/  @!P1 IMAD.SHL.U32 R0, R128.reuse, 0x2, RZ ;  /* 0x0000000280009824 */ /* 0x040fe200078e00ff */
[----:B------:R-:W-:-:S04]  /*ca30*/  @!P1 SHF.L.U64.HI R23, R128, 0x1, R29 ;  /* 0x0000000180179819 */ /* 0x000fc8000001021d */
[----:B----4-:R-:W-:-:S04]  /*ca40*/  @!P1 IADD3 R24, P0, R20, R0, RZ ;  /* 0x0000000014189210 */ /* 0x010fc80007f1e0ff */
[----:B------:R-:W-:Y:S02]  /*ca50*/  @!P1 IADD3.X R25, R21, R23, RZ, P0, !PT ;  /* 0x0000001715199210 */ /* 0x000fe400007fe4ff */
[----:B---3--:R-:W-:-:S05]  /*ca60*/  @!P1 IADD3 R22, P0, R2, R0, RZ ;  /* 0x0000000002169210 */ /* 0x008fca0007f1e0ff */
        /* <DEDUP_REMOVED lines=10> */
[----:B------:R-:W-:Y:S01]  /*cb10*/  CS2R R78, SRZ ;  /* 0x00000000004e7805 */ /* 0x000fe2000001ff00 */
[----:B------:R-:W-:Y:S01]  /*cb20*/  CS2R R76, SRZ ;  /* 0x00000000004c7805 */ /* 0x000fe2000001ff00 */
[----:B------:R-:W-:Y:S01]  /*cb30*/  CS2R R50, SRZ ;  /* 0x0000000000327805 */ /* 0x000fe2000001ff00 */
[----:B------:R-:W-:Y:S01]  /*cb40*/  CS2R R48, SRZ ;  /* 0x0000000000307805 */ /* 0x000fe2000001ff00 */
[----:B------:R-:W-:Y:S01]  /*cb50*/  CS2R R54, SRZ ;  /* 0x0000000000367805 */ /* 0x000fe2000001ff00 */
[----:B------:R-:W-:-:S04]  /*cb60*/  CS2R R52, SRZ ;  /* 0x0000000000347805 */ /* 0x000fc8000001ff00 */
[----:B------:R1:W5:Y:S01]  /*cb70*/  @!P1 LD.E.128 R48, [R24.64] ;  /* 0x0000000618309980 */ /* 0x000362000c101d00 */
[----:B------:R-:W-:-:S03]  /*cb80*/  @!P0 IMAD.SHL.U32 R0, R85, 0x8, RZ ;  /* 0x0000000855008824 */ /* 0x000fc600078e00ff */
[----:B------:R1:W5:Y:S01]  /*cb90*/  @!P1 LD.E.128 R52, [R22.64] ;  /* 0x0000000616349980 */ /* 0x000362000c101d00 */
[----:B------:R-:W-:-:S04]  /*cba0*/  @!P0 IMAD.WIDE R20, R0, 0x2, R20 ;  /* 0x0000000200148825 */ /* 0x000fc800078e0214 */
[----:B------:R-:W-:Y:S01]  /*cbb0*/  @!P0 IMAD.WIDE R2, R0, 0x2, R2 ;  /* 0x0000000200028825 */ /* 0x000fe200078e0202 */
[----:B------:R1:W5:Y:S04]  /*cbc0*/  @!P0 LD.E.128 R80, [R20.64] ;  /* 0x0000000614508980 */ /* 0x000368000c101d00 */
[----:B------:R1:W5:Y:S02]  /*cbd0*/  @!P0 LD.E.128 R76, [R2.64] ;  /* 0x00000006024c8980 */ /* 0x000364000c101d00 */
.L_x_681:
[----:B--2---:R-:W-:Y:S05]  /*cbe0*/  BSYNC B0 ;  /* 0x0000000000007941 */ /* 0x004fea0003800000 */
.L_x_680:
[----:B-----5:R-:W-:Y:S01]  /*cbf0*/  IMAD.MOV.U32 R0, RZ, RZ, R82 ;  /* 0x000000ffff007224 */ /* 0x020fe200078e0052 */
[----:B------:R-:W-:-:S04]  /*cc00*/  DEPBAR.LE SB0, 0x1 ;  /* 0x000080400000791a */ /* 0x000fc80000000000 */
[----:B-1--4-:R-:W-:Y:S01]  /*cc10*/  IMAD.MOV.U32 R20, RZ, RZ, R83 ;  /* 0x000000ffff147224 */ /* 0x012fe200078e0053 */
[----:B------:R-:W-:Y:S01]  /*cc20*/  BSSY B1, `(.L_x_682) ;  /* 0x000016b000017945 */ /* 0x000fe20003800000 */
[----:B------:R-:W-:Y:S02]  /*cc30*/  IMAD.MOV.U32 R3, RZ, RZ, R80 ;  /* 0x000000ffff037224 */ /* 0x000fe400078e0050 */
[----:B---3--:R-:W-:Y:S01]  /*cc40*/  IMAD.MOV.U32 R2, RZ, RZ, R81 ;  /* 0x000000ffff027224 */ /* 0x008fe200078e0051 */
[----:B------:R-:W-:Y:S01]  /*cc50*/  PRMT R110, R20, 0x5410, R0 ;  /* 0x00005410146e7816 */ /* 0x000fe20000000000 */
[----:B------:R-:W-:Y:S01]  /*cc60*/  IMAD.MOV.U32 R0, RZ, RZ, R66 ;  /* 0x000000ffff007224 */ /* 0x000fe200078e0042 */
[----:B------:R-:W-:Y:S01]  /*cc70*/  PRMT R109, R109, 0x5410, R3 ;  /* 0x000054106d6d7816 */ /* 0x000fe20000000003 */
[----:B------:R-:W-:Y:S01]  /*cc80*/  IMAD.MOV.U32 R20, RZ, RZ, R67 ;  /* 0x000000ffff147224 */ /* 0x000fe200078e0043 */
[----:B------:R-:W-:Y:S01]  /*cc90*/  PRMT R108, R2, 0x7610, R108 ;  /* 0x00007610026c7816 */ /* 0x000fe2000000006c */
[----:B------:R-:W-:Y:S01]  /*cca0*/  IMAD.MOV.U32 R3, RZ, RZ, R64 ;  /* 0x000000ffff037224 */ /* 0x000fe200078e0040 */
[----:B------:R-:W-:Y:S01]  /*ccb0*/  PRMT R106, R106, 0x5410, R0 ;  /* 0x000054106a6a7816 */ /* 0x000fe20000000000 */
[----:B------:R-:W-:-:S02]  /*ccc0*/  IMAD.MOV.U32 R0, RZ, RZ, R50 ;  /* 0x000000ffff007224 */ /* 0x000fc400078e0032 */
[----:B------:R-:W-:Y:S01]  /*ccd0*/  IMAD.MOV.U32 R2, RZ, RZ, R65 ;  /* 0x000000ffff027224 */ /* 0x000fe200078e0041 */
[----:B------:R-:W-:Y:S01]  /*cce0*/  PRMT R106, R20, 0x7610, R106 ;  /* 0x00007610146a7816 */ /* 0x000fe2000000006a */
[----:B------:R-:W-:Y:S01]  /*ccf0*/  IMAD.MOV.U32 R20, RZ, RZ, R51 ;  /* 0x000000ffff147224 */ /* 0x000fe200078e0033 */
[----:B------:R-:W-:Y:S02]  /*cd00*/  PRMT R101, R101, 0x5410, R0 ;  /* 0x0000541065657816 */ /* 0x000fe40000000000 */
[----:B------:R-:W-:Y:S01]  /*cd10*/  PRMT R105, R105, 0x5410, R3 ;  /* 0x0000541069697816 */ /* 0x000fe20000000003 */
[----:B------:R-:W-:Y:S01]  /*cd20*/  IMAD.MOV.U32 R3, RZ, RZ, R48 ;  /* 0x000000ffff037224 */ /* 0x000fe200078e0030 */
[----:B------:R-:W-:Y:S01]  /*cd30*/  PRMT R101, R20, 0x7610, R101 ;  /* 0x0000761014657816 */ /* 0x000fe20000000065 */
[----:B------:R-:W-:Y:S01]  /*cd40*/  IMAD.MOV.U32 R20, RZ, RZ, R79 ;  /* 0x000000ffff147224 */ /* 0x000fe200078e004f */
[----:B------:R-:W-:Y:S01]  /*cd50*/  PRMT R104, R2, 0x7610, R104 ;  /* 0x0000761002687816 */ /* 0x000fe20000000068 */
[----:B------:R-:W-:Y:S01]  /*cd60*/  IMAD.MOV.U32 R2, RZ, RZ, R49 ;  /* 0x000000ffff027224 */ /* 0x000fe200078e0031 */
[----:B------:R-:W-:-:S02]  /*cd70*/  MOV R0, R78 ;  /* 0x0000004e00007202 */ /* 0x000fc40000000f00 */
[----:B------:R-:W-:Y:S02]  /*cd80*/  PRMT R109, R20, 0x7610, R109 ;  /* 0x00007610146d7816 */ /* 0x000fe4000000006d */
[----:B------:R-:W-:Y:S02]  /*cd90*/  IADD3 R20, -R242, R30, RZ ;  /* 0x0000001ef2147210 */ /* 0x000fe40007ffe1ff */
[----:B------:R-:W-:Y:S01]  /*cda0*/  PRMT R100, R100, 0x5410, R3 ;  /* 0x0000541064647816 */ /* 0x000fe20000000003 */
[----:B------:R-:W-:Y:S01]  /*cdb0*/  IMAD.MOV.U32 R3, RZ, RZ, R76 ;  /* 0x000000ffff037224 */ /* 0x000fe200078e004c */
[----:B------:R-:W-:Y:S01]  /*cdc0*/  IMNMX R84, R20, 0x80, PT ;  /* 0x0000008014547817 */ /* 0x000fe20003800200 */
[----:B------:R-:W-:Y:S01]  /*cdd0*/  IMAD.MOV.U32 R20, RZ, RZ, R54 ;  /* 0x000000ffff147224 */ /* 0x000fe200078e0036 */
[----:B------:R-:W-:Y:S01]  /*cde0*/  PRMT R99, R2, 0x7610, R99 ;  /* 0x0000761002637816 */ /* 0x000fe20000000063 */
[----:B------:R-:W-:Y:S01]  /*cdf0*/  IMAD.MOV.U32 R2, RZ, RZ, R77 ;  /* 0x000000ffff027224 */ /* 0x000fe200078e004d */
[----:B------:R-:W-:Y:S01]  /*ce00*/  PRMT R108, R108, 0x5410, R0 ;  /* 0x000054106c6c7816 */ /* 0x000fe20000000000 */
[----:B------:R-:W-:Y:S01]  /*ce10*/  IMAD.MOV.U32 R0, RZ, RZ, R70 ;  /* 0x000000ffff007224 */ /* 0x000fe200078e0046 */
[----:B------:R-:W-:Y:S01]  /*ce20*/  BAR.SYNC.DEFER_BLOCKING 0x0 ;  /* 0x0000000000007b1d */ /* 0x000fe20000010000 */
[----:B------:R-:W-:-:S02]  /*ce30*/  ISETP.GE.AND P0, PT, R241, R84, PT ;  /* 0x00000054f100720c */ /* 0x000fc40003f06270 */
[----:B------:R-:W-:Y:S01]  /*ce40*/  PRMT R107, R2, 0x5410, R3 ;  /* 0x00005410026b7816 */ /* 0x000fe20000000003 */
[----:B------:R-:W-:Y:S01]  /*ce50*/  IMAD.MOV.U32 R3, RZ, RZ, R71 ;  /* 0x000000ffff037224 */ /* 0x000fe200078e0047 */
[----:B------:R-:W-:Y:S01]  /*ce60*/  PRMT R104, R104, 0x5410, R0 ;  /* 0x0000541068687816 */ /* 0x000fe20000000000 */
[----:B------:R-:W-:Y:S01]  /*ce70*/  IMAD.MOV.U32 R2, RZ, RZ, R68 ;  /* 0x000000ffff027224 */ /* 0x000fe200078e0044 */
[----:B------:R-:W-:Y:S01]  /*ce80*/  PRMT R99, R99, 0x5410, R20 ;  /* 0x0000541063637816 */ /* 0x000fe20000000014 */
[----:B------:R-:W-:Y:S01]  /*ce90*/  IMAD.MOV.U32 R0, RZ, RZ, R69 ;  /* 0x000000ffff007224 */ /* 0x000fe200078e0045 */
[----:B------:R-:W-:Y:S01]  /*cea0*/  PRMT R105, R3, 0x7610, R105 ;  /* 0x0000761003697816 */ /* 0x000fe20000000069 */
[----:B------:R-:W-:-:S03]  /*ceb0*/  IMAD.MOV.U32 R3, RZ, RZ, R55 ;  /* 0x000000ffff037224 */ /* 0x000fc600078e0037 */
[----:B------:R-:W-:Y:S01]  /*cec0*/  PRMT R103, R0, 0x5410, R2 ;  /* 0x0000541000677816 */ /* 0x000fe20000000002 */
[----:B------:R-:W-:Y:S01]  /*ced0*/  IMAD.MOV.U32 R2, RZ, RZ, R52 ;  /* 0x000000ffff027224 */ /* 0x000fe200078e0034 */
[----:B------:R-:W-:Y:S01]  /*cee0*/  PRMT R100, R3, 0x7610, R100 ;  /* 0x0000761003647816 */ /* 0x000fe20000000064 */
[----:B------:R-:W-:-:S03]  /*cef0*/  IMAD.MOV.U32 R0, RZ, RZ, R53 ;  /* 0x000000ffff007224 */ /* 0x000fc600078e0035 */
[----:B------:R-:W-:Y:S02]  /*cf00*/  PRMT R98, R98, 0x5410, R2 ;  /* 0x0000541062627816 */ /* 0x000fe40000000002 */
[----:B------:R-:W-:Y:S01]  /*cf10*/  PRMT R97, R97, 0x5410, R0 ;  /* 0x0000541061617816 */ /* 0x000fe20000000000 */
[----:B------:R-:W-:Y:S05]  /*cf20*/  @P0 BRA `(.L_x_683) ;  /* 0x000013a000000947 */ /* 0x000fea0003800000 */
[----:B------:R1:W5:Y:S04]  /*cf30*/  LDL R119, [R1+0x10] ;  /* 0x0000100001777983 */ /* 0x0003680000100800 */
[----:B------:R1:W5:Y:S01]  /*cf40*/  LDL R118, [R1+0x14] ;  /* 0x0000140001767983 */ /* 0x0003620000100800 */
[----:B------:R-:W-:Y:S01]  /*cf50*/  ISETP.GE.AND P0, PT, R128, c[0x0][0x27c], PT ;  /* 0x00009f0080007a0c */ /* 0x000fe20003f06270 */
[----:B------:R-:W-:-:S12]  /*cf60*/  BSSY B0, `(.L_x_684) ;  /* 0x0000064000007945 */ /* 0x000fd80003800000 */
[----:B------:R-:W-:Y:S05]  /*cf70*/  @P0 BRA `(.L_x_685) ;  /* 0x0000062000000947 */ /* 0x000fea0003800000 */
[----:B------:R-:W-:Y:S02]  /*cf80*/  MOV R3, c[0x0][0x27c] ;  /* 0x00009f0000037a02 */ /* 0x000fe40000000f00 */
[----:B-----5:R-:W-:Y:S02]  /*cf90*/  LOP3.LUT R0, R119, 0x38, R128, 0xf8, !PT ;  /* 0x0000003877007812 */ /* 0x020fe400078ef880 */
[----:B------:R-:W-:Y:S02]  /*cfa0*/  LEA.HI R3, R3, R117, RZ, 0x1d ;  /* 0x0000007503037211 */ /* 0x000fe400078fe8ff */
[----:B------:R-:W-:Y:S02]  /*cfb0*/  SHF.R.U64 R62, R4, 0x10, R5 ;  /* 0x00000010043e7819 */ /* 0x000fe40000001205 */
[----:B------:R-:W-:Y:S02]  /*cfc0*/  SHF.R.S32.HI R20, RZ, 0x1f, R3 ;  /* 0x0000001fff147819 */ /* 0x000fe40000011403 */
[----:B------:R-:W-:-:S02]  /*cfd0*/  SHF.L.U32 R2, R3, 0x3, RZ ;  /* 0x0000000303027819 */ /* 0x000fc400000006ff */
[----:B------:R-:W-:Y:S02]  /*cfe0*/  LEA.HI R20, R20, R3, RZ, 0x3 ;  /* 0x0000000314147211 */ /* 0x000fe400078f18ff */
[----:B------:R-:W-:Y:S02]  /*cff0*/  LOP3.LUT R3, R139, R0, R118, 0xf6, !PT ;  /* 0x000000008b037212 */ /* 0x000fe400078ef676 */
[----:B------:R-:W-:Y:S02]  /*d000*/  LOP3.LUT R2, R119, 0x38, R2, 0xf8, !PT ;  /* 0x0000003877027812 */ /* 0x000fe400078ef802 */
[----:B------:R-:W-:Y:S02]  /*d010*/  SHF.L.U32 R0, R20, 0xa, RZ ;  /* 0x0000000a14007819 */ /* 0x000fe400000006ff */
[----:B------:R-:W-:Y:S02]  /*d020*/  LOP3.LUT R2, R2, R118, RZ, 0x3c, !PT ;  /* 0x0000007602027212 */ /* 0x000fe400078e3cff */
[----:B------:R-:W-:-:S02]  /*d030*/  LOP3.LUT R0, R0, 0x7fffe000, RZ, 0xc0, !PT ;  /* 0x7fffe00000007812 */ /* 0x000fc400078ec0ff */
[----:B------:R-:W-:Y:S02]  /*d040*/  LEA R34, R3, 0xc100, 0x1 ;  /* 0x0000c10003227811 */ /* 0x000fe400078e08ff */
[----:B------:R-:W-:Y:S02]  /*d050*/  IADD3 R0, R2, R0, R139 ;  /* 0x0000000002007210 */ /* 0x000fe40007ffe08b */
[----:B------:R-:W-:Y:S01]  /*d060*/  SHF.R.U32.HI R4, RZ, 0x10, R5 ;  /* 0x00000010ff047819 */ /* 0x000fe20000011605 */
[----:B------:R-:W2:Y:S01]  /*d070*/  LDS.128 R20, [R34] ;  /* 0x0000000022147984 */ /* 0x000ea20000000c00 */
[----:B------:R-:W-:Y:S01]  /*d080*/  SHF.L.U32 R33, R0, 0x1, RZ ;  /* 0x0000000100217819 */ /* 0x000fe200000006ff */
[----:B------:R-:W-:Y:S01]  /*d090*/  HADD2.F32 R0, -RZ, R45.H0_H0 ;  /* 0x2000002dff007230 */ /* 0x000fe20000004100 */
[----:B------:R-:W-:Y:S02]  /*d0a0*/  SHF.R.U32.HI R35, RZ, 0x10, R13 ;  /* 0x00000010ff237819 */ /* 0x000fe4000001160d */
[--C-:B------:R-:W-:Y:S01]  /*d0b0*/  SHF.R.U64 R59, R6, 0x10, R7.reuse ;  /* 0x00000010063b7819 */ /* 0x100fe20000001207 */
[----:B------:R-:W3:Y:S01]  /*d0c0*/  LDS.128 R24, [R33+0xc100] ;  /* 0x00c1000021187984 */ /* 0x000ee20000000c00 */
[----:B------:R-:W-:Y:S01]  /*d0d0*/  SHF.R.U32.HI R44, RZ, 0x10, R7 ;  /* 0x00000010ff2c7819 */ /* 0x000fe20000011607 */
[----:B------:R-:W-:Y:S01]  /*d0e0*/  HADD2.F32 R7, -RZ, R46.H0_H0 ;  /* 0x2000002eff077230 */ /* 0x000fe20000004100 */
[----:B------:R-:W-:Y:S01]  /*d0f0*/  SHF.R.U64 R72, R12, 0x10, R13 ;  /* 0x000000100c487819 */ /* 0x000fe2000000120d */
[----:B------:R-:W-:Y:S01]  /*d100*/  HADD2.F32 R75, -RZ, R35.H0_H0 ;  /* 0x20000023ff4b7230 */ /* 0x000fe20000004100 */
[----:B------:R-:W-:-:S02]  /*d110*/  SHF.R.U64 R63, R14, 0x10, R15 ;  /* 0x000000100e3f7819 */ /* 0x000fc4000000120f */
[----:B------:R-:W-:Y:S01]  /*d120*/  SHF.R.U32.HI R57, RZ, 0x10, R15 ;  /* 0x00000010ff397819 */ /* 0x000fe2000001160f */
[----:B--2---:R-:W-:Y:S02]  /*d130*/  HADD2.F32 R32, -RZ, R21.H0_H0 ;  /* 0x20000015ff207230 */ /* 0x004fe40000004100 */
[--C-:B------:R-:W-:Y:S02]  /*d140*/  HADD2.F32 R31, -RZ, R20.reuse.H0_H0 ;  /* 0x20000014ff1f7230 */ /* 0x100fe40000004100 */
[----:B------:R-:W-:Y:S01]  /*d150*/  HADD2.F32 R29, -RZ, R20.H1_H1 ;  /* 0x30000014ff1d7230 */ /* 0x000fe20000004100 */
[-C--:B------:R-:W-:Y:S01]  /*d160*/  FMUL.FTZ R6, R32, R0.reuse ;  /* 0x0000000020067220 */ /* 0x080fe20000410000 */
[----:B---3--:R-:W-:Y:S02]  /*d170*/  HADD2.F32 R3, -RZ, R25.H0_H0 ;  /* 0x20000019ff037230 */ /* 0x008fe40000004100 */
[--C-:B------:R-:W-:Y:S02]  /*d180*/  HADD2.F32 R5, -RZ, R24.reuse.H0_H0 ;  /* 0x20000018ff057230 */ /* 0x100fe40000004100 */
[----:B------:R-:W-:Y:S01]  /*d190*/  HADD2.F32 R20, -RZ, R24.H1_H1 ;  /* 0x30000018ff147230 */ /* 0x000fe20000004100 */
[C---:B------:R-:W-:Y:S01]  /*d1a0*/  FMUL.FTZ R47, R3.reuse, R0 ;  /* 0x00000000032f7220 */ /* 0x040fe20000410000 */
[----:B------:R-:W-:Y:S01]  /*d1b0*/  HADD2.F32 R30, -RZ, R21.H1_H1 ;  /* 0x30000015ff1e7230 */ /* 0x000fe20000004100 */
[----:B------:R-:W-:Y:S01]  /*d1c0*/  FFMA.FTZ R61, R3, R7, R6 ;  /* 0x00000007033d7223 */ /* 0x000fe20000010006 */
[----:B------:R-:W-:-:S02]  /*d1d0*/  HADD2.F32 R24, -RZ, R4.H0_H0 ;  /* 0x20000004ff187230 */ /* 0x000fc40000004100 */
[----:B------:R-:W-:Y:S02]  /*d1e0*/  HADD2.F32 R2, -RZ, R25.H1_H1 ;  /* 0x30000019ff027230 */ /* 0x000fe40000004100 */
[----:B------:R-:W-:Y:S01]  /*d1f0*/  HADD2.F32 R4, -RZ, R45.H1_H1 ;  /* 0x3000002dff047230 */ /* 0x000fe20000004100 */
[-C--:B------:R-:W-:Y:S01]  /*d200*/  FMUL.FTZ R0, R30, R24.reuse ;  /* 0x000000181e007220 */ /* 0x080fe20000410000 */
[----:B------:R-:W-:Y:S01]  /*d210*/  HADD2.F32 R6, -RZ, R46.H1_H1 ;  /* 0x3000002eff067230 */ /* 0x000fe20000004100 */
[C---:B------:R-:W-:Y:S01]  /*d220*/  FMUL.FTZ R46, R2.reuse, R24 ;  /* 0x00000018022e7220 */ /* 0x040fe20000410000 */
[----:B------:R-:W-:Y:S01]  /*d230*/  HADD2.F32 R21, -RZ, R23.H0_H0 ;  /* 0x20000017ff157230 */ /* 0x000fe20000004100 */
[-C--:B------:R-:W-:Y:S01]  /*d240*/  FMUL.FTZ R3, R31, R4.reuse ;  /* 0x000000041f037220 */ /* 0x080fe20000410000 */
[----:B------:R-:W-:Y:S01]  /*d250*/  HADD2.F32 R13, -RZ, R27.H0_H0 ;  /* 0x2000001bff0d7230 */ /* 0x000fe20000004100 */
[----:B------:R-:W-:Y:S01]  /*d260*/  FFMA.FTZ R60, R2, R75, R0 ;  /* 0x0000004b023c7223 */ /* 0x000fe20000010000 */
[----:B------:R-:W-:Y:S01]  /*d270*/  HADD2.F32 R0, -RZ, R58.H0_H0 ;  /* 0x2000003aff007230 */ /* 0x000fe20000004100 */
[C---:B------:R-:W-:Y:S01]  /*d280*/  FMUL.FTZ R45, R5.reuse, R4 ;  /* 0x00000004052d7220 */ /* 0x040fe20000410000 */
[----:B------:R-:W-:Y:S01]  /*d290*/  HADD2.F32 R2, -RZ, R56.H0_H0 ;  /* 0x20000038ff027230 */ /* 0x000fe20000004100 */
[----:B------:R-:W-:Y:S01]  /*d2a0*/  FFMA.FTZ R56, R5, R6, R3 ;  /* 0x0000000605387223 */ /* 0x000fe20000010003 */
[----:B------:R-:W-:Y:S01]  /*d2b0*/  HADD2.F32 R3, -RZ, R58.H1_H1 ;  /* 0x3000003aff037230 */ /* 0x000fe20000004100 */
[-C--:B------:R-:W-:Y:S01]  /*d2c0*/  FMUL.FTZ R5, R21, R0.reuse ;  /* 0x0000000015057220 */ /* 0x080fe20000410000 */
[----:B------:R-:W-:Y:S01]  /*d2d0*/  HADD2.F32 R28, -RZ, R22.H0_H0 ;  /* 0x20000016ff1c7230 */ /* 0x000fe20000004100 */
[----:B------:R-:W-:Y:S01]  /*d2e0*/  FMUL.FTZ R25, R13, R0 ;  /* 0x000000000d197220 */ /* 0x000fe20000410000 */
[----:B------:R-:W-:-:S02]  /*d2f0*/  HADD2.F32 R15, -RZ, R26.H0_H0 ;  /* 0x2000001aff0f7230 */ /* 0x000fc40000004100 */
[----:B------:R-:W-:Y:S01]  /*d300*/  HADD2.F32 R14, -RZ, R26.H1_H1 ;  /* 0x3000001aff0e7230 */ /* 0x000fe20000004100 */
[-C--:B------:R-:W-:Y:S01]  /*d310*/  FMUL.FTZ R24, R28, R2.reuse ;  /* 0x000000021c187220 */ /* 0x080fe20000410000 */
[----:B------:R-:W-:Y:S01]  /*d320*/  HADD2.F32 R12, -RZ, R27.H1_H1 ;  /* 0x3000001bff0c7230 */ /* 0x000fe20000004100 */
[-C--:B------:R-:W-:Y:S01]  /*d330*/  FFMA.FTZ R27, R13, R3.reuse, R5 ;  /* 0x000000030d1b7223 */ /* 0x080fe20000010005 */
[----:B------:R-:W-:Y:S01]  /*d340*/  HADD2.F32 R23, -RZ, R23.H1_H1 ;  /* 0x30000017ff177230 */ /* 0x000fe20000004100 */
[----:B------:R-:W-:Y:S01]  /*d350*/  FMUL.FTZ R35, R15, R2 ;  /* 0x000000020f237220 */ /* 0x000fe20000410000 */
[----:B------:R-:W-:Y:S01]  /*d360*/  HADD2.F32 R26, -RZ, R44.H0_H0 ;  /* 0x2000002cff1a7230 */ /* 0x000fe20000004100 */
[----:B------:R-:W-:Y:S01]  /*d370*/  FFMA.FTZ R3, R21, R3, -R25 ;  /* 0x0000000315037223 */ /* 0x000fe20000010819 */
[----:B------:R-:W-:Y:S02]  /*d380*/  HADD2.F32 R5, -RZ, R62.H0_H0 ;  /* 0x2000003eff057230 */ /* 0x000fe40000004100 */
[----:B------:R-:W-:Y:S01]  /*d390*/  HADD2.F32 R4, -RZ, R73.H0_H0 ;  /* 0x20000049ff047230 */ /* 0x000fe20000004100 */
[----:B------:R-:W-:Y:S01]  /*d3a0*/  FMUL.FTZ R0, R23, R26 ;  /* 0x0000001a17007220 */ /* 0x000fe20000410000 */
[----:B------:R-:W-:Y:S01]  /*d3b0*/  HADD2.F32 R73, -RZ, R57.H0_H0 ;  /* 0x20000039ff497230 */ /* 0x000fe20000004100 */
[----:B------:R-:W-:Y:S01]  /*d3c0*/  FMUL.FTZ R2, R29, R5 ;  /* 0x000000051d027220 */ /* 0x000fe20000410000 */
[----:B------:R-:W-:Y:S01]  /*d3d0*/  HADD2.F32 R13, -RZ, R59.H0_H0 ;  /* 0x2000003bff0d7230 */ /* 0x000fe20000004100 */
[----:B------:R-:W-:Y:S01]  /*d3e0*/  FFMA.FTZ R58, R15, R4, R24 ;  /* 0x000000040f3a7223 */ /* 0x000fe20000010018 */
[----:B------:R-:W-:Y:S01]  /*d3f0*/  HADD2.F32 R22, -RZ, R22.H1_H1 ;  /* 0x30000016ff167230 */ /* 0x000fe20000004100 */
[C---:B------:R-:W-:Y:S01]  /*d400*/  FMUL.FTZ R15, R12.reuse, R26 ;  /* 0x0000001a0c0f7220 */ /* 0x040fe20000410000 */
[----:B------:R-:W-:Y:S01]  /*d410*/  HADD2.F32 R59, -RZ, R72.H0_H0 ;  /* 0x20000048ff3b7230 */ /* 0x000fe20000004100 */
[----:B------:R-:W-:Y:S01]  /*d420*/  FFMA.FTZ R24, R12, R73, R0 ;  /* 0x000000490c187223 */ /* 0x000fe20000010000 */
[----:B------:R-:W-:Y:S01]  /*d430*/  HADD2.F32 R57, -RZ, R63.H0_H0 ;  /* 0x2000003fff397230 */ /* 0x000fe20000004100 */
[----:B------:R-:W-:-:S02]  /*d440*/  FMUL.FTZ R0, R22, R13 ;  /* 0x0000000d16007220 */ /* 0x000fc40000410000 */
[C---:B------:R-:W-:Y:S02]  /*d450*/  FFMA.FTZ R26, R20.reuse, R59, R2 ;  /* 0x0000003b141a7223 */ /* 0x040fe40000010002 */
[----:B------:R-:W-:Y:S02]  /*d460*/  FMUL.FTZ R5, R20, R5 ;  /* 0x0000000514057220 */ /* 0x000fe40000410000 */
[C---:B------:R-:W-:Y:S02]  /*d470*/  FMUL.FTZ R2, R14.reuse, R13 ;  /* 0x0000000d0e027220 */ /* 0x040fe40000410000 */
[----:B------:R-:W-:Y:S02]  /*d480*/  FFMA.FTZ R44, R14, R57, R0 ;  /* 0x000000390e2c7223 */ /* 0x000fe40000010000 */
[----:B------:R-:W-:Y:S02]  /*d490*/  FFMA.FTZ R12, R31, R6, -R45 ;  /* 0x000000061f0c7223 */ /* 0x000fe4000001082d */
[----:B------:R-:W-:Y:S01]  /*d4a0*/  FFMA.FTZ R20, R32, R7, -R47 ;  /* 0x0000000720147223 */ /* 0x000fe2000001082f */
[----:B------:R-:W-:Y:S01]  /*d4b0*/  F2FP.PACK_AB R7, R24, R27 ;  /* 0x0000001b1807723e */ /* 0x000fe200000000ff */
[----:B------:R-:W-:-:S02]  /*d4c0*/  FFMA.FTZ R13, R30, R75, -R46 ;  /* 0x0000004b1e0d7223 */ /* 0x000fc4000001082e */
[----:B------:R-:W-:Y:S01]  /*d4d0*/  FFMA.FTZ R14, R28, R4, -R35 ;  /* 0x000000041c0e7223 */ /* 0x000fe20000010823 */
[----:B------:R-:W-:Y:S01]  /*d4e0*/  F2FP.PACK_AB R4, R26, R56 ;  /* 0x000000381a04723e */ /* 0x000fe200000000ff */
[----:B------:R-:W-:Y:S01]  /*d4f0*/  FFMA.FTZ R0, R23, R73, -R15 ;  /* 0x0000004917007223 */ /* 0x000fe2000001080f */
[----:B------:R-:W-:Y:S01]  /*d500*/  F2FP.PACK_AB R13, R13, R20 ;  /* 0x000000140d0d723e */ /* 0x000fe200000000ff */
[----:B------:R-:W-:Y:S01]  /*d510*/  FFMA.FTZ R6, R29, R59, -R5 ;  /* 0x0000003b1d067223 */ /* 0x000fe20000010805 */
[----:B------:R-:W-:Y:S01]  /*d520*/  F2FP.PACK_AB R5, R60, R61 ;  /* 0x0000003d3c05723e */ /* 0x000fe200000000ff */
[----:B------:R-:W-:Y:S01]  /*d530*/  FFMA.FTZ R2, R22, R57, -R2 ;  /* 0x0000003916027223 */ /* 0x000fe20000010802 */
[----:B------:R-:W-:Y:S02]  /*d540*/  F2FP.PACK_AB R15, R0, R3 ;  /* 0x00000003000f723e */ /* 0x000fe400000000ff */
[----:B------:R-:W-:Y:S02]  /*d550*/  F2FP.PACK_AB R12, R6, R12 ;  /* 0x0000000c060c723e */ /* 0x000fe400000000ff */
[----:B------:R-:W-:-:S02]  /*d560*/  F2FP.PACK_AB R14, R2, R14 ;  /* 0x0000000e020e723e */ /* 0x000fc400000000ff */
[----:B------:R-:W-:-:S03]  /*d570*/  F2FP.PACK_AB R6, R44, R58 ;  /* 0x0000003a2c06723e */ /* 0x000fc600000000ff */
[----:B------:R2:W-:Y:S04]  /*d580*/  STS.128 [R34], R12 ;  /* 0x0000000c22007388 */ /* 0x0005e80000000c00 */
[----:B------:R2:W-:Y:S02]  /*d590*/  STS.128 [R33+0xc100], R4 ;  /* 0x00c1000421007388 */ /* 0x0005e40000000c00 */
.L_x_685:
[----:B------:R-:W-:Y:S05]  /*d5a0*/  BSYNC B0 ;  /* 0x0000000000007941 */ /* 0x000fea0003800000 */
.L_x_684:
[----:B------:R-:W-:Y:S01]  /*d5b0*/  ISETP.GE.AND P0, PT, R131, c[0x0][0x27c], PT ;  /* 0x00009f0083007a0c */ /* 0x000fe20003f06270 */
[----:B------:R-:W-:-:S12]  /*d5c0*/  BSSY B0, `(.L_x_686) ;  /* 0x0000068000007945 */ /* 0x000fd80003800000 */
[----:B------:R-:W-:Y:S05]  /*d5d0*/  @P0 BRA `(.L_x_687) ;  /* 0x0000066000000947 */ /* 0x000fea0003800000 */
[----:B------:R-:W-:Y:S02]  /*d5e0*/  MOV R0, c[0x0][0x27c] ;  /* 0x00009f0000007a02 */ /* 0x000fe40000000f00 */
[----:B------:R-:W-:Y:S02]  /*d5f0*/  LEA.HI R2, R87, R131, RZ, 0x6 ;  /* 0x0000008357027211 */ /* 0x000fe400078f30ff */
[----:B------:R-:W-:Y:S02]  /*d600*/  LEA.HI R0, R0, R74, RZ, 0x1d ;  /* 0x0000004a00007211 */ /* 0x000fe400078fe8ff */
[----:B-----5:R-:W-:Y:S02]  /*d610*/  LOP3.LUT R3, R119, 0x38, R88, 0xf8, !PT ;  /* 0x0000003877037812 */ /* 0x020fe400078ef858 */
[----:B------:R-:W-:Y:S02]  /*d620*/  SHF.L.U32 R2, R2, 0x7, RZ ;  /* 0x0000000702027819 */ /* 0x000fe400000006ff */
[----:B--2---:R-:W-:-:S02]  /*d630*/  SHF.R.S32.HI R4, RZ, 0x1f, R0 ;  /* 0x0000001fff047819 */ /* 0x004fc40000011400 */
[----:B------:R-:W-:Y:S02]  /*d640*/  LOP3.LUT R3, R3, R118, RZ, 0x3c, !PT ;  /* 0x0000007603037212 */ /* 0x000fe400078e3cff */
[----:B------:R-:W-:Y:S02]  /*d650*/  LOP3.LUT R2, R2, 0xffffe000, RZ, 0xc0, !PT ;  /* 0xffffe00002027812 */ /* 0x000fe400078ec0ff */
[----:B------:R-:W-:Y:S02]  /*d660*/  SHF.L.U32 R5, R0, 0x3, RZ ;  /* 0x0000000300057819 */ /* 0x000fe400000006ff */
[----:B------:R-:W-:Y:S02]  /*d670*/  LEA.HI R4, R4, R0, RZ, 0x3 ;  /* 0x0000000004047211 */ /* 0x000fe400078f18ff */
[----:B------:R-:W-:Y:S02]  /*d680*/  IADD3 R0, R3, R2, R139 ;  /* 0x0000000203007210 */ /* 0x000fe40007ffe08b */
[----:B------:R-:W-:-:S02]  /*d690*/  LOP3.LUT R3, R119, 0x38, R5, 0xf8, !PT ;  /* 0x0000003877037812 */ /* 0x000fc400078ef805 */
[----:B------:R-:W-:Y:S02]  /*d6a0*/  SHF.L.U32 R2, R4, 0xa, RZ ;  /* 0x0000000a04027819 */ /* 0x000fe400000006ff */
[----:B------:R-:W-:Y:S02]  /*d6b0*/  LEA R27, R0, 0xc100, 0x1 ;  /* 0x0000c100001b7811 */ /* 0x000fe400078e08ff */
[----:B------:R-:W-:Y:S02]  /*d6c0*/  LOP3.LUT R3, R3, R118, RZ, 0x3c, !PT ;  /* 0x0000007603037212 */ /* 0x000fe400078e3cff */
[----:B------:R-:W-:Y:S01]  /*d6d0*/  LOP3.LUT R0, R2, 0x7fffe000, RZ, 0xc0, !PT ;  /* 0x7fffe00002007812 */ /* 0x000fe200078ec0ff */
[----:B------:R-:W2:Y:S01]  /*d6e0*/  LDS.128 R4, [R27] ;  /* 0x000000001b047984 */ /* 0x000ea20000000c00 */
[----:B------:R-:W-:Y:S02]  /*d6f0*/  SHF.R.U32.HI R25, RZ, 0x10, R9 ;  /* 0x00000010ff197819 */ /* 0x000fe40000011609 */
[----:B------:R-:W-:-:S02]  /*d700*/  IADD3 R0, R3, R0, R139 ;  /* 0x0000000003007210 */ /* 0x000fc40007ffe08b */
[--C-:B------:R-:W-:Y:S02]  /*d710*/  SHF.R.U64 R56, R16, 0x10, R17.reuse ;  /* 0x0000001010387819 */ /* 0x100fe40000001211 */
[----:B------:R-:W-:Y:S01]  /*d720*/  SHF.L.U32 R26, R0, 0x1, RZ ;  /* 0x00000001001a7819 */ /* 0x000fe200000006ff */
[----:B------:R-:W-:Y:S01]  /*d730*/  HADD2.F32 R0, -RZ, R86.H0_H0 ;  /* 0x20000056ff007230 */ /* 0x000fe20000004100 */
[----:B------:R-:W-:Y:S02]  /*d740*/  SHF.R.U32.HI R28, RZ, 0x10, R17 ;  /* 0x00000010ff1c7819 */ /* 0x000fe40000011611 */
[--C-:B------:R-:W-:Y:S01]  /*d750*/  SHF.R.U64 R47, R18, 0x10, R19.reuse ;  /* 0x00000010122f7819 */ /* 0x100fe20000001213 */
[----:B------:R-:W3:Y:S01]  /*d760*/  LDS.128 R20, [R26+0xc100] ;  /* 0x00c100001a147984 */ /* 0x000ee20000000c00 */
[----:B------:R-:W-:Y:S01]  /*d770*/  SHF.R.U32.HI R34, RZ, 0x10, R19 ;  /* 0x00000010ff227819 */ /* 0x000fe20000011613 */
[----:B------:R-:W-:Y:S01]  /*d780*/  HADD2.F32 R58, -RZ, R28.H0_H0 ;  /* 0x2000001cff3a7230 */ /* 0x000fe20000004100 */
[----:B------:R-:W-:-:S02]  /*d790*/  SHF.R.U64 R46, R8, 0x10, R9 ;  /* 0x00000010082e7819 */ /* 0x000fc40000001209 */
[--C-:B------:R-:W-:Y:S01]  /*d7a0*/  SHF.R.U32.HI R30, RZ, 0x10, R11.reuse ;  /* 0x00000010ff1e7819 */ /* 0x100fe2000001160b */
[----:B------:R-:W-:Y:S01]  /*d7b0*/  HADD2.F32 R57, -RZ, R34.H0_H0 ;  /* 0x20000022ff397230 */ /* 0x000fe20000004100 */
[----:B------:R-:W-:Y:S01]  /*d7c0*/  SHF.R.U64 R35, R10, 0x10, R11 ;  /* 0x000000100a237819 */ /* 0x000fe2000000120b */
[----:B------:R-:W-:Y:S02]  /*d7d0*/  HADD2.F32 R34, -RZ, R47.H0_H0 ;  /* 0x2000002fff227230 */ /* 0x000fe40000004100 */
[--C-:B--2---:R-:W-:Y:S02]  /*d7e0*/  HADD2.F32 R19, -RZ, R5.reuse.H0_H0 ;  /* 0x20000005ff137230 */ /* 0x104fe40000004100 */
[----:B------:R-:W-:Y:S02]  /*d7f0*/  HADD2.F32 R17, -RZ, R5.H1_H1 ;  /* 0x30000005ff117230 */ /* 0x000fe40000004100 */
[--C-:B------:R-:W-:Y:S02]  /*d800*/  HADD2.F32 R14, -RZ, R7.reuse.H0_H0 ;  /* 0x20000007ff0e7230 */ /* 0x100fe40000004100 */
[----:B------:R-:W-:-:S02]  /*d810*/  HADD2.F32 R13, -RZ, R7.H1_H1 ;  /* 0x30000007ff0d7230 */ /* 0x000fc40000004100 */
[--C-:B------:R-:W-:Y:S02]  /*d820*/  HADD2.F32 R16, -RZ, R6.reuse.H0_H0 ;  /* 0x20000006ff107230 */ /* 0x100fe40000004100 */
[----:B------:R-:W-:Y:S01]  /*d830*/  HADD2.F32 R15, -RZ, R6.H1_H1 ;  /* 0x30000006ff0f7230 */ /* 0x000fe20000004100 */
[-C--:B------:R-:W-:Y:S01]  /*d840*/  FMUL.FTZ R6, R19, R0.reuse ;  /* 0x0000000013067220 */ /* 0x080fe20000410000 */
[----:B---3--:R-:W-:Y:S02]  /*d850*/  HADD2.F32 R3, -RZ, R21.H0_H0 ;  /* 0x20000015ff037230 */ /* 0x008fe40000004100 */
[--C-:B------:R-:W-:Y:S02]  /*d860*/  HADD2.F32 R5, -RZ, R20.reuse.H0_H0 ;  /* 0x20000014ff057230 */ /* 0x100fe40000004100 */
[----:B------:R-:W-:Y:S01]  /*d870*/  HADD2.F32 R12, -RZ, R20.H1_H1 ;  /* 0x30000014ff0c7230 */ /* 0x000fe20000004100 */
[----:B------:R-:W-:Y:S01]  /*d880*/  FMUL.FTZ R32, R3, R0 ;  /* 0x0000000003207220 */ /* 0x000fe20000410000 */
[----:B------:R-:W-:-:S02]  /*d890*/  HADD2.F32 R20, -RZ, R25.H0_H0 ;  /* 0x20000019ff147230 */ /* 0x000fc40000004100 */
[----:B------:R-:W-:Y:S02]  /*d8a0*/  HADD2.F32 R7, -RZ, R89.H0_H0 ;  /* 0x20000059ff077230 */ /* 0x000fe40000004100 */
[--C-:B------:R-:W-:Y:S01]  /*d8b0*/  HADD2.F32 R18, -RZ, R4.reuse.H0_H0 ;  /* 0x20000004ff127230 */ /* 0x100fe20000004100 */
[----:B------:R-:W-:Y:S01]  /*d8c0*/  FMUL.FTZ R0, R17, R20 ;  /* 0x0000001411007220 */ /* 0x000fe20000410000 */
[----:B------:R-:W-:Y:S01]  /*d8d0*/  HADD2.F32 R24, -RZ, R4.H1_H1 ;  /* 0x30000004ff187230 */ /* 0x000fe20000004100 */
[----:B------:R-:W-:Y:S01]  /*d8e0*/  FFMA.FTZ R45, R3, R7, R6 ;  /* 0x00000007032d7223 */ /* 0x000fe20000010006 */
[----:B------:R-:W-:Y:S02]  /*d8f0*/  HADD2.F32 R2, -RZ, R21.H1_H1 ;  /* 0x30000015ff027230 */ /* 0x000fe40000004100 */
[----:B------:R-:W-:Y:S02]  /*d900*/  HADD2.F32 R4, -RZ, R86.H1_H1 ;  /* 0x30000056ff047230 */ /* 0x000fe40000004100 */
[--C-:B------:R-:W-:Y:S01]  /*d910*/  HADD2.F32 R6, -RZ, R90.reuse.H1_H1 ;  /* 0x3000005aff067230 */ /* 0x100fe20000004100 */
[----:B------:R-:W-:Y:S01]  /*d920*/  FFMA.FTZ R44, R2, R58, R0 ;  /* 0x0000003a022c7223 */ /* 0x000fe20000010000 */
[----:B------:R-:W-:Y:S01]  /*d930*/  HADD2.F32 R0, -RZ, R90.H0_H0 ;  /* 0x2000005aff007230 */ /* 0x000fe20000004100 */
[-C--:B------:R-:W-:Y:S01]  /*d940*/  FMUL.FTZ R3, R18, R4.reuse ;  /* 0x0000000412037220 */ /* 0x080fe20000410000 */
[----:B------:R-:W-:Y:S01]  /*d950*/  HADD2.F32 R9, -RZ, R23.H0_H0 ;  /* 0x20000017ff097230 */ /* 0x000fe20000004100 */
[C---:B------:R-:W-:Y:S01]  /*d960*/  FMUL.FTZ R29, R5.reuse, R4 ;  /* 0x00000004051d7220 */ /* 0x040fe20000410000 */
[--C-:B------:R-:W-:Y:S01]  /*d970*/  HADD2.F32 R11, -RZ, R22.reuse.H0_H0 ;  /* 0x20000016ff0b7230 */ /* 0x100fe20000004100 */
[----:B------:R-:W-:Y:S01]  /*d980*/  FFMA.FTZ R33, R5, R6, R3 ;  /* 0x0000000605217223 */ /* 0x000fe20000010003 */
[----:B------:R-:W-:Y:S01]  /*d990*/  HADD2.F32 R3, -RZ, R91.H0_H0 ;  /* 0x2000005bff037230 */ /* 0x000fe20000004100 */
[----:B------:R-:W-:Y:S01]  /*d9a0*/  FMUL.FTZ R5, R14, R0 ;  /* 0x000000000e057220 */ /* 0x000fe20000410000 */
[----:B------:R-:W-:Y:S01]  /*d9b0*/  HADD2.F32 R10, -RZ, R22.H1_H1 ;  /* 0x30000016ff0a7230 */ /* 0x000fe20000004100 */
[----:B------:R-:W-:Y:S01]  /*d9c0*/  FMUL.FTZ R31, R2, R20 ;  /* 0x00000014021f7220 */ /* 0x000fe20000410000 */
[----:B------:R-:W-:Y:S01]  /*d9d0*/  HADD2.F32 R8, -RZ, R23.H1_H1 ;  /* 0x30000017ff087230 */ /* 0x000fe20000004100 */
[C---:B------:R-:W-:Y:S01]  /*d9e0*/  FFMA.FTZ R23, R9.reuse, R3, R5 ;  /* 0x0000000309177223 */ /* 0x040fe20000010005 */
[----:B------:R-:W-:Y:S01]  /*d9f0*/  HADD2.F32 R2, -RZ, R89.H1_H1 ;  /* 0x30000059ff027230 */ /* 0x000fe20000004100 */
[----:B------:R-:W-:Y:S01]  /*da00*/  FMUL.FTZ R21, R9, R0 ;  /* 0x0000000009157220 */ /* 0x000fe20000410000 */
[----:B------:R-:W-:-:S02]  /*da10*/  HADD2.F32 R22, -RZ, R30.H0_H0 ;  /* 0x2000001eff167230 */ /* 0x000fc40000004100 */
[----:B------:R-:W-:Y:S01]  /*da20*/  HADD2.F32 R5, -RZ, R46.H0_H0 ;  /* 0x2000002eff057230 */ /* 0x000fe20000004100 */
[-C--:B------:R-:W-:Y:S01]  /*da30*/  FMUL.FTZ R20, R16, R2.reuse ;  /* 0x0000000210147220 */ /* 0x080fe20000410000 */
[----:B------:R-:W-:Y:S01]  /*da40*/  HADD2.F32 R4, -RZ, R91.H1_H1 ;  /* 0x3000005bff047230 */ /* 0x000fe20000004100 */
[----:B------:R-:W-:Y:S01]  /*da50*/  FMUL.FTZ R25, R11, R2 ;  /* 0x000000020b197220 */ /* 0x000fe20000410000 */
[----:B------:R-:W-:Y:S01]  /*da60*/  HADD2.F32 R9, -RZ, R35.H0_H0 ;  /* 0x20000023ff097230 */ /* 0x000fe20000004100 */
[----:B------:R-:W-:Y:S01]  /*da70*/  FMUL.FTZ R0, R13, R22 ;  /* 0x000000160d007220 */ /* 0x000fe20000410000 */
[----:B------:R-:W-:Y:S01]  /*da80*/  HADD2.F32 R35, -RZ, R56.H0_H0 ;  /* 0x20000038ff237230 */ /* 0x000fe20000004100 */
[----:B------:R-:W-:Y:S02]  /*da90*/  FMUL.FTZ R2, R24, R5 ;  /* 0x0000000518027220 */ /* 0x000fe40000410000 */
[----:B------:R-:W-:Y:S02]  /*daa0*/  FFMA.FTZ R30, R11, R4, R20 ;  /* 0x000000040b1e7223 */ /* 0x000fe40000010014 */
[----:B------:R-:W-:-:S02]  /*dab0*/  FMUL.FTZ R11, R8, R22 ;  /* 0x00000016080b7220 */ /* 0x000fc40000410000 */
[----:B------:R-:W-:Y:S02]  /*dac0*/  FFMA.FTZ R20, R8, R57, R0 ;  /* 0x0000003908147223 */ /* 0x000fe40000010000 */
[----:B------:R-:W-:Y:S02]  /*dad0*/  FMUL.FTZ R0, R15, R9 ;  /* 0x000000090f007220 */ /* 0x000fe40000410000 */
[C---:B------:R-:W-:Y:S02]  /*dae0*/  FFMA.FTZ R22, R12.reuse, R35, R2 ;  /* 0x000000230c167223 */ /* 0x040fe40000010002 */
[----:B------:R-:W-:Y:S02]  /*daf0*/  FMUL.FTZ R5, R12, R5 ;  /* 0x000000050c057220 */ /* 0x000fe40000410000 */
[C---:B------:R-:W-:Y:S02]  /*db00*/  FMUL.FTZ R2, R10.reuse, R9 ;  /* 0x000000090a027220 */ /* 0x040fe40000410000 */
[----:B------:R-:W-:-:S02]  /*db10*/  FFMA.FTZ R28, R10, R34, R0 ;  /* 0x000000220a1c7223 */ /* 0x000fc40000010000 */
[----:B------:R-:W-:Y:S02]  /*db20*/  FFMA.FTZ R8, R18, R6, -R29 ;  /* 0x0000000612087223 */ /* 0x000fe4000001081d */
[----:B------:R-:W-:Y:S01]  /*db30*/  FFMA.FTZ R12, R19, R7, -R32 ;  /* 0x00000007130c7223 */ /* 0x000fe20000010820 */
[----:B------:R-:W-:Y:S01]  /*db40*/  F2FP.PACK_AB R7, R20, R23 ;  /* 0x000000171407723e */ /* 0x000fe200000000ff */
[----:B------:R-:W-:Y:S02]  /*db50*/  FFMA.FTZ R9, R17, R58, -R31 ;  /* 0x0000003a11097223 */ /* 0x000fe4000001081f */
[----:B------:R-:W-:Y:S01]  /*db60*/  FFMA.FTZ R10, R16, R4, -R25 ;  /* 0x00000004100a7223 */ /* 0x000fe20000010819 */
[----:B------:R-:W-:Y:S01]  /*db70*/  F2FP.PACK_AB R4, R22, R33 ;  /* 0x000000211604723e */ /* 0x000fe200000000ff */
[----:B------:R-:W-:Y:S01]  /*db80*/  FFMA.FTZ R3, R14, R3, -R21 ;  /* 0x000000030e037223 */ /* 0x000fe20000010815 */
[----:B------:R-:W-:Y:S01]  /*db90*/  F2FP.PACK_AB R9, R9, R12 ;  /* 0x0000000c0909723e */ /* 0x000fe200000000ff */
[----:B------:R-:W-:-:S02]  /*dba0*/  FFMA.FTZ R0, R13, R57, -R11 ;  /* 0x000000390d007223 */ /* 0x000fc4000001080b */
[----:B------:R-:W-:Y:S01]  /*dbb0*/  FFMA.FTZ R6, R24, R35, -R5 ;  /* 0x0000002318067223 */ /* 0x000fe20000010805 */
[----:B------:R-:W-:Y:S01]  /*dbc0*/  F2FP.PACK_AB R5, R44, R45 ;  /* 0x0000002d2c05723e */ /* 0x000fe200000000ff */
[----:B------:R-:W-:Y:S01]  /*dbd0*/  FFMA.FTZ R2, R15, R34, -R2 ;  /* 0x000000220f027223 */ /* 0x000fe20000010802 */
[----:B------:R-:W-:Y:S02]  /*dbe0*/  F2FP.PACK_AB R11, R0, R3 ;  /* 0x00000003000b723e */ /* 0x000fe400000000ff */
[----:B------:R-:W-:Y:S02]  /*dbf0*/  F2FP.PACK_AB R8, R6, R8 ;  /* 0x000000080608723e */ /* 0x000fe400000000ff */
[----:B------:R-:W-:Y:S02]  /*dc00*/  F2FP.PACK_AB R10, R2, R10 ;  /* 0x0000000a020a723e */ /* 0x000fe400000000ff */
[----:B------:R-:W-:-:S03]  /*dc10*/  F2FP.PACK_AB R6, R28, R30 ;  /* 0x0000001e1c06723e */ /* 0x000fc600000000ff */
[----:B------:R2:W-:Y:S04]  /*dc20*/  STS.128 [R27], R8 ;  /* 0x000000081b007388 */ /* 0x0005e80000000c00 */
[----:B------:R2:W-:Y:S02]  /*dc30*/  STS.128 [R26+0xc100], R4 ;  /* 0x00c100041a007388 */ /* 0x0005e40000000c00 */
.L_x_687:
[----:B------:R-:W-:Y:S05]  /*dc40*/  BSYNC B0 ;  /* 0x0000000000007941 */ /* 0x000fea0003800000 */
.L_x_686:
[----:B------:R-:W-:-:S13]  /*dc50*/  ISETP.GE.AND P0, PT, R130, c[0x0][0x27c], PT ;  /* 0x00009f0082007a0c */ /* 0x000fda0003f06270 */
        /* <DEDUP_REMOVED lines=18> */
[----:B------:R-:W-:Y:S01]  /*dd80*/  HADD2.F32 R2, -RZ, R94.H0_H0 ;  /* 0x2000005eff027230 */ /* 0x000fe20000004100 */
[----:B------:R-:W-:Y:S02]  /*dd90*/  SHF.R.U32.HI R22, RZ, 0x10, R41 ;  /* 0x00000010ff167819 */ /* 0x000fe40000011629 */
[----:B------:R-:W-:-:S02]  /*dda0*/  IADD3 R0, R3, R0, R139 ;  /* 0x0000000003007210 */ /* 0x000fc40007ffe08b */
[----:B------:R-:W-:Y:S02]  /*ddb0*/  SHF.R.U32.HI R23, RZ, 0x10, R39 ;  /* 0x00000010ff177819 */ /* 0x000fe40000011627 */
[----:B------:R-:W-:Y:S02]  /*ddc0*/  SHF.L.U32 R21, R0, 0x1, RZ ;  /* 0x0000000100157819 */ /* 0x000fe400000006ff */
[--C-:B------:R-:W-:Y:S01]  /*ddd0*/  SHF.R.U32.HI R0, RZ, 0x10, R37.reuse ;  /* 0x00000010ff007819 */ /* 0x100fe20000011625 */
[----:B------:R-:W-:Y:S01]  /*dde0*/  HADD2.F32 R23, -RZ, R23.H0_H0 ;  /* 0x20000017ff177230 */ /* 0x000fe20000004100 */
[----:B------:R-:W-:Y:S01]  /*ddf0*/  SHF.R.U64 R31, R36, 0x10, R37 ;  /* 0x00000010241f7819 */ /* 0x000fe20000001225 */
[----:B------:R-:W3:Y:S01]  /*de00*/  LDS.128 R8, [R21+0xc100] ;  /* 0x00c1000015087984 */ /* 0x000ee20000000c00 */
[----:B------:R-:W-:Y:S01]  /*de10*/  SHF.R.U64 R40, R40, 0x10, R41 ;  /* 0x0000001028287819 */ /* 0x000fe20000001229 */
[----:B------:R-:W-:Y:S01]  /*de20*/  HADD2.F32 R25, -RZ, R0.H0_H0 ;  /* 0x20000000ff197230 */ /* 0x000fe20000004100 */
[----:B------:R-:W-:Y:S01]  /*de30*/  SHF.R.U32.HI R24, RZ, 0x10, R43 ;  /* 0x00000010ff187819 */ /* 0x000fe2000001162b */
[----:B------:R-:W-:Y:S01]  /*de40*/  HADD2.F32 R0, -RZ, R94.H1_H1 ;  /* 0x3000005eff007230 */ /* 0x000fe20000004100 */
[----:B------:R-:W-:Y:S01]  /*de50*/  SHF.R.U64 R26, R38, 0x10, R39 ;  /* 0x00000010261a7819 */ /* 0x000fe20000001227 */
[----:B------:R-:W-:Y:S01]  /*de60*/  HADD2.F32 R41, -RZ, R22.H0_H0 ;  /* 0x20000016ff297230 */ /* 0x000fe20000004100 */
[----:B------:R-:W-:Y:S01]  /*de70*/  SHF.R.U64 R37, R42, 0x10, R43 ;  /* 0x000000102a257819 */ /* 0x000fe2000000122b */
[----:B------:R-:W-:-:S02]  /*de80*/  HADD2.F32 R39, -RZ, R24.H0_H0 ;  /* 0x20000018ff277230 */ /* 0x000fc40000004100 */
[----:B------:R-:W-:Y:S02]  /*de90*/  HADD2.F32 R38, -RZ, R40.H0_H0 ;  /* 0x20000028ff267230 */ /* 0x000fe40000004100 */
[----:B------:R-:W-:Y:S02]  /*dea0*/  HADD2.F32 R37, -RZ, R37.H0_H0 ;  /* 0x20000025ff257230 */ /* 0x000fe40000004100 */
[--C-:B--2---:R-:W-:Y:S02]  /*deb0*/  HADD2.F32 R20, -RZ, R5.reuse.H0_H0 ;  /* 0x20000005ff147230 */ /* 0x104fe40000004100 */
[----:B------:R-:W-:Y:S02]  /*dec0*/  HADD2.F32 R19, -RZ, R5.H1_H1 ;  /* 0x30000005ff137230 */ /* 0x000fe40000004100 */
[--C-:B------:R-:W-:Y:S02]  /*ded0*/  HADD2.F32 R17, -RZ, R4.reuse.H0_H0 ;  /* 0x20000004ff117230 */ /* 0x100fe40000004100 */
[----:B------:R-:W-:-:S02]  /*dee0*/  HADD2.F32 R15, -RZ, R4.H1_H1 ;  /* 0x30000004ff0f7230 */ /* 0x000fc40000004100 */
[--C-:B------:R-:W-:Y:S02]  /*def0*/  HADD2.F32 R18, -RZ, R7.reuse.H0_H0 ;  /* 0x20000007ff127230 */ /* 0x100fe40000004100 */
[----:B------:R-:W-:Y:S02]  /*df00*/  HADD2.F32 R16, -RZ, R7.H1_H1 ;  /* 0x30000007ff107230 */ /* 0x000fe40000004100 */
[--C-:B------:R-:W-:Y:S02]  /*df10*/  HADD2.F32 R14, -RZ, R6.reuse.H0_H0 ;  /* 0x20000006ff0e7230 */ /* 0x100fe40000004100 */
[--C-:B---3--:R-:W-:Y:S02]  /*df20*/  HADD2.F32 R5, -RZ, R9.reuse.H0_H0 ;  /* 0x20000009ff057230 */ /* 0x108fe40000004100 */
[----:B------:R-:W-:Y:S02]  /*df30*/  HADD2.F32 R4, -RZ, R9.H1_H1 ;  /* 0x30000009ff047230 */ /* 0x000fe40000004100 */
[----:B------:R-:W-:Y:S01]  /*df40*/  HADD2.F32 R13, -RZ, R6.H1_H1 ;  /* 0x30000006ff0d7230 */ /* 0x000fe20000004100 */
[----:B------:R-:W-:Y:S01]  /*df50*/  FMUL.FTZ R34, R5, R2 ;  /* 0x0000000205227220 */ /* 0x000fe20000410000 */
[--C-:B------:R-:W-:Y:S01]  /*df60*/  HADD2.F32 R12, -RZ, R8.reuse.H0_H0 ;  /* 0x20000008ff0c7230 */ /* 0x100fe20000004100 */
[----:B------:R-:W-:Y:S01]  /*df70*/  FMUL.FTZ R32, R4, R25 ;  /* 0x0000001904207220 */ /* 0x000fe20000410000 */
[----:B------:R-:W-:-:S02]  /*df80*/  HADD2.F32 R9, -RZ, R8.H1_H1 ;  /* 0x30000008ff097230 */ /* 0x000fc40000004100 */
[--C-:B------:R-:W-:Y:S02]  /*df90*/  HADD2.F32 R8, -RZ, R10.reuse.H0_H0 ;  /* 0x2000000aff087230 */ /* 0x100fe40000004100 */
[----:B------:R-:W-:Y:S01]  /*dfa0*/  HADD2.F32 R7, -RZ, R10.H1_H1 ;  /* 0x3000000aff077230 */ /* 0x000fe20000004100 */
[----:B------:R-:W-:Y:S01]  /*dfb0*/  FMUL.FTZ R10, R20, R2 ;  /* 0x00000002140a7220 */ /* 0x000fe20000410000 */
[----:B------:R-:W-:Y:S01]  /*dfc0*/  HADD2.F32 R6, -RZ, R95.H0_H0 ;  /* 0x2000005fff067230 */ /* 0x000fe20000004100 */
[----:B------:R-:W-:Y:S01]  /*dfd0*/  FMUL.FTZ R2, R18, R0 ;  /* 0x0000000012027220 */ /* 0x000fe20000410000 */
[--C-:B------:R-:W-:Y:S02]  /*dfe0*/  HADD2.F32 R3, -RZ, R11.reuse.H0_H0 ;  /* 0x2000000bff037230 */ /* 0x100fe40000004100 */
[----:B------:R-:W-:Y:S01]  /*dff0*/  HADD2.F32 R11, -RZ, R11.H1_H1 ;  /* 0x3000000bff0b7230 */ /* 0x000fe20000004100 */
[----:B------:R-:W-:Y:S01]  /*e000*/  FFMA.FTZ R36, R5, R6, R10 ;  /* 0x0000000605247223 */ /* 0x000fe2000001000a */
[----:B------:R-:W-:Y:S01]  /*e010*/  HADD2.F32 R5, -RZ, R96.H1_H1 ;  /* 0x30000060ff057230 */ /* 0x000fe20000004100 */
[----:B------:R-:W-:Y:S01]  /*e020*/  FMUL.FTZ R27, R3, R0 ;  /* 0x00000000031b7220 */ /* 0x000fe20000410000 */
[----:B------:R-:W-:Y:S01]  /*e030*/  HADD2.F32 R0, -RZ, R95.H1_H1 ;  /* 0x3000005fff007230 */ /* 0x000fe20000004100 */
[----:B------:R-:W-:-:S02]  /*e040*/  FMUL.FTZ R10, R19, R25 ;  /* 0x00000019130a7220 */ /* 0x000fc40000410000 */
[----:B------:R-:W-:Y:S01]  /*e050*/  FFMA.FTZ R33, R3, R5, R2 ;  /* 0x0000000503217223 */ /* 0x000fe20000010002 */
[----:B------:R-:W-:Y:S01]  /*e060*/  HADD2.F32 R3, -RZ, R97.H0_H0 ;  /* 0x20000061ff037230 */ /* 0x000fe20000004100 */
[----:B------:R-:W-:Y:S01]  /*e070*/  FFMA.FTZ R35, R4, R41, R10 ;  /* 0x0000002904237223 */ /* 0x000fe2000001000a */
[----:B------:R-:W-:Y:S01]  /*e080*/  HADD2.F32 R2, -RZ, R96.H0_H0 ;  /* 0x20000060ff027230 */ /* 0x000fe20000004100 */
[----:B------:R-:W-:Y:S02]  /*e090*/  FMUL.FTZ R4, R16, R23 ;  /* 0x0000001710047220 */ /* 0x000fe40000410000 */
[-C--:B------:R-:W-:Y:S02]  /*e0a0*/  FMUL.FTZ R10, R17, R0.reuse ;  /* 0x00000000110a7220 */ /* 0x080fe40000410000 */
[----:B------:R-:W-:Y:S01]  /*e0b0*/  FMUL.FTZ R24, R12, R0 ;  /* 0x000000000c187220 */ /* 0x000fe20000410000 */
[----:B------:R-:W-:Y:S01]  /*e0c0*/  HADD2.F32 R0, -RZ, R98.H0_H0 ;  /* 0x20000062ff007230 */ /* 0x000fe20000004100 */
[----:B------:R-:W-:-:S02]  /*e0d0*/  FFMA.FTZ R29, R11, R39, R4 ;  /* 0x000000270b1d7223 */ /* 0x000fc40000010004 */
[----:B------:R-:W-:Y:S01]  /*e0e0*/  FFMA.FTZ R28, R12, R3, R10 ;  /* 0x000000030c1c7223 */ /* 0x000fe2000001000a */
[----:B------:R-:W-:Y:S01]  /*e0f0*/  HADD2.F32 R10, -RZ, R31.H0_H0 ;  /* 0x2000001fff0a7230 */ /* 0x000fe20000004100 */
[----:B------:R-:W-:Y:S02]  /*e100*/  FMUL.FTZ R4, R14, R2 ;  /* 0x000000020e047220 */ /* 0x000fe40000410000 */
[----:B------:R-:W-:Y:S01]  /*e110*/  FMUL.FTZ R25, R11, R23 ;  /* 0x000000170b197220 */ /* 0x000fe20000410000 */
[----:B------:R-:W-:Y:S01]  /*e120*/  HADD2.F32 R11, -RZ, R26.H0_H0 ;  /* 0x2000001aff0b7230 */ /* 0x000fe20000004100 */
[C---:B------:R-:W-:Y:S02]  /*e130*/  FFMA.FTZ R31, R8.reuse, R0, R4 ;  /* 0x00000000081f7223 */ /* 0x040fe40000010004 */
[----:B------:R-:W-:Y:S02]  /*e140*/  FMUL.FTZ R4, R15, R10 ;  /* 0x0000000a0f047220 */ /* 0x000fe40000410000 */
[----:B------:R-:W-:-:S02]  /*e150*/  FMUL.FTZ R22, R8, R2 ;  /* 0x0000000208167220 */ /* 0x000fc40000410000 */
[-C--:B------:R-:W-:Y:S02]  /*e160*/  FMUL.FTZ R2, R13, R11.reuse ;  /* 0x0000000b0d027220 */ /* 0x080fe40000410000 */
[C---:B------:R-:W-:Y:S02]  /*e170*/  FFMA.FTZ R23, R9.reuse, R38, R4 ;  /* 0x0000002609177223 */ /* 0x040fe40000010004 */
[----:B------:R-:W-:Y:S02]  /*e180*/  FMUL.FTZ R12, R9, R10 ;  /* 0x0000000a090c7220 */ /* 0x000fe40000410000 */
[----:B------:R-:W-:Y:S02]  /*e190*/  FMUL.FTZ R4, R7, R11 ;  /* 0x0000000b07047220 */ /* 0x000fe40000410000 */
[----:B------:R-:W-:Y:S02]  /*e1a0*/  FFMA.FTZ R10, R20, R6, -R34 ;  /* 0x00000006140a7223 */ /* 0x000fe40000010822 */
[----:B------:R-:W-:-:S02]  /*e1b0*/  FFMA.FTZ R6, R17, R3, -R24 ;  /* 0x0000000311067223 */ /* 0x000fc40000010818 */
[----:B------:R-:W-:Y:S01]  /*e1c0*/  FFMA.FTZ R26, R7, R37, R2 ;  /* 0x00000025071a7223 */ /* 0x000fe20000010002 */
[----:B------:R-:W-:Y:S01]  /*e1d0*/  F2FP.PACK_AB R7, R29, R33 ;  /* 0x000000211d07723e */ /* 0x000fe200000000ff */
[----:B------:R-:W-:Y:S02]  /*e1e0*/  FFMA.FTZ R9, R19, R41, -R32 ;  /* 0x0000002913097223 */ /* 0x000fe40000010820 */
[----:B------:R-:W-:Y:S01]  /*e1f0*/  FFMA.FTZ R8, R18, R5, -R27 ;  /* 0x0000000512087223 */ /* 0x000fe2000001081b */
[----:B------:R-:W-:Y:S01]  /*e200*/  F2FP.PACK_AB R5, R35, R36 ;  /* 0x000000242305723e */ /* 0x000fe200000000ff */
[----:B------:R-:W-:Y:S01]  /*e210*/  FFMA.FTZ R11, R16, R39, -R25 ;  /* 0x00000027100b7223 */ /* 0x000fe20000010819 */
[----:B------:R-:W-:Y:S01]  /*e220*/  F2FP.PACK_AB R9, R9, R10 ;  /* 0x0000000a0909723e */ /* 0x000fe200000000ff */
[----:B------:R-:W-:Y:S02]  /*e230*/  FFMA.FTZ R3, R14, R0, -R22 ;  /* 0x000000000e037223 */ /* 0x000fe40000010816 */
[----:B------:R-:W-:Y:S01]  /*e240*/  FFMA.FTZ R2, R15, R38, -R12 ;  /* 0x000000260f027223 */ /* 0x000fe2000001080c */
[----:B------:R-:W-:Y:S01]  /*e250*/  F2FP.PACK_AB R11, R11, R8 ;  /* 0x000000080b0b723e */ /* 0x000fe200000000ff */
[----:B------:R-:W-:Y:S01]  /*e260*/  FFMA.FTZ R0, R13, R37, -R4 ;  /* 0x000000250d007223 */ /* 0x000fe20000010804 */
[----:B------:R-:W-:-:S02]  /*e270*/  F2FP.PACK_AB R4, R23, R28 ;  /* 0x0000001c1704723e */ /* 0x000fc400000000ff */
[----:B------:R-:W-:Y:S02]  /*e280*/  F2FP.PACK_AB R8, R2, R6 ;  /* 0x000000060208723e */ /* 0x000fe400000000ff */
[----:B------:R-:W-:Y:S02]  /*e290*/  F2FP.PACK_AB R10, R0, R3 ;  /* 0x00000003000a723e */ /* 0x000fe400000000ff */
[----:B------:R-:W-:-:S03]  /*e2a0*/  F2FP.PACK_AB R6, R26, R31 ;  /* 0x0000001f1a06723e */ /* 0x000fc600000000ff */
[----:B------:R2:W-:Y:S04]  /*e2b0*/  STS.128 [R30], R8 ;  /* 0x000000081e007388 */ /* 0x0005e80000000c00 */
[----:B------:R2:W-:Y:S02]  /*e2c0*/  STS.128 [R21+0xc100], R4 ;  /* 0x00c1000415007388 */ /* 0x0005e40000000c00 */
.L_x_683:
[----:B------:R-:W-:Y:S05]  /*e2d0*/  BSYNC B1 ;  /* 0x0000000000017941 */ /* 0x000fea0003800000 */
.L_x_682:
[----:B------:R-:W-:-:S13]  /*e2e0*/  ISETP.GE.AND P0, PT, R114, R84, PT ;  /* 0x000000547200720c */ /* 0x000fda0003f06270 */
[----:B------:R-:W-:Y:S05]  /*e2f0*/  @P0 BRA `(.L_x_667) ;  /* 0x000013f000000947 */ /* 0x000fea0003800000 */
[----:B------:R-:W-:Y:S01]  /*e300*/  ISETP.GE.AND P0, PT, R128, c[0x0][0x27c], PT ;  /* 0x00009f0080007a0c */ /* 0x000fe20003f06270 */
[----:B------:R-:W-:Y:S01]  /*e310*/  IMAD.SHL.U32 R0, R114, 0x40, RZ ;  /* 0x0000004072007824 */ /* 0x000fe200078e00ff */
[----:B------:R-:W-:Y:S01]  /*e320*/  SHF.R.S32.HI R2, RZ, 0x1f, R114 ;  /* 0x0000001fff027819 */ /* 0x000fe20000011472 */
[----:B------:R-:W-:Y:S03]  /*e330*/  BSSY B0, `(.L_x_688) ;  /* 0x0000069000007945 */ /* 0x000fe60003800000 */
[----:B------:R-:W-:Y:S02]  /*e340*/  LEA.HI R2, R2, R114, RZ, 0x3 ;  /* 0x0000007202027211 */ /* 0x000fe400078f18ff */
[----:B------:R-:W-:-:S03]  /*e350*/  LOP3.LUT R0, R0, 0x1c0, RZ, 0xc0, !PT ;  /* 0x000001c000007812 */ /* 0x000fc600078ec0ff */
[----:B------:R-:W-:Y:S01]  /*e360*/  IMAD.SHL.U32 R2, R2, 0x40, RZ ;  /* 0x0000004002027824 */ /* 0x000fe200078e00ff */
[----:B------:R-:W-:-:S04]  /*e370*/  SHF.R.U32.HI R44, RZ, 0x3, R0 ;  /* 0x00000003ff2c7819 */ /* 0x000fc80000011600 */
[----:B------:R-:W-:Y:S01]  /*e380*/  LOP3.LUT R2, R2, 0xfffffe00, RZ, 0xc0, !PT ;  /* 0xfffffe0002027812 */ /* 0x000fe200078ec0ff */
[----:B------:R-:W-:Y:S05]  /*e390*/  @P0 BRA `(.L_x_689) ;  /* 0x0000062000000947 */ /* 0x000fea0003800000 */
[----:B--2---:R-:W-:Y:S02]  /*e3a0*/  MOV R6, c[0x0][0x27c] ;  /* 0x00009f0000067a02 */ /* 0x004fe40000000f00 */
[----:B------:R-:W-:Y:S02]  /*e3b0*/  LOP3.LUT R3, R0, 0x38, R128, 0xf8, !PT ;  /* 0x0000003800037812 */ /* 0x000fe400078ef880 */
[----:B------:R-:W-:Y:S02]  /*e3c0*/  LEA.HI R6, R6, R117, RZ, 0x1d ;  /* 0x0000007506067211 */ /* 0x000fe400078fe8ff */
[----:B------:R-:W-:Y:S02]  /*e3d0*/  SHF.R.U32.HI R23, RZ, 0x10, R53 ;  /* 0x00000010ff177819 */ /* 0x000fe40000011635 */
[----:B------:R-:W-:Y:S02]  /*e3e0*/  SHF.R.S32.HI R5, RZ, 0x1f, R6 ;  /* 0x0000001fff057819 */ /* 0x000fe40000011406 */
[----:B------:R-:W-:Y:S01]  /*e3f0*/  SHF.L.U32 R4, R6, 0x3, RZ ;  /* 0x0000000306047819 */ /* 0x000fe200000006ff */
[----:B------:R-:W-:Y:S01]  /*e400*/  HADD2.F32 R23, -RZ, R23.H0_H0 ;  /* 0x20000017ff177230 */ /* 0x000fe20000004100 */
[----:B------:R-:W-:-:S02]  /*e410*/  LEA.HI R6, R5, R6, RZ, 0x3 ;  /* 0x0000000605067211 */ /* 0x000fc400078f18ff */
[----:B------:R-:W-:Y:S02]  /*e420*/  LOP3.LUT R5, R2, R3, R44, 0xf6, !PT ;  /* 0x0000000302057212 */ /* 0x000fe400078ef62c */
[----:B------:R-:W-:Y:S02]  /*e430*/  LOP3.LUT R4, R0, 0x38, R4, 0xf8, !PT ;  /* 0x0000003800047812 */ /* 0x000fe400078ef804 */
[----:B------:R-:W-:Y:S02]  /*e440*/  SHF.L.U32 R3, R6, 0xa, RZ ;  /* 0x0000000a06037819 */ /* 0x000fe400000006ff */
[----:B------:R-:W-:Y:S02]  /*e450*/  LOP3.LUT R8, R4, R44, RZ, 0x3c, !PT ;  /* 0x0000002c04087212 */ /* 0x000fe400078e3cff */
[----:B------:R-:W-:Y:S02]  /*e460*/  LOP3.LUT R3, R3, 0x7fffe000, RZ, 0xc0, !PT ;  /* 0x7fffe00003037812 */ /* 0x000fe400078ec0ff */
[----:B------:R-:W-:-:S02]  /*e470*/  LEA R27, R5, 0xc100, 0x1 ;  /* 0x0000c100051b7811 */ /* 0x000fc400078e08ff */
[----:B------:R-:W-:Y:S02]  /*e480*/  IADD3 R3, R8, R3, R2 ;  /* 0x0000000308037210 */ /* 0x000fe40007ffe002 */
[----:B------:R-:W-:Y:S01]  /*e490*/  SHF.R.U32.HI R25, RZ, 0x10, R49 ;  /* 0x00000010ff197819 */ /* 0x000fe20000011631 */
[----:B------:R-:W2:Y:S01]  /*e4a0*/  LDS.128 R4, [R27] ;  /* 0x000000001b047984 */ /* 0x000ea20000000c00 */
[----:B------:R-:W-:Y:S01]  /*e4b0*/  SHF.L.U32 R24, R3, 0x1, RZ ;  /* 0x0000000103187819 */ /* 0x000fe200000006ff */
[----:B------:R-:W-:Y:S01]  /*e4c0*/  HADD2.F32 R3, -RZ, R97.H1_H1 ;  /* 0x30000061ff037230 */ /* 0x000fe20000004100 */
[----:B------:R-:W-:Y:S01]  /*e4d0*/  SHF.R.U32.HI R26, RZ, 0x10, R55 ;  /* 0x00000010ff1a7819 */ /* 0x000fe20000011637 */
[----:B------:R-:W-:Y:S01]  /*e4e0*/  HADD2.F32 R43, -RZ, R25.H0_H0 ;  /* 0x20000019ff2b7230 */ /* 0x000fe20000004100 */
[----:B------:R-:W-:Y:S01]  /*e4f0*/  SHF.R.U64 R39, R52, 0x10, R53 ;  /* 0x0000001034277819 */ /* 0x000fe20000001235 */
[----:B------:R-:W3:Y:S01]  /*e500*/  LDS.128 R8, [R24+0xc100] ;  /* 0x00c1000018087984 */ /* 0x000ee20000000c00 */
[----:B------:R-:W-:Y:S01]  /*e510*/  SHF.R.U32.HI R30, RZ, 0x10, R51 ;  /* 0x00000010ff1e7819 */ /* 0x000fe20000011633 */
[----:B------:R-:W-:Y:S01]  /*e520*/  HADD2.F32 R26, -RZ, R26.H0_H0 ;  /* 0x2000001aff1a7230 */ /* 0x000fe20000004100 */
[----:B------:R-:W-:-:S02]  /*e530*/  SHF.R.U64 R34, R54, 0x10, R55 ;  /* 0x0000001036227819 */ /* 0x000fc40000001237 */
[----:B------:R-:W-:Y:S01]  /*e540*/  SHF.R.U64 R41, R48, 0x10, R49 ;  /* 0x0000001030297819 */ /* 0x000fe20000001231 */
[----:B------:R-:W-:Y:S01]  /*e550*/  HADD2.F32 R42, -RZ, R30.H0_H0 ;  /* 0x2000001eff2a7230 */ /* 0x000fe20000004100 */
[----:B------:R-:W-:Y:S01]  /*e560*/  SHF.R.U64 R40, R50, 0x10, R51 ;  /* 0x0000001032287819 */ /* 0x000fe20000001233 */
[--C-:B--2---:R-:W-:Y:S02]  /*e570*/  HADD2.F32 R21, -RZ, R5.reuse.H0_H0 ;  /* 0x20000005ff157230 */ /* 0x104fe40000004100 */
[----:B------:R-:W-:Y:S02]  /*e580*/  HADD2.F32 R19, -RZ, R5.H1_H1 ;  /* 0x30000005ff137230 */ /* 0x000fe40000004100 */
[--C-:B------:R-:W-:Y:S02]  /*e590*/  HADD2.F32 R20, -RZ, R4.reuse.H0_H0 ;  /* 0x20000004ff147230 */ /* 0x100fe40000004100 */
[----:B------:R-:W-:Y:S02]  /*e5a0*/  HADD2.F32 R22, -RZ, R4.H1_H1 ;  /* 0x30000004ff167230 */ /* 0x000fe40000004100 */
[----:B---3--:R-:W-:-:S02]  /*e5b0*/  HADD2.F32 R5, -RZ, R9.H0_H0 ;  /* 0x20000009ff057230 */ /* 0x008fc40000004100 */
[----:B------:R-:W-:Y:S02]  /*e5c0*/  HADD2.F32 R4, -RZ, R9.H1_H1 ;  /* 0x30000009ff047230 */ /* 0x000fe40000004100 */
[--C-:B------:R-:W-:Y:S01]  /*e5d0*/  HADD2.F32 R9, -RZ, R8.reuse.H0_H0 ;  /* 0x20000008ff097230 */ /* 0x100fe20000004100 */
[----:B------:R-:W-:Y:S01]  /*e5e0*/  FMUL.FTZ R33, R5, R3 ;  /* 0x0000000305217220 */ /* 0x000fe20000410000 */
[----:B------:R-:W-:Y:S01]  /*e5f0*/  HADD2.F32 R14, -RZ, R8.H1_H1 ;  /* 0x30000008ff0e7230 */ /* 0x000fe20000004100 */
[----:B------:R-:W-:Y:S01]  /*e600*/  FMUL.FTZ R32, R4, R23 ;  /* 0x0000001704207220 */ /* 0x000fe20000410000 */
[--C-:B------:R-:W-:Y:S02]  /*e610*/  HADD2.F32 R16, -RZ, R7.reuse.H0_H0 ;  /* 0x20000007ff107230 */ /* 0x100fe40000004100 */
[----:B------:R-:W-:Y:S01]  /*e620*/  HADD2.F32 R15, -RZ, R7.H1_H1 ;  /* 0x30000007ff0f7230 */ /* 0x000fe20000004100 */
[----:B------:R-:W-:Y:S01]  /*e630*/  FMUL.FTZ R7, R21, R3 ;  /* 0x0000000315077220 */ /* 0x000fe20000410000 */
[----:B------:R-:W-:Y:S01]  /*e640*/  HADD2.F32 R8, -RZ, R99.H0_H0 ;  /* 0x20000063ff087230 */ /* 0x000fe20000004100 */
[----:B------:R-:W-:Y:S01]  /*e650*/  FMUL.FTZ R3, R19, R23 ;  /* 0x0000001713037220 */ /* 0x000fe20000410000 */
[----:B------:R-:W-:-:S02]  /*e660*/  HADD2.F32 R18, -RZ, R6.H0_H0 ;  /* 0x20000006ff127230 */ /* 0x000fc40000004100 */
[----:B------:R-:W-:Y:S01]  /*e670*/  HADD2.F32 R17, -RZ, R6.H1_H1 ;  /* 0x30000006ff117230 */ /* 0x000fe20000004100 */
[----:B------:R-:W-:Y:S01]  /*e680*/  FFMA.FTZ R38, R5, R8, R7 ;  /* 0x0000000805267223 */ /* 0x000fe20000010007 */
[----:B------:R-:W-:Y:S01]  /*e690*/  HADD2.F32 R6, -RZ, R98.H1_H1 ;  /* 0x30000062ff067230 */ /* 0x000fe20000004100 */
[----:B------:R-:W-:Y:S01]  /*e6a0*/  FFMA.FTZ R37, R4, R43, R3 ;  /* 0x0000002b04257223 */ /* 0x000fe20000010003 */
[--C-:B------:R-:W-:Y:S02]  /*e6b0*/  HADD2.F32 R7, -RZ, R100.reuse.H1_H1 ;  /* 0x30000064ff077230 */ /* 0x100fe40000004100 */
[----:B------:R-:W-:Y:S01]  /*e6c0*/  HADD2.F32 R3, -RZ, R100.H0_H0 ;  /* 0x20000064ff037230 */ /* 0x000fe20000004100 */
[-C--:B------:R-:W-:Y:S01]  /*e6d0*/  FMUL.FTZ R5, R20, R6.reuse ;  /* 0x0000000614057220 */ /* 0x080fe20000410000 */
[--C-:B------:R-:W-:Y:S01]  /*e6e0*/  HADD2.F32 R13, -RZ, R10.reuse.H0_H0 ;  /* 0x2000000aff0d7230 */ /* 0x100fe20000004100 */
[C---:B------:R-:W-:Y:S01]  /*e6f0*/  FMUL.FTZ R31, R9.reuse, R6 ;  /* 0x00000006091f7220 */ /* 0x040fe20000410000 */
[----:B------:R-:W-:Y:S01]  /*e700*/  HADD2.F32 R12, -RZ, R10.H1_H1 ;  /* 0x3000000aff0c7230 */ /* 0x000fe20000004100 */
[----:B------:R-:W-:Y:S01]  /*e710*/  FFMA.FTZ R35, R9, R7, R5 ;  /* 0x0000000709237223 */ /* 0x000fe20000010005 */
[----:B------:R-:W-:Y:S01]  /*e720*/  HADD2.F32 R10, -RZ, R11.H0_H0 ;  /* 0x2000000bff0a7230 */ /* 0x000fe20000004100 */
[----:B------:R-:W-:Y:S01]  /*e730*/  FMUL.FTZ R9, R16, R3 ;  /* 0x0000000310097220 */ /* 0x000fe20000410000 */
[----:B------:R-:W-:-:S02]  /*e740*/  HADD2.F32 R5, -RZ, R101.H0_H0 ;  /* 0x20000065ff057230 */ /* 0x000fc40000004100 */
[----:B------:R-:W-:Y:S01]  /*e750*/  HADD2.F32 R4, -RZ, R99.H1_H1 ;  /* 0x30000063ff047230 */ /* 0x000fe20000004100 */
[C---:B------:R-:W-:Y:S01]  /*e760*/  FMUL.FTZ R25, R10.reuse, R3 ;  /* 0x000000030a197220 */ /* 0x040fe20000410000 */
[----:B------:R-:W-:Y:S01]  /*e770*/  HADD2.F32 R6, -RZ, R101.H1_H1 ;  /* 0x30000065ff067230 */ /* 0x000fe20000004100 */
[----:B------:R-:W-:Y:S01]  /*e780*/  FFMA.FTZ R28, R10, R5, R9 ;  /* 0x000000050a1c7223 */ /* 0x000fe20000010009 */
[----:B------:R-:W-:Y:S01]  /*e790*/  HADD2.F32 R10, -RZ, R39.H0_H0 ;  /* 0x20000027ff0a7230 */ /* 0x000fe20000004100 */
[----:B------:R-:W-:Y:S01]  /*e7a0*/  FMUL.FTZ R23, R18, R4 ;  /* 0x0000000412177220 */ /* 0x000fe20000410000 */
[----:B------:R-:W-:Y:S01]  /*e7b0*/  HADD2.F32 R11, -RZ, R11.H1_H1 ;  /* 0x3000000bff0b7230 */ /* 0x000fe20000004100 */
[----:B------:R-:W-:Y:S01]  /*e7c0*/  FMUL.FTZ R3, R15, R26 ;  /* 0x0000001a0f037220 */ /* 0x000fe20000410000 */
[----:B------:R-:W-:Y:S01]  /*e7d0*/  HADD2.F32 R9, -RZ, R34.H0_H0 ;  /* 0x20000022ff097230 */ /* 0x000fe20000004100 */
[C---:B------:R-:W-:Y:S01]  /*e7e0*/  FMUL.FTZ R29, R13.reuse, R4 ;  /* 0x000000040d1d7220 */ /* 0x040fe20000410000 */
[----:B------:R-:W-:Y:S01]  /*e7f0*/  HADD2.F32 R39, -RZ, R41.H0_H0 ;  /* 0x20000029ff277230 */ /* 0x000fe20000004100 */
[----:B------:R-:W-:Y:S01]  /*e800*/  FFMA.FTZ R36, R13, R6, R23 ;  /* 0x000000060d247223 */ /* 0x000fe20000010017 */
[----:B------:R-:W-:Y:S01]  /*e810*/  HADD2.F32 R34, -RZ, R40.H0_H0 ;  /* 0x20000028ff227230 */ /* 0x000fe20000004100 */
[----:B------:R-:W-:-:S02]  /*e820*/  FMUL.FTZ R4, R22, R10 ;  /* 0x0000000a16047220 */ /* 0x000fc40000410000 */
[C---:B------:R-:W-:Y:S02]  /*e830*/  FMUL.FTZ R23, R11.reuse, R26 ;  /* 0x0000001a0b177220 */ /* 0x040fe40000410000 */
[----:B------:R-:W-:Y:S02]  /*e840*/  FFMA.FTZ R11, R11, R42, R3 ;  /* 0x0000002a0b0b7223 */ /* 0x000fe40000010003 */
[----:B------:R-:W-:Y:S02]  /*e850*/  FMUL.FTZ R3, R17, R9 ;  /* 0x0000000911037220 */ /* 0x000fe40000410000 */
[C---:B------:R-:W-:Y:S02]  /*e860*/  FMUL.FTZ R10, R14.reuse, R10 ;  /* 0x0000000a0e0a7220 */ /* 0x040fe40000410000 */
[----:B------:R-:W-:Y:S02]  /*e870*/  FFMA.FTZ R26, R14, R39, R4 ;  /* 0x000000270e1a7223 */ /* 0x000fe40000010004 */
[----:B------:R-:W-:-:S02]  /*e880*/  FMUL.FTZ R4, R12, R9 ;  /* 0x000000090c047220 */ /* 0x000fc40000410000 */
[----:B------:R-:W-:Y:S02]  /*e890*/  FFMA.FTZ R30, R12, R34, R3 ;  /* 0x000000220c1e7223 */ /* 0x000fe40000010003 */
[----:B------:R-:W-:Y:S02]  /*e8a0*/  FFMA.FTZ R14, R21, R8, -R33 ;  /* 0x00000008150e7223 */ /* 0x000fe40000010821 */
        /* <DEDUP_REMOVED lines=10> */
[----:B------:R-:W-:-:S02]  /*e950*/  F2FP.PACK_AB R5, R37, R38 ;  /* 0x000000262505723e */ /* 0x000fc400000000ff */
[----:B------:R-:W-:Y:S02]  /*e960*/  F2FP.PACK_AB R11, R3, R6 ;  /* 0x00000006030b723e */ /* 0x000fe400000000ff */
[----:B------:R-:W-:Y:S02]  /*e970*/  F2FP.PACK_AB R10, R10, R12 ;  /* 0x0000000c0a0a723e */ /* 0x000fe400000000ff */
[----:B------:R-:W-:Y:S02]  /*e980*/  F2FP.PACK_AB R4, R26, R35 ;  /* 0x000000231a04723e */ /* 0x000fe400000000ff */
[----:B------:R-:W-:Y:S01]  /*e990*/  F2FP.PACK_AB R6, R30, R36 ;  /* 0x000000241e06723e */ /* 0x000fe200000000ff */
[----:B------:R2:W-:Y:S04]  /*e9a0*/  STS.128 [R27], R8 ;  /* 0x000000081b007388 */ /* 0x0005e80000000c00 */
[----:B------:R2:W-:Y:S02]  /*e9b0*/  STS.128 [R24+0xc100], R4 ;  /* 0x00c1000418007388 */ /* 0x0005e40000000c00 */
.L_x_689:
[----:B------:R-:W-:Y:S05]  /*e9c0*/  BSYNC B0 ;  /* 0x0000000000007941 */ /* 0x000fea0003800000 */
.L_x_688:
[----:B------:R-:W-:Y:S01]  /*e9d0*/  ISETP.GE.AND P0, PT, R131, c[0x0][0x27c], PT ;  /* 0x00009f0083007a0c */ /* 0x000fe20003f06270 */
[----:B------:R-:W-:-:S12]  /*e9e0*/  BSSY B0, `(.L_x_690) ;  /* 0x0000068000007945 */ /* 0x000fd80003800000 */
[----:B------:R-:W-:Y:S05]  /*e9f0*/  @P0 BRA `(.L_x_691) ;  /* 0x0000066000000947 */ /* 0x000fea0003800000 */
[----:B------:R-:W-:Y:S02]  /*ea00*/  MOV R3, c[0x0][0x27c] ;  /* 0x00009f0000037a02 */ /* 0x000fe40000000f00 */
[----:B--2---:R-:W-:Y:S02]  /*ea10*/  LEA.HI R5, R87, R131, RZ, 0x6 ;  /* 0x0000008357057211 */ /* 0x004fe400078f30ff */
[----:B------:R-:W-:Y:S02]  /*ea20*/  LEA.HI R3, R3, R74, RZ, 0x1d ;  /* 0x0000004a03037211 */ /* 0x000fe400078fe8ff */
[----:B------:R-:W-:Y:S02]  /*ea30*/  LOP3.LUT R4, R0, 0x38, R88, 0xf8, !PT ;  /* 0x0000003800047812 */ /* 0x000fe400078ef858 */
[----:B------:R-:W-:Y:S02]  /*ea40*/  SHF.L.U32 R7, R5, 0x7, RZ ;  /* 0x0000000705077819 */ /* 0x000fe400000006ff */
[----:B------:R-:W-:-:S02]  /*ea50*/  SHF.R.S32.HI R5, RZ, 0x1f, R3 ;  /* 0x0000001fff057819 */ /* 0x000fc40000011403 */
        /* <DEDUP_REMOVED lines=9> */
[----:B------:R-:W-:Y:S02]  /*eaf0*/  LOP3.LUT R3, R4, 0x7fffe000, RZ, 0xc0, !PT ;  /* 0x7fffe00004037812 */ /* 0x000fe400078ec0ff */
[----:B------:R-:W2:Y:S01]  /*eb00*/  LDS.128 R4, [R27] ;  /* 0x000000001b047984 */ /* 0x000ea20000000c00 */
[----:B------:R-:W-:Y:S02]  /*eb10*/  SHF.R.U32.HI R23, RZ, 0x10, R69 ;  /* 0x00000010ff177819 */ /* 0x000fe40000011645 */
[----:B------:R-:W-:-:S02]  /*eb20*/  IADD3 R3, R8, R3, R2 ;  /* 0x0000000308037210 */ /* 0x000fc40007ffe002 */
[----:B------:R-:W-:Y:S01]  /*eb30*/  SHF.R.U32.HI R25, RZ, 0x10, R65 ;  /* 0x00000010ff197819 */ /* 0x000fe20000011641 */
[----:B------:R-:W-:Y:S01]  /*eb40*/  HADD2.F32 R23, -RZ, R23.H0_H0 ;  /* 0x20000017ff177230 */ /* 0x000fe20000004100 */
[----:B------:R-:W-:Y:S01]  /*eb50*/  SHF.L.U32 R24, R3, 0x1, RZ ;  /* 0x0000000103187819 */ /* 0x000fe200000006ff */
[----:B------:R-:W-:Y:S01]  /*eb60*/  HADD2.F32 R3, -RZ, R103.H0_H0 ;  /* 0x20000067ff037230 */ /* 0x000fe20000004100 */
        /* <DEDUP_REMOVED lines=14> */
[----:B------:R-:W-:-:S02]  /*ec50*/  HADD2.F32 R16, -RZ, R7.H0_H0 ;  /* 0x20000007ff107230 */ /* 0x000fc40000004100 */
[----:B------:R-:W-:Y:S01]  /*ec60*/  HADD2.F32 R15, -RZ, R7.H1_H1 ;  /* 0x30000007ff0f7230 */ /* 0x000fe20000004100 */
[-C--:B------:R-:W-:Y:S01]  /*ec70*/  FMUL.FTZ R7, R21, R3.reuse ;  /* 0x0000000315077220 */ /* 0x080fe20000410000 */
[--C-:B---3--:R-:W-:Y:S02]  /*ec80*/  HADD2.F32 R5, -RZ, R9.reuse.H0_H0 ;  /* 0x20000009ff057230 */ /* 0x108fe40000004100 */
[----:B------:R-:W-:Y:S02]  /*ec90*/  HADD2.F32 R4, -RZ, R9.H1_H1 ;  /* 0x30000009ff047230 */ /* 0x000fe40000004100 */
[--C-:B------:R-:W-:Y:S01]  /*eca0*/  HADD2.F32 R9, -RZ, R8.reuse.H0_H0 ;  /* 0x20000008ff097230 */ /* 0x100fe20000004100 */
[----:B------:R-:W-:Y:S01]  /*ecb0*/  FMUL.FTZ R33, R5, R3 ;  /* 0x0000000305217220 */ /* 0x000fe20000410000 */
[----:B------:R-:W-:Y:S01]  /*ecc0*/  HADD2.F32 R14, -RZ, R8.H1_H1 ;  /* 0x30000008ff0e7230 */ /* 0x000fe20000004100 */
[-C--:B------:R-:W-:Y:S01]  /*ecd0*/  FMUL.FTZ R3, R19, R23.reuse ;  /* 0x0000001713037220 */ /* 0x080fe20000410000 */
[----:B------:R-:W-:Y:S01]  /*ece0*/  HADD2.F32 R8, -RZ, R104.H0_H0 ;  /* 0x20000068ff087230 */ /* 0x000fe20000004100 */
[C---:B------:R-:W-:Y:S01]  /*ecf0*/  FMUL.FTZ R32, R4.reuse, R23 ;  /* 0x0000001704207220 */ /* 0x040fe20000410000 */
[--C-:B------:R-:W-:Y:S01]  /*ed00*/  HADD2.F32 R18, -RZ, R6.reuse.H0_H0 ;  /* 0x20000006ff127230 */ /* 0x100fe20000004100 */
[----:B------:R-:W-:Y:S01]  /*ed10*/  FFMA.FTZ R39, R4, R43, R3 ;  /* 0x0000002b04277223 */ /* 0x000fe20000010003 */
[----:B------:R-:W-:Y:S01]  /*ed20*/  HADD2.F32 R17, -RZ, R6.H1_H1 ;  /* 0x30000006ff117230 */ /* 0x000fe20000004100 */
[----:B------:R-:W-:Y:S01]  /*ed30*/  FFMA.FTZ R41, R5, R8, R7 ;  /* 0x0000000805297223 */ /* 0x000fe20000010007 */
[----:B------:R-:W-:-:S02]  /*ed40*/  HADD2.F32 R6, -RZ, R103.H1_H1 ;  /* 0x30000067ff067230 */ /* 0x000fc40000004100 */
        /* <DEDUP_REMOVED lines=49> */
.L_x_691:
[----:B------:R-:W-:Y:S05]  /*f060*/  BSYNC B0 ;  /* 0x0000000000007941 */ /* 0x000fea0003800000 */
.L_x_690:
[----:B------:R-:W-:-:S13]  /*f070*/  ISETP.GE.AND P0, PT, R130, c[0x0][0x27c], PT ;  /* 0x00009f0082007a0c */ /* 0x000fda0003f06270 */
[----:B------:R-:W-:Y:S05]  /*f080*/  @P0 BRA `(.L_x_667) ;  /* 0x0000066000000947 */ /* 0x000fea0003800000 */
[----:B------:R-:W-:Y:S02]  /*f090*/  MOV R3, c[0x0][0x27c] ;  /* 0x00009f0000037a02 */ /* 0x000fe40000000f00 */
[----:B--2---:R-:W-:Y:S02]  /*f0a0*/  LEA.HI R5, R92, R130, RZ, 0x6 ;  /* 0x000000825c057211 */ /* 0x004fe400078f30ff */
[----:B------:R-:W-:Y:S02]  /*f0b0*/  LEA.HI R3, R3, R85, RZ, 0x1d ;  /* 0x0000005503037211 */ /* 0x000fe400078fe8ff */
[----:B------:R-:W-:Y:S02]  /*f0c0*/  SHF.L.U32 R7, R5, 0x7, RZ ;  /* 0x0000000705077819 */ /* 0x000fe400000006ff */
[----:B------:R-:W-:Y:S02]  /*f0d0*/  SHF.R.S32.HI R5, RZ, 0x1f, R3 ;  /* 0x0000001fff057819 */ /* 0x000fe40000011403 */
[----:B------:R-:W-:-:S02]  /*f0e0*/  SHF.L.U32 R6, R3, 0x3, RZ ;  /* 0x0000000303067819 */ /* 0x000fc400000006ff */
[----:B------:R-:W-:Y:S02]  /*f0f0*/  LEA.HI R5, R5, R3, RZ, 0x3 ;  /* 0x0000000305057211 */ /* 0x000fe400078f18ff */
[C---:B------:R-:W-:Y:S02]  /*f100*/  LOP3.LUT R4, R0.reuse, 0x38, R93, 0xf8, !PT ;  /* 0x0000003800047812 */ /* 0x040fe400078ef85d */
[----:B------:R-:W-:Y:S02]  /*f110*/  LOP3.LUT R3, R0, 0x38, R6, 0xf8, !PT ;  /* 0x0000003800037812 */ /* 0x000fe400078ef806 */
[----:B------:R-:W-:Y:S02]  /*f120*/  SHF.L.U32 R0, R5, 0xa, RZ ;  /* 0x0000000a05007819 */ /* 0x000fe400000006ff */
[----:B------:R-:W-:Y:S02]  /*f130*/  LOP3.LUT R4, R4, R44, RZ, 0x3c, !PT ;  /* 0x0000002c04047212 */ /* 0x000fe400078e3cff */
[----:B------:R-:W-:-:S02]  /*f140*/  LOP3.LUT R7, R7, 0xffffe000, RZ, 0xc0, !PT ;  /* 0xffffe00007077812 */ /* 0x000fc400078ec0ff */
[----:B------:R-:W-:Y:S02]  /*f150*/  LOP3.LUT R3, R3, R44, RZ, 0x3c, !PT ;  /* 0x0000002c03037212 */ /* 0x000fe400078e3cff */
[----:B------:R-:W-:Y:S02]  /*f160*/  LOP3.LUT R0, R0, 0x7fffe000, RZ, 0xc0, !PT ;  /* 0x7fffe00000007812 */ /* 0x000fe400078ec0ff */
[--C-:B------:R-:W-:Y:S02]  /*f170*/  IADD3 R4, R4, R7, R2.reuse ;  /* 0x0000000704047210 */ /* 0x100fe40007ffe002 */
[----:B------:R-:W-:Y:S01]  /*f180*/  IADD3 R2, R3, R0, R2 ;  /* 0x0000000003027210 */ /* 0x000fe20007ffe002 */
[----:B------:R-:W-:Y:S01]  /*f190*/  HADD2.F32 R0, -RZ, R107.H0_H0 ;  /* 0x2000006bff007230 */ /* 0x000fe20000004100 */
[----:B------:R-:W-:Y:S02]  /*f1a0*/  LEA R27, R4, 0xc100, 0x1 ;  /* 0x0000c100041b7811 */ /* 0x000fe400078e08ff */
[----:B------:R-:W-:-:S02]  /*f1b0*/  SHF.L.U32 R22, R2, 0x1, RZ ;  /* 0x0000000102167819 */ /* 0x000fc400000006ff */
[----:B------:R-:W-:Y:S01]  /*f1c0*/  SHF.R.U32.HI R23, RZ, 0x10, R77 ;  /* 0x00000010ff177819 */ /* 0x000fe2000001164d */
[----:B------:R-:W2:Y:S01]  /*f1d0*/  LDS.128 R4, [R27] ;  /* 0x000000001b047984 */ /* 0x000ea20000000c00 */
[----:B------:R-:W-:Y:S02]  /*f1e0*/  SHF.R.U32.HI R24, RZ, 0x10, R81 ;  /* 0x00000010ff187819 */ /* 0x000fe40000011651 */
[----:B------:R-:W-:Y:S01]  /*f1f0*/  SHF.R.U32.HI R25, RZ, 0x10, R79 ;  /* 0x00000010ff197819 */ /* 0x000fe2000001164f */
[----:B------:R-:W3:Y:S01]  /*f200*/  LDS.128 R8, [R22+0xc100] ;  /* 0x00c1000016087984 */ /* 0x000ee20000000c00 */
[----:B------:R-:W-:Y:S01]  /*f210*/  SHF.R.U32.HI R26, RZ, 0x10, R83 ;  /* 0x00000010ff1a7819 */ /* 0x000fe20000011653 */
[----:B------:R-:W-:Y:S01]  /*f220*/  HADD2.F32 R42, -RZ, R24.H0_H0 ;  /* 0x20000018ff2a7230 */ /* 0x000fe20000004100 */
[----:B------:R-:W-:Y:S02]  /*f230*/  SHF.R.U64 R35, R78, 0x10, R79 ;  /* 0x000000104e237819 */ /* 0x000fe4000000124f */
[----:B------:R-:W-:Y:S01]  /*f240*/  SHF.R.U64 R34, R76, 0x10, R77 ;  /* 0x000000104c227819 */ /* 0x000fe2000000124d */
[----:B------:R-:W-:Y:S01]  /*f250*/  HADD2.F32 R41, -RZ, R26.H0_H0 ;  /* 0x2000001aff297230 */ /* 0x000fe20000004100 */
[----:B------:R-:W-:-:S02]  /*f260*/  SHF.R.U64 R36, R82, 0x10, R83 ;  /* 0x0000001052247819 */ /* 0x000fc40000001253 */
[----:B------:R-:W-:Y:S01]  /*f270*/  SHF.R.U64 R38, R80, 0x10, R81 ;  /* 0x0000001050267819 */ /* 0x000fe20000001251 */
[--C-:B--2---:R-:W-:Y:S02]  /*f280*/  HADD2.F32 R15, -RZ, R7.reuse.H0_H0 ;  /* 0x20000007ff0f7230 */ /* 0x104fe40000004100 */
[----:B------:R-:W-:Y:S02]  /*f290*/  HADD2.F32 R14, -RZ, R7.H1_H1 ;  /* 0x30000007ff0e7230 */ /* 0x000fe40000004100 */
[--C-:B---3--:R-:W-:Y:S02]  /*f2a0*/  HADD2.F32 R3, -RZ, R9.reuse.H0_H0 ;  /* 0x20000009ff037230 */ /* 0x108fe40000004100 */
[----:B------:R-:W-:Y:S02]  /*f2b0*/  HADD2.F32 R2, -RZ, R9.H1_H1 ;  /* 0x30000009ff027230 */ /* 0x000fe40000004100 */
[--C-:B------:R-:W-:Y:S01]  /*f2c0*/  HADD2.F32 R9, -RZ, R8.reuse.H0_H0 ;  /* 0x20000008ff097230 */ /* 0x100fe20000004100 */
[----:B------:R-:W-:Y:S01]  /*f2d0*/  FMUL.FTZ R33, R3, R0 ;  /* 0x0000000003217220 */ /* 0x000fe20000410000 */
[----:B------:R-:W-:-:S02]  /*f2e0*/  HADD2.F32 R13, -RZ, R8.H1_H1 ;  /* 0x30000008ff0d7230 */ /* 0x000fc40000004100 */
[----:B------:R-:W-:Y:S02]  /*f2f0*/  HADD2.F32 R20, -RZ, R5.H0_H0 ;  /* 0x20000005ff147230 */ /* 0x000fe40000004100 */
[--C-:B------:R-:W-:Y:S02]  /*f300*/  HADD2.F32 R8, -RZ, R11.reuse.H0_H0 ;  /* 0x2000000bff087230 */ /* 0x100fe40000004100 */
[----:B------:R-:W-:Y:S02]  /*f310*/  HADD2.F32 R7, -RZ, R11.H1_H1 ;  /* 0x3000000bff077230 */ /* 0x000fe40000004100 */
[----:B------:R-:W-:Y:S01]  /*f320*/  HADD2.F32 R18, -RZ, R5.H1_H1 ;  /* 0x30000005ff127230 */ /* 0x000fe20000004100 */
[----:B------:R-:W-:Y:S01]  /*f330*/  FMUL.FTZ R5, R20, R0 ;  /* 0x0000000014057220 */ /* 0x000fe20000410000 */
[----:B------:R-:W-:Y:S02]  /*f340*/  HADD2.F32 R11, -RZ, R23.H0_H0 ;  /* 0x20000017ff0b7230 */ /* 0x000fe40000004100 */
[----:B------:R-:W-:-:S02]  /*f350*/  HADD2.F32 R17, -RZ, R6.H0_H0 ;  /* 0x20000006ff117230 */ /* 0x000fc40000004100 */
        /* <DEDUP_REMOVED lines=8> */
[----:B------:R-:W-:Y:S02]  /*f3e0*/  HADD2.F32 R4, -RZ, R107.H1_H1 ;  /* 0x3000006bff047230 */ /* 0x000fe40000004100 */
[----:B------:R-:W-:-:S02]  /*f3f0*/  HADD2.F32 R5, -RZ, R109.H1_H1 ;  /* 0x3000006dff057230 */ /* 0x000fc40000004100 */
[----:B------:R-:W-:Y:S01]  /*f400*/  HADD2.F32 R2, -RZ, R108.H1_H1 ;  /* 0x3000006cff027230 */ /* 0x000fe20000004100 */
[-C--:B------:R-:W-:Y:S01]  /*f410*/  FMUL.FTZ R3, R19, R4.reuse ;  /* 0x0000000413037220 */ /* 0x080fe20000410000 */
[----:B------:R-:W-:Y:S01]  /*f420*/  HADD2.F32 R0, -RZ, R109.H0_H0 ;  /* 0x2000006dff007230 */ /* 0x000fe20000004100 */
[C---:B------:R-:W-:Y:S01]  /*f430*/  FMUL.FTZ R30, R9.reuse, R4 ;  /* 0x00000004091e7220 */ /* 0x040fe20000410000 */
[----:B------:R-:W-:Y:S01]  /*f440*/  HADD2.F32 R12, -RZ, R10.H0_H0 ;  /* 0x2000000aff0c7230 */ /* 0x000fe20000004100 */
[----:B------:R-:W-:Y:S01]  /*f450*/  FFMA.FTZ R40, R9, R5, R3 ;  /* 0x0000000509287223 */ /* 0x000fe20000010003 */
[--C-:B------:R-:W-:Y:S01]  /*f460*/  HADD2.F32 R4, -RZ, R110.reuse.H1_H1 ;  /* 0x3000006eff047230 */ /* 0x100fe20000004100 */
[----:B------:R-:W-:Y:S01]  /*f470*/  FMUL.FTZ R11, R17, R2 ;  /* 0x00000002110b7220 */ /* 0x000fe20000410000 */
[----:B------:R-:W-:Y:S01]  /*f480*/  HADD2.F32 R3, -RZ, R110.H0_H0 ;  /* 0x2000006eff037230 */ /* 0x000fe20000004100 */
[----:B------:R-:W-:Y:S01]  /*f490*/  FMUL.FTZ R9, R15, R0 ;  /* 0x000000000f097220 */ /* 0x000fe20000410000 */
[----:B------:R-:W-:Y:S01]  /*f4a0*/  HADD2.F32 R23, -RZ, R25.H0_H0 ;  /* 0x20000019ff177230 */ /* 0x000fe20000004100 */
[----:B------:R-:W-:Y:S01]  /*f4b0*/  FFMA.FTZ R31, R12, R4, R11 ;  /* 0x000000040c1f7223 */ /* 0x000fe2000001000b */
[----:B------:R-:W-:Y:S01]  /*f4c0*/  HADD2.F32 R11, -RZ, R35.H0_H0 ;  /* 0x20000023ff0b7230 */ /* 0x000fe20000004100 */
[C---:B------:R-:W-:Y:S01]  /*f4d0*/  FMUL.FTZ R25, R8.reuse, R0 ;  /* 0x0000000008197220 */ /* 0x040fe20000410000 */
[----:B------:R-:W-:Y:S01]  /*f4e0*/  HADD2.F32 R10, -RZ, R10.H1_H1 ;  /* 0x3000000aff0a7230 */ /* 0x000fe20000004100 */
[----:B------:R-:W-:Y:S01]  /*f4f0*/  FFMA.FTZ R28, R8, R3, R9 ;  /* 0x00000003081c7223 */ /* 0x000fe20000010009 */
[----:B------:R-:W-:Y:S01]  /*f500*/  HADD2.F32 R8, -RZ, R34.H0_H0 ;  /* 0x20000022ff087230 */ /* 0x000fe20000004100 */
[----:B------:R-:W-:Y:S01]  /*f510*/  FMUL.FTZ R0, R14, R23 ;  /* 0x000000170e007220 */ /* 0x000fe20000410000 */
[----:B------:R-:W-:Y:S01]  /*f520*/  HADD2.F32 R34, -RZ, R36.H0_H0 ;  /* 0x20000024ff227230 */ /* 0x000fe20000004100 */
[----:B------:R-:W-:Y:S01]  /*f530*/  FMUL.FTZ R29, R12, R2 ;  /* 0x000000020c1d7220 */ /* 0x000fe20000410000 */
[----:B------:R-:W-:Y:S01]  /*f540*/  HADD2.F32 R35, -RZ, R38.H0_H0 ;  /* 0x20000026ff237230 */ /* 0x000fe20000004100 */
[----:B------:R-:W-:-:S02]  /*f550*/  FFMA.FTZ R24, R7, R41, R0 ;  /* 0x0000002907187223 */ /* 0x000fc40000010000 */
[----:B------:R-:W-:Y:S02]  /*f560*/  FMUL.FTZ R0, R16, R11 ;  /* 0x0000000b10007220 */ /* 0x000fe40000410000 */
[----:B------:R-:W-:Y:S02]  /*f570*/  FMUL.FTZ R23, R7, R23 ;  /* 0x0000001707177220 */ /* 0x000fe40000410000 */
[-C--:B------:R-:W-:Y:S02]  /*f580*/  FMUL.FTZ R2, R21, R8.reuse ;  /* 0x0000000815027220 */ /* 0x080fe40000410000 */
[C---:B------:R-:W-:Y:S02]  /*f590*/  FMUL.FTZ R11, R10.reuse, R11 ;  /* 0x0000000b0a0b7220 */ /* 0x040fe40000410000 */
[----:B------:R-:W-:Y:S02]  /*f5a0*/  FMUL.FTZ R7, R13, R8 ;  /* 0x000000080d077220 */ /* 0x000fe40000410000 */
[----:B------:R-:W-:-:S02]  /*f5b0*/  FFMA.FTZ R26, R10, R34, R0 ;  /* 0x000000220a1a7223 */ /* 0x000fc40000010000 */
[----:B------:R-:W-:Y:S02]  /*f5c0*/  FFMA.FTZ R13, R13, R35, R2 ;  /* 0x000000230d0d7223 */ /* 0x000fe40000010002 */
        /* <DEDUP_REMOVED lines=9> */
[----:B------:R-:W-:Y:S02]  /*f660*/  FFMA.FTZ R2, R16, R34, -R11 ;  /* 0x0000002210027223 */ /* 0x000fe4000001080b */
[----:B------:R-:W-:Y:S01]  /*f670*/  FFMA.FTZ R4, R21, R35, -R7 ;  /* 0x0000002315047223 */ /* 0x000fe20000010807 */
[----:B------:R-:W-:Y:S02]  /*f680*/  F2FP.PACK_AB R11, R0, R3 ;  /* 0x00000003000b723e */ /* 0x000fe400000000ff */
[----:B------:R-:W-:Y:S02]  /*f690*/  F2FP.PACK_AB R10, R2, R10 ;  /* 0x0000000a020a723e */ /* 0x000fe400000000ff */
[----:B------:R-:W-:Y:S02]  /*f6a0*/  F2FP.PACK_AB R8, R4, R8 ;  /* 0x000000080408723e */ /* 0x000fe400000000ff */
[----:B------:R-:W-:Y:S02]  /*f6b0*/  F2FP.PACK_AB R7, R24, R28 ;  /* 0x0000001c1807723e */ /* 0x000fe400000000ff */
[----:B------:R-:W-:Y:S01]  /*f6c0*/  F2FP.PACK_AB R4, R13, R40 ;  /* 0x000000280d04723e */ /* 0x000fe200000000ff */
[----:B------:R2:W-:Y:S04]  /*f6d0*/  STS.128 [R27], R8 ;  /* 0x000000081b007388 */ /* 0x0005e80000000c00 */
[----:B------:R2:W-:Y:S02]  /*f6e0*/  STS.128 [R22+0xc100], R4 ;  /* 0x00c1000416007388 */ /* 0x0005e40000000c00 */
.L_x_667:
[----:B------:R-:W-:Y:S05]  /*f6f0*/  BSYNC B2 ;  /* 0x0000000000027941 */ /* 0x000fea0003800000 */
.L_x_649:
[----:B------:R-:W-:Y:S01]  /*f700*/  IMAD R0, R113, c[0x0][0x208], RZ ;  /* 0x0000820071007a24 */ /* 0x000fe200078e02ff */
[----:B------:R-:W-:-:S04]  /*f710*/  DEPBAR.LE SB0, 0x0 ;  /* 0x000080000000791a */ /* 0x000fc80000000000 */
[C---:B-12---:R-:W-:Y:S01]  /*f720*/  IMAD.WIDE.U32 R4, R102.reuse, c[0x0][0x208], RZ ;  /* 0x0000820066047a25 */ /* 0x046fe200078e00ff */
[----:B------:R-:W-:Y:S03]  /*f730*/  BAR.SYNC.DEFER_BLOCKING 0x0 ;  /* 0x0000000000007b1d */ /* 0x000fe60000010000 */
[----:B------:R-:W-:Y:S01]  /*f740*/  IMAD R2, R102, c[0x0][0x20c], R0 ;  /* 0x0000830066027a24 */ /* 0x000fe200078e0200 */
[----:B------:R-:W-:Y:S01]  /*f750*/  LEA R0, P1, R4, R222, 0x6 ;  /* 0x000000de04007211 */ /* 0x000fe200078230ff */
[----:B------:R-:W-:Y:S01]  /*f760*/  IMAD.IADD R88, R238, 0x1, -R111 ;  /* 0x00000001ee587824 */ /* 0x000fe200078e0a6f */
[----:B------:R1:W5:Y:S01]  /*f770*/  LDL R127, [R1+0x8] ;  /* 0x00000800017f7983 */ /* 0x0003620000100800 */
[----:B------:R-:W-:Y:S01]  /*f780*/  IMAD.IADD R3, R5, 0x1, R2 ;  /* 0x0000000105037824 */ /* 0x000fe200078e0202 */
[----:B------:R-:W-:Y:S01]  /*f790*/  LEA R2, P0, R0, c[0x0][0x1f8], 0x1 ;  /* 0x00007e0000027a11 */ /* 0x000fe200078008ff */
[----:B------:R-:W-:-:S03]  /*f7a0*/  IMAD.MOV.U32 R5, RZ, RZ, c[0x0][0x20c] ;  /* 0x00008300ff057624 */ /* 0x000fc600078e00ff */
[----:B------:R-:W-:Y:S01]  /*f7b0*/  LEA.HI.X R3, R4, R224, R3, 0x6, P1 ;  /* 0x000000e004037211 */ /* 0x000fe200008f3403 */
[----:B------:R-:W-:-:S03]  /*f7c0*/  IMAD.MOV.U32 R4, RZ, RZ, c[0x0][0x208] ;  /* 0x00008200ff047624 */ /* 0x000fc600078e00ff */
[----:B------:R-:W-:Y:S02]  /*f7d0*/  LEA.HI.X R3, R0, c[0x0][0x1fc], R3, 0x1, P0 ;  /* 0x00007f0000037a11 */ /* 0x000fe400000f0c03 */
[----:B------:R-:W-:Y:S02]  /*f7e0*/  LOP3.LUT R0, R112, 0x1, RZ, 0xc0, !PT ;  /* 0x0000000170007812 */ /* 0x000fe400078ec0ff */
[----:B------:R-:W-:Y:S02]  /*f7f0*/  LEA R12, P0, R4, R2, 0x6 ;  /* 0x00000002040c7211 */ /* 0x000fe400078030ff */
[----:B------:R-:W-:Y:S01]  /*f800*/  ISETP.NE.U32.AND P2, PT, R0, 0x1, PT ;  /* 0x000000010000780c */ /* 0x000fe20003f45070 */
[----:B------:R-:W-:Y:S01]  /*f810*/  IMAD.IADD R0, R88, 0x1, -R116 ;  /* 0x0000000158007824 */ /* 0x000fe200078e0a74 */
[----:B------:R-:W-:Y:S01]  /*f820*/  LEA.HI.X R13, R4, R3, R5, 0x6, P0 ;  /* 0x00000003040d7211 */ /* 0x000fe200000f3405 */
[----:B------:R-:W-:Y:S03]  /*f830*/  LDSM.16.M88.4 R28, [R147] ;  /* 0x00000000931c783b */ /* 0x000fe60000000200 */
[----:B------:R-:W-:Y:S01]  /*f840*/  ISETP.LT.OR P0, PT, R0, 0x1, P2 ;  /* 0x000000010000780c */ /* 0x000fe20001701670 */
[----:B------:R-:W2:Y:S04]  /*f850*/  LDSM.16.M88.4 R4, [R198] ;  /* 0x00000000c604783b */ /* 0x000ea80000000200 */
[----:B------:R-:W3:Y:S04]  /*f860*/  LDSM.16.M88.4 R24, [R147+0x800] ;  /* 0x000800009318783b */ /* 0x000ee80000000200 */
[----:B------:R-:W4:Y:S01]  /*f870*/  LDSM.16.M88.4 R20, [R147+0x1000] ;  /* 0x001000009314783b */ /* 0x000f220000000200 */
[----:B------:R-:W-:-:S03]  /*f880*/  LOP3.LUT P1, RZ, R112, 0x2, RZ, 0xc0, !PT ;  /* 0x0000000270ff7812 */ /* 0x000fc6000782c0ff */
[----:B------:R-:W1:Y:S04]  /*f890*/  LDSM.16.M88.4 R16, [R147+0x1800] ;  /* 0x001800009310783b */ /* 0x000e680000000200 */
[----:B------:R-:W-:Y:S04]  /*f8a0*/  LDSM.16.M88.4 R8, [R199] ;  /* 0x00000000c708783b */ /* 0x000fe80000000200 */
[----:B------:R-:W1:Y:S04]  /*f8b0*/  LDSM.16.M88.4 R44, [R202] ;  /* 0x00000000ca2c783b */ /* 0x000e680000000200 */
[----:B------:R-:W1:Y:S04]  /*f8c0*/  LDSM.16.M88.4 R60, [R213] ;  /* 0x00000000d53c783b */ /* 0x000e680000000200 */
[----:B------:R-:W1:Y:S04]  /*f8d0*/  LDSM.16.M88.4 R64, [R212] ;  /* 0x00000000d440783b */ /* 0x000e680000000200 */
[----:B------:R-:W1:Y:S04]  /*f8e0*/  LDSM.16.M88.4 R72, [R211] ;  /* 0x00000000d348783b */ /* 0x000e680000000200 */
[----:B------:R-:W-:Y:S01]  /*f8f0*/  @!PT LDS RZ, [RZ] ;  /* 0x00000000fffff984 */ /* 0x000fe20000000800 */
[----:B------:R-:W-:Y:S01]  /*f900*/  @!PT LDS RZ, [RZ] ;  /* 0x00000000fffff984 */ /* 0x000fe20000000800 */
[----:B------:R-:W-:Y:S01]  /*f910*/  @!PT LDS RZ, [RZ] ;  /* 0x00000000fffff984 */ /* 0x000fe20000000800 */
[----:B------:R1:W-:Y:S01]  /*f920*/  LDGSTS.E.BYPASS.LTC128B.128 [R215+0x100], [R2.64], !P0 ;  /* 0x0010000002d77fae */ /* 0x0003e2000c101d46 */
[----:B------:R-:W-:-:S02]  /*f930*/  ISETP.LT.OR P0, PT, R0, 0x1, !P1 ;  /* 0x000000010000780c */ /* 0x000fc40004f01670 */
[C---:B------:R-:W-:Y:S02]  /*f940*/  ISETP.LT.OR P2, PT, R0.reuse, 0x21, P2 ;  /* 0x000000210000780c */ /* 0x040fe40001741670 */
[----:B------:R-:W-:-:S09]  /*f950*/  ISETP.LT.OR P1, PT, R0, 0x21, !P1 ;  /* 0x000000210000780c */ /* 0x000fd20004f21670 */
[----:B------:R1:W-:Y:S01]  /*f960*/  LDGSTS.E.BYPASS.LTC128B.128 [R215+0x2100], [R2.64+0x80], !P0 ;  /* 0x0210008002d77fae */ /* 0x0003e2000c101d46 */
[----:B------:R-:W-:-:S04]  /*f970*/  LOP3.LUT P0, RZ, R112, 0x4, RZ, 0xc0, !PT ;  /* 0x0000000470ff7812 */ /* 0x000fc8000780c0ff */
[C---:B------:R-:W-:Y:S02]  /*f980*/  ISETP.LT.OR P6, PT, R0.reuse, 0x1, !P0 ;  /* 0x000000010000780c */ /* 0x040fe400047c1670 */
[----:B------:R-:W-:Y:S01]  /*f990*/  ISETP.LT.OR P0, PT, R0, 0x21, !P0 ;  /* 0x000000210000780c */ /* 0x000fe20004701670 */
[C---:B--2---:R-:W-:Y:S08]  /*f9a0*/  HMMA.16816.F32 R32, R4.reuse, R28, RZ ;  /* 0x0000001c0420723c */ /* 0x044ff000000018ff */
[C---:B------:R-:W-:Y:S02]  /*f9b0*/  HMMA.16816.F32 R28, R4.reuse, R30, RZ ;  /* 0x0000001e041c723c */ /* 0x040fe400000018ff */
[----:B------:R2:W-:Y:S04]  /*f9c0*/  LDGSTS.E.BYPASS.LTC128B.128 [R215+0x4100], [R2.64+0x100], !P6 ;  /* 0x0410010002d77fae */ /* 0x0005e8000f101d46 */
[----:B------:R1:W-:Y:S02]  /*f9d0*/  LDGSTS.E.BYPASS.LTC128B.128 [R215+0x1100], [R12.64], !P2 ;  /* 0x011000000cd77fae */ /* 0x0003e4000d101d46 */
[C---:B---3--:R-:W-:Y:S02]  /*f9e0*/  HMMA.16816.F32 R36, R4.reuse, R24, RZ ;  /* 0x000000180424723c */ /* 0x048fe400000018ff */
[----:B------:R3:W-:Y:S04]  /*f9f0*/  LDGSTS.E.BYPASS.LTC128B.128 [R215+0x3100], [R12.64+0x80], !P1 ;  /* 0x031000800cd77fae */ /* 0x0007e8000c901d46 */
[----:B------:R3:W-:Y:S02]  /*fa00*/  LDGSTS.E.BYPASS.LTC128B.128 [R215+0x5100], [R12.64+0x100], !P0 ;  /* 0x051001000cd77fae */ /* 0x0007e4000c101d46 */
[C---:B------:R-:W-:Y:S02]  /*fa10*/  HMMA.16816.F32 R40, R4.reuse, R26, RZ ;  /* 0x0000001a0428723c */ /* 0x040fe400000018ff */
[----:B------:R-:W-:Y:S04]  /*fa20*/  LDSM.16.M88.4 R68, [R197] ;  /* 0x00000000c544783b */ /* 0x000fe80000000200 */
[----:B------:R-:W-:Y:S02]  /*fa30*/  LDSM.16.M88.4 R76, [R197+0x800] ;  /* 0x00080000c54c783b */ /* 0x000fe40000000200 */
[C---:B----4-:R-:W-:Y:S02]  /*fa40*/  HMMA.16816.F32 R48, R4.reuse, R20, RZ ;  /* 0x000000140430723c */ /* 0x050fe400000018ff */
[----:B------:R-:W-:Y:S04]  /*fa50*/  LDSM.16.M88.4 R80, [R197+0x1000] ;  /* 0x00100000c550783b */ /* 0x000fe80000000200 */
[----:B------:R-:W-:Y:S02]  /*fa60*/  LDSM.16.M88.4 R84, [R197+0x1800] ;  /* 0x00180000c554783b */ /* 0x000fe40000000200 */
[C---:B------:R-:W-:Y:S02]  /*fa70*/  HMMA.16816.F32 R52, R4.reuse, R22, RZ ;  /* 0x000000160434723c */ /* 0x040fe400000018ff */
[----:B------:R-:W0:Y:S06]  /*fa80*/  LDGDEPBAR ;  /* 0x00000000000079af */ /* 0x000e2c0000000000 */
[C---:B-1----:R-:W-:Y:S08]  /*fa90*/  HMMA.16816.F32 R56, R4.reuse, R16, RZ ;  /* 0x000000100438723c */ /* 0x042ff000000018ff */
[----:B------:R-:W-:Y:S01]  /*faa0*/  HMMA.16816.F32 R16, R4, R18, RZ ;  /* 0x000000120410723c */ /* 0x000fe200000018ff */
[----:B------:R-:W1:Y:S07]  /*fab0*/  LDSM.16.M88.4 R4, [R201] ;  /* 0x00000000c904783b */ /* 0x000e6e0000000200 */
[C---:B------:R-:W-:Y:S08]  /*fac0*/  HMMA.16816.F32 R20, R8.reuse, R44, R32 ;  /* 0x0000002c0814723c */ /* 0x040ff00000001820 */
[C---:B------:R-:W-:Y:S08]  /*fad0*/  HMMA.16816.F32 R24, R8.reuse, R46, R28 ;  /* 0x0000002e0818723c */ /* 0x040ff0000000181c */
[C---:B------:R-:W-:Y:S08]  /*fae0*/  HMMA.16816.F32 R28, R8.reuse, R60, R36 ;  /* 0x0000003c081c723c */ /* 0x040ff00000001824 */
[C---:B------:R-:W-:Y:S01]  /*faf0*/  HMMA.16816.F32 R32, R8.reuse, R62, R40 ;  /* 0x0000003e0820723c */ /* 0x040fe20000001828 */
[----:B------:R-:W-:Y:S07]  /*fb00*/  LDSM.16.M88.4 R60, [R147+0x2800] ;  /* 0x00280000933c783b */ /* 0x000fee0000000200 */
[C---:B------:R-:W-:Y:S01]  /*fb10*/  HMMA.16816.F32 R36, R8.reuse, R64, R48 ;  /* 0x000000400824723c */ /* 0x040fe20000001830 */
[----:B------:R-:W-:Y:S07]  /*fb20*/  LDSM.16.M88.4 R48, [R194] ;  /* 0x00000000c230783b */ /* 0x000fee0000000200 */
[C---:B------:R-:W-:Y:S01]  /*fb30*/  HMMA.16816.F32 R40, R8.reuse, R66, R52 ;  /* 0x000000420828723c */ /* 0x040fe20000001834 */
[----:B------:R-:W-:Y:S04]  /*fb40*/  LDSM.16.M88.4 R64, [R194+0x1000] ;  /* 0x00100000c240783b */ /* 0x000fe80000000200 */
[----:B------:R-:W-:Y:S03]  /*fb50*/  LDSM.16.M88.4 R52, [R147+0x2000] ;  /* 0x002000009334783b */ /* 0x000fe60000000200 */
[C---:B------:R-:W-:Y:S01]  /*fb60*/  HMMA.16816.F32 R44, R8.reuse, R72, R56 ;  /* 0x00000048082c723c */ /* 0x040fe20000001838 */
[----:B------:R-:W-:Y:S07]  /*fb70*/  LDSM.16.M88.4 R56, [R194+0x800] ;  /* 0x00080000c238783b */ /* 0x000fee0000000200 */
[----:B---3--:R-:W-:Y:S01]  /*fb80*/  HMMA.16816.F32 R12, R8, R74, R16 ;  /* 0x0000004a080c723c */ /* 0x008fe20000001810 */
[----:B------:R-:W3:Y:S04]  /*fb90*/  LDSM.16.M88.4 R8, [R200] ;  /* 0x00000000c808783b */ /* 0x000ee80000000200 */
[----:B------:R-:W4:Y:S03]  /*fba0*/  LDSM.16.M88.4 R72, [R194+0x1800] ;  /* 0x00180000c248783b */ /* 0x000f260000000200 */
[C---:B-1----:R-:W-:Y:S08]  /*fbb0*/  HMMA.16816.F32 R16, R4.reuse, R68, R20 ;  /* 0x000000440410723c */ /* 0x042ff00000001814 */
        /* <DEDUP_REMOVED lines=10> */
[----:B------:R-:W1:Y:S07]  /*fc60*/  LDSM.16.M88.4 R4, [R198+0x4000] ;  /* 0x00400000c604783b */ /* 0x000e6e0000000200 */
        /* <DEDUP_REMOVED lines=12> */
[----:B------:R-:W-:Y:S03]  /*fd30*/  LDSM.16.M88.4 R72, [R197+0x3000] ;  /* 0x00300000c548783b */ /* 0x000fe60000000200 */
        /* <DEDUP_REMOVED lines=25> */
[----:B------:R-:W2:Y:S03]  /*fed0*/  LDSM.16.M88.4 R76, [R194+0x3800] ;  /* 0x00380000c24c783b */ /* 0x000ea60000000200 */
        /* <DEDUP_REMOVED lines=9> */
[C---:B----4-:R-:W-:Y:S08]  /*ff70*/  HMMA.16816.F32 R44, R4.reuse, R80, R44 ;  /* 0x00000050042c723c */ /* 0x050ff0000000182c */
[----:B------:R-:W-:Y:S01]  /*ff80*/  HMMA.16816.F32 R12, R4, R82, R12 ;  /* 0x00000052040c723c */ /* 0x000fe2000000180c */
[----:B------:R-:W1:Y:S04]  /*ff90*/  LDSM.16.M88.4 R4, [R198+0x8000] ;  /* 0x00800000c604783b */ /* 0x000e680000000200 */
[----:B------:R-:W4:Y:S03]  /*ffa0*/  LDSM.16.M88.4 R80, [R147+0x5800] ;  /* 0x005800009350783b */ /* 0x000f260000000200 */
        /* <DEDUP_REMOVED lines=8> */
[----:B------:R-:W-:Y:S07]  /*10030*/  LDSM.16.M88.4 R68, [R204] ;  /* 0x00000000cc44783b */ /* 0x000fee0000000200 */
[C---:B--2---:R-:W-:Y:S08]  /*10040*/  HMMA.16816.F32 R44, R8.reuse, R76, R44 ;  /* 0x0000004c082c723c */ /* 0x044ff0000000182c */
        /* <DEDUP_REMOVED lines=12> */
[C---:B----4-:R-:W-:Y:S01]  /*10110*/  HMMA.16816.F32 R16, R4.reuse, R80, R44 ;  /* 0x000000500410723c */ /* 0x050fe2000000182c */
[----:B------:R-:W-:Y:S07]  /*10120*/  LDSM.16.M88.4 R44, [R194+0x5000] ;  /* 0x00500000c22c783b */ /* 0x000fee0000000200 */
[----:B------:R-:W-:Y:S01]  /*10130*/  HMMA.16816.F32 R4, R4, R82, R8 ;  /* 0x000000520404723c */ /* 0x000fe20000001808 */
[----:B------:R-:W1:Y:S04]  /*10140*/  LDSM.16.M88.4 R8, [R201+0x8000] ;  /* 0x00800000c908783b */ /* 0x000e680000000200 */
[----:B------:R-:W4:Y:S03]  /*10150*/  LDSM.16.M88.4 R80, [R197+0x5800] ;  /* 0x00580000c550783b */ /* 0x000f260000000200 */
[C---:B--2---:R-:W-:Y:S08]  /*10160*/  HMMA.16816.F32 R32, R12.reuse, R60, R32 ;  /* 0x0000003c0c20723c */ /* 0x044ff00000001820 */
[C---:B------:R-:W-:Y:S01]  /*10170*/  HMMA.16816.F32 R28, R12.reuse, R62, R28 ;  /* 0x0000003e0c1c723c */ /* 0x040fe2000000181c */
[----:B------:R-:W-:Y:S07]  /*10180*/  LDSM.16.M88.4 R60, [R194+0x5800] ;  /* 0x00580000c23c783b */ /* 0x000fee0000000200 */
[C---:B------:R-:W-:Y:S08]  /*10190*/  HMMA.16816.F32 R24, R12.reuse, R68, R24 ;  /* 0x000000440c18723c */ /* 0x040ff00000001818 */
[C---:B------:R-:W-:Y:S08]  /*101a0*/  HMMA.16816.F32 R40, R12.reuse, R48, R40 ;  /* 0x000000300c28723c */ /* 0x040ff00000001828 */
[C---:B------:R-:W-:Y:S01]  /*101b0*/  HMMA.16816.F32 R36, R12.reuse, R50, R36 ;  /* 0x000000320c24723c */ /* 0x040fe20000001824 */
[----:B------:R-:W-:Y:S07]  /*101c0*/  LDSM.16.M88.4 R48, [R194+0x4800] ;  /* 0x00480000c230783b */ /* 0x000fee0000000200 */
[C---:B------:R-:W-:Y:S08]  /*101d0*/  HMMA.16816.F32 R20, R12.reuse, R70, R20 ;  /* 0x000000460c14723c */ /* 0x040ff00000001814 */
[C---:B---3--:R-:W-:Y:S08]  /*101e0*/  HMMA.16816.F32 R16, R12.reuse, R76, R16 ;  /* 0x0000004c0c10723c */ /* 0x048ff00000001810 */
[----:B------:R-:W-:Y:S01]  /*101f0*/  HMMA.16816.F32 R12, R12, R78, R4 ;  /* 0x0000004e0c0c723c */ /* 0x000fe20000001804 */
[----:B------:R-:W2:Y:S01]  /*10200*/  LDSM.16.M88.4 R4, [R200+0x8000] ;  /* 0x00800000c804783b */ /* 0x000ea20000000200 */
[----:B------:R-:W-:Y:S01]  /*10210*/  ISETP.GT.AND P0, PT, R102, R217, PT ;  /* 0x000000d96600720c */ /* 0x000fe20003f04270 */
[----:B------:R-:W-:-:S05]  /*10220*/  DEPBAR.LE SB0, 0x0 ;  /* 0x000080000000791a */ /* 0x000fca0000000000 */
[C---:B-1----:R-:W-:Y:S08]  /*10230*/  HMMA.16816.F32 R32, R8.reuse, R64, R32 ;  /* 0x000000400820723c */ /* 0x042ff00000001820 */
[C---:B------:R-:W-:Y:S08]  /*10240*/  HMMA.16816.F32 R28, R8.reuse, R66, R28 ;  /* 0x00000042081c723c */ /* 0x040ff0000000181c */
[C---:B------:R-:W-:Y:S08]  /*10250*/  HMMA.16816.F32 R24, R8.reuse, R72, R24 ;  /* 0x000000480818723c */ /* 0x040ff00000001818 */
[C---:B------:R-:W-:Y:S08]  /*10260*/  HMMA.16816.F32 R40, R8.reuse, R56, R40 ;  /* 0x000000380828723c */ /* 0x040ff00000001828 */
[C---:B------:R-:W-:Y:S08]  /*10270*/  HMMA.16816.F32 R36, R8.reuse, R58, R36 ;  /* 0x0000003a0824723c */ /* 0x040ff00000001824 */
[C---:B------:R-:W-:Y:S08]  /*10280*/  HMMA.16816.F32 R20, R8.reuse, R74, R20 ;  /* 0x0000004a0814723c */ /* 0x040ff00000001814 */
[C---:B----4-:R-:W-:Y:S08]  /*10290*/  HMMA.16816.F32 R16, R8.reuse, R80, R16 ;  /* 0x000000500810723c */ /* 0x050ff00000001810 */
[----:B------:R-:W-:Y:S01]  /*102a0*/  HMMA.16816.F32 R8, R8, R82, R12 ;  /* 0x000000520808723c */ /* 0x000fe2000000180c */
[----:B------:R-:W-:Y:S07]  /*102b0*/  BSSY B0, `(.L_x_692) ;  /* 0x0000023000007945 */ /* 0x000fee0003800000 */
        /* <DEDUP_REMOVED lines=11> */
[----:B-----5:R-:W-:Y:S01]  /*10370*/  IADD3 R0, R127, -0x2, RZ ;  /* 0xfffffffe7f007810 */ /* 0x020fe20007ffe0ff */
        /* <DEDUP_REMOVED lines=22> */
.L_x_693:
[----:B------:R-:W-:Y:S05]  /*104e0*/  BSYNC B0 ;  /* 0x0000000000007941 */ /* 0x000fea0003800000 */
.L_x_692:
[----:B------:R-:W2:Y:S01]  /*104f0*/  LDL R0, [R1] ;  /* 0x0000000001007983 */ /* 0x000ea20000100800 */
[----:B------:R-:W-:Y:S01]  /*10500*/  ISETP.NE.AND P0, PT, R115, 0x1, PT ;  /* 0x000000017300780c */ /* 0x000fe20003f05270 */
[----:B------:R-:W-:Y:S01]  /*10510*/  IMAD.MOV.U32 R8, RZ, RZ, c[0x0][0x32c] ;  /* 0x0000cb00ff087624 */ /* 0x000fe200078e00ff */
[----:B------:R-:W-:Y:S01]  /*10520*/  ULDC UR4, c[0x0][0x324] ;  /* 0x0000c90000047ab9 */ /* 0x000fe20000000800 */
[----:B------:R-:W-:Y:S01]  /*10530*/  IMAD.IADD R7, R88, 0x1, -R237 ;  /* 0x0000000158077824 */ /* 0x000fe200078e0aed */
[----:B------:R-:W-:Y:S01]  /*10540*/  ULOP3.LUT UR4, URZ, UR4, URZ, 0x33, !UPT ;  /* 0x000000043f047292 */ /* 0x000fe2000f8e333f */
[----:B------:R-:W0:Y:S01]  /*10550*/  LDGDEPBAR ;  /* 0x00000000000079af */ /* 0x000e220000000000 */
[----:B------:R-:W-:Y:S01]  /*10560*/  ISETP.GE.AND P6, PT, R8, 0x1, PT ;  /* 0x000000010800780c */ /* 0x000fe20003fc6270 */
[----:B--2---:R-:W-:-:S06]  /*10570*/  IMAD.IADD R0, R0, 0x1, R242 ;  /* 0x0000000100007824 */ /* 0x004fcc00078e02f2 */
[----:B-1----:R-:W-:-:S04]  /*10580*/  @P0 IMAD.HI.U32 R2, R0, c[0x0][0x2c8], RZ ;  /* 0x0000b20000020a27 */ /* 0x002fc800078e00ff */
[----:B------:R-:W-:Y:S01]  /*10590*/  IMAD.MOV.U32 R4, RZ, RZ, R0 ;  /* 0x000000ffff047224 */ /* 0x000fe200078e0000 */
[----:B------:R-:W-:Y:S02]  /*105a0*/  @P0 SHF.R.U32.HI R4, RZ, c[0x0][0x2cc], R2 ;  /* 0x0000b300ff040a19 */ /* 0x000fe40000011602 */
        /* <DEDUP_REMOVED lines=20> */
.L_x_696:
[----:B------:R-:W-:-:S04]  /*106f0*/  MOV R8, c[0x0][0x32c] ;  /* 0x0000cb0000087a02 */ /* 0x000fc80000000f00 */
[----:B------:R-:W-:-:S13]  /*10700*/  ISETP.NE.AND P0, PT, R8, 0x1, PT ;  /* 0x000000010800780c */ /* 0x000fda0003f05270 */
[----:B------:R-:W-:-:S05]  /*10710*/  @P0 IMAD.HI.U32 R8, R3, c[0x0][0x330], RZ ;  /* 0x0000cc0003080a27 */ /* 0x000fca00078e00ff */
[----:B------:R-:W-:Y:S02]  /*10720*/  @P0 SHF.R.U32.HI R3, RZ, c[0x0][0x334], R8 ;  /* 0x0000cd00ff030a19 */ /* 0x000fe40000011608 */
.L_x_697:
[----:B------:R-:W-:Y:S05]  /*10730*/  BSYNC B0 ;  /* 0x0000000000007941 */ /* 0x000fea0003800000 */
.L_x_695:
[----:B------:R-:W-:-:S04]  /*10740*/  IMAD R3, R3, c[0x0][0x32c], -R111 ;  /* 0x0000cb0003037a24 */ /* 0x000fc800078e0a6f */
[----:B------:R-:W-:-:S05]  /*10750*/  IMAD.IADD R3, R3, 0x1, -R237 ;  /* 0x0000000103037824 */ /* 0x000fca00078e0aed */
[----:B------:R-:W-:Y:S02]  /*10760*/  IADD3 R8, R3, c[0x0][0x32c], RZ ;  /* 0x0000cb0003087a10 */ /* 0x000fe40007ffe0ff */
[----:B------:R-:W-:Y:S02]  /*10770*/  IMNMX R0, R0, R3, !PT ;  /* 0x0000000300007217 */ /* 0x000fe40007800200 */
[----:B------:R-:W-:Y:S02]  /*10780*/  IMNMX R2, R2, R8, PT ;  /* 0x0000000802027217 */ /* 0x000fe40003800200 */
.L_x_694:
[----:B-----5:R-:W-:Y:S01]  /*10790*/  ISETP.GT.AND P1, PT, R127, RZ, PT ;  /* 0x000000ff7f00720c */ /* 0x020fe20003f24270 */
        /* <DEDUP_REMOVED lines=64> */
.L_x_700:
[----:B------:R-:W-:-:S04]  /*10ba0*/  MOV R4, c[0x0][0x32c] ;  /* 0x0000cb0000047a02 */ /* 0x000fc80000000f00 */
[----:B------:R-:W-:-:S13]  /*10bb0*/  ISETP.NE.AND P0, PT, R4, 0x1, PT ;  /* 0x000000010400780c */ /* 0x000fda0003f05270 */
[----:B------:R-:W-:-:S05]  /*10bc0*/  @P0 IMAD.HI.U32 R4, R3, c[0x0][0x330], RZ ;  /* 0x0000cc0003040a27 */ /* 0x000fca00078e00ff */
[----:B------:R-:W-:Y:S02]  /*10bd0*/  @P0 SHF.R.U32.HI R3, RZ, c[0x0][0x334], R4 ;  /* 0x0000cd00ff030a19 */ /* 0x000fe40000011604 */
.L_x_701:
[----:B------:R-:W-:Y:S05]  /*10be0*/  BSYNC B0 ;  /* 0x0000000000007941 */ /* 0x000fea0003800000 */
.L_x_699:
[----:B------:R-:W-:-:S04]  /*10bf0*/  IMAD R3, R3, c[0x0][0x32c], -R111 ;  /* 0x0000cb0003037a24 */ /* 0x000fc800078e0a6f */
[----:B------:R-:W-:-:S05]  /*10c00*/  IMAD.IADD R3, R3, 0x1, -R237 ;  /* 0x0000000103037824 */ /* 0x000fca00078e0aed */
[----:B------:R-:W-:Y:S02]  /*10c10*/  IADD3 R4, R3, c[0x0][0x32c], RZ ;  /* 0x0000cb0003047a10 */ /* 0x000fe40007ffe0ff */
[----:B------:R-:W-:Y:S02]  /*10c20*/  IMNMX R0, R0, R3, !PT ;  /* 0x0000000300007217 */ /* 0x000fe40007800200 */
[----:B------:R-:W-:Y:S02]  /*10c30*/  IMNMX R2, R2, R4, PT ;  /* 0x0000000402027217 */ /* 0x000fe40003800200 */
.L_x_698:
[----:B------:R-:W-:Y:S02]  /*10c40*/  ISETP.GT.AND P0, PT, R0, RZ, P1 ;  /* 0x000000ff0000720c */ /* 0x000fe40000f04270 */
        /* <DEDUP_REMOVED lines=14> */
[----:B------:R-:W-:-:S02]  /*10d30*/  ISETP.GT.AND P0, PT, R0, 0x9, P1 ;  /* 0x000000090000780c */ /* 0x000fc40000f04270 */
        /* <DEDUP_REMOVED lines=37> */
[----:B------:R-:W-:Y:S01]  /*10f90*/  LDSM.16.MT88.4 R28, [R193] ;  /* 0x00000000c11c783b */ /* 0x000fe20000004200 */
[----:B------:R-:W-:-:S02]  /*10fa0*/  FMNMX.FTZ R3, R233, R3, !PT ;  /* 0x00000003e9037209 */ /* 0x000fc40007810000 */
[----:B------:R-:W-:Y:S02]  /*10fb0*/  ISETP.LT.OR P0, PT, R2, 0x29, P0 ;  /* 0x000000290200780c */ /* 0x000fe40000701670 */
[----:B------:R-:W-:Y:S02]  /*10fc0*/  FMNMX.FTZ R4, R116, R4, !PT ;  /* 0x0000000474047209 */ /* 0x000fe40007810000 */
[----:B------:R-:W-:Y:S02]  /*10fd0*/  FSEL R118, R22, -INF , !P0 ;  /* 0xff80000016767808 */ /* 0x000fe40004000000 */
[----:B------:R-:W-:Y:S02]  /*10fe0*/  ISETP.GT.AND P0, PT, R0, 0x29, P1 ;  /* 0x000000290000780c */ /* 0x000fe40000f04270 */
[----:B------:R-:W-:Y:S02]  /*10ff0*/  FMNMX.FTZ R3, R234, R3, !PT ;  /* 0x00000003ea037209 */ /* 0x000fe40007810000 */
[----:B------:R-:W-:-:S02]  /*11000*/  ISETP.LT.OR P0, PT, R2, 0x2a, P0 ;  /* 0x0000002a0200780c */ /* 0x000fc40000701670 */
[----:B------:R-:W-:Y:S01]  /*11010*/  FMNMX.FTZ R4, R120, R4, !PT ;  /* 0x0000000478047209 */ /* 0x000fe20007810000 */
[----:B------:R-:W1:Y:S01]  /*11020*/  SHFL.BFLY PT, R5, R3, 0x2, 0x1f ;  /* 0x0c401f0003057f89 */ /* 0x000e6200000e0000 */
[----:B------:R-:W-:Y:S02]  /*11030*/  FSEL R117, R23, -INF , !P0 ;  /* 0xff80000017757808 */ /* 0x000fe40004000000 */
[----:B------:R-:W-:Y:S01]  /*11040*/  ISETP.GT.AND P0, PT, R0, 0x30, P1 ;  /* 0x000000300000780c */ /* 0x000fe20000f04270 */
[----:B------:R-:W-:Y:S01]  /*11050*/  LDSM.16.MT88.4 R20, [R195] ;  /* 0x00000000c314783b */ /* 0x000fe20000004200 */
[----:B------:R-:W-:Y:S02]  /*11060*/  FMNMX.FTZ R4, R118, R4, !PT ;  /* 0x0000000476047209 */ /* 0x000fe40007810000 */
[----:B------:R-:W-:Y:S02]  /*11070*/  ISETP.LT.OR P0, PT, R2, 0x31, P0 ;  /* 0x000000310200780c */ /* 0x000fe40000701670 */
[----:B------:R-:W-:-:S02]  /*11080*/  ISETP.GT.AND P2, PT, R0, 0x38, P1 ;  /* 0x000000380000780c */ /* 0x000fc40000f44270 */
[----:B------:R-:W-:Y:S02]  /*11090*/  FSEL R216, R26, -INF , !P0 ;  /* 0xff8000001ad87808 */ /* 0x000fe40004000000 */
[----:B------:R-:W-:Y:S02]  /*110a0*/  ISETP.GT.AND P0, PT, R0, 0x31, P1 ;  /* 0x000000310000780c */ /* 0x000fe40000f04270 */
[----:B------:R-:W-:Y:S02]  /*110b0*/  FMNMX.FTZ R4, R117, R4, !PT ;  /* 0x0000000475047209 */ /* 0x000fe40007810000 */
[----:B------:R-:W-:-:S04]  /*110c0*/  ISETP.LT.OR P0, PT, R2, 0x32, P0 ;  /* 0x000000320200780c */ /* 0x000fc80000701670 */
[----:B------:R-:W-:Y:S02]  /*110d0*/  FSEL R225, R27, -INF , !P0 ;  /* 0xff8000001be17808 */ /* 0x000fe40004000000 */
[----:B------:R-:W-:Y:S01]  /*110e0*/  ISETP.GT.AND P0, PT, R0, 0x39, P1 ;  /* 0x000000390000780c */ /* 0x000fe20000f04270 */
[----:B------:R-:W-:Y:S01]  /*110f0*/  LDSM.16.MT88.4 R24, [R196] ;  /* 0x00000000c418783b */ /* 0x000fe20000004200 */
[----:B------:R-:W-:Y:S02]  /*11100*/  ISETP.LT.OR P1, PT, R2, 0x39, P2 ;  /* 0x000000390200780c */ /* 0x000fe40001721670 */
[----:B------:R-:W-:Y:S02]  /*11110*/  FMNMX.FTZ R0, R216, R4, !PT ;  /* 0x00000004d8007209 */ /* 0x000fe40007810000 */
[----:B------:R-:W-:Y:S02]  /*11120*/  ISETP.LT.OR P0, PT, R2, 0x3a, P0 ;  /* 0x0000003a0200780c */ /* 0x000fe40000701670 */
[----:B------:R-:W-:-:S02]  /*11130*/  FSEL R218, R18, -INF , !P1 ;  /* 0xff80000012da7808 */ /* 0x000fc40004800000 */
[----:B------:R-:W-:Y:S02]  /*11140*/  FMNMX.FTZ R2, R225, R0, !PT ;  /* 0x00000000e1027209 */ /* 0x000fe40007810000 */
        /* <DEDUP_REMOVED lines=18> */
[----:B------:R1:W-:Y:S02]  /*11270*/  MUFU.EX2 R16, R0 ;  /* 0x0000000000107308 */ /* 0x0003e40000000800 */
[----:B-1----:R-:W-:-:S06]  /*11280*/  FFMA.FTZ R0, R11, c[0x0][0x2d0], -R2 ;  /* 0x0000b4000b007a23 */ /* 0x002fcc0000010802 */
[----:B------:R-:W-:Y:S08]  /*11290*/  MUFU.EX2 R11, R3 ;  /* 0x00000003000b7308 */ /* 0x000ff00000000800 */
        /* <DEDUP_REMOVED lines=9> */
[----:B--2---:R-:W-:Y:S01]  /*11330*/  F2FP.PACK_AB R5, R250, R251 ;  /* 0x000000fbfa05723e */ /* 0x004fe200000000ff */
[----:B------:R-:W-:-:S04]  /*11340*/  IMAD.MOV.U32 R9, RZ, RZ, R16 ;  /* 0x000000ffff097224 */ /* 0x000fc800078e0010 */
[----:B------:R1:W-:Y:S01]  /*11350*/  MUFU.EX2 R10, R3 ;  /* 0x00000003000a7308 */ /* 0x0003e20000000800 */
[----:B------:R-:W2:Y:S01]  /*11360*/  LDSM.16.MT88.4 R16, [R192+0x2000] ;  /* 0x00200000c010783b */ /* 0x000ea20000004200 */
[----:B------:R-:W-:Y:S01]  /*11370*/  F2FP.PACK_AB R4, R9, R125 ;  /* 0x0000007d0904723e */ /* 0x000fe200000000ff */
[----:B-1----:R-:W-:Y:S02]  /*11380*/  FFMA.FTZ R3, R13, c[0x0][0x2d0], -R0 ;  /* 0x0000b4000d037a23 */ /* 0x002fe40000010800 */
[----:B------:R-:W1:Y:S03]  /*11390*/  LDSM.16.MT88.4 R12, [R193+0x2000] ;  /* 0x00200000c10c783b */ /* 0x000e660000004200 */
[----:B------:R-:W3:Y:S02]  /*113a0*/  MUFU.EX2 R252, R3 ;  /* 0x0000000300fc7308 */ /* 0x000ee40000000800 */
[----:B---3--:R-:W-:Y:S01]  /*113b0*/  F2FP.PACK_AB R7, R252, R10 ;  /* 0x0000000afc07723e */ /* 0x008fe200000000ff */
[----:B------:R-:W-:-:S05]  /*113c0*/  FFMA.FTZ R3, R41, c[0x0][0x2d0], -R2 ;  /* 0x0000b40029037a23 */ /* 0x000fca0000010802 */
[----:B------:R3:W-:Y:S01]  /*113d0*/  MUFU.EX2 R165, R3 ;  /* 0x0000000300a57308 */ /* 0x0007e20000000800 */
[C---:B------:R-:W-:Y:S08]  /*113e0*/  HMMA.16816.F32 R88, R4.reuse, R32, RZ ;  /* 0x000000200458723c */ /* 0x040ff000000018ff */
[----:B------:R-:W-:Y:S01]  /*113f0*/  HMMA.16816.F32 R104, R4, R34, RZ ;  /* 0x000000220468723c */ /* 0x000fe200000018ff */
[----:B------:R-:W4:Y:S01]  /*11400*/  LDSM.16.MT88.4 R32, [R195+0x2000] ;  /* 0x00200000c320783b */ /* 0x000f220000004200 */
[----:B---3--:R-:W-:-:S06]  /*11410*/  FFMA.FTZ R3, R43, c[0x0][0x2d0], -R2 ;  /* 0x0000b4002b037a23 */ /* 0x008fcc0000010802 */
[C---:B------:R-:W-:Y:S01]  /*11420*/  HMMA.16816.F32 R80, R4.reuse, R20, RZ ;  /* 0x000000140450723c */ /* 0x040fe200000018ff */
[----:B------:R3:W5:Y:S07]  /*11430*/  MUFU.EX2 R164, R3 ;  /* 0x0000000300a47308 */ /* 0x00076e0000000800 */
[C---:B------:R-:W-:Y:S01]  /*11440*/  HMMA.16816.F32 R92, R4.reuse, R22, RZ ;  /* 0x00000016045c723c */ /* 0x040fe200000018ff */
[----:B------:R-:W4:Y:S07]  /*11450*/  LDSM.16.MT88.4 R20, [R193+0x4000] ;  /* 0x00400000c114783b */ /* 0x000f2e0000004200 */
[----:B------:R-:W-:Y:S01]  /*11460*/  HMMA.16816.F32 R108, R4, R24, RZ ;  /* 0x00000018046c723c */ /* 0x000fe200000018ff */
[----:B---3--:R-:W-:-:S04]  /*11470*/  FFMA.FTZ R3, R45, c[0x0][0x2d0], -R2 ;  /* 0x0000b4002d037a23 */ /* 0x008fc80000010802 */
[----:B------:R3:W-:Y:S03]  /*11480*/  MUFU.EX2 R166, R3 ;  /* 0x0000000300a67308 */ /* 0x0007e60000000800 */
[C---:B------:R-:W-:Y:S01]  /*11490*/  HMMA.16816.F32 R96, R4.reuse, R26, RZ ;  /* 0x0000001a0460723c */ /* 0x040fe200000018ff */
[----:B------:R-:W4:Y:S07]  /*114a0*/  LDSM.16.MT88.4 R24, [R192+0x4000] ;  /* 0x00400000c018783b */ /* 0x000f2e0000004200 */
[----:B--2---:R-:W-:Y:S01]  /*114b0*/  HMMA.16816.F32 R76, R4, R16, RZ ;  /* 0x00000010044c723c */ /* 0x004fe200000018ff */
[----:B---3--:R-:W-:-:S07]  /*114c0*/  FFMA.FTZ R3, R47, c[0x0][0x2d0], -R2 ;  /* 0x0000b4002f037a23 */ /* 0x008fce0000010802 */
[C---:B------:R-:W-:Y:S01]  /*114d0*/  HMMA.16816.F32 R72, R4.reuse, R18, RZ ;  /* 0x000000120448723c */ /* 0x040fe200000018ff */
[----:B------:R-:W2:Y:S01]  /*114e0*/  LDSM.16.MT88.4 R16, [R196+0x4000] ;  /* 0x00400000c410783b */ /* 0x000ea20000004200 */
[----:B------:R3:W2:Y:S06]  /*114f0*/  MUFU.EX2 R214, R3 ;  /* 0x0000000300d67308 */ /* 0x0006ac0000000800 */
[C---:B-1----:R-:W-:Y:S08]  /*11500*/  HMMA.16816.F32 R68, R4.reuse, R12, RZ ;  /* 0x0000000c0444723c */ /* 0x042ff000000018ff */
[----:B------:R-:W-:Y:S01]  /*11510*/  HMMA.16816.F32 R60, R4, R14, RZ ;  /* 0x0000000e043c723c */ /* 0x000fe200000018ff */
[----:B------:R-:W1:Y:S01]  /*11520*/  LDSM.16.MT88.4 R12, [R195+0x4000] ;  /* 0x00400000c30c783b */ /* 0x000e620000004200 */
[----:B---3--:R-:W-:-:S04]  /*11530*/  FFMA.FTZ R3, R40, c[0x0][0x2d0], -R0 ;  /* 0x0000b40028037a23 */ /* 0x008fc80000010800 */
[----:B------:R3:W-:Y:S02]  /*11540*/  MUFU.EX2 R246, R3 ;  /* 0x0000000300f67308 */ /* 0x0007e40000000800 */
[C---:B------:R-:W-:Y:S08]  /*11550*/  HMMA.16816.F32 R84, R4.reuse, R28, RZ ;  /* 0x0000001c0454723c */ /* 0x040ff000000018ff */
[----:B------:R-:W-:Y:S01]  /*11560*/  HMMA.16816.F32 R100, R4, R30, RZ ;  /* 0x0000001e0464723c */ /* 0x000fe200000018ff */
[----:B------:R-:W-:Y:S01]  /*11570*/  LDSM.16.MT88.4 R28, [R196+0x800] ;  /* 0x00080000c41c783b */ /* 0x000fe20000004200 */
[----:B---3--:R-:W-:-:S06]  /*11580*/  FFMA.FTZ R3, R42, c[0x0][0x2d0], -R0 ;  /* 0x0000b4002a037a23 */ /* 0x008fcc0000010800 */
[C---:B------:R-:W-:Y:S01]  /*11590*/  HMMA.16816.F32 R64, R4.reuse, R36, RZ ;  /* 0x000000240440723c */ /* 0x040fe200000018ff */
[----:B------:R3:W1:Y:S07]  /*115a0*/  MUFU.EX2 R243, R3 ;  /* 0x0000000300f37308 */ /* 0x00066e0000000800 */
[C---:B------:R-:W-:Y:S01]  /*115b0*/  HMMA.16816.F32 R56, R4.reuse, R38, RZ ;  /* 0x000000260438723c */ /* 0x040fe200000018ff */
[----:B------:R-:W1:Y:S07]  /*115c0*/  LDSM.16.MT88.4 R36, [R192+0x800] ;  /* 0x00080000c024783b */ /* 0x000e6e0000004200 */
[----:B----4-:R-:W-:Y:S01]  /*115d0*/  HMMA.16816.F32 R48, R4, R32, RZ ;  /* 0x000000200430723c */ /* 0x010fe200000018ff */
[----:B---3--:R-:W-:-:S04]  /*115e0*/  FFMA.FTZ R3, R44, c[0x0][0x2d0], -R0 ;  /* 0x0000b4002c037a23 */ /* 0x008fc80000010800 */
[----:B------:R3:W-:Y:S03]  /*115f0*/  MUFU.EX2 R245, R3 ;  /* 0x0000000300f57308 */ /* 0x0007e60000000800 */
[C---:B------:R-:W-:Y:S01]  /*11600*/  HMMA.16816.F32 R52, R4.reuse, R34, RZ ;  /* 0x000000220434723c */ /* 0x040fe200000018ff */
[----:B------:R-:W4:Y:S07]  /*11610*/  LDSM.16.MT88.4 R32, [R193+0x800] ;  /* 0x00080000c120783b */ /* 0x000f2e0000004200 */
[----:B------:R-:W-:Y:S01]  /*11620*/  HMMA.16816.F32 R132, R4, R20, RZ ;  /* 0x000000140484723c */ /* 0x000fe200000018ff */
[----:B---3--:R-:W-:-:S07]  /*11630*/  FFMA.FTZ R3, R46, c[0x0][0x2d0], -R0 ;  /* 0x0000b4002e037a23 */ /* 0x008fce0000010800 */
[C---:B------:R-:W-:Y:S01]  /*11640*/  HMMA.16816.F32 R136, R4.reuse, R22, RZ ;  /* 0x000000160488723c */ /* 0x040fe200000018ff */
[----:B------:R-:W3:Y:S01]  /*11650*/  LDSM.16.MT88.4 R20, [R192+0x2800] ;  /* 0x00280000c014783b */ /* 0x000ee20000004200 */
[----:B------:R1:W1:Y:S06]  /*11660*/  MUFU.EX2 R240, R3 ;  /* 0x0000000300f07308 */ /* 0x00026c0000000800 */
[C---:B------:R-:W-:Y:S08]  /*11670*/  HMMA.16816.F32 R112, R4.reuse, R24, RZ ;  /* 0x000000180470723c */ /* 0x040ff000000018ff */
[----:B------:R-:W-:Y:S01]  /*11680*/  HMMA.16816.F32 R40, R4, R26, RZ ;  /* 0x0000001a0428723c */ /* 0x000fe200000018ff */
[----:B------:R-:W3:Y:S01]  /*11690*/  LDSM.16.MT88.4 R24, [R195+0x800] ;  /* 0x00080000c318783b */ /* 0x000ee20000004200 */
[----:B-1----:R-:W-:-:S06]  /*116a0*/  FFMA.FTZ R3, R119, c[0x0][0x2d0], -R2 ;  /* 0x0000b40077037a23 */ /* 0x002fcc0000010802 */
[C---:B--2---:R-:W-:Y:S08]  /*116b0*/  HMMA.16816.F32 R148, R4.reuse, R16, RZ ;  /* 0x000000100494723c */ /* 0x044ff000000018ff */
[C---:B------:R-:W-:Y:S01]  /*116c0*/  HMMA.16816.F32 R156, R4.reuse, R18, RZ ;  /* 0x00000012049c723c */ /* 0x040fe200000018ff */
[----:B------:R-:W1:Y:S07]  /*116d0*/  LDSM.16.MT88.4 R16, [R193+0x2800] ;  /* 0x00280000c110783b */ /* 0x000e6e0000004200 */
[C---:B------:R-:W-:Y:S08]  /*116e0*/  HMMA.16816.F32 R160, R4.reuse, R12, RZ ;  /* 0x0000000c04a0723c */ /* 0x040ff000000018ff */
[----:B------:R-:W-:Y:S01]  /*116f0*/  HMMA.16816.F32 R152, R4, R14, RZ ;  /* 0x0000000e0498723c */ /* 0x000fe200000018ff */
[----:B------:R-:W2:Y:S06]  /*11700*/  LDSM.16.MT88.4 R12, [R196+0x2800] ;  /* 0x00280000c40c783b */ /* 0x000eac0000004200 */
[----:B-----5:R-:W-:-:S02]  /*11710*/  F2FP.PACK_AB R4, R164, R165 ;  /* 0x000000a5a404723e */ /* 0x020fc400000000ff */
[----:B------:R-:W-:Y:S02]  /*11720*/  F2FP.PACK_AB R6, R214, R166 ;  /* 0x000000a6d606723e */ /* 0x000fe400000000ff */
[----:B------:R-:W-:Y:S02]  /*11730*/  F2FP.PACK_AB R5, R243, R246 ;  /* 0x000000f6f305723e */ /* 0x000fe400000000ff */
[----:B------:R-:W-:-:S07]  /*11740*/  F2FP.PACK_AB R7, R240, R245 ;  /* 0x000000f5f007723e */ /* 0x000fce00000000ff */
[C---:B------:R-:W-:Y:S08]  /*11750*/  HMMA.16816.F32 R180, R4.reuse, R38, R104 ;  /* 0x0000002604b4723c */ /* 0x040ff00000001868 */
[C---:B------:R-:W-:Y:S08]  /*11760*/  HMMA.16816.F32 R184, R4.reuse, R28, R108 ;  /* 0x0000001c04b8723c */ /* 0x040ff0000000186c */
[C---:B----4-:R-:W-:Y:S08]  /*11770*/  HMMA.16816.F32 R188, R4.reuse, R32, R84 ;  /* 0x0000002004bc723c */ /* 0x050ff00000001854 */
[C---:B------:R-:W-:Y:S01]  /*11780*/  HMMA.16816.F32 R228, R4.reuse, R34, R100 ;  /* 0x0000002204e4723c */ /* 0x040fe20000001864 */
[----:B------:R-:W4:Y:S07]  /*11790*/  LDSM.16.MT88.4 R32, [R195+0x2800] ;  /* 0x00280000c320783b */ /* 0x000f2e0000004200 */
[C---:B---3--:R-:W-:Y:S08]  /*117a0*/  HMMA.16816.F32 R108, R4.reuse, R20, R76 ;  /* 0x00000014046c723c */ /* 0x048ff0000000184c */
[C---:B------:R-:W-:Y:S01]  /*117b0*/  HMMA.16816.F32 R104, R4.reuse, R22, R72 ;  /* 0x000000160468723c */ /* 0x040fe20000001848 */
[----:B------:R-:W3:Y:S07]  /*117c0*/  LDSM.16.MT88.4 R20, [R193+0x4800] ;  /* 0x00480000c114783b */ /* 0x000eee0000004200 */
[C---:B------:R-:W-:Y:S01]  /*117d0*/  HMMA.16816.F32 R176, R4.reuse, R30, R96 ;  /* 0x0000001e04b0723c */ /* 0x040fe20000001860 */
[----:B------:R-:W5:Y:S07]  /*117e0*/  LDSM.16.MT88.4 R28, [R192+0x4800] ;  /* 0x00480000c01c783b */ /* 0x000f6e0000004200 */
[C---:B------:R-:W-:Y:S07]  /*117f0*/  HMMA.16816.F32 R168, R4.reuse, R36, R88 ;  /* 0x0000002404a8723c */ /* 0x040fee0000001858 */
[----:B------:R-:W-:Y:S01]  /*11800*/  IMAD.MOV.U32 R88, RZ, RZ, R127 ;  /* 0x000000ffff587224 */ /* 0x000fe200078e007f */
[----:B------:R-:W-:Y:S01]  /*11810*/  HMMA.16816.F32 R172, R4, R24, R80 ;  /* 0x0000001804ac723c */ /* 0x000fe20000001850 */
[----:B------:R2:W-:Y:S01]  /*11820*/  MUFU.EX2 R127, R3 ;  /* 0x00000003007f7308 */ /* 0x0005e20000000800 */
[----:B------:R-:W-:-:S02]  /*11830*/  IMAD.MOV.U32 R89, RZ, RZ, R166 ;  /* 0x000000ffff597224 */ /* 0x000fc400078e00a6 */
[----:B------:R-:W-:Y:S02]  /*11840*/  IMAD.MOV.U32 R36, RZ, RZ, R165 ;  /* 0x000000ffff247224 */ /* 0x000fe400078e00a5 */
[----:B------:R-:W-:Y:S02]  /*11850*/  IMAD.MOV.U32 R37, RZ, RZ, R164 ;  /* 0x000000ffff257224 */ /* 0x000fe400078e00a4 */
[C---:B------:R-:W-:Y:S08]  /*11860*/  HMMA.16816.F32 R164, R4.reuse, R26, R92 ;  /* 0x0000001a04a4723c */ /* 0x040ff0000000185c */
[----:B-1----:R-:W-:Y:S01]  /*11870*/  HMMA.16816.F32 R96, R4, R16, R68 ;  /* 0x000000100460723c */ /* 0x002fe20000001844 */
[----:B--2---:R-:W-:-:S02]  /*11880*/  FFMA.FTZ R3, R121, c[0x0][0x2d0], -R2 ;  /* 0x0000b40079037a23 */ /* 0x004fc40000010802 */
[----:B------:R-:W-:Y:S02]  /*11890*/  IMAD.MOV.U32 R121, RZ, RZ, R125 ;  /* 0x000000ffff797224 */ /* 0x000fe400078e007d */
[----:B------:R1:W-:Y:S03]  /*118a0*/  MUFU.EX2 R91, R3 ;  /* 0x00000003005b7308 */ /* 0x0003e60000000800 */
[C---:B------:R-:W-:Y:S01]  /*118b0*/  HMMA.16816.F32 R92, R4.reuse, R18, R60 ;  /* 0x00000012045c723c */ /* 0x040fe2000000183c */
[----:B------:R-:W2:Y:S07]  /*118c0*/  LDSM.16.MT88.4 R16, [R196+0x4800] ;  /* 0x00480000c410783b */ /* 0x000eae0000004200 */
[----:B------:R-:W-:Y:S01]  /*118d0*/  HMMA.16816.F32 R84, R4, R12, R64 ;  /* 0x0000000c0454723c */ /* 0x000fe20000001840 */
[----:B-1----:R-:W-:-:S02]  /*118e0*/  FFMA.FTZ R3, R122, c[0x0][0x2d0], -R2 ;  /* 0x0000b4007a037a23 */ /* 0x002fc40000010802 */
[----:B------:R-:W-:-:S05]  /*118f0*/  IMAD.MOV.U32 R122, RZ, RZ, R126 ;  /* 0x000000ffff7a7224 */ /* 0x000fca00078e007e */
[C---:B------:R-:W-:Y:S01]  /*11900*/  HMMA.16816.F32 R80, R4.reuse, R14, R56 ;  /* 0x0000000e0450723c */ /* 0x040fe20000001838 */
[----:B------:R1:W1:Y:S01]  /*11910*/  MUFU.EX2 R90, R3 ;  /* 0x00000003005a7308 */ /* 0x0002620000000800 */
[----:B------:R-:W2:Y:S06]  /*11920*/  LDSM.16.MT88.4 R12, [R195+0x4800] ;  /* 0x00480000c30c783b */ /* 0x000eac0000004200 */
[C---:B----4-:R-:W-:Y:S08]  /*11930*/  HMMA.16816.F32 R60, R4.reuse, R32, R48 ;  /* 0x00000020043c723c */ /* 0x050ff00000001830 */
[----:B---3--:R-:W-:Y:S01]  /*11940*/  HMMA.16816.F32 R76, R4, R22, R136 ;  /* 0x00000016044c723c */ /* 0x008fe20000001888 */
[----:B-1----:R-:W-:-:S02]  /*11950*/  FFMA.FTZ R3, R123, c[0x0][0x2d0], -R2 ;  /* 0x0000b4007b037a23 */ /* 0x002fc40000010802 */
[----:B------:R-:W-:Y:S02]  /*11960*/  IMAD.MOV.U32 R123, RZ, RZ, R214 ;  /* 0x000000ffff7b7224 */ /* 0x000fe400078e00d6 */
[----:B------:R1:W3:Y:S02]  /*11970*/  MUFU.EX2 R24, R3 ;  /* 0x0000000300187308 */ /* 0x0002e40000000800 */
[----:B------:R-:W-:Y:S01]  /*11980*/  IMAD.MOV.U32 R138, RZ, RZ, R90 ;  /* 0x000000ffff8a7224 */ /* 0x000fe200078e005a */
[----:B-----5:R-:W-:Y:S01]  /*11990*/  HMMA.16816.F32 R56, R4, R28, R112 ;  /* 0x0000001c0438723c */ /* 0x020fe20000001870 */
[----:B------:R-:W-:-:S06]  /*119a0*/  IMAD.MOV.U32 R139, RZ, RZ, R91 ;  /* 0x000000ffff8b7224 */ /* 0x000fcc00078e005b */
[----:B------:R-:W-:Y:S01]  /*119b0*/  IMAD.MOV.U32 R115, RZ, RZ, R36 ;  /* 0x000000ffff737224 */ /* 0x000fe200078e0024 */
[C---:B------:R-:W-:Y:S01]  /*119c0*/  HMMA.16816.F32 R48, R4.reuse, R30, R40 ;  /* 0x0000001e0430723c */ /* 0x040fe20000001828 */
[----:B------:R-:W4:Y:S01]  /*119d0*/  LDSM.16.MT88.4 R28, [R192+0x1000] ;  /* 0x00100000c01c783b */ /* 0x000f220000004200 */
[----:B------:R-:W-:Y:S02]  /*119e0*/  IMAD.MOV.U32 R114, RZ, RZ, R37 ;  /* 0x000000ffff727224 */ /* 0x000fe400078e0025 */
[----:B------:R-:W-:Y:S01]  /*119f0*/  IMAD.MOV.U32 R113, RZ, RZ, R88 ;  /* 0x000000ffff717224 */ /* 0x000fe200078e0058 */
[----:B------:R-:W-:Y:S01]  /*11a00*/  LDSM.16.MT88.4 R36, [R193+0x1000] ;  /* 0x00100000c124783b */ /* 0x000fe20000004200 */
[----:B-1----:R-:W-:Y:S02]  /*11a10*/  FFMA.FTZ R3, R116, c[0x0][0x2d0], -R0 ;  /* 0x0000b40074037a23 */ /* 0x002fe40000010800 */
[----:B---3--:R-:W-:Y:S01]  /*11a20*/  IMAD.MOV.U32 R137, RZ, RZ, R24 ;  /* 0x000000ffff897224 */ /* 0x008fe200078e0018 */
[----:B------:R-:W-:Y:S01]  /*11a30*/  HMMA.16816.F32 R72, R4, R20, R132 ;  /* 0x000000140448723c */ /* 0x000fe20000001884 */
[----:B------:R-:W1:Y:S01]  /*11a40*/  LDSM.16.MT88.4 R24, [R196+0x1000] ;  /* 0x00100000c418783b */ /* 0x000e620000004200 */
[----:B------:R3:W-:Y:S01]  /*11a50*/  MUFU.EX2 R214, R3 ;  /* 0x0000000300d67308 */ /* 0x0007e20000000800 */
[----:B------:R-:W-:-:S02]  /*11a60*/  IMAD.MOV.U32 R112, RZ, RZ, R89 ;  /* 0x000000ffff707224 */ /* 0x000fc400078e0059 */
[----:B------:R-:W5:Y:S03]  /*11a70*/  LDSM.16.MT88.4 R20, [R195+0x1000] ;  /* 0x00100000c314783b */ /* 0x000f660000004200 */
[C---:B------:R-:W-:Y:S01]  /*11a80*/  HMMA.16816.F32 R44, R4.reuse, R34, R52 ;  /* 0x00000022042c723c */ /* 0x040fe20000001834 */
[----:B------:R-:W-:Y:S07]  /*11a90*/  LDSM.16.MT88.4 R32, [R195+0x3000] ;  /* 0x00300000c320783b */ /* 0x000fee0000004200 */
[----:B--2---:R-:W-:Y:S01]  /*11aa0*/  HMMA.16816.F32 R88, R4, R16, R148 ;  /* 0x000000100458723c */ /* 0x004fe20000001894 */
[----:B---3--:R-:W-:-:S02]  /*11ab0*/  FFMA.FTZ R3, R120, c[0x0][0x2d0], -R0 ;  /* 0x0000b40078037a23 */ /* 0x008fc40000010800 */
[----:B------:R-:W-:Y:S02]  /*11ac0*/  IMAD.MOV.U32 R120, RZ, RZ, R127 ;  /* 0x000000ffff787224 */ /* 0x000fe400078e007f */
[----:B------:R2:W3:Y:S03]  /*11ad0*/  MUFU.EX2 R127, R3 ;  /* 0x00000003007f7308 */ /* 0x0004e60000000800 */
[C---:B------:R-:W-:Y:S01]  /*11ae0*/  HMMA.16816.F32 R68, R4.reuse, R18, R156 ;  /* 0x000000120444723c */ /* 0x040fe2000000189c */
[----:B------:R-:W1:Y:S07]  /*11af0*/  LDSM.16.MT88.4 R16, [R192+0x3000] ;  /* 0x00300000c010783b */ /* 0x000e6e0000004200 */
[----:B------:R-:W-:Y:S01]  /*11b00*/  HMMA.16816.F32 R52, R4, R12, R160 ;  /* 0x0000000c0434723c */ /* 0x000fe200000018a0 */
[----:B--2---:R-:W-:-:S07]  /*11b10*/  FFMA.FTZ R3, R118, c[0x0][0x2d0], -R0 ;  /* 0x0000b40076037a23 */ /* 0x004fce0000010800 */
[----:B------:R-:W-:Y:S01]  /*11b20*/  HMMA.16816.F32 R40, R4, R14, R152 ;  /* 0x0000000e0428723c */ /* 0x000fe20000001898 */
[----:B------:R-:W2:Y:S01]  /*11b30*/  LDSM.16.MT88.4 R12, [R193+0x3000] ;  /* 0x00300000c10c783b */ /* 0x000ea20000004200 */
[----:B------:R4:W-:Y:S05]  /*11b40*/  MUFU.EX2 R126, R3 ;  /* 0x00000003007e7308 */ /* 0x0009ea0000000800 */
[----:B------:R-:W-:Y:S02]  /*11b50*/  F2FP.PACK_AB R4, R139, R120 ;  /* 0x000000788b04723e */ /* 0x000fe400000000ff */
[----:B------:R-:W-:Y:S02]  /*11b60*/  F2FP.PACK_AB R6, R137, R138 ;  /* 0x0000008a8906723e */ /* 0x000fe400000000ff */
[----:B---3--:R-:W-:Y:S01]  /*11b70*/  F2FP.PACK_AB R5, R127, R214 ;  /* 0x000000d67f05723e */ /* 0x008fe200000000ff */
[----:B----4-:R-:W-:-:S04]  /*11b80*/  FFMA.FTZ R3, R117, c[0x0][0x2d0], -R0 ;  /* 0x0000b40075037a23 */ /* 0x010fc80000010800 */
[----:B------:R-:W3:Y:S02]  /*11b90*/  MUFU.EX2 R125, R3 ;  /* 0x00000003007d7308 */ /* 0x000ee40000000800 */
[----:B---3--:R-:W-:Y:S01]  /*11ba0*/  F2FP.PACK_AB R7, R125, R126 ;  /* 0x0000007e7d07723e */ /* 0x008fe200000000ff */
[----:B------:R-:W-:-:S06]  /*11bb0*/  FFMA.FTZ R3, R227, c[0x0][0x2d0], -R2 ;  /* 0x0000b400e3037a23 */ /* 0x000fcc0000010802 */
[C---:B------:R-:W-:Y:S08]  /*11bc0*/  HMMA.16816.F32 R132, R4.reuse, R28, R168 ;  /* 0x0000001c0484723c */ /* 0x040ff000000018a8 */
[C---:B------:R-:W-:Y:S01]  /*11bd0*/  HMMA.16816.F32 R64, R4.reuse, R30, R180 ;  /* 0x0000001e0440723c */ /* 0x040fe200000018b4 */
[----:B------:R-:W3:Y:S07]  /*11be0*/  LDSM.16.MT88.4 R28, [R196+0x3000] ;  /* 0x00300000c41c783b */ /* 0x000eee0000004200 */
[C---:B-1----:R-:W-:Y:S08]  /*11bf0*/  HMMA.16816.F32 R116, R4.reuse, R24, R184 ;  /* 0x000000180474723c */ /* 0x042ff000000018b8 */
[C---:B------:R-:W-:Y:S01]  /*11c00*/  HMMA.16816.F32 R184, R4.reuse, R26, R176 ;  /* 0x0000001a04b8723c */ /* 0x040fe200000018b0 */
[----:B------:R-:W1:Y:S07]  /*11c10*/  LDSM.16.MT88.4 R24, [R192+0x5000] ;  /* 0x00500000c018783b */ /* 0x000e6e0000004200 */
[C---:B------:R-:W-:Y:S08]  /*11c20*/  HMMA.16816.F32 R100, R4.reuse, R36, R188 ;  /* 0x000000240464723c */ /* 0x040ff000000018bc */
[C---:B-----5:R-:W-:Y:S08]  /*11c30*/  HMMA.16816.F32 R188, R4.reuse, R20, R172 ;  /* 0x0000001404bc723c */ /* 0x060ff000000018ac */
[C---:B------:R-:W-:Y:S01]  /*11c40*/  HMMA.16816.F32 R180, R4.reuse, R22, R164 ;  /* 0x0000001604b4723c */ /* 0x040fe200000018a4 */
[----:B------:R-:W4:Y:S07]  /*11c50*/  LDSM.16.MT88.4 R20, [R193+0x5000] ;  /* 0x00500000c114783b */ /* 0x000f2e0000004200 */
[C---:B------:R-:W-:Y:S01]  /*11c60*/  HMMA.16816.F32 R36, R4.reuse, R38, R228 ;  /* 0x000000260424723c */ /* 0x040fe200000018e4 */
[----:B------:R5:W-:Y:S06]  /*11c70*/  MUFU.EX2 R229, R3 ;  /* 0x0000000300e57308 */ /* 0x000bec0000000800 */
[----:B------:R-:W-:Y:S01]  /*11c80*/  IMAD.MOV.U32 R230, RZ, RZ, R138 ;  /* 0x000000ffffe67224 */ /* 0x000fe200078e008a */
[----:B------:R-:W-:Y:S01]  /*11c90*/  HMMA.16816.F32 R176, R4, R16, R108 ;  /* 0x0000001004b0723c */ /* 0x000fe2000000186c */
[----:B------:R-:W-:-:S07]  /*11ca0*/  IMAD.MOV.U32 R231, RZ, RZ, R113 ;  /* 0x000000ffffe77224 */ /* 0x000fce00078e0071 */
[C---:B------:R-:W-:Y:S01]  /*11cb0*/  HMMA.16816.F32 R168, R4.reuse, R18, R104 ;  /* 0x0000001204a8723c */ /* 0x040fe20000001868 */
[--C-:B-----5:R-:W-:Y:S01]  /*11cc0*/  FFMA.FTZ R3, R232, c[0x0][0x2d0], -R2.reuse ;  /* 0x0000b400e8037a23 */ /* 0x120fe20000010802 */
[----:B------:R-:W5:Y:S01]  /*11cd0*/  LDSM.16.MT88.4 R16, [R196+0x5000] ;  /* 0x00500000c410783b */ /* 0x000f620000004200 */
[----:B------:R-:W-:Y:S02]  /*11ce0*/  IMAD.MOV.U32 R232, RZ, RZ, R137 ;  /* 0x000000ffffe87224 */ /* 0x000fe400078e0089 */
[----:B------:R1:W1:Y:S01]  /*11cf0*/  MUFU.EX2 R228, R3 ;  /* 0x0000000300e47308 */ /* 0x0002620000000800 */
[----:B------:R-:W-:Y:S02]  /*11d00*/  LDSM.16.MT88.4 R104, [R193+0x1800] ;  /* 0x00180000c168783b */ /* 0x000fe40000004200 */
[C---:B--2---:R-:W-:Y:S08]  /*11d10*/  HMMA.16816.F32 R172, R4.reuse, R12, R96 ;  /* 0x0000000c04ac723c */ /* 0x044ff00000001860 */
[----:B------:R-:W-:Y:S01]  /*11d20*/  HMMA.16816.F32 R164, R4, R14, R92 ;  /* 0x0000000e04a4723c */ /* 0x000fe2000000185c */
[----:B------:R-:W2:Y:S01]  /*11d30*/  LDSM.16.MT88.4 R12, [R195+0x5000] ;  /* 0x00500000c30c783b */ /* 0x000ea20000004200 */
[--C-:B-1----:R-:W-:Y:S01]  /*11d40*/  FFMA.FTZ R3, R233, c[0x0][0x2d0], -R2.reuse ;  /* 0x0000b400e9037a23 */ /* 0x102fe20000010802 */
[----:B------:R-:W-:Y:S01]  /*11d50*/  F2FP.PACK_AB R96, R228, R229 ;  /* 0x000000e5e460723e */ /* 0x000fe200000000ff */
[----:B------:R-:W-:-:S04]  /*11d60*/  FFMA.FTZ R2, R234, c[0x0][0x2d0], -R2 ;  /* 0x0000b400ea027a23 */ /* 0x000fc80000010802 */
[----:B---3--:R-:W-:Y:S01]  /*11d70*/  HMMA.16816.F32 R160, R4, R28, R84 ;  /* 0x0000001c04a0723c */ /* 0x008fe20000001854 */
[----:B------:R1:W-:Y:S01]  /*11d80*/  MUFU.EX2 R227, R3 ;  /* 0x0000000300e37308 */ /* 0x0003e20000000800 */
[----:B------:R-:W-:-:S06]  /*11d90*/  IMAD.MOV.U32 R234, RZ, RZ, R120 ;  /* 0x000000ffffea7224 */ /* 0x000fcc00078e0078 */
[C---:B------:R-:W-:Y:S01]  /*11da0*/  HMMA.16816.F32 R84, R4.reuse, R24, R56 ;  /* 0x000000180454723c */ /* 0x040fe20000001838 */
[----:B------:R3:W3:Y:S01]  /*11db0*/  MUFU.EX2 R233, R2 ;  /* 0x0000000200e97308 */ /* 0x0006e20000000800 */
[----:B------:R-:W-:Y:S05]  /*11dc0*/  LDSM.16.MT88.4 R56, [R196+0x3800] ;  /* 0x00380000c438783b */ /* 0x000fea0000004200 */
[----:B------:R-:W-:Y:S01]  /*11dd0*/  IMAD.MOV.U32 R25, RZ, RZ, R123 ;  /* 0x000000ffff197224 */ /* 0x000fe200078e007b */
[C---:B------:R-:W-:Y:S01]  /*11de0*/  HMMA.16816.F32 R60, R4.reuse, R32, R60 ;  /* 0x00000020043c723c */ /* 0x040fe2000000183c */
[----:B-1----:R-:W-:Y:S02]  /*11df0*/  IMAD.MOV.U32 R3, RZ, RZ, R139 ;  /* 0x000000ffff037224 */ /* 0x002fe400078e008b */
[----:B------:R-:W1:Y:S05]  /*11e00*/  LDSM.16.MT88.4 R136, [R192+0x1800] ;  /* 0x00180000c088783b */ /* 0x000e6a0000004200 */
[----:B------:R-:W-:Y:S01]  /*11e10*/  HMMA.16816.F32 R148, R4, R34, R44 ;  /* 0x000000220494723c */ /* 0x000fe2000000182c */
[----:B---3--:R-:W-:Y:S01]  /*11e20*/  FFMA.FTZ R2, R216, c[0x0][0x2d0], -R0 ;  /* 0x0000b400d8027a23 */ /* 0x008fe20000010800 */
[----:B------:R-:W-:Y:S01]  /*11e30*/  F2FP.PACK_AB R98, R233, R227 ;  /* 0x000000e3e962723e */ /* 0x000fe200000000ff */
[----:B------:R-:W-:-:S02]  /*11e40*/  IMAD.MOV.U32 R216, RZ, RZ, R112 ;  /* 0x000000ffffd87224 */ /* 0x000fc400078e0070 */
[----:B------:R3:W-:Y:S03]  /*11e50*/  MUFU.EX2 R24, R2 ;  /* 0x0000000200187308 */ /* 0x0007e60000000800 */
[C---:B----4-:R-:W-:Y:S01]  /*11e60*/  HMMA.16816.F32 R32, R4.reuse, R20, R72 ;  /* 0x000000140420723c */ /* 0x050fe20000001848 */
[----:B------:R-:W4:Y:S07]  /*11e70*/  LDSM.16.MT88.4 R72, [R192+0x5800] ;  /* 0x00580000c048783b */ /* 0x000f2e0000004200 */
[----:B------:R-:W-:Y:S01]  /*11e80*/  HMMA.16816.F32 R20, R4, R22, R76 ;  /* 0x000000160414723c */ /* 0x000fe2000000184c */
[----:B---3--:R-:W-:-:S02]  /*11e90*/  FFMA.FTZ R2, R225, c[0x0][0x2d0], -R0 ;  /* 0x0000b400e1027a23 */ /* 0x008fc40000010800 */
[----:B------:R-:W-:-:S05]  /*11ea0*/  IMAD.MOV.U32 R225, RZ, RZ, R11 ;  /* 0x000000ffffe17224 */ /* 0x000fca00078e000b */
[C---:B------:R-:W-:Y:S01]  /*11eb0*/  HMMA.16816.F32 R156, R4.reuse, R30, R80 ;  /* 0x0000001e049c723c */ /* 0x040fe20000001850 */
[----:B------:R3:W1:Y:S01]  /*11ec0*/  MUFU.EX2 R11, R2 ;  /* 0x00000002000b7308 */ /* 0x0006620000000800 */
[----:B------:R-:W-:Y:S01]  /*11ed0*/  IMAD.MOV.U32 R79, RZ, RZ, R9 ;  /* 0x000000ffff4f7224 */ /* 0x000fe200078e0009 */
[----:B------:R-:W-:Y:S05]  /*11ee0*/  LDSM.16.MT88.4 R80, [R193+0x5800] ;  /* 0x00580000c150783b */ /* 0x000fea0000004200 */
[C---:B------:R-:W-:Y:S01]  /*11ef0*/  HMMA.16816.F32 R28, R4.reuse, R26, R48 ;  /* 0x0000001a041c723c */ /* 0x040fe20000001830 */
[----:B------:R-:W-:Y:S06]  /*11f00*/  LDSM.16.MT88.4 R48, [R193+0x3800] ;  /* 0x00380000c130783b */ /* 0x000fec0000004200 */
[----:B------:R-:W-:Y:S01]  /*11f10*/  IMAD.MOV.U32 R26, RZ, RZ, R115 ;  /* 0x000000ffff1a7224 */ /* 0x000fe200078e0073 */
[----:B-----5:R-:W-:Y:S01]  /*11f20*/  HMMA.16816.F32 R92, R4, R16, R88 ;  /* 0x00000010045c723c */ /* 0x020fe20000001858 */
[----:B---3--:R-:W-:Y:S01]  /*11f30*/  FFMA.FTZ R2, R218, c[0x0][0x2d0], -R0 ;  /* 0x0000b400da027a23 */ /* 0x008fe20000010800 */
[----:B------:R-:W3:Y:S01]  /*11f40*/  LDSM.16.MT88.4 R88, [R196+0x5800] ;  /* 0x00580000c458783b */ /* 0x000ee20000004200 */
[----:B------:R-:W-:Y:S01]  /*11f50*/  IMAD.MOV.U32 R218, RZ, RZ, R10 ;  /* 0x000000ffffda7224 */ /* 0x000fe200078e000a */
[----:B-1----:R-:W-:Y:S01]  /*11f60*/  F2FP.PACK_AB R97, R11, R24 ;  /* 0x000000180b61723e */ /* 0x002fe200000000ff */
[----:B------:R1:W-:Y:S01]  /*11f70*/  MUFU.EX2 R10, R2 ;  /* 0x00000002000a7308 */ /* 0x0003e20000000800 */
[----:B------:R-:W-:-:S02]  /*11f80*/  FFMA.FTZ R0, R226, c[0x0][0x2d0], -R0 ;  /* 0x0000b400e2007a23 */ /* 0x000fc40000010800 */
[----:B------:R-:W-:Y:S01]  /*11f90*/  IMAD.MOV.U32 R226, RZ, RZ, R122 ;  /* 0x000000ffffe27224 */ /* 0x000fe200078e007a */
[C---:B--2---:R-:W-:Y:S01]  /*11fa0*/  HMMA.16816.F32 R152, R4.reuse, R12, R52 ;  /* 0x0000000c0498723c */ /* 0x044fe20000001834 */
[----:B------:R-:W-:Y:S02]  /*11fb0*/  IMAD.MOV.U32 R27, RZ, RZ, R114 ;  /* 0x000000ffff1b7224 */ /* 0x000fe400078e0072 */
[----:B------:R-:W-:Y:S01]  /*11fc0*/  LDSM.16.MT88.4 R112, [R196+0x1800] ;  /* 0x00180000c470783b */ /* 0x000fe20000004200 */
[----:B------:R-:W2:Y:S04]  /*11fd0*/  MUFU.EX2 R9, R0 ;  /* 0x0000000000097308 */ /* 0x000ea80000000800 */
[----:B------:R-:W-:Y:S01]  /*11fe0*/  HMMA.16816.F32 R16, R4, R18, R68 ;  /* 0x000000120410723c */ /* 0x000fe20000001844 */
[----:B-1----:R-:W-:-:S02]  /*11ff0*/  IMAD.MOV.U32 R2, RZ, RZ, R121 ;  /* 0x000000ffff027224 */ /* 0x002fc400078e0079 */
[----:B------:R-:W-:Y:S02]  /*12000*/  LDSM.16.MT88.4 R120, [R195+0x1800] ;  /* 0x00180000c378783b */ /* 0x000fe40000004200 */
[----:B------:R-:W-:-:S03]  /*12010*/  FADD.FTZ R2, R2, R79 ;  /* 0x0000004f02027221 */ /* 0x000fc60000010000 */
[----:B------:R-:W-:Y:S01]  /*12020*/  HMMA.16816.F32 R12, R4, R14, R40 ;  /* 0x0000000e040c723c */ /* 0x000fe20000001828 */
[----:B------:R-:W1:Y:S01]  /*12030*/  LDSM.16.MT88.4 R4, [R195+0x5800] ;  /* 0x00580000c304783b */ /* 0x000e620000004200 */
[----:B------:R-:W-:Y:S01]  /*12040*/  FADD.FTZ R2, R226, R2 ;  /* 0x00000002e2027221 */ /* 0x000fe20000010000 */
[----:B--2---:R-:W-:Y:S01]  /*12050*/  F2FP.PACK_AB R99, R9, R10 ;  /* 0x0000000a0963723e */ /* 0x004fe200000000ff */
[----:B------:R-:W-:Y:S01]  /*12060*/  FADD.FTZ R0, R251, R250 ;  /* 0x000000fafb007221 */ /* 0x000fe20000010000 */
[----:B------:R-:W2:Y:S01]  /*12070*/  LDSM.16.MT88.4 R40, [R192+0x3800] ;  /* 0x00380000c028783b */ /* 0x000ea20000004200 */
        /* <DEDUP_REMOVED lines=9> */
[----:B------:R-:W5:Y:S01]  /*12110*/  LDSM.16.MT88.4 R64, [R195+0x3800] ;  /* 0x00380000c340783b */ /* 0x000f620000004200 */
[----:B------:R-:W-:Y:S02]  /*12120*/  FADD.FTZ R0, R243, R0 ;  /* 0x00000000f3007221 */ /* 0x000fe40000010000 */
[----:B------:R-:W-:Y:S02]  /*12130*/  FADD.FTZ R2, R25, R2 ;  /* 0x0000000219027221 */ /* 0x000fe40000010000 */
[----:B------:R-:W-:-:S02]  /*12140*/  FADD.FTZ R0, R245, R0 ;  /* 0x00000000f5007221 */ /* 0x000fc40000010000 */
[----:B------:R-:W-:Y:S01]  /*12150*/  FADD.FTZ R2, R234, R2 ;  /* 0x00000002ea027221 */ /* 0x000fe20000010000 */
[C---:B----4-:R-:W-:Y:S01]  /*12160*/  HMMA.16816.F32 R68, R96.reuse, R72, R84 ;  /* 0x000000486044723c */ /* 0x050fe20000001854 */
[----:B------:R-:W-:Y:S02]  /*12170*/  FADD.FTZ R0, R240, R0 ;  /* 0x00000000f0007221 */ /* 0x000fe40000010000 */
[----:B------:R-:W-:Y:S02]  /*12180*/  FADD.FTZ R2, R3, R2 ;  /* 0x0000000203027221 */ /* 0x000fe40000010000 */
[----:B------:R-:W-:Y:S01]  /*12190*/  FADD.FTZ R0, R214, R0 ;  /* 0x00000000d6007221 */ /* 0x000fe20000010000 */
[----:B------:R-:W-:Y:S01]  /*121a0*/  IADD3 R214, R231, -0x2, RZ ;  /* 0xfffffffee7d67810 */ /* 0x000fe20007ffe0ff */
[----:B------:R-:W-:Y:S01]  /*121b0*/  FADD.FTZ R2, R230, R2 ;  /* 0x00000002e6027221 */ /* 0x000fe20000010000 */
[----:B---3--:R-:W-:Y:S01]  /*121c0*/  HMMA.16816.F32 R84, R96, R88, R92 ;  /* 0x000000586054723c */ /* 0x008fe2000000185c */
[----:B------:R-:W-:-:S02]  /*121d0*/  IMAD.MOV.U32 R230, RZ, RZ, c[0x0][0x2c4] ;  /* 0x0000b100ffe67624 */ /* 0x000fc400078e00ff */
[----:B------:R-:W-:Y:S02]  /*121e0*/  FADD.FTZ R0, R127, R0 ;  /* 0x000000007f007221 */ /* 0x000fe40000010000 */
[----:B------:R-:W-:Y:S01]  /*121f0*/  FADD.FTZ R2, R232, R2 ;  /* 0x00000002e8027221 */ /* 0x000fe20000010000 */
[----:B------:R-:W-:Y:S01]  /*12200*/  ISETP.NE.AND P2, PT, R230, 0x1, PT ;  /* 0x00000001e600780c */ /* 0x000fe20003f45270 */
[----:B------:R-:W-:Y:S01]  /*12210*/  FADD.FTZ R0, R126, R0 ;  /* 0x000000007e007221 */ /* 0x000fe20000010000 */
[----:B-1----:R-:W-:Y:S01]  /*12220*/  HMMA.16816.F32 R92, R96, R4, R152 ;  /* 0x00000004605c723c */ /* 0x002fe20000001898 */
[----:B------:R-:W-:Y:S02]  /*12230*/  FADD.FTZ R3, R229, R2 ;  /* 0x00000002e5037221 */ /* 0x000fe40000010000 */
[----:B------:R-:W-:-:S04]  /*12240*/  FADD.FTZ R0, R125, R0 ;  /* 0x000000007d007221 */ /* 0x000fc80000010000 */
[----:B------:R-:W-:Y:S01]  /*12250*/  FADD.FTZ R2, R24, R0 ;  /* 0x0000000018027221 */ /* 0x000fe20000010000 */
[----:B------:R-:W-:Y:S01]  /*12260*/  HMMA.16816.F32 R100, R96, R104, R100 ;  /* 0x000000686064723c */ /* 0x000fe20000001864 */
[----:B------:R-:W-:Y:S02]  /*12270*/  IMAD.MOV.U32 R0, RZ, RZ, R242 ;  /* 0x000000ffff007224 */ /* 0x000fe400078e00f2 */
[----:B------:R-:W-:-:S04]  /*12280*/  @P2 IMAD.HI.U32 R4, R242, c[0x0][0x2c8], RZ ;  /* 0x0000b200f2042a27 */ /* 0x000fc800078e00ff */
[----:B------:R-:W-:Y:S01]  /*12290*/  FADD.FTZ R5, R228, R3 ;  /* 0x00000003e4057221 */ /* 0x000fe20000010000 */
[----:B------:R-:W-:Y:S01]  /*122a0*/  @P2 SHF.R.U32.HI R0, RZ, c[0x0][0x2cc], R4 ;  /* 0x0000b300ff002a19 */ /* 0x000fe20000011604 */
[----:B------:R-:W-:Y:S01]  /*122b0*/  FADD.FTZ R3, R11, R2 ;  /* 0x000000020b037221 */ /* 0x000fe20000010000 */
[C---:B------:R-:W-:Y:S01]  /*122c0*/  HMMA.16816.F32 R104, R96.reuse, R106, R36 ;  /* 0x0000006a6068723c */ /* 0x040fe20000001824 */
[----:B------:R-:W-:Y:S02]  /*122d0*/  IMAD.IADD R2, R238, 0x1, -R239 ;  /* 0x00000001ee027824 */ /* 0x000fe400078e0aef */
[----:B------:R-:W-:Y:S02]  /*122e0*/  FADD.FTZ R4, R227, R5 ;  /* 0x00000005e3047221 */ /* 0x000fe40000010000 */
[----:B------:R-:W-:Y:S02]  /*122f0*/  IMAD.IADD R2, R2, 0x1, R0 ;  /* 0x0000000102027824 */ /* 0x000fe400078e0200 */
[----:B------:R-:W-:Y:S01]  /*12300*/  FADD.FTZ R3, R10, R3 ;  /* 0x000000030a037221 */ /* 0x000fe20000010000 */
[----:B------:R-:W-:Y:S01]  /*12310*/  HMMA.16816.F32 R108, R96, R112, R116 ;  /* 0x00000070606c723c */ /* 0x000fe20000001874 */
[----:B------:R-:W-:Y:S01]  /*12320*/  FADD.FTZ R233, R233, R4 ;  /* 0x00000004e9e97221 */ /* 0x000fe20000010000 */
[----:B------:R-:W-:Y:S01]  /*12330*/  IADD3 R0, R2, c[0x0][0x328], RZ ;  /* 0x0000ca0002007a10 */ /* 0x000fe20007ffe0ff */
[----:B------:R-:W-:-:S05]  /*12340*/  FADD.FTZ R234, R9, R3 ;  /* 0x0000000309ea7221 */ /* 0x000fca0000010000 */
[C---:B------:R-:W-:Y:S08]  /*12350*/  HMMA.16816.F32 R116, R96.reuse, R120, R188 ;  /* 0x000000786074723c */ /* 0x040ff000000018bc */
[C---:B--2---:R-:W-:Y:S08]  /*12360*/  HMMA.16816.F32 R36, R96.reuse, R40, R176 ;  /* 0x000000286024723c */ /* 0x044ff000000018b0 */
[C---:B------:R-:W-:Y:S08]  /*12370*/  HMMA.16816.F32 R44, R96.reuse, R48, R172 ;  /* 0x00000030602c723c */ /* 0x040ff000000018ac */
[C---:B------:R-:W-:Y:S08]  /*12380*/  HMMA.16816.F32 R52, R96.reuse, R56, R160 ;  /* 0x000000386034723c */ /* 0x040ff000000018a0 */
[C---:B-----5:R-:W-:Y:S08]  /*12390*/  HMMA.16816.F32 R60, R96.reuse, R64, R60 ;  /* 0x00000040603c723c */ /* 0x060ff0000000183c */
        /* <DEDUP_REMOVED lines=11> */
[----:B------:R-:W-:Y:S07]  /*12450*/  @!P6 BRA `(.L_x_702) ;  /* 0x000001100000e947 */ /* 0x000fee0003800000 */
        /* <DEDUP_REMOVED lines=11> */
.L_x_704:
[----:B------:R-:W-:-:S13]  /*12510*/  ISETP.NE.AND P0, PT, R4, 0x1, PT ;  /* 0x000000010400780c */ /* 0x000fda0003f05270 */
[----:B------:R-:W-:-:S05]  /*12520*/  @P0 IMAD.HI.U32 R2, R3, c[0x0][0x330], RZ ;  /* 0x0000cc0003020a27 */ /* 0x000fca00078e00ff */
[----:B------:R-:W-:Y:S02]  /*12530*/  @P0 SHF.R.U32.HI R3, RZ, c[0x0][0x334], R2 ;  /* 0x0000cd00ff030a19 */ /* 0x000fe40000011602 */
.L_x_705:
[----:B------:R-:W-:Y:S05]  /*12540*/  BSYNC B0 ;  /* 0x0000000000007941 */ /* 0x000fea0003800000 */
.L_x_703:
[----:B------:R-:W-:-:S05]  /*12550*/  IMAD R3, R3, R4, c[0x0][0x32c] ;  /* 0x0000cb0003037624 */ /* 0x000fca00078e0204 */
[----:B------:R-:W-:-:S04]  /*12560*/  IMNMX R0, R0, R3, PT ;  /* 0x0000000300007217 */ /* 0x000fc80003800200 */
.L_x_702:
        /* <DEDUP_REMOVED lines=9> */
.L_x_715:
[----:B------:R-:W-:Y:S01]  /*12600*/  ISETP.GT.AND P0, PT, R217, R216, PT ;  /* 0x000000d8d900720c */ /* 0x000fe20003f04270 */
[----:B------:R-:W-:Y:S04]  /*12610*/  DEPBAR.LE SB0, 0x0 ;  /* 0x000080000000791a */ /* 0x000fe80000000000 */
[----:B------:R-:W-:Y:S01]  /*12620*/  WARPSYNC 0xffffffff ;  /* 0xffffffff00007948 */ /* 0x000fe20003800000 */
[----:B------:R-:W-:Y:S01]  /*12630*/  BAR.SYNC.DEFER_BLOCKING 0x0 ;  /* 0x0000000000007b1d */ /* 0x000fe20000010000 */
[----:B------:R-:W-:Y:S05]  /*12640*/  IMAD.MOV.U32 R218, RZ, RZ, c[0x0][0x2c4] ;  /* 0x0000b100ffda7624 */ /* 0x000fea00078e00ff */
[----:B------:R-:W-:Y:S01]  /*12650*/  ISETP.NE.AND P2, PT, R218, 0x1, PT ;  /* 0x00000001da00780c */ /* 0x000fe20003f45270 */
[----:B------:R-:W-:Y:S01]  /*12660*/  @!P0 IMAD.WIDE.U32 R4, R216, c[0x0][0x208], RZ ;  /* 0x00008200d8048a25 */ /* 0x000fe200078e00ff */
[----:B------:R-:W-:Y:S03]  /*12670*/  @!P0 SHF.R.S32.HI R0, RZ, 0x1f, R216 ;  /* 0x0000001fff008819 */ /* 0x000fe600000114d8 */
[----:B------:R-:W-:Y:S02]  /*12680*/  @!P0 IMAD.MOV.U32 R6, RZ, RZ, c[0x0][0x208] ;  /* 0x00008200ff068624 */ /* 0x000fe400078e00ff */
[----:B------:R-:W-:Y:S02]  /*12690*/  @!P0 IMAD R0, R0, c[0x0][0x208], RZ ;  /* 0x0000820000008a24 */ /* 0x000fe400078e02ff */
[----:B------:R-:W-:Y:S02]  /*126a0*/  @!P0 IMAD.SHL.U32 R2, R4, 0x40, RZ ;  /* 0x0000004004028824 */ /* 0x000fe400078e00ff */
[----:B------:R-:W-:Y:S03]  /*126b0*/  @!P0 IMAD R0, R216, c[0x0][0x20c], R0 ;  /* 0x00008300d8008a24 */ /* 0x000fe600078e0200 */
[----:B------:R-:W-:Y:S01]  /*126c0*/  @!P0 LEA R3, P1, R6, R2, 0x5 ;  /* 0x0000000206038211 */ /* 0x000fe200078228ff */
[----:B------:R-:W-:Y:S02]  /*126d0*/  @!P0 IMAD.IADD R0, R5, 0x1, R0 ;  /* 0x0000000105008824 */ /* 0x000fe400078e0200 */
[----:B------:R-:W-:Y:S01]  /*126e0*/  @!P0 IMAD.MOV.U32 R5, RZ, RZ, c[0x0][0x20c] ;  /* 0x00008300ff058624 */ /* 0x000fe200078e00ff */
[----:B------:R-:W-:Y:S01]  /*126f0*/  LDSM.16.M88.4 R32, [R198] ;  /* 0x00000000c620783b */ /* 0x000fe20000000200 */
[----:B------:R-:W-:Y:S01]  /*12700*/  ULDC UR4, c[0x0][0x324] ;  /* 0x0000c90000047ab9 */ /* 0x000fe20000000800 */
[----:B------:R-:W-:Y:S01]  /*12710*/  @!P0 SHF.L.U64.HI R0, R4, 0x6, R0 ;  /* 0x0000000604008819 */ /* 0x000fe20000010200 */
[----:B------:R-:W-:Y:S02]  /*12720*/  ULOP3.LUT UR4, URZ, UR4, URZ, 0x33, !UPT ;  /* 0x000000043f047292 */ /* 0x000fe4000f8e333f */
[----:B------:R-:W1:Y:S01]  /*12730*/  LDSM.16.M88.4 R8, [R147] ;  /* 0x000000009308783b */ /* 0x000e620000000200 */
[----:B------:R-:W-:Y:S02]  /*12740*/  @!P0 LEA.HI.X R12, R6, R0, R5, 0x5, P1 ;  /* 0x00000000060c8211 */ /* 0x000fe400008f2c05 */
[----:B------:R-:W-:Y:S02]  /*12750*/  @!P0 IADD3 R4, P1, R2, R222, RZ ;  /* 0x000000de02048210 */ /* 0x000fe40007f3e0ff */
[----:B------:R-:W2:Y:S03]  /*12760*/  LDSM.16.M88.4 R16, [R147+0x800] ;  /* 0x000800009310783b */ /* 0x000ea60000000200 */
[--C-:B------:R-:W-:Y:S01]  /*12770*/  @!P0 IMAD.X R5, R0, 0x1, R224.reuse, P1 ;  /* 0x0000000100058824 */ /* 0x100fe200008e06e0 */
[C---:B------:R-:W-:Y:S01]  /*12780*/  @!P0 LEA R20, P1, R4.reuse, c[0x0][0x1f8], 0x1 ;  /* 0x00007e0004148a11 */ /* 0x040fe200078208ff */
[----:B------:R-:W3:Y:S03]  /*12790*/  LDSM.16.M88.4 R24, [R147+0x1000] ;  /* 0x001000009318783b */ /* 0x000ee60000000200 */
[----:B------:R-:W-:Y:S02]  /*127a0*/  @!P0 LEA.HI.X R21, R4, c[0x0][0x1fc], R5, 0x1, P1 ;  /* 0x00007f0004158a11 */ /* 0x000fe400008f0c05 */
[----:B------:R-:W-:Y:S01]  /*127b0*/  @!P0 IADD3 R6, P1, R222, 0x40, RZ ;  /* 0x00000040de068810 */ /* 0x000fe20007f3e0ff */
[----:B------:R-:W4:Y:S04]  /*127c0*/  LDSM.16.M88.4 R148, [R147+0x1800] ;  /* 0x001800009394783b */ /* 0x000f280000000200 */
[--C-:B------:R-:W-:Y:S01]  /*127d0*/  @!P0 IMAD.X R5, RZ, RZ, R224.reuse, P1 ;  /* 0x000000ffff058224 */ /* 0x100fe200008e06e0 */
[----:B------:R-:W-:Y:S01]  /*127e0*/  @!P0 IADD3 R4, P1, R2, R6, RZ ;  /* 0x0000000602048210 */ /* 0x000fe20007f3e0ff */
[----:B------:R-:W-:Y:S04]  /*127f0*/  LDSM.16.M88.4 R152, [R199] ;  /* 0x00000000c798783b */ /* 0x000fe80000000200 */
[----:B------:R-:W-:Y:S01]  /*12800*/  @!P0 IMAD.X R7, R0, 0x1, R5, P1 ;  /* 0x0000000100078824 */ /* 0x000fe200008e0605 */
[C---:B------:R-:W-:Y:S01]  /*12810*/  @!P0 LEA R176, P1, R4.reuse, c[0x0][0x1f8], 0x1 ;  /* 0x00007e0004b08a11 */ /* 0x040fe200078208ff */
[----:B------:R-:W2:Y:S03]  /*12820*/  LDSM.16.M88.4 R156, [R202] ;  /* 0x00000000ca9c783b */ /* 0x000ea60000000200 */
        /* <DEDUP_REMOVED lines=17> */
[----:B------:R-:W5:Y:S01]  /*12940*/  LDL R214, [R1] ;  /* 0x0000000001d67983 */ /* 0x000f620000100800 */
[C---:B-1----:R-:W-:Y:S03]  /*12950*/  HMMA.16816.F32 R4, R32.reuse, R8, RZ ;  /* 0x000000082004723c */ /* 0x042fe600000018ff */
[C---:B------:R-:W-:Y:S01]  /*12960*/  @!P0 IMAD.X R23, R12.reuse, 0x1, R13, P1 ;  /* 0x000000010c178824 */ /* 0x040fe200008e060d */
[----:B------:R-:W-:Y:S01]  /*12970*/  @!P0 IADD3 R3, P1, R3, R222, RZ ;  /* 0x000000de03038210 */ /* 0x000fe20007f3e0ff */
[----:B------:R1:W-:Y:S03]  /*12980*/  @!P0 LDGSTS.E.BYPASS.LTC128B.128 [R215+0x2100], [R176.64], !P4 ;  /* 0x02100000b0d78fae */ /* 0x0003e6000e101d46 */
[C---:B------:R-:W-:Y:S01]  /*12990*/  HMMA.16816.F32 R8, R32.reuse, R10, RZ ;  /* 0x0000000a2008723c */ /* 0x040fe200000018ff */
[----:B------:R-:W-:Y:S01]  /*129a0*/  @!P0 IMAD.X R12, R12, 0x1, R224, P1 ;  /* 0x000000010c0c8824 */ /* 0x000fe200008e06e0 */
[----:B------:R1:W-:Y:S02]  /*129b0*/  @!P0 LDGSTS.E.BYPASS.LTC128B.128 [R215+0x4100], [R174.64], !P3 ;  /* 0x04100000aed78fae */ /* 0x0003e4000d901d46 */
[C---:B------:R-:W-:Y:S04]  /*129c0*/  @!P0 LEA R30, P1, R3.reuse, c[0x0][0x1f8], 0x1 ;  /* 0x00007e00031e8a11 */ /* 0x040fe800078208ff */
[----:B------:R-:W-:Y:S02]  /*129d0*/  @!P0 LEA.HI.X R31, R3, c[0x0][0x1fc], R12, 0x1, P1 ;  /* 0x00007f00031f8a11 */ /* 0x000fe400008f0c0c */
[C---:B--2---:R-:W-:Y:S02]  /*129e0*/  HMMA.16816.F32 R12, R32.reuse, R16, RZ ;  /* 0x00000010200c723c */ /* 0x044fe400000018ff */
[C---:B------:R-:W-:Y:S01]  /*129f0*/  @!P0 LEA R172, P1, R0.reuse, c[0x0][0x1f8], 0x1 ;  /* 0x00007e0000ac8a11 */ /* 0x040fe200078208ff */
[----:B------:R4:W-:Y:S03]  /*12a00*/  @!P0 LDGSTS.E.BYPASS.LTC128B.128 [R215+0x1100], [R30.64], !P5 ;  /* 0x011000001ed78fae */ /* 0x0009e6000e901d46 */
[----:B------:R-:W-:Y:S02]  /*12a10*/  @!P0 LEA.HI.X R173, R0, c[0x0][0x1fc], R22, 0x1, P1 ;  /* 0x00007f0000ad8a11 */ /* 0x000fe400008f0c16 */
[C---:B------:R-:W-:Y:S01]  /*12a20*/  HMMA.16816.F32 R16, R32.reuse, R18, RZ ;  /* 0x000000122010723c */ /* 0x040fe200000018ff */
[C---:B------:R-:W-:Y:S02]  /*12a30*/  @!P0 LEA R28, P1, R2.reuse, c[0x0][0x1f8], 0x1 ;  /* 0x00007e00021c8a11 */ /* 0x040fe400078208ff */
[----:B------:R2:W-:Y:S02]  /*12a40*/  @!P0 LDGSTS.E.BYPASS.LTC128B.128 [R215+0x3100], [R172.64], !P4 ;  /* 0x03100000acd78fae */ /* 0x0005e4000e101d46 */
[----:B------:R-:W-:Y:S03]  /*12a50*/  @!P0 LEA.HI.X R29, R2, c[0x0][0x1fc], R23, 0x1, P1 ;  /* 0x00007f00021d8a11 */ /* 0x000fe600008f0c17 */
[C---:B---3--:R-:W-:Y:S02]  /*12a60*/  HMMA.16816.F32 R20, R32.reuse, R24, RZ ;  /* 0x000000182014723c */ /* 0x048fe400000018ff */
[----:B------:R4:W-:Y:S01]  /*12a70*/  @!P0 LDGSTS.E.BYPASS.LTC128B.128 [R215+0x5100], [R28.64], !P3 ;  /* 0x051000001cd78fae */ /* 0x0009e2000d901d46 */
[C---:B------:R-:W-:Y:S04]  /*12a80*/  ISETP.GT.AND P0, PT, R216.reuse, R217, PT ;  /* 0x000000d9d800720c */ /* 0x040fe80003f04270 */
[----:B-1----:R-:W-:Y:S01]  /*12a90*/  LDSM.16.M88.4 R176, [R197] ;  /* 0x00000000c5b0783b */ /* 0x002fe20000000200 */
[C---:B------:R-:W-:Y:S04]  /*12aa0*/  HMMA.16816.F32 R24, R32.reuse, R26, RZ ;  /* 0x0000001a2018723c */ /* 0x040fe800000018ff */
[----:B------:R-:W0:Y:S04]  /*12ab0*/  LDGDEPBAR ;  /* 0x00000000000079af */ /* 0x000e280000000000 */
[----:B------:R-:W-:Y:S01]  /*12ac0*/  @P0 IMAD.MOV.U32 R127, RZ, RZ, c[0x0][0x1e4] ;  /* 0x00007900ff7f0624 */ /* 0x000fe200078e00ff */
[----:B------:R-:W-:Y:S03]  /*12ad0*/  LDSM.16.M88.4 R180, [R197+0x1800] ;  /* 0x00180000c5b4783b */ /* 0x000fe60000000200 */
[----:B------:R-:W-:Y:S01]  /*12ae0*/  @P0 IADD3 R2, R216, -0x1, RZ ;  /* 0xffffffffd8020810 */ /* 0x000fe20007ffe0ff */
[----:B------:R-:W-:Y:S01]  /*12af0*/  @P0 IMAD.MOV.U32 R124, RZ, RZ, c[0x0][0x1e0] ;  /* 0x00007800ff7c0624 */ /* 0x000fe200078e00ff */
[----:B--2---:R-:W1:Y:S02]  /*12b00*/  LDSM.16.M88.4 R172, [R201] ;  /* 0x00000000c9ac783b */ /* 0x004e640000000200 */
[----:B------:R-:W-:Y:S03]  /*12b10*/  @P0 SHF.R.S32.HI R0, RZ, 0x1f, R2 ;  /* 0x0000001fff000819 */ /* 0x000fe60000011402 */
[----:B------:R-:W-:Y:S01]  /*12b20*/  LDSM.16.M88.4 R184, [R200] ;  /* 0x00000000c8b8783b */ /* 0x000fe20000000200 */
[C---:B----4-:R-:W-:Y:S01]  /*12b30*/  HMMA.16816.F32 R28, R32.reuse, R148, RZ ;  /* 0x00000094201c723c */ /* 0x050fe200000018ff */
[----:B------:R-:W-:Y:S03]  /*12b40*/  @P0 IMAD R0, R0, c[0x0][0x1e0], RZ ;  /* 0x0000780000000a24 */ /* 0x000fe600078e02ff */
[----:B------:R-:W-:Y:S01]  /*12b50*/  LDSM.16.M88.4 R188, [R194] ;  /* 0x00000000c2bc783b */ /* 0x000fe20000000200 */
[C---:B------:R-:W-:Y:S02]  /*12b60*/  @P0 IMAD R0, R2.reuse, c[0x0][0x1e4], R0 ;  /* 0x0000790002000a24 */ /* 0x040fe400078e0200 */
[----:B------:R-:W-:Y:S01]  /*12b70*/  @P0 IMAD.WIDE.U32 R2, R2, c[0x0][0x1e0], RZ ;  /* 0x0000780002020a25 */ /* 0x000fe200078e00ff */
[----:B------:R-:W-:Y:S01]  /*12b80*/  HMMA.16816.F32 R32, R32, R150, RZ ;  /* 0x000000962020723c */ /* 0x000fe200000018ff */
[----:B------:R-:W2:Y:S03]  /*12b90*/  LDSM.16.M88.4 R148, [R197+0x800] ;  /* 0x00080000c594783b */ /* 0x000ea60000000200 */
[----:B------:R-:W-:Y:S02]  /*12ba0*/  @P0 IMAD.IADD R3, R3, 0x1, R0 ;  /* 0x0000000103030824 */ /* 0x000fe400078e0200 */
[C---:B------:R-:W-:Y:S02]  /*12bb0*/  @P0 IMAD.SHL.U32 R0, R2.reuse, 0x40, RZ ;  /* 0x0000004002000824 */ /* 0x040fe400078e00ff */
[C---:B------:R-:W-:Y:S05]  /*12bc0*/  HMMA.16816.F32 R4, R152.reuse, R156, R4 ;  /* 0x0000009c9804723c */ /* 0x040fea0000001804 */
[----:B------:R-:W-:Y:S02]  /*12bd0*/  @P0 SHF.L.U64.HI R2, R2, 0x6, R3 ;  /* 0x0000000602020819 */ /* 0x000fe40000010203 */
[C---:B------:R-:W-:Y:S01]  /*12be0*/  @P0 LEA R3, P1, R124.reuse, R0, 0x5 ;  /* 0x000000007c030211 */ /* 0x040fe200078228ff */
[C---:B------:R-:W-:Y:S01]  /*12bf0*/  HMMA.16816.F32 R8, R152.reuse, R158, R8 ;  /* 0x0000009e9808723c */ /* 0x040fe20000001808 */
[----:B------:R-:W3:Y:S03]  /*12c00*/  LDSM.16.M88.4 R156, [R197+0x1000] ;  /* 0x00100000c59c783b */ /* 0x000ee60000000200 */
[----:B------:R-:W-:Y:S02]  /*12c10*/  @P0 LEA.HI.X R124, R124, R2, R127, 0x5, P1 ;  /* 0x000000027c7c0211 */ /* 0x000fe400008f2c7f */
[----:B------:R-:W-:Y:S02]  /*12c20*/  @P0 IADD3 R127, P1, R0, R220, RZ ;  /* 0x000000dc007f0210 */ /* 0x000fe40007f3e0ff */
        /* <DEDUP_REMOVED lines=30> */
[----:B------:R-:W3:Y:S07]  /*12e10*/  LDSM.16.M88.4 R160, [R199+0x4000] ;  /* 0x00400000c7a0783b */ /* 0x000eee0000000200 */
        /* <DEDUP_REMOVED lines=16> */
[C---:B------:R-:W-:Y:S08]  /*12f20*/  HMMA.16816.F32 R4, R160.reuse, R176, R4 ;  /* 0x000000b0a004723c */ /* 0x040ff00000001804 */
[C---:B------:R-:W-:Y:S01]  /*12f30*/  HMMA.16816.F32 R8, R160.reuse, R178, R8 ;  /* 0x000000b2a008723c */ /* 0x040fe20000001808 */
[----:B------:R-:W4:Y:S07]  /*12f40*/  LDSM.16.M88.4 R176, [R197+0x3000] ;  /* 0x00300000c5b0783b */ /* 0x000f2e0000000200 */
        /* <DEDUP_REMOVED lines=16> */
[C---:B------:R-:W-:Y:S08]  /*13050*/  HMMA.16816.F32 R20, R156.reuse, R176, R20 ;  /* 0x000000b09c14723c */ /* 0x040ff00000001814 */
[C---:B------:R-:W-:Y:S01]  /*13060*/  HMMA.16816.F32 R24, R156.reuse, R178, R24 ;  /* 0x000000b29c18723c */ /* 0x040fe20000001818 */
[----:B------:R-:W3:Y:S07]  /*13070*/  LDSM.16.M88.4 R176, [R198+0x8000] ;  /* 0x00800000c6b0783b */ /* 0x000eee0000000200 */
        /* <DEDUP_REMOVED lines=17> */
[C---:B------:R-:W-:Y:S08]  /*13190*/  HMMA.16816.F32 R4, R176.reuse, R180, R4 ;  /* 0x000000b4b004723c */ /* 0x040ff00000001804 */
        /* <DEDUP_REMOVED lines=56> */
[----:B------:R-:W-:Y:S01]  /*13520*/  @P0 IMAD.X R166, R124, 0x1, R169, P1 ;  /* 0x000000017ca60824 */ /* 0x000fe200008e06a9 */
[C---:B------:R-:W-:Y:S01]  /*13530*/  @P0 IADD3 R2, P1, R3.reuse, R127, RZ ;  /* 0x0000007f03020210 */ /* 0x040fe20007f3e0ff */
[----:B------:R-:W-:Y:S01]  /*13540*/  @!PT LDS RZ, [RZ] ;  /* 0x00000000fffff984 */ /* 0x000fe20000000800 */
[----:B------:R-:W-:Y:S01]  /*13550*/  @!PT LDS RZ, [RZ] ;  /* 0x00000000fffff984 */ /* 0x000fe20000000800 */
[----:B------:R-:W-:Y:S01]  /*13560*/  @!PT LDS RZ, [RZ] ;  /* 0x00000000fffff984 */ /* 0x000fe20000000800 */
[----:B------:R1:W-:Y:S01]  /*13570*/  @P0 LDGSTS.E.BYPASS.LTC128B.128 [R215+0x6100], [R176.64], !P5 ;  /* 0x06100000b0d70fae */ /* 0x0003e2000e901d46 */
[----:B-----5:R-:W-:Y:S01]  /*13580*/  IMAD.IADD R127, R214, 0x1, R242 ;  /* 0x00000001d67f7824 */ /* 0x020fe200078e02f2 */
[C---:B---3--:R-:W-:Y:S01]  /*13590*/  HMMA.16816.F32 R20, R152.reuse, R156, R20 ;  /* 0x0000009c9814723c */ /* 0x048fe20000001814 */
[----:B------:R-:W-:Y:S02]  /*135a0*/  IMAD.MOV.U32 R214, RZ, RZ, c[0x0][0x32c] ;  /* 0x0000cb00ffd67624 */ /* 0x000fe400078e00ff */
[----:B------:R1:W-:Y:S01]  /*135b0*/  @P0 LDGSTS.E.BYPASS.LTC128B.128 [R215+0x8100], [R174.64], !P4 ;  /* 0x08100000aed70fae */ /* 0x0003e2000e101d46 */
[----:B------:R-:W-:Y:S01]  /*135c0*/  @P0 IMAD.X R167, R124, 0x1, R168, P1 ;  /* 0x000000017ca70824 */ /* 0x000fe200008e06a8 */
[----:B------:R-:W-:Y:S02]  /*135d0*/  @P0 IADD3 R3, P1, R3, R220, RZ ;  /* 0x000000dc03030210 */ /* 0x000fe40007f3e0ff */
[----:B------:R-:W-:Y:S01]  /*135e0*/  ISETP.GE.AND P6, PT, R214, 0x1, PT ;  /* 0x00000001d600780c */ /* 0x000fe20003fc6270 */
        /* <DEDUP_REMOVED lines=39> */
.L_x_709:
[----:B------:R-:W-:Y:S04]  /*13860*/  MOV R150, c[0x0][0x32c] ;  /* 0x0000cb0000967a02 */ /* 0x000fe80000000f00 */
[----:B------:R-:W-:Y:S11]  /*13870*/  ISETP.NE.AND P0, PT, R150, 0x1, PT ;  /* 0x000000019600780c */ /* 0x000ff60003f05270 */
[----:B------:R-:W-:Y:S02]  /*13880*/  @!UPT UIADD3 URZ, URZ, URZ, URZ ;  /* 0x0000003f3f3ff290 */ /* 0x000fe4000fffe03f */
[----:B------:R-:W-:Y:S05]  /*13890*/  @P0 IMAD.HI.U32 R150, R3, c[0x0][0x330], RZ ;  /* 0x0000cc0003960a27 */ /* 0x000fea00078e00ff */
[----:B------:R-:W-:Y:S02]  /*138a0*/  @P0 SHF.R.U32.HI R3, RZ, c[0x0][0x334], R150 ;  /* 0x0000cd00ff030a19 */ /* 0x000fe40000011696 */
.L_x_710:
[----:B------:R-:W-:Y:S05]  /*138b0*/  BSYNC B0 ;  /* 0x0000000000007941 */ /* 0x000fea0003800000 */
.L_x_708:
[----:B------:R-:W-:Y:S04]  /*138c0*/  IMAD R3, R3, c[0x0][0x32c], -R124 ;  /* 0x0000cb0003037a24 */ /* 0x000fe800078e0a7c */
[----:B------:R-:W-:Y:S05]  /*138d0*/  IMAD.IADD R3, R3, 0x1, -R237 ;  /* 0x0000000103037824 */ /* 0x000fea00078e0aed */
[----:B------:R-:W-:Y:S02]  /*138e0*/  IADD3 R150, R3, c[0x0][0x32c], RZ ;  /* 0x0000cb0003967a10 */ /* 0x000fe40007ffe0ff */
[----:B------:R-:W-:Y:S02]  /*138f0*/  IMNMX R0, R0, R3, !PT ;  /* 0x0000000300007217 */ /* 0x000fe40007800200 */
[----:B------:R-:W-:Y:S02]  /*13900*/  IMNMX R2, R2, R150, PT ;  /* 0x0000009602027217 */ /* 0x000fe40003800200 */
.L_x_707:
        /* <DEDUP_REMOVED lines=66> */
.L_x_713:
[----:B------:R-:W-:Y:S04]  /*13d30*/  MOV R4, c[0x0][0x32c] ;  /* 0x0000cb0000047a02 */ /* 0x000fe80000000f00 */
[----:B------:R-:W-:Y:S11]  /*13d40*/  ISETP.NE.AND P0, PT, R4, 0x1, PT ;  /* 0x000000010400780c */ /* 0x000ff60003f05270 */
[----:B------:R-:W-:Y:S02]  /*13d50*/  @!UPT UIADD3 URZ, URZ, URZ, URZ ;  /* 0x0000003f3f3ff290 */ /* 0x000fe4000fffe03f */
[----:B------:R-:W-:Y:S05]  /*13d60*/  @P0 IMAD.HI.U32 R4, R3, c[0x0][0x330], RZ ;  /* 0x0000cc0003040a27 */ /* 0x000fea00078e00ff */
[----:B------:R-:W-:Y:S02]  /*13d70*/  @P0 SHF.R.U32.HI R3, RZ, c[0x0][0x334], R4 ;  /* 0x0000cd00ff030a19 */ /* 0x000fe40000011604 */
.L_x_714:
[----:B------:R-:W-:Y:S05]  /*13d80*/  BSYNC B0 ;  /* 0x0000000000007941 */ /* 0x000fea0003800000 */
.L_x_712:
[----:B------:R-:W-:Y:S04]  /*13d90*/  IMAD R124, R3, c[0x0][0x32c], -R124 ;  /* 0x0000cb00037c7a24 */ /* 0x000fe800078e0a7c */
[----:B------:R-:W-:Y:S05]  /*13da0*/  IMAD.IADD R3, R124, 0x1, -R237 ;  /* 0x000000017c037824 */ /* 0x000fea00078e0aed */
[----:B------:R-:W-:Y:S02]  /*13db0*/  IADD3 R4, R3, c[0x0][0x32c], RZ ;  /* 0x0000cb0003047a10 */ /* 0x000fe40007ffe0ff */
[----:B------:R-:W-:Y:S02]  /*13dc0*/  IMNMX R0, R0, R3, !PT ;  /* 0x0000000300007217 */ /* 0x000fe40007800200 */
[----:B------:R-:W-:Y:S02]  /*13dd0*/  IMNMX R2, R2, R4, PT ;  /* 0x0000000402027217 */ /* 0x000fe40003800200 */
.L_x_711:
        /* <DEDUP_REMOVED lines=54> */
[----:B------:R-:W-:Y:S02]  /*14140*/  FMNMX.FTZ R10, R157, R10, !PT ;  /* 0x0000000a9d0a7209 */ /* 0x000fe40007810000 */
[----:B------:R-:W-:Y:S02]  /*14150*/  ISETP.LT.OR P0, PT, R2, 0x29, P0 ;  /* 0x000000290200780c */ /* 0x000fe40000701670 */
[----:B------:R-:W-:Y:S01]  /*14160*/  FMNMX.FTZ R10, R158, R10, !PT ;  /* 0x0000000a9e0a7209 */ /* 0x000fe20007810000 */
[----:B------:R-:W1:Y:S01]  /*14170*/  SHFL.BFLY PT, R11, R3, 0x2, 0x1f ;  /* 0x0c401f00030b7f89 */ /* 0x000e6200000e0000 */
        /* <DEDUP_REMOVED lines=14> */
[C---:B------:R-:W-:Y:S02]  /*14260*/  ISETP.GT.AND P1, PT, R0.reuse, 0x38, P2 ;  /* 0x000000380000780c */ /* 0x040fe40001724270 */
[----:B------:R-:W-:Y:S02]  /*14270*/  FSEL R171, R31, -INF , !P0 ;  /* 0xff8000001fab7808 */ /* 0x000fe40004000000 */
[----:B-1----:R-:W-:Y:S01]  /*14280*/  FMNMX.FTZ R3, R3, R11, !PT ;  /* 0x0000000b03037209 */ /* 0x002fe20007810000 */
[----:B------:R-:W-:Y:S01]  /*14290*/  LDSM.16.MT88.4 R28, [R196] ;  /* 0x00000000c41c783b */ /* 0x000fe20000004200 */
[----:B------:R-:W-:Y:S02]  /*142a0*/  ISETP.GT.AND P0, PT, R0, 0x39, P2 ;  /* 0x000000390000780c */ /* 0x000fe40001704270 */
[----:B------:R-:W-:Y:S02]  /*142b0*/  FMNMX.FTZ R0, R169, R10, !PT ;  /* 0x0000000aa9007209 */ /* 0x000fe40007810000 */
[----:B------:R-:W-:Y:S02]  /*142c0*/  ISETP.LT.OR P1, PT, R2, 0x39, P1 ;  /* 0x000000390200780c */ /* 0x000fe40000f21670 */
[----:B------:R-:W-:Y:S01]  /*142d0*/  FMNMX.FTZ R0, R171, R0, !PT ;  /* 0x00000000ab007209 */ /* 0x000fe20007810000 */
[----:B------:R-:W1:Y:S01]  /*142e0*/  SHFL.BFLY PT, R10, R3, 0x1, 0x1f ;  /* 0x0c201f00030a7f89 */ /* 0x000e6200000e0000 */
[----:B------:R-:W-:Y:S02]  /*142f0*/  FSEL R170, R34, -INF , !P1 ;  /* 0xff80000022aa7808 */ /* 0x000fe40004800000 */
[----:B------:R-:W-:Y:S02]  /*14300*/  ISETP.LT.OR P0, PT, R2, 0x3a, P0 ;  /* 0x0000003a0200780c */ /* 0x000fe40000701670 */
[----:B------:R-:W-:Y:S02]  /*14310*/  FMNMX.FTZ R0, R170, R0, !PT ;  /* 0x00000000aa007209 */ /* 0x000fe40007810000 */
[----:B------:R-:W-:Y:S04]  /*14320*/  FSEL R127, R35, -INF , !P0 ;  /* 0xff800000237f7808 */ /* 0x000fe80004000000 */
[----:B------:R-:W-:Y:S05]  /*14330*/  FMNMX.FTZ R0, R127, R0, !PT ;  /* 0x000000007f007209 */ /* 0x000fea0007810000 */
[----:B------:R-:W2:Y:S01]  /*14340*/  SHFL.BFLY PT, R2, R0, 0x2, 0x1f ;  /* 0x0c401f0000027f89 */ /* 0x000ea200000e0000 */
[----:B-1----:R-:W-:Y:S04]  /*14350*/  FMNMX.FTZ R124, R3, R10, !PT ;  /* 0x0000000a037c7209 */ /* 0x002fe80007810000 */
[C---:B------:R-:W-:Y:S01]  /*14360*/  FSETP.NEU.FTZ.AND P0, PT, R124.reuse, -INF , PT ;  /* 0xff8000007c00780b */ /* 0x040fe20003f1d000 */
[----:B------:R-:W-:Y:S05]  /*14370*/  FMUL.FTZ R3, R124, c[0x0][0x2d0] ;  /* 0x0000b4007c037a20 */ /* 0x000fea0000410000 */
[----:B------:R-:W-:Y:S05]  /*14380*/  FSEL R156, R3, RZ, P0 ;  /* 0x000000ff039c7208 */ /* 0x000fea0000000000 */
[--C-:B------:R-:W-:Y:S01]  /*14390*/  FFMA.FTZ R9, R9, c[0x0][0x2d0], -R156.reuse ;  /* 0x0000b40009097a23 */ /* 0x100fe2000001089c */
[----:B--2---:R-:W-:Y:S01]  /*143a0*/  FMNMX.FTZ R2, R0, R2, !PT ;  /* 0x0000000200027209 */ /* 0x004fe20007810000 */
[--C-:B------:R-:W-:Y:S02]  /*143b0*/  FFMA.FTZ R0, R150, c[0x0][0x2d0], -R156.reuse ;  /* 0x0000b40096007a23 */ /* 0x100fe4000001089c */
[----:B------:R-:W-:Y:S02]  /*143c0*/  MUFU.EX2 R230, R9 ;  /* 0x0000000900e67308 */ /* 0x000fe40000000800 */
[----:B------:R-:W1:Y:S08]  /*143d0*/  SHFL.BFLY PT, R3, R2, 0x1, 0x1f ;  /* 0x0c201f0002037f89 */ /* 0x000e7000000e0000 */
[----:B------:R2:W-:Y:S01]  /*143e0*/  MUFU.EX2 R229, R0 ;  /* 0x0000000000e57308 */ /* 0x0005e20000000800 */
        /* <DEDUP_REMOVED lines=364> */
.L_x_706:
[----:B------:R-:W-:Y:S01]  /*15ab0*/  IMAD.MOV.U32 R0, RZ, RZ, c[0x0][0x2c4] ;  /* 0x0000b100ff007624 */ /* 0x000fe200078e00ff */
[----:B------:R-:W-:Y:S01]  /*15ac0*/  IADD3 R2, R238, 0x1, -R239 ;  /* 0x00000001ee027810 */ /* 0x000fe20007ffe8ef */
[----:B------:R-:W-:-:S03]  /*15ad0*/  IMAD.MOV.U32 R4, RZ, RZ, c[0x0][0x32c] ;  /* 0x0000cb00ff047624 */ /* 0x000fc600078e00ff */
[----:B------:R-:W-:Y:S02]  /*15ae0*/  ISETP.NE.AND P1, PT, R0, 0x1, PT ;  /* 0x000000010000780c */ /* 0x000fe40003f25270 */
[----:B------:R-:W-:Y:S02]  /*15af0*/  IADD3 R0, R242, 0x7f, RZ ;  /* 0x0000007ff2007810 */ /* 0x000fe40007ffe0ff */
[----:B------:R-:W-:-:S09]  /*15b00*/  ISETP.GE.AND P0, PT, R4, 0x1, PT ;  /* 0x000000010400780c */ /* 0x000fd20003f06270 */
        /* <DEDUP_REMOVED lines=15> */
.L_x_718:
[----:B------:R-:W-:-:S04]  /*15c00*/  MOV R3, c[0x0][0x32c] ;  /* 0x0000cb0000037a02 */ /* 0x000fc80000000f00 */
[----:B------:R-:W-:-:S13]  /*15c10*/  ISETP.NE.AND P0, PT, R3, 0x1, PT ;  /* 0x000000010300780c */ /* 0x000fda0003f05270 */
[----:B------:R-:W-:-:S05]  /*15c20*/  @P0 IMAD.HI.U32 R3, R0, c[0x0][0x330], RZ ;  /* 0x0000cc0000030a27 */ /* 0x000fca00078e00ff */
[----:B------:R-:W-:Y:S02]  /*15c30*/  @P0 SHF.R.U32.HI R0, RZ, c[0x0][0x334], R3 ;  /* 0x0000cd00ff000a19 */ /* 0x000fe40000011603 */
.L_x_719:
[----:B------:R-:W-:Y:S05]  /*15c40*/  BSYNC B0 ;  /* 0x0000000000007941 */ /* 0x000fea0003800000 */
.L_x_717:
[----:B------:R-:W-:-:S05]  /*15c50*/  IMAD R0, R0, c[0x0][0x32c], RZ ;  /* 0x0000cb0000007a24 */ /* 0x000fca00078e02ff */
[----:B------:R-:W-:-:S04]  /*15c60*/  IMNMX R2, R2, R0, !PT ;  /* 0x0000000002027217 */ /* 0x000fc80007800200 */
.L_x_716:
        /* <DEDUP_REMOVED lines=10> */
.L_x_721:
        /* <DEDUP_REMOVED lines=316> */
[----:B-1----:R-:W-:Y:S01]  /*170d0*/  @P0 IADD3 R4, P1, R150, R220, RZ ;  /* 0x000000dc96040210 */ /* 0x002fe20007f3e0ff */
[C---:B------:R-:W-:Y:S02]  /*170e0*/  FMUL.FTZ R112, R2.reuse, R112 ;  /* 0x0000007002707220 */ /* 0x040fe40000410000 */
[C---:B------:R-:W-:Y:S01]  /*170f0*/  FMUL.FTZ R113, R2.reuse, R113 ;  /* 0x0000007102717220 */ /* 0x040fe20000410000 */
[----:B--2---:R-:W-:Y:S01]  /*17100*/  @P0 IADD3.X R8, R149, R219, RZ, P1, !PT ;  /* 0x000000db95080210 */ /* 0x004fe20000ffe4ff */
[----:B------:R-:W-:Y:S01]  /*17110*/  FMUL.FTZ R116, R2, R116 ;  /* 0x0000007402747220 */ /* 0x000fe20000410000 */
[----:B------:R-:W-:Y:S01]  /*17120*/  @P0 LEA R126, P1, R4, c[0x0][0x1c8], 0x1 ;  /* 0x00007200047e0a11 */ /* 0x000fe200078208ff */
[----:B------:R-:W-:Y:S02]  /*17130*/  FMUL.FTZ R117, R2, R117 ;  /* 0x0000007502757220 */ /* 0x000fe40000410000 */
[----:B------:R-:W1:Y:S01]  /*17140*/  MUFU.EX2 R0, R0 ;  /* 0x0000000000007308 */ /* 0x000e620000000800 */
        /* <DEDUP_REMOVED lines=8> */
[----:B------:R3:W2:Y:S01]  /*171d0*/  MUFU.EX2 R180, R7 ;  /* 0x0000000700b47308 */ /* 0x0006a20000000800 */
[----:B------:R-:W-:Y:S02]  /*171e0*/  FMUL.FTZ R37, R2, R37 ;  /* 0x0000002502257220 */ /* 0x000fe40000410000 */
[----:B------:R-:W-:Y:S01]  /*171f0*/  @P0 LEA.HI.X R5, R5, c[0x0][0x1cc], R151, 0x1, P1 ;  /* 0x0000730005050a11 */ /* 0x000fe200008f0c97 */
[----:B------:R2:W-:Y:S01]  /*17200*/  @P0 LDGSTS.E.BYPASS.LTC128B.128 [R215+0x9100], [R8.64], !P4 ;  /* 0x0910000008d70fae */ /* 0x0005e2000e101d46 */
[--C-:B----4-:R-:W-:Y:S02]  /*17210*/  FFMA.FTZ R6, R10, c[0x0][0x2d0], -R125.reuse ;  /* 0x0000b4000a067a23 */ /* 0x110fe4000001087d */
[C---:B------:R-:W-:Y:S02]  /*17220*/  FMUL.FTZ R40, R2.reuse, R40 ;  /* 0x0000002802287220 */ /* 0x040fe40000410000 */
[C---:B------:R-:W-:Y:S01]  /*17230*/  FMUL.FTZ R41, R2.reuse, R41 ;  /* 0x0000002902297220 */ /* 0x040fe20000410000 */
[----:B------:R4:W-:Y:S01]  /*17240*/  MUFU.EX2 R178, R6 ;  /* 0x0000000600b27308 */ /* 0x0009e20000000800 */
[C---:B------:R-:W-:Y:S01]  /*17250*/  FMUL.FTZ R44, R2.reuse, R44 ;  /* 0x0000002c022c7220 */ /* 0x040fe20000410000 */
[----:B------:R4:W-:Y:S01]  /*17260*/  @P0 LDGSTS.E.BYPASS.LTC128B.128 [R215+0xb100], [R4.64], !P3 ;  /* 0x0b10000004d70fae */ /* 0x0009e2000d901d46 */
[----:B------:R-:W-:Y:S01]  /*17270*/  FMUL.FTZ R45, R2, R45 ;  /* 0x0000002d022d7220 */ /* 0x000fe20000410000 */
[----:B------:R-:W-:Y:S01]  /*17280*/  ISETP.GT.AND P0, PT, R188, R216, PT ;  /* 0x000000d8bc00720c */ /* 0x000fe20003f04270 */
[C---:B-1----:R-:W-:Y:S01]  /*17290*/  FMUL.FTZ R10, R0.reuse, R138 ;  /* 0x0000008a000a7220 */ /* 0x042fe20000410000 */
[----:B------:R-:W-:Y:S01]  /*172a0*/  MOV R188, R214 ;  /* 0x000000d600bc7202 */ /* 0x000fe20000000f00 */
[C---:B------:R-:W-:Y:S02]  /*172b0*/  FMUL.FTZ R102, R0.reuse, R102 ;  /* 0x0000006600667220 */ /* 0x040fe40000410000 */
[C---:B------:R-:W-:Y:S01]  /*172c0*/  FMUL.FTZ R103, R0.reuse, R103 ;  /* 0x0000006700677220 */ /* 0x040fe20000410000 */
[----:B------:R-:W1:Y:S01]  /*172d0*/  LDSM.16.MT88.4 R148, [R192] ;  /* 0x00000000c094783b */ /* 0x000e620000004200 */
[C---:B------:R-:W-:Y:S01]  /*172e0*/  FMUL.FTZ R106, R0.reuse, R106 ;  /* 0x0000006a006a7220 */ /* 0x040fe20000410000 */
[----:B------:R1:W-:Y:S01]  /*172f0*/  MUFU.EX2 R186, R12 ;  /* 0x0000000c00ba7308 */ /* 0x0003e20000000800 */
[C---:B------:R-:W-:Y:S02]  /*17300*/  FMUL.FTZ R107, R0.reuse, R107 ;  /* 0x0000006b006b7220 */ /* 0x040fe40000410000 */
[C---:B---3--:R-:W-:Y:S02]  /*17310*/  FMUL.FTZ R7, R0.reuse, R135 ;  /* 0x0000008700077220 */ /* 0x048fe40000410000 */
[C---:B------:R-:W-:Y:S01]  /*17320*/  FMUL.FTZ R110, R0.reuse, R110 ;  /* 0x0000006e006e7220 */ /* 0x040fe20000410000 */
[----:B-----5:R-:W3:Y:S01]  /*17330*/  LDSM.16.MT88.4 R152, [R193] ;  /* 0x00000000c198783b */ /* 0x020ee20000004200 */
[----:B------:R-:W-:Y:S02]  /*17340*/  FMUL.FTZ R111, R0, R111 ;  /* 0x0000006f006f7220 */ /* 0x000fe40000410000 */
[C---:B--2---:R-:W-:Y:S01]  /*17350*/  FMUL.FTZ R8, R2.reuse, R136 ;  /* 0x0000008802087220 */ /* 0x044fe20000410000 */
[----:B------:R-:W-:Y:S01]  /*17360*/  MUFU.EX2 R181, R21 ;  /* 0x0000001500b57308 */ /* 0x000fe20000000800 */
[----:B------:R-:W-:Y:S02]  /*17370*/  FMUL.FTZ R9, R2, R137 ;  /* 0x0000008902097220 */ /* 0x000fe40000410000 */
[C---:B----4-:R-:W-:Y:S01]  /*17380*/  FMUL.FTZ R6, R0.reuse, R134 ;  /* 0x0000008600067220 */ /* 0x050fe20000410000 */
[----:B------:R-:W2:Y:S01]  /*17390*/  LDSM.16.MT88.4 R156, [R196] ;  /* 0x00000000c49c783b */ /* 0x000ea20000004200 */
        /* <DEDUP_REMOVED lines=20> */
[--C-:B-1----:R-:W-:Y:S01]  /*174e0*/  FFMA.FTZ R12, R16, c[0x0][0x2d0], -R176.reuse ;  /* 0x0000b400100c7a23 */ /* 0x102fe200000108b0 */
[----:B------:R-:W1:Y:S01]  /*174f0*/  MUFU.EX2 R185, R13 ;  /* 0x0000000d00b97308 */ /* 0x000e620000000800 */
        /* <DEDUP_REMOVED lines=11> */
[--C-:B--2---:R-:W-:Y:S02]  /*175b0*/  FFMA.FTZ R20, R24, c[0x0][0x2d0], -R176.reuse ;  /* 0x0000b40018147a23 */ /* 0x104fe400000108b0 */
[C---:B------:R-:W-:Y:S01]  /*175c0*/  FMUL.FTZ R48, R2.reuse, R48 ;  /* 0x0000003002307220 */ /* 0x040fe20000410000 */
[C---:B------:R-:W-:Y:S02]  /*175d0*/  HMMA.16816.F32 R8, R132.reuse, R150, R8 ;  /* 0x000000968408723c */ /* 0x040fe40000001808 */
[----:B------:R-:W2:Y:S02]  /*175e0*/  LDSM.16.MT88.4 R148, [R192+0x2000] ;  /* 0x00200000c094783b */ /* 0x000ea40000004200 */
[----:B------:R-:W-:Y:S02]  /*175f0*/  FMUL.FTZ R49, R2, R49 ;  /* 0x0000003102317220 */ /* 0x000fe40000410000 */
[C---:B------:R-:W-:Y:S02]  /*17600*/  FMUL.FTZ R50, R0.reuse, R50 ;  /* 0x0000003200327220 */ /* 0x040fe40000410000 */
[C---:B---3--:R-:W-:Y:S04]  /*17610*/  HMMA.16816.F32 R100, R132.reuse, R152, R100 ;  /* 0x000000988464723c */ /* 0x048fe80000001864 */
[----:B------:R-:W-:Y:S02]  /*17620*/  FMUL.FTZ R51, R0, R51 ;  /* 0x0000003300337220 */ /* 0x000fe40000410000 */
[C---:B------:R-:W-:Y:S02]  /*17630*/  FMUL.FTZ R52, R2.reuse, R52 ;  /* 0x0000003402347220 */ /* 0x040fe40000410000 */
[C---:B------:R-:W-:Y:S01]  /*17640*/  HMMA.16816.F32 R104, R132.reuse, R154, R104 ;  /* 0x0000009a8468723c */ /* 0x040fe20000001868 */
[----:B------:R-:W3:Y:S03]  /*17650*/  LDSM.16.MT88.4 R152, [R193+0x2000] ;  /* 0x00200000c198783b */ /* 0x000ee60000004200 */
[----:B----4-:R-:W-:Y:S02]  /*17660*/  FFMA.FTZ R12, R17, c[0x0][0x2d0], -R176 ;  /* 0x0000b400110c7a23 */ /* 0x010fe400000108b0 */
[----:B------:R-:W-:Y:S02]  /*17670*/  FMUL.FTZ R53, R2, R53 ;  /* 0x0000003502357220 */ /* 0x000fe40000410000 */
[C---:B------:R-:W-:Y:S01]  /*17680*/  HMMA.16816.F32 R108, R132.reuse, R156, R108 ;  /* 0x0000009c846c723c */ /* 0x040fe2000000186c */
[----:B------:R4:W1:Y:S03]  /*17690*/  MUFU.EX2 R183, R12 ;  /* 0x0000000c00b77308 */ /* 0x0008660000000800 */
        /* <DEDUP_REMOVED lines=11> */
[--C-:B----4-:R-:W-:Y:S02]  /*17750*/  FFMA.FTZ R12, R18, c[0x0][0x2d0], -R125.reuse ;  /* 0x0000b400120c7a23 */ /* 0x110fe4000001087d */
[C---:B------:R-:W-:Y:S02]  /*17760*/  FMUL.FTZ R60, R2.reuse, R60 ;  /* 0x0000003c023c7220 */ /* 0x040fe40000410000 */
[C---:B--2---:R-:W-:Y:S01]  /*17770*/  HMMA.16816.F32 R36, R132.reuse, R148, R36 ;  /* 0x000000948424723c */ /* 0x044fe20000001824 */
[----:B------:R2:W-:Y:S03]  /*17780*/  MUFU.EX2 R173, R12 ;  /* 0x0000000c00ad7308 */ /* 0x0005e60000000800 */
[----:B------:R-:W-:Y:S02]  /*17790*/  FMUL.FTZ R61, R2, R61 ;  /* 0x0000003d023d7220 */ /* 0x000fe40000410000 */
[C---:B------:R-:W-:Y:S02]  /*177a0*/  FMUL.FTZ R62, R0.reuse, R62 ;  /* 0x0000003e003e7220 */ /* 0x040fe40000410000 */
[C---:B------:R-:W-:Y:S01]  /*177b0*/  HMMA.16816.F32 R40, R132.reuse, R150, R40 ;  /* 0x000000968428723c */ /* 0x040fe20000001828 */
[----:B------:R-:W4:Y:S03]  /*177c0*/  LDSM.16.MT88.4 R148, [R195+0x2000] ;  /* 0x00200000c394783b */ /* 0x000f260000004200 */
[----:B------:R-:W-:Y:S02]  /*177d0*/  FMUL.FTZ R63, R0, R63 ;  /* 0x0000003f003f7220 */ /* 0x000fe40000410000 */
[C---:B------:R-:W-:Y:S02]  /*177e0*/  FMUL.FTZ R64, R2.reuse, R64 ;  /* 0x0000004002407220 */ /* 0x040fe40000410000 */
[C---:B---3--:R-:W-:Y:S04]  /*177f0*/  HMMA.16816.F32 R44, R132.reuse, R152, R44 ;  /* 0x00000098842c723c */ /* 0x048fe8000000182c */
[----:B------:R-:W-:Y:S02]  /*17800*/  FMUL.FTZ R65, R2, R65 ;  /* 0x0000004102417220 */ /* 0x000fe40000410000 */
[C---:B------:R-:W-:Y:S02]  /*17810*/  FMUL.FTZ R66, R0.reuse, R66 ;  /* 0x0000004200427220 */ /* 0x040fe40000410000 */
[C---:B------:R-:W-:Y:S01]  /*17820*/  HMMA.16816.F32 R48, R132.reuse, R154, R48 ;  /* 0x0000009a8430723c */ /* 0x040fe20000001830 */
[----:B------:R-:W3:Y:S03]  /*17830*/  LDSM.16.MT88.4 R152, [R192+0x4000] ;  /* 0x00400000c098783b */ /* 0x000ee60000004200 */
[--C-:B--2---:R-:W-:Y:S02]  /*17840*/  FFMA.FTZ R12, R19, c[0x0][0x2d0], -R125.reuse ;  /* 0x0000b400130c7a23 */ /* 0x104fe4000001087d */
        /* <DEDUP_REMOVED lines=9> */
[----:B------:R-:W2:Y:S03]  /*178e0*/  LDSM.16.MT88.4 R136, [R193+0x4000] ;  /* 0x00400000c188783b */ /* 0x000ea60000004200 */
[C---:B------:R-:W-:Y:S02]  /*178f0*/  FMUL.FTZ R72, R2.reuse, R72 ;  /* 0x0000004802487220 */ /* 0x040fe40000410000 */
[----:B------:R-:W-:Y:S02]  /*17900*/  FMUL.FTZ R73, R2, R73 ;  /* 0x0000004902497220 */ /* 0x000fe40000410000 */
[C---:B----4-:R-:W-:Y:S04]  /*17910*/  HMMA.16816.F32 R60, R132.reuse, R148, R60 ;  /* 0x00000094843c723c */ /* 0x050fe8000000183c */
[C---:B------:R-:W-:Y:S02]  /*17920*/  FMUL.FTZ R74, R0.reuse, R74 ;  /* 0x0000004a004a7220 */ /* 0x040fe40000410000 */
[----:B------:R-:W-:Y:S02]  /*17930*/  FMUL.FTZ R75, R0, R75 ;  /* 0x0000004b004b7220 */ /* 0x000fe40000410000 */
[C---:B------:R-:W-:Y:S01]  /*17940*/  HMMA.16816.F32 R64, R132.reuse, R150, R64 ;  /* 0x000000968440723c */ /* 0x040fe20000001840 */
[----:B------:R-:W4:Y:S03]  /*17950*/  LDSM.16.MT88.4 R148, [R196+0x4000] ;  /* 0x00400000c494783b */ /* 0x000f260000004200 */
[C---:B------:R-:W-:Y:S01]  /*17960*/  FMUL.FTZ R76, R2.reuse, R76 ;  /* 0x0000004c024c7220 */ /* 0x040fe20000410000 */
[----:B-1----:R-:W-:Y:S01]  /*17970*/  F2FP.PACK_AB R12, R185, R186 ;  /* 0x000000bab90c723e */ /* 0x002fe200000000ff */
[----:B------:R-:W-:Y:S02]  /*17980*/  FMUL.FTZ R77, R2, R77 ;  /* 0x0000004d024d7220 */ /* 0x000fe40000410000 */
[C---:B---3--:R-:W-:Y:S04]  /*17990*/  HMMA.16816.F32 R68, R132.reuse, R152, R68 ;  /* 0x000000988444723c */ /* 0x048fe80000001844 */
[C---:B------:R-:W-:Y:S02]  /*179a0*/  FMUL.FTZ R78, R0.reuse, R78 ;  /* 0x0000004e004e7220 */ /* 0x040fe40000410000 */
[----:B------:R-:W-:Y:S02]  /*179b0*/  FMUL.FTZ R79, R0, R79 ;  /* 0x0000004f004f7220 */ /* 0x000fe40000410000 */
[C---:B------:R-:W-:Y:S01]  /*179c0*/  HMMA.16816.F32 R72, R132.reuse, R154, R72 ;  /* 0x0000009a8448723c */ /* 0x040fe20000001848 */
[----:B------:R-:W1:Y:S03]  /*179d0*/  LDSM.16.MT88.4 R152, [R195+0x4000] ;  /* 0x00400000c398783b */ /* 0x000e660000004200 */
[C---:B------:R-:W-:Y:S02]  /*179e0*/  FMUL.FTZ R80, R2.reuse, R80 ;  /* 0x0000005002507220 */ /* 0x040fe40000410000 */
[----:B------:R-:W-:Y:S02]  /*179f0*/  FMUL.FTZ R81, R2, R81 ;  /* 0x0000005102517220 */ /* 0x000fe40000410000 */
[C---:B------:R-:W-:Y:S01]  /*17a00*/  FMUL.FTZ R82, R0.reuse, R82 ;  /* 0x0000005200527220 */ /* 0x040fe20000410000 */
[C---:B--2---:R-:W-:Y:S03]  /*17a10*/  HMMA.16816.F32 R76, R132.reuse, R136, R76 ;  /* 0x00000088844c723c */ /* 0x044fe6000000184c */
        /* <DEDUP_REMOVED lines=10> */
[C---:B----4-:R-:W-:Y:S01]  /*17ac0*/  HMMA.16816.F32 R84, R132.reuse, R148, R84 ;  /* 0x000000948454723c */ /* 0x050fe20000001854 */
[----:B------:R3:W-:Y:S02]  /*17ad0*/  MUFU.EX2 R175, R14 ;  /* 0x0000000e00af7308 */ /* 0x0007e40000000800 */
[----:B------:R-:W-:Y:S02]  /*17ae0*/  FMUL.FTZ R89, R2, R89 ;  /* 0x0000005902597220 */ /* 0x000fe40000410000 */
[C---:B------:R-:W-:Y:S02]  /*17af0*/  FMUL.FTZ R90, R0.reuse, R90 ;  /* 0x0000005a005a7220 */ /* 0x040fe40000410000 */
[----:B------:R-:W-:Y:S02]  /*17b00*/  FMUL.FTZ R91, R0, R91 ;  /* 0x0000005b005b7220 */ /* 0x000fe40000410000 */
[C---:B------:R-:W-:Y:S02]  /*17b10*/  FMUL.FTZ R92, R2.reuse, R92 ;  /* 0x0000005c025c7220 */ /* 0x040fe40000410000 */
[----:B------:R-:W4:Y:S01]  /*17b20*/  MUFU.EX2 R174, R15 ;  /* 0x0000000f00ae7308 */ /* 0x000f220000000800 */
        /* <DEDUP_REMOVED lines=9> */
[----:B---3--:R-:W-:Y:S01]  /*17bc0*/  F2FP.PACK_AB R14, R183, R184 ;  /* 0x000000b8b70e723e */ /* 0x008fe200000000ff */
[----:B------:R-:W-:Y:S02]  /*17bd0*/  FMUL.FTZ R99, R0, R99 ;  /* 0x0000006300637220 */ /* 0x000fe40000410000 */
[----:B------:R-:W-:Y:S01]  /*17be0*/  FFMA.FTZ R2, R2, R233, R191 ;  /* 0x000000e902027223 */ /* 0x000fe200000100bf */
[----:B----4-:R-:W-:Y:S04]  /*17bf0*/  F2FP.PACK_AB R13, R174, R175 ;  /* 0x000000afae0d723e */ /* 0x010fe800000000ff */
        /* <DEDUP_REMOVED lines=170> */
.L_x_720:
[----:B------:R-:W-:-:S13]  /*186a0*/  ISETP.GE.AND P0, PT, R214, R217, PT ;  /* 0x000000d9d600720c */ /* 0x000fda0003f06270 */
[----:B------:R-:W-:Y:S05]  /*186b0*/  @!P0 BRA `(.L_x_722) ;  /* 0x000034c000008947 */ /* 0x000fea0003800000 */
[----:B------:R-:W-:Y:S02]  /*186c0*/  MOV R126, R8 ;  /* 0x00000008007e7202 */ /* 0x000fe40000000f00 */
[----:B------:R-:W-:Y:S02]  /*186d0*/  MOV R125, R124 ;  /* 0x0000007c007d7202 */ /* 0x000fe40000000f00 */
.L_x_731:
[----:B------:R-:W-:Y:S04]  /*186e0*/  DEPBAR.LE SB0, 0x0 ;  /* 0x000080000000791a */ /* 0x000fe80000000000 */
[----:B------:R-:W-:Y:S01]  /*186f0*/  WARPSYNC 0xffffffff ;  /* 0xffffffff00007948 */ /* 0x000fe20003800000 */
[----:B------:R-:W-:Y:S01]  /*18700*/  BAR.SYNC.DEFER_BLOCKING 0x0 ;  /* 0x0000000000007b1d */ /* 0x000fe20000010000 */
[----:B------:R-:W-:Y:S01]  /*18710*/  SHF.R.S32.HI R0, RZ, 0x1f, R214 ;  /* 0x0000001fff007819 */ /* 0x000fe200000114d6 */
[----:B------:R-:W-:Y:S04]  /*18720*/  IMAD.WIDE.U32 R2, R214, c[0x0][0x208], RZ ;  /* 0x00008200d6027a25 */ /* 0x000fe800078e00ff */
[----:B------:R-:W-:Y:S02]  /*18730*/  IMAD R0, R0, c[0x0][0x208], RZ ;  /* 0x0000820000007a24 */ /* 0x000fe400078e02ff */
[----:B------:R-:W-:Y:S02]  /*18740*/  IMAD.MOV.U32 R6, RZ, RZ, c[0x0][0x208] ;  /* 0x00008200ff067624 */ /* 0x000fe400078e00ff */
[----:B------:R-:W-:Y:S02]  /*18750*/  IMAD R0, R214, c[0x0][0x20c], R0 ;  /* 0x00008300d6007a24 */ /* 0x000fe400078e0200 */
[----:B------:R-:W-:Y:S02]  /*18760*/  IMAD.SHL.U32 R4, R2, 0x40, RZ ;  /* 0x0000004002047824 */ /* 0x000fe400078e00ff */
[----:B------:R-:W-:Y:S02]  /*18770*/  IMAD.IADD R0, R3, 0x1, R0 ;  /* 0x0000000103007824 */ /* 0x000fe400078e0200 */
[----:B------:R-:W-:Y:S01]  /*18780*/  IMAD.MOV.U32 R3, RZ, RZ, c[0x0][0x20c] ;  /* 0x00008300ff037624 */ /* 0x000fe200078e00ff */
[----:B------:R-:W-:Y:S01]  /*18790*/  IADD3 R5, P1, R4, R222, RZ ;  /* 0x000000de04057210 */ /* 0x000fe20007f3e0ff */
[----:B------:R-:W-:Y:S01]  /*187a0*/  IMAD.MOV.U32 R218, RZ, RZ, c[0x0][0x2c4] ;  /* 0x0000b100ffda7624 */ /* 0x000fe200078e00ff */
[----:B------:R-:W-:Y:S02]  /*187b0*/  SHF.L.U64.HI R0, R2, 0x6, R0 ;  /* 0x0000000602007819 */ /* 0x000fe40000010200 */
[C---:B------:R-:W-:Y:S02]  /*187c0*/  LEA R2, P0, R6.reuse, R4, 0x5 ;  /* 0x0000000406027211 */ /* 0x040fe400078028ff */
[----:B------:R-:W-:Y:S01]  /*187d0*/  LEA R174, P2, R5, c[0x0][0x1f8], 0x1 ;  /* 0x00007e0005ae7a11 */ /* 0x000fe200078408ff */
[----:B------:R-:W-:Y:S01]  /*187e0*/  LDSM.16.M88.4 R32, [R198] ;  /* 0x00000000c620783b */ /* 0x000fe20000000200 */
[----:B------:R-:W-:Y:S01]  /*187f0*/  LEA.HI.X R3, R6, R0, R3, 0x5, P0 ;  /* 0x0000000006037211 */ /* 0x000fe200000f2c03 */
[--C-:B------:R-:W-:Y:S01]  /*18800*/  IMAD.X R6, R0, 0x1, R224.reuse, P1 ;  /* 0x0000000100067824 */ /* 0x100fe200008e06e0 */
[----:B------:R-:W-:Y:S01]  /*18810*/  IADD3 R14, P0, R222, 0x40, RZ ;  /* 0x00000040de0e7810 */ /* 0x000fe20007f1e0ff */
[----:B------:R-:W-:Y:S01]  /*18820*/  ULDC UR4, c[0x0][0x324] ;  /* 0x0000c90000047ab9 */ /* 0x000fe20000000800 */
[----:B------:R-:W1:Y:S01]  /*18830*/  LDSM.16.M88.4 R8, [R147] ;  /* 0x000000009308783b */ /* 0x000e620000000200 */
[----:B------:R-:W-:Y:S01]  /*18840*/  ISETP.NE.AND P6, PT, R218, 0x1, PT ;  /* 0x00000001da00780c */ /* 0x000fe20003fc5270 */
[----:B------:R-:W-:Y:S01]  /*18850*/  ULOP3.LUT UR4, URZ, UR4, URZ, 0x33, !UPT ;  /* 0x000000043f047292 */ /* 0x000fe2000f8e333f */
[----:B------:R-:W-:Y:S01]  /*18860*/  IADD3 R15, P1, R4, R14, RZ ;  /* 0x0000000e040f7210 */ /* 0x000fe20007f3e0ff */
[----:B------:R-:W-:Y:S01]  /*18870*/  IMAD.X R13, RZ, RZ, R224, P0 ;  /* 0x000000ffff0d7224 */ /* 0x000fe200000e06e0 */
[----:B------:R-:W2:Y:S01]  /*18880*/  LDSM.16.M88.4 R16, [R147+0x800] ;  /* 0x000800009310783b */ /* 0x000ea20000000200 */
[----:B------:R-:W-:Y:S02]  /*18890*/  IADD3 R12, P0, R222, 0x80, RZ ;  /* 0x00000080de0c7810 */ /* 0x000fe40007f1e0ff */
[--C-:B------:R-:W-:Y:S01]  /*188a0*/  IMAD.X R22, R0, 0x1, R13.reuse, P1 ;  /* 0x0000000100167824 */ /* 0x100fe200008e060d */
[----:B------:R-:W-:Y:S01]  /*188b0*/  LEA R176, P1, R15, c[0x0][0x1f8], 0x1 ;  /* 0x00007e000fb07a11 */ /* 0x000fe200078208ff */
[----:B------:R-:W3:Y:S01]  /*188c0*/  LDSM.16.M88.4 R24, [R147+0x1000] ;  /* 0x001000009318783b */ /* 0x000ee20000000200 */
[----:B------:R-:W-:Y:S01]  /*188d0*/  LEA.HI.X R175, R5, c[0x0][0x1fc], R6, 0x1, P2 ;  /* 0x00007f0005af7a11 */ /* 0x000fe200010f0c06 */
[----:B------:R-:W-:Y:S01]  /*188e0*/  IMAD.X R20, RZ, RZ, R224, P0 ;  /* 0x000000ffff147224 */ /* 0x000fe200000e06e0 */
[----:B------:R-:W-:Y:S02]  /*188f0*/  LEA.HI.X R177, R15, c[0x0][0x1fc], R22, 0x1, P1 ;  /* 0x00007f000fb17a11 */ /* 0x000fe400008f0c16 */
[----:B------:R-:W4:Y:S01]  /*18900*/  LDSM.16.M88.4 R148, [R147+0x1800] ;  /* 0x001800009394783b */ /* 0x000f220000000200 */
[----:B------:R-:W-:Y:S02]  /*18910*/  IADD3 R21, P0, R4, R12, RZ ;  /* 0x0000000c04157210 */ /* 0x000fe40007f1e0ff */
[----:B------:R-:W-:Y:S02]  /*18920*/  IADD3 R22, P1, R2, R14, RZ ;  /* 0x0000000e02167210 */ /* 0x000fe40007f3e0ff */
[----:B------:R-:W-:Y:S01]  /*18930*/  LDSM.16.M88.4 R152, [R199] ;  /* 0x00000000c798783b */ /* 0x000fe20000000200 */
[----:B------:R-:W-:Y:S01]  /*18940*/  LEA R172, P2, R21, c[0x0][0x1f8], 0x1 ;  /* 0x00007e0015ac7a11 */ /* 0x000fe200078408ff */
[----:B------:R-:W-:Y:S01]  /*18950*/  IMAD.X R14, R0, 0x1, R20, P0 ;  /* 0x00000001000e7824 */ /* 0x000fe200000e0614 */
[C---:B------:R-:W-:Y:S01]  /*18960*/  IADD3 R0, P0, R2.reuse, R12, RZ ;  /* 0x0000000c02007210 */ /* 0x040fe20007f1e0ff */
[----:B------:R-:W-:Y:S01]  /*18970*/  IMAD.X R23, R3, 0x1, R13, P1 ;  /* 0x0000000103177824 */ /* 0x000fe200008e060d */
[----:B------:R-:W5:Y:S01]  /*18980*/  LDSM.16.M88.4 R156, [R202] ;  /* 0x00000000ca9c783b */ /* 0x000f620000000200 */
[----:B------:R-:W-:Y:S02]  /*18990*/  IADD3 R2, P1, R2, R222, RZ ;  /* 0x000000de02027210 */ /* 0x000fe40007f3e0ff */
[----:B------:R-:W-:Y:S01]  /*189a0*/  LEA.HI.X R173, R21, c[0x0][0x1fc], R14, 0x1, P2 ;  /* 0x00007f0015ad7a11 */ /* 0x000fe200010f0c0e */
[C---:B------:R-:W-:Y:S01]  /*189b0*/  IMAD.X R20, R3.reuse, 0x1, R20, P0 ;  /* 0x0000000103147824 */ /* 0x040fe200000e0614 */
[----:B------:R-:W3:Y:S01]  /*189c0*/  LDSM.16.M88.4 R160, [R213] ;  /* 0x00000000d5a0783b */ /* 0x000ee20000000200 */
[----:B------:R-:W-:Y:S01]  /*189d0*/  LEA R30, P0, R2, c[0x0][0x1f8], 0x1 ;  /* 0x00007e00021e7a11 */ /* 0x000fe200078008ff */
[----:B------:R-:W-:Y:S01]  /*189e0*/  IMAD.X R3, R3, 0x1, R224, P1 ;  /* 0x0000000103037824 */ /* 0x000fe200008e06e0 */
[----:B------:R-:W-:Y:S02]  /*189f0*/  LEA R28, P1, R22, c[0x0][0x1f8], 0x1 ;  /* 0x00007e00161c7a11 */ /* 0x000fe400078208ff */
[----:B------:R-:W4:Y:S02]  /*18a00*/  LDSM.16.M88.4 R164, [R212] ;  /* 0x00000000d4a4783b */ /* 0x000f240000000200 */
[----:B------:R-:W-:Y:S02]  /*18a10*/  LEA.HI.X R31, R2, c[0x0][0x1fc], R3, 0x1, P0 ;  /* 0x00007f00021f7a11 */ /* 0x000fe400000f0c03 */
[----:B------:R-:W-:Y:S01]  /*18a20*/  LEA.HI.X R29, R22, c[0x0][0x1fc], R23, 0x1, P1 ;  /* 0x00007f00161d7a11 */ /* 0x000fe200008f0c17 */
[C---:B-1----:R-:W-:Y:S01]  /*18a30*/  HMMA.16816.F32 R4, R32.reuse, R8, RZ ;  /* 0x000000082004723c */ /* 0x042fe200000018ff */
[----:B------:R-:W1:Y:S02]  /*18a40*/  LDSM.16.M88.4 R168, [R211] ;  /* 0x00000000d3a8783b */ /* 0x000e640000000200 */
[C---:B------:R-:W-:Y:S03]  /*18a50*/  LEA R2, P0, R0.reuse, c[0x0][0x1f8], 0x1 ;  /* 0x00007e0000027a11 */ /* 0x040fe600078008ff */
[----:B------:R-:W-:Y:S01]  /*18a60*/  @!PT LDS RZ, [RZ] ;  /* 0x00000000fffff984 */ /* 0x000fe20000000800 */
[----:B------:R-:W-:Y:S01]  /*18a70*/  @!PT LDS RZ, [RZ] ;  /* 0x00000000fffff984 */ /* 0x000fe20000000800 */
[----:B------:R-:W-:Y:S01]  /*18a80*/  @!PT LDS RZ, [RZ] ;  /* 0x00000000fffff984 */ /* 0x000fe20000000800 */
[----:B------:R1:W-:Y:S01]  /*18a90*/  LDGSTS.E.BYPASS.LTC128B.128 [R215+0x100], [R174.64], !P5 ;  /* 0x00100000aed77fae */ /* 0x0003e2000e901d46 */
[----:B------:R-:W-:Y:S01]  /*18aa0*/  LEA.HI.X R3, R0, c[0x0][0x1fc], R20, 0x1, P0 ;  /* 0x00007f0000037a11 */ /* 0x000fe200000f0c14 */
[C---:B------:R-:W-:Y:S01]  /*18ab0*/  HMMA.16816.F32 R8, R32.reuse, R10, RZ ;  /* 0x0000000a2008723c */ /* 0x040fe200000018ff */
[C---:B------:R-:W-:Y:S02]  /*18ac0*/  ISETP.GT.AND P0, PT, R214.reuse, R217, PT ;  /* 0x000000d9d600720c */ /* 0x040fe40003f04270 */
[----:B------:R1:W-:Y:S05]  /*18ad0*/  LDGSTS.E.BYPASS.LTC128B.128 [R215+0x2100], [R176.64], !P4 ;  /* 0x02100000b0d77fae */ /* 0x0003ea000e101d46 */
[C---:B--2---:R-:W-:Y:S01]  /*18ae0*/  HMMA.16816.F32 R12, R32.reuse, R16, RZ ;  /* 0x00000010200c723c */ /* 0x044fe200000018ff */
[----:B------:R2:W-:Y:S05]  /*18af0*/  LDGSTS.E.BYPASS.LTC128B.128 [R215+0x4100], [R172.64], !P3 ;  /* 0x04100000acd77fae */ /* 0x0005ea000d901d46 */
[----:B------:R4:W-:Y:S01]  /*18b00*/  LDGSTS.E.BYPASS.LTC128B.128 [R215+0x1100], [R30.64], !P5 ;  /* 0x011000001ed77fae */ /* 0x0009e2000e901d46 */
[----:B------:R-:W-:Y:S01]  /*18b10*/  @P0 IMAD.MOV.U32 R127, RZ, RZ, c[0x0][0x1e4] ;  /* 0x00007900ff7f0624 */ /* 0x000fe200078e00ff */
[C---:B------:R-:W-:Y:S01]  /*18b20*/  HMMA.16816.F32 R16, R32.reuse, R18, RZ ;  /* 0x000000122010723c */ /* 0x040fe200000018ff */
[----:B------:R-:W-:Y:S02]  /*18b30*/  @P0 IMAD.MOV.U32 R124, RZ, RZ, c[0x0][0x1e0] ;  /* 0x00007800ff7c0624 */ /* 0x000fe400078e00ff */
[----:B------:R4:W-:Y:S05]  /*18b40*/  LDGSTS.E.BYPASS.LTC128B.128 [R215+0x3100], [R28.64], !P4 ;  /* 0x031000001cd77fae */ /* 0x0009ea000e101d46 */
[C---:B---3--:R-:W-:Y:S01]  /*18b50*/  HMMA.16816.F32 R20, R32.reuse, R24, RZ ;  /* 0x000000182014723c */ /* 0x048fe200000018ff */
[----:B------:R-:W3:Y:S05]  /*18b60*/  LDL R216, [R1] ;  /* 0x0000000001d87983 */ /* 0x000eea0000100800 */
[----:B------:R5:W-:Y:S02]  /*18b70*/  LDGSTS.E.BYPASS.LTC128B.128 [R215+0x5100], [R2.64], !P3 ;  /* 0x0510000002d77fae */ /* 0x000be4000d901d46 */
[C---:B------:R-:W-:Y:S03]  /*18b80*/  HMMA.16816.F32 R24, R32.reuse, R26, RZ ;  /* 0x0000001a2018723c */ /* 0x040fe600000018ff */
[----:B-1----:R-:W-:Y:S05]  /*18b90*/  LDSM.16.M88.4 R176, [R197] ;  /* 0x00000000c5b0783b */ /* 0x002fea0000000200 */
[----:B------:R-:W0:Y:S05]  /*18ba0*/  LDGDEPBAR ;  /* 0x00000000000079af */ /* 0x000e2a0000000000 */
[----:B--2---:R-:W1:Y:S01]  /*18bb0*/  LDSM.16.M88.4 R172, [R201] ;  /* 0x00000000c9ac783b */ /* 0x004e620000000200 */
[C---:B----4-:R-:W-:Y:S04]  /*18bc0*/  HMMA.16816.F32 R28, R32.reuse, R148, RZ ;  /* 0x00000094201c723c */ /* 0x050fe800000018ff */
[----:B------:R-:W-:Y:S04]  /*18bd0*/  LDSM.16.M88.4 R180, [R197+0x1800] ;  /* 0x00180000c5b4783b */ /* 0x000fe80000000200 */
[----:B------:R-:W-:Y:S01]  /*18be0*/  HMMA.16816.F32 R32, R32, R150, RZ ;  /* 0x000000962020723c */ /* 0x000fe200000018ff */
[----:B------:R-:W2:Y:S03]  /*18bf0*/  LDSM.16.M88.4 R148, [R197+0x800] ;  /* 0x00080000c594783b */ /* 0x000ea60000000200 */
[----:B-----5:R-:W-:Y:S02]  /*18c00*/  @P0 IADD3 R2, R214, -0x1, RZ ;  /* 0xffffffffd6020810 */ /* 0x020fe40007ffe0ff */
[----:B------:R-:W-:Y:S02]  /*18c10*/  LDSM.16.M88.4 R184, [R200] ;  /* 0x00000000c8b8783b */ /* 0x000fe40000000200 */
[C---:B------:R-:W-:Y:S03]  /*18c20*/  HMMA.16816.F32 R4, R152.reuse, R156, R4 ;  /* 0x0000009c9804723c */ /* 0x040fe60000001804 */
[----:B------:R-:W-:Y:S02]  /*18c30*/  LDSM.16.M88.4 R188, [R194] ;  /* 0x00000000c2bc783b */ /* 0x000fe40000000200 */
[----:B------:R-:W-:Y:S03]  /*18c40*/  @P0 SHF.R.S32.HI R0, RZ, 0x1f, R2 ;  /* 0x0000001fff000819 */ /* 0x000fe60000011402 */
[C---:B------:R-:W-:Y:S01]  /*18c50*/  HMMA.16816.F32 R8, R152.reuse, R158, R8 ;  /* 0x0000009e9808723c */ /* 0x040fe20000001808 */
[----:B------:R-:W4:Y:S03]  /*18c60*/  LDSM.16.M88.4 R156, [R197+0x1000] ;  /* 0x00100000c59c783b */ /* 0x000f260000000200 */
[----:B------:R-:W-:Y:S04]  /*18c70*/  @P0 IMAD R0, R0, c[0x0][0x1e0], RZ ;  /* 0x0000780000000a24 */ /* 0x000fe800078e02ff */
[C---:B------:R-:W-:Y:S04]  /*18c80*/  HMMA.16816.F32 R12, R152.reuse, R160, R12 ;  /* 0x000000a0980c723c */ /* 0x040fe8000000180c */
[C---:B------:R-:W-:Y:S02]  /*18c90*/  @P0 IMAD R0, R2.reuse, c[0x0][0x1e4], R0 ;  /* 0x0000790002000a24 */ /* 0x040fe400078e0200 */
[----:B------:R-:W-:Y:S02]  /*18ca0*/  @P0 IMAD.WIDE.U32 R2, R2, c[0x0][0x1e0], RZ ;  /* 0x0000780002020a25 */ /* 0x000fe400078e00ff */
[C---:B------:R-:W-:Y:S01]  /*18cb0*/  HMMA.16816.F32 R16, R152.reuse, R162, R16 ;  /* 0x000000a29810723c */ /* 0x040fe20000001810 */
[----:B------:R-:W-:Y:S03]  /*18cc0*/  LDSM.16.M88.4 R160, [R194+0x1000] ;  /* 0x00100000c2a0783b */ /* 0x000fe60000000200 */
[----:B------:R-:W-:Y:S02]  /*18cd0*/  @P0 IMAD.IADD R3, R3, 0x1, R0 ;  /* 0x0000000103030824 */ /* 0x000fe400078e0200 */
[C---:B------:R-:W-:Y:S02]  /*18ce0*/  @P0 IMAD.SHL.U32 R0, R2.reuse, 0x40, RZ ;  /* 0x0000004002000824 */ /* 0x040fe400078e00ff */
[C---:B------:R-:W-:Y:S04]  /*18cf0*/  HMMA.16816.F32 R20, R152.reuse, R164, R20 ;  /* 0x000000a49814723c */ /* 0x040fe80000001814 */
[----:B------:R-:W-:Y:S02]  /*18d00*/  @P0 SHF.L.U64.HI R2, R2, 0x6, R3 ;  /* 0x0000000602020819 */ /* 0x000fe40000010203 */
[C---:B------:R-:W-:Y:S02]  /*18d10*/  @P0 LEA R3, P1, R124.reuse, R0, 0x5 ;  /* 0x000000007c030211 */ /* 0x040fe400078228ff */
[C---:B------:R-:W-:Y:S01]  /*18d20*/  HMMA.16816.F32 R24, R152.reuse, R166, R24 ;  /* 0x000000a69818723c */ /* 0x040fe20000001818 */
[----:B------:R-:W-:Y:S03]  /*18d30*/  LDSM.16.M88.4 R164, [R147+0x2000] ;  /* 0x0020000093a4783b */ /* 0x000fe60000000200 */
[----:B------:R-:W-:Y:S02]  /*18d40*/  @P0 LEA.HI.X R124, R124, R2, R127, 0x5, P1 ;  /* 0x000000027c7c0211 */ /* 0x000fe400008f2c7f */
[----:B------:R-:W-:Y:S02]  /*18d50*/  @P0 IADD3 R127, P1, R0, R220, RZ ;  /* 0x000000dc007f0210 */ /* 0x000fe40007f3e0ff */
[C---:B------:R-:W-:Y:S08]  /*18d60*/  HMMA.16816.F32 R28, R152.reuse, R168, R28 ;  /* 0x000000a8981c723c */ /* 0x040ff0000000181c */
[----:B------:R-:W-:Y:S01]  /*18d70*/  HMMA.16816.F32 R32, R152, R170, R32 ;  /* 0x000000aa9820723c */ /* 0x000fe20000001820 */
[----:B------:R-:W5:Y:S05]  /*18d80*/  LDSM.16.M88.4 R152, [R194+0x800] ;  /* 0x00080000c298783b */ /* 0x000f6a0000000200 */
[----:B------:R-:W-:Y:S02]  /*18d90*/  LDSM.16.M88.4 R168, [R147+0x2800] ;  /* 0x0028000093a8783b */ /* 0x000fe40000000200 */
[C---:B-1----:R-:W-:Y:S08]  /*18da0*/  HMMA.16816.F32 R4, R172.reuse, R176, R4 ;  /* 0x000000b0ac04723c */ /* 0x042ff00000001804 */
[C---:B------:R-:W-:Y:S01]  /*18db0*/  HMMA.16816.F32 R8, R172.reuse, R178, R8 ;  /* 0x000000b2ac08723c */ /* 0x040fe20000001808 */
[----:B------:R-:W-:Y:S07]  /*18dc0*/  LDSM.16.M88.4 R176, [R210] ;  /* 0x00000000d2b0783b */ /* 0x000fee0000000200 */
[C---:B--2---:R-:W-:Y:S08]  /*18dd0*/  HMMA.16816.F32 R12, R172.reuse, R148, R12 ;  /* 0x00000094ac0c723c */ /* 0x044ff0000000180c */
[C---:B------:R-:W-:Y:S01]  /*18de0*/  HMMA.16816.F32 R16, R172.reuse, R150, R16 ;  /* 0x00000096ac10723c */ /* 0x040fe20000001810 */
[----:B------:R-:W1:Y:S07]  /*18df0*/  LDSM.16.M88.4 R148, [R194+0x1800] ;  /* 0x00180000c294783b */ /* 0x000e6e0000000200 */
[C---:B----4-:R-:W-:Y:S08]  /*18e00*/  HMMA.16816.F32 R20, R172.reuse, R156, R20 ;  /* 0x0000009cac14723c */ /* 0x050ff00000001814 */
[C---:B------:R-:W-:Y:S01]  /*18e10*/  HMMA.16816.F32 R24, R172.reuse, R158, R24 ;  /* 0x0000009eac18723c */ /* 0x040fe20000001818 */
[----:B------:R-:W2:Y:S07]  /*18e20*/  LDSM.16.M88.4 R156, [R198+0x4000] ;  /* 0x00400000c69c783b */ /* 0x000eae0000000200 */
[C---:B------:R-:W-:Y:S08]  /*18e30*/  HMMA.16816.F32 R28, R172.reuse, R180, R28 ;  /* 0x000000b4ac1c723c */ /* 0x040ff0000000181c */
[----:B------:R-:W-:Y:S01]  /*18e40*/  HMMA.16816.F32 R32, R172, R182, R32 ;  /* 0x000000b6ac20723c */ /* 0x000fe20000001820 */
[----:B------:R-:W4:Y:S05]  /*18e50*/  LDSM.16.M88.4 R172, [R147+0x3000] ;  /* 0x0030000093ac783b */ /* 0x000f2a0000000200 */
[----:B------:R-:W-:Y:S02]  /*18e60*/  LDSM.16.M88.4 R180, [R147+0x4000] ;  /* 0x0040000093b4783b */ /* 0x000fe40000000200 */
[C---:B------:R-:W-:Y:S08]  /*18e70*/  HMMA.16816.F32 R4, R184.reuse, R188, R4 ;  /* 0x000000bcb804723c */ /* 0x040ff00000001804 */
[C---:B------:R-:W-:Y:S08]  /*18e80*/  HMMA.16816.F32 R8, R184.reuse, R190, R8 ;  /* 0x000000beb808723c */ /* 0x040ff00000001808 */
[C---:B-----5:R-:W-:Y:S08]  /*18e90*/  HMMA.16816.F32 R12, R184.reuse, R152, R12 ;  /* 0x00000098b80c723c */ /* 0x060ff0000000180c */
[C---:B------:R-:W-:Y:S01]  /*18ea0*/  HMMA.16816.F32 R16, R184.reuse, R154, R16 ;  /* 0x0000009ab810723c */ /* 0x040fe20000001810 */
[----:B------:R-:W5:Y:S07]  /*18eb0*/  LDSM.16.M88.4 R152, [R147+0x3800] ;  /* 0x003800009398783b */ /* 0x000f6e0000000200 */
[C---:B------:R-:W-:Y:S08]  /*18ec0*/  HMMA.16816.F32 R20, R184.reuse, R160, R20 ;  /* 0x000000a0b814723c */ /* 0x040ff00000001814 */
[C---:B------:R-:W-:Y:S01]  /*18ed0*/  HMMA.16816.F32 R24, R184.reuse, R162, R24 ;  /* 0x000000a2b818723c */ /* 0x040fe20000001818 */
[----:B------:R-:W4:Y:S07]  /*18ee0*/  LDSM.16.M88.4 R160, [R199+0x4000] ;  /* 0x00400000c7a0783b */ /* 0x000f2e0000000200 */
        /* <DEDUP_REMOVED lines=9> */
[C---:B----4-:R-:W-:Y:S08]  /*18f80*/  HMMA.16816.F32 R20, R156.reuse, R172, R20 ;  /* 0x000000ac9c14723c */ /* 0x050ff00000001814 */
[C---:B------:R-:W-:Y:S01]  /*18f90*/  HMMA.16816.F32 R24, R156.reuse, R174, R24 ;  /* 0x000000ae9c18723c */ /* 0x040fe20000001818 */
[----:B------:R-:W-:Y:S07]  /*18fa0*/  LDSM.16.M88.4 R172, [R197+0x2800] ;  /* 0x00280000c5ac783b */ /* 0x000fee0000000200 */
[C---:B-----5:R-:W-:Y:S08]  /*18fb0*/  HMMA.16816.F32 R28, R156.reuse, R152, R28 ;  /* 0x000000989c1c723c */ /* 0x060ff0000000181c */
[----:B------:R-:W-:Y:S01]  /*18fc0*/  HMMA.16816.F32 R32, R156, R154, R32 ;  /* 0x0000009a9c20723c */ /* 0x000fe20000001820 */
[----:B------:R-:W4:Y:S05]  /*18fd0*/  LDSM.16.M88.4 R152, [R207] ;  /* 0x00000000cf98783b */ /* 0x000f2a0000000200 */
[----:B------:R-:W5:Y:S02]  /*18fe0*/  LDSM.16.M88.4 R156, [R201+0x4000] ;  /* 0x00400000c99c783b */ /* 0x000f640000000200 */
[C---:B------:R-:W-:Y:S08]  /*18ff0*/  HMMA.16816.F32 R4, R160.reuse, R176, R4 ;  /* 0x000000b0a004723c */ /* 0x040ff00000001804 */
[C---:B------:R-:W-:Y:S01]  /*19000*/  HMMA.16816.F32 R8, R160.reuse, R178, R8 ;  /* 0x000000b2a008723c */ /* 0x040fe20000001808 */
[----:B------:R-:W3:Y:S07]  /*19010*/  LDSM.16.M88.4 R176, [R197+0x3000] ;  /* 0x00300000c5b0783b */ /* 0x000eee0000000200 */
[C---:B-1----:R-:W-:Y:S08]  /*19020*/  HMMA.16816.F32 R12, R160.reuse, R148, R12 ;  /* 0x00000094a00c723c */ /* 0x042ff0000000180c */
[C---:B------:R-:W-:Y:S01]  /*19030*/  HMMA.16816.F32 R16, R160.reuse, R150, R16 ;  /* 0x00000096a010723c */ /* 0x040fe20000001810 */
[----:B------:R-:W1:Y:S07]  /*19040*/  LDSM.16.M88.4 R148, [R197+0x3800] ;  /* 0x00380000c594783b */ /* 0x000e6e0000000200 */
[C---:B--2---:R-:W-:Y:S08]  /*19050*/  HMMA.16816.F32 R20, R160.reuse, R164, R20 ;  /* 0x000000a4a014723c */ /* 0x044ff00000001814 */
[C---:B------:R-:W-:Y:S01]  /*19060*/  HMMA.16816.F32 R24, R160.reuse, R166, R24 ;  /* 0x000000a6a018723c */ /* 0x040fe20000001818 */
[----:B------:R-:W-:Y:S07]  /*19070*/  LDSM.16.M88.4 R164, [R194+0x2800] ;  /* 0x00280000c2a4783b */ /* 0x000fee0000000200 */
[C---:B----4-:R-:W-:Y:S08]  /*19080*/  HMMA.16816.F32 R28, R160.reuse, R152, R28 ;  /* 0x00000098a01c723c */ /* 0x050ff0000000181c */
[----:B------:R-:W-:Y:S01]  /*19090*/  HMMA.16816.F32 R32, R160, R154, R32 ;  /* 0x0000009aa020723c */ /* 0x000fe20000001820 */
[----:B------:R-:W-:Y:S05]  /*190a0*/  LDSM.16.M88.4 R152, [R200+0x4000] ;  /* 0x00400000c898783b */ /* 0x000fea0000000200 */
[----:B------:R-:W2:Y:S02]  /*190b0*/  LDSM.16.M88.4 R160, [R194+0x2000] ;  /* 0x00200000c2a0783b */ /* 0x000ea40000000200 */
[C---:B-----5:R-:W-:Y:S08]  /*190c0*/  HMMA.16816.F32 R4, R156.reuse, R168, R4 ;  /* 0x000000a89c04723c */ /* 0x060ff00000001804 */
[C---:B------:R-:W-:Y:S01]  /*190d0*/  HMMA.16816.F32 R8, R156.reuse, R170, R8 ;  /* 0x000000aa9c08723c */ /* 0x040fe20000001808 */
[----:B------:R-:W4:Y:S07]  /*190e0*/  LDSM.16.M88.4 R168, [R194+0x3000] ;  /* 0x00300000c2a8783b */ /* 0x000f2e0000000200 */
[C---:B------:R-:W-:Y:S08]  /*190f0*/  HMMA.16816.F32 R12, R156.reuse, R172, R12 ;  /* 0x000000ac9c0c723c */ /* 0x040ff0000000180c */
[C---:B------:R-:W-:Y:S01]  /*19100*/  HMMA.16816.F32 R16, R156.reuse, R174, R16 ;  /* 0x000000ae9c10723c */ /* 0x040fe20000001810 */
[----:B------:R-:W5:Y:S07]  /*19110*/  LDSM.16.M88.4 R172, [R194+0x3800] ;  /* 0x00380000c2ac783b */ /* 0x000f6e0000000200 */
[C---:B---3--:R-:W-:Y:S08]  /*19120*/  HMMA.16816.F32 R20, R156.reuse, R176, R20 ;  /* 0x000000b09c14723c */ /* 0x048ff00000001814 */
        /* <DEDUP_REMOVED lines=12> */
[C---:B----4-:R-:W-:Y:S08]  /*191f0*/  HMMA.16816.F32 R20, R152.reuse, R168, R20 ;  /* 0x000000a89814723c */ /* 0x050ff00000001814 */
[C---:B------:R-:W-:Y:S01]  /*19200*/  HMMA.16816.F32 R24, R152.reuse, R170, R24 ;  /* 0x000000aa9818723c */ /* 0x040fe20000001818 */
[----:B------:R-:W-:Y:S07]  /*19210*/  LDSM.16.M88.4 R168, [R205] ;  /* 0x00000000cda8783b */ /* 0x000fee0000000200 */
[C---:B-----5:R-:W-:Y:S08]  /*19220*/  HMMA.16816.F32 R28, R152.reuse, R172, R28 ;  /* 0x000000ac981c723c */ /* 0x060ff0000000181c */
[----:B------:R-:W-:Y:S01]  /*19230*/  HMMA.16816.F32 R32, R152, R174, R32 ;  /* 0x000000ae9820723c */ /* 0x000fe20000001820 */
[----:B------:R-:W2:Y:S05]  /*19240*/  LDSM.16.M88.4 R152, [R147+0x5800] ;  /* 0x005800009398783b */ /* 0x000eaa0000000200 */
[----:B------:R-:W4:Y:S02]  /*19250*/  LDSM.16.M88.4 R172, [R204] ;  /* 0x00000000ccac783b */ /* 0x000f240000000200 */
[C---:B---3--:R-:W-:Y:S08]  /*19260*/  HMMA.16816.F32 R4, R176.reuse, R180, R4 ;  /* 0x000000b4b004723c */ /* 0x048ff00000001804 */
[C---:B------:R-:W-:Y:S01]  /*19270*/  HMMA.16816.F32 R8, R176.reuse, R182, R8 ;  /* 0x000000b6b008723c */ /* 0x040fe20000001808 */
[----:B------:R-:W-:Y:S07]  /*19280*/  LDSM.16.M88.4 R180, [R197+0x4000] ;  /* 0x00400000c5b4783b */ /* 0x000fee0000000200 */
[C---:B-1----:R-:W-:Y:S08]  /*19290*/  HMMA.16816.F32 R12, R176.reuse, R148, R12 ;  /* 0x00000094b00c723c */ /* 0x042ff0000000180c */
[C---:B------:R-:W-:Y:S01]  /*192a0*/  HMMA.16816.F32 R16, R176.reuse, R150, R16 ;  /* 0x00000096b010723c */ /* 0x040fe20000001810 */
[----:B------:R-:W1:Y:S07]  /*192b0*/  LDSM.16.M88.4 R148, [R203] ;  /* 0x00000000cb94783b */ /* 0x000e6e0000000200 */
[C---:B------:R-:W-:Y:S08]  /*192c0*/  HMMA.16816.F32 R20, R176.reuse, R156, R20 ;  /* 0x0000009cb014723c */ /* 0x040ff00000001814 */
[C---:B------:R-:W-:Y:S01]  /*192d0*/  HMMA.16816.F32 R24, R176.reuse, R158, R24 ;  /* 0x0000009eb018723c */ /* 0x040fe20000001818 */
[----:B------:R-:W3:Y:S07]  /*192e0*/  LDSM.16.M88.4 R156, [R201+0x8000] ;  /* 0x00800000c99c783b */ /* 0x000eee0000000200 */
        /* <DEDUP_REMOVED lines=8> */
[C---:B----4-:R-:W-:Y:S08]  /*19370*/  HMMA.16816.F32 R20, R160.reuse, R172, R20 ;  /* 0x000000aca014723c */ /* 0x050ff00000001814 */
[C---:B------:R-:W-:Y:S08]  /*19380*/  HMMA.16816.F32 R24, R160.reuse, R174, R24 ;  /* 0x000000aea018723c */ /* 0x040ff00000001818 */
[C---:B-1----:R-:W-:Y:S08]  /*19390*/  HMMA.16816.F32 R28, R160.reuse, R148, R28 ;  /* 0x00000094a01c723c */ /* 0x042ff0000000181c */
[----:B------:R-:W-:Y:S01]  /*193a0*/  HMMA.16816.F32 R32, R160, R150, R32 ;  /* 0x00000096a020723c */ /* 0x000fe20000001820 */
[----:B------:R-:W1:Y:S05]  /*193b0*/  LDSM.16.M88.4 R148, [R197+0x5000] ;  /* 0x00500000c594783b */ /* 0x000e6a0000000200 */
[----:B------:R-:W4:Y:S02]  /*193c0*/  LDSM.16.M88.4 R160, [R197+0x5800] ;  /* 0x00580000c5a0783b */ /* 0x000f240000000200 */
[C---:B---3--:R-:W-:Y:S08]  /*193d0*/  HMMA.16816.F32 R4, R156.reuse, R180, R4 ;  /* 0x000000b49c04723c */ /* 0x048ff00000001804 */
        /* <DEDUP_REMOVED lines=8> */
[C---:B----4-:R-:W-:Y:S04]  /*19460*/  HMMA.16816.F32 R28, R156.reuse, R160, R28 ;  /* 0x000000a09c1c723c */ /* 0x050fe8000000181c */
        /* <DEDUP_REMOVED lines=30> */
[----:B------:R-:W-:Y:S01]  /*19650*/  IMAD.IADD R127, R216, 0x1, R242 ;  /* 0x00000001d87f7824 */ /* 0x000fe200078e02f2 */
[C---:B---3--:R-:W-:Y:S01]  /*19660*/  HMMA.16816.F32 R20, R152.reuse, R156, R20 ;  /* 0x0000009c9814723c */ /* 0x048fe20000001814 */
[----:B------:R-:W-:Y:S02]  /*19670*/  IMAD.MOV.U32 R216, RZ, RZ, c[0x0][0x32c] ;  /* 0x0000cb00ffd87624 */ /* 0x000fe400078e00ff */
        /* <DEDUP_REMOVED lines=19> */
[----:B------:R-:W-:Y:S01]  /*197b0*/  ISETP.GE.AND P6, PT, R216, 0x1, PT ;  /* 0x00000001d800780c */ /* 0x000fe20003fc6270 */
[----:B------:R2:W-:Y:S01]  /*197c0*/  @P0 LDGSTS.E.BYPASS.LTC128B.128 [R215+0xb100], [R148.64], !P3 ;  /* 0x0b10000094d70fae */ /* 0x0005e2000d901d46 */
[----:B------:R-:W-:Y:S04]  /*197d0*/  IADD3 R0, -R237, 0x1, -R124 ;  /* 0x00000001ed007810 */ /* 0x000fe80007ffe97c */
[----:B------:R-:W3:Y:S01]  /*197e0*/  SHFL.IDX PT, R3, R127, RZ, 0x1c1f ;  /* 0x001c1fff7f037589 */ /* 0x000ee200000e0000 */
[----:B------:R-:W-:Y:S04]  /*197f0*/  IADD3 R0, -R239, R0, R238 ;  /* 0x00000000ef007210 */ /* 0x000fe80007ffe1ee */
        /* <DEDUP_REMOVED lines=19> */
.L_x_725:
[----:B------:R-:W-:Y:S04]  /*19930*/  MOV R150, c[0x0][0x32c] ;  /* 0x0000cb0000967a02 */ /* 0x000fe80000000f00 */
[----:B------:R-:W-:Y:S11]  /*19940*/  ISETP.NE.AND P0, PT, R150, 0x1, PT ;  /* 0x000000019600780c */ /* 0x000ff60003f05270 */
[----:B------:R-:W-:Y:S02]  /*19950*/  @!UPT UIADD3 URZ, URZ, URZ, URZ ;  /* 0x0000003f3f3ff290 */ /* 0x000fe4000fffe03f */
[----:B------:R-:W-:Y:S05]  /*19960*/  @P0 IMAD.HI.U32 R150, R3, c[0x0][0x330], RZ ;  /* 0x0000cc0003960a27 */ /* 0x000fea00078e00ff */
[----:B------:R-:W-:Y:S02]  /*19970*/  @P0 SHF.R.U32.HI R3, RZ, c[0x0][0x334], R150 ;  /* 0x0000cd00ff030a19 */ /* 0x000fe40000011696 */
.L_x_726:
[----:B------:R-:W-:Y:S05]  /*19980*/  BSYNC B0 ;  /* 0x0000000000007941 */ /* 0x000fea0003800000 */
.L_x_724:
[----:B------:R-:W-:Y:S04]  /*19990*/  IMAD R3, R3, c[0x0][0x32c], -R124 ;  /* 0x0000cb0003037a24 */ /* 0x000fe800078e0a7c */
[----:B------:R-:W-:Y:S05]  /*199a0*/  IMAD.IADD R3, R3, 0x1, -R237 ;  /* 0x0000000103037824 */ /* 0x000fea00078e0aed */
[----:B------:R-:W-:Y:S02]  /*199b0*/  IADD3 R150, R3, c[0x0][0x32c], RZ ;  /* 0x0000cb0003967a10 */ /* 0x000fe40007ffe0ff */
[----:B------:R-:W-:Y:S02]  /*199c0*/  IMNMX R0, R0, R3, !PT ;  /* 0x0000000300007217 */ /* 0x000fe40007800200 */
[----:B------:R-:W-:Y:S02]  /*199d0*/  IMNMX R2, R2, R150, PT ;  /* 0x0000009602027217 */ /* 0x000fe40003800200 */
.L_x_723:
        /* <DEDUP_REMOVED lines=66> */
.L_x_729:
[----:B------:R-:W-:Y:S04]  /*19e00*/  MOV R4, c[0x0][0x32c] ;  /* 0x0000cb0000047a02 */ /* 0x000fe80000000f00 */
[----:B------:R-:W-:Y:S11]  /*19e10*/  ISETP.NE.AND P0, PT, R4, 0x1, PT ;  /* 0x000000010400780c */ /* 0x000ff60003f05270 */
[----:B------:R-:W-:Y:S02]  /*19e20*/  @!UPT UIADD3 URZ, URZ, URZ, URZ ;  /* 0x0000003f3f3ff290 */ /* 0x000fe4000fffe03f */
[----:B------:R-:W-:Y:S05]  /*19e30*/  @P0 IMAD.HI.U32 R4, R3, c[0x0][0x330], RZ ;  /* 0x0000cc0003040a27 */ /* 0x000fea00078e00ff */
[----:B------:R-:W-:Y:S02]  /*19e40*/  @P0 SHF.R.U32.HI R3, RZ, c[0x0][0x334], R4 ;  /* 0x0000cd00ff030a19 */ /* 0x000fe40000011604 */
.L_x_730:
[----:B------:R-:W-:Y:S05]  /*19e50*/  BSYNC B0 ;  /* 0x0000000000007941 */ /* 0x000fea0003800000 */
.L_x_728:
[----:B------:R-:W-:Y:S04]  /*19e60*/  IMAD R124, R3, c[0x0][0x32c], -R124 ;  /* 0x0000cb00037c7a24 */ /* 0x000fe800078e0a7c */
[----:B------:R-:W-:Y:S05]  /*19e70*/  IMAD.IADD R3, R124, 0x1, -R237 ;  /* 0x000000017c037824 */ /* 0x000fea00078e0aed */
[----:B------:R-:W-:Y:S02]  /*19e80*/  IADD3 R4, R3, c[0x0][0x32c], RZ ;  /* 0x0000cb0003047a10 */ /* 0x000fe40007ffe0ff */
[----:B------:R-:W-:Y:S02]  /*19e90*/  IMNMX R0, R0, R3, !PT ;  /* 0x0000000300007217 */ /* 0x000fe40007800200 */
[----:B------:R-:W-:Y:S02]  /*19ea0*/  IMNMX R2, R2, R4, PT ;  /* 0x0000000402027217 */ /* 0x000fe40003800200 */
.L_x_727:
        /* <DEDUP_REMOVED lines=56> */
[----:B------:R-:W-:Y:S01]  /*1a230*/  SHFL.BFLY PT, R11, R3, 0x2, 0x1f ;  /* 0x0c401f00030b7f89 */ /* 0x000fe200000e0000 */
        /* <DEDUP_REMOVED lines=12> */
[C---:B------:R-:W-:Y:S02]  /*1a300*/  ISETP.GT.AND P0, PT, R0.reuse, 0x31, P2 ;  /* 0x000000310000780c */ /* 0x040fe40001704270 */
[----:B------:R-:W-:Y:S02]  /*1a310*/  ISETP.GT.AND P1, PT, R0, 0x38, P2 ;  /* 0x000000380000780c */ /* 0x000fe40001724270 */
[C---:B------:R-:W-:Y:S02]  /*1a320*/  ISETP.LT.OR P0, PT, R2.reuse, 0x32, P0 ;  /* 0x000000320200780c */ /* 0x040fe40000701670 */
[----:B------:R-:W-:Y:S02]  /*1a330*/  FMNMX.FTZ R10, R161, R10, !PT ;  /* 0x0000000aa10a7209 */ /* 0x000fe40007810000 */
[----:B------:R-:W-:Y:S02]  /*1a340*/  FSEL R171, R31, -INF , !P0 ;  /* 0xff8000001fab7808 */ /* 0x000fe40004000000 */
[----:B------:R-:W-:Y:S01]  /*1a350*/  ISETP.LT.OR P1, PT, R2, 0x39, P1 ;  /* 0x000000390200780c */ /* 0x000fe20000f21670 */
[----:B------:R-:W-:Y:S01]  /*1a360*/  LDSM.16.MT88.4 R28, [R196] ;  /* 0x00000000c41c783b */ /* 0x000fe20000004200 */
[----:B------:R-:W-:Y:S02]  /*1a370*/  ISETP.GT.AND P0, PT, R0, 0x39, P2 ;  /* 0x000000390000780c */ /* 0x000fe40001704270 */
        /* <DEDUP_REMOVED lines=384> */
.L_x_722:
[----:B------:R-:W-:Y:S02]  /*1bb80*/  MOV R7, 0x1f ;  /* 0x0000001f00077802 */ /* 0x000fe40000000f00 */
[----:B------:R-:W-:Y:S01]  /*1bb90*/  MOV R6, 0xffffffff ;  /* 0xffffffff00067802 */ /* 0x000fe20000000f00 */
[----:B------:R-:W-:Y:S05]  /*1bba0*/  BRA.DIV ~URZ, `(.L_x_732) ;  /* 0x000054627f007947 */ /* 0x000fea000b800000 */
[----:B------:R1:W2:Y:S02]  /*1bbb0*/  SHFL.BFLY PT, R0, R233, 0x2, 0x1f ;  /* 0x0c401f00e9007f89 */ /* 0x0002a400000e0000 */
.L_x_805:
[----:B--2---:R-:W-:Y:S01]  /*1bbc0*/  FADD.FTZ R0, R0, R233 ;  /* 0x000000e900007221 */ /* 0x004fe20000010000 */
[----:B------:R-:W-:Y:S05]  /*1bbd0*/  BRA.DIV ~URZ, `(.L_x_733) ;  /* 0x000054927f007947 */ /* 0x000fea000b800000 */
[----:B------:R-:W2:Y:S04]  /*1bbe0*/  SHFL.BFLY PT, R2, R234, 0x2, 0x1f ;  /* 0x0c401f00ea027f89 */ /* 0x000ea800000e0000 */
[----:B------:R-:W3:Y:S01]  /*1bbf0*/  SHFL.BFLY PT, R5, R0, 0x1, 0x1f ;  /* 0x0c201f0000057f89 */ /* 0x000ee200000e0000 */
[----:B--2---:R-:W-:-:S02]  /*1bc00*/  FADD.FTZ R4, R2, R234 ;  /* 0x000000ea02047221 */ /* 0x004fc40000010000 */
[----:B---3--:R-:W-:-:S03]  /*1bc10*/  FADD.FTZ R0, R0, R5 ;  /* 0x0000000500007221 */ /* 0x008fc60000010000 */
[----:B------:R2:W3:Y:S04]  /*1bc20*/  SHFL.BFLY PT, R3, R4, 0x1, 0x1f ;  /* 0x0c201f0004037f89 */ /* 0x0004e800000e0000 */
.L_x_806:
[----:B------:R-:W-:Y:S01]  /*1bc30*/  FSETP.NE.FTZ.AND P1, PT, R0, RZ, PT ;  /* 0x000000ff0000720b */ /* 0x000fe20003f35000 */
[----:B---3--:R-:W-:Y:S01]  /*1bc40*/  FADD.FTZ R3, R3, R4 ;  /* 0x0000000403037221 */ /* 0x008fe20000010000 */
[----:B------:R-:W-:Y:S02]  /*1bc50*/  MOV R2, RZ ;  /* 0x000000ff00027202 */ /* 0x000fe40000000f00 */
[----:B------:R-:W-:Y:S02]  /*1bc60*/  MOV R23, 0xff800000 ;  /* 0xff80000000177802 */ /* 0x000fe40000000f00 */
[----:B------:R-:W-:Y:S02]  /*1bc70*/  FSETP.NE.FTZ.AND P0, PT, R3, RZ, PT ;  /* 0x000000ff0300720b */ /* 0x000fe40003f15000 */
[----:B------:R-:W-:-:S05]  /*1bc80*/  MOV R22, 0xff800000 ;  /* 0xff80000000167802 */ /* 0x000fca0000000f00 */
[----:B------:R-:W3:Y:S01]  /*1bc90*/  @P1 MUFU.RCP R2, R0 ;  /* 0x0000000000021308 */ /* 0x000ee20000001000 */
[----:B--2---:R-:W-:-:S05]  /*1bca0*/  @P1 MOV R4, 0x3f317218 ;  /* 0x3f31721800041802 */ /* 0x004fca0000000f00 */
[----:B------:R-:W-:Y:S02]  /*1bcb0*/  @P1 FMUL.FTZ R4, R4, c[0x0][0x2d0] ;  /* 0x0000b40004041a20 */ /* 0x000fe40000410000 */
[----:B------:R2:W4:Y:S01]  /*1bcc0*/  @P1 MUFU.LG2 R5, R0 ;  /* 0x0000000000051308 */ /* 0x0005220000000c00 */
[C---:B---3--:R-:W-:Y:S02]  /*1bcd0*/  FMUL.FTZ R34, R2.reuse, R100 ;  /* 0x0000006402227220 */ /* 0x048fe40000410000 */
[C---:B------:R-:W-:Y:S02]  /*1bce0*/  FMUL.FTZ R35, R2.reuse, R101 ;  /* 0x0000006502237220 */ /* 0x040fe40000410000 */
[C---:B------:R-:W-:Y:S02]  /*1bcf0*/  FMUL.FTZ R100, R2.reuse, R104 ;  /* 0x0000006802647220 */ /* 0x040fe40000410000 */
[----:B------:R-:W-:Y:S01]  /*1bd00*/  FMUL.FTZ R101, R2, R105 ;  /* 0x0000006902657220 */ /* 0x000fe20000410000 */
[----:B--2---:R-:W-:Y:S01]  /*1bd10*/  MOV R0, RZ ;  /* 0x000000ff00007202 */ /* 0x004fe20000000f00 */
[----:B----4-:R-:W-:-:S02]  /*1bd20*/  @P1 FMUL.FTZ R5, R5, 0.69314718246459960938 ;  /* 0x3f31721805051820 */ /* 0x010fc40000410000 */
[C---:B------:R-:W-:Y:S02]  /*1bd30*/  FMUL.FTZ R104, R2.reuse, R108 ;  /* 0x0000006c02687220 */ /* 0x040fe40000410000 */
[C---:B------:R-:W-:Y:S01]  /*1bd40*/  FMUL.FTZ R105, R2.reuse, R109 ;  /* 0x0000006d02697220 */ /* 0x040fe20000410000 */
[----:B------:R-:W2:Y:S01]  /*1bd50*/  @P0 MUFU.RCP R0, R3 ;  /* 0x0000000300000308 */ /* 0x000ea20000001000 */
[C---:B------:R-:W-:Y:S02]  /*1bd60*/  FMUL.FTZ R108, R2.reuse, R112 ;  /* 0x00000070026c7220 */ /* 0x040fe40000410000 */
[C---:B------:R-:W-:Y:S02]  /*1bd70*/  FMUL.FTZ R109, R2.reuse, R113 ;  /* 0x00000071026d7220 */ /* 0x040fe40000410000 */
[C---:B------:R-:W-:Y:S02]  /*1bd80*/  FMUL.FTZ R112, R2.reuse, R116 ;  /* 0x0000007402707220 */ /* 0x040fe40000410000 */
[----:B------:R-:W-:-:S02]  /*1bd90*/  FMUL.FTZ R113, R2, R117 ;  /* 0x0000007502717220 */ /* 0x000fc40000410000 */
[----:B------:R-:W-:Y:S02]  /*1bda0*/  FMUL.FTZ R158, R2, R132 ;  /* 0x00000084029e7220 */ /* 0x000fe40000410000 */
[----:B------:R-:W-:Y:S01]  /*1bdb0*/  @P1 FFMA.FTZ R23, R4, R124, R5 ;  /* 0x0000007c04171223 */ /* 0x000fe20000010005 */
[----:B------:R-:W-:Y:S01]  /*1bdc0*/  MOV R4, 0x1 ;  /* 0x0000000100047802 */ /* 0x000fe20000000f00 */
        /* <DEDUP_REMOVED lines=36> */
[----:B------:R-:W-:Y:S02]  /*1c010*/  FMUL.FTZ R65, R2, R97 ;  /* 0x0000006102417220 */ /* 0x000fe40000410000 */
[----:B------:R3:W4:Y:S01]  /*1c020*/  @P0 MUFU.LG2 R2, R3 ;  /* 0x0000000300020308 */ /* 0x0007220000000c00 */
[C---:B--2---:R-:W-:Y:S02]  /*1c030*/  FMUL.FTZ R176, R0.reuse, R114 ;  /* 0x0000007200b07220 */ /* 0x044fe40000410000 */
[C---:B------:R-:W-:Y:S02]  /*1c040*/  FMUL.FTZ R177, R0.reuse, R115 ;  /* 0x0000007300b17220 */ /* 0x040fe40000410000 */
[----:B------:R-:W-:-:S02]  /*1c050*/  FMUL.FTZ R72, R0, R110 ;  /* 0x0000006e00487220 */ /* 0x000fc40000410000 */
[C---:B------:R-:W-:Y:S02]  /*1c060*/  FMUL.FTZ R73, R0.reuse, R111 ;  /* 0x0000006f00497220 */ /* 0x040fe40000410000 */
[C---:B------:R-:W-:Y:S02]  /*1c070*/  FMUL.FTZ R114, R0.reuse, R122 ;  /* 0x0000007a00727220 */ /* 0x040fe40000410000 */
[C---:B------:R-:W-:Y:S02]  /*1c080*/  FMUL.FTZ R115, R0.reuse, R123 ;  /* 0x0000007b00737220 */ /* 0x040fe40000410000 */
[C---:B------:R-:W-:Y:S02]  /*1c090*/  FMUL.FTZ R96, R0.reuse, R66 ;  /* 0x0000004200607220 */ /* 0x040fe40000410000 */
[----:B------:R-:W-:Y:S01]  /*1c0a0*/  FMUL.FTZ R97, R0, R67 ;  /* 0x0000004300617220 */ /* 0x000fe20000410000 */
[----:B---3--:R-:W-:Y:S01]  /*1c0b0*/  @P0 MOV R3, 0x3f317218 ;  /* 0x3f31721800030802 */ /* 0x008fe20000000f00 */
[----:B----4-:R-:W-:-:S02]  /*1c0c0*/  @P0 FMUL.FTZ R2, R2, 0.69314718246459960938 ;  /* 0x3f31721802020820 */ /* 0x010fc40000410000 */
[C---:B------:R-:W-:Y:S02]  /*1c0d0*/  FMUL.FTZ R88, R0.reuse, R106 ;  /* 0x0000006a00587220 */ /* 0x040fe40000410000 */
        /* <DEDUP_REMOVED lines=40> */
[----:B------:R-:W-:Y:S01]  /*1c360*/  PRMT R0, R4, 0x7610, R0 ;  /* 0x0000761004007816 */ /* 0x000fe20000000000 */
[----:B------:R-:W-:-:S02]  /*1c370*/  @P0 FFMA.FTZ R22, R3, R8, R2 ;  /* 0x0000000803160223 */ /* 0x000fc40000010002 */
.L_x_635:
[----:B------:R-:W2:Y:S01]  /*1c380*/  S2R R6, SR_TID.X ;  /* 0x0000000000067919 */ /* 0x000ea20000002100 */
[----:B------:R-:W-:Y:S01]  /*1c390*/  BSSY B0, `(.L_x_734) ;  /* 0x0000010000007945 */ /* 0x000fe20003800000 */
[----:B--2---:R-:W-:-:S13]  /*1c3a0*/  LOP3.LUT P0, RZ, R6, 0xff, RZ, 0xc0, !PT ;  /* 0x000000ff06ff7812 */ /* 0x004fda000780c0ff */
[----:B------:R-:W-:Y:S05]  /*1c3b0*/  @P0 BRA `(.L_x_735) ;  /* 0x000000d000000947 */ /* 0x000fea0003800000 */
[----:B------:R-:W2:Y:S01]  /*1c3c0*/  S2R R4, SR_LANEID ;  /* 0x0000000000047919 */ /* 0x000ea20000000000 */
[----:B------:R-:W-:Y:S01]  /*1c3d0*/  VOTEU.ANY UR4, UPT, PT ;  /* 0x0000000000047886 */ /* 0x000fe200038e0100 */
[----:B------:R-:W-:Y:S01]  /*1c3e0*/  IMAD.MOV.U32 R5, RZ, RZ, c[0x0][0x564] ;  /* 0x00015900ff057624 */ /* 0x000fe200078e00ff */
[----:B------:R-:W2:Y:S08]  /*1c3f0*/  FLO.U32 R3, UR4 ;  /* 0x0000000400037d00 */ /* 0x000eb000080e0000 */
[----:B------:R-:W3:Y:S01]  /*1c400*/  POPC R2, UR4 ;  /* 0x0000000400027d09 */ /* 0x000ee20008000000 */
[----:B--2---:R-:W-:Y:S01]  /*1c410*/  ISETP.EQ.U32.AND P0, PT, R3, R4, PT ;  /* 0x000000040300720c */ /* 0x004fe20003f02070 */
[----:B------:R-:W-:-:S12]  /*1c420*/  IMAD.MOV.U32 R4, RZ, RZ, c[0x0][0x560] ;  /* 0x00015800ff047624 */ /* 0x000fd800078e00ff */
[----:B---3--:R2:W3:Y:S04]  /*1c430*/  @P0 ATOMG.E.ADD.STRONG.GPU PT, R2, [R4.64], R2 ;  /* 0x00000002040209a8 */ /* 0x0084e800081ee1c6 */
[----:B--2---:R-:W2:Y:S04]  /*1c440*/  S2R R4, SR_LTMASK ;  /* 0x0000000000047919 */ /* 0x004ea80000003900 */
[----:B---3--:R2:W3:Y:S02]  /*1c450*/  SHFL.IDX PT, R3, R2, R3, 0x1f ;  /* 0x00001f0302037589 */ /* 0x0084e400000e0000 */
[----:B--2---:R-:W-:-:S06]  /*1c460*/  LOP3.LUT R2, R4, UR4, RZ, 0xc0, !PT ;  /* 0x0000000404027c12 */ /* 0x004fcc000f8ec0ff */
[----:B------:R-:W3:Y:S02]  /*1c470*/  POPC R2, R2 ;  /* 0x0000000200027309 */ /* 0x000ee40000000000 */
[----:B---3--:R-:W-:-:S06]  /*1c480*/  IADD3 R244, R3, c[0x0][0xc], R2 ;  /* 0x0000030003f47a10 */ /* 0x008fcc0007ffe002 */
.L_x_735:
[----:B------:R-:W-:Y:S05]  /*1c490*/  BSYNC B0 ;  /* 0x0000000000007941 */ /* 0x000fea0003800000 */
.L_x_734:
[----:B------:R-:W-:Y:S01]  /*1c4a0*/  PRMT R0, R0, 0x9910, RZ ;  /* 0x0000991000007816 */ /* 0x000fe200000000ff */
[----:B------:R-:W-:Y:S01]  /*1c4b0*/  BSSY B1, `(.L_x_736) ;  /* 0x0000341000017945 */ /* 0x000fe20003800000 */
[----:B------:R-:W-:Y:S01]  /*1c4c0*/  IMAD.MOV.U32 R83, RZ, RZ, R244 ;  /* 0x000000ffff537224 */ /* 0x000fe200078e00f4 */
[----:B------:R-:W-:Y:S02]  /*1c4d0*/  IADD3 R4, R248, 0x40, RZ ;  /* 0x00000040f8047810 */ /* 0x000fe40007ffe0ff */
[----:B------:R-:W-:Y:S02]  /*1c4e0*/  ISETP.NE.AND P0, PT, R0, RZ, PT ;  /* 0x000000ff0000720c */ /* 0x000fe40003f05270 */
[----:B------:R-:W-:-:S11]  /*1c4f0*/  IADD3 R0, R248, 0x80, RZ ;  /* 0x00000080f8007810 */ /* 0x000fd60007ffe0ff */
[----:B------:R-:W-:Y:S05]  /*1c500*/  @!P0 BRA `(.L_x_737) ;  /* 0x0000273000008947 */ /* 0x000fea0003800000 */
[----:B------:R-:W2:Y:S04]  /*1c510*/  LDL R14, [R1+0x18] ;  /* 0x00001800010e7983 */ /* 0x000ea80000100800 */
[----:B------:R-:W3:Y:S01]  /*1c520*/  LDL R10, [R1+0x24] ;  /* 0x00002400010a7983 */ /* 0x000ee20000100800 */
[----:B------:R-:W-:-:S03]  /*1c530*/  SHF.R.S32.HI R2, RZ, 0x1f, R6 ;  /* 0x0000001fff027819 */ /* 0x000fc60000011406 */
[----:B------:R-:W4:Y:S04]  /*1c540*/  LDL R13, [R1+0x28] ;  /* 0x00002800010d7983 */ /* 0x000f280000100800 */
[----:B------:R-:W4:Y:S04]  /*1c550*/  LDL R12, [R1+0x30] ;  /* 0x00003000010c7983 */ /* 0x000f280000100800 */
[----:B------:R-:W4:Y:S01]  /*1c560*/  LDL R11, [R1+0x2c] ;  /* 0x00002c00010b7983 */ /* 0x000f220000100800 */
[----:B------:R-:W-:Y:S01]  /*1c570*/  WARPSYNC 0xffffffff ;  /* 0xffffffff00007948 */ /* 0x000fe20003800000 */
[----:B------:R-:W-:-:S04]  /*1c580*/  LEA.HI R2, R2, R6, RZ, 0x2 ;  /* 0x0000000602027211 */ /* 0x000fc800078f10ff */
[----:B------:R-:W-:-:S04]  /*1c590*/  SHF.R.S32.HI R2, RZ, 0x1f, R2 ;  /* 0x0000001fff027819 */ /* 0x000fc80000011402 */
[----:B------:R-:W-:-:S04]  /*1c5a0*/  LEA.HI R2, R2, R241, RZ, 0x3 ;  /* 0x000000f102027211 */ /* 0x000fc800078f18ff */
[----:B------:R-:W-:Y:S02]  /*1c5b0*/  LOP3.LUT R2, R2, 0xfffffff8, RZ, 0xc0, !PT ;  /* 0xfffffff802027812 */ /* 0x000fe400078ec0ff */
[----:B------:R-:W-:Y:S01]  /*1c5c0*/  F2FP.PACK_AB R5, R159, R158 ;  /* 0x0000009e9f05723e */ /* 0x000fe200000000ff */
[----:B------:R-:W-:Y:S02]  /*1c5d0*/  BAR.SYNC.DEFER_BLOCKING 0x1, 0x100 ;  /* 0x0044000000007b1d */ /* 0x000fe40000010000 */
[----:B------:R-:W-:-:S05]  /*1c5e0*/  IMAD.IADD R2, R241, 0x1, -R2 ;  /* 0x00000001f1027824 */ /* 0x000fca00078e0a02 */
[C---:B------:R-:W-:Y:S02]  /*1c5f0*/  LOP3.LUT P0, RZ, R2.reuse, 0x2, RZ, 0xc0, !PT ;  /* 0x0000000202ff7812 */ /* 0x040fe4000780c0ff */
[----:B------:R-:W-:Y:S01]  /*1c600*/  LOP3.LUT P1, RZ, R2, 0x4, RZ, 0xc0, !PT ;  /* 0x0000000402ff7812 */ /* 0x000fe2000782c0ff */
[----:B------:R-:W-:Y:S01]  /*1c610*/  IMAD.MOV.U32 R9, RZ, RZ, 0x40 ;  /* 0x00000040ff097424 */ /* 0x000fe200078e00ff */
[----:B------:R-:W-:Y:S02]  /*1c620*/  F2FP.PACK_AB R3, R169, R168 ;  /* 0x000000a8a903723e */ /* 0x000fe400000000ff */
[----:B------:R-:W-:Y:S02]  /*1c630*/  F2FP.PACK_AB R7, R33, R32 ;  /* 0x000000202107723e */ /* 0x000fe400000000ff */
[----:B------:R-:W-:Y:S02]  /*1c640*/  F2FP.PACK_AB R6, R167, R166 ;  /* 0x000000a6a706723e */ /* 0x000fe400000000ff */
[----:B------:R-:W-:-:S02]  /*1c650*/  SEL R9, R9, 0xffffffc0, !P1 ;  /* 0xffffffc009097807 */ /* 0x000fc40004800000 */
[----:B------:R-:W-:Y:S02]  /*1c660*/  F2FP.PACK_AB R8, R101, R100 ;  /* 0x000000646508723e */ /* 0x000fe400000000ff */
[----:B------:R-:W-:-:S04]  /*1c670*/  ISETP.NE.U32.AND P2, PT, RZ, c[0x0][0x500], PT ;  /* 0x00014000ff007a0c */ /* 0x000fc80003f45070 */
[----:B------:R-:W-:Y:S01]  /*1c680*/  ISETP.NE.AND.EX P2, PT, RZ, c[0x0][0x504], PT, P2 ;  /* 0x00014100ff007a0c */ /* 0x000fe20003f45320 */
[----:B--2---:R2:W-:Y:S04]  /*1c690*/  STS [R14], R5 ;  /* 0x000000050e007388 */ /* 0x0045e80000000800 */
[----:B------:R1:W-:Y:S04]  /*1c6a0*/  STS [R14+0x400], R3 ;  /* 0x000400030e007388 */ /* 0x0003e80000000800 */
[----:B---3--:R3:W-:Y:S01]  /*1c6b0*/  STS [R10], R7 ;  /* 0x000000070a007388 */ /* 0x0087e20000000800 */
[----:B--2---:R-:W-:-:S05]  /*1c6c0*/  IMAD.MOV.U32 R5, RZ, RZ, 0x20 ;  /* 0x00000020ff057424 */ /* 0x004fca00078e00ff */
[----:B------:R-:W-:Y:S02]  /*1c6d0*/  SEL R2, R5, 0xffffffe0, !P0 ;  /* 0xffffffe005027807 */ /* 0x000fe40004000000 */
[----:B------:R-:W-:-:S03]  /*1c6e0*/  F2FP.PACK_AB R5, R35, R34 ;  /* 0x000000222305723e */ /* 0x000fc600000000ff */
[----:B------:R-:W-:Y:S01]  /*1c6f0*/  IMAD.IADD R2, R14, 0x1, R2 ;  /* 0x000000010e027824 */ /* 0x000fe200078e0202 */
[----:B-1----:R-:W-:Y:S01]  /*1c700*/  F2FP.PACK_AB R3, R103, R102 ;  /* 0x000000666703723e */ /* 0x002fe200000000ff */
[----:B------:R1:W-:Y:S01]  /*1c710*/  STS [R10+0x400], R6 ;  /* 0x000400060a007388 */ /* 0x0003e20000000800 */
[----:B---3--:R-:W-:-:S03]  /*1c720*/  F2FP.PACK_AB R7, R89, R88 ;  /* 0x000000585907723e */ /* 0x008fc600000000ff */
[----:B------:R2:W-:Y:S04]  /*1c730*/  STS [R2], R5 ;  /* 0x0000000502007388 */ /* 0x0005e80000000800 */
[----:B------:R3:W-:Y:S04]  /*1c740*/  STS [R2+0x400], R3 ;  /* 0x0004000302007388 */ /* 0x0007e80000000800 */
[----:B----4-:R4:W-:Y:S04]  /*1c750*/  STS [R13], R8 ;  /* 0x000000080d007388 */ /* 0x0109e80000000800 */
[----:B------:R4:W-:Y:S01]  /*1c760*/  STS [R13+0x400], R7 ;  /* 0x000400070d007388 */ /* 0x0009e20000000800 */
[----:B-1----:R-:W-:Y:S01]  /*1c770*/  F2FP.PACK_AB R6, R105, R104 ;  /* 0x000000686906723e */ /* 0x002fe200000000ff */
[----:B--2---:R-:W-:Y:S01]  /*1c780*/  IMAD.IADD R5, R14, 0x1, R9 ;  /* 0x000000010e057824 */ /* 0x004fe200078e0209 */
[----:B---3--:R-:W-:-:S04]  /*1c790*/  F2FP.PACK_AB R3, R73, R72 ;  /* 0x000000484903723e */ /* 0x008fc800000000ff */
[----:B------:R1:W-:Y:S01]  /*1c7a0*/  STS [R5], R6 ;  /* 0x0000000605007388 */ /* 0x0003e20000000800 */
[----:B----4-:R-:W-:-:S03]  /*1c7b0*/  F2FP.PACK_AB R8, R109, R108 ;  /* 0x0000006c6d08723e */ /* 0x010fc600000000ff */
[----:B------:R2:W-:Y:S01]  /*1c7c0*/  STS [R5+0x400], R3 ;  /* 0x0004000305007388 */ /* 0x0005e20000000800 */
[----:B------:R-:W-:-:S03]  /*1c7d0*/  F2FP.PACK_AB R7, R113, R112 ;  /* 0x000000707107723e */ /* 0x000fc600000000ff */
[----:B------:R3:W-:Y:S01]  /*1c7e0*/  STS [R12], R8 ;  /* 0x000000080c007388 */ /* 0x0007e20000000800 */
[----:B-1----:R-:W-:Y:S01]  /*1c7f0*/  F2FP.PACK_AB R6, R177, R176 ;  /* 0x000000b0b106723e */ /* 0x002fe200000000ff */
[----:B--2---:R-:W-:-:S04]  /*1c800*/  IMAD.IADD R3, R9, 0x1, R2 ;  /* 0x0000000109037824 */ /* 0x004fc800078e0202 */
        /* <DEDUP_REMOVED lines=16> */
[----:B------:R-:W-:Y:S02]  /*1c910*/  F2FP.PACK_AB R9, R151, R150 ;  /* 0x000000969709723e */ /* 0x000fe400000000ff */
        /* <DEDUP_REMOVED lines=30> */
[----:B------:R-:W-:Y:S04]  /*1cb00*/  STS [R10+0x8000], R9 ;  /* 0x008000090a007388 */ /* 0x000fe80000000800 */
[----:B------:R2:W-:Y:S04]  /*1cb10*/  STS [R10+0x8400], R8 ;  /* 0x008400080a007388 */ /* 0x0005e80000000800 */
[----:B------:R3:W-:Y:S01]  /*1cb20*/  STS [R2+0x8000], R7 ;  /* 0x0080000702007388 */ /* 0x0007e20000000800 */
[----:B-1----:R-:W-:-:S05]  /*1cb30*/  F2FP.PACK_AB R6, R123, R122 ;  /* 0x0000007a7b06723e */ /* 0x002fca00000000ff */
[----:B------:R1:W-:Y:S01]  /*1cb40*/  STS [R2+0x8400], R6 ;  /* 0x0084000602007388 */ /* 0x0003e20000000800 */
[----:B--2---:R-:W-:-:S03]  /*1cb50*/  F2FP.PACK_AB R8, R81, R80 ;  /* 0x000000505108723e */ /* 0x004fc600000000ff */
[----:B------:R-:W2:Y:S01]  /*1cb60*/  LDL.LU R10, [R1+0x1c] ;  /* 0x00001c00010a7983 */ /* 0x000ea20000300800 */
[----:B---3--:R-:W-:-:S03]  /*1cb70*/  F2FP.PACK_AB R7, R79, R78 ;  /* 0x0000004e4f07723e */ /* 0x008fc600000000ff */
[----:B------:R-:W-:Y:S04]  /*1cb80*/  STS [R13+0x8000], R8 ;  /* 0x008000080d007388 */ /* 0x000fe80000000800 */
[----:B------:R3:W-:Y:S01]  /*1cb90*/  STS [R13+0x8400], R7 ;  /* 0x008400070d007388 */ /* 0x0007e20000000800 */
[----:B-1----:R-:W-:Y:S02]  /*1cba0*/  F2FP.PACK_AB R6, R165, R164 ;  /* 0x000000a4a506723e */ /* 0x002fe400000000ff */
[----:B------:R-:W-:-:S03]  /*1cbb0*/  F2FP.PACK_AB R2, R75, R74 ;  /* 0x0000004a4b02723e */ /* 0x000fc600000000ff */
[----:B------:R1:W-:Y:S04]  /*1cbc0*/  STS [R5+0x8000], R6 ;  /* 0x0080000605007388 */ /* 0x0003e80000000800 */
[----:B------:R4:W-:Y:S01]  /*1cbd0*/  STS [R5+0x8400], R2 ;  /* 0x0084000205007388 */ /* 0x0009e20000000800 */
[----:B---3--:R-:W-:-:S05]  /*1cbe0*/  F2FP.PACK_AB R7, R163, R162 ;  /* 0x000000a2a307723e */ /* 0x008fca00000000ff */
[----:B------:R-:W-:Y:S01]  /*1cbf0*/  STS [R12+0x8000], R7 ;  /* 0x008000070c007388 */ /* 0x000fe20000000800 */
[----:B-1----:R-:W-:Y:S02]  /*1cc00*/  F2FP.PACK_AB R6, R71, R70 ;  /* 0x000000464706723e */ /* 0x002fe400000000ff */
[----:B----4-:R-:W-:Y:S02]  /*1cc10*/  F2FP.PACK_AB R5, R85, R84 ;  /* 0x000000545505723e */ /* 0x010fe400000000ff */
[----:B------:R-:W-:Y:S01]  /*1cc20*/  F2FP.PACK_AB R2, R69, R68 ;  /* 0x000000444502723e */ /* 0x000fe200000000ff */
[----:B------:R-:W-:Y:S04]  /*1cc30*/  STS [R12+0x8400], R6 ;  /* 0x008400060c007388 */ /* 0x000fe80000000800 */
[----:B------:R1:W-:Y:S04]  /*1cc40*/  STS [R3+0x8000], R5 ;  /* 0x0080000503007388 */ /* 0x0003e80000000800 */
[----:B------:R3:W-:Y:S01]  /*1cc50*/  STS [R3+0x8400], R2 ;  /* 0x0084000203007388 */ /* 0x0007e20000000800 */
[----:B------:R-:W-:-:S04]  /*1cc60*/  ISETP.NE.U32.AND P0, PT, RZ, c[0x0][0x508], PT ;  /* 0x00014200ff007a0c */ /* 0x000fc80003f05070 */
[----:B------:R-:W-:Y:S02]  /*1cc70*/  ISETP.NE.AND.EX P1, PT, RZ, c[0x0][0x50c], PT, P0 ;  /* 0x00014300ff007a0c */ /* 0x000fe40003f25300 */
[----:B-1----:R-:W-:Y:S02]  /*1cc80*/  F2FP.PACK_AB R5, R65, R64 ;  /* 0x000000404105723e */ /* 0x002fe400000000ff */
[----:B---3--:R-:W-:-:S03]  /*1cc90*/  F2FP.PACK_AB R2, R63, R62 ;  /* 0x0000003e3f02723e */ /* 0x008fc600000000ff */
[----:B------:R-:W-:Y:S04]  /*1cca0*/  STS [R11+0x8000], R5 ;  /* 0x008000050b007388 */ /* 0x000fe80000000800 */
[----:B------:R1:W-:Y:S01]  /*1ccb0*/  STS [R11+0x8400], R2 ;  /* 0x008400020b007388 */ /* 0x0003e20000000800 */
[----:B------:R-:W-:Y:S02]  /*1ccc0*/  IMAD.MOV.U32 R6, RZ, RZ, 0x4 ;  /* 0x00000004ff067424 */ /* 0x000fe400078e00ff */
[----:B------:R-:W-:Y:S02]  /*1ccd0*/  IMAD.MOV.U32 R14, RZ, RZ, c[0x0][0x388] ;  /* 0x0000e200ff0e7624 */ /* 0x000fe400078e00ff */
[----:B------:R-:W-:Y:S02]  /*1cce0*/  IMAD.MOV.U32 R3, RZ, RZ, RZ ;  /* 0x000000ffff037224 */ /* 0x000fe400078e00ff */
[CC--:B------:R-:W-:Y:S01]  /*1ccf0*/  @P1 IMAD.WIDE R8, R247.reuse, R6.reuse, c[0x0][0x508] ;  /* 0x00014200f7081625 */ /* 0x0c0fe200078e0206 */
[----:B------:R-:W-:Y:S03]  /*1cd00*/  BAR.SYNC.DEFER_BLOCKING 0x1, 0x100 ;  /* 0x0044000000007b1d */ /* 0x000fe60000010000 */
[----:B------:R-:W-:-:S03]  /*1cd10*/  IMAD.WIDE R6, R247, R6, c[0x0][0x500] ;  /* 0x00014000f7067625 */ /* 0x000fc600078e0206 */
[----:B------:R3:W5:Y:S04]  /*1cd20*/  @P1 LDG.E R14, [R8.64] ;  /* 0x00000006080e1981 */ /* 0x000768000c1e1900 */
[----:B------:R3:W5:Y:S01]  /*1cd30*/  @P2 LDG.E R3, [R6.64] ;  /* 0x0000000606032981 */ /* 0x000762000c1e1900 */
[----:B--2---:R-:W-:-:S04]  /*1cd40*/  ISETP.NE.AND P0, PT, R10, RZ, PT ;  /* 0x000000ff0a00720c */ /* 0x004fc80003f05270 */
[----:B-1----:R-:W-:Y:S01]  /*1cd50*/  SEL R2, R10, c[0x0][0x3d4], P0 ;  /* 0x0000f5000a027a07 */ /* 0x002fe20000000000 */
[----:B------:R-:W-:Y:S05]  /*1cd60*/  @P1 BRA `(.L_x_738) ;  /* 0x0000004000001947 */ /* 0x000fea0003800000 */
[----:B---3--:R-:W-:Y:S05]  /*1cd70*/  @!P2 BRA `(.L_x_738) ;  /* 0x000000300000a947 */ /* 0x008fea0003800000 */
[----:B-----5:R1:W2:Y:S04]  /*1cd80*/  LDG.E R14, [R6.64] ;  /* 0x00000006060e7981 */ /* 0x0202a8000c1e1900 */
[----:B-1----:R-:W2:Y:S02]  /*1cd90*/  LDG.E R6, [R6.64+0x4] ;  /* 0x0000040606067981 */ /* 0x002ea4000c1e1900 */
[----:B--2---:R-:W-:Y:S02]  /*1cda0*/  IADD3 R14, -R14, R6, RZ ;  /* 0x000000060e0e7210 */ /* 0x004fe40007ffe1ff */
.L_x_738:
[----:B---3--:R-:W2:Y:S04]  /*1cdb0*/  LDL R5, [R1] ;  /* 0x0000000001057983 */ /* 0x008ea80000100800 */
[----:B------:R-:W3:Y:S04]  /*1cdc0*/  LDL R24, [R1+0x4] ;  /* 0x0000040001187983 */ /* 0x000ee80000100800 */
[----:B------:R-:W4:Y:S04]  /*1cdd0*/  LDL R15, [R1+0x20] ;  /* 0x00002000010f7983 */ /* 0x000f280000100800 */
[----:B------:R-:W4:Y:S01]  /*1cde0*/  LDL R25, [R1+0x3c] ;  /* 0x00003c0001197983 */ /* 0x000f220000100800 */
[----:B------:R-:W-:Y:S01]  /*1cdf0*/  IMAD.MOV.U32 R12, RZ, RZ, 0x368 ;  /* 0x00000368ff0c7424 */ /* 0x000fe200078e00ff */
[----:B------:R-:W-:-:S04]  /*1ce00*/  ISETP.GT.AND P2, PT, R2, 0x1, PT ;  /* 0x000000010200780c */ /* 0x000fc80003f44270 */
[----:B------:R-:W-:-:S04]  /*1ce10*/  SEL R12, R12, 0x328, P2 ;  /* 0x000003280c0c7807 */ /* 0x000fc80001000000 */
[----:B------:R-:W1:Y:S08]  /*1ce20*/  LDC.64 R8, c[0x0][R12+0x170] ;  /* 0x00005c000c087b82 */ /* 0x000e700000000a00 */
[----:B------:R1:W3:Y:S08]  /*1ce30*/  LDC.64 R16, c[0x0][R12+0x168] ;  /* 0x00005a000c107b82 */ /* 0x0002f00000000a00 */
[----:B------:R1:W2:Y:S08]  /*1ce40*/  LDC.64 R20, c[0x0][R12+0x178] ;  /* 0x00005e000c147b82 */ /* 0x0002b00000000a00 */
[----:B------:R1:W2:Y:S01]  /*1ce50*/  LDC.64 R18, c[0x0][R12+0x160] ;  /* 0x000058000c127b82 */ /* 0x0002a20000000a00 */
[----:B------:R-:W-:Y:S01]  /*1ce60*/  ISETP.NE.U32.AND P0, PT, RZ, c[0x0][0x500], PT ;  /* 0x00014000ff007a0c */ /* 0x000fe20003f05070 */
[----:B------:R-:W-:-:S03]  /*1ce70*/  IMAD.MOV.U32 R2, RZ, RZ, c[0x0][0x4e8] ;  /* 0x00013a00ff027624 */ /* 0x000fc600078e00ff */
[----:B------:R-:W-:Y:S02]  /*1ce80*/  ISETP.NE.AND.EX P0, PT, RZ, c[0x0][0x504], PT, P0 ;  /* 0x00014100ff007a0c */ /* 0x000fe40003f05300 */
[----:B------:R-:W-:Y:S02]  /*1ce90*/  ISETP.NE.AND P3, PT, R2, 0x1, PT ;  /* 0x000000010200780c */ /* 0x000fe40003f65270 */
[----:B------:R-:W-:Y:S02]  /*1cea0*/  SHF.R.S32.HI R6, RZ, 0x1f, R247 ;  /* 0x0000001fff067819 */ /* 0x000fe400000114f7 */
[----:B------:R-:W-:Y:S02]  /*1ceb0*/  SEL R2, R247, RZ, !P0 ;  /* 0x000000fff7027207 */ /* 0x000fe40004000000 */
[----:B------:R-:W-:Y:S01]  /*1cec0*/  SEL R7, R6, RZ, !P0 ;  /* 0x000000ff06077207 */ /* 0x000fe20004000000 */
[----:B------:R-:W2:Y:S02]  /*1ced0*/  S2R R26, SR_TID.X ;  /* 0x00000000001a7919 */ /* 0x000ea40000002100 */
[----:B-1----:R-:W-:-:S04]  /*1cee0*/  IMAD R6, R9, R2, RZ ;  /* 0x0000000209067224 */ /* 0x002fc800078e02ff */
[C---:B------:R-:W-:Y:S02]  /*1cef0*/  IMAD R12, R8.reuse, R7, R6 ;  /* 0x00000007080c7224 */ /* 0x040fe400078e0206 */
[----:B------:R-:W-:-:S04]  /*1cf00*/  IMAD.WIDE.U32 R8, R8, R2, RZ ;  /* 0x0000000208087225 */ /* 0x000fc800078e00ff */
[----:B--2---:R-:W-:-:S04]  /*1cf10*/  IMAD.IADD R5, R5, 0x1, R242 ;  /* 0x0000000105057824 */ /* 0x004fc800078e02f2 */
[----:B------:R-:W-:-:S04]  /*1cf20*/  @P3 IMAD.HI.U32 R7, R5, c[0x0][0x4ec], RZ ;  /* 0x00013b0005073a27 */ /* 0x000fc800078e00ff */
[----:B------:R-:W-:Y:S01]  /*1cf30*/  IMAD.MOV.U32 R6, RZ, RZ, R5 ;  /* 0x000000ffff067224 */ /* 0x000fe200078e0005 */
[----:B------:R-:W-:Y:S01]  /*1cf40*/  @P3 SHF.R.U32.HI R6, RZ, c[0x0][0x4f0], R7 ;  /* 0x00013c00ff063a19 */ /* 0x000fe20000011607 */
[----:B---3--:R-:W-:Y:S01]  /*1cf50*/  IMAD.WIDE.U32 R10, R16, R24, RZ ;  /* 0x00000018100a7225 */ /* 0x008fe200078e00ff */
[----:B----4-:R-:W-:-:S03]  /*1cf60*/  SEL R7, R15, RZ, P2 ;  /* 0x000000ff0f077207 */ /* 0x010fc60001000000 */
[----:B------:R-:W-:Y:S01]  /*1cf70*/  IMAD R13, R17, R24, RZ ;  /* 0x00000018110d7224 */ /* 0x000fe200078e02ff */
[--C-:B-----5:R-:W-:Y:S01]  /*1cf80*/  IADD3 R16, P1, P0, R8, R10, R3.reuse ;  /* 0x0000000a08107210 */ /* 0x120fe2000783e003 */
[----:B------:R-:W-:Y:S01]  /*1cf90*/  IMAD.IADD R15, R9, 0x1, R12 ;  /* 0x00000001090f7824 */ /* 0x000fe200078e020c */
[----:B------:R-:W-:Y:S01]  /*1cfa0*/  SHF.R.S32.HI R8, RZ, 0x1f, R3 ;  /* 0x0000001fff087819 */ /* 0x000fe20000011403 */
        /* <DEDUP_REMOVED lines=17> */
[----:B------:R-:W-:Y:S01]  /*1d0c0*/  SHF.R.S32.HI R17, RZ, 0x1f, R26 ;  /* 0x0000001fff117819 */ /* 0x000fe2000001141a */
[----:B------:R-:W-:Y:S01]  /*1d0d0*/  IMAD.IADD R7, R7, 0x1, R9 ;  /* 0x0000000107077824 */ /* 0x000fe200078e0209 */
[C---:B------:R-:W-:Y:S02]  /*1d0e0*/  LEA R10, P0, R6.reuse, R10, 0x2 ;  /* 0x0000000a060a7211 */ /* 0x040fe400078010ff */
[----:B------:R-:W-:Y:S02]  /*1d0f0*/  SEL R11, R11, c[0x0][0x454], P2 ;  /* 0x000115000b0b7a07 */ /* 0x000fe40001000000 */
[----:B------:R-:W-:Y:S02]  /*1d100*/  LEA.HI R17, R17, R26, RZ, 0x5 ;  /* 0x0000001a11117211 */ /* 0x000fe400078f28ff */
[----:B------:R-:W-:Y:S02]  /*1d110*/  LEA.HI.X R6, R6, R11, R7, 0x2, P0 ;  /* 0x0000000b06067211 */ /* 0x000fe400000f1407 */
[----:B------:R-:W-:Y:S01]  /*1d120*/  LOP3.LUT R17, R17, 0xffffffe0, RZ, 0xc0, !PT ;  /* 0xffffffe011117812 */ /* 0x000fe200078ec0ff */
[----:B------:R-:W-:Y:S04]  /*1d130*/  SHFL.IDX PT, R12, R10, RZ, 0x1c1f ;  /* 0x001c1fff0a0c7589 */ /* 0x000fe800000e0000 */
[----:B------:R-:W1:Y:S01]  /*1d140*/  SHFL.IDX PT, R13, R6, RZ, 0x1c1f ;  /* 0x001c1fff060d7589 */ /* 0x000e6200000e0000 */
[----:B------:R-:W-:-:S03]  /*1d150*/  IMAD.IADD R17, R26, 0x1, -R17 ;  /* 0x000000011a117824 */ /* 0x000fc600078e0a11 */
[----:B------:R-:W-:Y:S01]  /*1d160*/  SHFL.IDX PT, R10, R10, 0x1, 0x1c1f ;  /* 0x003c1f000a0a7f89 */ /* 0x000fe200000e0000 */
[----:B------:R-:W-:-:S03]  /*1d170*/  IMAD.IADD R7, R25, 0x1, R242 ;  /* 0x0000000119077824 */ /* 0x000fc600078e02f2 */
        /* <DEDUP_REMOVED lines=9> */
[----:B------:R-:W-:Y:S02]  /*1d210*/  ISETP.GE.AND P0, PT, R7, R6, PT ;  /* 0x000000060700720c */ /* 0x000fe40003f06270 */
[----:B------:R-:W-:Y:S01]  /*1d220*/  P2R R82, PR, RZ, 0x2 ;  /* 0x00000002ff527803 */ /* 0x000fe20000000000 */
[----:B------:R-:W-:Y:S05]  /*1d230*/  @P2 BRA `(.L_x_739) ;  /* 0x0000083000002947 */ /* 0x000fea0003800000 */
[----:B------:R-:W2:Y:S01]  /*1d240*/  LDL R17, [R1+0x34] ;  /* 0x0000340001117983 */ /* 0x000ea20000100800 */
[----:B------:R-:W-:Y:S01]  /*1d250*/  IMAD R5, R8, c[0x0][0x3a0], RZ ;  /* 0x0000e80008057a24 */ /* 0x000fe200078e02ff */
[----:B------:R-:W-:Y:S01]  /*1d260*/  SHF.R.S32.HI R7, RZ, 0x1f, R2 ;  /* 0x0000001fff077819 */ /* 0x000fe20000011402 */
[C---:B------:R-:W-:Y:S01]  /*1d270*/  IMAD.WIDE.U32 R8, R3.reuse, c[0x0][0x3a0], RZ ;  /* 0x0000e80003087a25 */ /* 0x040fe200078e00ff */
[----:B------:R3:W4:Y:S03]  /*1d280*/  LDS.128 R28, [R215+0x80] ;  /* 0x00008000d71c7984 */ /* 0x0007260000000c00 */
[----:B------:R-:W-:Y:S01]  /*1d290*/  IMAD R3, R3, c[0x0][0x3a4], R5 ;  /* 0x0000e90003037a24 */ /* 0x000fe200078e0205 */
[----:B------:R3:W1:Y:S01]  /*1d2a0*/  LDS.128 R40, [R215+0x1080] ;  /* 0x00108000d7287984 */ /* 0x0006620000000c00 */
[----:B------:R-:W-:-:S03]  /*1d2b0*/  IMAD R7, R7, c[0x0][0x3f0], RZ ;  /* 0x0000fc0007077a24 */ /* 0x000fc600078e02ff */
[----:B------:R-:W-:Y:S01]  /*1d2c0*/  IADD3 R9, R9, R3, RZ ;  /* 0x0000000309097210 */ /* 0x000fe20007ffe0ff */
[----:B------:R3:W1:Y:S04]  /*1d2d0*/  LDS.128 R52, [R215+0x2080] ;  /* 0x00208000d7347984 */ /* 0x0006680000000c00 */
[C---:B------:R-:W-:Y:S01]  /*1d2e0*/  IMAD.WIDE.U32 R8, R24.reuse, c[0x0][0x3e8], R8 ;  /* 0x0000fa0018087a25 */ /* 0x040fe200078e0008 */
[----:B------:R3:W1:Y:S03]  /*1d2f0*/  LDS.128 R60, [R215+0x3080] ;  /* 0x00308000d73c7984 */ /* 0x0006660000000c00 */
[----:B------:R-:W-:Y:S01]  /*1d300*/  IMAD R9, R24, c[0x0][0x3ec], R9 ;  /* 0x0000fb0018097a24 */ /* 0x000fe200078e0209 */
[----:B------:R3:W1:Y:S03]  /*1d310*/  LDS.128 R36, [R215+0x5080] ;  /* 0x00508000d7247984 */ /* 0x0006660000000c00 */
[----:B------:R-:W-:Y:S01]  /*1d320*/  IMAD.WIDE.U32 R8, R2, c[0x0][0x3f0], R8 ;  /* 0x0000fc0002087a25 */ /* 0x000fe200078e0008 */
[----:B------:R3:W1:Y:S04]  /*1d330*/  LDS.128 R24, [R215+0x4080] ;  /* 0x00408000d7187984 */ /* 0x0006680000000c00 */
[----:B------:R3:W1:Y:S04]  /*1d340*/  LDS.128 R48, [R215+0x6080] ;  /* 0x00608000d7307984 */ /* 0x0006680000000c00 */
[----:B------:R3:W1:Y:S04]  /*1d350*/  LDS.128 R56, [R215+0x7080] ;  /* 0x00708000d7387984 */ /* 0x0006680000000c00 */
[----:B-1----:R3:W1:Y:S04]  /*1d360*/  LDS.128 R20, [R215+0x8080] ;  /* 0x00808000d7147984 */ /* 0x0026680000000c00 */
        /* <DEDUP_REMOVED lines=30> */
.L_x_807:
[----:B------:R-:W-:Y:S05]  /*1d550*/  BRA.DIV ~URZ, `(.L_x_741) ;  /* 0x00003c827f007947 */ /* 0x000fea000b800000 */
[----:B------:R3:W4:Y:S02]  /*1d560*/  SHFL.IDX PT, R2, R14, RZ, 0x181f ;  /* 0x00181fff0e027589 */ /* 0x00072400000e0000 */
.L_x_808:
        /* <DEDUP_REMOVED lines=9> */
[-C--:B----4-:R-:W-:Y:S02]  /*1d600*/  @!P2 LEA R10, P5, R248, R2.reuse, 0x1 ;  /* 0x00000002f80aa211 */ /* 0x090fe400078a08ff */
[-C--:B------:R-:W-:Y:S02]  /*1d610*/  @!P1 LEA R8, P4, R4, R2.reuse, 0x1 ;  /* 0x0000000204089211 */ /* 0x080fe400078808ff */
[----:B------:R-:W-:Y:S02]  /*1d620*/  @!P0 LEA R2, P3, R0, R2, 0x1 ;  /* 0x0000000200028211 */ /* 0x000fe400078608ff */
[-C--:B--2---:R-:W-:Y:S02]  /*1d630*/  @!P2 LEA.HI.X R11, R248, R7.reuse, R15, 0x1, P5 ;  /* 0x00000007f80ba211 */ /* 0x084fe400028f0c0f */
[-C--:B------:R-:W-:Y:S02]  /*1d640*/  @!P1 LEA.HI.X R9, R4, R7.reuse, R16, 0x1, P4 ;  /* 0x0000000704099211 */ /* 0x080fe400020f0c10 */
[----:B------:R-:W-:Y:S01]  /*1d650*/  @!P0 LEA.HI.X R3, R0, R7, R17, 0x1, P3 ;  /* 0x0000000700038211 */ /* 0x000fe200018f0c11 */
[----:B------:R2:W-:Y:S04]  /*1d660*/  @!P2 ST.E.128 [R10.64], R28 ;  /* 0x0000001c0a00a985 */ /* 0x0005e8000c101d06 */
[----:B------:R2:W-:Y:S04]  /*1d670*/  @!P1 ST.E.128 [R8.64], R24 ;  /* 0x0000001808009985 */ /* 0x0005e8000c101d06 */
[----:B------:R2:W-:Y:S02]  /*1d680*/  @!P0 ST.E.128 [R2.64], R20 ;  /* 0x0000001402008985 */ /* 0x0005e4000c101d06 */
.L_x_743:
[----:B------:R-:W-:Y:S05]  /*1d690*/  BSYNC B0 ;  /* 0x0000000000007941 */ /* 0x000fea0003800000 */
.L_x_742:
[----:B------:R-:W-:Y:S05]  /*1d6a0*/  BRA.DIV ~URZ, `(.L_x_744) ;  /* 0x00003ba27f007947 */ /* 0x000fea000b800000 */
[----:B--2---:R2:W1:Y:S04]  /*1d6b0*/  SHFL.IDX PT, R7, R13, 0x1, 0x181f ;  /* 0x00381f000d077f89 */ /* 0x00446800000e0000 */
[----:B----4-:R2:W4:Y:S02]  /*1d6c0*/  SHFL.IDX PT, R2, R14, 0x1, 0x181f ;  /* 0x00381f000e027f89 */ /* 0x01052400000e0000 */
.L_x_809:
        /* <DEDUP_REMOVED lines=9> */
[----:B------:R-:W-:Y:S02]  /*1d760*/  @!P0 LEA R2, P3, R0, R2, 0x1 ;  /* 0x0000000200028211 */ /* 0x000fe400078608ff */
[-C--:B-1----:R-:W-:Y:S02]  /*1d770*/  @!P2 LEA.HI.X R11, R248, R7.reuse, R15, 0x1, P5 ;  /* 0x00000007f80ba211 */ /* 0x082fe400028f0c0f */
[-C--:B------:R-:W-:Y:S02]  /*1d780*/  @!P1 LEA.HI.X R9, R4, R7.reuse, R16, 0x1, P4 ;  /* 0x0000000704099211 */ /* 0x080fe400020f0c10 */
[----:B------:R-:W-:Y:S01]  /*1d790*/  @!P0 LEA.HI.X R3, R0, R7, R17, 0x1, P3 ;  /* 0x0000000700038211 */ /* 0x000fe200018f0c11 */
[----:B------:R1:W-:Y:S04]  /*1d7a0*/  @!P2 ST.E.128 [R10.64], R40 ;  /* 0x000000280a00a985 */ /* 0x0003e8000c101d06 */
[----:B------:R1:W-:Y:S04]  /*1d7b0*/  @!P1 ST.E.128 [R8.64], R36 ;  /* 0x0000002408009985 */ /* 0x0003e8000c101d06 */
[----:B------:R1:W-:Y:S02]  /*1d7c0*/  @!P0 ST.E.128 [R2.64], R32 ;  /* 0x0000002002008985 */ /* 0x0003e4000c101d06 */
.L_x_746:
[----:B------:R-:W-:Y:S05]  /*1d7d0*/  BSYNC B0 ;  /* 0x0000000000007941 */ /* 0x000fea0003800000 */
.L_x_745:
[----:B------:R-:W-:Y:S05]  /*1d7e0*/  BRA.DIV ~URZ, `(.L_x_747) ;  /* 0x00003b327f007947 */ /* 0x000fea000b800000 */
[----:B-1----:R1:W2:Y:S02]  /*1d7f0*/  SHFL.IDX PT, R7, R13, 0x2, 0x181f ;  /* 0x00581f000d077f89 */ /* 0x0022a400000e0000 */
.L_x_810:
[----:B------:R-:W-:Y:S05]  /*1d800*/  BRA.DIV ~URZ, `(.L_x_748) ;  /* 0x00003b827f007947 */ /* 0x000fea000b800000 */
[----:B----4-:R4:W1:Y:S02]  /*1d810*/  SHFL.IDX PT, R2, R14, 0x2, 0x181f ;  /* 0x00581f000e027f89 */ /* 0x01086400000e0000 */
.L_x_811:
        /* <DEDUP_REMOVED lines=16> */
.L_x_750:
[----:B------:R-:W-:Y:S05]  /*1d920*/  BSYNC B0 ;  /* 0x0000000000007941 */ /* 0x000fea0003800000 */
.L_x_749:
[----:B------:R-:W-:Y:S05]  /*1d930*/  BRA.DIV ~URZ, `(.L_x_751) ;  /* 0x00003ac27f007947 */ /* 0x000fea000b800000 */
[----:B-1----:R1:W3:Y:S04]  /*1d940*/  SHFL.IDX PT, R10, R13, 0x3, 0x181f ;  /* 0x00781f000d0a7f89 */ /* 0x0022e800000e0000 */
[----:B------:R1:W4:Y:S02]  /*1d950*/  SHFL.IDX PT, R2, R14, 0x3, 0x181f ;  /* 0x00781f000e027f89 */ /* 0x00032400000e0000 */
.L_x_812:
[----:B------:R-:W-:-:S04]  /*1d960*/  IADD3 R3, R12, 0x60, RZ ;  /* 0x000000600c037810 */ /* 0x000fc80007ffe0ff */
[----:B------:R-:W-:-:S13]  /*1d970*/  ISETP.GE.AND P0, PT, R3, R6, PT ;  /* 0x000000060300720c */ /* 0x000fda0003f06270 */
[----:B------:R-:W-:Y:S05]  /*1d980*/  @P0 BRA `(.L_x_752) ;  /* 0x00001f3000000947 */ /* 0x000fea0003800000 */
[----:B------:R-:W-:Y:S02]  /*1d990*/  ISETP.GE.AND P1, PT, R248, c[0x0][0x3c8], PT ;  /* 0x0000f200f8007a0c */ /* 0x000fe40003f26270 */
[----:B------:R-:W-:-:S11]  /*1d9a0*/  ISETP.GE.AND P0, PT, R4, c[0x0][0x3c8], PT ;  /* 0x0000f20004007a0c */ /* 0x000fd60003f06270 */
[-C--:B----4-:R-:W-:Y:S02]  /*1d9b0*/  @!P1 LEA R8, P3, R248, R2.reuse, 0x1 ;  /* 0x00000002f8089211 */ /* 0x090fe400078608ff */
[----:B------:R-:W-:Y:S02]  /*1d9c0*/  @!P0 LEA R6, P2, R4, R2, 0x1 ;  /* 0x0000000204068211 */ /* 0x000fe400078408ff */
[-C--:B---3--:R-:W-:Y:S02]  /*1d9d0*/  @!P1 LEA.HI.X R9, R248, R10.reuse, R15, 0x1, P3 ;  /* 0x0000000af8099211 */ /* 0x088fe400018f0c0f */
[----:B--2---:R-:W-:-:S03]  /*1d9e0*/  @!P0 LEA.HI.X R7, R4, R10, R16, 0x1, P2 ;  /* 0x0000000a04078211 */ /* 0x004fc600010f0c10 */
        /* <DEDUP_REMOVED lines=8> */
.L_x_739:
[----:B------:R-:W2:Y:S04]  /*1da70*/  LDL.LU R4, [R1+0x4] ;  /* 0x0000040001047983 */ /* 0x000ea80000300800 */
[----:B------:R-:W3:Y:S01]  /*1da80*/  LDL.LU R9, [R1+0x20] ;  /* 0x0000200001097983 */ /* 0x000ee20000300800 */
[----:B------:R-:W-:Y:S01]  /*1da90*/  IMAD R8, R8, c[0x0][0x408], RZ ;  /* 0x0001020008087a24 */ /* 0x000fe200078e02ff */
[----:B------:R-:W-:Y:S01]  /*1daa0*/  SHF.R.S32.HI R0, RZ, 0x1f, R2 ;  /* 0x0000001fff007819 */ /* 0x000fe20000011402 */
[----:B------:R-:W-:-:S04]  /*1dab0*/  IMAD.WIDE.U32 R6, R3, c[0x0][0x408], RZ ;  /* 0x0001020003067a25 */ /* 0x000fc800078e00ff */
[----:B------:R-:W-:Y:S02]  /*1dac0*/  IMAD R3, R3, c[0x0][0x40c], R8 ;  /* 0x0001030003037a24 */ /* 0x000fe400078e0208 */
[----:B------:R-:W-:Y:S02]  /*1dad0*/  IMAD R0, R0, c[0x0][0x440], RZ ;  /* 0x0001100000007a24 */ /* 0x000fe400078e02ff */
[----:B------:R-:W-:Y:S01]  /*1dae0*/  @P3 IMAD.HI.U32 R8, R5, c[0x0][0x4ec], RZ ;  /* 0x00013b0005083a27 */ /* 0x000fe200078e00ff */
[----:B------:R-:W-:-:S05]  /*1daf0*/  IADD3 R7, R7, R3, RZ ;  /* 0x0000000307077210 */ /* 0x000fca0007ffe0ff */
[----:B--2---:R-:W-:-:S04]  /*1db00*/  IMAD.WIDE.U32 R6, R4, c[0x0][0x438], R6 ;  /* 0x00010e0004067a25 */ /* 0x004fc800078e0006 */
[----:B------:R-:W-:Y:S02]  /*1db10*/  IMAD R7, R4, c[0x0][0x43c], R7 ;  /* 0x00010f0004077a24 */ /* 0x000fe400078e0207 */
[C---:B------:R-:W-:Y:S01]  /*1db20*/  IMAD R4, R2.reuse, c[0x0][0x444], R0 ;  /* 0x0001110002047a24 */ /* 0x040fe200078e0200 */
[----:B------:R-:W-:Y:S01]  /*1db30*/  MOV R0, R5 ;  /* 0x0000000500007202 */ /* 0x000fe20000000f00 */
[----:B------:R-:W-:Y:S01]  /*1db40*/  IMAD.WIDE.U32 R2, R2, c[0x0][0x440], R6 ;  /* 0x0001100002027a25 */ /* 0x000fe200078e0006 */
[----:B------:R-:W-:-:S04]  /*1db50*/  @P3 SHF.R.U32.HI R0, RZ, c[0x0][0x4f0], R8 ;  /* 0x00013c00ff003a19 */ /* 0x000fc80000011608 */
[----:B------:R-:W-:Y:S02]  /*1db60*/  IADD3 R3, R3, R4, RZ ;  /* 0x0000000403037210 */ /* 0x000fe40007ffe0ff */
[----:B------:R-:W-:Y:S02]  /*1db70*/  SHF.R.S32.HI R6, RZ, 0x1f, R0 ;  /* 0x0000001fff067819 */ /* 0x000fe40000011400 */
[----:B------:R-:W-:Y:S01]  /*1db80*/  IADD3 R4, -R0, RZ, RZ ;  /* 0x000000ff00047210 */ /* 0x000fe20007ffe1ff */
[----:B---3--:R-:W-:-:S04]  /*1db90*/  IMAD.WIDE.U32 R2, R9, c[0x0][0x448], R2 ;  /* 0x0001120009027a25 */ /* 0x008fc800078e0002 */
        /* <DEDUP_REMOVED lines=15> */
.L_x_813:
[----:B------:R-:W-:Y:S05]  /*1dc90*/  BRA.DIV ~URZ, `(.L_x_754) ;  /* 0x000038a27f007947 */ /* 0x000fea000b800000 */
[----:B------:R4:W1:Y:S02]  /*1dca0*/  SHFL.IDX PT, R0, R38, RZ, 0x1c1f ;  /* 0x001c1fff26007589 */ /* 0x00086400000e0000 */
.L_x_814:
[C---:B------:R-:W-:Y:S01]  /*1dcb0*/  IADD3 R29, R237.reuse, 0x98, RZ ;  /* 0x00000098ed1d7810 */ /* 0x040fe20007ffe0ff */
[----:B------:R-:W-:Y:S01]  /*1dcc0*/  BSSY B0, `(.L_x_755) ;  /* 0x0000090000007945 */ /* 0x000fe20003800000 */
[C---:B------:R-:W-:Y:S02]  /*1dcd0*/  IADD3 R28, R237.reuse, 0xa0, RZ ;  /* 0x000000a0ed1c7810 */ /* 0x040fe40007ffe0ff */
[C---:B------:R-:W-:Y:S02]  /*1dce0*/  IADD3 R27, R237.reuse, 0xa8, RZ ;  /* 0x000000a8ed1b7810 */ /* 0x040fe40007ffe0ff */
[C---:B------:R-:W-:Y:S02]  /*1dcf0*/  IADD3 R26, R237.reuse, 0xb0, RZ ;  /* 0x000000b0ed1a7810 */ /* 0x040fe40007ffe0ff */
[C---:B------:R-:W-:Y:S02]  /*1dd00*/  IADD3 R25, R237.reuse, 0xb8, RZ ;  /* 0x000000b8ed197810 */ /* 0x040fe40007ffe0ff */
[----:B------:R-:W-:-:S02]  /*1dd10*/  IADD3 R24, R237, 0x8, RZ ;  /* 0x00000008ed187810 */ /* 0x000fc40007ffe0ff */
[C---:B-1----:R-:W-:Y:S02]  /*1dd20*/  IADD3 R23, R237.reuse, 0x10, RZ ;  /* 0x00000010ed177810 */ /* 0x042fe40007ffe0ff */
        /* <DEDUP_REMOVED lines=39> */
[----:B------:R-:W-:Y:S01]  /*1dfa0*/  SHF.R.S32.HI R54, RZ, 0x1f, R13 ;  /* 0x0000001fff367819 */ /* 0x000fe2000001140d */
[----:B------:R-:W-:Y:S05]  /*1dfb0*/  @P0 BRA `(.L_x_756) ;  /* 0x0000060000000947 */ /* 0x000fea0003800000 */
[----:B------:R-:W-:Y:S02]  /*1dfc0*/  ISETP.GE.AND P1, PT, R237, c[0x0][0x3c8], PT ;  /* 0x0000f200ed007a0c */ /* 0x000fe40003f26270 */
[----:B------:R-:W-:-:S02]  /*1dfd0*/  ISETP.GE.AND P0, PT, R24, c[0x0][0x3c8], PT ;  /* 0x0000f20018007a0c */ /* 0x000fc40003f06270 */
[----:B------:R-:W-:Y:S02]  /*1dfe0*/  ISETP.GE.AND P3, PT, R23, c[0x0][0x3c8], PT ;  /* 0x0000f20017007a0c */ /* 0x000fe40003f66270 */
[----:B------:R-:W-:Y:S02]  /*1dff0*/  ISETP.GE.AND P4, PT, R22, c[0x0][0x3c8], PT ;  /* 0x0000f20016007a0c */ /* 0x000fe40003f86270 */
[----:B------:R-:W-:-:S05]  /*1e000*/  ISETP.GE.AND P6, PT, R17, c[0x0][0x3c8], PT ;  /* 0x0000f20011007a0c */ /* 0x000fca0003fc6270 */
[CC--:B------:R-:W-:Y:S02]  /*1e010*/  @!P1 LEA R2, P5, R237.reuse, R0.reuse, 0x2 ;  /* 0x00000000ed029211 */ /* 0x0c0fe400078a10ff */
[C---:B------:R-:W-:Y:S02]  /*1e020*/  @!P0 LEA R30, P2, R24.reuse, R0, 0x2 ;  /* 0x00000000181e8211 */ /* 0x040fe400078410ff */
[-C--:B---3--:R-:W-:Y:S02]  /*1e030*/  @!P1 LEA.HI.X R3, R237, R4.reuse, R40, 0x2, P5 ;  /* 0x00000004ed039211 */ /* 0x088fe400028f1428 */
[----:B------:R-:W-:Y:S02]  /*1e040*/  @!P0 LEA.HI.X R31, R24, R4, R37, 0x2, P2 ;  /* 0x00000004181f8211 */ /* 0x000fe400010f1425 */
[----:B------:R-:W-:Y:S01]  /*1e050*/  ISETP.GE.AND P2, PT, R21, c[0x0][0x3c8], PT ;  /* 0x0000f20015007a0c */ /* 0x000fe20003f46270 */
[----:B------:R1:W-:Y:S01]  /*1e060*/  @!P1 ST.E.64 [R2.64], R158 ;  /* 0x0000009e02009985 */ /* 0x0003e2000c101b06 */
[----:B------:R-:W-:-:S03]  /*1e070*/  ISETP.GE.AND P1, PT, R20, c[0x0][0x3c8], PT ;  /* 0x0000f20014007a0c */ /* 0x000fc60003f26270 */
[----:B------:R3:W-:Y:S01]  /*1e080*/  @!P0 ST.E.64 [R30.64], R32 ;  /* 0x000000201e008985 */ /* 0x0007e2000c101b06 */
        /* <DEDUP_REMOVED lines=16> */
[-C--:B-1----:R-:W-:Y:S02]  /*1e190*/  @!P3 LEA R2, P5, R18, R0.reuse, 0x2 ;  /* 0x000000001202b211 */ /* 0x082fe400078a10ff */
[----:B---3--:R-:W-:Y:S02]  /*1e1a0*/  @!P4 LEA R30, P0, R16, R0, 0x2 ;  /* 0x00000000101ec211 */ /* 0x008fe400078010ff */
        /* <DEDUP_REMOVED lines=27> */
[----:B------:R1:W-:Y:S01]  /*1e360*/  @!P2 ST.E.64 [R2.64], R136 ;  /* 0x000000880200a985 */ /* 0x0003e2000c101b06 */
[----:B------:R-:W-:Y:S02]  /*1e370*/  ISETP.GE.AND P2, PT, R13, c[0x0][0x3c8], PT ;  /* 0x0000f2000d007a0c */ /* 0x000fe40003f46270 */
[----:B------:R-:W-:Y:S01]  /*1e380*/  @!P3 LEA.HI.X R31, R7, R4, R52, 0x2, P5 ;  /* 0x00000004071fb211 */ /* 0x000fe200028f1434 */
[----:B------:R3:W-:Y:S01]  /*1e390*/  @!P1 ST.E.64 [R32.64], R148 ;  /* 0x0000009420009985 */ /* 0x0007e2000c101b06 */
[----:B------:R-:W-:Y:S02]  /*1e3a0*/  ISETP.GE.AND P1, PT, R19, c[0x0][0x3c8], PT ;  /* 0x0000f20013007a0c */ /* 0x000fe40003f26270 */
[----:B------:R-:W-:Y:S01]  /*1e3b0*/  ISETP.GE.AND P5, PT, R29, c[0x0][0x3c8], PT ;  /* 0x0000f2001d007a0c */ /* 0x000fe20003fa6270 */
[----:B------:R5:W-:Y:S01]  /*1e3c0*/  @!P3 ST.E.64 [R30.64], R150 ;  /* 0x000000961e00b985 */ /* 0x000be2000c101b06 */
[----:B-1----:R-:W-:-:S04]  /*1e3d0*/  @!P4 LEA R2, P0, R6, R0, 0x2 ;  /* 0x000000000602c211 */ /* 0x002fc800078010ff */
[----:B------:R-:W-:Y:S02]  /*1e3e0*/  @!P4 LEA.HI.X R3, R6, R4, R53, 0x2, P0 ;  /* 0x000000040603c211 */ /* 0x000fe400000f1435 */
[----:B---3--:R-:W-:-:S03]  /*1e3f0*/  @!P2 LEA R32, P0, R13, R0, 0x2 ;  /* 0x000000000d20a211 */ /* 0x008fc600078010ff */
[----:B------:R1:W-:Y:S01]  /*1e400*/  @!P4 ST.E.64 [R2.64], R152 ;  /* 0x000000980200c985 */ /* 0x0003e2000c101b06 */
[----:B------:R-:W-:Y:S02]  /*1e410*/  @!P2 LEA.HI.X R33, R13, R4, R54, 0x2, P0 ;  /* 0x000000040d21a211 */ /* 0x000fe400000f1436 */
[----:B-----5:R-:W-:Y:S02]  /*1e420*/  @!P6 LEA R30, P0, R17, R0, 0x2 ;  /* 0x00000000111ee211 */ /* 0x020fe400078010ff */
[----:B------:R-:W-:Y:S01]  /*1e430*/  ISETP.GE.AND P4, PT, R28, c[0x0][0x3c8], PT ;  /* 0x0000f2001c007a0c */ /* 0x000fe20003f86270 */
[----:B------:R-:W-:Y:S01]  /*1e440*/  @!P2 ST.E.64 [R32.64], R160 ;  /* 0x000000a02000a985 */ /* 0x000fe2000c101b06 */
[----:B------:R-:W-:Y:S02]  /*1e450*/  ISETP.GE.AND P2, PT, R27, c[0x0][0x3c8], PT ;  /* 0x0000f2001b007a0c */ /* 0x000fe40003f46270 */
[----:B------:R-:W-:Y:S02]  /*1e460*/  @!P6 LEA.HI.X R31, R17, R4, R56, 0x2, P0 ;  /* 0x00000004111fe211 */ /* 0x000fe400000f1438 */
[----:B------:R-:W-:-:S02]  /*1e470*/  ISETP.GE.AND P0, PT, R25, c[0x0][0x3c8], PT ;  /* 0x0000f20019007a0c */ /* 0x000fc40003f06270 */
[----:B-1----:R-:W-:-:S04]  /*1e480*/  @!P1 LEA R2, P3, R19, R0, 0x2 ;  /* 0x0000000013029211 */ /* 0x002fc800078610ff */
[----:B------:R-:W-:-:S05]  /*1e490*/  @!P1 LEA.HI.X R3, R19, R4, R55, 0x2, P3 ;  /* 0x0000000413039211 */ /* 0x000fca00018f1437 */
[----:B------:R1:W-:Y:S01]  /*1e4a0*/  @!P1 ST.E.64 [R2.64], R154 ;  /* 0x0000009a02009985 */ /* 0x0003e2000c101b06 */
[----:B------:R-:W-:-:S03]  /*1e4b0*/  ISETP.GE.AND P1, PT, R26, c[0x0][0x3c8], PT ;  /* 0x0000f2001a007a0c */ /* 0x000fc60003f26270 */
[----:B------:R3:W-:Y:S01]  /*1e4c0*/  @!P6 ST.E.64 [R30.64], R156 ;  /* 0x0000009c1e00e985 */ /* 0x0007e2000c101b06 */
[----:B------:R-:W-:-:S04]  /*1e4d0*/  @!P4 LEA R34, P6, R28, R0, 0x2 ;  /* 0x000000001c22c211 */ /* 0x000fc800078c10ff */
[----:B------:R-:W-:Y:S02]  /*1e4e0*/  @!P4 LEA.HI.X R35, R28, R4, R58, 0x2, P6 ;  /* 0x000000041c23c211 */ /* 0x000fe400030f143a */
[----:B-1----:R-:W-:-:S04]  /*1e4f0*/  @!P5 LEA R2, P3, R29, R0, 0x2 ;  /* 0x000000001d02d211 */ /* 0x002fc800078610ff */
[----:B------:R-:W-:Y:S02]  /*1e500*/  @!P5 LEA.HI.X R3, R29, R4, R57, 0x2, P3 ;  /* 0x000000041d03d211 */ /* 0x000fe400018f1439 */
[----:B------:R-:W-:-:S03]  /*1e510*/  @!P2 LEA R32, P3, R27, R0, 0x2 ;  /* 0x000000001b20a211 */ /* 0x000fc600078610ff */
[----:B------:R1:W-:Y:S01]  /*1e520*/  @!P5 ST.E.64 [R2.64], R80 ;  /* 0x000000500200d985 */ /* 0x0003e2000c101b06 */
[C---:B---3--:R-:W-:Y:S02]  /*1e530*/  @!P1 LEA R30, P5, R26.reuse, R0, 0x2 ;  /* 0x000000001a1e9211 */ /* 0x048fe400078a10ff */
        /* <DEDUP_REMOVED lines=8> */
.L_x_756:
[----:B------:R-:W-:Y:S05]  /*1e5c0*/  BSYNC B0 ;  /* 0x0000000000007941 */ /* 0x000fea0003800000 */
.L_x_755:
[----:B------:R-:W-:Y:S05]  /*1e5d0*/  BRA.DIV ~URZ, `(.L_x_757) ;  /* 0x00002fd27f007947 */ /* 0x000fea000b800000 */
[----:B---3--:R1:W3:Y:S04]  /*1e5e0*/  SHFL.IDX PT, R4, R36, 0x1, 0x1c1f ;  /* 0x003c1f0024047f89 */ /* 0x0082e800000e0000 */
[----:B------:R1:W2:Y:S02]  /*1e5f0*/  SHFL.IDX PT, R0, R38, 0x1, 0x1c1f ;  /* 0x003c1f0026007f89 */ /* 0x0002a400000e0000 */
.L_x_815:
[----:B------:R-:W-:-:S13]  /*1e600*/  ISETP.NE.AND P0, PT, R82, RZ, PT ;  /* 0x000000ff5200720c */ /* 0x000fda0003f05270 */
[----:B------:R-:W-:Y:S05]  /*1e610*/  @P0 BRA `(.L_x_752) ;  /* 0x000012a000000947 */ /* 0x000fea0003800000 */
[----:B------:R-:W-:Y:S02]  /*1e620*/  ISETP.GE.AND P3, PT, R24, c[0x0][0x3c8], PT ;  /* 0x0000f20018007a0c */ /* 0x000fe40003f66270 */
[----:B------:R-:W-:Y:S02]  /*1e630*/  ISETP.GE.AND P4, PT, R237, c[0x0][0x3c8], PT ;  /* 0x0000f200ed007a0c */ /* 0x000fe40003f86270 */
[----:B------:R-:W-:Y:S02]  /*1e640*/  ISETP.GE.AND P2, PT, R23, c[0x0][0x3c8], PT ;  /* 0x0000f20017007a0c */ /* 0x000fe40003f46270 */
[----:B------:R-:W-:Y:S02]  /*1e650*/  ISETP.GE.AND P1, PT, R22, c[0x0][0x3c8], PT ;  /* 0x0000f20016007a0c */ /* 0x000fe40003f26270 */
[----:B------:R-:W-:-:S05]  /*1e660*/  ISETP.GE.AND P0, PT, R21, c[0x0][0x3c8], PT ;  /* 0x0000f20015007a0c */ /* 0x000fca0003f06270 */
[CC--:B-12---:R-:W-:Y:S02]  /*1e670*/  @!P3 LEA R36, P5, R24.reuse, R0.reuse, 0x2 ;  /* 0x000000001824b211 */ /* 0x0c6fe400078a10ff */
[----:B------:R-:W-:Y:S02]  /*1e680*/  @!P4 LEA R34, P6, R237, R0, 0x2 ;  /* 0x00000000ed22c211 */ /* 0x000fe400078c10ff */
[----:B---3--:R-:W-:Y:S02]  /*1e690*/  @!P3 LEA.HI.X R37, R24, R4, R37, 0x2, P5 ;  /* 0x000000041825b211 */ /* 0x008fe400028f1425 */
[----:B------:R-:W-:Y:S02]  /*1e6a0*/  @!P2 LEA R32, P5, R23, R0, 0x2 ;  /* 0x000000001720a211 */ /* 0x000fe400078a10ff */
[----:B------:R-:W-:Y:S02]  /*1e6b0*/  @!P4 LEA.HI.X R35, R237, R4, R40, 0x2, P6 ;  /* 0x00000004ed23c211 */ /* 0x000fe400030f1428 */
[----:B------:R-:W-:-:S02]  /*1e6c0*/  @!P1 LEA R30, P6, R22, R0, 0x2 ;  /* 0x00000000161e9211 */ /* 0x000fc400078c10ff */
[----:B------:R-:W-:Y:S01]  /*1e6d0*/  @!P2 LEA.HI.X R33, R23, R4, R39, 0x2, P5 ;  /* 0x000000041721a211 */ /* 0x000fe200028f1427 */
[----:B------:R1:W-:Y:S01]  /*1e6e0*/  @!P4 ST.E.64 [R34.64], R168 ;  /* 0x000000a82200c985 */ /* 0x0003e2000c101b06 */
[C---:B------:R-:W-:Y:S02]  /*1e6f0*/  @!P0 LEA R2, P5, R21.reuse, R0, 0x2 ;  /* 0x0000000015028211 */ /* 0x040fe400078a10ff */
[-C--:B------:R-:W-:Y:S01]  /*1e700*/  @!P1 LEA.HI.X R31, R22, R4.reuse, R42, 0x2, P6 ;  /* 0x00000004161f9211 */ /* 0x080fe200030f142a */
[----:B------:R-:W-:Y:S01]  /*1e710*/  @!P3 ST.E.64 [R36.64], R166 ;  /* 0x000000a62400b985 */ /* 0x000fe2000c101b06 */
[----:B------:R-:W-:Y:S02]  /*1e720*/  ISETP.GE.AND P6, PT, R20, c[0x0][0x3c8], PT ;  /* 0x0000f20014007a0c */ /* 0x000fe40003fc6270 */
[----:B------:R-:W-:Y:S01]  /*1e730*/  @!P0 LEA.HI.X R3, R21, R4, R41, 0x2, P5 ;  /* 0x0000000415038211 */ /* 0x000fe200028f1429 */
[----:B------:R2:W-:Y:S01]  /*1e740*/  @!P2 ST.E.64 [R32.64], R102 ;  /* 0x000000662000a985 */ /* 0x0005e2000c101b06 */
[----:B------:R-:W-:-:S02]  /*1e750*/  ISETP.GE.AND P5, PT, R18, c[0x0][0x3c8], PT ;  /* 0x0000f20012007a0c */ /* 0x000fc40003fa6270 */
[----:B------:R-:W-:Y:S01]  /*1e760*/  ISETP.GE.AND P4, PT, R16, c[0x0][0x3c8], PT ;  /* 0x0000f20010007a0c */ /* 0x000fe20003f86270 */
[----:B------:R3:W-:Y:S01]  /*1e770*/  @!P1 ST.E.64 [R30.64], R88 ;  /* 0x000000581e009985 */ /* 0x0007e2000c101b06 */
[----:B------:R-:W-:Y:S02]  /*1e780*/  ISETP.GE.AND P3, PT, R15, c[0x0][0x3c8], PT ;  /* 0x0000f2000f007a0c */ /* 0x000fe40003f66270 */
[----:B------:R-:W-:Y:S01]  /*1e790*/  ISETP.GE.AND P2, PT, R14, c[0x0][0x3c8], PT ;  /* 0x0000f2000e007a0c */ /* 0x000fe20003f46270 */
[----:B------:R5:W-:Y:S02]  /*1e7a0*/  @!P0 ST.E.64 [R2.64], R72 ;  /* 0x0000004802008985 */ /* 0x000be4000c101b06 */
[----:B-1----:R-:W-:-:S04]  /*1e7b0*/  @!P6 LEA R34, P0, R20, R0, 0x2 ;  /* 0x000000001422e211 */ /* 0x002fc800078010ff */
[----:B------:R-:W-:Y:S02]  /*1e7c0*/  @!P6 LEA.HI.X R35, R20, R4, R43, 0x2, P0 ;  /* 0x000000041423e211 */ /* 0x000fe400000f142b */
[----:B--2---:R-:W-:-:S03]  /*1e7d0*/  @!P5 LEA R32, P1, R18, R0, 0x2 ;  /* 0x000000001220d211 */ /* 0x004fc600078210ff */
[----:B------:R-:W-:Y:S01]  /*1e7e0*/  @!P6 ST.E.64 [R34.64], R176 ;  /* 0x000000b02200e985 */ /* 0x000fe2000c101b06 */
[----:B------:R-:W-:Y:S02]  /*1e7f0*/  ISETP.GE.AND P6, PT, R11, c[0x0][0x3c8], PT ;  /* 0x0000f2000b007a0c */ /* 0x000fe40003fc6270 */
[----:B---3--:R-:W-:Y:S02]  /*1e800*/  @!P4 LEA R30, P0, R16, R0, 0x2 ;  /* 0x00000000101ec211 */ /* 0x008fe400078010ff */
[-C--:B------:R-:W-:Y:S02]  /*1e810*/  @!P5 LEA.HI.X R33, R18, R4.reuse, R45, 0x2, P1 ;  /* 0x000000041221d211 */ /* 0x080fe400008f142d */
[----:B------:R-:W-:Y:S02]  /*1e820*/  ISETP.GE.AND P1, PT, R12, c[0x0][0x3c8], PT ;  /* 0x0000f2000c007a0c */ /* 0x000fe40003f26270 */
[----:B------:R-:W-:Y:S01]  /*1e830*/  @!P4 LEA.HI.X R31, R16, R4, R44, 0x2, P0 ;  /* 0x00000004101fc211 */ /* 0x000fe200000f142c */
[----:B------:R-:W-:Y:S01]  /*1e840*/  @!P5 ST.E.64 [R32.64], R170 ;  /* 0x000000aa2000d985 */ /* 0x000fe2000c101b06 */
[----:B------:R-:W-:-:S02]  /*1e850*/  @!P3 LEA R22, P0, R15, R0, 0x2 ;  /* 0x000000000f16b211 */ /* 0x000fc400078010ff */
[----:B------:R-:W-:Y:S01]  /*1e860*/  ISETP.GE.AND P5, PT, R10, c[0x0][0x3c8], PT ;  /* 0x0000f2000a007a0c */ /* 0x000fe20003fa6270 */
[----:B------:R-:W-:Y:S01]  /*1e870*/  @!P4 ST.E.64 [R30.64], R114 ;  /* 0x000000721e00c985 */ /* 0x000fe2000c101b06 */
[----:B------:R-:W-:Y:S02]  /*1e880*/  @!P3 LEA.HI.X R23, R15, R4, R46, 0x2, P0 ;  /* 0x000000040f17b211 */ /* 0x000fe400000f142e */
[----:B------:R-:W-:Y:S02]  /*1e890*/  @!P2 LEA R20, P0, R14, R0, 0x2 ;  /* 0x000000000e14a211 */ /* 0x000fe400078010ff */
[----:B------:R-:W-:Y:S01]  /*1e8a0*/  ISETP.GE.AND P4, PT, R8, c[0x0][0x3c8], PT ;  /* 0x0000f20008007a0c */ /* 0x000fe20003f86270 */
[----:B------:R1:W-:Y:S01]  /*1e8b0*/  @!P3 ST.E.64 [R22.64], R106 ;  /* 0x0000006a1600b985 */ /* 0x0003e2000c101b06 */
[----:B------:R-:W-:Y:S02]  /*1e8c0*/  @!P2 LEA.HI.X R21, R14, R4, R47, 0x2, P0 ;  /* 0x000000040e15a211 */ /* 0x000fe400000f142f */
[----:B-----5:R-:W-:-:S02]  /*1e8d0*/  @!P1 LEA R2, P0, R12, R0, 0x2 ;  /* 0x000000000c029211 */ /* 0x020fc400078010ff */
[----:B------:R-:W-:Y:S01]  /*1e8e0*/  ISETP.GE.AND P3, PT, R7, c[0x0][0x3c8], PT ;  /* 0x0000f20007007a0c */ /* 0x000fe20003f66270 */
[----:B------:R2:W-:Y:S01]  /*1e8f0*/  @!P2 ST.E.64 [R20.64], R92 ;  /* 0x0000005c1400a985 */ /* 0x0005e2000c101b06 */
[----:B------:R-:W-:Y:S02]  /*1e900*/  @!P1 LEA.HI.X R3, R12, R4, R48, 0x2, P0 ;  /* 0x000000040c039211 */ /* 0x000fe400000f1430 */
[----:B------:R-:W-:-:S03]  /*1e910*/  ISETP.GE.AND P2, PT, R6, c[0x0][0x3c8], PT ;  /* 0x0000f20006007a0c */ /* 0x000fc60003f46270 */
[----:B------:R3:W-:Y:S01]  /*1e920*/  @!P1 ST.E.64 [R2.64], R76 ;  /* 0x0000004c02009985 */ /* 0x0007e2000c101b06 */
[----:B-1----:R-:W-:-:S04]  /*1e930*/  @!P6 LEA R22, P0, R11, R0, 0x2 ;  /* 0x000000000b16e211 */ /* 0x002fc800078010ff */
[----:B------:R-:W-:Y:S02]  /*1e940*/  @!P6 LEA.HI.X R23, R11, R4, R49, 0x2, P0 ;  /* 0x000000040b17e211 */ /* 0x000fe400000f1431 */
[-C--:B--2---:R-:W-:Y:S02]  /*1e950*/  @!P5 LEA R20, P1, R10, R0.reuse, 0x2 ;  /* 0x000000000a14d211 */ /* 0x084fe400078210ff */
[----:B------:R-:W-:Y:S01]  /*1e960*/  @!P4 LEA R14, P0, R8, R0, 0x2 ;  /* 0x00000000080ec211 */ /* 0x000fe200078010ff */
[----:B------:R-:W-:Y:S01]  /*1e970*/  @!P6 ST.E.64 [R22.64], R178 ;  /* 0x000000b21600e985 */ /* 0x000fe2000c101b06 */
[-C--:B------:R-:W-:Y:S02]  /*1e980*/  @!P5 LEA.HI.X R21, R10, R4.reuse, R51, 0x2, P1 ;  /* 0x000000040a15d211 */ /* 0x080fe400008f1433 */
[----:B------:R-:W-:Y:S02]  /*1e990*/  ISETP.GE.AND P1, PT, R13, c[0x0][0x3c8], PT ;  /* 0x0000f2000d007a0c */ /* 0x000fe40003f26270 */
[----:B------:R-:W-:Y:S01]  /*1e9a0*/  @!P4 LEA.HI.X R15, R8, R4, R50, 0x2, P0 ;  /* 0x00000004080fc211 */ /* 0x000fe200000f1432 */
[----:B------:R-:W-:Y:S01]  /*1e9b0*/  @!P5 ST.E.64 [R20.64], R172 ;  /* 0x000000ac1400d985 */ /* 0x000fe2000c101b06 */
[----:B------:R-:W-:-:S02]  /*1e9c0*/  @!P3 LEA R10, P0, R7, R0, 0x2 ;  /* 0x00000000070ab211 */ /* 0x000fc400078010ff */
[----:B------:R-:W-:Y:S01]  /*1e9d0*/  ISETP.GE.AND P6, PT, R19, c[0x0][0x3c8], PT ;  /* 0x0000f20013007a0c */ /* 0x000fe20003fc6270 */
[----:B------:R1:W-:Y:S01]  /*1e9e0*/  @!P4 ST.E.64 [R14.64], R118 ;  /* 0x000000760e00c985 */ /* 0x0003e2000c101b06 */
[----:B------:R-:W-:Y:S02]  /*1e9f0*/  @!P3 LEA.HI.X R11, R7, R4, R52, 0x2, P0 ;  /* 0x00000004070bb211 */ /* 0x000fe400000f1434 */
[C---:B------:R-:W-:Y:S02]  /*1ea00*/  @!P2 LEA R8, P0, R6.reuse, R0, 0x2 ;  /* 0x000000000608a211 */ /* 0x040fe400078010ff */
[----:B------:R-:W-:Y:S01]  /*1ea10*/  ISETP.GE.AND P5, PT, R17, c[0x0][0x3c8], PT ;  /* 0x0000f20011007a0c */ /* 0x000fe20003fa6270 */
[----:B------:R2:W-:Y:S01]  /*1ea20*/  @!P3 ST.E.64 [R10.64], R110 ;  /* 0x0000006e0a00b985 */ /* 0x0005e2000c101b06 */
[----:B------:R-:W-:Y:S02]  /*1ea30*/  @!P2 LEA.HI.X R9, R6, R4, R53, 0x2, P0 ;  /* 0x000000040609a211 */ /* 0x000fe400000f1435 */
[----:B---3--:R-:W-:-:S02]  /*1ea40*/  @!P1 LEA R2, P0, R13, R0, 0x2 ;  /* 0x000000000d029211 */ /* 0x008fc400078010ff */
[----:B------:R-:W-:Y:S01]  /*1ea50*/  ISETP.GE.AND P4, PT, R29, c[0x0][0x3c8], PT ;  /* 0x0000f2001d007a0c */ /* 0x000fe20003f86270 */
[----:B------:R3:W-:Y:S01]  /*1ea60*/  @!P2 ST.E.64 [R8.64], R96 ;  /* 0x000000600800a985 */ /* 0x0007e2000c101b06 */
[----:B------:R-:W-:Y:S02]  /*1ea70*/  @!P1 LEA.HI.X R3, R13, R4, R54, 0x2, P0 ;  /* 0x000000040d039211 */ /* 0x000fe400000f1436 */
[----:B------:R-:W-:Y:S02]  /*1ea80*/  ISETP.GE.AND P3, PT, R28, c[0x0][0x3c8], PT ;  /* 0x0000f2001c007a0c */ /* 0x000fe40003f66270 */
[----:B------:R-:W-:Y:S01]  /*1ea90*/  ISETP.GE.AND P2, PT, R27, c[0x0][0x3c8], PT ;  /* 0x0000f2001b007a0c */ /* 0x000fe20003f46270 */
[----:B------:R5:W-:Y:S01]  /*1eaa0*/  @!P1 ST.E.64 [R2.64], R66 ;  /* 0x0000004202009985 */ /* 0x000be2000c101b06 */
[----:B------:R-:W-:-:S04]  /*1eab0*/  @!P5 LEA R12, P1, R17, R0, 0x2 ;  /* 0x00000000110cd211 */ /* 0x000fc800078210ff */
[----:B------:R-:W-:Y:S02]  /*1eac0*/  @!P5 LEA.HI.X R13, R17, R4, R56, 0x2, P1 ;  /* 0x00000004110dd211 */ /* 0x000fe400008f1438 */
[----:B------:R-:W-:Y:S02]  /*1ead0*/  ISETP.GE.AND P1, PT, R26, c[0x0][0x3c8], PT ;  /* 0x0000f2001a007a0c */ /* 0x000fe40003f26270 */
[----:B-1----:R-:W-:-:S04]  /*1eae0*/  @!P6 LEA R14, P0, R19, R0, 0x2 ;  /* 0x00000000130ee211 */ /* 0x002fc800078010ff */
[----:B------:R-:W-:Y:S02]  /*1eaf0*/  @!P6 LEA.HI.X R15, R19, R4, R55, 0x2, P0 ;  /* 0x00000004130fe211 */ /* 0x000fe400000f1437 */
[----:B--2---:R-:W-:-:S03]  /*1eb00*/  @!P4 LEA R10, P0, R29, R0, 0x2 ;  /* 0x000000001d0ac211 */ /* 0x004fc600078010ff */
[----:B------:R1:W-:Y:S01]  /*1eb10*/  @!P6 ST.E.64 [R14.64], R174 ;  /* 0x000000ae0e00e985 */ /* 0x0003e2000c101b06 */
[----:B------:R-:W-:Y:S02]  /*1eb20*/  @!P4 LEA.HI.X R11, R29, R4, R57, 0x2, P0 ;  /* 0x000000041d0bc211 */ /* 0x000fe400000f1439 */
[C---:B---3--:R-:W-:Y:S01]  /*1eb30*/  @!P3 LEA R8, P0, R28.reuse, R0, 0x2 ;  /* 0x000000001c08b211 */ /* 0x048fe200078010ff */
[----:B------:R1:W-:Y:S03]  /*1eb40*/  @!P5 ST.E.64 [R12.64], R122 ;  /* 0x0000007a0c00d985 */ /* 0x0003e6000c101b06 */
[----:B------:R-:W-:Y:S01]  /*1eb50*/  @!P3 LEA.HI.X R9, R28, R4, R58, 0x2, P0 ;  /* 0x000000041c09b211 */ /* 0x000fe200000f143a */
[----:B------:R1:W-:Y:S01]  /*1eb60*/  @!P4 ST.E.64 [R10.64], R78 ;  /* 0x0000004e0a00c985 */ /* 0x0003e2000c101b06 */
[----:B------:R-:W-:-:S03]  /*1eb70*/  @!P2 LEA R6, P0, R27, R0, 0x2 ;  /* 0x000000001b06a211 */ /* 0x000fc600078010ff */
[----:B------:R1:W-:Y:S01]  /*1eb80*/  @!P3 ST.E.64 [R8.64], R74 ;  /* 0x0000004a0800b985 */ /* 0x0003e2000c101b06 */
[----:B------:R-:W-:Y:S02]  /*1eb90*/  @!P2 LEA.HI.X R7, R27, R4, R59, 0x2, P0 ;  /* 0x000000041b07a211 */ /* 0x000fe400000f143b */
[----:B-----5:R-:W-:-:S03]  /*1eba0*/  @!P1 LEA R2, P0, R26, R0, 0x2 ;  /* 0x000000001a029211 */ /* 0x020fc600078010ff */
[----:B------:R1:W-:Y:S01]  /*1ebb0*/  @!P2 ST.E.64 [R6.64], R70 ;  /* 0x000000460600a985 */ /* 0x0003e2000c101b06 */
[----:B------:R-:W-:Y:S02]  /*1ebc0*/  @!P1 LEA.HI.X R3, R26, R4, R60, 0x2, P0 ;  /* 0x000000041a039211 */ /* 0x000fe400000f143c */
[----:B------:R-:W-:-:S03]  /*1ebd0*/  ISETP.GE.AND P0, PT, R25, c[0x0][0x3c8], PT ;  /* 0x0000f20019007a0c */ /* 0x000fc60003f06270 */
[----:B------:R1:W-:Y:S10]  /*1ebe0*/  @!P1 ST.E.64 [R2.64], R68 ;  /* 0x0000004402009985 */ /* 0x0003f4000c101b06 */
[----:B------:R-:W-:Y:S05]  /*1ebf0*/  @P0 BRA `(.L_x_752) ;  /* 0x00000cc000000947 */ /* 0x000fea0003800000 */
[----:B-1----:R-:W-:-:S04]  /*1ec00*/  LEA R2, P0, R25, R0, 0x2 ;  /* 0x0000000019027211 */ /* 0x002fc800078010ff */
[----:B------:R-:W-:-:S05]  /*1ec10*/  LEA.HI.X R3, R25, R4, R61, 0x2, P0 ;  /* 0x0000000419037211 */ /* 0x000fca00000f143d */
[----:B------:R1:W-:Y:S01]  /*1ec20*/  ST.E.64 [R2.64], R62 ;  /* 0x0000003e02007985 */ /* 0x0003e2000c101b06 */
[----:B------:R-:W-:Y:S05]  /*1ec30*/  BRA `(.L_x_752) ;  /* 0x00000c8000007947 */ /* 0x000fea0003800000 */
.L_x_737:
        /* <DEDUP_REMOVED lines=9> */
[----:B------:R-:W-:Y:S02]  /*1ecd0*/  @P0 IMAD.WIDE R8, R247, R8, c[0x0][0x508] ;  /* 0x00014200f7080625 */ /* 0x000fe400078e0208 */
[----:B------:R3:W5:Y:S04]  /*1ece0*/  @P2 LDG.E R2, [R6.64] ;  /* 0x0000000606022981 */ /* 0x000768000c1e1900 */
[----:B------:R3:W5:Y:S01]  /*1ecf0*/  @P0 LDG.E R15, [R8.64] ;  /* 0x00000006080f0981 */ /* 0x000762000c1e1900 */
[----:B--2---:R-:W-:-:S04]  /*1ed00*/  ISETP.NE.AND P1, PT, R3, RZ, PT ;  /* 0x000000ff0300720c */ /* 0x004fc80003f25270 */
[----:B------:R-:W-:Y:S01]  /*1ed10*/  SEL R19, R3, c[0x0][0x3d4], P1 ;  /* 0x0000f50003137a07 */ /* 0x000fe20000800000 */
[----:B------:R-:W-:Y:S05]  /*1ed20*/  @P0 BRA `(.L_x_758) ;  /* 0x0000004000000947 */ /* 0x000fea0003800000 */
[----:B---3--:R-:W-:Y:S05]  /*1ed30*/  @!P2 BRA `(.L_x_758) ;  /* 0x000000300000a947 */ /* 0x008fea0003800000 */
[----:B-----5:R2:W3:Y:S04]  /*1ed40*/  LDG.E R15, [R6.64] ;  /* 0x00000006060f7981 */ /* 0x0204e8000c1e1900 */
[----:B--2---:R-:W3:Y:S02]  /*1ed50*/  LDG.E R6, [R6.64+0x4] ;  /* 0x0000040606067981 */ /* 0x004ee4000c1e1900 */
[----:B---3--:R-:W-:Y:S02]  /*1ed60*/  IADD3 R15, -R15, R6, RZ ;  /* 0x000000060f0f7210 */ /* 0x008fe40007ffe1ff */
.L_x_758:
[----:B---3--:R-:W2:Y:S01]  /*1ed70*/  S2R R6, SR_TID.X ;  /* 0x0000000000067919 */ /* 0x008ea20000002100 */
[----:B------:R-:W-:Y:S01]  /*1ed80*/  SHF.R.S32.HI R3, RZ, 0x1f, R247 ;  /* 0x0000001fff037819 */ /* 0x000fe200000114f7 */
[----:B------:R-:W-:Y:S01]  /*1ed90*/  BSSY B0, `(.L_x_759) ;  /* 0x0000037000007945 */ /* 0x000fe20003800000 */
[----:B-----5:R-:W-:-:S02]  /*1eda0*/  SHF.R.S32.HI R18, RZ, 0x1f, R2 ;  /* 0x0000001fff127819 */ /* 0x020fc40000011402 */
[----:B------:R-:W-:Y:S02]  /*1edb0*/  SEL R5, R247, RZ, !P2 ;  /* 0x000000fff7057207 */ /* 0x000fe40005000000 */
[----:B------:R-:W-:Y:S02]  /*1edc0*/  SEL R22, R3, RZ, !P2 ;  /* 0x000000ff03167207 */ /* 0x000fe40005000000 */
[----:B--2---:R-:W-:-:S13]  /*1edd0*/  ISETP.GT.AND P0, PT, R6, 0x7f, PT ;  /* 0x0000007f0600780c */ /* 0x004fda0003f04270 */
[----:B------:R-:W-:Y:S05]  /*1ede0*/  @P0 BRA `(.L_x_760) ;  /* 0x0000031000000947 */ /* 0x000fea0003800000 */
[----:B------:R-:W-:Y:S01]  /*1edf0*/  IMAD R3, R15, c[0x0][0x4e8], RZ ;  /* 0x00013a000f037a24 */ /* 0x000fe200078e02ff */
[----:B------:R-:W-:-:S04]  /*1ee00*/  IADD3 R14, R242, R6, RZ ;  /* 0x00000006f20e7210 */ /* 0x000fc80007ffe0ff */
[----:B------:R-:W-:-:S13]  /*1ee10*/  ISETP.GE.AND P0, PT, R14, R3, PT ;  /* 0x000000030e00720c */ /* 0x000fda0003f06270 */
[----:B------:R-:W-:Y:S05]  /*1ee20*/  @P0 BRA `(.L_x_760) ;  /* 0x000002d000000947 */ /* 0x000fea0003800000 */
[----:B------:R-:W2:Y:S04]  /*1ee30*/  LDL R6, [R1+0x4] ;  /* 0x0000040001067983 */ /* 0x000ea80000100800 */
[----:B------:R-:W3:Y:S01]  /*1ee40*/  LDL.LU R23, [R1+0x20] ;  /* 0x0000200001177983 */ /* 0x000ee20000300800 */
[----:B------:R-:W-:Y:S01]  /*1ee50*/  IMAD.MOV.U32 R3, RZ, RZ, 0x368 ;  /* 0x00000368ff037424 */ /* 0x000fe200078e00ff */
[----:B------:R-:W-:-:S04]  /*1ee60*/  ISETP.GT.AND P2, PT, R19, 0x1, PT ;  /* 0x000000011300780c */ /* 0x000fc80003f44270 */
[----:B------:R-:W-:-:S04]  /*1ee70*/  SEL R3, R3, 0x328, P2 ;  /* 0x0000032803037807 */ /* 0x000fc80001000000 */
[----:B------:R4:W5:Y:S08]  /*1ee80*/  LDC.64 R10, c[0x0][R3+0x170] ;  /* 0x00005c00030a7b82 */ /* 0x0009700000000a00 */
[----:B------:R4:W2:Y:S08]  /*1ee90*/  LDC.64 R8, c[0x0][R3+0x168] ;  /* 0x00005a0003087b82 */ /* 0x0008b00000000a00 */
[----:B------:R4:W1:Y:S08]  /*1eea0*/  LDC.64 R16, c[0x0][R3+0x178] ;  /* 0x00005e0003107b82 */ /* 0x0008700000000a00 */
[----:B------:R4:W1:Y:S02]  /*1eeb0*/  LDC.64 R12, c[0x0][R3+0x160] ;  /* 0x00005800030c7b82 */ /* 0x0008640000000a00 */
[----:B----4-:R-:W-:-:S02]  /*1eec0*/  IMAD.MOV.U32 R3, RZ, RZ, c[0x0][0x4e8] ;  /* 0x00013a00ff037624 */ /* 0x010fc400078e00ff */
[----:B-----5:R-:W-:-:S03]  /*1eed0*/  IMAD R11, R11, R5, RZ ;  /* 0x000000050b0b7224 */ /* 0x020fc600078e02ff */
[----:B------:R-:W-:Y:S01]  /*1eee0*/  ISETP.NE.AND P0, PT, R3, 0x1, PT ;  /* 0x000000010300780c */ /* 0x000fe20003f05270 */
[----:B------:R-:W-:Y:S01]  /*1eef0*/  IMAD R11, R10, R22, R11 ;  /* 0x000000160a0b7224 */ /* 0x000fe200078e020b */
[----:B------:R-:W-:-:S11]  /*1ef00*/  MOV R3, R14 ;  /* 0x0000000e00037202 */ /* 0x000fd60000000f00 */
[----:B------:R-:W-:-:S05]  /*1ef10*/  @P0 IMAD.HI.U32 R21, R14, c[0x0][0x4ec], RZ ;  /* 0x00013b000e150a27 */ /* 0x000fca00078e00ff */
[----:B------:R-:W-:Y:S01]  /*1ef20*/  @P0 SHF.R.U32.HI R3, RZ, c[0x0][0x4f0], R21 ;  /* 0x00013c00ff030a19 */ /* 0x000fe20000011615 */
[-C--:B--2---:R-:W-:Y:S02]  /*1ef30*/  IMAD R20, R9, R6.reuse, RZ ;  /* 0x0000000609147224 */ /* 0x084fe400078e02ff */
[----:B------:R-:W-:-:S04]  /*1ef40*/  IMAD.WIDE.U32 R8, R8, R6, RZ ;  /* 0x0000000608087225 */ /* 0x000fc800078e00ff */
[----:B------:R-:W-:Y:S01]  /*1ef50*/  IMAD.WIDE.U32 R6, R10, R5, RZ ;  /* 0x000000050a067225 */ /* 0x000fe200078e00ff */
[----:B---3--:R-:W-:-:S03]  /*1ef60*/  SEL R10, R23, RZ, P2 ;  /* 0x000000ff170a7207 */ /* 0x008fc60001000000 */
[----:B------:R-:W-:Y:S01]  /*1ef70*/  IMAD.IADD R20, R9, 0x1, R20 ;  /* 0x0000000109147824 */ /* 0x000fe200078e0214 */
[----:B------:R-:W-:Y:S01]  /*1ef80*/  IADD3 R21, P1, P0, R6, R8, R2 ;  /* 0x0000000806157210 */ /* 0x000fe2000783e002 */
[----:B------:R-:W-:Y:S01]  /*1ef90*/  IMAD.MOV R6, RZ, RZ, -R3 ;  /* 0x000000ffff067224 */ /* 0x000fe200078e0a03 */
[----:B------:R-:W-:Y:S01]  /*1efa0*/  IADD3 R7, R7, R11, RZ ;  /* 0x0000000b07077210 */ /* 0x000fe20007ffe0ff */
[-C--:B-1----:R-:W-:Y:S02]  /*1efb0*/  IMAD R11, R17, R10.reuse, RZ ;  /* 0x0000000a110b7224 */ /* 0x082fe400078e02ff */
[----:B------:R-:W-:-:S04]  /*1efc0*/  IMAD.WIDE.U32 R8, R16, R10, RZ ;  /* 0x0000000a10087225 */ /* 0x000fc800078e00ff */
[----:B------:R-:W-:Y:S01]  /*1efd0*/  IMAD R6, R6, c[0x0][0x4e8], R14 ;  /* 0x00013a0006067a24 */ /* 0x000fe200078e020e */
[----:B------:R-:W-:Y:S02]  /*1efe0*/  IADD3.X R14, R7, R20, R18, P1, P0 ;  /* 0x00000014070e7210 */ /* 0x000fe40000fe0412 */
[----:B------:R-:W-:Y:S01]  /*1eff0*/  IADD3 R9, R9, R11, RZ ;  /* 0x0000000b09097210 */ /* 0x000fe20007ffe0ff */
[----:B------:R-:W-:Y:S01]  /*1f000*/  IMAD.MOV.U32 R11, RZ, RZ, c[0x0][0x4a8] ;  /* 0x00012a00ff0b7624 */ /* 0x000fe200078e00ff */
[----:B------:R-:W-:Y:S02]  /*1f010*/  IADD3 R8, P1, P0, R3, R21, R8 ;  /* 0x0000001503087210 */ /* 0x000fe4000783e008 */
[----:B------:R-:W-:Y:S01]  /*1f020*/  SHF.R.S32.HI R7, RZ, 0x1f, R3 ;  /* 0x0000001fff077819 */ /* 0x000fe20000011403 */
[----:B------:R-:W-:Y:S01]  /*1f030*/  IMAD R3, R13, R6, RZ ;  /* 0x000000060d037224 */ /* 0x000fe200078e02ff */
[----:B------:R-:W-:Y:S02]  /*1f040*/  SHF.R.S32.HI R10, RZ, 0x1f, R6 ;  /* 0x0000001fff0a7819 */ /* 0x000fe40000011406 */
[----:B------:R-:W-:-:S03]  /*1f050*/  IADD3.X R9, R7, R14, R9, P1, P0 ;  /* 0x0000000e07097210 */ /* 0x000fc60000fe0409 */
        /* <DEDUP_REMOVED lines=10> */
.L_x_760:
[----:B------:R-:W-:Y:S05]  /*1f100*/  BSYNC B0 ;  /* 0x0000000000007941 */ /* 0x000fea0003800000 */
.L_x_759:
[----:B------:R-:W-:-:S13]  /*1f110*/  ISETP.GT.AND P0, PT, R19, 0x1, PT ;  /* 0x000000011300780c */ /* 0x000fda0003f04270 */
[----:B------:R-:W-:Y:S05]  /*1f120*/  @P0 BRA `(.L_x_752) ;  /* 0x0000079000000947 */ /* 0x000fea0003800000 */
[----:B-1----:R-:W2:Y:S04]  /*1f130*/  LDL.LU R3, [R1+0x4] ;  /* 0x0000040001037983 */ /* 0x002ea80000300800 */
[----:B------:R-:W3:Y:S01]  /*1f140*/  LDL R8, [R1+0x34] ;  /* 0x0000340001087983 */ /* 0x000ee20000100800 */
[----:B------:R-:W-:-:S03]  /*1f150*/  MOV R6, c[0x0][0x4e8] ;  /* 0x00013a0000067a02 */ /* 0x000fc60000000f00 */
[----:B------:R-:W1:Y:S01]  /*1f160*/  S2R R11, SR_TID.X ;  /* 0x00000000000b7919 */ /* 0x000e620000002100 */
[----:B------:R-:W-:Y:S01]  /*1f170*/  ISETP.NE.AND P0, PT, R6, 0x1, PT ;  /* 0x000000010600780c */ /* 0x000fe20003f05270 */
[----:B------:R-:W-:Y:S01]  /*1f180*/  IMAD.WIDE.U32 R6, R2, c[0x0][0x3a0], RZ ;  /* 0x0000e80002067a25 */ /* 0x000fe200078e00ff */
[----:B--2---:R-:W-:-:S03]  /*1f190*/  MOV R10, R3 ;  /* 0x00000003000a7202 */ /* 0x004fc60000000f00 */
[----:B------:R-:W-:-:S04]  /*1f1a0*/  IMAD R3, R18, c[0x0][0x3a0], RZ ;  /* 0x0000e80012037a24 */ /* 0x000fc800078e02ff */
[----:B------:R-:W-:Y:S01]  /*1f1b0*/  IMAD R2, R2, c[0x0][0x3a4], R3 ;  /* 0x0000e90002027a24 */ /* 0x000fe200078e0203 */
[----:B---3--:R-:W-:Y:S01]  /*1f1c0*/  IADD3 R3, R8, R242, RZ ;  /* 0x000000f208037210 */ /* 0x008fe20007ffe0ff */
[----:B------:R-:W-:-:S03]  /*1f1d0*/  IMAD R8, R22, c[0x0][0x3f0], RZ ;  /* 0x0000fc0016087a24 */ /* 0x000fc600078e02ff */
[----:B------:R-:W-:Y:S01]  /*1f1e0*/  IADD3 R7, R7, R2, RZ ;  /* 0x0000000207077210 */ /* 0x000fe20007ffe0ff */
[----:B------:R-:W-:Y:S01]  /*1f1f0*/  @P0 IMAD.HI.U32 R9, R3, c[0x0][0x4ec], RZ ;  /* 0x00013b0003090a27 */ /* 0x000fe200078e00ff */
[----:B------:R-:W-:-:S03]  /*1f200*/  MOV R2, R3 ;  /* 0x0000000300027202 */ /* 0x000fc60000000f00 */
[----:B------:R-:W-:Y:S01]  /*1f210*/  IMAD.WIDE.U32 R6, R10, c[0x0][0x3e8], R6 ;  /* 0x0000fa000a067a25 */ /* 0x000fe200078e0006 */
[----:B------:R-:W-:-:S03]  /*1f220*/  @P0 SHF.R.U32.HI R2, RZ, c[0x0][0x4f0], R9 ;  /* 0x00013c00ff020a19 */ /* 0x000fc60000011609 */
[----:B------:R-:W-:Y:S01]  /*1f230*/  IMAD R7, R10, c[0x0][0x3ec], R7 ;  /* 0x0000fb000a077a24 */ /* 0x000fe200078e0207 */
[----:B-1----:R-:W-:Y:S01]  /*1f240*/  SHF.R.S32.HI R10, RZ, 0x1f, R11 ;  /* 0x0000001fff0a7819 */ /* 0x002fe2000001140b */
[C---:B------:R-:W-:Y:S01]  /*1f250*/  IMAD R9, R5.reuse, c[0x0][0x3f4], R8 ;  /* 0x0000fd0005097a24 */ /* 0x040fe200078e0208 */
[----:B------:R-:W-:Y:S01]  /*1f260*/  SHF.R.S32.HI R8, RZ, 0x1f, R2 ;  /* 0x0000001fff087819 */ /* 0x000fe20000011402 */
[----:B------:R-:W-:Y:S01]  /*1f270*/  IMAD.WIDE.U32 R6, R5, c[0x0][0x3f0], R6 ;  /* 0x0000fc0005067a25 */ /* 0x000fe200078e0006 */
[----:B------:R-:W-:Y:S02]  /*1f280*/  IADD3 R5, -R2, RZ, RZ ;  /* 0x000000ff02057210 */ /* 0x000fe40007ffe1ff */
[----:B------:R-:W-:Y:S01]  /*1f290*/  LEA.HI R10, R10, R11, RZ, 0x3 ;  /* 0x0000000b0a0a7211 */ /* 0x000fe200078f18ff */
[----:B------:R-:W-:Y:S01]  /*1f2a0*/  IMAD R8, R8, c[0x0][0x3e0], RZ ;  /* 0x0000f80008087a24 */ /* 0x000fe200078e02ff */
[----:B------:R-:W-:Y:S01]  /*1f2b0*/  IADD3 R7, R7, R9, RZ ;  /* 0x0000000907077210 */ /* 0x000fe20007ffe0ff */
[----:B------:R-:W-:Y:S01]  /*1f2c0*/  IMAD R5, R5, c[0x0][0x4e8], R3 ;  /* 0x00013a0005057a24 */ /* 0x000fe200078e0203 */
[----:B------:R-:W-:Y:S01]  /*1f2d0*/  SHF.R.S32.HI R10, RZ, 0x3, R10 ;  /* 0x00000003ff0a7819 */ /* 0x000fe2000001140a */
[----:B------:R-:W-:-:S02]  /*1f2e0*/  IMAD R8, R2, c[0x0][0x3e4], R8 ;  /* 0x0000f90002087a24 */ /* 0x000fc400078e0208 */
[----:B------:R-:W-:Y:S01]  /*1f2f0*/  IMAD.WIDE.U32 R2, R2, c[0x0][0x3e0], R6 ;  /* 0x0000f80002027a25 */ /* 0x000fe200078e0006 */
[----:B------:R-:W-:Y:S02]  /*1f300*/  SHF.R.S32.HI R6, RZ, 0x1f, R5 ;  /* 0x0000001fff067819 */ /* 0x000fe40000011405 */
[----:B------:R-:W-:Y:S02]  /*1f310*/  IADD3 R13, R10, R242, RZ ;  /* 0x000000f20a0d7210 */ /* 0x000fe40007ffe0ff */
        /* <DEDUP_REMOVED lines=9> */
.L_x_816:
[----:B------:R-:W-:Y:S05]  /*1f3b0*/  BRA.DIV ~URZ, `(.L_x_762) ;  /* 0x000023327f007947 */ /* 0x000fea000b800000 */
[----:B------:R3:W4:Y:S02]  /*1f3c0*/  SHFL.IDX PT, R2, R14, RZ, 0x181f ;  /* 0x00181fff0e027589 */ /* 0x00072400000e0000 */
.L_x_817:
        /* <DEDUP_REMOVED lines=16> */
[----:B------:R2:W-:Y:S04]  /*1f4d0*/  @!P2 ST.E.128 [R8.64], RZ ;  /* 0x000000ff0800a985 */ /* 0x0005e8000c101d06 */
[----:B------:R2:W-:Y:S04]  /*1f4e0*/  @!P1 ST.E.128 [R6.64], RZ ;  /* 0x000000ff06009985 */ /* 0x0005e8000c101d06 */
[----:B------:R2:W-:Y:S02]  /*1f4f0*/  @!P0 ST.E.128 [R2.64], RZ ;  /* 0x000000ff02008985 */ /* 0x0005e4000c101d06 */
.L_x_764:
[----:B------:R-:W-:Y:S05]  /*1f500*/  BSYNC B0 ;  /* 0x0000000000007941 */ /* 0x000fea0003800000 */
.L_x_763:
[----:B------:R-:W-:Y:S05]  /*1f510*/  BRA.DIV ~URZ, `(.L_x_765) ;  /* 0x000022427f007947 */ /* 0x000fea000b800000 */
[----:B--2---:R2:W1:Y:S04]  /*1f520*/  SHFL.IDX PT, R10, R11, 0x1, 0x181f ;  /* 0x00381f000b0a7f89 */ /* 0x00446800000e0000 */
[----:B----4-:R2:W4:Y:S02]  /*1f530*/  SHFL.IDX PT, R2, R14, 0x1, 0x181f ;  /* 0x00381f000e027f89 */ /* 0x01052400000e0000 */
.L_x_818:
        /* <DEDUP_REMOVED lines=13> */
[----:B------:R1:W-:Y:S04]  /*1f610*/  @!P2 ST.E.128 [R8.64], RZ ;  /* 0x000000ff0800a985 */ /* 0x0003e8000c101d06 */
[----:B------:R1:W-:Y:S04]  /*1f620*/  @!P1 ST.E.128 [R6.64], RZ ;  /* 0x000000ff06009985 */ /* 0x0003e8000c101d06 */
[----:B------:R1:W-:Y:S02]  /*1f630*/  @!P0 ST.E.128 [R2.64], RZ ;  /* 0x000000ff02008985 */ /* 0x0003e4000c101d06 */
.L_x_767:
[----:B------:R-:W-:Y:S05]  /*1f640*/  BSYNC B0 ;  /* 0x0000000000007941 */ /* 0x000fea0003800000 */
.L_x_766:
[----:B------:R-:W-:Y:S05]  /*1f650*/  BRA.DIV ~URZ, `(.L_x_768) ;  /* 0x000021d27f007947 */ /* 0x000fea000b800000 */
[----:B-1----:R1:W2:Y:S02]  /*1f660*/  SHFL.IDX PT, R10, R11, 0x2, 0x181f ;  /* 0x00581f000b0a7f89 */ /* 0x0022a400000e0000 */
.L_x_819:
[----:B------:R-:W-:Y:S05]  /*1f670*/  BRA.DIV ~URZ, `(.L_x_769) ;  /* 0x000022227f007947 */ /* 0x000fea000b800000 */
[----:B----4-:R4:W1:Y:S02]  /*1f680*/  SHFL.IDX PT, R2, R14, 0x2, 0x181f ;  /* 0x00581f000e027f89 */ /* 0x01086400000e0000 */
.L_x_820:
        /* <DEDUP_REMOVED lines=16> */
.L_x_771:
[----:B------:R-:W-:Y:S05]  /*1f790*/  BSYNC B0 ;  /* 0x0000000000007941 */ /* 0x000fea0003800000 */
.L_x_770:
[----:B------:R-:W-:Y:S05]  /*1f7a0*/  BRA.DIV ~URZ, `(.L_x_772) ;  /* 0x000021627f007947 */ /* 0x000fea000b800000 */
[----:B--2---:R2:W3:Y:S04]  /*1f7b0*/  SHFL.IDX PT, R10, R11, 0x3, 0x181f ;  /* 0x00781f000b0a7f89 */ /* 0x0044e800000e0000 */
[----:B-1----:R2:W1:Y:S02]  /*1f7c0*/  SHFL.IDX PT, R2, R14, 0x3, 0x181f ;  /* 0x00781f000e027f89 */ /* 0x00246400000e0000 */
.L_x_821:
        /* <DEDUP_REMOVED lines=9> */
[-C--:B---3--:R-:W-:Y:S02]  /*1f860*/  @!P2 LEA.HI.X R9, R248, R10.reuse, R16, 0x1, P5 ;  /* 0x0000000af809a211 */ /* 0x088fe400028f0c10 */
[-C--:B------:R-:W-:Y:S02]  /*1f870*/  @!P1 LEA.HI.X R7, R4, R10.reuse, R17, 0x1, P4 ;  /* 0x0000000a04079211 */ /* 0x080fe400020f0c11 */
[----:B------:R-:W-:Y:S01]  /*1f880*/  @!P0 LEA.HI.X R3, R0, R10, R15, 0x1, P3 ;  /* 0x0000000a00038211 */ /* 0x000fe200018f0c0f */
[----:B------:R1:W-:Y:S04]  /*1f890*/  @!P2 ST.E.128 [R8.64], RZ ;  /* 0x000000ff0800a985 */ /* 0x0003e8000c101d06 */
[----:B------:R1:W-:Y:S04]  /*1f8a0*/  @!P1 ST.E.128 [R6.64], RZ ;  /* 0x000000ff06009985 */ /* 0x0003e8000c101d06 */
[----:B------:R1:W-:Y:S02]  /*1f8b0*/  @!P0 ST.E.128 [R2.64], RZ ;  /* 0x000000ff02008985 */ /* 0x0003e4000c101d06 */
.L_x_752:
[----:B------:R-:W-:Y:S05]  /*1f8c0*/  BSYNC B1 ;  /* 0x0000000000017941 */ /* 0x000fea0003800000 */
.L_x_736:
[----:B--2---:R-:W2:Y:S02]  /*1f8d0*/  LDL R0, [R1+0x38] ;  /* 0x0000380001007983 */ /* 0x004ea40000100800 */
[----:B--2---:R-:W-:-:S13]  /*1f8e0*/  ISETP.NE.AND P0, PT, R0, RZ, PT ;  /* 0x000000ff0000720c */ /* 0x004fda0003f05270 */
[----:B------:R-:W-:Y:S01]  /*1f8f0*/  @P0 WARPSYNC 0xffffffff ;  /* 0xffffffff00000948 */ /* 0x000fe20003800000 */
[----:B------:R-:W-:Y:S06]  /*1f900*/  @P0 BAR.SYNC.DEFER_BLOCKING 0x5, 0x100 ;  /* 0x0144000000000b1d */ /* 0x000fec0000010000 */
[----:B------:R-:W2:Y:S04]  /*1f910*/  @P0 LDS.128 R244, [0x18100] ;  /* 0x01810000fff40984 */ /* 0x000ea80000000c00 */
[----:B------:R-:W-:Y:S06]  /*1f920*/  @P0 BAR.ARV 0x4, 0x100 ;  /* 0x0104000000000b1d */ /* 0x000fec0000002000 */
[----:B------:R-:W-:Y:S05]  /*1f930*/  @P0 BRA `(.L_x_773) ;  /* 0x00000f5000000947 */ /* 0x000fea0003800000 */
[----:B------:R-:W5:Y:S01]  /*1f940*/  S2R R0, SR_TID.X ;  /* 0x0000000000007919 */ /* 0x000f620000002100 */
[----:B-1----:R-:W-:Y:S01]  /*1f950*/  IMAD.MOV.U32 R7, RZ, RZ, RZ ;  /* 0x000000ffff077224 */ /* 0x002fe200078e00ff */
[----:B-----5:R-:W-:-:S04]  /*1f960*/  LOP3.LUT R13, R0, 0x1f, RZ, 0xc0, !PT ;  /* 0x0000001f000d7812 */ /* 0x020fc800078ec0ff */
[----:B------:R-:W-:Y:S01]  /*1f970*/  ISETP.NE.AND P6, PT, R13, 0x1f, PT ;  /* 0x0000001f0d00780c */ /* 0x000fe20003fc5270 */
[----:B------:R-:W-:Y:S10]  /*1f980*/  BRA.DIV ~URZ, `(.L_x_774) ;  /* 0x000020527f007947 */ /* 0x000ff4000b800000 */
[----:B---3--:R1:W3:Y:S02]  /*1f990*/  SHFL.IDX PT, R10, R83, RZ, 0x1f ;  /* 0x00001fff530a7589 */ /* 0x0082e400000e0000 */
.L_x_822:
[----:B------:R-:W-:Y:S05]  /*1f9a0*/  BRA.DIV ~URZ, `(.L_x_775) ;  /* 0x000020a27f007947 */ /* 0x000fea000b800000 */
[----:B------:R1:W4:Y:S02]  /*1f9b0*/  SHFL.IDX PT, R8, R83, 0x1, 0x1f ;  /* 0x00201f0053087f89 */ /* 0x00032400000e0000 */
.L_x_823:
[----:B--2---:R-:W-:Y:S02]  /*1f9c0*/  IMAD.IADD R0, R247, 0x1, R13 ;  /* 0x00000001f7007824 */ /* 0x004fe400078e020d */
[----:B------:R-:W-:-:S03]  /*1f9d0*/  IMAD.MOV.U32 R6, RZ, RZ, RZ ;  /* 0x000000ffff067224 */ /* 0x000fc600078e00ff */
[----:B------:R-:W-:-:S13]  /*1f9e0*/  ISETP.GE.OR P0, PT, R0, c[0x0][0x53c], !P6 ;  /* 0x00014f0000007a0c */ /* 0x000fda0007706670 */
[----:B----4-:R-:W-:Y:S01]  /*1f9f0*/  @!P0 MOV R2, 0x4 ;  /* 0x0000000400028802 */ /* 0x010fe20000000f00 */
[----:B------:R-:W-:-:S04]  /*1fa00*/  @!P0 IMAD.MOV.U32 R4, RZ, RZ, 0x4 ;  /* 0x00000004ff048424 */ /* 0x000fc800078e00ff */
[----:B------:R-:W-:-:S04]  /*1fa10*/  @!P0 IMAD.WIDE R4, R0, R4, c[0x0][0x580] ;  /* 0x0001600000048625 */ /* 0x000fc800078e0204 */
[----:B------:R-:W-:Y:S01]  /*1fa20*/  @!P0 IMAD.WIDE R2, R0, R2, c[0x0][0x578] ;  /* 0x00015e0000028625 */ /* 0x000fe200078e0202 */
[----:B------:R-:W2:Y:S04]  /*1fa30*/  @!P0 LDG.E R6, [R4.64] ;  /* 0x0000000604068981 */ /* 0x000ea8000c1e1900 */
[----:B------:R-:W2:Y:S01]  /*1fa40*/  @!P0 LDG.E R7, [R2.64] ;  /* 0x0000000602078981 */ /* 0x000ea2000c1e1900 */
[C---:B------:R-:W-:Y:S02]  /*1fa50*/  ISETP.GE.U32.AND P4, PT, R13.reuse, 0x10, PT ;  /* 0x000000100d00780c */ /* 0x040fe40003f86070 */
[C---:B------:R-:W-:Y:S02]  /*1fa60*/  ISETP.GE.U32.AND P3, PT, R13.reuse, 0x8, PT ;  /* 0x000000080d00780c */ /* 0x040fe40003f66070 */
[----:B------:R-:W-:-:S02]  /*1fa70*/  ISETP.GE.U32.AND P2, PT, R13, 0x4, PT ;  /* 0x000000040d00780c */ /* 0x000fc40003f46070 */
[C---:B------:R-:W-:Y:S02]  /*1fa80*/  ISETP.GE.U32.AND P1, PT, R13.reuse, 0x2, PT ;  /* 0x000000020d00780c */ /* 0x040fe40003f26070 */
[----:B------:R-:W-:Y:S02]  /*1fa90*/  ISETP.NE.AND P5, PT, R13, RZ, PT ;  /* 0x000000ff0d00720c */ /* 0x000fe40003fa5270 */
[----:B------:R-:W-:Y:S01]  /*1faa0*/  MOV R12, RZ ;  /* 0x000000ff000c7202 */ /* 0x000fe20000000f00 */
[----:B--2---:R-:W-:Y:S01]  /*1fab0*/  IMAD R4, R7, R6, RZ ;  /* 0x0000000607047224 */ /* 0x004fe200078e02ff */
[----:B------:R-:W-:Y:S07]  /*1fac0*/  BRA.DIV ~URZ, `(.L_x_776) ;  /* 0x00001ff27f007947 */ /* 0x000fee000b800000 */
[----:B------:R2:W4:Y:S02]  /*1fad0*/  SHFL.UP PT, R5, R4, 0x1, RZ ;  /* 0x0420000004057989 */ /* 0x00052400000e00ff */
.L_x_824:
[----:B----4-:R-:W-:-:S04]  /*1fae0*/  SEL R5, R5, RZ, P5 ;  /* 0x000000ff05057207 */ /* 0x010fc80002800000 */
[----:B--2---:R-:W-:Y:S01]  /*1faf0*/  IADD3 R4, R4, R5, RZ ;  /* 0x0000000504047210 */ /* 0x004fe20007ffe0ff */
[----:B------:R-:W-:Y:S05]  /*1fb00*/  BRA.DIV ~URZ, `(.L_x_777) ;  /* 0x000020027f007947 */ /* 0x000fea000b800000 */
[----:B------:R-:W2:Y:S02]  /*1fb10*/  SHFL.UP PT, R0, R4, 0x2, RZ ;  /* 0x0440000004007989 */ /* 0x000ea400000e00ff */
[----:B--2---:R-:W-:-:S05]  /*1fb20*/  SEL R0, R0, RZ, P1 ;  /* 0x000000ff00007207 */ /* 0x004fca0000800000 */
[----:B------:R-:W-:-:S05]  /*1fb30*/  IMAD.IADD R4, R4, 0x1, R0 ;  /* 0x0000000104047824 */ /* 0x000fca00078e0200 */
        /* <DEDUP_REMOVED lines=9> */
[----:B------:R2:W4:Y:S02]  /*1fbd0*/  SHFL.IDX PT, R0, R4, 0x1f, 0x1f ;  /* 0x03e01f0004007f89 */ /* 0x00052400000e0000 */
.L_x_825:
[----:B----4-:R-:W-:Y:S01]  /*1fbe0*/  IMAD R0, R0, c[0x0][0x538], RZ ;  /* 0x00014e0000007a24 */ /* 0x010fe200078e02ff */
[----:B------:R-:W-:Y:S04]  /*1fbf0*/  BSSY B1, `(.L_x_778) ;  /* 0x00000c4000017945 */ /* 0x000fe80003800000 */
[----:B------:R-:W-:-:S04]  /*1fc00*/  IADD3 R8, R0, R8, RZ ;  /* 0x0000000800087210 */ /* 0x000fc80007ffe0ff */
[----:B---3--:R-:W-:-:S13]  /*1fc10*/  ISETP.GT.AND P0, PT, R8, R10, PT ;  /* 0x0000000a0800720c */ /* 0x008fda0003f04270 */
[----:B------:R-:W-:Y:S05]  /*1fc20*/  @P0 BRA `(.L_x_779) ;  /* 0x0000024000000947 */ /* 0x000fea0003800000 */
.L_x_783:
[----:B------:R-:W-:-:S04]  /*1fc30*/  IADD3 R0, R247, 0x1f, RZ ;  /* 0x0000001ff7007810 */ /* 0x000fc80007ffe0ff */
[----:B------:R-:W-:-:S13]  /*1fc40*/  ISETP.GE.AND P0, PT, R0, c[0x0][0x53c], PT ;  /* 0x00014f0000007a0c */ /* 0x000fda0003f06270 */
[----:B------:R-:W-:Y:S05]  /*1fc50*/  @P0 BRA `(.L_x_780) ;  /* 0x00000b9000000947 */ /* 0x000fea0003800000 */
[----:B------:R-:W-:Y:S01]  /*1fc60*/  MOV R247, R0 ;  /* 0x0000000000f77202 */ /* 0x000fe20000000f00 */
[----:B------:R-:W-:-:S03]  /*1fc70*/  CS2R R6, SRZ ;  /* 0x0000000000067805 */ /* 0x000fc6000001ff00 */
[----:B------:R-:W-:-:S04]  /*1fc80*/  IADD3 R0, R247, R13, RZ ;  /* 0x0000000df7007210 */ /* 0x000fc80007ffe0ff */
[----:B------:R-:W-:-:S13]  /*1fc90*/  ISETP.GE.OR P0, PT, R0, c[0x0][0x53c], !P6 ;  /* 0x00014f0000007a0c */ /* 0x000fda0007706670 */
[----:B--2---:R-:W-:Y:S02]  /*1fca0*/  @!P0 MOV R4, 0x4 ;  /* 0x0000000400048802 */ /* 0x004fe40000000f00 */
[----:B------:R-:W-:-:S03]  /*1fcb0*/  @!P0 MOV R2, 0x4 ;  /* 0x0000000400028802 */ /* 0x000fc60000000f00 */
[----:B------:R-:W-:-:S04]  /*1fcc0*/  @!P0 IMAD.WIDE R4, R0, R4, c[0x0][0x580] ;  /* 0x0001600000048625 */ /* 0x000fc800078e0204 */
[----:B------:R-:W-:Y:S01]  /*1fcd0*/  @!P0 IMAD.WIDE R2, R0, R2, c[0x0][0x578] ;  /* 0x00015e0000028625 */ /* 0x000fe200078e0202 */
[----:B------:R-:W2:Y:S04]  /*1fce0*/  @!P0 LDG.E R6, [R4.64] ;  /* 0x0000000604068981 */ /* 0x000ea8000c1e1900 */
[----:B------:R-:W2:Y:S02]  /*1fcf0*/  @!P0 LDG.E R7, [R2.64] ;  /* 0x0000000602078981 */ /* 0x000ea4000c1e1900 */
[----:B--2---:R-:W-:Y:S01]  /*1fd00*/  IMAD R0, R7, R6, RZ ;  /* 0x0000000607007224 */ /* 0x004fe200078e02ff */
[----:B------:R-:W-:Y:S05]  /*1fd10*/  BRA.DIV ~URZ, `(.L_x_781) ;  /* 0x00001fe27f007947 */ /* 0x000fea000b800000 */
[----:B------:R2:W3:Y:S02]  /*1fd20*/  SHFL.UP PT, R2, R0, 0x1, RZ ;  /* 0x0420000000027989 */ /* 0x0004e400000e00ff */
.L_x_826:
[----:B---3--:R-:W-:-:S04]  /*1fd30*/  SEL R2, R2, RZ, P5 ;  /* 0x000000ff02027207 */ /* 0x008fc80002800000 */
        /* <DEDUP_REMOVED lines=14> */
[----:B------:R2:W3:Y:S02]  /*1fe20*/  SHFL.IDX PT, R0, R4, 0x1f, 0x1f ;  /* 0x03e01f0004007f89 */ /* 0x0004e400000e0000 */
.L_x_827:
[----:B---3--:R-:W-:-:S05]  /*1fe30*/  IMAD R0, R0, c[0x0][0x538], RZ ;  /* 0x00014e0000007a24 */ /* 0x008fca00078e02ff */
[----:B------:R-:W-:-:S04]  /*1fe40*/  IADD3 R8, R0, R8, RZ ;  /* 0x0000000800087210 */ /* 0x000fc80007ffe0ff */
[----:B------:R-:W-:-:S13]  /*1fe50*/  ISETP.GT.AND P0, PT, R8, R10, PT ;  /* 0x0000000a0800720c */ /* 0x000fda0003f04270 */
[----:B-12---:R-:W-:Y:S05]  /*1fe60*/  @!P0 BRA `(.L_x_783) ;  /* 0xfffffdc000008947 */ /* 0x006fea000383ffff */
.L_x_779:
[----:B------:R-:W-:-:S05]  /*1fe70*/  IADD3 R8, -R0, R8, RZ ;  /* 0x0000000800087210 */ /* 0x000fca0007ffe1ff */
[----:B------:R-:W-:-:S05]  /*1fe80*/  IMAD R0, R4, c[0x0][0x538], R8 ;  /* 0x00014e0004007a24 */ /* 0x000fca00078e0208 */
[----:B------:R-:W-:Y:S01]  /*1fe90*/  ISETP.GT.AND P0, PT, R0, R10, PT ;  /* 0x0000000a0000720c */ /* 0x000fe20003f04270 */
[----:B------:R-:W-:-:S12]  /*1fea0*/  BRA.DIV ~URZ, `(.L_x_784) ;  /* 0x000020727f007947 */ /* 0x000fd8000b800000 */
[----:B------:R-:W-:-:S04]  /*1feb0*/  VOTE.ANY R11, PT, !P0 ;  /* 0x00000000000b7806 */ /* 0x000fc800040e0100 */
.L_x_828:
[----:B------:R-:W3:Y:S02]  /*1fec0*/  POPC R0, R11 ;  /* 0x0000000b00007309 */ /* 0x000ee40000000000 */
[----:B---3--:R-:W-:Y:S01]  /*1fed0*/  IADD3 R247, R0, R247, RZ ;  /* 0x000000f700f77210 */ /* 0x008fe20007ffe0ff */
[----:B------:R-:W-:Y:S05]  /*1fee0*/  BRA.DIV ~URZ, `(.L_x_785) ;  /* 0x000020827f007947 */ /* 0x000fea000b800000 */
[----:B------:R3:W4:Y:S04]  /*1fef0*/  SHFL.IDX PT, R6, R6, R0, 0x1f ;  /* 0x00001f0006067589 */ /* 0x00072800000e0000 */
[----:B------:R3:W1:Y:S02]  /*1ff00*/  SHFL.IDX PT, R7, R7, R0, 0x1f ;  /* 0x00001f0007077589 */ /* 0x00066400000e0000 */
.L_x_829:
[----:B------:R-:W-:Y:S01]  /*1ff10*/  ISETP.NE.AND P0, PT, R11, RZ, PT ;  /* 0x000000ff0b00720c */ /* 0x000fe20003f05270 */
[----:B------:R-:W-:-:S12]  /*1ff20*/  BSSY B0, `(.L_x_786) ;  /* 0x0000005000007945 */ /* 0x000fd80003800000 */
[----:B------:R-:W-:Y:S05]  /*1ff30*/  @!P0 BRA `(.L_x_787) ;  /* 0x0000003000008947 */ /* 0x000fea0003800000 */
[----:B---3--:R-:W-:Y:S01]  /*1ff40*/  IADD3 R0, R0, -0x1, RZ ;  /* 0xffffffff00007810 */ /* 0x008fe20007ffe0ff */
[----:B------:R-:W-:Y:S05]  /*1ff50*/  BRA.DIV ~URZ, `(.L_x_788) ;  /* 0x000020e27f007947 */ /* 0x000fea000b800000 */
[----:B------:R3:W2:Y:S02]  /*1ff60*/  SHFL.IDX PT, R12, R4, R0, 0x1f ;  /* 0x00001f00040c7589 */ /* 0x0006a400000e0000 */
.L_x_787:
[----:B------:R-:W-:Y:S05]  /*1ff70*/  BSYNC B0 ;  /* 0x0000000000007941 */ /* 0x000fea0003800000 */
.L_x_786:
[----:B-1----:R-:W-:Y:S01]  /*1ff80*/  ISETP.NE.AND P0, PT, R7, 0x1, PT ;  /* 0x000000010700780c */ /* 0x002fe20003f05270 */
[----:B--2---:R-:W-:Y:S01]  /*1ff90*/  IMAD R244, R12, c[0x0][0x538], R8 ;  /* 0x00014e000cf47a24 */ /* 0x004fe200078e0208 */
[----:B------:R-:W-:Y:S04]  /*1ffa0*/  BSSY B0, `(.L_x_789) ;  /* 0x0000081000007945 */ /* 0x000fe80003800000 */
[----:B------:R-:W-:-:S07]  /*1ffb0*/  IADD3 R3, -R244, R10, RZ ;  /* 0x0000000af4037210 */ /* 0x000fce0007ffe1ff */
[----:B------:R-:W-:Y:S05]  /*1ffc0*/  @!P0 BRA `(.L_x_790) ;  /* 0x000003e000008947 */ /* 0x000fea0003800000 */
[-C--:B----4-:R-:W-:Y:S01]  /*1ffd0*/  IABS R2, R6.reuse ;  /* 0x0000000600027213 */ /* 0x090fe20000000000 */
[----:B------:R-:W-:Y:S01]  /*1ffe0*/  IMAD.MOV.U32 R8, RZ, RZ, RZ ;  /* 0x000000ffff087224 */ /* 0x000fe200078e00ff */
[----:B------:R-:W-:Y:S02]  /*1fff0*/  IABS R10, R6 ;  /* 0x00000006000a7213 */ /* 0x000fe40000000000 */
[----:B---3--:R-:W1:Y:S08]  /*20000*/  I2F.RP R0, R2 ;  /* 0x0000000200007306 */ /* 0x008e700000209400 */
[----:B-1----:R-:W1:Y:S02]  /*20010*/  MUFU.RCP R0, R0 ;  /* 0x0000000000007308 */ /* 0x002e640000001000 */
[----:B-1----:R-:W-:-:S06]  /*20020*/  IADD3 R0, R0, 0xffffffe, RZ ;  /* 0x0ffffffe00007810 */ /* 0x002fcc0007ffe0ff */
[----:B------:R-:W1:Y:S02]  /*20030*/  F2I.FTZ.U32.TRUNC.NTZ R9, R0 ;  /* 0x0000000000097305 */ /* 0x000e64000021f000 */
[----:B-1----:R-:W-:Y:S01]  /*20040*/  IMAD.MOV R4, RZ, RZ, -R9 ;  /* 0x000000ffff047224 */ /* 0x002fe200078e0a09 */
[----:B------:R-:W-:-:S03]  /*20050*/  IABS R0, R7 ;  /* 0x0000000700007213 */ /* 0x000fc60000000000 */
[----:B------:R-:W-:Y:S02]  /*20060*/  IMAD.MOV.U32 R5, RZ, RZ, R4 ;  /* 0x000000ffff057224 */ /* 0x000fe400078e0004 */
[----:B------:R-:W-:Y:S01]  /*20070*/  IMAD.MOV.U32 R4, RZ, RZ, R0 ;  /* 0x000000ffff047224 */ /* 0x000fe200078e0000 */
[----:B------:R-:W-:Y:S01]  /*20080*/  IABS R0, R3 ;  /* 0x0000000300007213 */ /* 0x000fe20000000000 */
[----:B------:R-:W-:Y:S02]  /*20090*/  IMAD R5, R5, R2, RZ ;  /* 0x0000000205057224 */ /* 0x000fe400078e02ff */
[----:B------:R-:W1:Y:S02]  /*200a0*/  I2F.RP R11, R4 ;  /* 0x00000004000b7306 */ /* 0x000e640000209400 */
[----:B------:R-:W-:Y:S01]  /*200b0*/  IMAD.HI.U32 R9, R9, R5, R8 ;  /* 0x0000000509097227 */ /* 0x000fe200078e0008 */
[----:B------:R-:W-:-:S03]  /*200c0*/  MOV R5, R0 ;  /* 0x0000000000057202 */ /* 0x000fc60000000f00 */
[----:B------:R-:W-:-:S04]  /*200d0*/  IMAD.MOV R0, RZ, RZ, -R10 ;  /* 0x000000ffff007224 */ /* 0x000fc800078e0a0a */
[----:B------:R-:W-:Y:S02]  /*200e0*/  IMAD.MOV.U32 R8, RZ, RZ, R0 ;  /* 0x000000ffff087224 */ /* 0x000fe400078e0000 */
[----:B------:R-:W-:-:S04]  /*200f0*/  IMAD.HI.U32 R0, R9, R5, RZ ;  /* 0x0000000509007227 */ /* 0x000fc800078e00ff */
[----:B------:R-:W-:Y:S02]  /*20100*/  IMAD R5, R0, R8, R5 ;  /* 0x0000000800057224 */ /* 0x000fe400078e0205 */
[----:B-1----:R-:W1:Y:S03]  /*20110*/  MUFU.RCP R8, R11 ;  /* 0x0000000b00087308 */ /* 0x002e660000001000 */
[----:B------:R-:W-:Y:S02]  /*20120*/  ISETP.GT.U32.AND P0, PT, R2, R5, PT ;  /* 0x000000050200720c */ /* 0x000fe40003f04070 */
[----:B-1----:R-:W-:-:S11]  /*20130*/  IADD3 R8, R8, 0xffffffe, RZ ;  /* 0x0ffffffe08087810 */ /* 0x002fd60007ffe0ff */
[----:B------:R-:W-:Y:S01]  /*20140*/  @!P0 IMAD.IADD R5, R5, 0x1, -R2 ;  /* 0x0000000105058824 */ /* 0x000fe200078e0a02 */
[----:B------:R-:W-:Y:S01]  /*20150*/  @!P0 IADD3 R0, R0, 0x1, RZ ;  /* 0x0000000100008810 */ /* 0x000fe20007ffe0ff */
[----:B------:R-:W1:Y:S01]  /*20160*/  F2I.FTZ.U32.TRUNC.NTZ R9, R8 ;  /* 0x0000000800097305 */ /* 0x000e62000021f000 */
[----:B------:R-:W-:Y:S02]  /*20170*/  ISETP.NE.AND P0, PT, R6, RZ, PT ;  /* 0x000000ff0600720c */ /* 0x000fe40003f05270 */
[----:B------:R-:W-:Y:S02]  /*20180*/  ISETP.GE.U32.AND P2, PT, R5, R2, PT ;  /* 0x000000020500720c */ /* 0x000fe40003f46070 */
[----:B------:R-:W-:-:S04]  /*20190*/  LOP3.LUT R2, R3, R6, RZ, 0x3c, !PT ;  /* 0x0000000603027212 */ /* 0x000fc800078e3cff */
[----:B------:R-:W-:-:S07]  /*201a0*/  ISETP.GE.AND P1, PT, R2, RZ, PT ;  /* 0x000000ff0200720c */ /* 0x000fce0003f26270 */
[----:B------:R-:W-:Y:S02]  /*201b0*/  @P2 IADD3 R0, R0, 0x1, RZ ;  /* 0x0000000100002810 */ /* 0x000fe40007ffe0ff */
[----:B-1----:R-:W-:Y:S02]  /*201c0*/  IADD3 R2, RZ, -R9, RZ ;  /* 0x80000009ff027210 */ /* 0x002fe40007ffe0ff */
[----:B------:R-:W-:Y:S02]  /*201d0*/  MOV R8, RZ ;  /* 0x000000ff00087202 */ /* 0x000fe40000000f00 */
[----:B------:R-:W-:Y:S01]  /*201e0*/  @!P1 IMAD.MOV R0, RZ, RZ, -R0 ;  /* 0x000000ffff009224 */ /* 0x000fe200078e0a00 */
[----:B------:R-:W-:Y:S01]  /*201f0*/  @!P0 LOP3.LUT R0, RZ, R6, RZ, 0x33, !PT ;  /* 0x00000006ff008212 */ /* 0x000fe200078e33ff */
[----:B------:R-:W-:Y:S01]  /*20200*/  IMAD.MOV.U32 R5, RZ, RZ, R2 ;  /* 0x000000ffff057224 */ /* 0x000fe200078e0002 */
[----:B------:R-:W-:Y:S02]  /*20210*/  IABS R2, R7 ;  /* 0x0000000700027213 */ /* 0x000fe40000000000 */
[----:B------:R-:W-:Y:S01]  /*20220*/  IABS R11, R0 ;  /* 0x00000000000b7213 */ /* 0x000fe20000000000 */
[----:B------:R-:W-:-:S02]  /*20230*/  IMAD R5, R5, R4, RZ ;  /* 0x0000000405057224 */ /* 0x000fc400078e02ff */
        /* <DEDUP_REMOVED lines=10> */
[----:B------:R-:W-:Y:S01]  /*202e0*/  ISETP.GE.U32.AND P2, PT, R5, R4, PT ;  /* 0x000000040500720c */ /* 0x000fe20003f46070 */
[----:B------:R-:W-:Y:S01]  /*202f0*/  IMAD.MOV R5, RZ, RZ, -R0 ;  /* 0x000000ffff057224 */ /* 0x000fe200078e0a00 */
        /* <DEDUP_REMOVED lines=11> */
.L_x_790:
[----:B---3--:R-:W-:-:S04]  /*203b0*/  IMAD.MOV.U32 R4, RZ, RZ, 0x4 ;  /* 0x00000004ff047424 */ /* 0x008fc800078e00ff */
[----:B------:R-:W-:-:S05]  /*203c0*/  IMAD.WIDE R4, R247, R4, c[0x0][0x590] ;  /* 0x00016400f7047625 */ /* 0x000fca00078e0204 */
[----:B------:R1:W2:Y:S01]  /*203d0*/  LDG.E R7, [R4.64] ;  /* 0x0000000604077981 */ /* 0x0002a2000c1e1900 */
[----:B------:R-:W-:Y:S01]  /*203e0*/  IABS R2, R3 ;  /* 0x0000000300027213 */ /* 0x000fe20000000000 */
[----:B-1----:R-:W-:Y:S02]  /*203f0*/  IMAD.MOV.U32 R4, RZ, RZ, RZ ;  /* 0x000000ffff047224 */ /* 0x002fe400078e00ff */
[----:B--2-4-:R-:W-:-:S05]  /*20400*/  IMAD R11, R7, R6, RZ ;  /* 0x00000006070b7224 */ /* 0x014fca00078e02ff */
        /* <DEDUP_REMOVED lines=8> */
[----:B------:R-:W-:-:S04]  /*20490*/  IMAD R0, R0, R8, RZ ;  /* 0x0000000800007224 */ /* 0x000fc800078e02ff */
[----:B------:R-:W-:-:S04]  /*204a0*/  IMAD.HI.U32 R0, R5, R0, R4 ;  /* 0x0000000005007227 */ /* 0x000fc800078e0004 */
[----:B------:R-:W-:Y:S02]  /*204b0*/  IMAD.MOV R4, RZ, RZ, -R9 ;  /* 0x000000ffff047224 */ /* 0x000fe400078e0a09 */
[----:B------:R-:W-:-:S04]  /*204c0*/  IMAD.HI.U32 R0, R0, R2, RZ ;  /* 0x0000000200007227 */ /* 0x000fc800078e00ff */
[----:B------:R-:W-:-:S05]  /*204d0*/  IMAD R2, R0, R4, R2 ;  /* 0x0000000400027224 */ /* 0x000fca00078e0202 */
[----:B------:R-:W-:-:S13]  /*204e0*/  ISETP.GT.U32.AND P0, PT, R8, R2, PT ;  /* 0x000000020800720c */ /* 0x000fda0003f04070 */
[-C--:B------:R-:W-:Y:S02]  /*204f0*/  @!P0 IADD3 R2, R2, -R8.reuse, RZ ;  /* 0x8000000802028210 */ /* 0x080fe40007ffe0ff */
[----:B------:R-:W-:Y:S02]  /*20500*/  @!P0 IADD3 R0, R0, 0x1, RZ ;  /* 0x0000000100008810 */ /* 0x000fe40007ffe0ff */
[----:B------:R-:W-:Y:S01]  /*20510*/  ISETP.GE.U32.AND P2, PT, R2, R8, PT ;  /* 0x000000080200720c */ /* 0x000fe20003f46070 */
[----:B------:R-:W-:Y:S01]  /*20520*/  IMAD.MOV.U32 R8, RZ, RZ, RZ ;  /* 0x000000ffff087224 */ /* 0x000fe200078e00ff */
[----:B------:R-:W-:Y:S02]  /*20530*/  LOP3.LUT R2, R3, R11, RZ, 0x3c, !PT ;  /* 0x0000000b03027212 */ /* 0x000fe400078e3cff */
[----:B------:R-:W-:Y:S02]  /*20540*/  ISETP.NE.AND P0, PT, R11, RZ, PT ;  /* 0x000000ff0b00720c */ /* 0x000fe40003f05270 */
[----:B------:R-:W-:-:S07]  /*20550*/  ISETP.GE.AND P1, PT, R2, RZ, PT ;  /* 0x000000ff0200720c */ /* 0x000fce0003f26270 */
[----:B------:R-:W-:-:S05]  /*20560*/  @P2 IADD3 R0, R0, 0x1, RZ ;  /* 0x0000000100002810 */ /* 0x000fca0007ffe0ff */
[----:B------:R-:W-:-:S04]  /*20570*/  IMAD.MOV.U32 R2, RZ, RZ, R0 ;  /* 0x000000ffff027224 */ /* 0x000fc800078e0000 */
[----:B------:R-:W-:Y:S01]  /*20580*/  @!P1 IMAD.MOV R2, RZ, RZ, -R2 ;  /* 0x000000ffff029224 */ /* 0x000fe200078e0a02 */
[----:B------:R-:W-:-:S05]  /*20590*/  @!P0 LOP3.LUT R2, RZ, R11, RZ, 0x33, !PT ;  /* 0x0000000bff028212 */ /* 0x000fca00078e33ff */
[----:B------:R-:W-:Y:S02]  /*205a0*/  IMAD R10, R7, R2, RZ ;  /* 0x00000002070a7224 */ /* 0x000fe400078e02ff */
[----:B------:R-:W-:-:S03]  /*205b0*/  IMAD.MOV R2, RZ, RZ, -R2 ;  /* 0x000000ffff027224 */ /* 0x000fc600078e0a02 */
[----:B------:R-:W-:-:S04]  /*205c0*/  IADD3 R0, -R10, c[0x0][0x538], RZ ;  /* 0x00014e000a007a10 */ /* 0x000fc80007ffe1ff */
[----:B------:R-:W-:-:S04]  /*205d0*/  IMNMX R0, R7, R0, PT ;  /* 0x0000000007007217 */ /* 0x000fc80003800200 */
[----:B------:R-:W-:-:S04]  /*205e0*/  IABS R4, R0 ;  /* 0x0000000000047213 */ /* 0x000fc80000000000 */
[----:B------:R-:W1:Y:S08]  /*205f0*/  I2F.RP R5, R4 ;  /* 0x0000000400057306 */ /* 0x000e700000209400 */
[----:B-1----:R-:W1:Y:S02]  /*20600*/  MUFU.RCP R5, R5 ;  /* 0x0000000500057308 */ /* 0x002e640000001000 */
[----:B-1----:R-:W-:-:S06]  /*20610*/  IADD3 R5, R5, 0xffffffe, RZ ;  /* 0x0ffffffe05057810 */ /* 0x002fcc0007ffe0ff */
[----:B------:R-:W1:Y:S02]  /*20620*/  F2I.FTZ.U32.TRUNC.NTZ R9, R5 ;  /* 0x0000000500097305 */ /* 0x000e64000021f000 */
[----:B-1----:R-:W-:Y:S02]  /*20630*/  IMAD.MOV R7, RZ, RZ, -R9 ;  /* 0x000000ffff077224 */ /* 0x002fe400078e0a09 */
[----:B------:R-:W-:-:S03]  /*20640*/  IMAD R5, R11, R2, R3 ;  /* 0x000000020b057224 */ /* 0x000fc600078e0203 */
[----:B------:R-:W-:Y:S02]  /*20650*/  MOV R2, R7 ;  /* 0x0000000700027202 */ /* 0x000fe40000000f00 */
[----:B------:R-:W-:Y:S02]  /*20660*/  IABS R7, R0 ;  /* 0x0000000000077213 */ /* 0x000fe40000000000 */
[----:B------:R-:W-:Y:S01]  /*20670*/  IABS R3, R5 ;  /* 0x0000000500037213 */ /* 0x000fe20000000000 */
[----:B------:R-:W-:-:S04]  /*20680*/  IMAD R2, R2, R4, RZ ;  /* 0x0000000402027224 */ /* 0x000fc800078e02ff */
[----:B------:R-:W-:-:S04]  /*20690*/  IMAD.HI.U32 R8, R9, R2, R8 ;  /* 0x0000000209087227 */ /* 0x000fc800078e0008 */
[----:B------:R-:W-:-:S04]  /*206a0*/  IMAD.MOV R2, RZ, RZ, -R7 ;  /* 0x000000ffff027224 */ /* 0x000fc800078e0a07 */
        /* <DEDUP_REMOVED lines=16> */
.L_x_791:
[----:B------:R-:W-:Y:S05]  /*207b0*/  BSYNC B0 ;  /* 0x0000000000007941 */ /* 0x000fea0003800000 */
.L_x_789:
[----:B------:R-:W-:-:S04]  /*207c0*/  LOP3.LUT R2, RZ, R2, RZ, 0x33, !PT ;  /* 0x00000002ff027212 */ /* 0x000fc800078e33ff */
[----:B------:R-:W-:Y:S01]  /*207d0*/  IADD3 R245, R2, R6, RZ ;  /* 0x0000000602f57210 */ /* 0x000fe20007ffe0ff */
[----:B------:R-:W-:Y:S05]  /*207e0*/  BRA `(.L_x_792) ;  /* 0x0000004000007947 */ /* 0x000fea0003800000 */
.L_x_780:
[----:B------:R-:W-:Y:S01]  /*207f0*/  IMAD.MOV.U32 R244, RZ, RZ, R10 ;  /* 0x000000fffff47224 */ /* 0x000fe200078e000a */
[----:B------:R-:W-:Y:S01]  /*20800*/  MOV R246, RZ ;  /* 0x000000ff00f67202 */ /* 0x000fe20000000f00 */
[----:B------:R-:W-:Y:S01]  /*20810*/  IMAD.MOV.U32 R245, RZ, RZ, RZ ;  /* 0x000000fffff57224 */ /* 0x000fe200078e00ff */
[----:B------:R-:W-:Y:S02]  /*20820*/  MOV R247, c[0x0][0x53c] ;  /* 0x00014f0000f77a02 */ /* 0x000fe40000000f00 */
.L_x_792:
[----:B------:R-:W-:Y:S05]  /*20830*/  BSYNC B1 ;  /* 0x0000000000017941 */ /* 0x000fea0003800000 */
.L_x_778:
[----:B------:R-:W-:Y:S01]  /*20840*/  WARPSYNC 0xffffffff ;  /* 0xffffffff00007948 */ /* 0x000fe20003800000 */
[----:B------:R-:W-:Y:S01]  /*20850*/  BAR.SYNC.DEFER_BLOCKING 0x4, 0x100 ;  /* 0x0104000000007b1d */ /* 0x000fe20000010000 */
[----:B------:R-:W-:-:S13]  /*20860*/  ISETP.NE.AND P0, PT, R13, RZ, PT ;  /* 0x000000ff0d00720c */ /* 0x000fda0003f05270 */
[----:B------:R3:W-:Y:S04]  /*20870*/  @!P0 STS.128 [0x18100], R244 ;  /* 0x018100f4ff008388 */ /* 0x0007e80000000c00 */
[----:B------:R-:W-:Y:S06]  /*20880*/  BAR.ARV 0x5, 0x100 ;  /* 0x0144000000007b1d */ /* 0x000fec0000002000 */
.L_x_773:
[----:B--2---:R-:W-:-:S13]  /*20890*/  ISETP.GE.AND P0, PT, R247, c[0x0][0x53c], PT ;  /* 0x00014f00f7007a0c */ /* 0x004fda0003f06270 */
[----:B-1-34-:R-:W-:Y:S01]  /*208a0*/  @P0 CALL.REL.NOINC `(.L_x_793) ;  /* 0x0000001000000944 */ /* 0x01afe20003c00000 */
[----:B------:R-:W-:Y:S05]  /*208b0*/  BRA `(.L_x_794) ;  /* 0xfffe108000007947 */ /* 0x000fea000383ffff */
.L_x_793:
[----:B------:R-:W-:Y:S05]  /*208c0*/  EXIT ;  /* 0x000000000000794d */ /* 0x000fea0003800000 */
.L_x_574:
[----:B------:R-:W-:Y:S01]  /*208d0*/  IMAD.MOV.U32 R0, RZ, RZ, R4 ;  /* 0x000000ffff007224 */ /* 0x000fe200078e0004 */
[----:B------:R-:W-:Y:S02]  /*208e0*/  MOV R2, 0x1 ;  /* 0x0000000100027802 */ /* 0x000fe40000000f00 */
[----:B------:R-:W-:Y:S02]  /*208f0*/  MOV R3, 0x20910 ;  /* 0x0002091000037802 */ /* 0x000fe40000000f00 */
[----:B--2---:R-:W-:Y:S05]  /*20900*/  CALL.REL.NOINC `($__internal_14_$__cuda_sm70_shflsync_up_p) ;  /* 0x0000184000007944 */ /* 0x004fea0003c00000 */
[----:B------:R-:W-:Y:S01]  /*20910*/  MOV R0, R5 ;  /* 0x0000000500007202 */ /* 0x000fe20000000f00 */
[----:B------:R-:W-:Y:S05]  /*20920*/  BRA `(.L_x_795) ;  /* 0xfffdfb3000007947 */ /* 0x000fea000383ffff */
.L_x_575:
[----:B------:R-:W-:Y:S01]  /*20930*/  IMAD.MOV.U32 R0, RZ, RZ, R4 ;  /* 0x000000ffff007224 */ /* 0x000fe200078e0004 */
[----:B------:R-:W-:Y:S02]  /*20940*/  MOV R2, 0x2 ;  /* 0x0000000200027802 */ /* 0x000fe40000000f00 */
[----:B------:R-:W-:Y:S02]  /*20950*/  MOV R3, 0x20970 ;  /* 0x0002097000037802 */ /* 0x000fe40000000f00 */
[----:B--2---:R-:W-:Y:S05]  /*20960*/  CALL.REL.NOINC `($__internal_14_$__cuda_sm70_shflsync_up_p) ;  /* 0x000017e000007944 */ /* 0x004fea0003c00000 */
[----:B------:R-:W-:Y:S02]  /*20970*/  SEL R5, R5, RZ, P4 ;  /* 0x000000ff05057207 */ /* 0x000fe40002000000 */
[----:B------:R-:W-:Y:S02]  /*20980*/  MOV R2, 0x4 ;  /* 0x0000000400027802 */ /* 0x000fe40000000f00 */
[----:B------:R-:W-:Y:S01]  /*20990*/  MOV R3, 0x209d0 ;  /* 0x000209d000037802 */ /* 0x000fe20000000f00 */
[----:B------:R-:W-:-:S04]  /*209a0*/  IMAD.IADD R4, R4, 0x1, R5 ;  /* 0x0000000104047824 */ /* 0x000fc800078e0205 */
[----:B------:R-:W-:Y:S02]  /*209b0*/  IMAD.MOV.U32 R0, RZ, RZ, R4 ;  /* 0x000000ffff007224 */ /* 0x000fe400078e0004 */
[----:B------:R-:W-:Y:S05]  /*209c0*/  CALL.REL.NOINC `($__internal_14_$__cuda_sm70_shflsync_up_p) ;  /* 0x0000178000007944 */ /* 0x000fea0003c00000 */
        /* <DEDUP_REMOVED lines=15> */
[----:B------:R-:W-:Y:S02]  /*20ac0*/  IMAD.IADD R4, R4, 0x1, R5 ;  /* 0x0000000104047824 */ /* 0x000fe400078e0205 */
[----:B------:R-:W-:Y:S02]  /*20ad0*/  IMAD.MOV.U32 R5, RZ, RZ, 0x1f ;  /* 0x0000001fff057424 */ /* 0x000fe400078e00ff */
[----:B------:R-:W-:Y:S02]  /*20ae0*/  IMAD.MOV.U32 R9, RZ, RZ, R4 ;  /* 0x000000ffff097224 */ /* 0x000fe400078e0004 */
[----:B------:R-:W-:Y:S05]  /*20af0*/  CALL.REL.NOINC `($__internal_13_$__cuda_sm70_shflsync_idx_p) ;  /* 0x0000160000007944 */ /* 0x000fea0003c00000 */
[----:B------:R-:W-:Y:S01]  /*20b00*/  MOV R0, R5 ;  /* 0x0000000500007202 */ /* 0x000fe20000000f00 */
[----:B------:R-:W-:Y:S05]  /*20b10*/  BRA `(.L_x_796) ;  /* 0xfffdfa4000007947 */ /* 0x000fea000383ffff */
.L_x_577:
[----:B------:R-:W-:Y:S02]  /*20b20*/  SEL R0, RZ, 0x1, P0 ;  /* 0x00000001ff007807 */ /* 0x000fe40000000000 */
[----:B------:R-:W-:-:S02]  /*20b30*/  MOV R2, 0x20b50 ;  /* 0x00020b5000027802 */ /* 0x000fc40000000f00 */
[----:B--2---:R-:W-:Y:S05]  /*20b40*/  CALL.REL.NOINC `($__internal_15_$__cuda_sm70_votesync_ballot) ;  /* 0x0000167000007944 */ /* 0x004fea0003c00000 */
[----:B------:R-:W-:Y:S01]  /*20b50*/  MOV R7, R0 ;  /* 0x0000000000077202 */ /* 0x000fe20000000f00 */
[----:B------:R-:W-:Y:S05]  /*20b60*/  BRA `(.L_x_797) ;  /* 0xfffdfa8000007947 */ /* 0x000fea000383ffff */
.L_x_578:
[----:B------:R-:W-:Y:S01]  /*20b70*/  IMAD.MOV.U32 R9, RZ, RZ, R10 ;  /* 0x000000ffff097224 */ /* 0x000fe200078e000a */
[----:B------:R-:W-:Y:S01]  /*20b80*/  MOV R5, R0 ;  /* 0x0000000000057202 */ /* 0x000fe20000000f00 */
[----:B------:R-:W-:Y:S01]  /*20b90*/  IMAD.MOV.U32 R3, RZ, RZ, 0x1f ;  /* 0x0000001fff037424 */ /* 0x000fe200078e00ff */
[----:B------:R-:W-:-:S02]  /*20ba0*/  MOV R2, 0x20bc0 ;  /* 0x00020bc000027802 */ /* 0x000fc40000000f00 */
[----:B------:R-:W-:Y:S05]  /*20bb0*/  CALL.REL.NOINC `($__internal_13_$__cuda_sm70_shflsync_idx_p) ;  /* 0x0000154000007944 */ /* 0x000fea0003c00000 */
[----:B------:R-:W-:Y:S01]  /*20bc0*/  IMAD.MOV.U32 R245, RZ, RZ, R5 ;  /* 0x000000fffff57224 */ /* 0x000fe200078e0005 */
[----:B------:R-:W-:Y:S01]  /*20bd0*/  MOV R9, R8 ;  /* 0x0000000800097202 */ /* 0x000fe20000000f00 */
[----:B------:R-:W-:Y:S01]  /*20be0*/  IMAD.MOV.U32 R6, RZ, RZ, RZ ;  /* 0x000000ffff067224 */ /* 0x000fe200078e00ff */
[----:B------:R-:W-:Y:S01]  /*20bf0*/  MOV R5, R0 ;  /* 0x0000000000057202 */ /* 0x000fe20000000f00 */
[----:B------:R-:W-:Y:S01]  /*20c00*/  IMAD.MOV.U32 R3, RZ, RZ, 0x1f ;  /* 0x0000001fff037424 */ /* 0x000fe200078e00ff */
[----:B------:R-:W-:-:S02]  /*20c10*/  MOV R2, 0x20c30 ;  /* 0x00020c3000027802 */ /* 0x000fc40000000f00 */
[----:B------:R-:W-:Y:S05]  /*20c20*/  CALL.REL.NOINC `($__internal_13_$__cuda_sm70_shflsync_idx_p) ;  /* 0x000014d000007944 */ /* 0x000fea0003c00000 */
[----:B------:R-:W-:Y:S01]  /*20c30*/  MOV R10, R5 ;  /* 0x00000005000a7202 */ /* 0x000fe20000000f00 */
[----:B------:R-:W-:Y:S05]  /*20c40*/  BRA `(.L_x_798) ;  /* 0xfffdfa0000007947 */ /* 0x000fea000383ffff */
.L_x_581:
[----:B------:R-:W-:Y:S01]  /*20c50*/  IMAD.MOV.U32 R9, RZ, RZ, R4 ;  /* 0x000000ffff097224 */ /* 0x000fe200078e0004 */
[----:B------:R-:W-:-:S02]  /*20c60*/  MOV R3, 0x1f ;  /* 0x0000001f00037802 */ /* 0x000fc40000000f00 */
[----:B------:R-:W-:Y:S02]  /*20c70*/  MOV R2, 0x20c90 ;  /* 0x00020c9000027802 */ /* 0x000fe40000000f00 */
[----:B-123--:R-:W-:Y:S05]  /*20c80*/  CALL.REL.NOINC `($__internal_13_$__cuda_sm70_shflsync_idx_p) ;  /* 0x0000147000007944 */ /* 0x00efea0003c00000 */
[----:B------:R-:W-:Y:S01]  /*20c90*/  MOV R6, R5 ;  /* 0x0000000500067202 */ /* 0x000fe20000000f00 */
[----:B------:R-:W-:Y:S05]  /*20ca0*/  BRA `(.L_x_580) ;  /* 0xfffdfa0000007947 */ /* 0x000fea000383ffff */
.L_x_636:
[----:B-1----:R-:W-:Y:S01]  /*20cb0*/  IMAD.MOV.U32 R9, RZ, RZ, R12 ;  /* 0x000000ffff097224 */ /* 0x002fe200078e000c */
[----:B------:R-:W-:Y:S01]  /*20cc0*/  MOV R5, RZ ;  /* 0x000000ff00057202 */ /* 0x000fe20000000f00 */
[----:B------:R-:W-:Y:S01]  /*20cd0*/  IMAD.MOV.U32 R3, RZ, RZ, 0x181f ;  /* 0x0000181fff037424 */ /* 0x000fe200078e00ff */
[----:B------:R-:W-:Y:S02]  /*20ce0*/  MOV R2, 0x20d00 ;  /* 0x00020d0000027802 */ /* 0x000fe40000000f00 */
[----:B-----5:R-:W-:Y:S05]  /*20cf0*/  CALL.REL.NOINC `($__internal_13_$__cuda_sm70_shflsync_idx_p) ;  /* 0x0000140000007944 */ /* 0x020fea0003c00000 */
[----:B------:R-:W-:Y:S01]  /*20d00*/  MOV R10, R5 ;  /* 0x00000005000a7202 */ /* 0x000fe20000000f00 */
[----:B------:R-:W-:Y:S05]  /*20d10*/  BRA `(.L_x_799) ;  /* 0xfffe770000007947 */ /* 0x000fea000383ffff */
.L_x_637:
[----:B------:R-:W-:Y:S01]  /*20d20*/  IMAD.MOV.U32 R9, RZ, RZ, R15 ;  /* 0x000000ffff097224 */ /* 0x000fe200078e000f */
[----:B------:R-:W-:Y:S01]  /*20d30*/  MOV R5, RZ ;  /* 0x000000ff00057202 */ /* 0x000fe20000000f00 */
[----:B------:R-:W-:Y:S01]  /*20d40*/  IMAD.MOV.U32 R3, RZ, RZ, 0x181f ;  /* 0x0000181fff037424 */ /* 0x000fe200078e00ff */
[----:B------:R-:W-:Y:S02]  /*20d50*/  MOV R2, 0x20d70 ;  /* 0x00020d7000027802 */ /* 0x000fe40000000f00 */
[----:B-12--5:R-:W-:Y:S05]  /*20d60*/  CALL.REL.NOINC `($__internal_13_$__cuda_sm70_shflsync_idx_p) ;  /* 0x0000139000007944 */ /* 0x026fea0003c00000 */
[----:B------:R-:W-:Y:S01]  /*20d70*/  MOV R0, R5 ;  /* 0x0000000500007202 */ /* 0x000fe20000000f00 */
[----:B------:R-:W-:Y:S05]  /*20d80*/  BRA `(.L_x_800) ;  /* 0xfffe76b000007947 */ /* 0x000fea000383ffff */
.L_x_640:
[----:B--2---:R-:W-:Y:S01]  /*20d90*/  IMAD.MOV.U32 R9, RZ, RZ, R12 ;  /* 0x000000ffff097224 */ /* 0x004fe200078e000c */
[----:B------:R-:W-:Y:S01]  /*20da0*/  MOV R5, 0x1 ;  /* 0x0000000100057802 */ /* 0x000fe20000000f00 */
[----:B------:R-:W-:Y:S01]  /*20db0*/  IMAD.MOV.U32 R3, RZ, RZ, 0x181f ;  /* 0x0000181fff037424 */ /* 0x000fe200078e00ff */
[----:B------:R-:W-:-:S02]  /*20dc0*/  MOV R2, 0x20de0 ;  /* 0x00020de000027802 */ /* 0x000fc40000000f00 */
[----:B-1-345:R-:W-:Y:S05]  /*20dd0*/  CALL.REL.NOINC `($__internal_13_$__cuda_sm70_shflsync_idx_p) ;  /* 0x0000132000007944 */ /* 0x03afea0003c00000 */
[----:B------:R-:W-:Y:S01]  /*20de0*/  IMAD.MOV.U32 R10, RZ, RZ, R5 ;  /* 0x000000ffff0a7224 */ /* 0x000fe200078e0005 */
[----:B------:R-:W-:Y:S01]  /*20df0*/  MOV R5, 0x1 ;  /* 0x0000000100057802 */ /* 0x000fe20000000f00 */
[----:B------:R-:W-:Y:S01]  /*20e00*/  IMAD.MOV.U32 R9, RZ, RZ, R15 ;  /* 0x000000ffff097224 */ /* 0x000fe200078e000f */
[----:B------:R-:W-:-:S02]  /*20e10*/  MOV R3, 0x181f ;  /* 0x0000181f00037802 */ /* 0x000fc40000000f00 */
[----:B------:R-:W-:Y:S02]  /*20e20*/  MOV R2, 0x20e40 ;  /* 0x00020e4000027802 */ /* 0x000fe40000000f00 */
[----:B------:R-:W-:Y:S05]  /*20e30*/  CALL.REL.NOINC `($__internal_13_$__cuda_sm70_shflsync_idx_p) ;  /* 0x000012c000007944 */ /* 0x000fea0003c00000 */
[----:B------:R-:W-:Y:S01]  /*20e40*/  MOV R0, R5 ;  /* 0x0000000500007202 */ /* 0x000fe20000000f00 */
[----:B------:R-:W-:Y:S05]  /*20e50*/  BRA `(.L_x_801) ;  /* 0xfffe776000007947 */ /* 0x000fea000383ffff */
.L_x_643:
[----:B-1----:R-:W-:Y:S01]  /*20e60*/  IMAD.MOV.U32 R9, RZ, RZ, R12 ;  /* 0x000000ffff097224 */ /* 0x002fe200078e000c */
[----:B------:R-:W-:Y:S01]  /*20e70*/  MOV R5, 0x2 ;  /* 0x0000000200057802 */ /* 0x000fe20000000f00 */
[----:B------:R-:W-:Y:S01]  /*20e80*/  IMAD.MOV.U32 R3, RZ, RZ, 0x181f ;  /* 0x0000181fff037424 */ /* 0x000fe200078e00ff */
[----:B------:R-:W-:Y:S02]  /*20e90*/  MOV R2, 0x20eb0 ;  /* 0x00020eb000027802 */ /* 0x000fe40000000f00 */
[----:B--2345:R-:W-:Y:S05]  /*20ea0*/  CALL.REL.NOINC `($__internal_13_$__cuda_sm70_shflsync_idx_p) ;  /* 0x0000125000007944 */ /* 0x03cfea0003c00000 */
[----:B------:R-:W-:Y:S01]  /*20eb0*/  MOV R10, R5 ;  /* 0x00000005000a7202 */ /* 0x000fe20000000f00 */
[----:B------:R-:W-:Y:S05]  /*20ec0*/  BRA `(.L_x_802) ;  /* 0xfffe784000007947 */ /* 0x000fea000383ffff */
.L_x_644:
[----:B------:R-:W-:Y:S01]  /*20ed0*/  IMAD.MOV.U32 R9, RZ, RZ, R15 ;  /* 0x000000ffff097224 */ /* 0x000fe200078e000f */
[----:B------:R-:W-:Y:S01]  /*20ee0*/  MOV R5, 0x2 ;  /* 0x0000000200057802 */ /* 0x000fe20000000f00 */
[----:B------:R-:W-:Y:S01]  /*20ef0*/  IMAD.MOV.U32 R3, RZ, RZ, 0x181f ;  /* 0x0000181fff037424 */ /* 0x000fe200078e00ff */
[----:B------:R-:W-:Y:S02]  /*20f00*/  MOV R2, 0x20f20 ;  /* 0x00020f2000027802 */ /* 0x000fe40000000f00 */
[----:B-12345:R-:W-:Y:S05]  /*20f10*/  CALL.REL.NOINC `($__internal_13_$__cuda_sm70_shflsync_idx_p) ;  /* 0x000011e000007944 */ /* 0x03efea0003c00000 */
[----:B------:R-:W-:Y:S01]  /*20f20*/  MOV R0, R5 ;  /* 0x0000000500007202 */ /* 0x000fe20000000f00 */
[----:B------:R-:W-:Y:S05]  /*20f30*/  BRA `(.L_x_803) ;  /* 0xfffe77f000007947 */ /* 0x000fea000383ffff */
.L_x_647:
[----:B-1----:R-:W-:Y:S01]  /*20f40*/  IMAD.MOV.U32 R9, RZ, RZ, R12 ;  /* 0x000000ffff097224 */ /* 0x002fe200078e000c */
[----:B------:R-:W-:Y:S01]  /*20f50*/  MOV R5, 0x3 ;  /* 0x0000000300057802 */ /* 0x000fe20000000f00 */
[----:B------:R-:W-:Y:S01]  /*20f60*/  IMAD.MOV.U32 R3, RZ, RZ, 0x181f ;  /* 0x0000181fff037424 */ /* 0x000fe200078e00ff */
[----:B------:R-:W-:-:S02]  /*20f70*/  MOV R2, 0x20f90 ;  /* 0x00020f9000027802 */ /* 0x000fc40000000f00 */
[----:B--2345:R-:W-:Y:S05]  /*20f80*/  CALL.REL.NOINC `($__internal_13_$__cuda_sm70_shflsync_idx_p) ;  /* 0x0000117000007944 */ /* 0x03cfea0003c00000 */
        /* <DEDUP_REMOVED lines=8> */
.L_x_732:
[----:B------:R-:W-:Y:S01]  /*21010*/  IMAD.MOV.U32 R2, RZ, RZ, R233 ;  /* 0x000000ffff027224 */ /* 0x000fe200078e00e9 */
[----:B------:R-:W-:Y:S02]  /*21020*/  MOV R5, 0x2 ;  /* 0x0000000200057802 */ /* 0x000fe40000000f00 */
[----:B------:R-:W-:Y:S02]  /*21030*/  MOV R3, 0x21050 ;  /* 0x0002105000037802 */ /* 0x000fe40000000f00 */
[----:B------:R-:W-:Y:S05]  /*21040*/  CALL.REL.NOINC `($__internal_12_$__cuda_sm70_shflsync_bfly_p) ;  /* 0x0000106000007944 */ /* 0x000fea0003c00000 */
[----:B------:R-:W-:Y:S01]  /*21050*/  MOV R0, R5 ;  /* 0x0000000500007202 */ /* 0x000fe20000000f00 */
[----:B------:R-:W-:Y:S05]  /*21060*/  BRA `(.L_x_805) ;  /* 0xffffab5000007947 */ /* 0x000fea000383ffff */
.L_x_733:
[----:B------:R-:W-:Y:S01]  /*21070*/  IMAD.MOV.U32 R2, RZ, RZ, R0 ;  /* 0x000000ffff027224 */ /* 0x000fe200078e0000 */
[----:B------:R-:W-:Y:S02]  /*21080*/  MOV R5, 0x1 ;  /* 0x0000000100057802 */ /* 0x000fe40000000f00 */
[----:B------:R-:W-:Y:S02]  /*21090*/  MOV R3, 0x210b0 ;  /* 0x000210b000037802 */ /* 0x000fe40000000f00 */
[----:B-1----:R-:W-:Y:S05]  /*210a0*/  CALL.REL.NOINC `($__internal_12_$__cuda_sm70_shflsync_bfly_p) ;  /* 0x0000100000007944 */ /* 0x002fea0003c00000 */
[----:B------:R-:W-:Y:S01]  /*210b0*/  FADD.FTZ R0, R0, R5 ;  /* 0x0000000500007221 */ /* 0x000fe20000010000 */
[----:B------:R-:W-:Y:S02]  /*210c0*/  MOV R2, R234 ;  /* 0x000000ea00027202 */ /* 0x000fe40000000f00 */
[----:B------:R-:W-:-:S02]  /*210d0*/  MOV R5, 0x2 ;  /* 0x0000000200057802 */ /* 0x000fc40000000f00 */
[----:B------:R-:W-:Y:S02]  /*210e0*/  MOV R3, 0x21100 ;  /* 0x0002110000037802 */ /* 0x000fe40000000f00 */
[----:B------:R-:W-:Y:S05]  /*210f0*/  CALL.REL.NOINC `($__internal_12_$__cuda_sm70_shflsync_bfly_p) ;  /* 0x00000fb000007944 */ /* 0x000fea0003c00000 */
[----:B------:R-:W-:Y:S01]  /*21100*/  FADD.FTZ R4, R234, R5 ;  /* 0x00000005ea047221 */ /* 0x000fe20000010000 */
[----:B------:R-:W-:Y:S02]  /*21110*/  MOV R5, 0x1 ;  /* 0x0000000100057802 */ /* 0x000fe40000000f00 */
[----:B------:R-:W-:Y:S02]  /*21120*/  MOV R3, 0x21150 ;  /* 0x0002115000037802 */ /* 0x000fe40000000f00 */
[----:B------:R-:W-:Y:S02]  /*21130*/  MOV R2, R4 ;  /* 0x0000000400027202 */ /* 0x000fe40000000f00 */
[----:B------:R-:W-:Y:S05]  /*21140*/  CALL.REL.NOINC `($__internal_12_$__cuda_sm70_shflsync_bfly_p) ;  /* 0x00000f6000007944 */ /* 0x000fea0003c00000 */
[----:B------:R-:W-:Y:S01]  /*21150*/  MOV R3, R5 ;  /* 0x0000000500037202 */ /* 0x000fe20000000f00 */
[----:B------:R-:W-:Y:S05]  /*21160*/  BRA `(.L_x_806) ;  /* 0xffffaac000007947 */ /* 0x000fea000383ffff */
.L_x_740:
[----:B-1-34-:R-:W-:Y:S01]  /*21170*/  IMAD.MOV.U32 R9, RZ, RZ, R13 ;  /* 0x000000ffff097224 */ /* 0x01afe200078e000d */
[----:B------:R-:W-:Y:S01]  /*21180*/  MOV R5, RZ ;  /* 0x000000ff00057202 */ /* 0x000fe20000000f00 */
[----:B------:R-:W-:Y:S01]  /*21190*/  IMAD.MOV.U32 R3, RZ, RZ, 0x181f ;  /* 0x0000181fff037424 */ /* 0x000fe200078e00ff */
[----:B------:R-:W-:Y:S02]  /*211a0*/  MOV R2, 0x211c0 ;  /* 0x000211c000027802 */ /* 0x000fe40000000f00 */
[----:B------:R-:W-:Y:S05]  /*211b0*/  CALL.REL.NOINC `($__internal_13_$__cuda_sm70_shflsync_idx_p) ;  /* 0x00000f4000007944 */ /* 0x000fea0003c00000 */
[----:B------:R-:W-:Y:S01]  /*211c0*/  MOV R7, R5 ;  /* 0x0000000500077202 */ /* 0x000fe20000000f00 */
[----:B------:R-:W-:Y:S05]  /*211d0*/  BRA `(.L_x_807) ;  /* 0xffffc37000007947 */ /* 0x000fea000383ffff */
.L_x_741:
[----:B------:R-:W-:Y:S01]  /*211e0*/  IMAD.MOV.U32 R9, RZ, RZ, R14 ;  /* 0x000000ffff097224 */ /* 0x000fe200078e000e */
[----:B------:R-:W-:Y:S01]  /*211f0*/  MOV R5, RZ ;  /* 0x000000ff00057202 */ /* 0x000fe20000000f00 */
[----:B------:R-:W-:Y:S01]  /*21200*/  IMAD.MOV.U32 R3, RZ, RZ, 0x181f ;  /* 0x0000181fff037424 */ /* 0x000fe200078e00ff */
[----:B------:R-:W-:-:S02]  /*21210*/  MOV R2, 0x21230 ;  /* 0x0002123000027802 */ /* 0x000fc40000000f00 */
[----:B-12---:R-:W-:Y:S05]  /*21220*/  CALL.REL.NOINC `($__internal_13_$__cuda_sm70_shflsync_idx_p) ;  /* 0x00000ed000007944 */ /* 0x006fea0003c00000 */
[----:B------:R-:W-:Y:S01]  /*21230*/  MOV R2, R5 ;  /* 0x0000000500027202 */ /* 0x000fe20000000f00 */
[----:B------:R-:W-:Y:S05]  /*21240*/  BRA `(.L_x_808) ;  /* 0xffffc32000007947 */ /* 0x000fea000383ffff */
.L_x_744:
[----:B--2---:R-:W-:Y:S01]  /*21250*/  IMAD.MOV.U32 R9, RZ, RZ, R13 ;  /* 0x000000ffff097224 */ /* 0x004fe200078e000d */
[----:B------:R-:W-:Y:S01]  /*21260*/  MOV R5, 0x1 ;  /* 0x0000000100057802 */ /* 0x000fe20000000f00 */
[----:B------:R-:W-:Y:S01]  /*21270*/  IMAD.MOV.U32 R3, RZ, RZ, 0x181f ;  /* 0x0000181fff037424 */ /* 0x000fe200078e00ff */
[----:B----4-:R-:W-:-:S02]  /*21280*/  MOV R2, 0x212a0 ;  /* 0x000212a000027802 */ /* 0x010fc40000000f00 */
[----:B-1-3--:R-:W-:Y:S05]  /*21290*/  CALL.REL.NOINC `($__internal_13_$__cuda_sm70_shflsync_idx_p) ;  /* 0x00000e6000007944 */ /* 0x00afea0003c00000 */
        /* <DEDUP_REMOVED lines=8> */
.L_x_747:
[----:B-1----:R-:W-:Y:S01]  /*21320*/  IMAD.MOV.U32 R9, RZ, RZ, R13 ;  /* 0x000000ffff097224 */ /* 0x002fe200078e000d */
[----:B------:R-:W-:Y:S01]  /*21330*/  MOV R5, 0x2 ;  /* 0x0000000200057802 */ /* 0x000fe20000000f00 */
[----:B------:R-:W-:Y:S01]  /*21340*/  IMAD.MOV.U32 R3, RZ, RZ, 0x181f ;  /* 0x0000181fff037424 */ /* 0x000fe200078e00ff */
[----:B----4-:R-:W-:Y:S02]  /*21350*/  MOV R2, 0x21370 ;  /* 0x0002137000027802 */ /* 0x010fe40000000f00 */
[----:B--23--:R-:W-:Y:S05]  /*21360*/  CALL.REL.NOINC `($__internal_13_$__cuda_sm70_shflsync_idx_p) ;  /* 0x00000d9000007944 */ /* 0x00cfea0003c00000 */
[----:B------:R-:W-:Y:S01]  /*21370*/  MOV R7, R5 ;  /* 0x0000000500077202 */ /* 0x000fe20000000f00 */
[----:B------:R-:W-:Y:S05]  /*21380*/  BRA `(.L_x_810) ;  /* 0xffffc47000007947 */ /* 0x000fea000383ffff */
.L_x_748:
[----:B------:R-:W-:Y:S01]  /*21390*/  IMAD.MOV.U32 R9, RZ, RZ, R14 ;  /* 0x000000ffff097224 */ /* 0x000fe200078e000e */
[----:B------:R-:W-:Y:S01]  /*213a0*/  MOV R5, 0x2 ;  /* 0x0000000200057802 */ /* 0x000fe20000000f00 */
[----:B------:R-:W-:Y:S01]  /*213b0*/  IMAD.MOV.U32 R3, RZ, RZ, 0x181f ;  /* 0x0000181fff037424 */ /* 0x000fe200078e00ff */
[----:B----4-:R-:W-:Y:S02]  /*213c0*/  MOV R2, 0x213e0 ;  /* 0x000213e000027802 */ /* 0x010fe40000000f00 */
[----:B-123--:R-:W-:Y:S05]  /*213d0*/  CALL.REL.NOINC `($__internal_13_$__cuda_sm70_shflsync_idx_p) ;  /* 0x00000d2000007944 */ /* 0x00efea0003c00000 */
[----:B------:R-:W-:Y:S01]  /*213e0*/  MOV R2, R5 ;  /* 0x0000000500027202 */ /* 0x000fe20000000f00 */
[----:B------:R-:W-:Y:S05]  /*213f0*/  BRA `(.L_x_811) ;  /* 0xffffc42000007947 */ /* 0x000fea000383ffff */
.L_x_751:
[----:B-1----:R-:W-:Y:S01]  /*21400*/  IMAD.MOV.U32 R9, RZ, RZ, R13 ;  /* 0x000000ffff097224 */ /* 0x002fe200078e000d */
[----:B------:R-:W-:Y:S01]  /*21410*/  MOV R5, 0x3 ;  /* 0x0000000300057802 */ /* 0x000fe20000000f00 */
[----:B------:R-:W-:Y:S01]  /*21420*/  IMAD.MOV.U32 R3, RZ, RZ, 0x181f ;  /* 0x0000181fff037424 */ /* 0x000fe200078e00ff */
[----:B------:R-:W-:-:S02]  /*21430*/  MOV R2, 0x21450 ;  /* 0x0002145000027802 */ /* 0x000fc40000000f00 */
[----:B--234-:R-:W-:Y:S05]  /*21440*/  CALL.REL.NOINC `($__internal_13_$__cuda_sm70_shflsync_idx_p) ;  /* 0x00000cb000007944 */ /* 0x01cfea0003c00000 */
        /* <DEDUP_REMOVED lines=8> */
.L_x_753:
[----:B------:R-:W-:Y:S01]  /*214d0*/  IMAD.MOV.U32 R9, RZ, RZ, R36 ;  /* 0x000000ffff097224 */ /* 0x000fe200078e0024 */
[----:B------:R-:W-:Y:S01]  /*214e0*/  MOV R5, RZ ;  /* 0x000000ff00057202 */ /* 0x000fe20000000f00 */
[----:B------:R-:W-:Y:S01]  /*214f0*/  IMAD.MOV.U32 R3, RZ, RZ, 0x1c1f ;  /* 0x00001c1fff037424 */ /* 0x000fe200078e00ff */
[----:B------:R-:W-:Y:S02]  /*21500*/  MOV R2, 0x21520 ;  /* 0x0002152000027802 */ /* 0x000fe40000000f00 */
[----:B-1----:R-:W-:Y:S05]  /*21510*/  CALL.REL.NOINC `($__internal_13_$__cuda_sm70_shflsync_idx_p) ;  /* 0x00000be000007944 */ /* 0x002fea0003c00000 */
[----:B------:R-:W-:Y:S01]  /*21520*/  MOV R4, R5 ;  /* 0x0000000500047202 */ /* 0x000fe20000000f00 */
[----:B------:R-:W-:Y:S05]  /*21530*/  BRA `(.L_x_813) ;  /* 0xffffc75000007947 */ /* 0x000fea000383ffff */
.L_x_754:
[----:B------:R-:W-:Y:S01]  /*21540*/  IMAD.MOV.U32 R9, RZ, RZ, R38 ;  /* 0x000000ffff097224 */ /* 0x000fe200078e0026 */
[----:B------:R-:W-:Y:S01]  /*21550*/  MOV R5, RZ ;  /* 0x000000ff00057202 */ /* 0x000fe20000000f00 */
[----:B------:R-:W-:Y:S01]  /*21560*/  IMAD.MOV.U32 R3, RZ, RZ, 0x1c1f ;  /* 0x00001c1fff037424 */ /* 0x000fe200078e00ff */
[----:B------:R-:W-:Y:S02]  /*21570*/  MOV R2, 0x21590 ;  /* 0x0002159000027802 */ /* 0x000fe40000000f00 */
[----:B-123--:R-:W-:Y:S05]  /*21580*/  CALL.REL.NOINC `($__internal_13_$__cuda_sm70_shflsync_idx_p) ;  /* 0x00000b7000007944 */ /* 0x00efea0003c00000 */
[----:B------:R-:W-:Y:S01]  /*21590*/  MOV R0, R5 ;  /* 0x0000000500007202 */ /* 0x000fe20000000f00 */
[----:B------:R-:W-:Y:S05]  /*215a0*/  BRA `(.L_x_814) ;  /* 0xffffc70000007947 */ /* 0x000fea000383ffff */
.L_x_757:
[----:B------:R-:W-:Y:S01]  /*215b0*/  IMAD.MOV.U32 R9, RZ, RZ, R36 ;  /* 0x000000ffff097224 */ /* 0x000fe200078e0024 */
[----:B------:R-:W-:Y:S01]  /*215c0*/  MOV R5, 0x1 ;  /* 0x0000000100057802 */ /* 0x000fe20000000f00 */
[----:B---3--:R-:W-:Y:S01]  /*215d0*/  IMAD.MOV.U32 R3, RZ, RZ, 0x1c1f ;  /* 0x00001c1fff037424 */ /* 0x008fe200078e00ff */
[----:B------:R-:W-:-:S02]  /*215e0*/  MOV R2, 0x21600 ;  /* 0x0002160000027802 */ /* 0x000fc40000000f00 */
[----:B--2-4-:R-:W-:Y:S05]  /*215f0*/  CALL.REL.NOINC `($__internal_13_$__cuda_sm70_shflsync_idx_p) ;  /* 0x00000b0000007944 */ /* 0x014fea0003c00000 */
        /* <DEDUP_REMOVED lines=8> */
.L_x_761:
[----:B------:R-:W-:Y:S01]  /*21680*/  IMAD.MOV.U32 R9, RZ, RZ, R11 ;  /* 0x000000ffff097224 */ /* 0x000fe200078e000b */
[----:B------:R-:W-:Y:S01]  /*21690*/  MOV R5, RZ ;  /* 0x000000ff00057202 */ /* 0x000fe20000000f00 */
[----:B------:R-:W-:Y:S01]  /*216a0*/  IMAD.MOV.U32 R3, RZ, RZ, 0x181f ;  /* 0x0000181fff037424 */ /* 0x000fe200078e00ff */
[----:B------:R-:W-:Y:S02]  /*216b0*/  MOV R2, 0x216d0 ;  /* 0x000216d000027802 */ /* 0x000fe40000000f00 */
[----:B------:R-:W-:Y:S05]  /*216c0*/  CALL.REL.NOINC `($__internal_13_$__cuda_sm70_shflsync_idx_p) ;  /* 0x00000a3000007944 */ /* 0x000fea0003c00000 */
[----:B------:R-:W-:Y:S01]  /*216d0*/  MOV R10, R5 ;  /* 0x00000005000a7202 */ /* 0x000fe20000000f00 */
[----:B------:R-:W-:Y:S05]  /*216e0*/  BRA `(.L_x_816) ;  /* 0xffffdcc000007947 */ /* 0x000fea000383ffff */
.L_x_762:
[----:B------:R-:W-:Y:S01]  /*216f0*/  IMAD.MOV.U32 R9, RZ, RZ, R14 ;  /* 0x000000ffff097224 */ /* 0x000fe200078e000e */
[----:B------:R-:W-:Y:S01]  /*21700*/  MOV R5, RZ ;  /* 0x000000ff00057202 */ /* 0x000fe20000000f00 */
[----:B------:R-:W-:Y:S01]  /*21710*/  IMAD.MOV.U32 R3, RZ, RZ, 0x181f ;  /* 0x0000181fff037424 */ /* 0x000fe200078e00ff */
[----:B------:R-:W-:Y:S02]  /*21720*/  MOV R2, 0x21740 ;  /* 0x0002174000027802 */ /* 0x000fe40000000f00 */
[----:B-12---:R-:W-:Y:S05]  /*21730*/  CALL.REL.NOINC `($__internal_13_$__cuda_sm70_shflsync_idx_p) ;  /* 0x000009c000007944 */ /* 0x006fea0003c00000 */
[----:B------:R-:W-:Y:S01]  /*21740*/  MOV R2, R5 ;  /* 0x0000000500027202 */ /* 0x000fe20000000f00 */
[----:B------:R-:W-:Y:S05]  /*21750*/  BRA `(.L_x_817) ;  /* 0xffffdc7000007947 */ /* 0x000fea000383ffff */
.L_x_765:
        /* <DEDUP_REMOVED lines=13> */
.L_x_768:
[----:B-1----:R-:W-:Y:S01]  /*21830*/  IMAD.MOV.U32 R9, RZ, RZ, R11 ;  /* 0x000000ffff097224 */ /* 0x002fe200078e000b */
[----:B------:R-:W-:Y:S01]  /*21840*/  MOV R5, 0x2 ;  /* 0x0000000200057802 */ /* 0x000fe20000000f00 */
[----:B------:R-:W-:Y:S01]  /*21850*/  IMAD.MOV.U32 R3, RZ, RZ, 0x181f ;  /* 0x0000181fff037424 */ /* 0x000fe200078e00ff */
[----:B----4-:R-:W-:Y:S02]  /*21860*/  MOV R2, 0x21880 ;  /* 0x0002188000027802 */ /* 0x010fe40000000f00 */
[----:B--23--:R-:W-:Y:S05]  /*21870*/  CALL.REL.NOINC `($__internal_13_$__cuda_sm70_shflsync_idx_p) ;  /* 0x0000088000007944 */ /* 0x00cfea0003c00000 */
[----:B------:R-:W-:Y:S01]  /*21880*/  MOV R10, R5 ;  /* 0x00000005000a7202 */ /* 0x000fe20000000f00 */
[----:B------:R-:W-:Y:S05]  /*21890*/  BRA `(.L_x_819) ;  /* 0xffffddd000007947 */ /* 0x000fea000383ffff */
.L_x_769:
[----:B------:R-:W-:Y:S01]  /*218a0*/  IMAD.MOV.U32 R9, RZ, RZ, R14 ;  /* 0x000000ffff097224 */ /* 0x000fe200078e000e */
[----:B------:R-:W-:Y:S01]  /*218b0*/  MOV R5, 0x2 ;  /* 0x0000000200057802 */ /* 0x000fe20000000f00 */
[----:B------:R-:W-:Y:S01]  /*218c0*/  IMAD.MOV.U32 R3, RZ, RZ, 0x181f ;  /* 0x0000181fff037424 */ /* 0x000fe200078e00ff */
[----:B----4-:R-:W-:Y:S02]  /*218d0*/  MOV R2, 0x218f0 ;  /* 0x000218f000027802 */ /* 0x010fe40000000f00 */
[----:B-123--:R-:W-:Y:S05]  /*218e0*/  CALL.REL.NOINC `($__internal_13_$__cuda_sm70_shflsync_idx_p) ;  /* 0x0000081000007944 */ /* 0x00efea0003c00000 */
[----:B------:R-:W-:Y:S01]  /*218f0*/  MOV R2, R5 ;  /* 0x0000000500027202 */ /* 0x000fe20000000f00 */
[----:B------:R-:W-:Y:S05]  /*21900*/  BRA `(.L_x_820) ;  /* 0xffffdd8000007947 */ /* 0x000fea000383ffff */
.L_x_772:
        /* <DEDUP_REMOVED lines=13> */
.L_x_774:
[----:B------:R-:W-:Y:S01]  /*219e0*/  IMAD.MOV.U32 R9, RZ, RZ, R83 ;  /* 0x000000ffff097224 */ /* 0x000fe200078e0053 */
[----:B------:R-:W-:Y:S01]  /*219f0*/  MOV R5, RZ ;  /* 0x000000ff00057202 */ /* 0x000fe20000000f00 */
[----:B---3--:R-:W-:Y:S01]  /*21a00*/  IMAD.MOV.U32 R3, RZ, RZ, 0x1f ;  /* 0x0000001fff037424 */ /* 0x008fe200078e00ff */
[----:B----4-:R-:W-:Y:S02]  /*21a10*/  MOV R2, 0x21a30 ;  /* 0x00021a3000027802 */ /* 0x010fe40000000f00 */
[----:B--2---:R-:W-:Y:S05]  /*21a20*/  CALL.REL.NOINC `($__internal_13_$__cuda_sm70_shflsync_idx_p) ;  /* 0x000006d000007944 */ /* 0x004fea0003c00000 */
[----:B------:R-:W-:Y:S01]  /*21a30*/  MOV R10, R5 ;  /* 0x00000005000a7202 */ /* 0x000fe20000000f00 */
[----:B------:R-:W-:Y:S05]  /*21a40*/  BRA `(.L_x_822) ;  /* 0xffffdf5000007947 */ /* 0x000fea000383ffff */
.L_x_775:
[----:B------:R-:W-:Y:S01]  /*21a50*/  IMAD.MOV.U32 R9, RZ, RZ, R83 ;  /* 0x000000ffff097224 */ /* 0x000fe200078e0053 */
[----:B------:R-:W-:Y:S01]  /*21a60*/  MOV R5, 0x1 ;  /* 0x0000000100057802 */ /* 0x000fe20000000f00 */
[----:B------:R-:W-:Y:S01]  /*21a70*/  IMAD.MOV.U32 R3, RZ, RZ, 0x1f ;  /* 0x0000001fff037424 */ /* 0x000fe200078e00ff */
[----:B----4-:R-:W-:Y:S02]  /*21a80*/  MOV R2, 0x21aa0 ;  /* 0x00021aa000027802 */ /* 0x010fe40000000f00 */
[----:B-123--:R-:W-:Y:S05]  /*21a90*/  CALL.REL.NOINC `($__internal_13_$__cuda_sm70_shflsync_idx_p) ;  /* 0x0000066000007944 */ /* 0x00efea0003c00000 */
[----:B------:R-:W-:Y:S01]  /*21aa0*/  MOV R8, R5 ;  /* 0x0000000500087202 */ /* 0x000fe20000000f00 */
[----:B------:R-:W-:Y:S05]  /*21ab0*/  BRA `(.L_x_823) ;  /* 0xffffdf0000007947 */ /* 0x000fea000383ffff */
.L_x_776:
[----:B------:R-:W-:Y:S01]  /*21ac0*/  IMAD.MOV.U32 R0, RZ, RZ, R4 ;  /* 0x000000ffff007224 */ /* 0x000fe200078e0004 */
[----:B------:R-:W-:-:S02]  /*21ad0*/  MOV R2, 0x1 ;  /* 0x0000000100027802 */ /* 0x000fc40000000f00 */
[----:B------:R-:W-:Y:S02]  /*21ae0*/  MOV R3, 0x21b00 ;  /* 0x00021b0000037802 */ /* 0x000fe40000000f00 */
[----:B-1-3--:R-:W-:Y:S05]  /*21af0*/  CALL.REL.NOINC `($__internal_14_$__cuda_sm70_shflsync_up_p) ;  /* 0x0000065000007944 */ /* 0x00afea0003c00000 */
[----:B------:R-:W-:Y:S05]  /*21b00*/  BRA `(.L_x_824) ;  /* 0xffffdfd000007947 */ /* 0x000fea000383ffff */
.L_x_777:
[----:B------:R-:W-:Y:S01]  /*21b10*/  IMAD.MOV.U32 R0, RZ, RZ, R4 ;  /* 0x000000ffff007224 */ /* 0x000fe200078e0004 */
[----:B------:R-:W-:Y:S02]  /*21b20*/  MOV R2, 0x2 ;  /* 0x0000000200027802 */ /* 0x000fe40000000f00 */
[----:B------:R-:W-:Y:S02]  /*21b30*/  MOV R3, 0x21b50 ;  /* 0x00021b5000037802 */ /* 0x000fe40000000f00 */
[----:B-1-3--:R-:W-:Y:S05]  /*21b40*/  CALL.REL.NOINC `($__internal_14_$__cuda_sm70_shflsync_up_p) ;  /* 0x0000060000007944 */ /* 0x00afea0003c00000 */
        /* <DEDUP_REMOVED lines=27> */
.L_x_781:
[----:B------:R-:W-:Y:S02]  /*21d00*/  MOV R2, 0x1 ;  /* 0x0000000100027802 */ /* 0x000fe40000000f00 */
[----:B------:R-:W-:-:S02]  /*21d10*/  MOV R3, 0x21d30 ;  /* 0x00021d3000037802 */ /* 0x000fc40000000f00 */
[----:B-1----:R-:W-:Y:S05]  /*21d20*/  CALL.REL.NOINC `($__internal_14_$__cuda_sm70_shflsync_up_p) ;  /* 0x0000042000007944 */ /* 0x002fea0003c00000 */
[----:B------:R-:W-:Y:S01]  /*21d30*/  MOV R2, R5 ;  /* 0x0000000500027202 */ /* 0x000fe20000000f00 */
[----:B------:R-:W-:Y:S05]  /*21d40*/  BRA `(.L_x_826) ;  /* 0xffffdfe000007947 */ /* 0x000fea000383ffff */
.L_x_782:
[----:B------:R-:W-:Y:S02]  /*21d50*/  MOV R2, 0x2 ;  /* 0x0000000200027802 */ /* 0x000fe40000000f00 */
[----:B------:R-:W-:-:S02]  /*21d60*/  MOV R3, 0x21d80 ;  /* 0x00021d8000037802 */ /* 0x000fc40000000f00 */
[----:B-1----:R-:W-:Y:S05]  /*21d70*/  CALL.REL.NOINC `($__internal_14_$__cuda_sm70_shflsync_up_p) ;  /* 0x000003d000007944 */ /* 0x002fea0003c00000 */
[----:B------:R-:W-:Y:S01]  /*21d80*/  SEL R5, R5, RZ, P1 ;  /* 0x000000ff05057207 */ /* 0x000fe20000800000 */
[----:B------:R-:W-:Y:S01]  /*21d90*/  IMAD.MOV.U32 R2, RZ, RZ, 0x4 ;  /* 0x00000004ff027424 */ /* 0x000fe200078e00ff */
[----:B------:R-:W-:-:S03]  /*21da0*/  MOV R3, 0x21dd0 ;  /* 0x00021dd000037802 */ /* 0x000fc60000000f00 */
[----:B------:R-:W-:Y:S02]  /*21db0*/  IMAD.IADD R0, R0, 0x1, R5 ;  /* 0x0000000100007824 */ /* 0x000fe400078e0205 */
        /* <DEDUP_REMOVED lines=22> */
.L_x_784:
[----:B------:R-:W-:Y:S02]  /*21f20*/  SEL R0, RZ, 0x1, P0 ;  /* 0x00000001ff007807 */ /* 0x000fe40000000000 */
[----:B------:R-:W-:-:S02]  /*21f30*/  MOV R2, 0x21f50 ;  /* 0x00021f5000027802 */ /* 0x000fc40000000f00 */
[----:B-12---:R-:W-:Y:S05]  /*21f40*/  CALL.REL.NOINC `($__internal_15_$__cuda_sm70_votesync_ballot) ;  /* 0x0000027000007944 */ /* 0x006fea0003c00000 */
[----:B------:R-:W-:Y:S01]  /*21f50*/  MOV R11, R0 ;  /* 0x00000000000b7202 */ /* 0x000fe20000000f00 */
[----:B------:R-:W-:Y:S05]  /*21f60*/  BRA `(.L_x_828) ;  /* 0xffffdf5000007947 */ /* 0x000fea000383ffff */
.L_x_785:
[----:B------:R-:W-:Y:S01]  /*21f70*/  IMAD.MOV.U32 R9, RZ, RZ, R6 ;  /* 0x000000ffff097224 */ /* 0x000fe200078e0006 */
[----:B------:R-:W-:Y:S01]  /*21f80*/  MOV R5, R0 ;  /* 0x0000000000057202 */ /* 0x000fe20000000f00 */
[----:B------:R-:W-:Y:S01]  /*21f90*/  IMAD.MOV.U32 R3, RZ, RZ, 0x1f ;  /* 0x0000001fff037424 */ /* 0x000fe200078e00ff */
[----:B------:R-:W-:-:S02]  /*21fa0*/  MOV R2, 0x21fc0 ;  /* 0x00021fc000027802 */ /* 0x000fc40000000f00 */
[----:B-12---:R-:W-:Y:S05]  /*21fb0*/  CALL.REL.NOINC `($__internal_13_$__cuda_sm70_shflsync_idx_p) ;  /* 0x0000014000007944 */ /* 0x006fea0003c00000 */
[----:B------:R-:W-:Y:S01]  /*21fc0*/  IMAD.MOV.U32 R6, RZ, RZ, R5 ;  /* 0x000000ffff067224 */ /* 0x000fe200078e0005 */
[----:B------:R-:W-:Y:S01]  /*21fd0*/  MOV R5, R0 ;  /* 0x0000000000057202 */ /* 0x000fe20000000f00 */
[----:B------:R-:W-:Y:S01]  /*21fe0*/  IMAD.MOV.U32 R9, RZ, RZ, R7 ;  /* 0x000000ffff097224 */ /* 0x000fe200078e0007 */
[----:B------:R-:W-:-:S02]  /*21ff0*/  MOV R3, 0x1f ;  /* 0x0000001f00037802 */ /* 0x000fc40000000f00 */
[----:B------:R-:W-:Y:S02]  /*22000*/  MOV R2, 0x22020 ;  /* 0x0002202000027802 */ /* 0x000fe40000000f00 */
[----:B------:R-:W-:Y:S05]  /*22010*/  CALL.REL.NOINC `($__internal_13_$__cuda_sm70_shflsync_idx_p) ;  /* 0x000000e000007944 */ /* 0x000fea0003c00000 */
[----:B------:R-:W-:Y:S01]  /*22020*/  MOV R7, R5 ;  /* 0x0000000500077202 */ /* 0x000fe20000000f00 */
[----:B------:R-:W-:Y:S05]  /*22030*/  BRA `(.L_x_829) ;  /* 0xffffded000007947 */ /* 0x000fea000383ffff */
.L_x_788:
[----:B------:R-:W-:Y:S01]  /*22040*/  IMAD.MOV.U32 R9, RZ, RZ, R4 ;  /* 0x000000ffff097224 */ /* 0x000fe200078e0004 */
[----:B------:R-:W-:Y:S01]  /*22050*/  MOV R5, R0 ;  /* 0x0000000000057202 */ /* 0x000fe20000000f00 */
[----:B------:R-:W-:Y:S01]  /*22060*/  IMAD.MOV.U32 R3, RZ, RZ, 0x1f ;  /* 0x0000001fff037424 */ /* 0x000fe200078e00ff */
[----:B------:R-:W-:Y:S02]  /*22070*/  MOV R2, 0x22090 ;  /* 0x0002209000027802 */ /* 0x000fe40000000f00 */
[----:B-12-4-:R-:W-:Y:S05]  /*22080*/  CALL.REL.NOINC `($__internal_13_$__cuda_sm70_shflsync_idx_p) ;  /* 0x0000007000007944 */ /* 0x016fea0003c00000 */
[----:B------:R-:W-:Y:S01]  /*22090*/  MOV R12, R5 ;  /* 0x00000005000c7202 */ /* 0x000fe20000000f00 */
[----:B------:R-:W-:Y:S05]  /*220a0*/  BRA `(.L_x_787) ;  /* 0xffffdec000007947 */ /* 0x000fea000383ffff */
        .weak           $__internal_12_$__cuda_sm70_shflsync_bfly_p
        .type           $__internal_12_$__cuda_sm70_shflsync_bfly_p,@function
        .size           $__internal_12_$__cuda_sm70_shflsync_bfly_p,($__internal_13_$__cuda_sm70_shflsync_idx_p - $__internal_12_$__cuda_sm70_shflsync_bfly_p)
$__internal_12_$__cuda_sm70_shflsync_bfly_p:
[----:B------:R-:W-:Y:S04]  /*220b0*/  WARPSYNC R6 ;  /* 0x0000000600007348 */ /* 0x000fe80003800000 */
[----:B------:R1:W2:Y:S02]  /*220c0*/  SHFL.BFLY PT, R5, R2, R5, R7 ;  /* 0x0c00000502057389 */ /* 0x0002a400000e0007 */
[----:B-1----:R-:W-:-:S02]  /*220d0*/  MOV R2, R3 ;  /* 0x0000000300027202 */ /* 0x002fc40000000f00 */
[----:B------:R-:W-:-:S04]  /*220e0*/  MOV R3, 0x0 ;  /* 0x0000000000037802 */ /* 0x000fc80000000f00 */
[----:B--2---:R-:W-:Y:S05]  /*220f0*/  RET.REL.NODEC R2 `(_ZN7cutlass13device_kernelIN5flash19enable_sm80_to_sm89INS1_16FlashAttnFwdSm80INS1_25CollectiveMainloopFwdSm80ILi8ELi1ELb0EN4cute5tupleIJNS5_1CILi128EEENS7_ILi64EEENS7_ILi192EEEEEELi192ENS_6half_tEfNS_4arch4Sm80ELb0ELb1ELb0ELb1ELb0ELb1ELb1ELb1EEENS1_21CollectiveEpilogueFwdINS6_IJS8_SA_S9_EEENS6_IJNS7_ILi1EEESI_SI_EEESC_SE_Li256ELb1ELb1ELb1ELb0EEENS1_36VarlenDynamicPersistentTileSchedulerILi128ELi64ELi256ELi256ELb1ELb1ELb0ELb1ELb0ELb1EEEEEEEEEvNT_6ParamsE) ;  /* 0xfffddf0002007950 */ /* 0x004fea0003c3ffff */
        .weak           $__internal_13_$__cuda_sm70_shflsync_idx_p
        .type           $__internal_13_$__cuda_sm70_shflsync_idx_p,@function
        .size           $__internal_13_$__cuda_sm70_shflsync_idx_p,($__internal_14_$__cuda_sm70_shflsync_up_p - $__internal_13_$__cuda_sm70_shflsync_idx_p)
$__internal_13_$__cuda_sm70_shflsync_idx_p:
[----:B------:R-:W-:-:S04]  /*22100*/  MOV R86, 0xffffffff ;  /* 0xffffffff00567802 */ /* 0x000fc80000000f00 */
[----:B------:R-:W-:Y:S04]  /*22110*/  WARPSYNC R86 ;  /* 0x0000005600007348 */ /* 0x000fe80003800000 */
[----:B------:R1:W2:Y:S02]  /*22120*/  SHFL.IDX PT, R5, R9, R5, R3 ;  /* 0x0000000509057389 */ /* 0x0002a400000e0003 */
[----:B-1----:R-:W-:-:S04]  /*22130*/  MOV R3, 0x0 ;  /* 0x0000000000037802 */ /* 0x002fc80000000f00 */
[----:B--2---:R-:W-:Y:S05]  /*22140*/  RET.REL.NODEC R2 `(_ZN7cutlass13device_kernelIN5flash19enable_sm80_to_sm89INS1_16FlashAttnFwdSm80INS1_25CollectiveMainloopFwdSm80ILi8ELi1ELb0EN4cute5tupleIJNS5_1CILi128EEENS7_ILi64EEENS7_ILi192EEEEEELi192ENS_6half_tEfNS_4arch4Sm80ELb0ELb1ELb0ELb1ELb0ELb1ELb1ELb1EEENS1_21CollectiveEpilogueFwdINS6_IJS8_SA_S9_EEENS6_IJNS7_ILi1EEESI_SI_EEESC_SE_Li256ELb1ELb1ELb1ELb0EEENS1_36VarlenDynamicPersistentTileSchedulerILi128ELi64ELi256ELi256ELb1ELb1ELb0ELb1ELb0ELb1EEEEEEEEEvNT_6ParamsE) ;  /* 0xfffddeb002007950 */ /* 0x004fea0003c3ffff */
        .weak           $__internal_14_$__cuda_sm70_shflsync_up_p
        .type           $__internal_14_$__cuda_sm70_shflsync_up_p,@function
        .size           $__internal_14_$__cuda_sm70_shflsync_up_p,($__internal_15_$__cuda_sm70_votesync_ballot - $__internal_14_$__cuda_sm70_shflsync_up_p)
$__internal_14_$__cuda_sm70_shflsync_up_p:
[----:B------:R-:W-:Y:S02]  /*22150*/  IMAD.MOV.U32 R5, RZ, RZ, RZ ;  /* 0x000000ffff057224 */ /* 0x000fe400078e00ff */
[----:B------:R-:W-:-:S04]  /*22160*/  IMAD.MOV.U32 R9, RZ, RZ, -0x1 ;  /* 0xffffffffff097424 */ /* 0x000fc800078e00ff */
[----:B------:R-:W-:Y:S04]  /*22170*/  WARPSYNC R9 ;  /* 0x0000000900007348 */ /* 0x000fe80003800000 */
[----:B------:R1:W2:Y:S02]  /*22180*/  SHFL.UP PT, R5, R0, R2, R5 ;  /* 0x0400000200057389 */ /* 0x0002a400000e0005 */
[----:B-1----:R-:W-:Y:S02]  /*22190*/  MOV R2, R3 ;  /* 0x0000000300027202 */ /* 0x002fe40000000f00 */
[----:B------:R-:W-:-:S04]  /*221a0*/  MOV R3, 0x0 ;  /* 0x0000000000037802 */ /* 0x000fc80000000f00 */
[----:B--2---:R-:W-:Y:S05]  /*221b0*/  RET.REL.NODEC R2 `(_ZN7cutlass13device_kernelIN5flash19enable_sm80_to_sm89INS1_16FlashAttnFwdSm80INS1_25CollectiveMainloopFwdSm80ILi8ELi1ELb0EN4cute5tupleIJNS5_1CILi128EEENS7_ILi64EEENS7_ILi192EEEEEELi192ENS_6half_tEfNS_4arch4Sm80ELb0ELb1ELb0ELb1ELb0ELb1ELb1ELb1EEENS1_21CollectiveEpilogueFwdINS6_IJS8_SA_S9_EEENS6_IJNS7_ILi1EEESI_SI_EEESC_SE_Li256ELb1ELb1ELb1ELb0EEENS1_36VarlenDynamicPersistentTileSchedulerILi128ELi64ELi256ELi256ELb1ELb1ELb0ELb1ELb0ELb1EEEEEEEEEvNT_6ParamsE) ;  /* 0xfffdde4002007950 */ /* 0x004fea0003c3ffff */
        .weak           $__internal_15_$__cuda_sm70_votesync_ballot
        .type           $__internal_15_$__cuda_sm70_votesync_ballot,@function
        .size           $__internal_15_$__cuda_sm70_votesync_ballot,(.L_x_2469 - $__internal_15_$__cuda_sm70_votesync_ballot)
$__internal_15_$__cuda_sm70_votesync_ballot:
[----:B------:R-:W-:Y:S01]  /*221c0*/  ISETP.NE.U32.AND P0, PT, R0, 0x1, PT ;  /* 0x000000010000780c */ /* 0x000fe20003f05070 */
[----:B------:R-:W-:-:S04]  /*221d0*/  IMAD.MOV.U32 R3, RZ, RZ, -0x1 ;  /* 0xffffffffff037424 */ /* 0x000fc800078e00ff */
[----:B------:R-:W-:Y:S08]  /*221e0*/  WARPSYNC R3 ;  /* 0x0000000300007348 */ /* 0x000ff00003800000 */
[----:B------:R-:W-:-:S04]  /*221f0*/  VOTE.ANY R0, PT, !P0 ;  /* 0x0000000000007806 */ /* 0x000fc800040e0100 */
[----:B------:R-:W-:Y:S01]  /*22200*/  LOP3.LUT R0, R0, R3, RZ, 0xc0, !PT ;  /* 0x0000000300007212 */ /* 0x000fe200078ec0ff */
[----:B------:R-:W-:-:S04]  /*22210*/  IMAD.MOV.U32 R3, RZ, RZ, 0x0 ;  /* 0x00000000ff037424 */ /* 0x000fc800078e00ff */
[----:B------:R-:W-:Y:S05]  /*22220*/  RET.REL.NODEC R2 `(_ZN7cutlass13device_kernelIN5flash19enable_sm80_to_sm89INS1_16FlashAttnFwdSm80INS1_25CollectiveMainloopFwdSm80ILi8ELi1ELb0EN4cute5tupleIJNS5_1CILi128EEENS7_ILi64EEENS7_ILi192EEEEEELi192ENS_6half_tEfNS_4arch4Sm80ELb0ELb1ELb0ELb1ELb0ELb1ELb1ELb1EEENS1_21CollectiveEpilogueFwdINS6_IJS8_SA_S9_EEENS6_IJNS7_ILi1EEESI_SI_EEESC_SE_Li256ELb1ELb1ELb1ELb0EEENS1_36VarlenDynamicPersistentTileSchedulerILi128ELi64ELi256ELi256ELb1ELb1ELb0ELb1ELb0ELb1EEEEEEEEEvNT_6ParamsE) ;  /* 0xfffdddd002007950 */ /* 0x000fea0003c3ffff */
.L_x_830:
        /* <DEDUP_REMOVED lines=13> */
.L_x_2469:


//--------------------- .text._ZN7cutlass13device_kernelIN5flash19enable_sm80_to_sm89INS1_16FlashAttnFwdSm80INS1_25CollectiveMainloopFwdSm80ILi8ELi1ELb1EN4cute5tupleIJNS5_1CILi128EEENS7_ILi96EEENS7_ILi192EEEEEELi192ENS_6half_tEfNS_4arch4Sm80ELb1ELb0ELb0ELb0ELb0ELb0ELb1ELb1EEENS1_21CollectiveEpilogueFwdINS6_IJS8_SA_S9_EEENS6_IJNS7_ILi1EEESI_SI_EEESC_SE_Li256ELb0ELb1ELb1ELb0EEENS1_30DynamicPersistentTileSchedulerILi256ELi256ELb1ELb1ELb0EEEEEEEEEvNT_6ParamsE --------------------------
	.section	.text._ZN7cutlass13device_kernelIN5flash19enable_sm80_to_sm89INS1_16FlashAttnFwdSm80INS1_25CollectiveMainloopFwdSm80ILi8ELi1ELb1EN4cute5tupleIJNS5_1CILi128EEENS7_ILi96EEENS7_ILi192EEEEEELi192ENS_6half_tEfNS_4arch4Sm80ELb1ELb0ELb0ELb0ELb0ELb0ELb1ELb1EEENS1_21CollectiveEpilogueFwdINS6_IJS8_SA_S9_EEENS6_IJNS7_ILi1EEESI_SI_EEESC_SE_Li256ELb0ELb1ELb1ELb0EEENS1_30DynamicPersistentTileSchedulerILi256ELi256ELb1ELb1ELb0EEEEEEEEEvNT_6ParamsE,"ax",@progbits
	.sectioninfo	@"SHI_REGISTERS=255"
	.align	128
.text._ZN7cutlass13device_kernelIN5flash19enable_sm80_to_sm89INS1_16FlashAttnFwdSm80INS1_25CollectiveMainloopFwdSm80ILi8ELi1ELb1EN4cute5tupleIJNS5_1CILi128EEENS7_ILi96EEENS7_ILi192EEEEEELi192ENS_6half_tEfNS_4arch4Sm80ELb1ELb0ELb0ELb0ELb0ELb0ELb1ELb1EEENS1_21CollectiveEpilogueFwdINS6_IJS8_SA_S9_EEENS6_IJNS7_ILi1EEESI_SI_EEESC_SE_Li256ELb0ELb1ELb1ELb0EEENS1_30DynamicPersistentTileSchedulerILi256ELi256ELb1ELb1ELb0EEEEEEEEEvNT_6ParamsE:
        .type           _ZN7cutlass13device_kernelIN5flash19enable_sm80_to_sm89INS1_16FlashAttnFwdSm80INS1_25CollectiveMainloopFwdSm80ILi8ELi1ELb1EN4cute5tupleIJNS5_1CILi128EEENS7_ILi96EEENS7_ILi192EEEEEELi192ENS_6half_tEfNS_4arch4Sm80ELb1ELb0ELb0ELb0ELb0ELb0ELb1ELb1EEENS1_21CollectiveEpilogueFwdINS6_IJS8_SA_S9_EEENS6_IJNS7_ILi1EEESI_SI_EEESC_SE_Li256ELb0ELb1ELb1ELb0EEENS1_30DynamicPersistentTileSchedulerILi256ELi256ELb1ELb1ELb0EEEEEEEEEvNT_6ParamsE,@function
        .size           _ZN7cutlass13device_kernelIN5flash19enable_sm80_to_sm89INS1_16FlashAttnFwdSm80INS1_25CollectiveMainloopFwdSm80ILi8ELi1ELb1EN4cute5tupleIJNS5_1CILi128EEENS7_ILi96EEENS7_ILi192EEEEEELi192ENS_6half_tEfNS_4arch4Sm80ELb1ELb0ELb0ELb0ELb0ELb0ELb1ELb1EEENS1_21CollectiveEpilogueFwdINS6_IJS8_SA_S9_EEENS6_IJNS7_ILi1EEESI_SI_EEESC_SE_Li256ELb0ELb1ELb1ELb0EEENS1_30DynamicPersistentTileSchedulerILi256ELi256ELb1ELb1ELb0EEEEEEEEEvNT_6ParamsE,(.L_x_2474 - _ZN7cutlass13device_kernelIN5flash19enable_sm80_to_sm89INS1_16FlashAttnFwdSm80INS1_25CollectiveMainloopFwdSm80ILi8ELi1ELb1EN4cute5tupleIJNS5_1CILi128EEENS7_ILi96EEENS7_ILi192EEEEEELi192ENS_6half_tEfNS_4arch4Sm80ELb1ELb0ELb0ELb0ELb0ELb0ELb1ELb1EEENS1_21CollectiveEpilogueFwdINS6_IJS8_SA_S9_EEENS6_IJNS7_ILi1EEESI_SI_EEESC_SE_Li256ELb0ELb1ELb1ELb0EEENS1_30DynamicPersistentTileSchedulerILi256ELi256ELb1ELb1ELb0EEEEEEEEEvNT_6ParamsE)
        .other          _ZN7cutlass13device_kernelIN5flash19enable_sm80_to_sm89INS1_16FlashAttnFwdSm80INS1_25CollectiveMainloopFwdSm80ILi8ELi1ELb1EN4cute5tupleIJNS5_1CILi128EEENS7_ILi96EEENS7_ILi192EEEEEELi192ENS_6half_tEfNS_4arch4Sm80ELb1ELb0ELb0ELb0ELb0ELb0ELb1ELb1EEENS1_21CollectiveEpilogueFwdINS6_IJS8_SA_S9_EEENS6_IJNS7_ILi1EEESI_SI_EEESC_SE_Li256ELb0ELb1ELb1ELb0EEENS1_30DynamicPersistentTileSchedulerILi256ELi256ELb1ELb1ELb0EEEEEEEEEvNT_6ParamsE,@"STO_CUDA_ENTRY STV_DEFAULT"
_ZN7cutlass13device_kernelIN5flash19enable_sm80_to_sm89INS1_16FlashAttnFwdSm80INS1_25CollectiveMainloopFwdSm80ILi8ELi1ELb1EN4cute5tupleIJNS5_1CILi128EEENS7_ILi96EEENS7_ILi192EEEEEELi192ENS_6half_tEfNS_4arch4Sm80ELb1ELb0ELb0ELb0ELb0ELb0ELb1ELb1EEENS1_21CollectiveEpilogueFwdINS6_IJS8_SA_S9_EEENS6_IJNS7_ILi1EEESI_SI_EEESC_SE_Li256ELb0ELb1ELb1ELb0EEENS1_30DynamicPersistentTileSchedulerILi256ELi256ELb1ELb1ELb0EEEEEEEEEvNT_6ParamsE:
[----:B------:R-:W-:-:S03]  /*0000*/  MOV R1, c[0x0][0x28] ;  /* 0x00000a0000017a02 */ /* 0x000fc60000000f00 */
[----:B------:R-:W1:Y:S01]  /*0010*/  S2R R14, SR_TID.X ;  /* 0x00000000000e7919 */ /* 0x000e620000002100 */
[----:B------:R-:W-:-:S03]  /*0020*/  IADD3 R1, R1, -0x90, RZ ;  /* 0xffffff7001017810 */ /* 0x000fc60007ffe0ff */
[----:B------:R-:W2:Y:S01]  /*0030*/  S2R R13, SR_CTAID.X ;  /* 0x00000000000d7919 */ /* 0x000ea20000002500 */
[----:B-1----:R-:W-:-:S05]  /*0040*/  SHF.R.U32.HI R2, RZ, 0x5, R14 ;  /* 0x00000005ff027819 */ /* 0x002fca000001160e */
[----:B------:R-:W1:Y:S02]  /*0050*/  SHFL.IDX PT, R0, R2, RZ, 0x1f ;  /* 0x00001fff02007589 */ /* 0x000e6400000e0000 */
[----:B-1----:R-:W-:Y:S02]  /*0060*/  ISETP.GE.AND P0, PT, R0, 0x1, PT ;  /* 0x000000010000780c */ /* 0x002fe40003f06270 */
[----:B------:R1:W-:Y:S11]  /*0070*/  STL [R1+0x7c], R0 ;  /* 0x00007c0001007387 */ /* 0x0003f60000100800 */
[----:B------:R-:W-:Y:S06]  /*0080*/  @P0 BAR.ARV 0x4, 0x100 ;  /* 0x0104000000000b1d */ /* 0x000fec0000002000 */
[----:B--2---:R-:W-:-:S13]  /*0090*/  ISETP.GE.AND P0, PT, R13, c[0x0][0x538], PT ;  /* 0x00014e000d007a0c */ /* 0x004fda0003f06270 */
[----:B------:R-:W-:Y:S05]  /*00a0*/  @P0 EXIT ;  /* 0x000000000000094d */ /* 0x000fea0003800000 */
[----:B-1----:R-:W-:Y:S01]  /*00b0*/  SHF.R.S32.HI R11, RZ, 0x1f, R14 ;  /* 0x0000001fff0b7819 */ /* 0x002fe2000001140e */
[----:B------:R-:W-:Y:S01]  /*00c0*/  IMAD.MOV.U32 R230, RZ, RZ, 0x20 ;  /* 0x00000020ffe67424 */ /* 0x000fe200078e00ff */
[----:B------:R-:W-:Y:S01]  /*00d0*/  ULDC.64 UR6, c[0x0][0x118] ;  /* 0x0000460000067ab9 */ /* 0x000fe20000000a00 */
[----:B------:R-:W-:Y:S01]  /*00e0*/  IMAD.MOV.U32 R249, RZ, RZ, 0x10 ;  /* 0x00000010fff97424 */ /* 0x000fe200078e00ff */
[CC--:B------:R-:W-:Y:S02]  /*00f0*/  LEA.HI R2, R11.reuse, R14.reuse, RZ, 0x4 ;  /* 0x0000000e0b027211 */ /* 0x0c0fe400078f20ff */
[CC--:B------:R-:W-:Y:S02]  /*0100*/  LEA.HI R0, R11.reuse, R14.reuse, RZ, 0x2 ;  /* 0x0000000e0b007211 */ /* 0x0c0fe400078f10ff */
[----:B------:R-:W-:Y:S02]  /*0110*/  SHF.R.S32.HI R3, RZ, 0x4, R2 ;  /* 0x00000004ff037819 */ /* 0x000fe40000011402 */
[----:B------:R-:W-:-:S02]  /*0120*/  LEA.HI R10, R11, R14, RZ, 0x3 ;  /* 0x0000000e0b0a7211 */ /* 0x000fc400078f18ff */
[----:B------:R-:W-:Y:S02]  /*0130*/  LOP3.LUT R4, R0, 0xfffffffc, RZ, 0xc0, !PT ;  /* 0xfffffffc00047812 */ /* 0x000fe400078ec0ff */
[C---:B------:R-:W-:Y:S02]  /*0140*/  LOP3.LUT R0, R2.reuse, 0xfffffff0, RZ, 0xc0, !PT ;  /* 0xfffffff002007812 */ /* 0x040fe400078ec0ff */
[----:B------:R-:W-:Y:S01]  /*0150*/  LEA.HI R2, R2, R3, RZ, 0x1 ;  /* 0x0000000302027211 */ /* 0x000fe200078f08ff */
[C---:B------:R-:W-:Y:S01]  /*0160*/  IMAD.IADD R4, R14.reuse, 0x1, -R4 ;  /* 0x000000010e047824 */ /* 0x040fe200078e0a04 */
[----:B------:R-:W-:Y:S01]  /*0170*/  SHF.R.S32.HI R15, RZ, 0x3, R10 ;  /* 0x00000003ff0f7819 */ /* 0x000fe2000001140a */
[----:B------:R-:W-:Y:S01]  /*0180*/  IMAD.IADD R5, R14, 0x1, -R0 ;  /* 0x000000010e057824 */ /* 0x000fe200078e0a00 */
[----:B------:R-:W-:Y:S02]  /*0190*/  LOP3.LUT R6, R10, 0xfffffff8, RZ, 0xc0, !PT ;  /* 0xfffffff80a067812 */ /* 0x000fe400078ec0ff */
[----:B------:R-:W-:Y:S01]  /*01a0*/  LOP3.LUT R0, R2, 0xfffffffe, RZ, 0xc0, !PT ;  /* 0xfffffffe02007812 */ /* 0x000fe200078ec0ff */
[----:B------:R-:W-:-:S02]  /*01b0*/  IMAD.SHL.U32 R7, R15, 0x40, RZ ;  /* 0x000000400f077824 */ /* 0x000fc400078e00ff */
[----:B------:R-:W-:Y:S02]  /*01c0*/  IMAD.IADD R6, R14, 0x1, -R6 ;  /* 0x000000010e067824 */ /* 0x000fe400078e0a06 */
[----:B------:R-:W-:Y:S01]  /*01d0*/  IMAD.IADD R9, R3, 0x1, -R0 ;  /* 0x0000000103097824 */ /* 0x000fe200078e0a00 */
[----:B------:R-:W-:Y:S01]  /*01e0*/  LEA.HI R0, R4, R4, RZ, 0x1 ;  /* 0x0000000404007211 */ /* 0x000fe200078f08ff */
[C---:B------:R-:W-:Y:S01]  /*01f0*/  IMAD.SHL.U32 R16, R6.reuse, 0x8, RZ ;  /* 0x0000000806107824 */ /* 0x040fe200078e00ff */
[----:B------:R-:W-:Y:S01]  /*0200*/  LOP3.LUT R2, R7, 0x1c0, RZ, 0xc0, !PT ;  /* 0x000001c007027812 */ /* 0x000fe200078ec0ff */
[----:B------:R-:W-:Y:S01]  /*0210*/  IMAD.SHL.U32 R8, R6, 0x40, RZ ;  /* 0x0000004006087824 */ /* 0x000fe200078e00ff */
[----:B------:R-:W-:Y:S02]  /*0220*/  SHF.R.S32.HI R7, RZ, 0x1f, R5 ;  /* 0x0000001fff077819 */ /* 0x000fe40000011405 */
[----:B------:R-:W-:Y:S01]  /*0230*/  LOP3.LUT R0, R0, 0x1ffffffe, RZ, 0xc0, !PT ;  /* 0x1ffffffe00007812 */ /* 0x000fe200078ec0ff */
[----:B------:R-:W-:Y:S01]  /*0240*/  STL [R1+0x50], R16 ;  /* 0x0000501001007387 */ /* 0x000fe20000100800 */
[----:B------:R-:W-:-:S02]  /*0250*/  LOP3.LUT R3, R2, 0x38, R16, 0xf8, !PT ;  /* 0x0000003802037812 */ /* 0x000fc400078ef810 */
[----:B------:R-:W-:Y:S01]  /*0260*/  SHF.R.U32.HI R2, RZ, 0x3, R2 ;  /* 0x00000003ff027819 */ /* 0x000fe20000011602 */
[----:B------:R-:W-:Y:S01]  /*0270*/  IMAD.IADD R12, R4, 0x1, -R0 ;  /* 0x00000001040c7824 */ /* 0x000fe200078e0a00 */
[----:B------:R-:W-:Y:S02]  /*0280*/  LEA.HI R224, R7, R5, RZ, 0x3 ;  /* 0x0000000507e07211 */ /* 0x000fe400078f18ff */
[----:B------:R-:W-:Y:S02]  /*0290*/  LOP3.LUT R7, R3, R2, RZ, 0x3c, !PT ;  /* 0x0000000203077212 */ /* 0x000fe400078e3cff */
[C---:B------:R-:W-:Y:S01]  /*02a0*/  LOP3.LUT R0, R224.reuse, 0xfffffff8, RZ, 0xc0, !PT ;  /* 0xfffffff8e0007812 */ /* 0x040fe200078ec0ff */
[----:B------:R-:W-:Y:S01]  /*02b0*/  IMAD.SHL.U32 R224, R224, 0x40, RZ ;  /* 0x00000040e0e07824 */ /* 0x000fe200078e00ff */
[----:B------:R-:W-:Y:S02]  /*02c0*/  LOP3.LUT R2, R8, 0x1c0, RZ, 0xc0, !PT ;  /* 0x000001c008027812 */ /* 0x000fe400078ec0ff */
[----:B------:R-:W-:Y:S01]  /*02d0*/  LEA.HI R4, R11, R14, RZ, 0x6 ;  /* 0x0000000e0b047211 */ /* 0x000fe200078f30ff */
[----:B------:R-:W-:Y:S01]  /*02e0*/  IMAD.IADD R5, R5, 0x1, -R0 ;  /* 0x0000000105057824 */ /* 0x000fe200078e0a00 */
[----:B------:R-:W-:-:S02]  /*02f0*/  LOP3.LUT R3, R2, 0x8, R10, 0xf8, !PT ;  /* 0x0000000802037812 */ /* 0x000fc400078ef80a */
[----:B------:R-:W-:Y:S01]  /*0300*/  SHF.R.U32.HI R2, RZ, 0x3, R2 ;  /* 0x00000003ff027819 */ /* 0x000fe20000011602 */
[----:B------:R-:W-:Y:S01]  /*0310*/  IMAD.SHL.U32 R0, R4, 0x8, RZ ;  /* 0x0000000804007824 */ /* 0x000fe200078e00ff */
[----:B------:R-:W-:Y:S01]  /*0320*/  LEA.HI R8, R11, R14, RZ, 0x5 ;  /* 0x0000000e0b087211 */ /* 0x000fe200078f28ff */
[----:B------:R-:W-:Y:S01]  /*0330*/  IMAD.SHL.U32 R4, R5, 0x40, RZ ;  /* 0x0000004005047824 */ /* 0x000fe200078e00ff */
[----:B------:R-:W-:Y:S01]  /*0340*/  LOP3.LUT R225, R3, R2, RZ, 0x3c, !PT ;  /* 0x0000000203e17212 */ /* 0x000fe200078e3cff */
[----:B------:R-:W-:Y:S01]  /*0350*/  IMAD.SHL.U32 R3, R9, 0x8, RZ ;  /* 0x0000000809037824 */ /* 0x000fe200078e00ff */
[----:B------:R-:W-:Y:S02]  /*0360*/  LOP3.LUT R2, R8, 0xffffffe0, RZ, 0xc0, !PT ;  /* 0xffffffe008027812 */ /* 0x000fe400078ec0ff */
[----:B------:R-:W-:Y:S01]  /*0370*/  LOP3.LUT R10, R7, 0x7ffffe00, R0, 0xf8, !PT ;  /* 0x7ffffe00070a7812 */ /* 0x000fe200078ef800 */
[----:B------:R-:W-:Y:S01]  /*0380*/  IMAD R225, R9, 0x200, R225 ;  /* 0x0000020009e17824 */ /* 0x000fe200078e02e1 */
[----:B------:R-:W-:Y:S01]  /*0390*/  LOP3.LUT R0, R4, 0x1c0, RZ, 0xc0, !PT ;  /* 0x000001c004007812 */ /* 0x000fe200078ec0ff */
[----:B------:R-:W-:Y:S01]  /*03a0*/  IMAD.IADD R14, R14, 0x1, -R2 ;  /* 0x000000010e0e7824 */ /* 0x000fe200078e0a02 */
[----:B------:R-:W-:-:S02]  /*03b0*/  SHF.R.S32.HI R250, RZ, 0x5, R8 ;  /* 0x00000005fffa7819 */ /* 0x000fc40000011408 */
[----:B------:R-:W-:Y:S02]  /*03c0*/  SHF.R.S32.HI R4, RZ, 0x1f, R8 ;  /* 0x0000001fff047819 */ /* 0x000fe40000011408 */
[----:B------:R-:W-:Y:S02]  /*03d0*/  LOP3.LUT R3, R0, 0x8, R3, 0xf8, !PT ;  /* 0x0000000800037812 */ /* 0x000fe400078ef803 */
[----:B------:R-:W-:Y:S02]  /*03e0*/  SHF.R.U32.HI R2, RZ, 0x3, R0 ;  /* 0x00000003ff027819 */ /* 0x000fe40000011600 */
[----:B------:R-:W-:Y:S02]  /*03f0*/  LEA.HI R0, R4, R250, RZ, 0x3 ;  /* 0x000000fa04007211 */ /* 0x000fe400078f18ff */
[----:B------:R-:W-:Y:S02]  /*0400*/  SHF.R.S32.HI R7, RZ, 0x1f, R14 ;  /* 0x0000001fff077819 */ /* 0x000fe4000001140e */
[----:B------:R-:W-:-:S02]  /*0410*/  LOP3.LUT R0, R0, 0xffffff8, RZ, 0xc0, !PT ;  /* 0x0ffffff800007812 */ /* 0x000fc400078ec0ff */
[----:B------:R-:W-:Y:S02]  /*0420*/  LOP3.LUT R4, R3, R2, RZ, 0x3c, !PT ;  /* 0x0000000203047212 */ /* 0x000fe400078e3cff */
[----:B------:R-:W-:Y:S01]  /*0430*/  LEA.HI R3, R7, R14, RZ, 0x2 ;  /* 0x0000000e07037211 */ /* 0x000fe200078f10ff */
[----:B------:R-:W-:Y:S01]  /*0440*/  IMAD.IADD R2, R250, 0x1, -R0 ;  /* 0x00000001fa027824 */ /* 0x000fe200078e0a00 */
[----:B------:R-:W-:Y:S01]  /*0450*/  LOP3.LUT R224, R4, 0x7ffffe00, R224, 0xf8, !PT ;  /* 0x7ffffe0004e07812 */ /* 0x000fe200078ef8e0 */
[----:B------:R-:W-:Y:S01]  /*0460*/  IMAD.MOV.U32 R4, RZ, RZ, 0x40 ;  /* 0x00000040ff047424 */ /* 0x000fe200078e00ff */
[----:B------:R-:W-:Y:S02]  /*0470*/  SHF.R.S32.HI R0, RZ, 0x2, R3 ;  /* 0x00000002ff007819 */ /* 0x000fe40000011403 */
[----:B------:R-:W-:Y:S02]  /*0480*/  LOP3.LUT R3, R3, 0x7ffffffc, RZ, 0xc0, !PT ;  /* 0x7ffffffc03037812 */ /* 0x000fe400078ec0ff */
[----:B------:R-:W-:Y:S01]  /*0490*/  R2P PR, R5, 0x6 ;  /* 0x0000000605007804 */ /* 0x000fe20000000000 */
[----:B------:R-:W-:Y:S01]  /*04a0*/  IMAD R8, R2, 0x10, R0 ;  /* 0x0000001002087824 */ /* 0x000fe200078e0200 */
[----:B------:R-:W-:Y:S01]  /*04b0*/  IADD3 R2, R16, 0x40, RZ ;  /* 0x0000004010027810 */ /* 0x000fe20007ffe0ff */
[----:B------:R-:W-:Y:S01]  /*04c0*/  IMAD R0, R6, 0x20, R15 ;  /* 0x0000002006007824 */ /* 0x000fe200078e020f */
[----:B------:R-:W-:Y:S01]  /*04d0*/  LEA R224, R224, 0x100, 0x1 ;  /* 0x00000100e0e07811 */ /* 0x000fe200078e08ff */
[----:B------:R-:W-:Y:S01]  /*04e0*/  IMAD.IADD R3, R14, 0x1, -R3 ;  /* 0x000000010e037824 */ /* 0x000fe200078e0a03 */
[----:B------:R-:W-:Y:S01]  /*04f0*/  STL [R1+0x80], R8 ;  /* 0x0000800801007387 */ /* 0x000fe20000100800 */
[----:B------:R-:W-:-:S02]  /*0500*/  SHF.R.S32.HI R2, RZ, 0x1f, R2 ;  /* 0x0000001fff027819 */ /* 0x000fc40000011402 */
[----:B------:R-:W-:Y:S01]  /*0510*/  IMAD.SHL.U32 R3, R3, 0x2, RZ ;  /* 0x0000000203037824 */ /* 0x000fe200078e00ff */
[----:B------:R-:W-:Y:S01]  /*0520*/  STL [R1+0x60], R13 ;  /* 0x0000600d01007387 */ /* 0x000fe20000100800 */
[----:B------:R-:W-:Y:S01]  /*0530*/  IMAD R250, R250, 0x800, R224 ;  /* 0x00000800fafa7824 */ /* 0x000fe200078e02e0 */
[----:B------:R-:W-:Y:S02]  /*0540*/  LOP3.LUT P3, RZ, R6, 0x2, RZ, 0xc0, !PT ;  /* 0x0000000206ff7812 */ /* 0x000fe4000786c0ff */
[----:B------:R1:W-:Y:S01]  /*0550*/  STL [R1+0x84], R0 ;  /* 0x0000840001007387 */ /* 0x0003e20000100800 */
[----:B------:R-:W-:Y:S02]  /*0560*/  SEL R5, R230, 0xffffffe0, !P2 ;  /* 0xffffffe0e6057807 */ /* 0x000fe40005000000 */
[----:B------:R-:W-:Y:S01]  /*0570*/  LOP3.LUT P0, RZ, R6, 0x4, RZ, 0xc0, !PT ;  /* 0x0000000406ff7812 */ /* 0x000fe2000780c0ff */
[----:B------:R2:W-:Y:S01]  /*0580*/  STL [R1+0x70], R2 ;  /* 0x0000700201007387 */ /* 0x0005e20000100800 */
[----:B------:R-:W-:-:S02]  /*0590*/  LEA R225, R225, 0xc100, 0x1 ;  /* 0x0000c100e1e17811 */ /* 0x000fc400078e08ff */
[----:B------:R-:W-:Y:S02]  /*05a0*/  SEL R249, R249, 0xfffffff0, !P1 ;  /* 0xfffffff0f9f97807 */ /* 0x000fe40004800000 */
[----:B------:R-:W-:Y:S02]  /*05b0*/  SEL R230, R230, 0xffffffe0, !P1 ;  /* 0xffffffe0e6e67807 */ /* 0x000fe40004800000 */
[----:B------:R-:W-:Y:S01]  /*05c0*/  SEL R226, R4, 0xffffffc0, !P0 ;  /* 0xffffffc004e27807 */ /* 0x000fe20004000000 */
[----:B------:R-:W-:Y:S01]  /*05d0*/  IMAD.IADD R249, R249, 0x1, R5 ;  /* 0x00000001f9f97824 */ /* 0x000fe200078e0205 */
[C---:B------:R-:W-:Y:S01]  /*05e0*/  IADD3 R231, R225.reuse, 0x20, RZ ;  /* 0x00000020e1e77810 */ /* 0x040fe20007ffe0ff */
[----:B------:R-:W-:Y:S01]  /*05f0*/  IMAD.IADD R251, R230, 0x1, R250 ;  /* 0x00000001e6fb7824 */ /* 0x000fe200078e02fa */
[C---:B------:R-:W-:Y:S01]  /*0600*/  @P3 IADD3 R231, R225.reuse, -0x20, RZ ;  /* 0xffffffe0e1e73810 */ /* 0x040fe20007ffe0ff */
[----:B------:R-:W-:Y:S02]  /*0610*/  IMAD.IADD R229, R225, 0x1, R226 ;  /* 0x00000001e1e57824 */ /* 0x000fe400078e02e2 */
[----:B------:R-:W-:Y:S01]  /*0620*/  IMAD.IADD R228, R224, 0x1, R230 ;  /* 0x00000001e0e47824 */ /* 0x000fe200078e02e6 */
[C---:B------:R-:W-:Y:S01]  /*0630*/  IADD3 R248, R231.reuse, 0x800, RZ ;  /* 0x00000800e7f87810 */ /* 0x040fe20007ffe0ff */
[----:B------:R-:W-:Y:S01]  /*0640*/  IMAD.IADD R226, R226, 0x1, R231 ;  /* 0x00000001e2e27824 */ /* 0x000fe200078e02e7 */
[----:B------:R-:W-:Y:S01]  /*0650*/  IADD3 R247, R231, 0x1000, RZ ;  /* 0x00001000e7f77810 */ /* 0x000fe20007ffe0ff */
[----:B------:R-:W-:Y:S01]  /*0660*/  IMAD R249, R249, 0x2, R224 ;  /* 0x00000002f9f97824 */ /* 0x000fe200078e02e0 */
[----:B------:R-:W-:-:S02]  /*0670*/  IADD3 R246, R231, 0x1800, RZ ;  /* 0x00001800e7f67810 */ /* 0x000fc40007ffe0ff */
[----:B-1----:R-:W-:Y:S02]  /*0680*/  IADD3 R0, R16, 0x80, RZ ;  /* 0x0000008010007810 */ /* 0x002fe40007ffe0ff */
[C---:B------:R-:W-:Y:S02]  /*0690*/  IADD3 R245, R231.reuse, 0x2000, RZ ;  /* 0x00002000e7f57810 */ /* 0x040fe40007ffe0ff */
[----:B------:R-:W-:Y:S01]  /*06a0*/  SHF.R.S32.HI R0, RZ, 0x1f, R0 ;  /* 0x0000001fff007819 */ /* 0x000fe20000011400 */
[----:B--2---:R-:W-:Y:S01]  /*06b0*/  IMAD.SHL.U32 R2, R10, 0x2, RZ ;  /* 0x000000020a027824 */ /* 0x004fe200078e00ff */
[C---:B------:R-:W-:Y:S02]  /*06c0*/  IADD3 R244, R231.reuse, 0x2800, RZ ;  /* 0x00002800e7f47810 */ /* 0x040fe40007ffe0ff */
[C---:B------:R-:W-:Y:S01]  /*06d0*/  IADD3 R243, R231.reuse, 0x3000, RZ ;  /* 0x00003000e7f37810 */ /* 0x040fe20007ffe0ff */
[----:B------:R1:W-:Y:S01]  /*06e0*/  STL [R1+0x6c], R0 ;  /* 0x00006c0001007387 */ /* 0x0003e20000100800 */
[----:B------:R-:W-:-:S02]  /*06f0*/  IADD3 R242, R231, 0x3800, RZ ;  /* 0x00003800e7f27810 */ /* 0x000fc40007ffe0ff */
[C---:B------:R-:W-:Y:S01]  /*0700*/  IADD3 R241, R231.reuse, 0x4000, RZ ;  /* 0x00004000e7f17810 */ /* 0x040fe20007ffe0ff */
[----:B------:R2:W-:Y:S01]  /*0710*/  STL [R1+0x4], R2 ;  /* 0x0000040201007387 */ /* 0x0005e20000100800 */
        /* <DEDUP_REMOVED lines=8> */
[----:B------:R-:W-:Y:S01]  /*07a0*/  IADD3 R232, R231, 0x8800, RZ ;  /* 0x00008800e7e87810 */ /* 0x000fe20007ffe0ff */
[----:B-1----:R-:W-:Y:S01]  /*07b0*/  IMAD R0, R12, 0x8, R8 ;  /* 0x000000080c007824 */ /* 0x002fe200078e0208 */
[----:B--2---:R-:W-:-:S04]  /*07c0*/  IADD3 R2, R3, 0xb8, RZ ;  /* 0x000000b803027810 */ /* 0x004fc80007ffe0ff */
[----:B------:R1:W-:Y:S04]  /*07d0*/  STL [R1+0x78], R0 ;  /* 0x0000780001007387 */ /* 0x0003e80000100800 */
[----:B------:R2:W-:Y:S04]  /*07e0*/  STL [R1+0x20], R3 ;  /* 0x0000200301007387 */ /* 0x0005e80000100800 */
[----:B------:R3:W-:Y:S01]  /*07f0*/  STL [R1+0x68], R2 ;  /* 0x0000680201007387 */ /* 0x0007e20000100800 */
[----:B-1----:R-:W-:Y:S02]  /*0800*/  SEL R0, R4, 0xffffffc0, !P2 ;  /* 0xffffffc004007807 */ /* 0x002fe40005000000 */
[----:B--2---:R-:W-:-:S03]  /*0810*/  IADD3 R3, R3, 0xb0, RZ ;  /* 0x000000b003037810 */ /* 0x004fc60007ffe0ff */
[----:B------:R-:W-:Y:S01]  /*0820*/  IMAD.IADD R227, R224, 0x1, R0 ;  /* 0x00000001e0e37824 */ /* 0x000fe200078e0200 */
[C---:B------:R-:W-:Y:S01]  /*0830*/  IADD3 R230, R0.reuse, R224, R230 ;  /* 0x000000e000e67210 */ /* 0x040fe20007ffe0e6 */
[C---:B------:R-:W-:Y:S01]  /*0840*/  IMAD.IADD R252, R0.reuse, 0x1, R251 ;  /* 0x0000000100fc7824 */ /* 0x040fe200078e02fb */
[----:B---3--:R-:W-:Y:S01]  /*0850*/  SHF.R.S32.HI R2, RZ, 0x1f, R2 ;  /* 0x0000001fff027819 */ /* 0x008fe20000011402 */
[----:B------:R-:W-:Y:S04]  /*0860*/  STL [R1+0x64], R3 ;  /* 0x0000640301007387 */ /* 0x000fe80000100800 */
[----:B------:R1:W-:Y:S02]  /*0870*/  STL [R1+0x74], R2 ;  /* 0x0000740201007387 */ /* 0x0003e40000100800 */
[----:B-1----:R-:W-:-:S05]  /*0880*/  IMAD.IADD R2, R0, 0x1, R250 ;  /* 0x0000000100027824 */ /* 0x002fca00078e02fa */
[----:B------:R1:W-:Y:S02]  /*0890*/  STL [R1], R2 ;  /* 0x0000000201007387 */ /* 0x0003e40000100800 */
.L_x_856:
[----:B------:R-:W2:Y:S01]  /*08a0*/  LDL R4, [R1+0x60] ;  /* 0x0000600001047983 */ /* 0x000ea20000100800 */
[----:B------:R-:W-:Y:S01]  /*08b0*/  IMAD.MOV.U32 R0, RZ, RZ, c[0x0][0x560] ;  /* 0x00015800ff007624 */ /* 0x000fe200078e00ff */
[----:B------:R-:W-:Y:S01]  /*08c0*/  YIELD ;  /* 0x0000000000007946 */ /* 0x000fe20003800000 */
[----:B------:R-:W-:Y:S03]  /*08d0*/  BSSY B0, `(.L_x_831) ;  /* 0x0000016000007945 */ /* 0x000fe60003800000 */
[----:B------:R-:W-:-:S13]  /*08e0*/  ISETP.NE.AND P0, PT, R0, 0x1, PT ;  /* 0x000000010000780c */ /* 0x000fda0003f05270 */
[----:B--2---:R-:W-:Y:S01]  /*08f0*/  @P0 IMAD.HI.U32 R0, R4, c[0x0][0x564], RZ ;  /* 0x0001590004000a27 */ /* 0x004fe200078e00ff */
[----:B------:R-:W-:-:S04]  /*0900*/  MOV R3, R4 ;  /* 0x0000000400037202 */ /* 0x000fc80000000f00 */
[----:B------:R-:W-:-:S04]  /*0910*/  @P0 SHF.R.U32.HI R3, RZ, c[0x0][0x568], R0 ;  /* 0x00015a00ff030a19 */ /* 0x000fc80000011600 */
[----:B------:R-:W-:Y:S01]  /*0920*/  ISETP.GE.AND P0, PT, R3, c[0x0][0x578], PT ;  /* 0x00015e0003007a0c */ /* 0x000fe20003f06270 */
[----:B-1----:R-:W-:-:S04]  /*0930*/  IMAD.MOV R2, RZ, RZ, -R3 ;  /* 0x000000ffff027224 */ /* 0x002fc800078e0a03 */
[----:B------:R-:W-:-:S08]  /*0940*/  IMAD R2, R2, c[0x0][0x560], R4 ;  /* 0x0001580002027a24 */ /* 0x000fd000078e0204 */
[----:B------:R-:W-:Y:S05]  /*0950*/  @!P0 BRA `(.L_x_832) ;  /* 0x0000007000008947 */ /* 0x000fea0003800000 */
[----:B------:R-:W-:-:S04]  /*0960*/  MOV R0, c[0x0][0x56c] ;  /* 0x00015b0000007a02 */ /* 0x000fc80000000f00 */
[----:B------:R-:W-:Y:S02]  /*0970*/  ISETP.NE.AND P0, PT, R0, 0x1, PT ;  /* 0x000000010000780c */ /* 0x000fe40003f05270 */
[----:B------:R-:W-:-:S11]  /*0980*/  MOV R0, R2 ;  /* 0x0000000200007202 */ /* 0x000fd60000000f00 */
[----:B------:R-:W-:-:S05]  /*0990*/  @P0 IMAD.HI.U32 R4, R2, c[0x0][0x570], RZ ;  /* 0x00015c0002040a27 */ /* 0x000fca00078e00ff */
[----:B------:R-:W-:-:S05]  /*09a0*/  @P0 SHF.R.U32.HI R0, RZ, c[0x0][0x574], R4 ;  /* 0x00015d00ff000a19 */ /* 0x000fca0000011604 */
[----:B------:R-:W-:Y:S01]  /*09b0*/  IMAD R4, R0, c[0x0][0x56c], RZ ;  /* 0x00015b0000047a24 */ /* 0x000fe200078e02ff */
[----:B------:R-:W-:Y:S05]  /*09c0*/  BRA `(.L_x_833) ;  /* 0x0000006000007947 */ /* 0x000fea0003800000 */
.L_x_832:
[----:B------:R-:W-:-:S04]  /*09d0*/  MOV R0, c[0x0][0x554] ;  /* 0x0001550000007a02 */ /* 0x000fc80000000f00 */
[----:B------:R-:W-:Y:S02]  /*09e0*/  ISETP.NE.AND P0, PT, R0, 0x1, PT ;  /* 0x000000010000780c */ /* 0x000fe40003f05270 */
[----:B------:R-:W-:-:S11]  /*09f0*/  MOV R0, R2 ;  /* 0x0000000200007202 */ /* 0x000fd60000000f00 */
[----:B------:R-:W-:-:S05]  /*0a00*/  @P0 IMAD.HI.U32 R4, R2, c[0x0][0x558], RZ ;  /* 0x0001560002040a27 */ /* 0x000fca00078e00ff */
[----:B------:R-:W-:-:S05]  /*0a10*/  @P0 SHF.R.U32.HI R0, RZ, c[0x0][0x55c], R4 ;  /* 0x00015700ff000a19 */ /* 0x000fca0000011604 */
[----:B------:R-:W-:Y:S02]  /*0a20*/  IMAD R4, R0, c[0x0][0x554], RZ ;  /* 0x0001550000047a24 */ /* 0x000fe400078e02ff */
.L_x_833:
[----:B------:R-:W-:Y:S05]  /*0a30*/  BSYNC B0 ;  /* 0x0000000000007941 */ /* 0x000fea0003800000 */
.L_x_831:
[----:B------:R-:W-:Y:S01]  /*0a40*/  IMAD.MOV.U32 R5, RZ, RZ, c[0x0][0x53c] ;  /* 0x00014f00ff057624 */ /* 0x000fe200078e00ff */
[----:B------:R-:W-:Y:S01]  /*0a50*/  ULDC UR4, c[0x0][0x1d0] ;  /* 0x0000740000047ab9 */ /* 0x000fe20000000800 */
[----:B------:R-:W-:Y:S01]  /*0a60*/  IMAD.MOV.U32 R11, RZ, RZ, R0 ;  /* 0x000000ffff0b7224 */ /* 0x000fe200078e0000 */
[----:B------:R-:W-:Y:S01]  /*0a70*/  UIADD3 UR4, UR4, 0x5f, URZ ;  /* 0x0000005f04047890 */ /* 0x000fe2000fffe03f */
[----:B------:R-:W-:Y:S01]  /*0a80*/  IMAD.MOV.U32 R24, RZ, RZ, c[0x0][0x2c4] ;  /* 0x0000b100ff187624 */ /* 0x000fe200078e00ff */
[----:B------:R-:W-:Y:S01]  /*0a90*/  ISETP.NE.AND P0, PT, R5, 0x1, PT ;  /* 0x000000010500780c */ /* 0x000fe20003f05270 */
[----:B------:R-:W-:Y:S01]  /*0aa0*/  IMAD.MOV.U32 R7, RZ, RZ, c[0x0][0x168] ;  /* 0x00005a00ff077624 */ /* 0x000fe200078e00ff */
[----:B------:R-:W-:Y:S01]  /*0ab0*/  LOP3.LUT R5, RZ, R0, RZ, 0x33, !PT ;  /* 0x00000000ff057212 */ /* 0x000fe200078e33ff */
[----:B------:R-:W-:Y:S01]  /*0ac0*/  UIMAD.WIDE UR4, UR4, 0x2aaaaaab, URZ ;  /* 0x2aaaaaab040478a5 */ /* 0x000fe2000f8e023f */
[----:B------:R-:W-:Y:S01]  /*0ad0*/  ISETP.NE.AND P1, PT, R24, 0x1, PT ;  /* 0x000000011800780c */ /* 0x000fe20003f25270 */
[----:B------:R-:W-:Y:S02]  /*0ae0*/  BSSY B0, `(.L_x_834) ;  /* 0x0000040000007945 */ /* 0x000fe40003800000 */
[----:B------:R-:W-:-:S04]  /*0af0*/  USHF.R.U32.HI UR4, URZ, 0x1f, UR5 ;  /* 0x0000001f3f047899 */ /* 0x000fc80008011605 */
[----:B------:R-:W-:Y:S02]  /*0b00*/  ULEA.HI.SX32 UR4, UR5, UR4, 0x1c ;  /* 0x0000000405047291 */ /* 0x000fe4000f8fe23f */
[----:B------:R-:W-:Y:S01]  /*0b10*/  @P0 IMAD.HI.U32 R6, R0, c[0x0][0x540], RZ ;  /* 0x0001500000060a27 */ /* 0x000fe200078e00ff */
[----:B------:R-:W-:-:S04]  /*0b20*/  IADD3 R0, R5, c[0x0][0x53c], RZ ;  /* 0x00014f0005007a10 */ /* 0x000fc80007ffe0ff */
[----:B------:R-:W-:Y:S02]  /*0b30*/  @P0 SHF.R.U32.HI R11, RZ, c[0x0][0x544], R6 ;  /* 0x00015100ff0b0a19 */ /* 0x000fe40000011606 */
[----:B------:R-:W-:-:S03]  /*0b40*/  MOV R6, c[0x0][0x548] ;  /* 0x0001520000067a02 */ /* 0x000fc60000000f00 */
[----:B------:R-:W-:Y:S01]  /*0b50*/  IMAD R0, R11, c[0x0][0x53c], R0 ;  /* 0x00014f000b007a24 */ /* 0x000fe200078e0200 */
[----:B------:R-:W-:Y:S01]  /*0b60*/  ISETP.NE.AND P0, PT, R6, 0x1, PT ;  /* 0x000000010600780c */ /* 0x000fe20003f05270 */
[----:B------:R1:W-:Y:S02]  /*0b70*/  STL [R1+0x58], R11 ;  /* 0x0000580b01007387 */ /* 0x0003e40000100800 */
[----:B------:R-:W-:-:S05]  /*0b80*/  IMAD.SHL.U32 R208, R0, 0x80, RZ ;  /* 0x0000008000d07824 */ /* 0x000fca00078e00ff */
[----:B------:R-:W-:Y:S01]  /*0b90*/  IADD3 R0, R208, 0x7f, RZ ;  /* 0x0000007fd0007810 */ /* 0x000fe20007ffe0ff */
[----:B------:R1:W-:Y:S04]  /*0ba0*/  STL [R1+0x5c], R208 ;  /* 0x00005cd001007387 */ /* 0x0003e80000100800 */
[----:B------:R-:W-:-:S05]  /*0bb0*/  @P1 IMAD.HI.U32 R5, R0, c[0x0][0x2c8], RZ ;  /* 0x0000b20000051a27 */ /* 0x000fca00078e00ff */
[----:B------:R-:W-:Y:S02]  /*0bc0*/  @P1 SHF.R.U32.HI R0, RZ, c[0x0][0x2cc], R5 ;  /* 0x0000b300ff001a19 */ /* 0x000fe40000011605 */
[----:B------:R-:W-:-:S04]  /*0bd0*/  IADD3 R5, -R7, 0x60, RZ ;  /* 0x0000006007057810 */ /* 0x000fc80007ffe1ff */
[----:B------:R-:W-:Y:S01]  /*0be0*/  IADD3 R5, R0, c[0x0][0x1d0], R5 ;  /* 0x0000740000057a10 */ /* 0x000fe20007ffe005 */
[----:B------:R-:W-:-:S04]  /*0bf0*/  IMAD.IADD R0, R2, 0x1, -R4 ;  /* 0x0000000102007824 */ /* 0x000fc800078e0a04 */
[----:B------:R-:W-:Y:S02]  /*0c00*/  IMAD R0, R3, c[0x0][0x554], R0 ;  /* 0x0001550003007a24 */ /* 0x000fe400078e0200 */
[----:B------:R-:W-:-:S04]  /*0c10*/  IMAD.HI R5, R5, 0x2aaaaaab, RZ ;  /* 0x2aaaaaab05057827 */ /* 0x000fc800078e02ff */
[----:B------:R-:W-:Y:S01]  /*0c20*/  @P0 IMAD.HI.U32 R2, R0, c[0x0][0x54c], RZ ;  /* 0x0001530000020a27 */ /* 0x000fe200078e00ff */
[----:B------:R-:W-:-:S03]  /*0c30*/  SHF.R.U32.HI R6, RZ, 0x1f, R5 ;  /* 0x0000001fff067819 */ /* 0x000fc60000011605 */
[----:B------:R-:W-:Y:S01]  /*0c40*/  IMAD.MOV.U32 R13, RZ, RZ, R0 ;  /* 0x000000ffff0d7224 */ /* 0x000fe200078e0000 */
[----:B------:R-:W-:Y:S01]  /*0c50*/  @P0 SHF.R.U32.HI R13, RZ, c[0x0][0x550], R2 ;  /* 0x00015400ff0d0a19 */ /* 0x000fe20000011602 */
[----:B------:R-:W-:Y:S01]  /*0c60*/  IMAD.MOV.U32 R2, RZ, RZ, RZ ;  /* 0x000000ffff027224 */ /* 0x000fe200078e00ff */
[----:B------:R-:W-:Y:S02]  /*0c70*/  LEA.HI.SX32 R6, R5, R6, 0x1c ;  /* 0x0000000605067211 */ /* 0x000fe400078fe2ff */
[----:B------:R-:W-:Y:S01]  /*0c80*/  IADD3 R3, -R13, RZ, RZ ;  /* 0x000000ff0d037210 */ /* 0x000fe20007ffe1ff */
[----:B------:R1:W-:Y:S01]  /*0c90*/  STL [R1+0x48], R13 ;  /* 0x0000480d01007387 */ /* 0x0003e20000100800 */
[----:B------:R-:W-:-:S03]  /*0ca0*/  IMNMX R6, R6, UR4, PT ;  /* 0x0000000406067c17 */ /* 0x000fc6000b800200 */
[----:B------:R-:W-:Y:S01]  /*0cb0*/  IMAD R14, R3, c[0x0][0x548], R0 ;  /* 0x00015200030e7a24 */ /* 0x000fe200078e0200 */
[----:B------:R-:W-:-:S04]  /*0cc0*/  ISETP.GE.AND P0, PT, R6, 0x1, PT ;  /* 0x000000010600780c */ /* 0x000fc80003f06270 */
[----:B------:R1:W-:Y:S09]  /*0cd0*/  STL [R1+0x44], R14 ;  /* 0x0000440e01007387 */ /* 0x0003f20000100800 */
[----:B------:R-:W-:Y:S05]  /*0ce0*/  @!P0 BRA `(.L_x_835) ;  /* 0x000001f000008947 */ /* 0x000fea0003800000 */
[----:B------:R-:W-:-:S04]  /*0cf0*/  SHF.R.U32.HI R0, RZ, 0x10, R11 ;  /* 0x00000010ff007819 */ /* 0x000fc8000001160b */
[----:B------:R-:W-:-:S04]  /*0d00*/  ISETP.NE.AND P0, PT, R0, RZ, PT ;  /* 0x000000ff0000720c */ /* 0x000fc80003f05270 */
[----:B------:R-:W-:-:S04]  /*0d10*/  SEL R0, R0, c[0x0][0x338], P0 ;  /* 0x0000ce0000007a07 */ /* 0x000fc80000000000 */
[-C--:B------:R-:W-:Y:S02]  /*0d20*/  IABS R3, R0.reuse ;  /* 0x0000000000037213 */ /* 0x080fe40000000000 */
[----:B------:R-:W-:Y:S02]  /*0d30*/  IADD3 R7, R0, -0x1, R6 ;  /* 0xffffffff00077810 */ /* 0x000fe40007ffe006 */
[----:B------:R-:W2:Y:S02]  /*0d40*/  I2F.RP R4, R3 ;  /* 0x0000000300047306 */ /* 0x000ea40000209400 */
[----:B------:R-:W-:Y:S02]  /*0d50*/  IABS R10, R7 ;  /* 0x00000007000a7213 */ /* 0x000fe40000000000 */
[----:B------:R-:W-:-:S04]  /*0d60*/  LOP3.LUT R7, R7, R0, RZ, 0x3c, !PT ;  /* 0x0000000007077212 */ /* 0x000fc800078e3cff */
[----:B------:R-:W-:Y:S01]  /*0d70*/  ISETP.GE.AND P0, PT, R7, RZ, PT ;  /* 0x000000ff0700720c */ /* 0x000fe20003f06270 */
[----:B--2---:R-:W2:Y:S02]  /*0d80*/  MUFU.RCP R4, R4 ;  /* 0x0000000400047308 */ /* 0x004ea40000001000 */
[----:B--2---:R-:W-:-:S06]  /*0d90*/  IADD3 R4, R4, 0xffffffe, RZ ;  /* 0x0ffffffe04047810 */ /* 0x004fcc0007ffe0ff */
[----:B------:R-:W2:Y:S02]  /*0da0*/  F2I.FTZ.U32.TRUNC.NTZ R5, R4 ;  /* 0x0000000400057305 */ /* 0x000ea4000021f000 */
[----:B--2---:R-:W-:Y:S02]  /*0db0*/  IMAD.MOV R2, RZ, RZ, -R5 ;  /* 0x000000ffff027224 */ /* 0x004fe400078e0a05 */
[----:B------:R-:W-:Y:S02]  /*0dc0*/  IMAD.MOV.U32 R4, RZ, RZ, RZ ;  /* 0x000000ffff047224 */ /* 0x000fe400078e00ff */
        /* <DEDUP_REMOVED lines=16> */
[----:B------:R-:W-:Y:S02]  /*0ed0*/  @!P2 LOP3.LUT R2, RZ, R0, RZ, 0x33, !PT ;  /* 0x00000000ff02a212 */ /* 0x000fe400078e33ff */
.L_x_835:
[----:B------:R-:W-:Y:S05]  /*0ee0*/  BSYNC B0 ;  /* 0x0000000000007941 */ /* 0x000fea0003800000 */
.L_x_834:
[----:B------:R-:W-:Y:S01]  /*0ef0*/  LOP3.LUT R0, R11, 0xffff, RZ, 0xc0, !PT ;  /* 0x0000ffff0b007812 */ /* 0x000fe200078ec0ff */
[----:B------:R-:W-:Y:S01]  /*0f00*/  IMAD.MOV.U32 R15, RZ, RZ, RZ ;  /* 0x000000ffff0f7224 */ /* 0x000fe200078e00ff */
[----:B------:R-:W-:Y:S01]  /*0f10*/  CS2R R98, SRZ ;  /* 0x0000000000627805 */ /* 0x000fe2000001ff00 */
[----:B------:R-:W-:Y:S01]  /*0f20*/  IMAD.MOV.U32 R16, RZ, RZ, RZ ;  /* 0x000000ffff107224 */ /* 0x000fe200078e00ff */
[----:B------:R-:W-:Y:S01]  /*0f30*/  CS2R R96, SRZ ;  /* 0x0000000000607805 */ /* 0x000fe2000001ff00 */
[----:B------:R-:W-:Y:S01]  /*0f40*/  IMAD R164, R0, R2, RZ ;  /* 0x0000000200a47224 */ /* 0x000fe200078e02ff */
[----:B------:R-:W-:Y:S01]  /*0f50*/  PRMT R0, RZ, 0x7610, R0 ;  /* 0x00007610ff007816 */ /* 0x000fe20000000000 */
[----:B------:R-:W-:Y:S01]  /*0f60*/  CS2R R94, SRZ ;  /* 0x00000000005e7805 */ /* 0x000fe2000001ff00 */
[----:B------:R-:W-:Y:S01]  /*0f70*/  CS2R R92, SRZ ;  /* 0x00000000005c7805 */ /* 0x000fe2000001ff00 */
[----:B------:R-:W-:Y:S01]  /*0f80*/  IMAD.IADD R2, R164, 0x1, R2 ;  /* 0x00000001a4027824 */ /* 0x000fe200078e0202 */
[----:B------:R2:W-:Y:S01]  /*0f90*/  STL [R1+0x14], R164 ;  /* 0x000014a401007387 */ /* 0x0005e20000100800 */
        /* <DEDUP_REMOVED lines=47> */
[----:B--2---:R-:W2:Y:S04]  /*1290*/  S2R R3, SR_TID.X ;  /* 0x0000000000037919 */ /* 0x004ea80000002100 */
[----:B------:R-:W3:Y:S04]  /*12a0*/  LDL.64 R4, [R1+0x50] ;  /* 0x0000500001047983 */ /* 0x000ee80000100a00 */
[----:B------:R4:W3:Y:S01]  /*12b0*/  LDL.64 R34, [R1+0x50] ;  /* 0x0000500001227983 */ /* 0x0008e20000100a00 */
[----:B------:R-:W-:-:S04]  /*12c0*/  ISETP.NE.U32.AND P0, PT, RZ, c[0x0][0x340], PT ;  /* 0x0000d000ff007a0c */ /* 0x000fc80003f05070 */
[----:B------:R-:W-:Y:S02]  /*12d0*/  ISETP.NE.AND.EX P0, PT, RZ, c[0x0][0x344], PT, P0 ;  /* 0x0000d100ff007a0c */ /* 0x000fe40003f05300 */
[----:B--2---:R-:W-:-:S11]  /*12e0*/  SHF.R.S32.HI R32, RZ, 0x1f, R3 ;  /* 0x0000001fff207819 */ /* 0x004fd60000011403 */
[----:B------:R-:W-:Y:S01]  /*12f0*/  @P0 IMAD.MOV.U32 R2, RZ, RZ, 0x4 ;  /* 0x00000004ff020424 */ /* 0x000fe200078e00ff */
[----:B------:R-:W-:-:S03]  /*1300*/  LEA.HI R32, R32, R3, RZ, 0x3 ;  /* 0x0000000320207211 */ /* 0x000fc600078f18ff */
[----:B------:R-:W-:Y:S01]  /*1310*/  @P0 IMAD.WIDE R2, R13, R2, c[0x0][0x340] ;  /* 0x0000d0000d020625 */ /* 0x000fe200078e0202 */
[----:B------:R-:W-:-:S04]  /*1320*/  SHF.R.S32.HI R32, RZ, 0x3, R32 ;  /* 0x00000003ff207819 */ /* 0x000fc80000011420 */
[----:B------:R2:W5:Y:S01]  /*1330*/  @P0 LDG.E R9, [R2.64] ;  /* 0x0000000602090981 */ /* 0x000562000c1e1900 */
[----:B------:R-:W-:Y:S01]  /*1340*/  SHF.R.S32.HI R0, RZ, 0x1f, R32 ;  /* 0x0000001fff007819 */ /* 0x000fe20000011420 */
[----:B------:R-:W-:Y:S01]  /*1350*/  WARPSYNC 0xffffffff ;  /* 0xffffffff00007948 */ /* 0x000fe20003800000 */
[----:B-1----:R-:W-:-:S05]  /*1360*/  SHF.R.S32.HI R11, RZ, 0x1f, R14 ;  /* 0x0000001fff0b7819 */ /* 0x002fca000001140e */
[----:B------:R-:W-:-:S04]  /*1370*/  IMAD R8, R11, c[0x0][0x210], RZ ;  /* 0x000084000b087a24 */ /* 0x000fc800078e02ff */
[----:B------:R-:W-:Y:S02]  /*1380*/  IMAD R8, R14, c[0x0][0x214], R8 ;  /* 0x000085000e087a24 */ /* 0x000fe400078e0208 */
[C---:B--2---:R-:W-:Y:S02]  /*1390*/  IMAD R2, R0.reuse, c[0x0][0x1e0], RZ ;  /* 0x0000780000027a24 */ /* 0x044fe400078e02ff */
[----:B------:R-:W-:Y:S02]  /*13a0*/  IMAD R0, R0, c[0x0][0x208], RZ ;  /* 0x0000820000007a24 */ /* 0x000fe400078e02ff */
[C---:B------:R-:W-:Y:S02]  /*13b0*/  IMAD R6, R32.reuse, c[0x0][0x1e4], R2 ;  /* 0x0000790020067a24 */ /* 0x040fe400078e0202 */
[----:B------:R-:W-:Y:S02]  /*13c0*/  IMAD R0, R32, c[0x0][0x20c], R0 ;  /* 0x0000830020007a24 */ /* 0x000fe400078e0200 */
[----:B---3--:R-:W-:-:S05]  /*13d0*/  IMAD.MOV.U32 R34, RZ, RZ, R4 ;  /* 0x000000ffff227224 */ /* 0x008fca00078e0004 */
[--C-:B------:R-:W-:Y:S02]  /*13e0*/  SHF.R.S32.HI R35, RZ, 0x1f, R34.reuse ;  /* 0x0000001fff237819 */ /* 0x100fe40000011422 */
[C---:B------:R-:W-:Y:S02]  /*13f0*/  IADD3 R19, R34.reuse, 0x40, RZ ;  /* 0x0000004022137810 */ /* 0x040fe40007ffe0ff */
[----:B------:R-:W-:Y:S01]  /*1400*/  ISETP.GE.AND P4, PT, R34, c[0x0][0x1d4], PT ;  /* 0x0000750022007a0c */ /* 0x000fe20003f86270 */
[C-C-:B------:R-:W-:Y:S01]  /*1410*/  IMAD.WIDE.U32 R4, R32.reuse, c[0x0][0x1e0], R34.reuse ;  /* 0x0000780020047a25 */ /* 0x140fe200078e0022 */
[----:B------:R-:W-:Y:S01]  /*1420*/  ISETP.GE.AND P3, PT, R19, c[0x0][0x1d4], PT ;  /* 0x0000750013007a0c */ /* 0x000fe20003f66270 */
[----:B------:R4:W-:Y:S01]  /*1430*/  STL [R1+0x54], R35 ;  /* 0x0000542301007387 */ /* 0x0009e20000100800 */
[----:B------:R-:W-:Y:S01]  /*1440*/  SEL R7, RZ, 0x1, P4 ;  /* 0x00000001ff077807 */ /* 0x000fe20002000000 */
[----:B------:R-:W-:Y:S01]  /*1450*/  IMAD.WIDE.U32 R2, R32, c[0x0][0x208], R34 ;  /* 0x0000820020027a25 */ /* 0x000fe200078e0022 */
[----:B------:R-:W-:-:S02]  /*1460*/  IADD3 R5, R5, R6, RZ ;  /* 0x0000000605057210 */ /* 0x000fc40007ffe0ff */
[----:B------:R-:W-:Y:S01]  /*1470*/  IADD3 R23, R34, 0x80, RZ ;  /* 0x0000008022177810 */ /* 0x000fe20007ffe0ff */
[----:B------:R-:W-:Y:S01]  /*1480*/  IMAD.IADD R3, R3, 0x1, R0 ;  /* 0x0000000103037824 */ /* 0x000fe200078e0200 */
[----:B------:R-:W-:Y:S01]  /*1490*/  SEL R0, RZ, 0xffffffff, P3 ;  /* 0xffffffffff007807 */ /* 0x000fe20001800000 */
[----:B------:R-:W-:Y:S01]  /*14a0*/  IMAD R6, R11, c[0x0][0x1e8], RZ ;  /* 0x00007a000b067a24 */ /* 0x000fe200078e02ff */
[----:B------:R-:W-:Y:S01]  /*14b0*/  ISETP.GE.AND P2, PT, R23, c[0x0][0x1d4], PT ;  /* 0x0000750017007a0c */ /* 0x000fe20003f46270 */
[----:B------:R-:W-:Y:S01]  /*14c0*/  IMAD.WIDE.U32 R4, R14, c[0x0][0x1e8], R4 ;  /* 0x00007a000e047a25 */ /* 0x000fe200078e0004 */
[----:B------:R-:W-:Y:S02]  /*14d0*/  SHF.L.U32 R0, R0, 0x1, RZ ;  /* 0x0000000100007819 */ /* 0x000fe400000006ff */
[----:B------:R-:W-:Y:S01]  /*14e0*/  SEL R10, RZ, 0x4, P2 ;  /* 0x00000004ff0a7807 */ /* 0x000fe20001000000 */
[----:B------:R-:W-:Y:S01]  /*14f0*/  IMAD R6, R14, c[0x0][0x1ec], R6 ;  /* 0x00007b000e067a24 */ /* 0x000fe200078e0206 */
[----:B------:R-:W-:Y:S01]  /*1500*/  LOP3.LUT R12, R0, 0x2, R7, 0xe2, !PT ;  /* 0x00000002000c7812 */ /* 0x000fe200078ee207 */
[----:B------:R-:W-:-:S03]  /*1510*/  IMAD.WIDE.U32 R2, R14, c[0x0][0x210], R2 ;  /* 0x000084000e027a25 */ /* 0x000fc600078e0002 */
[----:B------:R-:W-:Y:S01]  /*1520*/  LOP3.LUT R20, R12, R10, RZ, 0xfc, !PT ;  /* 0x0000000a0c147212 */ /* 0x000fe200078efcff */
[----:B------:R-:W-:Y:S01]  /*1530*/  IMAD.IADD R7, R5, 0x1, R6 ;  /* 0x0000000105077824 */ /* 0x000fe200078e0206 */
[----:B------:R-:W-:Y:S01]  /*1540*/  IADD3 R5, R3, R8, RZ ;  /* 0x0000000803057210 */ /* 0x000fe20007ffe0ff */
[----:B------:R-:W-:Y:S01]  /*1550*/  IMAD.MOV.U32 R6, RZ, RZ, R4 ;  /* 0x000000ffff067224 */ /* 0x000fe200078e0004 */
[----:B------:R-:W-:Y:S02]  /*1560*/  SHF.R.S32.HI R8, RZ, 0x1f, R13 ;  /* 0x0000001fff087819 */ /* 0x000fe4000001140d */
[--C-:B-----5:R-:W-:Y:S02]  /*1570*/  @P0 SHF.R.S32.HI R3, RZ, 0x1f, R9.reuse ;  /* 0x0000001fff030819 */ /* 0x120fe40000011409 */
[----:B------:R-:W-:Y:S01]  /*1580*/  MOV R4, R2 ;  /* 0x0000000200047202 */ /* 0x000fe20000000f00 */
[----:B------:R-:W-:Y:S02]  /*1590*/  @!P0 IMAD.MOV.U32 R3, RZ, RZ, R8 ;  /* 0x000000ffff038224 */ /* 0x000fe400078e0008 */
[----:B------:R-:W-:Y:S01]  /*15a0*/  @P0 IMAD.MOV.U32 R2, RZ, RZ, R9 ;  /* 0x000000ffff020224 */ /* 0x000fe200078e0009 */
[----:B------:R-:W-:Y:S01]  /*15b0*/  @!P0 MOV R2, R13 ;  /* 0x0000000d00028202 */ /* 0x000fe20000000f00 */
[----:B------:R-:W-:-:S02]  /*15c0*/  IMAD R0, R3, c[0x0][0x1f0], RZ ;  /* 0x00007c0003007a24 */ /* 0x000fc400078e02ff */
[----:B------:R-:W-:Y:S02]  /*15d0*/  IMAD R3, R3, c[0x0][0x218], RZ ;  /* 0x0000860003037a24 */ /* 0x000fe400078e02ff */
[----:B------:R-:W-:-:S04]  /*15e0*/  IMAD.WIDE.U32 R28, R2, c[0x0][0x1f0], R6 ;  /* 0x00007c00021c7a25 */ /* 0x000fc800078e0006 */
[C---:B------:R-:W-:Y:S01]  /*15f0*/  IMAD.WIDE.U32 R26, R2.reuse, c[0x0][0x218], R4 ;  /* 0x00008600021a7a25 */ /* 0x040fe200078e0004 */
[----:B------:R4:W-:Y:S03]  /*1600*/  STL.64 [R1+0x30], R28 ;  /* 0x0000301c01007387 */ /* 0x0009e60000100a00 */
[C---:B------:R-:W-:Y:S01]  /*1610*/  IMAD R0, R2.reuse, c[0x0][0x1f4], R0 ;  /* 0x00007d0002007a24 */ /* 0x040fe200078e0200 */
[----:B------:R4:W-:Y:S01]  /*1620*/  STL.64 [R1+0x38], R26 ;  /* 0x0000381a01007387 */ /* 0x0009e20000100a00 */
[----:B------:R-:W-:-:S03]  /*1630*/  IMAD R2, R2, c[0x0][0x21c], R3 ;  /* 0x0000870002027a24 */ /* 0x000fc600078e0203 */
[----:B------:R-:W-:Y:S02]  /*1640*/  IADD3 R30, R29, R0, RZ ;  /* 0x000000001d1e7210 */ /* 0x000fe40007ffe0ff */
[----:B------:R-:W-:-:S05]  /*1650*/  IADD3 R25, R27, R2, RZ ;  /* 0x000000021b197210 */ /* 0x000fca0007ffe0ff */
[----:B------:R4:W-:Y:S04]  /*1660*/  STL [R1+0x40], R25 ;  /* 0x0000401901007387 */ /* 0x0009e80000100800 */
[----:B------:R4:W-:Y:S02]  /*1670*/  STL [R1+0x28], R30 ;  /* 0x0000281e01007387 */ /* 0x0009e40000100800 */
[----:B------:R-:W2:Y:S01]  /*1680*/  LDL R15, [R1+0x84] ;  /* 0x00008400010f7983 */ /* 0x000ea20000100800 */
[----:B------:R-:W-:Y:S01]  /*1690*/  IMAD R5, R11, c[0x0][0x1b8], RZ ;  /* 0x00006e000b057a24 */ /* 0x000fe200078e02ff */
[----:B------:R-:W-:Y:S01]  /*16a0*/  P2R R22, PR, RZ, 0x8 ;  /* 0x00000008ff167803 */ /* 0x000fe20000000000 */
[C---:B------:R-:W-:Y:S01]  /*16b0*/  IMAD.WIDE.U32 R2, R14.reuse, c[0x0][0x1b8], RZ ;  /* 0x00006e000e027a25 */ /* 0x040fe200078e00ff */
[----:B------:R-:W3:Y:S01]  /*16c0*/  LDL R33, [R1+0x70] ;  /* 0x0000700001217983 */ /* 0x000ee20000100800 */
[----:B------:R-:W-:Y:S02]  /*16d0*/  P2R R21, PR, RZ, 0x4 ;  /* 0x00000004ff157803 */ /* 0x000fe40000000000 */
[----:B------:R-:W-:Y:S01]  /*16e0*/  IMAD R5, R14, c[0x0][0x1bc], R5 ;  /* 0x00006f000e057a24 */ /* 0x000fe200078e0205 */
[----:B------:R-:W5:Y:S01]  /*16f0*/  LDL R31, [R1+0x6c] ;  /* 0x00006c00011f7983 */ /* 0x000f620000100800 */
[----:B------:R-:W-:-:S03]  /*1700*/  P2R R18, PR, RZ, 0x10 ;  /* 0x00000010ff127803 */ /* 0x000fc60000000000 */
[----:B----4-:R-:W4:Y:S01]  /*1710*/  LDL R118, [R1+0x4] ;  /* 0x0000040001767983 */ /* 0x010f220000100800 */
[----:B------:R-:W-:Y:S02]  /*1720*/  IMAD R8, R8, c[0x0][0x1c0], RZ ;  /* 0x0000700008087a24 */ /* 0x000fe400078e02ff */
[----:B------:R-:W-:Y:S02]  /*1730*/  IMAD.IADD R3, R3, 0x1, R5 ;  /* 0x0000000103037824 */ /* 0x000fe400078e0205 */
[C---:B------:R-:W-:Y:S02]  /*1740*/  IMAD R8, R13.reuse, c[0x0][0x1c4], R8 ;  /* 0x000071000d087a24 */ /* 0x040fe400078e0208 */
[----:B------:R-:W-:-:S04]  /*1750*/  IMAD.WIDE.U32 R2, R13, c[0x0][0x1c0], R2 ;  /* 0x000070000d027a25 */ /* 0x000fc800078e0002 */
[----:B------:R-:W-:Y:S02]  /*1760*/  IMAD.IADD R3, R3, 0x1, R8 ;  /* 0x0000000103037824 */ /* 0x000fe400078e0208 */
[----:B------:R-:W-:Y:S02]  /*1770*/  IMAD R24, R24, c[0x0][0x168], RZ ;  /* 0x00005a0018187a24 */ /* 0x000fe400078e02ff */
[----:B------:R-:W-:Y:S01]  /*1780*/  IMAD.IADD R9, R32, 0x1, R208 ;  /* 0x0000000120097824 */ /* 0x000fe200078e02d0 */
[----:B------:R-:W-:Y:S02]  /*1790*/  ISETP.GE.AND P3, PT, R34, c[0x0][0x198], PT ;  /* 0x0000660022007a0c */ /* 0x000fe40003f66270 */
[----:B------:R-:W-:Y:S02]  /*17a0*/  ISETP.GE.AND P2, PT, R19, c[0x0][0x198], PT ;  /* 0x0000660013007a0c */ /* 0x000fe40003f46270 */
[----:B------:R-:W-:-:S04]  /*17b0*/  IADD3 R16, R9, 0x40, RZ ;  /* 0x0000004009107810 */ /* 0x000fc80007ffe0ff */
[----:B------:R-:W-:Y:S01]  /*17c0*/  ISETP.GE.AND P6, PT, R16, R24, PT ;  /* 0x000000181000720c */ /* 0x000fe20003fc6270 */
[----:B------:R-:W-:Y:S01]  /*17d0*/  BAR.SYNC.DEFER_BLOCKING 0x0 ;  /* 0x0000000000007b1d */ /* 0x000fe20000010000 */
[----:B--2---:R-:W-:-:S04]  /*17e0*/  IMAD.IADD R4, R15, 0x1, R208 ;  /* 0x000000010f047824 */ /* 0x004fc800078e02d0 */
[----:B------:R-:W-:-:S04]  /*17f0*/  @P1 IMAD.HI.U32 R6, R4, c[0x0][0x2c8], RZ ;  /* 0x0000b20004061a27 */ /* 0x000fc800078e00ff */
[----:B------:R-:W-:Y:S01]  /*1800*/  IMAD.MOV.U32 R0, RZ, RZ, R4 ;  /* 0x000000ffff007224 */ /* 0x000fe200078e0004 */
[----:B------:R-:W-:-:S04]  /*1810*/  @P1 SHF.R.U32.HI R0, RZ, c[0x0][0x2cc], R6 ;  /* 0x0000b300ff001a19 */ /* 0x000fc80000011606 */
[--C-:B------:R-:W-:Y:S01]  /*1820*/  SHF.R.S32.HI R6, RZ, 0x1f, R0.reuse ;  /* 0x0000001fff067819 */ /* 0x100fe20000011400 */
[----:B------:R-:W-:-:S04]  /*1830*/  IMAD.MOV R5, RZ, RZ, -R0 ;  /* 0x000000ffff057224 */ /* 0x000fc800078e0a00 */
[----:B------:R-:W-:Y:S02]  /*1840*/  IMAD R4, R5, c[0x0][0x2c4], R4 ;  /* 0x0000b10005047a24 */ /* 0x000fe400078e0204 */
[----:B------:R-:W-:Y:S02]  /*1850*/  IMAD R5, R6, c[0x0][0x1b0], RZ ;  /* 0x00006c0006057a24 */ /* 0x000fe400078e02ff */
[----:B------:R-:W-:-:S04]  /*1860*/  IMAD.WIDE.U32 R2, R0, c[0x0][0x1b0], R2 ;  /* 0x00006c0000027a25 */ /* 0x000fc800078e0002 */
[----:B------:R-:W-:Y:S01]  /*1870*/  IMAD R6, R0, c[0x0][0x1b4], R5 ;  /* 0x00006d0000067a24 */ /* 0x000fe200078e0205 */
[----:B------:R-:W-:-:S03]  /*1880*/  SHF.R.S32.HI R5, RZ, 0x1f, R4 ;  /* 0x0000001fff057819 */ /* 0x000fc60000011404 */
[----:B------:R-:W-:Y:S02]  /*1890*/  IMAD.IADD R3, R3, 0x1, R6 ;  /* 0x0000000103037824 */ /* 0x000fe400078e0206 */
[----:B------:R-:W-:Y:S02]  /*18a0*/  IMAD R0, R5, c[0x0][0x1a8], RZ ;  /* 0x00006a0005007a24 */ /* 0x000fe400078e02ff */
[----:B------:R-:W-:-:S04]  /*18b0*/  IMAD.WIDE.U32 R2, R4, c[0x0][0x1a8], R2 ;  /* 0x00006a0004027a25 */ /* 0x000fc800078e0002 */
[----:B------:R-:W-:-:S04]  /*18c0*/  IMAD R0, R4, c[0x0][0x1ac], R0 ;  /* 0x00006b0004007a24 */ /* 0x000fc800078e0200 */
[----:B------:R-:W-:Y:S01]  /*18d0*/  IMAD.IADD R8, R3, 0x1, R0 ;  /* 0x0000000103087824 */ /* 0x000fe200078e0200 */
[----:B------:R-:W-:-:S04]  /*18e0*/  LEA R0, P0, R2, c[0x0][0x160], 0x1 ;  /* 0x0000580002007a11 */ /* 0x000fc800078008ff */
[----:B------:R-:W-:Y:S02]  /*18f0*/  LEA.HI.X R8, R2, c[0x0][0x164], R8, 0x1, P0 ;  /* 0x0000590002087a11 */ /* 0x000fe400000f0c08 */
[----:B------:R-:W1:Y:S04]  /*1900*/  SHFL.IDX PT, R2, R0, RZ, 0x181f ;  /* 0x00181fff00027589 */ /* 0x000e6800000e0000 */
[----:B------:R-:W3:Y:S01]  /*1910*/  SHFL.IDX PT, R3, R8, RZ, 0x181f ;  /* 0x00181fff08037589 */ /* 0x000ee200000e0000 */
[----:B------:R-:W-:-:S13]  /*1920*/  ISETP.GE.AND P0, PT, R9, R24, PT ;  /* 0x000000180900720c */ /* 0x000fda0003f06270 */
[----:B-1----:R-:W-:-:S04]  /*1930*/  @!P0 LEA R12, P5, R19, R2, 0x1 ;  /* 0x00000002130c8211 */ /* 0x002fc800078a08ff */
[----:B---3--:R-:W-:Y:S02]  /*1940*/  @!P0 LEA.HI.X R13, R19, R3, R33, 0x1, P5 ;  /* 0x00000003130d8211 */ /* 0x008fe400028f0c21 */
[----:B------:R-:W-:-:S04]  /*1950*/  @!P0 LEA R10, P5, R23, R2, 0x1 ;  /* 0x00000002170a8211 */ /* 0x000fc800078a08ff */
[----:B-----5:R-:W-:Y:S01]  /*1960*/  @!P0 LEA.HI.X R11, R23, R3, R31, 0x1, P5 ;  /* 0x00000003170b8211 */ /* 0x020fe200028f0c1f */
[----:B------:R-:W-:-:S05]  /*1970*/  @!P0 IMAD.WIDE R2, R34, 0x2, R2 ;  /* 0x0000000222028825 */ /* 0x000fca00078e0202 */
[----:B------:R-:W-:Y:S01]  /*1980*/  @!PT LDS RZ, [RZ] ;  /* 0x00000000fffff984 */ /* 0x000fe20000000800 */
[----:B----4-:R1:W-:Y:S04]  /*1990*/  @!P0 LDGSTS.E.BYPASS.LTC128B.128 [R118+0x100], [R2.64], !P3 ;  /* 0x0010000002768fae */ /* 0x0103e8000d901d46 */
[----:B------:R2:W-:Y:S04]  /*19a0*/  @!P0 LDGSTS.E.BYPASS.LTC128B.128 [R118+0x4100], [R12.64], !P2 ;  /* 0x041000000c768fae */ /* 0x0005e8000d101d46 */
[----:B--2---:R-:W2:Y:S01]  /*19b0*/  LDL R13, [R1] ;  /* 0x00000000010d7983 */ /* 0x004ea20000100800 */
[----:B------:R-:W-:-:S03]  /*19c0*/  IADD3 R4, R9, 0x20, RZ ;  /* 0x0000002009047810 */ /* 0x000fc60007ffe0ff */
[----:B------:R-:W3:Y:S01]  /*19d0*/  SHFL.IDX PT, R6, R0, 0x1, 0x181f ;  /* 0x00381f0000067f89 */ /* 0x000ee200000e0000 */
[----:B------:R-:W-:-:S03]  /*19e0*/  ISETP.GE.AND P4, PT, R4, R24, PT ;  /* 0x000000180400720c */ /* 0x000fc60003f86270 */
[----:B------:R-:W4:Y:S04]  /*19f0*/  SHFL.IDX PT, R7, R8, 0x1, 0x181f ;  /* 0x00381f0008077f89 */ /* 0x000f2800000e0000 */
[----:B------:R-:W5:Y:S04]  /*1a00*/  SHFL.IDX PT, R4, R0, 0x2, 0x181f ;  /* 0x00581f0000047f89 */ /* 0x000f6800000e0000 */
[----:B------:R-:W5:Y:S04]  /*1a10*/  SHFL.IDX PT, R5, R8, 0x2, 0x181f ;  /* 0x00581f0008057f89 */ /* 0x000f6800000e0000 */
[----:B-1----:R-:W1:Y:S01]  /*1a20*/  SHFL.IDX PT, R2, R0, 0x3, 0x181f ;  /* 0x00781f0000027f89 */ /* 0x002e6200000e0000 */
[----:B------:R-:W-:-:S03]  /*1a30*/  IADD3 R9, R9, 0x60, RZ ;  /* 0x0000006009097810 */ /* 0x000fc60007ffe0ff */
[----:B------:R-:W1:Y:S01]  /*1a40*/  SHFL.IDX PT, R3, R8, 0x3, 0x181f ;  /* 0x00781f0008037f89 */ /* 0x000e6200000e0000 */
[----:B---3--:R-:W-:-:S04]  /*1a50*/  @!P4 LEA R14, P5, R19, R6, 0x1 ;  /* 0x00000006130ec211 */ /* 0x008fc800078a08ff */
[C-C-:B----4-:R-:W-:Y:S02]  /*1a60*/  @!P4 LEA.HI.X R15, R19.reuse, R7, R33.reuse, 0x1, P5 ;  /* 0x00000007130fc211 */ /* 0x150fe400028f0c21 */
[----:B-----5:R-:W-:Y:S02]  /*1a70*/  @!P6 LEA R16, P5, R19, R4, 0x1 ;  /* 0x000000041310e211 */ /* 0x020fe400078a08ff */
[----:B------:R-:W-:Y:S02]  /*1a80*/  ISETP.GE.AND P2, PT, R23, c[0x0][0x198], PT ;  /* 0x0000660017007a0c */ /* 0x000fe40003f46270 */
[----:B------:R-:W-:Y:S02]  /*1a90*/  @!P6 LEA.HI.X R17, R19, R5, R33, 0x1, P5 ;  /* 0x000000051311e211 */ /* 0x000fe400028f0c21 */
[----:B------:R-:W-:-:S09]  /*1aa0*/  ISETP.GE.AND P5, PT, R9, R24, PT ;  /* 0x000000180900720c */ /* 0x000fd20003fa6270 */
[----:B------:R1:W-:Y:S04]  /*1ab0*/  @!P0 LDGSTS.E.BYPASS.LTC128B.128 [R118+0x8100], [R10.64], !P2 ;  /* 0x081000000a768fae */ /* 0x0003e8000d101d46 */
[----:B-1----:R-:W-:-:S04]  /*1ac0*/  @!P5 LEA R10, P0, R19, R2, 0x1 ;  /* 0x00000002130ad211 */ /* 0x002fc800078008ff */
[----:B------:R-:W-:Y:S02]  /*1ad0*/  @!P5 LEA.HI.X R11, R19, R3, R33, 0x1, P0 ;  /* 0x00000003130bd211 */ /* 0x000fe400000f0c21 */
[----:B------:R-:W-:-:S04]  /*1ae0*/  @!P4 LEA R8, P0, R23, R6, 0x1 ;  /* 0x000000061708c211 */ /* 0x000fc800078008ff */
[----:B------:R-:W-:Y:S02]  /*1af0*/  @!P4 LEA.HI.X R9, R23, R7, R31, 0x1, P0 ;  /* 0x000000071709c211 */ /* 0x000fe400000f0c1f */
[----:B------:R-:W-:Y:S01]  /*1b00*/  ISETP.GE.AND P0, PT, R19, c[0x0][0x198], PT ;  /* 0x0000660013007a0c */ /* 0x000fe20003f06270 */
[----:B------:R-:W-:-:S05]  /*1b10*/  @!P4 IMAD.WIDE R6, R34, 0x2, R6 ;  /* 0x000000022206c825 */ /* 0x000fca00078e0206 */
[----:B------:R1:W-:Y:S07]  /*1b20*/  @!P4 LDGSTS.E.BYPASS.LTC128B.128 [R118+0x1100], [R6.64], !P3 ;  /* 0x011000000676cfae */ /* 0x0003ee000d901d46 */
[----:B------:R3:W-:Y:S04]  /*1b30*/  @!P4 LDGSTS.E.BYPASS.LTC128B.128 [R118+0x5100], [R14.64], !P0 ;  /* 0x051000000e76cfae */ /* 0x0007e8000c101d46 */
[----:B------:R4:W-:Y:S01]  /*1b40*/  @!P4 LDGSTS.E.BYPASS.LTC128B.128 [R118+0x9100], [R8.64], !P2 ;  /* 0x091000000876cfae */ /* 0x0009e2000d101d46 */
[----:B-1----:R-:W-:-:S04]  /*1b50*/  @!P6 LEA R6, P0, R23, R4, 0x1 ;  /* 0x000000041706e211 */ /* 0x002fc800078008ff */
[----:B------:R-:W-:Y:S02]  /*1b60*/  @!P6 LEA.HI.X R7, R23, R5, R31, 0x1, P0 ;  /* 0x000000051707e211 */ /* 0x000fe400000f0c1f */
[----:B------:R-:W-:Y:S01]  /*1b70*/  ISETP.GE.AND P0, PT, R19, c[0x0][0x198], PT ;  /* 0x0000660013007a0c */ /* 0x000fe20003f06270 */
[----:B------:R-:W-:-:S05]  /*1b80*/  @!P6 IMAD.WIDE R4, R34, 0x2, R4 ;  /* 0x000000022204e825 */ /* 0x000fca00078e0204 */
[----:B------:R1:W-:Y:S07]  /*1b90*/  @!P6 LDGSTS.E.BYPASS.LTC128B.128 [R118+0x2100], [R4.64], !P3 ;  /* 0x021000000476efae */ /* 0x0003ee000d901d46 */
[----:B------:R5:W-:Y:S04]  /*1ba0*/  @!P6 LDGSTS.E.BYPASS.LTC128B.128 [R118+0x6100], [R16.64], !P0 ;  /* 0x061000001076efae */ /* 0x000be8000c101d46 */
[----:B------:R3:W-:Y:S01]  /*1bb0*/  @!P6 LDGSTS.E.BYPASS.LTC128B.128 [R118+0xa100], [R6.64], !P2 ;  /* 0x0a1000000676efae */ /* 0x0007e2000d101d46 */
[----:B------:R-:W-:Y:S01]  /*1bc0*/  ISETP.GE.AND P6, PT, R34, c[0x0][0x198], PT ;  /* 0x0000660022007a0c */ /* 0x000fe20003fc6270 */
[----:B------:R-:W-:Y:S01]  /*1bd0*/  IMAD.MOV.U32 R112, RZ, RZ, -0x60 ;  /* 0xffffffa0ff707424 */ /* 0x000fe200078e00ff */
[----:B------:R-:W-:-:S03]  /*1be0*/  IADD3 R113, R165, -0x1, RZ ;  /* 0xffffffffa5717810 */ /* 0x000fc60007ffe0ff */
[----:B------:R-:W-:Y:S01]  /*1bf0*/  IMAD R112, R165, R112, 0x60 ;  /* 0x00000060a5707424 */ /* 0x000fe200078e0270 */
[----:B------:R-:W-:Y:S01]  /*1c00*/  SHF.R.S32.HI R12, RZ, 0x1f, R113 ;  /* 0x0000001fff0c7819 */ /* 0x000fe20000011471 */
[----:B-1----:R-:W-:-:S03]  /*1c10*/  @!P5 IMAD.WIDE R4, R34, 0x2, R2 ;  /* 0x000000022204d825 */ /* 0x002fc600078e0202 */
[----:B----4-:R-:W-:-:S03]  /*1c20*/  IADD3 R8, R112, c[0x0][0x1d0], -R32 ;  /* 0x0000740070087a10 */ /* 0x010fc60007ffe820 */
[----:B------:R1:W-:Y:S01]  /*1c30*/  @!P5 LDGSTS.E.BYPASS.LTC128B.128 [R118+0x3100], [R4.64], !P6 ;  /* 0x031000000476dfae */ /* 0x0003e2000f101d46 */
[----:B------:R-:W-:-:S03]  /*1c40*/  IMAD R0, R12, c[0x0][0x1e0], RZ ;  /* 0x000078000c007a24 */ /* 0x000fc600078e02ff */
[----:B------:R4:W-:Y:S01]  /*1c50*/  @!P5 LDGSTS.E.BYPASS.LTC128B.128 [R118+0x7100], [R10.64], !P0 ;  /* 0x071000000a76dfae */ /* 0x0009e2000c101d46 */
[----:B------:R-:W-:Y:S01]  /*1c60*/  ISETP.GE.AND P6, PT, R23, c[0x0][0x198], PT ;  /* 0x0000660017007a0c */ /* 0x000fe20003fc6270 */
[----:B------:R-:W-:Y:S02]  /*1c70*/  IMAD R0, R113, c[0x0][0x1e4], R0 ;  /* 0x0000790071007a24 */ /* 0x000fe400078e0200 */
[----:B------:R-:W-:Y:S02]  /*1c80*/  IMAD.MOV.U32 R114, RZ, RZ, R28 ;  /* 0x000000ffff727224 */ /* 0x000fe400078e001c */
[----:B------:R-:W-:Y:S01]  /*1c90*/  IMAD.MOV.U32 R115, RZ, RZ, R30 ;  /* 0x000000ffff737224 */ /* 0x000fe200078e001e */
[----:B------:R-:W-:Y:S02]  /*1ca0*/  ISETP.NE.AND P4, PT, R18, RZ, PT ;  /* 0x000000ff1200720c */ /* 0x000fe40003f85270 */
[----:B-1----:R-:W-:-:S04]  /*1cb0*/  @!P5 LEA R4, P0, R23, R2, 0x1 ;  /* 0x000000021704d211 */ /* 0x002fc800078008ff */
[----:B------:R-:W-:Y:S01]  /*1cc0*/  @!P5 LEA.HI.X R5, R23, R3, R31, 0x1, P0 ;  /* 0x000000031705d211 */ /* 0x000fe200000f0c1f */
[----:B------:R-:W-:Y:S01]  /*1cd0*/  IMAD.WIDE.U32 R2, R113, c[0x0][0x1e0], RZ ;  /* 0x0000780071027a25 */ /* 0x000fe200078e00ff */
[----:B------:R-:W-:-:S03]  /*1ce0*/  ISETP.GE.AND P0, PT, R8, 0x1, PT ;  /* 0x000000010800780c */ /* 0x000fc60003f06270 */
[----:B------:R-:W-:Y:S01]  /*1cf0*/  IMAD.IADD R0, R3, 0x1, R0 ;  /* 0x0000000103007824 */ /* 0x000fe200078e0200 */
[----:B------:R-:W-:Y:S01]  /*1d00*/  ISETP.NE.AND P3, PT, R22, RZ, PT ;  /* 0x000000ff1600720c */ /* 0x000fe20003f65270 */
[----:B------:R-:W-:Y:S01]  /*1d10*/  IMAD.WIDE.U32 R2, R2, 0x60, R114 ;  /* 0x0000006002027825 */ /* 0x000fe200078e0072 */
[----:B------:R-:W-:Y:S01]  /*1d20*/  ISETP.NE.AND P2, PT, R21, RZ, PT ;  /* 0x000000ff1500720c */ /* 0x000fe20003f45270 */
[----:B------:R1:W-:Y:S02]  /*1d30*/  @!P5 LDGSTS.E.BYPASS.LTC128B.128 [R118+0xb100], [R4.64], !P6 ;  /* 0x0b1000000476dfae */ /* 0x0003e4000f101d46 */
[----:B------:R-:W-:Y:S01]  /*1d40*/  IMAD R0, R0, 0x60, RZ ;  /* 0x0000006000007824 */ /* 0x000fe200078e02ff */
[----:B------:R-:W-:Y:S01]  /*1d50*/  ISETP.GE.AND P6, PT, R8, 0x21, PT ;  /* 0x000000210800780c */ /* 0x000fe20003fc6270 */
[----:B------:R-:W-:Y:S01]  /*1d60*/  IMAD.MOV.U32 R116, RZ, RZ, c[0x0][0x1e0] ;  /* 0x00007800ff747624 */ /* 0x000fe200078e00ff */
[----:B------:R-:W0:Y:S01]  /*1d70*/  LDGDEPBAR ;  /* 0x00000000000079af */ /* 0x000e220000000000 */
[----:B------:R-:W-:-:S02]  /*1d80*/  IMAD.IADD R0, R3, 0x1, R0 ;  /* 0x0000000103007824 */ /* 0x000fc400078e0200 */
[----:B------:R-:W-:Y:S02]  /*1d90*/  IMAD.MOV.U32 R117, RZ, RZ, c[0x0][0x1e4] ;  /* 0x00007900ff757624 */ /* 0x000fe400078e00ff */
[----:B---3--:R-:W-:Y:S01]  /*1da0*/  IMAD.WIDE.U32 R6, R116, 0x40, RZ ;  /* 0x0000004074067825 */ /* 0x008fe200078e00ff */
[----:B-1----:R-:W-:-:S04]  /*1db0*/  @P0 LEA R4, P5, R2, c[0x0][0x1c8], 0x1 ;  /* 0x0000720002040a11 */ /* 0x002fc800078a08ff */
[----:B------:R-:W-:Y:S02]  /*1dc0*/  @P0 LEA.HI.X R5, R2, c[0x0][0x1cc], R0, 0x1, P5 ;  /* 0x0000730002050a11 */ /* 0x000fe400028f0c00 */
[----:B------:R-:W-:-:S03]  /*1dd0*/  ISETP.GE.AND P5, PT, R8, 0x41, PT ;  /* 0x000000410800780c */ /* 0x000fc60003fa6270 */
[----:B------:R1:W-:Y:S04]  /*1de0*/  @P0 LDGSTS.E.BYPASS.LTC128B.128 [R118+0xc100], [R4.64], !P4 ;  /* 0x0c10000004760fae */ /* 0x0003e8000e101d46 */
[----:B------:R1:W-:Y:S04]  /*1df0*/  @P0 LDGSTS.E.BYPASS.LTC128B.128 [R118+0xf100], [R4.64+0x80], !P3 ;  /* 0x0f10008004760fae */ /* 0x0003e8000d901d46 */
[----:B------:R1:W-:Y:S01]  /*1e00*/  @P0 LDGSTS.E.BYPASS.LTC128B.128 [R118+0x12100], [R4.64+0x100], !P2 ;  /* 0x1210010004760fae */ /* 0x0003e2000d101d46 */
[----:B------:R-:W-:Y:S01]  /*1e10*/  @P6 LEA R3, P0, R116, R2, 0x5 ;  /* 0x0000000274036211 */ /* 0x000fe200078028ff */
[----:B------:R-:W-:-:S03]  /*1e20*/  IMAD.SHL.U32 R9, R117, 0x40, RZ ;  /* 0x0000004075097824 */ /* 0x000fc600078e00ff */
[----:B-1----:R-:W-:Y:S02]  /*1e30*/  @P6 LEA.HI.X R5, R116, R0, R117, 0x5, P0 ;  /* 0x0000000074056211 */ /* 0x002fe400000f2c75 */
[----:B------:R-:W-:-:S04]  /*1e40*/  @P6 LEA R4, P0, R3, c[0x0][0x1c8], 0x1 ;  /* 0x0000720003046a11 */ /* 0x000fc800078008ff */
[----:B------:R-:W-:Y:S02]  /*1e50*/  @P6 LEA.HI.X R5, R3, c[0x0][0x1cc], R5, 0x1, P0 ;  /* 0x0000730003056a11 */ /* 0x000fe400000f0c05 */
[----:B------:R-:W-:-:S03]  /*1e60*/  @P5 IADD3 R3, P0, R2, R6, RZ ;  /* 0x0000000602035210 */ /* 0x000fc60007f1e0ff */
[----:B------:R1:W-:Y:S01]  /*1e70*/  @P6 LDGSTS.E.BYPASS.LTC128B.128 [R118+0xd100], [R4.64], !P4 ;  /* 0x0d10000004766fae */ /* 0x0003e2000e101d46 */
[----:B------:R-:W-:Y:S02]  /*1e80*/  @P5 IADD3.X R9, R0, R7, R9, P0, !PT ;  /* 0x0000000700095210 */ /* 0x000fe400007fe409 */
[C---:B------:R-:W-:Y:S01]  /*1e90*/  @P5 LEA R2, P0, R3.reuse, c[0x0][0x1c8], 0x1 ;  /* 0x0000720003025a11 */ /* 0x040fe200078008ff */
[----:B------:R1:W-:Y:S03]  /*1ea0*/  @P6 LDGSTS.E.BYPASS.LTC128B.128 [R118+0x10100], [R4.64+0x80], !P3 ;  /* 0x1010008004766fae */ /* 0x0003e6000d901d46 */
[----:B------:R-:W-:Y:S01]  /*1eb0*/  @P5 LEA.HI.X R3, R3, c[0x0][0x1cc], R9, 0x1, P0 ;  /* 0x0000730003035a11 */ /* 0x000fe200000f0c09 */
[----:B------:R1:W-:Y:S04]  /*1ec0*/  @P6 LDGSTS.E.BYPASS.LTC128B.128 [R118+0x13100], [R4.64+0x100], !P2 ;  /* 0x1310010004766fae */ /* 0x0003e8000d101d46 */
[----:B------:R3:W-:Y:S04]  /*1ed0*/  @P5 LDGSTS.E.BYPASS.LTC128B.128 [R118+0xe100], [R2.64], !P4 ;  /* 0x0e10000002765fae */ /* 0x0007e8000e101d46 */
[----:B------:R3:W-:Y:S04]  /*1ee0*/  @P5 LDGSTS.E.BYPASS.LTC128B.128 [R118+0x11100], [R2.64+0x80], !P3 ;  /* 0x1110008002765fae */ /* 0x0007e8000d901d46 */
[----:B------:R3:W-:Y:S04]  /*1ef0*/  @P5 LDGSTS.E.BYPASS.LTC128B.128 [R118+0x14100], [R2.64+0x100], !P2 ;  /* 0x1410010002765fae */ /* 0x0007e8000d101d46 */
[----:B------:R-:W0:Y:S01]  /*1f00*/  LDGDEPBAR ;  /* 0x00000000000079af */ /* 0x000e220000000000 */
[----:B------:R-:W-:-:S04]  /*1f10*/  DEPBAR.LE SB0, 0x1 ;  /* 0x000080400000791a */ /* 0x000fc80000000000 */
[----:B------:R-:W-:Y:S01]  /*1f20*/  BAR.SYNC.DEFER_BLOCKING 0x0 ;  /* 0x0000000000007b1d */ /* 0x000fe20000010000 */
[----:B------:R-:W-:Y:S02]  /*1f30*/  IMAD R12, R12, c[0x0][0x208], RZ ;  /* 0x000082000c0c7a24 */ /* 0x000fe400078e02ff */
[----:B----4-:R-:W-:-:S04]  /*1f40*/  IMAD.WIDE.U32 R10, R113, c[0x0][0x208], RZ ;  /* 0x00008200710a7a25 */ /* 0x010fc800078e00ff */
[----:B------:R-:W-:Y:S02]  /*1f50*/  IMAD R12, R113, c[0x0][0x20c], R12 ;  /* 0x00008300710c7a24 */ /* 0x000fe400078e020c */
[----:B------:R-:W-:Y:S02]  /*1f60*/  IMAD.MOV.U32 R6, RZ, RZ, R26 ;  /* 0x000000ffff067224 */ /* 0x000fe400078e001a */
[----:B------:R-:W-:Y:S02]  /*1f70*/  IMAD.MOV.U32 R7, RZ, RZ, R25 ;  /* 0x000000ffff077224 */ /* 0x000fe400078e0019 */
[----:B------:R-:W-:Y:S01]  /*1f80*/  IMAD.IADD R0, R11, 0x1, R12 ;  /* 0x000000010b007824 */ /* 0x000fe200078e020c */
[----:B------:R-:W-:Y:S04]  /*1f90*/  LDSM.16.M88.4 R156, [R250] ;  /* 0x00000000fa9c783b */ /* 0x000fe80000000200 */
[----:B------:R-:W-:Y:S04]  /*1fa0*/  LDSM.16.M88.4 R160, [R251] ;  /* 0x00000000fba0783b */ /* 0x000fe80000000200 */
[----:B--2---:R-:W-:Y:S04]  /*1fb0*/  LDSM.16.M88.4 R168, [R13] ;  /* 0x000000000da8783b */ /* 0x004fe80000000200 */
[----:B------:R-:W-:Y:S04]  /*1fc0*/  LDSM.16.M88.4 R172, [R252] ;  /* 0x00000000fcac783b */ /* 0x000fe80000000200 */
[----:B------:R-:W-:Y:S04]  /*1fd0*/  LDSM.16.M88.4 R176, [R250+0x4000] ;  /* 0x00400000fab0783b */ /* 0x000fe80000000200 */
[----:B------:R-:W-:Y:S04]  /*1fe0*/  LDSM.16.M88.4 R180, [R251+0x4000] ;  /* 0x00400000fbb4783b */ /* 0x000fe80000000200 */
[----:B------:R-:W-:Y:S04]  /*1ff0*/  LDSM.16.M88.4 R184, [R13+0x4000] ;  /* 0x004000000db8783b */ /* 0x000fe80000000200 */
[----:B------:R-:W-:Y:S04]  /*2000*/  LDSM.16.M88.4 R188, [R252+0x4000] ;  /* 0x00400000fcbc783b */ /* 0x000fe80000000200 */
[----:B------:R-:W-:Y:S04]  /*2010*/  LDSM.16.M88.4 R192, [R250+0x8000] ;  /* 0x00800000fac0783b */ /* 0x000fe80000000200 */
[----:B------:R-:W-:Y:S04]  /*2020*/  LDSM.16.M88.4 R196, [R251+0x8000] ;  /* 0x00800000fbc4783b */ /* 0x000fe80000000200 */
[----:B------:R-:W-:Y:S04]  /*2030*/  LDSM.16.M88.4 R200, [R13+0x8000] ;  /* 0x008000000dc8783b */ /* 0x000fe80000000200 */
[----:B------:R-:W-:Y:S04]  /*2040*/  LDSM.16.M88.4 R204, [R252+0x8000] ;  /* 0x00800000fccc783b */ /* 0x000fe80000000200 */
[----:B------:R-:W-:Y:S01]  /*2050*/  BAR.SYNC.DEFER_BLOCKING 0x0 ;  /* 0x0000000000007b1d */ /* 0x000fe20000010000 */
[----:B------:R-:W-:-:S04]  /*2060*/  IMAD.WIDE.U32 R6, R10, 0x60, R6 ;  /* 0x000000600a067825 */ /* 0x000fc800078e0006 */
[----:B------:R-:W-:Y:S02]  /*2070*/  IMAD R0, R0, 0x60, RZ ;  /* 0x0000006000007824 */ /* 0x000fe400078e02ff */
[----:B-1----:R-:W-:Y:S02]  /*2080*/  IMAD.MOV.U32 R5, RZ, RZ, c[0x0][0x208] ;  /* 0x00008200ff057624 */ /* 0x002fe400078e00ff */
[----:B---3--:R-:W-:Y:S01]  /*2090*/  IMAD.MOV.U32 R3, RZ, RZ, 0x6 ;  /* 0x00000006ff037424 */ /* 0x008fe200078e00ff */
[C---:B------:R-:W-:Y:S01]  /*20a0*/  LEA R2, P0, R6.reuse, c[0x0][0x1f8], 0x1 ;  /* 0x00007e0006027a11 */ /* 0x040fe200078008ff */
[----:B------:R-:W-:Y:S02]  /*20b0*/  IMAD.IADD R0, R7, 0x1, R0 ;  /* 0x0000000107007824 */ /* 0x000fe400078e0200 */
[C---:B------:R-:W-:Y:S01]  /*20c0*/  IMAD.SHL.U32 R4, R5.reuse, 0x40, RZ ;  /* 0x0000004005047824 */ /* 0x040fe200078e00ff */
[----:B------:R-:W-:Y:S02]  /*20d0*/  SHF.L.U64.HI R5, R5, R3, c[0x0][0x20c] ;  /* 0x0000830005057619 */ /* 0x000fe40000010203 */
[----:B------:R-:W-:-:S02]  /*20e0*/  LEA.HI.X R3, R6, c[0x0][0x1fc], R0, 0x1, P0 ;  /* 0x00007f0006037a11 */ /* 0x000fc400000f0c00 */
[----:B------:R-:W-:Y:S01]  /*20f0*/  IADD3 R10, P5, P0, R4, 0x80, R2 ;  /* 0x00000080040a7810 */ /* 0x000fe200078be002 */
[----:B------:R-:W-:-:S04]  /*2100*/  DEPBAR.LE SB0, 0x0 ;  /* 0x000080000000791a */ /* 0x000fc80000000000 */
[----:B------:R-:W-:Y:S01]  /*2110*/  BAR.SYNC.DEFER_BLOCKING 0x0 ;  /* 0x0000000000007b1d */ /* 0x000fe20000010000 */
[C-C-:B------:R-:W-:Y:S02]  /*2120*/  IADD3.X R11, R5.reuse, RZ, R3.reuse, P5, P0 ;  /* 0x000000ff050b7210 */ /* 0x140fe40002fe0403 */
[----:B------:R-:W-:Y:S02]  /*2130*/  IADD3 R6, P5, P0, R4, 0x100, R2 ;  /* 0x0000010004067810 */ /* 0x000fe400078be002 */
[----:B------:R-:W-:Y:S02]  /*2140*/  LOP3.LUT R0, R20, 0x1, RZ, 0xc0, !PT ;  /* 0x0000000114007812 */ /* 0x000fe400078ec0ff */
[----:B------:R-:W-:Y:S02]  /*2150*/  IADD3.X R7, R5, RZ, R3, P5, P0 ;  /* 0x000000ff05077210 */ /* 0x000fe40002fe0403 */
[----:B------:R-:W-:-:S04]  /*2160*/  ISETP.NE.U32.AND P0, PT, R0, 0x1, PT ;  /* 0x000000010000780c */ /* 0x000fc80003f05070 */
[----:B------:R-:W-:Y:S02]  /*2170*/  ISETP.LT.OR P0, PT, R8, 0x1, P0 ;  /* 0x000000010800780c */ /* 0x000fe40000701670 */
[----:B------:R-:W-:Y:S01]  /*2180*/  LOP3.LUT P6, RZ, R20, 0x2, RZ, 0xc0, !PT ;  /* 0x0000000214ff7812 */ /* 0x000fe200078cc0ff */
[----:B-----5:R-:W1:Y:S04]  /*2190*/  LDSM.16.M88.4 R16, [R225] ;  /* 0x00000000e110783b */ /* 0x020e680000000200 */
[----:B------:R-:W-:Y:S04]  /*21a0*/  LDSM.16.M88.4 R12, [R225+0x800] ;  /* 0x00080000e10c783b */ /* 0x000fe80000000200 */
[----:B------:R-:W2:Y:S04]  /*21b0*/  LDSM.16.M88.4 R40, [R225+0x1000] ;  /* 0x00100000e128783b */ /* 0x000ea80000000200 */
[----:B------:R-:W3:Y:S04]  /*21c0*/  LDSM.16.M88.4 R44, [R225+0x1800] ;  /* 0x00180000e12c783b */ /* 0x000ee80000000200 */
[----:B------:R-:W-:Y:S04]  /*21d0*/  LDSM.16.M88.4 R60, [R225+0x2000] ;  /* 0x00200000e13c783b */ /* 0x000fe80000000200 */
[----:B------:R-:W-:Y:S04]  /*21e0*/  LDSM.16.M88.4 R68, [R225+0x2800] ;  /* 0x00280000e144783b */ /* 0x000fe80000000200 */
[----:B------:R-:W-:Y:S04]  /*21f0*/  LDSM.16.M88.4 R56, [R231] ;  /* 0x00000000e738783b */ /* 0x000fe80000000200 */
[----:B------:R-:W-:Y:S04]  /*2200*/  LDSM.16.M88.4 R52, [R248] ;  /* 0x00000000f834783b */ /* 0x000fe80000000200 */
[----:B------:R-:W4:Y:S04]  /*2210*/  LDSM.16.M88.4 R48, [R247] ;  /* 0x00000000f730783b */ /* 0x000f280000000200 */
[----:B------:R-:W5:Y:S04]  /*2220*/  LDSM.16.M88.4 R64, [R246] ;  /* 0x00000000f640783b */ /* 0x000f680000000200 */
[----:B------:R-:W1:Y:S04]  /*2230*/  LDSM.16.M88.4 R92, [R245] ;  /* 0x00000000f55c783b */ /* 0x000e680000000200 */
[----:B------:R-:W1:Y:S04]  /*2240*/  LDSM.16.M88.4 R104, [R244] ;  /* 0x00000000f468783b */ /* 0x000e680000000200 */
[----:B------:R-:W-:Y:S01]  /*2250*/  @!PT LDS RZ, [RZ] ;  /* 0x00000000fffff984 */ /* 0x000fe20000000800 */
[----:B------:R-:W-:Y:S01]  /*2260*/  @!PT LDS RZ, [RZ] ;  /* 0x00000000fffff984 */ /* 0x000fe20000000800 */
[----:B------:R-:W-:Y:S01]  /*2270*/  @!PT LDS RZ, [RZ] ;  /* 0x00000000fffff984 */ /* 0x000fe20000000800 */
[----:B------:R1:W-:Y:S01]  /*2280*/  LDGSTS.E.BYPASS.LTC128B.128 [R118+0x100], [R2.64], !P0 ;  /* 0x0010000002767fae */ /* 0x0003e2000c101d46 */
[----:B------:R-:W-:-:S02]  /*2290*/  ISETP.LT.OR P0, PT, R8, 0x1, !P6 ;  /* 0x000000010800780c */ /* 0x000fc40007701670 */
[----:B------:R-:W-:-:S11]  /*22a0*/  LOP3.LUT P5, RZ, R20, 0x4, RZ, 0xc0, !PT ;  /* 0x0000000414ff7812 */ /* 0x000fd600078ac0ff */
[----:B------:R1:W-:Y:S01]  /*22b0*/  LDGSTS.E.BYPASS.LTC128B.128 [R118+0x3100], [R2.64+0x80], !P0 ;  /* 0x0310008002767fae */ /* 0x0003e2000c101d46 */
[----:B------:R-:W-:-:S13]  /*22c0*/  ISETP.LT.OR P0, PT, R8, 0x1, !P5 ;  /* 0x000000010800780c */ /* 0x000fda0006f01670 */
[----:B------:R1:W-:Y:S02]  /*22d0*/  LDGSTS.E.BYPASS.LTC128B.128 [R118+0x6100], [R2.64+0x100], !P0 ;  /* 0x0610010002767fae */ /* 0x0003e4000c101d46 */
[----:B-1----:R-:W-:-:S05]  /*22e0*/  IADD3 R2, P0, R4, R2, RZ ;  /* 0x0000000204027210 */ /* 0x002fca0007f1e0ff */
[----:B------:R-:W-:Y:S01]  /*22f0*/  IMAD.X R3, R5, 0x1, R3, P0 ;  /* 0x0000000105037824 */ /* 0x000fe200000e0603 */
[----:B------:R-:W-:-:S05]  /*2300*/  IADD3 R4, P0, R2, R4, RZ ;  /* 0x0000000402047210 */ /* 0x000fca0007f1e0ff */
[----:B------:R-:W-:Y:S01]  /*2310*/  IMAD.X R5, R3, 0x1, R5, P0 ;  /* 0x0000000103057824 */ /* 0x000fe200000e0605 */
[----:B------:R-:W-:-:S04]  /*2320*/  ISETP.NE.U32.AND P0, PT, R0, 0x1, PT ;  /* 0x000000010000780c */ /* 0x000fc80003f05070 */
[----:B------:R-:W-:-:S13]  /*2330*/  ISETP.LT.OR P0, PT, R8, 0x21, P0 ;  /* 0x000000210800780c */ /* 0x000fda0000701670 */
[----:B------:R1:W-:Y:S01]  /*2340*/  LDGSTS.E.BYPASS.LTC128B.128 [R118+0x1100], [R2.64], !P0 ;  /* 0x0110000002767fae */ /* 0x0003e2000c101d46 */
[C---:B------:R-:W-:Y:S01]  /*2350*/  ISETP.LT.OR P0, PT, R8.reuse, 0x21, !P6 ;  /* 0x000000210800780c */ /* 0x040fe20007701670 */
[C---:B------:R-:W-:Y:S11]  /*2360*/  HMMA.16816.F32 R36, R156.reuse, R16, RZ ;  /* 0x000000109c24723c */ /* 0x040ff600000018ff */
[----:B------:R-:W-:Y:S01]  /*2370*/  @!UPT UIADD3 URZ, URZ, URZ, URZ ;  /* 0x0000003f3f3ff290 */ /* 0x000fe2000fffe03f */
[----:B------:R1:W-:Y:S01]  /*2380*/  LDGSTS.E.BYPASS.LTC128B.128 [R118+0x4100], [R10.64], !P0 ;  /* 0x041000000a767fae */ /* 0x0003e2000c101d46 */
[----:B------:R-:W-:Y:S01]  /*2390*/  ISETP.LT.OR P0, PT, R8, 0x21, !P5 ;  /* 0x000000210800780c */ /* 0x000fe20006f01670 */
[C---:B------:R-:W-:Y:S08]  /*23a0*/  HMMA.16816.F32 R32, R156.reuse, R18, RZ ;  /* 0x000000129c20723c */ /* 0x040ff000000018ff */
[----:B--2---:R-:W-:Y:S04]  /*23b0*/  HMMA.16816.F32 R16, R156, R42, RZ ;  /* 0x0000002a9c10723c */ /* 0x004fe800000018ff */
[----:B------:R2:W-:Y:S01]  /*23c0*/  LDGSTS.E.BYPASS.LTC128B.128 [R118+0x7100], [R6.64], !P0 ;  /* 0x0710000006767fae */ /* 0x0005e2000c101d46 */
[----:B------:R-:W-:-:S02]  /*23d0*/  ISETP.NE.U32.AND P0, PT, R0, 0x1, PT ;  /* 0x000000010000780c */ /* 0x000fc40003f05070 */
[C---:B------:R-:W-:Y:S02]  /*23e0*/  ISETP.LT.OR P6, PT, R8.reuse, 0x41, !P6 ;  /* 0x000000410800780c */ /* 0x040fe400077c1670 */
[C---:B------:R-:W-:Y:S02]  /*23f0*/  ISETP.LT.OR P0, PT, R8.reuse, 0x41, P0 ;  /* 0x000000410800780c */ /* 0x040fe40000701670 */
[----:B------:R-:W-:Y:S01]  /*2400*/  ISETP.LT.OR P5, PT, R8, 0x41, !P5 ;  /* 0x000000410800780c */ /* 0x000fe20006fa1670 */
[C---:B------:R-:W-:Y:S08]  /*2410*/  HMMA.16816.F32 R28, R156.reuse, R12, RZ ;  /* 0x0000000c9c1c723c */ /* 0x040ff000000018ff */
[C---:B------:R-:W-:Y:S02]  /*2420*/  HMMA.16816.F32 R24, R156.reuse, R14, RZ ;  /* 0x0000000e9c18723c */ /* 0x040fe400000018ff */
[----:B------:R2:W-:Y:S04]  /*2430*/  LDGSTS.E.BYPASS.LTC128B.128 [R118+0x2100], [R4.64], !P0 ;  /* 0x0210000004767fae */ /* 0x0005e8000c101d46 */
[----:B------:R2:W-:Y:S02]  /*2440*/  LDGSTS.E.BYPASS.LTC128B.128 [R118+0x5100], [R4.64+0x80], !P6 ;  /* 0x0510008004767fae */ /* 0x0005e4000f101d46 */
[C---:B------:R-:W-:Y:S02]  /*2450*/  HMMA.16816.F32 R20, R156.reuse, R40, RZ ;  /* 0x000000289c14723c */ /* 0x040fe400000018ff */
[----:B------:R2:W-:Y:S04]  /*2460*/  LDGSTS.E.BYPASS.LTC128B.128 [R118+0x8100], [R4.64+0x100], !P5 ;  /* 0x0810010004767fae */ /* 0x0005e8000e901d46 */
[----:B------:R-:W-:Y:S02]  /*2470*/  LDSM.16.M88.4 R108, [R226+0x5000] ;  /* 0x00500000e26c783b */ /* 0x000fe40000000200 */
[----:B---3--:R-:W-:Y:S02]  /*2480*/  HMMA.16816.F32 R12, R156, R44, RZ ;  /* 0x0000002c9c0c723c */ /* 0x008fe400000018ff */
[----:B------:R-:W0:Y:S06]  /*2490*/  LDGDEPBAR ;  /* 0x00000000000079af */ /* 0x000e2c0000000000 */
[C---:B----4-:R-:W-:Y:S08]  /*24a0*/  HMMA.16816.F32 R80, R160.reuse, R50, R16 ;  /* 0x00000032a050723c */ /* 0x050ff00000001810 */
[----:B------:R-:W-:Y:S01]  /*24b0*/  HMMA.16816.F32 R100, R160, R58, R32 ;  /* 0x0000003aa064723c */ /* 0x000fe20000001820 */
[----:B------:R-:W3:Y:S07]  /*24c0*/  LDSM.16.M88.4 R32, [R229] ;  /* 0x00000000e520783b */ /* 0x000eee0000000200 */
[----:B------:R-:W-:Y:S08]  /*24d0*/  HMMA.16816.F32 R16, R156, R62, RZ ;  /* 0x0000003e9c10723c */ /* 0x000ff000000018ff */
[C---:B------:R-:W-:Y:S01]  /*24e0*/  HMMA.16816.F32 R76, R160.reuse, R56, R36 ;  /* 0x00000038a04c723c */ /* 0x040fe20000001824 */
[----:B------:R-:W4:Y:S07]  /*24f0*/  LDSM.16.M88.4 R36, [R229+0x800] ;  /* 0x00080000e524783b */ /* 0x000f2e0000000200 */
[C---:B------:R-:W-:Y:S01]  /*2500*/  HMMA.16816.F32 R84, R160.reuse, R48, R20 ;  /* 0x00000030a054723c */ /* 0x040fe20000001814 */
[----:B------:R-:W3:Y:S07]  /*2510*/  LDSM.16.M88.4 R48, [R229+0x1000] ;  /* 0x00100000e530783b */ /* 0x000eee0000000200 */
[----:B-----5:R-:W-:Y:S08]  /*2520*/  HMMA.16816.F32 R56, R160, R64, R12 ;  /* 0x00000040a038723c */ /* 0x020ff0000000180c */
[C---:B-1----:R-:W-:Y:S01]  /*2530*/  HMMA.16816.F32 R8, R156.reuse, R46, RZ ;  /* 0x0000002e9c08723c */ /* 0x042fe200000018ff */
[----:B------:R-:W1:Y:S07]  /*2540*/  LDSM.16.M88.4 R44, [R229+0x2000] ;  /* 0x00200000e52c783b */ /* 0x000e6e0000000200 */
[C---:B------:R-:W-:Y:S01]  /*2550*/  HMMA.16816.F32 R20, R156.reuse, R60, RZ ;  /* 0x0000003c9c14723c */ /* 0x040fe200000018ff */
[----:B------:R-:W-:Y:S07]  /*2560*/  LDSM.16.M88.4 R60, [R229+0x1800] ;  /* 0x00180000e53c783b */ /* 0x000fee0000000200 */
[C---:B------:R-:W-:Y:S08]  /*2570*/  HMMA.16816.F32 R12, R156.reuse, R68, RZ ;  /* 0x000000449c0c723c */ /* 0x040ff000000018ff */
[----:B--2---:R-:W-:Y:S01]  /*2580*/  HMMA.16816.F32 R4, R156, R70, RZ ;  /* 0x000000469c04723c */ /* 0x004fe200000018ff */
[----:B------:R-:W-:Y:S07]  /*2590*/  LDSM.16.M88.4 R68, [R226+0x1000] ;  /* 0x00100000e244783b */ /* 0x000fee0000000200 */
[C---:B------:R-:W-:Y:S01]  /*25a0*/  HMMA.16816.F32 R96, R160.reuse, R52, R28 ;  /* 0x00000034a060723c */ /* 0x040fe2000000181c */
[----:B------:R-:W-:Y:S07]  /*25b0*/  LDSM.16.M88.4 R28, [R226+0x800] ;  /* 0x00080000e21c783b */ /* 0x000fee0000000200 */
[C---:B------:R-:W-:Y:S01]  /*25c0*/  HMMA.16816.F32 R88, R160.reuse, R54, R24 ;  /* 0x00000036a058723c */ /* 0x040fe20000001818 */
[----:B------:R-:W2:Y:S07]  /*25d0*/  LDSM.16.M88.4 R24, [R229+0x2800] ;  /* 0x00280000e518783b */ /* 0x000eae0000000200 */
[C---:B------:R-:W-:Y:S01]  /*25e0*/  HMMA.16816.F32 R52, R160.reuse, R94, R16 ;  /* 0x0000005ea034723c */ /* 0x040fe20000001810 */
[----:B------:R-:W5:Y:S07]  /*25f0*/  LDSM.16.M88.4 R16, [R226] ;  /* 0x00000000e210783b */ /* 0x000f6e0000000200 */
[C---:B------:R-:W-:Y:S08]  /*2600*/  HMMA.16816.F32 R72, R160.reuse, R66, R8 ;  /* 0x00000042a048723c */ /* 0x040ff00000001808 */
[C---:B------:R-:W-:Y:S01]  /*2610*/  HMMA.16816.F32 R64, R160.reuse, R92, R20 ;  /* 0x0000005ca040723c */ /* 0x040fe20000001814 */
[----:B------:R-:W-:Y:S07]  /*2620*/  LDSM.16.M88.4 R92, [R226+0x2800] ;  /* 0x00280000e25c783b */ /* 0x000fee0000000200 */
[C---:B------:R-:W-:Y:S08]  /*2630*/  HMMA.16816.F32 R40, R160.reuse, R104, R12 ;  /* 0x00000068a028723c */ /* 0x040ff0000000180c */
[----:B------:R-:W-:Y:S01]  /*2640*/  HMMA.16816.F32 R20, R160, R106, R4 ;  /* 0x0000006aa014723c */ /* 0x000fe20000001804 */
[----:B------:R-:W-:Y:S07]  /*2650*/  LDSM.16.M88.4 R104, [R225+0x7800] ;  /* 0x00780000e168783b */ /* 0x000fee0000000200 */
[C---:B---3--:R-:W-:Y:S08]  /*2660*/  HMMA.16816.F32 R12, R168.reuse, R32, R76 ;  /* 0x00000020a80c723c */ /* 0x048ff0000000184c */
[C---:B------:R-:W-:Y:S01]  /*2670*/  HMMA.16816.F32 R8, R168.reuse, R34, R100 ;  /* 0x00000022a808723c */ /* 0x040fe20000001864 */
[----:B------:R-:W3:Y:S07]  /*2680*/  LDSM.16.M88.4 R100, [R226+0x1800] ;  /* 0x00180000e264783b */ /* 0x000eee0000000200 */
[C---:B----4-:R-:W-:Y:S01]  /*2690*/  HMMA.16816.F32 R4, R168.reuse, R36, R96 ;  /* 0x00000024a804723c */ /* 0x050fe20000001860 */
[----:B------:R-:W-:Y:S07]  /*26a0*/  LDSM.16.M88.4 R96, [R242] ;  /* 0x00000000f260783b */ /* 0x000fee0000000200 */
[C---:B------:R-:W-:Y:S01]  /*26b0*/  HMMA.16816.F32 R32, R168.reuse, R38, R88 ;  /* 0x00000026a820723c */ /* 0x040fe20000001858 */
[----:B------:R-:W4:Y:S07]  /*26c0*/  LDSM.16.M88.4 R88, [R226+0x2000] ;  /* 0x00200000e258783b */ /* 0x000f2e0000000200 */
[C---:B------:R-:W-:Y:S08]  /*26d0*/  HMMA.16816.F32 R36, R168.reuse, R48, R84 ;  /* 0x00000030a824723c */ /* 0x040ff00000001854 */
[C---:B-1----:R-:W-:Y:S08]  /*26e0*/  HMMA.16816.F32 R84, R168.reuse, R46, R52 ;  /* 0x0000002ea854723c */ /* 0x042ff00000001834 */
[----:B--2---:R-:W-:Y:S08]  /*26f0*/  HMMA.16816.F32 R76, R168, R24, R40 ;  /* 0x00000018a84c723c */ /* 0x004ff00000001828 */
[C---:B-----5:R-:W-:Y:S08]  /*2700*/  HMMA.16816.F32 R52, R172.reuse, R16, R12 ;  /* 0x00000010ac34723c */ /* 0x060ff0000000180c */
[C---:B------:R-:W-:Y:S08]  /*2710*/  HMMA.16816.F32 R40, R172.reuse, R18, R8 ;  /* 0x00000012ac28723c */ /* 0x040ff00000001808 */
[C---:B------:R-:W-:Y:S08]  /*2720*/  HMMA.16816.F32 R16, R172.reuse, R28, R4 ;  /* 0x0000001cac10723c */ /* 0x040ff00000001804 */
[----:B------:R-:W-:Y:S01]  /*2730*/  HMMA.16816.F32 R12, R172, R30, R32 ;  /* 0x0000001eac0c723c */ /* 0x000fe20000001820 */
[----:B------:R-:W1:Y:S07]  /*2740*/  LDSM.16.M88.4 R28, [R225+0x3000] ;  /* 0x00300000e11c783b */ /* 0x000e6e0000000200 */
[C---:B------:R-:W-:Y:S08]  /*2750*/  HMMA.16816.F32 R48, R168.reuse, R50, R80 ;  /* 0x00000032a830723c */ /* 0x040ff00000001850 */
[C---:B------:R-:W-:Y:S01]  /*2760*/  HMMA.16816.F32 R80, R168.reuse, R26, R20 ;  /* 0x0000001aa850723c */ /* 0x040fe20000001814 */
[----:B------:R-:W2:Y:S04]  /*2770*/  LDSM.16.M88.4 R24, [R225+0x3800] ;  /* 0x00380000e118783b */ /* 0x000ea80000000200 */
[----:B------:R-:W5:Y:S03]  /*2780*/  LDSM.16.M88.4 R20, [R225+0x4000] ;  /* 0x00400000e114783b */ /* 0x000f660000000200 */
[C---:B------:R-:W-:Y:S08]  /*2790*/  HMMA.16816.F32 R56, R168.reuse, R60, R56 ;  /* 0x0000003ca838723c */ /* 0x040ff00000001838 */
[C---:B------:R-:W-:Y:S01]  /*27a0*/  HMMA.16816.F32 R72, R168.reuse, R62, R72 ;  /* 0x0000003ea848723c */ /* 0x040fe20000001848 */
[----:B------:R-:W-:Y:S07]  /*27b0*/  LDSM.16.M88.4 R60, [R225+0x5000] ;  /* 0x00500000e13c783b */ /* 0x000fee0000000200 */
[----:B------:R-:W-:Y:S08]  /*27c0*/  HMMA.16816.F32 R64, R168, R44, R64 ;  /* 0x0000002ca840723c */ /* 0x000ff00000001840 */
[C---:B------:R-:W-:Y:S01]  /*27d0*/  HMMA.16816.F32 R8, R172.reuse, R68, R36 ;  /* 0x00000044ac08723c */ /* 0x040fe20000001824 */
[----:B------:R-:W1:Y:S07]  /*27e0*/  LDSM.16.M88.4 R36, [R225+0x4800] ;  /* 0x00480000e124783b */ /* 0x000e6e0000000200 */
[C---:B---3--:R-:W-:Y:S08]  /*27f0*/  HMMA.16816.F32 R32, R172.reuse, R100, R56 ;  /* 0x00000064ac20723c */ /* 0x048ff00000001838 */
[C---:B------:R-:W-:Y:S08]  /*2800*/  HMMA.16816.F32 R4, R172.reuse, R70, R48 ;  /* 0x00000046ac04723c */ /* 0x040ff00000001830 */
[C---:B------:R-:W-:Y:S01]  /*2810*/  HMMA.16816.F32 R44, R172.reuse, R102, R72 ;  /* 0x00000066ac2c723c */ /* 0x040fe20000001848 */
[----:B------:R-:W-:Y:S07]  /*2820*/  LDSM.16.M88.4 R100, [R241] ;  /* 0x00000000f164783b */ /* 0x000fee0000000200 */
[C---:B----4-:R-:W-:Y:S08]  /*2830*/  HMMA.16816.F32 R56, R172.reuse, R88, R64 ;  /* 0x00000058ac38723c */ /* 0x050ff00000001840 */
[C---:B------:R-:W-:Y:S01]  /*2840*/  HMMA.16816.F32 R64, R172.reuse, R90, R84 ;  /* 0x0000005aac40723c */ /* 0x040fe20000001854 */
[----:B------:R-:W-:Y:S04]  /*2850*/  LDSM.16.M88.4 R84, [R243] ;  /* 0x00000000f354783b */ /* 0x000fe80000000200 */
[----:B------:R-:W-:Y:S03]  /*2860*/  LDSM.16.M88.4 R88, [R238] ;  /* 0x00000000ee58783b */ /* 0x000fe60000000200 */
[----:B------:R-:W-:Y:S01]  /*2870*/  HMMA.16816.F32 R72, R172, R92, R76 ;  /* 0x0000005cac48723c */ /* 0x000fe2000000184c */
[----:B------:R-:W3:Y:S07]  /*2880*/  LDSM.16.M88.4 R76, [R225+0x5800] ;  /* 0x00580000e14c783b */ /* 0x000eee0000000200 */
[----:B-1----:R-:W-:Y:S08]  /*2890*/  HMMA.16816.F32 R68, R176, R28, R52 ;  /* 0x0000001cb044723c */ /* 0x002ff00000001834 */
[----:B------:R-:W-:Y:S01]  /*28a0*/  HMMA.16816.F32 R80, R172, R94, R80 ;  /* 0x0000005eac50723c */ /* 0x000fe20000001850 */
[----:B------:R-:W1:Y:S07]  /*28b0*/  LDSM.16.M88.4 R92, [R240] ;  /* 0x00000000f05c783b */ /* 0x000e6e0000000200 */
[C---:B------:R-:W-:Y:S08]  /*28c0*/  HMMA.16816.F32 R52, R176.reuse, R30, R40 ;  /* 0x0000001eb034723c */ /* 0x040ff00000001828 */
[C---:B--2---:R-:W-:Y:S08]  /*28d0*/  HMMA.16816.F32 R48, R176.reuse, R24, R16 ;  /* 0x00000018b030723c */ /* 0x044ff00000001810 */
[C---:B------:R-:W-:Y:S01]  /*28e0*/  HMMA.16816.F32 R40, R176.reuse, R26, R12 ;  /* 0x0000001ab028723c */ /* 0x040fe2000000180c */
[----:B------:R-:W2:Y:S07]  /*28f0*/  LDSM.16.M88.4 R24, [R239] ;  /* 0x00000000ef18783b */ /* 0x000eae0000000200 */
[C---:B-----5:R-:W-:Y:S08]  /*2900*/  HMMA.16816.F32 R28, R176.reuse, R20, R8 ;  /* 0x00000014b01c723c */ /* 0x060ff00000001808 */
[C---:B------:R-:W-:Y:S08]  /*2910*/  HMMA.16816.F32 R20, R176.reuse, R22, R4 ;  /* 0x00000016b014723c */ /* 0x040ff00000001804 */
[C---:B------:R-:W-:Y:S08]  /*2920*/  HMMA.16816.F32 R12, R176.reuse, R38, R44 ;  /* 0x00000026b00c723c */ /* 0x040ff0000000182c */
[C---:B------:R-:W-:Y:S08]  /*2930*/  HMMA.16816.F32 R8, R176.reuse, R60, R56 ;  /* 0x0000003cb008723c */ /* 0x040ff00000001838 */
[C---:B------:R-:W-:Y:S08]  /*2940*/  HMMA.16816.F32 R4, R176.reuse, R62, R64 ;  /* 0x0000003eb004723c */ /* 0x040ff00000001840 */
[C---:B------:R-:W-:Y:S08]  /*2950*/  HMMA.16816.F32 R16, R176.reuse, R36, R32 ;  /* 0x00000024b010723c */ /* 0x040ff00000001820 */
[C---:B---3--:R-:W-:Y:S08]  /*2960*/  HMMA.16816.F32 R64, R176.reuse, R76, R72 ;  /* 0x0000004cb040723c */ /* 0x048ff00000001848 */
[----:B------:R-:W-:Y:S08]  /*2970*/  HMMA.16816.F32 R80, R176, R78, R80 ;  /* 0x0000004eb050723c */ /* 0x000ff00000001850 */
[C---:B------:R-:W-:Y:S08]  /*2980*/  HMMA.16816.F32 R76, R180.reuse, R84, R68 ;  /* 0x00000054b44c723c */ /* 0x040ff00000001844 */
[C---:B------:R-:W-:Y:S01]  /*2990*/  HMMA.16816.F32 R68, R180.reuse, R96, R48 ;  /* 0x00000060b444723c */ /* 0x040fe20000001830 */
[----:B------:R-:W3:Y:S07]  /*29a0*/  LDSM.16.M88.4 R48, [R229+0x3000] ;  /* 0x00300000e530783b */ /* 0x000eee0000000200 */
[C---:B------:R-:W-:Y:S01]  /*29b0*/  HMMA.16816.F32 R60, R180.reuse, R98, R40 ;  /* 0x00000062b43c723c */ /* 0x040fe20000001828 */
[----:B------:R-:W4:Y:S04]  /*29c0*/  LDSM.16.M88.4 R40, [R229+0x3800] ;  /* 0x00380000e528783b */ /* 0x000f280000000200 */
[----:B------:R-:W-:Y:S03]  /*29d0*/  LDSM.16.M88.4 R96, [R226+0x4000] ;  /* 0x00400000e260783b */ /* 0x000fe60000000200 */
[C---:B------:R-:W-:Y:S01]  /*29e0*/  HMMA.16816.F32 R56, R180.reuse, R100, R28 ;  /* 0x00000064b438723c */ /* 0x040fe2000000181c */
[----:B------:R-:W5:Y:S07]  /*29f0*/  LDSM.16.M88.4 R28, [R229+0x4000] ;  /* 0x00400000e51c783b */ /* 0x000f6e0000000200 */
[C---:B-1----:R-:W-:Y:S08]  /*2a00*/  HMMA.16816.F32 R36, R180.reuse, R94, R12 ;  /* 0x0000005eb424723c */ /* 0x042ff0000000180c */
[C---:B--2---:R-:W-:Y:S08]  /*2a10*/  HMMA.16816.F32 R32, R180.reuse, R24, R8 ;  /* 0x00000018b420723c */ /* 0x044ff00000001808 */
[C---:B------:R-:W-:Y:S01]  /*2a20*/  HMMA.16816.F32 R12, R180.reuse, R26, R4 ;  /* 0x0000001ab40c723c */ /* 0x040fe20000001804 */
[----:B------:R-:W1:Y:S07]  /*2a30*/  LDSM.16.M88.4 R24, [R229+0x4800] ;  /* 0x00480000e518783b */ /* 0x000e6e0000000200 */
[C---:B------:R-:W-:Y:S01]  /*2a40*/  HMMA.16816.F32 R72, R180.reuse, R86, R52 ;  /* 0x00000056b448723c */ /* 0x040fe20000001834 */
[----:B------:R-:W-:Y:S07]  /*2a50*/  LDSM.16.M88.4 R84, [R226+0x3800] ;  /* 0x00380000e254783b */ /* 0x000fee0000000200 */
[C---:B------:R-:W-:Y:S01]  /*2a60*/  HMMA.16816.F32 R52, R180.reuse, R102, R20 ;  /* 0x00000066b434723c */ /* 0x040fe20000001814 */
[----:B------:R-:W2:Y:S04]  /*2a70*/  LDSM.16.M88.4 R20, [R229+0x5000] ;  /* 0x00500000e514783b */ /* 0x000ea80000000200 */
[----:B------:R-:W-:Y:S03]  /*2a80*/  LDSM.16.M88.4 R100, [R226+0x4800] ;  /* 0x00480000e264783b */ /* 0x000fe60000000200 */
[C---:B------:R-:W-:Y:S01]  /*2a90*/  HMMA.16816.F32 R44, R180.reuse, R92, R16 ;  /* 0x0000005cb42c723c */ /* 0x040fe20000001810 */
[----:B------:R-:W1:Y:S04]  /*2aa0*/  LDSM.16.M88.4 R16, [R229+0x5800] ;  /* 0x00580000e510783b */ /* 0x000e680000000200 */
[----:B------:R-:W-:Y:S03]  /*2ab0*/  LDSM.16.M88.4 R92, [R225+0x7000] ;  /* 0x00700000e15c783b */ /* 0x000fe60000000200 */
[C---:B------:R-:W-:Y:S08]  /*2ac0*/  HMMA.16816.F32 R8, R180.reuse, R88, R64 ;  /* 0x00000058b408723c */ /* 0x040ff00000001840 */
[----:B------:R-:W-:Y:S01]  /*2ad0*/  HMMA.16816.F32 R4, R180, R90, R80 ;  /* 0x0000005ab404723c */ /* 0x000fe20000001850 */
[----:B------:R-:W1:Y:S07]  /*2ae0*/  LDSM.16.M88.4 R88, [R226+0x3000] ;  /* 0x00300000e258783b */ /* 0x000e6e0000000200 */
[C---:B---3--:R-:W-:Y:S08]  /*2af0*/  HMMA.16816.F32 R80, R184.reuse, R48, R76 ;  /* 0x00000030b850723c */ /* 0x048ff0000000184c */
[C---:B------:R-:W-:Y:S08]  /*2b00*/  HMMA.16816.F32 R76, R184.reuse, R50, R72 ;  /* 0x00000032b84c723c */ /* 0x040ff00000001848 */
[C---:B----4-:R-:W-:Y:S08]  /*2b10*/  HMMA.16816.F32 R72, R184.reuse, R40, R68 ;  /* 0x00000028b848723c */ /* 0x050ff00000001844 */
[C---:B------:R-:W-:Y:S08]  /*2b20*/  HMMA.16816.F32 R68, R184.reuse, R42, R60 ;  /* 0x0000002ab844723c */ /* 0x040ff0000000183c */
[C---:B-----5:R-:W-:Y:S08]  /*2b30*/  HMMA.16816.F32 R40, R184.reuse, R28, R56 ;  /* 0x0000001cb828723c */ /* 0x060ff00000001838 */
[C---:B-1----:R-:W-:Y:S08]  /*2b40*/  HMMA.16816.F32 R60, R184.reuse, R24, R44 ;  /* 0x00000018b83c723c */ /* 0x042ff0000000182c */
[C---:B------:R-:W-:Y:S01]  /*2b50*/  HMMA.16816.F32 R64, R184.reuse, R30, R52 ;  /* 0x0000001eb840723c */ /* 0x040fe20000001834 */
[----:B------:R-:W-:Y:S07]  /*2b60*/  LDSM.16.M88.4 R28, [R225+0x6800] ;  /* 0x00680000e11c783b */ /* 0x000fee0000000200 */
[C---:B------:R-:W-:Y:S01]  /*2b70*/  HMMA.16816.F32 R56, R184.reuse, R26, R36 ;  /* 0x0000001ab838723c */ /* 0x040fe20000001824 */
[----:B------:R-:W1:Y:S07]  /*2b80*/  LDSM.16.M88.4 R24, [R226+0x5800] ;  /* 0x00580000e218783b */ /* 0x000e6e0000000200 */
[C---:B--2---:R-:W-:Y:S08]  /*2b90*/  HMMA.16816.F32 R52, R184.reuse, R20, R32 ;  /* 0x00000014b834723c */ /* 0x044ff00000001820 */
[C---:B------:R-:W-:Y:S08]  /*2ba0*/  HMMA.16816.F32 R48, R184.reuse, R22, R12 ;  /* 0x00000016b830723c */ /* 0x040ff0000000180c */
[C---:B------:R-:W-:Y:S08]  /*2bb0*/  HMMA.16816.F32 R36, R184.reuse, R16, R8 ;  /* 0x00000010b824723c */ /* 0x040ff00000001808 */
[----:B------:R-:W-:Y:S01]  /*2bc0*/  HMMA.16816.F32 R20, R184, R18, R4 ;  /* 0x00000012b814723c */ /* 0x000fe20000001804 */
[----:B------:R-:W2:Y:S07]  /*2bd0*/  LDSM.16.M88.4 R16, [R225+0x6000] ;  /* 0x00600000e110783b */ /* 0x000eae0000000200 */
[C---:B------:R-:W-:Y:S01]  /*2be0*/  HMMA.16816.F32 R12, R188.reuse, R88, R80 ;  /* 0x00000058bc0c723c */ /* 0x040fe20000001850 */
[----:B------:R-:W3:Y:S07]  /*2bf0*/  LDSM.16.M88.4 R80, [R225+0x8000] ;  /* 0x00800000e150783b */ /* 0x000eee0000000200 */
[C---:B------:R-:W-:Y:S01]  /*2c00*/  HMMA.16816.F32 R8, R188.reuse, R90, R76 ;  /* 0x0000005abc08723c */ /* 0x040fe2000000184c */
[----:B------:R-:W-:Y:S07]  /*2c10*/  LDSM.16.M88.4 R88, [R237] ;  /* 0x00000000ed58783b */ /* 0x000fee0000000200 */
[C---:B------:R-:W-:Y:S08]  /*2c20*/  HMMA.16816.F32 R4, R188.reuse, R84, R72 ;  /* 0x00000054bc04723c */ /* 0x040ff00000001848 */
[C---:B------:R-:W-:Y:S01]  /*2c30*/  HMMA.16816.F32 R32, R188.reuse, R86, R68 ;  /* 0x00000056bc20723c */ /* 0x040fe20000001844 */
[----:B------:R-:W4:Y:S07]  /*2c40*/  LDSM.16.M88.4 R84, [R225+0x8800] ;  /* 0x00880000e154783b */ /* 0x000f2e0000000200 */
[C---:B------:R-:W-:Y:S08]  /*2c50*/  HMMA.16816.F32 R40, R188.reuse, R96, R40 ;  /* 0x00000060bc28723c */ /* 0x040ff00000001828 */
[C---:B------:R-:W-:Y:S08]  /*2c60*/  HMMA.16816.F32 R60, R188.reuse, R100, R60 ;  /* 0x00000064bc3c723c */ /* 0x040ff0000000183c */
[C---:B------:R-:W-:Y:S01]  /*2c70*/  HMMA.16816.F32 R44, R188.reuse, R98, R64 ;  /* 0x00000062bc2c723c */ /* 0x040fe20000001840 */
[----:B------:R-:W-:Y:S07]  /*2c80*/  LDSM.16.M88.4 R96, [R236] ;  /* 0x00000000ec60783b */ /* 0x000fee0000000200 */
[C---:B------:R-:W-:Y:S01]  /*2c90*/  HMMA.16816.F32 R76, R188.reuse, R102, R56 ;  /* 0x00000066bc4c723c */ /* 0x040fe20000001838 */
[----:B------:R-:W5:Y:S07]  /*2ca0*/  LDSM.16.M88.4 R100, [R235] ;  /* 0x00000000eb64783b */ /* 0x000f6e0000000200 */
[C---:B------:R-:W-:Y:S08]  /*2cb0*/  HMMA.16816.F32 R72, R188.reuse, R108, R52 ;  /* 0x0000006cbc48723c */ /* 0x040ff00000001834 */
[C---:B------:R-:W-:Y:S01]  /*2cc0*/  HMMA.16816.F32 R68, R188.reuse, R110, R48 ;  /* 0x0000006ebc44723c */ /* 0x040fe20000001830 */
[----:B------:R-:W-:Y:S07]  /*2cd0*/  LDSM.16.M88.4 R108, [R229+0x6000] ;  /* 0x00600000e56c783b */ /* 0x000fee0000000200 */
[C---:B-1----:R-:W-:Y:S08]  /*2ce0*/  HMMA.16816.F32 R64, R188.reuse, R24, R36 ;  /* 0x00000018bc40723c */ /* 0x042ff00000001824 */
[----:B------:R-:W-:Y:S08]  /*2cf0*/  HMMA.16816.F32 R52, R188, R26, R20 ;  /* 0x0000001abc34723c */ /* 0x000ff00000001814 */
[C---:B--2---:R-:W-:Y:S08]  /*2d00*/  HMMA.16816.F32 R56, R192.reuse, R16, R12 ;  /* 0x00000010c038723c */ /* 0x044ff0000000180c */
[C---:B------:R-:W-:Y:S08]  /*2d10*/  HMMA.16816.F32 R48, R192.reuse, R18, R8 ;  /* 0x00000012c030723c */ /* 0x040ff00000001808 */
[C---:B------:R-:W-:Y:S08]  /*2d20*/  HMMA.16816.F32 R24, R192.reuse, R28, R4 ;  /* 0x0000001cc018723c */ /* 0x040ff00000001804 */
[C---:B------:R-:W-:Y:S01]  /*2d30*/  HMMA.16816.F32 R20, R192.reuse, R30, R32 ;  /* 0x0000001ec014723c */ /* 0x040fe20000001820 */
[----:B------:R-:W1:Y:S07]  /*2d40*/  LDSM.16.M88.4 R28, [R234] ;  /* 0x00000000ea1c783b */ /* 0x000e6e0000000200 */
[C---:B------:R-:W-:Y:S08]  /*2d50*/  HMMA.16816.F32 R16, R192.reuse, R92, R40 ;  /* 0x0000005cc010723c */ /* 0x040ff00000001828 */
[C---:B------:R-:W-:Y:S01]  /*2d60*/  HMMA.16816.F32 R8, R192.reuse, R104, R60 ;  /* 0x00000068c008723c */ /* 0x040fe2000000183c */
[----:B------:R-:W2:Y:S07]  /*2d70*/  LDSM.16.M88.4 R60, [R233] ;  /* 0x00000000e93c783b */ /* 0x000eae0000000200 */
[C---:B------:R-:W-:Y:S01]  /*2d80*/  HMMA.16816.F32 R12, R192.reuse, R94, R44 ;  /* 0x0000005ec00c723c */ /* 0x040fe2000000182c */
[----:B------:R-:W1:Y:S07]  /*2d90*/  LDSM.16.M88.4 R92, [R232] ;  /* 0x00000000e85c783b */ /* 0x000e6e0000000200 */
[C---:B------:R-:W-:Y:S01]  /*2da0*/  HMMA.16816.F32 R4, R192.reuse, R106, R76 ;  /* 0x0000006ac004723c */ /* 0x040fe2000000184c */
[----:B------:R-:W-:Y:S07]  /*2db0*/  LDSM.16.M88.4 R104, [R229+0x8800] ;  /* 0x00880000e568783b */ /* 0x000fee0000000200 */
[C---:B---3--:R-:W-:Y:S08]  /*2dc0*/  HMMA.16816.F32 R32, R192.reuse, R80, R72 ;  /* 0x00000050c020723c */ /* 0x048ff00000001848 */
[C---:B------:R-:W-:Y:S01]  /*2dd0*/  HMMA.16816.F32 R36, R192.reuse, R82, R68 ;  /* 0x00000052c024723c */ /* 0x040fe20000001844 */
[----:B------:R-:W-:Y:S07]  /*2de0*/  LDSM.16.M88.4 R80, [R229+0x7000] ;  /* 0x00700000e550783b */ /* 0x000fee0000000200 */
[C---:B----4-:R-:W-:Y:S01]  /*2df0*/  HMMA.16816.F32 R40, R192.reuse, R84, R64 ;  /* 0x00000054c028723c */ /* 0x050fe20000001840 */
[----:B------:R-:W-:Y:S07]  /*2e00*/  LDSM.16.M88.4 R64, [R226+0x6000] ;  /* 0x00600000e240783b */ /* 0x000fee0000000200 */
[----:B------:R-:W-:Y:S01]  /*2e10*/  HMMA.16816.F32 R44, R192, R86, R52 ;  /* 0x00000056c02c723c */ /* 0x000fe20000001834 */
[----:B------:R-:W-:Y:S07]  /*2e20*/  LDSM.16.M88.4 R84, [R226+0x7000] ;  /* 0x00700000e254783b */ /* 0x000fee0000000200 */
[C---:B------:R-:W-:Y:S08]  /*2e30*/  HMMA.16816.F32 R56, R196.reuse, R88, R56 ;  /* 0x00000058c438723c */ /* 0x040ff00000001838 */
[C---:B------:R-:W-:Y:S01]  /*2e40*/  HMMA.16816.F32 R52, R196.reuse, R90, R48 ;  /* 0x0000005ac434723c */ /* 0x040fe20000001830 */
[----:B------:R-:W3:Y:S07]  /*2e50*/  LDSM.16.M88.4 R88, [R229+0x7800] ;  /* 0x00780000e558783b */ /* 0x000eee0000000200 */
[C---:B-----5:R-:W-:Y:S01]  /*2e60*/  HMMA.16816.F32 R72, R196.reuse, R100, R16 ;  /* 0x00000064c448723c */ /* 0x060fe20000001810 */
[----:B------:R-:W4:Y:S07]  /*2e70*/  LDSM.16.M88.4 R16, [R229+0x6800] ;  /* 0x00680000e510783b */ /* 0x000f2e0000000200 */
[C---:B------:R-:W-:Y:S08]  /*2e80*/  HMMA.16816.F32 R48, R196.reuse, R96, R24 ;  /* 0x00000060c430723c */ /* 0x040ff00000001818 */
[C---:B------:R-:W-:Y:S01]  /*2e90*/  HMMA.16816.F32 R76, R196.reuse, R98, R20 ;  /* 0x00000062c44c723c */ /* 0x040fe20000001814 */
[----:B------:R-:W5:Y:S07]  /*2ea0*/  LDSM.16.M88.4 R96, [R229+0x8000] ;  /* 0x00800000e560783b */ /* 0x000f6e0000000200 */
[C---:B------:R-:W-:Y:S01]  /*2eb0*/  HMMA.16816.F32 R68, R196.reuse, R102, R12 ;  /* 0x00000066c444723c */ /* 0x040fe2000000180c */
[----:B------:R-:W-:Y:S07]  /*2ec0*/  LDSM.16.M88.4 R100, [R226+0x8000] ;  /* 0x00800000e264783b */ /* 0x000fee0000000200 */
[C---:B-1----:R-:W-:Y:S08]  /*2ed0*/  HMMA.16816.F32 R24, R196.reuse, R28, R8 ;  /* 0x0000001cc418723c */ /* 0x042ff00000001808 */
[C---:B------:R-:W-:Y:S08]  /*2ee0*/  HMMA.16816.F32 R12, R196.reuse, R30, R4 ;  /* 0x0000001ec40c723c */ /* 0x040ff00000001804 */
[C---:B--2---:R-:W-:Y:S08]  /*2ef0*/  HMMA.16816.F32 R8, R196.reuse, R60, R32 ;  /* 0x0000003cc408723c */ /* 0x044ff00000001820 */
[C---:B------:R-:W-:Y:S01]  /*2f00*/  HMMA.16816.F32 R4, R196.reuse, R62, R36 ;  /* 0x0000003ec404723c */ /* 0x040fe20000001824 */
[----:B------:R-:W1:Y:S07]  /*2f10*/  LDSM.16.M88.4 R60, [R226+0x6800] ;  /* 0x00680000e23c783b */ /* 0x000e6e0000000200 */
[C---:B------:R-:W-:Y:S08]  /*2f20*/  HMMA.16816.F32 R20, R196.reuse, R92, R40 ;  /* 0x0000005cc414723c */ /* 0x040ff00000001828 */
[----:B------:R-:W-:Y:S01]  /*2f30*/  HMMA.16816.F32 R44, R196, R94, R44 ;  /* 0x0000005ec42c723c */ /* 0x000fe2000000182c */
[----:B------:R-:W2:Y:S07]  /*2f40*/  LDSM.16.M88.4 R92, [R226+0x7800] ;  /* 0x00780000e25c783b */ /* 0x000eae0000000200 */
[C---:B------:R-:W-:Y:S08]  /*2f50*/  HMMA.16816.F32 R56, R200.reuse, R108, R56 ;  /* 0x0000006cc838723c */ /* 0x040ff00000001838 */
[----:B------:R-:W-:Y:S01]  /*2f60*/  HMMA.16816.F32 R52, R200, R110, R52 ;  /* 0x0000006ec834723c */ /* 0x000fe20000001834 */
[----:B------:R-:W1:Y:S01]  /*2f70*/  LDSM.16.M88.4 R108, [R226+0x8800] ;  /* 0x00880000e26c783b */ /* 0x000e620000000200 */
[----:B------:R-:W-:Y:S01]  /*2f80*/  ISETP.GT.AND P0, PT, R113, R164, PT ;  /* 0x000000a47100720c */ /* 0x000fe20003f04270 */
[----:B------:R-:W-:-:S05]  /*2f90*/  DEPBAR.LE SB0, 0x0 ;  /* 0x000080000000791a */ /* 0x000fca0000000000 */
[C---:B---3--:R-:W-:Y:S08]  /*2fa0*/  HMMA.16816.F32 R28, R200.reuse, R88, R24 ;  /* 0x00000058c81c723c */ /* 0x048ff00000001818 */
[C---:B----4-:R-:W-:Y:S08]  /*2fb0*/  HMMA.16816.F32 R48, R200.reuse, R16, R48 ;  /* 0x00000010c830723c */ /* 0x050ff00000001830 */
[C---:B------:R-:W-:Y:S08]  /*2fc0*/  HMMA.16816.F32 R40, R200.reuse, R18, R76 ;  /* 0x00000012c828723c */ /* 0x040ff0000000184c */
[C---:B------:R-:W-:Y:S08]  /*2fd0*/  HMMA.16816.F32 R24, R200.reuse, R90, R12 ;  /* 0x0000005ac818723c */ /* 0x040ff0000000180c */
[C---:B-----5:R-:W-:Y:S08]  /*2fe0*/  HMMA.16816.F32 R16, R200.reuse, R96, R8 ;  /* 0x00000060c810723c */ /* 0x060ff00000001808 */
[C---:B------:R-:W-:Y:S08]  /*2ff0*/  HMMA.16816.F32 R12, R200.reuse, R98, R4 ;  /* 0x00000062c80c723c */ /* 0x040ff00000001804 */
[C---:B------:R-:W-:Y:S08]  /*3000*/  HMMA.16816.F32 R36, R200.reuse, R80, R72 ;  /* 0x00000050c824723c */ /* 0x040ff00000001848 */
[C---:B------:R-:W-:Y:S08]  /*3010*/  HMMA.16816.F32 R32, R200.reuse, R82, R68 ;  /* 0x00000052c820723c */ /* 0x040ff00000001844 */
[C---:B------:R-:W-:Y:S08]  /*3020*/  HMMA.16816.F32 R8, R200.reuse, R104, R20 ;  /* 0x00000068c808723c */ /* 0x040ff00000001814 */
[----:B------:R-:W-:Y:S01]  /*3030*/  HMMA.16816.F32 R4, R200, R106, R44 ;  /* 0x0000006ac804723c */ /* 0x000fe2000000182c */
[----:B------:R-:W-:Y:S07]  /*3040*/  BSSY B0, `(.L_x_837) ;  /* 0x0000031000007945 */ /* 0x000fee0003800000 */
[C---:B------:R-:W-:Y:S08]  /*3050*/  HMMA.16816.F32 R20, R204.reuse, R64, R56 ;  /* 0x00000040cc14723c */ /* 0x040ff00000001838 */
[C---:B-1----:R-:W-:Y:S08]  /*3060*/  HMMA.16816.F32 R48, R204.reuse, R60, R48 ;  /* 0x0000003ccc30723c */ /* 0x042ff00000001830 */
[C---:B------:R-:W-:Y:S08]  /*3070*/  HMMA.16816.F32 R40, R204.reuse, R62, R40 ;  /* 0x0000003ecc28723c */ /* 0x040ff00000001828 */
[C---:B------:R-:W-:Y:S08]  /*3080*/  HMMA.16816.F32 R56, R204.reuse, R102, R12 ;  /* 0x00000066cc38723c */ /* 0x040ff0000000180c */
[C---:B------:R-:W-:Y:S08]  /*3090*/  HMMA.16816.F32 R52, R204.reuse, R66, R52 ;  /* 0x00000042cc34723c */ /* 0x040ff00000001834 */
[C---:B------:R-:W-:Y:S08]  /*30a0*/  HMMA.16816.F32 R36, R204.reuse, R84, R36 ;  /* 0x00000054cc24723c */ /* 0x040ff00000001824 */
[C---:B------:R-:W-:Y:S08]  /*30b0*/  HMMA.16816.F32 R32, R204.reuse, R86, R32 ;  /* 0x00000056cc20723c */ /* 0x040ff00000001820 */
[C---:B--2---:R-:W-:Y:S08]  /*30c0*/  HMMA.16816.F32 R28, R204.reuse, R92, R28 ;  /* 0x0000005ccc1c723c */ /* 0x044ff0000000181c */
[C---:B------:R-:W-:Y:S08]  /*30d0*/  HMMA.16816.F32 R24, R204.reuse, R94, R24 ;  /* 0x0000005ecc18723c */ /* 0x040ff00000001818 */
[C---:B------:R-:W-:Y:S08]  /*30e0*/  HMMA.16816.F32 R44, R204.reuse, R100, R16 ;  /* 0x00000064cc2c723c */ /* 0x040ff00000001810 */
[C---:B------:R-:W-:Y:S08]  /*30f0*/  HMMA.16816.F32 R12, R204.reuse, R108, R8 ;  /* 0x0000006ccc0c723c */ /* 0x040ff00000001808 */
[----:B------:R-:W-:Y:S01]  /*3100*/  HMMA.16816.F32 R60, R204, R110, R4 ;  /* 0x0000006ecc3c723c */ /* 0x000fe20000001804 */
[----:B------:R-:W-:Y:S06]  /*3110*/  BAR.SYNC.DEFER_BLOCKING 0x0 ;  /* 0x0000000000007b1d */ /* 0x000fec0000010000 */
[----:B------:R-:W-:Y:S01]  /*3120*/  @!UPT UIADD3 URZ, URZ, URZ, URZ ;  /* 0x0000003f3f3ff290 */ /* 0x000fe2000fffe03f */
[----:B------:R-:W-:Y:S11]  /*3130*/  @!P0 BRA `(.L_x_838) ;  /* 0x0000021000008947 */ /* 0x000ff60003800000 */
[----:B------:R-:W-:Y:S01]  /*3140*/  IADD3 R0, R165, -0x2, RZ ;  /* 0xfffffffea5007810 */ /* 0x000fe20007ffe0ff */
[C---:B------:R-:W-:Y:S01]  /*3150*/  IMAD.SHL.U32 R6, R116.reuse, 0x40, RZ ;  /* 0x0000004074067824 */ /* 0x040fe200078e00ff */
[----:B------:R-:W-:-:S02]  /*3160*/  SHF.L.U64.HI R7, R116, 0x6, R117 ;  /* 0x0000000674077819 */ /* 0x000fc40000010275 */
[----:B------:R-:W-:-:S05]  /*3170*/  SHF.R.S32.HI R2, RZ, 0x1f, R0 ;  /* 0x0000001fff027819 */ /* 0x000fca0000011400 */
[----:B------:R-:W-:Y:S02]  /*3180*/  IMAD R4, R2, c[0x0][0x1e0], RZ ;  /* 0x0000780002047a24 */ /* 0x000fe400078e02ff */
[----:B------:R-:W-:-:S04]  /*3190*/  IMAD.WIDE.U32 R2, R0, c[0x0][0x1e0], RZ ;  /* 0x0000780000027a25 */ /* 0x000fc800078e00ff */
[----:B------:R-:W-:Y:S02]  /*31a0*/  IMAD R0, R0, c[0x0][0x1e4], R4 ;  /* 0x0000790000007a24 */ /* 0x000fe400078e0204 */
[----:B------:R-:W-:-:S04]  /*31b0*/  IMAD.WIDE.U32 R4, R2, 0x60, R114 ;  /* 0x0000006002047825 */ /* 0x000fc800078e0072 */
[----:B------:R-:W-:Y:S01]  /*31c0*/  IMAD.IADD R0, R3, 0x1, R0 ;  /* 0x0000000103007824 */ /* 0x000fe200078e0200 */
[----:B------:R-:W-:-:S03]  /*31d0*/  LEA R2, P0, R4, c[0x0][0x1c8], 0x1 ;  /* 0x0000720004027a11 */ /* 0x000fc600078008ff */
[----:B------:R-:W-:Y:S01]  /*31e0*/  IMAD R0, R0, 0x60, RZ ;  /* 0x0000006000007824 */ /* 0x000fe200078e02ff */
[----:B------:R-:W-:-:S03]  /*31f0*/  IADD3 R10, P6, P5, R6, 0x80, R2 ;  /* 0x00000080060a7810 */ /* 0x000fc60007dde002 */
[----:B------:R-:W-:-:S05]  /*3200*/  IMAD.IADD R0, R5, 0x1, R0 ;  /* 0x0000000105007824 */ /* 0x000fca00078e0200 */
        /* <DEDUP_REMOVED lines=20> */
.L_x_838:
[----:B------:R-:W-:Y:S05]  /*3350*/  BSYNC B0 ;  /* 0x0000000000007941 */ /* 0x000fea0003800000 */
.L_x_837:
[----:B------:R-:W2:Y:S04]  /*3360*/  LDL R0, [R1+0x78] ;  /* 0x0000780001007983 */ /* 0x000ea80000100800 */
[----:B-1----:R-:W3:Y:S04]  /*3370*/  LDL R5, [R1+0x20] ;  /* 0x0000200001057983 */ /* 0x002ee80000100800 */
[----:B------:R-:W0:Y:S01]  /*3380*/  LDGDEPBAR ;  /* 0x00000000000079af */ /* 0x000e220000000000 */
[----:B--2---:R-:W-:-:S04]  /*3390*/  IMAD.IADD R0, R0, 0x1, R208 ;  /* 0x0000000100007824 */ /* 0x004fc800078e02d0 */
[----:B------:R-:W-:Y:S01]  /*33a0*/  @P1 IMAD.HI.U32 R2, R0, c[0x0][0x2c8], RZ ;  /* 0x0000b20000021a27 */ /* 0x000fe200078e00ff */
[----:B------:R1:W-:Y:S04]  /*33b0*/  STL [R1+0x24], R0 ;  /* 0x0000240001007387 */ /* 0x0003e80000100800 */
[----:B-1----:R-:W-:-:S05]  /*33c0*/  @P1 SHF.R.U32.HI R0, RZ, c[0x0][0x2cc], R2 ;  /* 0x0000b300ff001a19 */ /* 0x002fca0000011602 */
[----:B------:R-:W-:Y:S04]  /*33d0*/  SHFL.IDX PT, R4, R0, RZ, 0x1c1f ;  /* 0x001c1fff00047589 */ /* 0x000fe800000e0000 */
[----:B------:R1:W2:Y:S02]  /*33e0*/  SHFL.IDX PT, R3, R0, 0x1, 0x1c1f ;  /* 0x003c1f0000037f89 */ /* 0x0002a400000e0000 */
[----:B-1----:R-:W-:-:S04]  /*33f0*/  IADD3 R0, R112, c[0x0][0x1d0], RZ ;  /* 0x0000740070007a10 */ /* 0x002fc80007ffe0ff */
[----:B---3--:R-:W-:Y:S01]  /*3400*/  IADD3 R2, -R5, 0x1, R0 ;  /* 0x0000000105027810 */ /* 0x008fe20007ffe100 */
[----:B------:R-:W-:-:S03]  /*3410*/  IMAD.IADD R0, R0, 0x1, -R5 ;  /* 0x0000000100007824 */ /* 0x000fc600078e0a05 */
[----:B------:R-:W-:-:S04]  /*3420*/  IADD3 R2, R2, -c[0x0][0x168], RZ ;  /* 0x80005a0002027a10 */ /* 0x000fc80007ffe0ff */
[C---:B--2---:R-:W-:Y:S01]  /*3430*/  IADD3 R3, R2.reuse, R3, RZ ;  /* 0x0000000302037210 */ /* 0x044fe20007ffe0ff */
[----:B------:R-:W-:-:S05]  /*3440*/  IMAD.IADD R4, R2, 0x1, R4 ;  /* 0x0000000102047824 */ /* 0x000fca00078e0204 */
[C---:B------:R-:W-:Y:S02]  /*3450*/  IMNMX R2, R0.reuse, R4, PT ;  /* 0x0000000400027217 */ /* 0x040fe40003800200 */
[----:B------:R-:W-:Y:S02]  /*3460*/  IMNMX R0, R0, R3, PT ;  /* 0x0000000300007217 */ /* 0x000fe40003800200 */
[C---:B------:R-:W-:Y:S02]  /*3470*/  ISETP.GT.AND P0, PT, R2.reuse, RZ, PT ;  /* 0x000000ff0200720c */ /* 0x040fe40003f04270 */
[----:B------:R-:W-:Y:S02]  /*3480*/  ISETP.GT.AND P6, PT, R2, 0x1, PT ;  /* 0x000000010200780c */ /* 0x000fe40003fc4270 */
[----:B------:R-:W-:Y:S02]  /*3490*/  FSEL R5, R20, -INF , P0 ;  /* 0xff80000014057808 */ /* 0x000fe40000000000 */
[----:B------:R-:W-:-:S02]  /*34a0*/  ISETP.GT.AND P0, PT, R0, 0x1, PT ;  /* 0x000000010000780c */ /* 0x000fc40003f04270 */
[----:B------:R-:W-:Y:S02]  /*34b0*/  ISETP.GT.AND P5, PT, R0, RZ, PT ;  /* 0x000000ff0000720c */ /* 0x000fe40003fa4270 */
[----:B------:R-:W-:Y:S02]  /*34c0*/  FSEL R6, R21, -INF , P6 ;  /* 0xff80000015067808 */ /* 0x000fe40003000000 */
[----:B------:R-:W-:Y:S02]  /*34d0*/  FSEL R11, R23, -INF , P0 ;  /* 0xff800000170b7808 */ /* 0x000fe40000000000 */
[----:B------:R-:W-:Y:S02]  /*34e0*/  ISETP.GT.AND P6, PT, R2, 0x8, PT ;  /* 0x000000080200780c */ /* 0x000fe40003fc4270 */
[----:B------:R-:W-:Y:S02]  /*34f0*/  ISETP.GT.AND P0, PT, R0, 0x8, PT ;  /* 0x000000080000780c */ /* 0x000fe40003f04270 */
[----:B------:R-:W-:-:S02]  /*3500*/  FSEL R10, R22, -INF , P5 ;  /* 0xff800000160a7808 */ /* 0x000fc40002800000 */
[----:B------:R-:W-:Y:S02]  /*3510*/  ISETP.GT.AND P5, PT, R2, 0x9, PT ;  /* 0x000000090200780c */ /* 0x000fe40003fa4270 */
[----:B------:R-:W-:Y:S02]  /*3520*/  FSEL R7, R52, -INF , P6 ;  /* 0xff80000034077808 */ /* 0x000fe40003000000 */
[----:B------:R-:W-:Y:S02]  /*3530*/  FSEL R16, R54, -INF , P0 ;  /* 0xff80000036107808 */ /* 0x000fe40000000000 */
[----:B------:R-:W-:Y:S02]  /*3540*/  FMNMX.FTZ R3, R5, R6, !PT ;  /* 0x0000000605037209 */ /* 0x000fe40007810000 */
[----:B------:R-:W-:Y:S02]  /*3550*/  ISETP.GT.AND P0, PT, R2, 0x11, PT ;  /* 0x000000110200780c */ /* 0x000fe40003f04270 */
[----:B------:R-:W-:-:S02]  /*3560*/  FSEL R8, R53, -INF , P5 ;  /* 0xff80000035087808 */ /* 0x000fc40002800000 */
[----:B------:R-:W-:Y:S02]  /*3570*/  ISETP.GT.AND P6, PT, R2, 0x10, PT ;  /* 0x000000100200780c */ /* 0x000fe40003fc4270 */
[----:B------:R-:W-:Y:S02]  /*3580*/  FMNMX.FTZ R3, R7, R3, !PT ;  /* 0x0000000307037209 */ /* 0x000fe40007810000 */
[----:B------:R-:W-:Y:S02]  /*3590*/  FSEL R18, R49, -INF , P0 ;  /* 0xff80000031127808 */ /* 0x000fe40000000000 */
[C---:B------:R-:W-:Y:S02]  /*35a0*/  ISETP.GT.AND P5, PT, R0.reuse, 0x9, PT ;  /* 0x000000090000780c */ /* 0x040fe40003fa4270 */
[----:B------:R-:W-:Y:S02]  /*35b0*/  ISETP.GT.AND P0, PT, R0, 0x11, PT ;  /* 0x000000110000780c */ /* 0x000fe40003f04270 */
[----:B------:R-:W-:-:S02]  /*35c0*/  FSEL R9, R48, -INF , P6 ;  /* 0xff80000030097808 */ /* 0x000fc40003000000 */
[----:B------:R-:W-:Y:S02]  /*35d0*/  FMNMX.FTZ R3, R8, R3, !PT ;  /* 0x0000000308037209 */ /* 0x000fe40007810000 */
[----:B------:R-:W-:Y:S02]  /*35e0*/  FSEL R17, R55, -INF , P5 ;  /* 0xff80000037117808 */ /* 0x000fe40002800000 */
[----:B------:R-:W-:Y:S01]  /*35f0*/  ISETP.GT.AND P6, PT, R2, 0x18, PT ;  /* 0x000000180200780c */ /* 0x000fe20003fc4270 */
[----:B------:R-:W-:Y:S01]  /*3600*/  LDSM.16.MT88.4 R52, [R228+0x3800] ;  /* 0x00380000e434783b */ /* 0x000fe20000004200 */
[----:B------:R-:W-:Y:S02]  /*3610*/  FSEL R22, R51, -INF , P0 ;  /* 0xff80000033167808 */ /* 0x000fe40000000000 */
[C---:B------:R-:W-:Y:S02]  /*3620*/  ISETP.GT.AND P5, PT, R0.reuse, 0x10, PT ;  /* 0x000000100000780c */ /* 0x040fe40003fa4270 */
[----:B------:R-:W-:-:S02]  /*3630*/  ISETP.GT.AND P0, PT, R0, 0x18, PT ;  /* 0x000000180000780c */ /* 0x000fc40003f04270 */
[----:B------:R-:W-:Y:S02]  /*3640*/  FMNMX.FTZ R3, R9, R3, !PT ;  /* 0x0000000309037209 */ /* 0x000fe40007810000 */
[----:B------:R-:W-:Y:S02]  /*3650*/  FSEL R19, R40, -INF , P6 ;  /* 0xff80000028137808 */ /* 0x000fe40003000000 */
[----:B------:R-:W-:Y:S02]  /*3660*/  FSEL R21, R50, -INF , P5 ;  /* 0xff80000032157808 */ /* 0x000fe40002800000 */
[----:B------:R-:W-:Y:S01]  /*3670*/  FSEL R40, R42, -INF , P0 ;  /* 0xff8000002a287808 */ /* 0x000fe20000000000 */
[----:B------:R-:W-:Y:S01]  /*3680*/  LDSM.16.MT88.4 R48, [R227] ;  /* 0x00000000e330783b */ /* 0x000fe20000004200 */
[C---:B------:R-:W-:Y:S02]  /*3690*/  ISETP.GT.AND P5, PT, R2.reuse, 0x19, PT ;  /* 0x000000190200780c */ /* 0x040fe40003fa4270 */
[----:B------:R-:W-:-:S02]  /*36a0*/  ISETP.GT.AND P0, PT, R2, 0x21, PT ;  /* 0x000000210200780c */ /* 0x000fc40003f04270 */
[----:B------:R-:W-:Y:S02]  /*36b0*/  FMNMX.FTZ R3, R18, R3, !PT ;  /* 0x0000000312037209 */ /* 0x000fe40007810000 */
[----:B------:R-:W-:Y:S02]  /*36c0*/  FSEL R20, R41, -INF , P5 ;  /* 0xff80000029147808 */ /* 0x000fe40002800000 */
[----:B------:R-:W-:Y:S02]  /*36d0*/  ISETP.GT.AND P6, PT, R2, 0x20, PT ;  /* 0x000000200200780c */ /* 0x000fe40003fc4270 */
[----:B------:R-:W-:Y:S02]  /*36e0*/  FSEL R76, R37, -INF , P0 ;  /* 0xff800000254c7808 */ /* 0x000fe40000000000 */
[----:B------:R-:W-:Y:S02]  /*36f0*/  FMNMX.FTZ R3, R19, R3, !PT ;  /* 0x0000000313037209 */ /* 0x000fe40007810000 */
[----:B------:R-:W-:-:S02]  /*3700*/  ISETP.GT.AND P0, PT, R0, 0x21, PT ;  /* 0x000000210000780c */ /* 0x000fc40003f04270 */
[----:B------:R-:W-:Y:S02]  /*3710*/  ISETP.GT.AND P5, PT, R0, 0x19, PT ;  /* 0x000000190000780c */ /* 0x000fe40003fa4270 */
[----:B------:R-:W-:Y:S02]  /*3720*/  FSEL R75, R36, -INF , P6 ;  /* 0xff800000244b7808 */ /* 0x000fe40003000000 */
[----:B------:R-:W-:Y:S02]  /*3730*/  FMNMX.FTZ R3, R20, R3, !PT ;  /* 0x0000000314037209 */ /* 0x000fe40007810000 */
[----:B------:R-:W-:Y:S02]  /*3740*/  FSEL R81, R39, -INF , P0 ;  /* 0xff80000027517808 */ /* 0x000fe40000000000 */
[----:B------:R-:W-:Y:S02]  /*3750*/  FMNMX.FTZ R4, R10, R11, !PT ;  /* 0x0000000b0a047209 */ /* 0x000fe40007810000 */
[----:B------:R-:W-:-:S02]  /*3760*/  FSEL R41, R43, -INF , P5 ;  /* 0xff8000002b297808 */ /* 0x000fc40002800000 */
[----:B------:R-:W-:Y:S02]  /*3770*/  ISETP.GT.AND P0, PT, R2, 0x29, PT ;  /* 0x000000290200780c */ /* 0x000fe40003f04270 */
[----:B------:R-:W-:Y:S02]  /*3780*/  ISETP.GT.AND P5, PT, R0, 0x20, PT ;  /* 0x000000200000780c */ /* 0x000fe40003fa4270 */
[----:B------:R-:W-:Y:S02]  /*3790*/  ISETP.GT.AND P6, PT, R2, 0x28, PT ;  /* 0x000000280200780c */ /* 0x000fe40003fc4270 */
[----:B------:R-:W-:Y:S02]  /*37a0*/  FMNMX.FTZ R3, R75, R3, !PT ;  /* 0x000000034b037209 */ /* 0x000fe40007810000 */
[----:B------:R-:W-:Y:S02]  /*37b0*/  FMNMX.FTZ R4, R16, R4, !PT ;  /* 0x0000000410047209 */ /* 0x000fe40007810000 */
[----:B------:R-:W-:-:S02]  /*37c0*/  FSEL R73, R33, -INF , P0 ;  /* 0xff80000021497808 */ /* 0x000fc40000000000 */
[----:B------:R-:W-:Y:S02]  /*37d0*/  FSEL R80, R38, -INF , P5 ;  /* 0xff80000026507808 */ /* 0x000fe40002800000 */
[----:B------:R-:W-:Y:S02]  /*37e0*/  ISETP.GT.AND P0, PT, R0, 0x29, PT ;  /* 0x000000290000780c */ /* 0x000fe40003f04270 */
[----:B------:R-:W-:Y:S02]  /*37f0*/  FSEL R74, R32, -INF , P6 ;  /* 0xff800000204a7808 */ /* 0x000fe40003000000 */
[----:B------:R-:W-:Y:S02]  /*3800*/  ISETP.GT.AND P5, PT, R0, 0x28, PT ;  /* 0x000000280000780c */ /* 0x000fe40003fa4270 */
[----:B------:R-:W-:Y:S02]  /*3810*/  FMNMX.FTZ R3, R76, R3, !PT ;  /* 0x000000034c037209 */ /* 0x000fe40007810000 */
[----:B------:R-:W-:-:S02]  /*3820*/  FMNMX.FTZ R4, R17, R4, !PT ;  /* 0x0000000411047209 */ /* 0x000fc40007810000 */
[----:B------:R-:W-:Y:S02]  /*3830*/  FSEL R79, R35, -INF , P0 ;  /* 0xff800000234f7808 */ /* 0x000fe40000000000 */
[----:B------:R-:W-:Y:S02]  /*3840*/  ISETP.GT.AND P6, PT, R2, 0x30, PT ;  /* 0x000000300200780c */ /* 0x000fe40003fc4270 */
[----:B------:R-:W-:Y:S02]  /*3850*/  FSEL R77, R34, -INF , P5 ;  /* 0xff800000224d7808 */ /* 0x000fe40002800000 */
[----:B------:R-:W-:Y:S02]  /*3860*/  ISETP.GT.AND P0, PT, R2, 0x31, PT ;  /* 0x000000310200780c */ /* 0x000fe40003f04270 */
[----:B------:R-:W-:Y:S02]  /*3870*/  FMNMX.FTZ R3, R74, R3, !PT ;  /* 0x000000034a037209 */ /* 0x000fe40007810000 */
[----:B------:R-:W-:-:S02]  /*3880*/  ISETP.GT.AND P5, PT, R0, 0x30, PT ;  /* 0x000000300000780c */ /* 0x000fc40003fa4270 */
[----:B------:R-:W-:Y:S02]  /*3890*/  FMNMX.FTZ R4, R21, R4, !PT ;  /* 0x0000000415047209 */ /* 0x000fe40007810000 */
[----:B------:R-:W-:Y:S02]  /*38a0*/  FSEL R102, R28, -INF , P6 ;  /* 0xff8000001c667808 */ /* 0x000fe40003000000 */
[----:B------:R-:W-:Y:S02]  /*38b0*/  FSEL R92, R29, -INF , P0 ;  /* 0xff8000001d5c7808 */ /* 0x000fe40000000000 */
[----:B------:R-:W-:Y:S02]  /*38c0*/  FMNMX.FTZ R3, R73, R3, !PT ;  /* 0x0000000349037209 */ /* 0x000fe40007810000 */
[----:B------:R-:W-:Y:S02]  /*38d0*/  ISETP.GT.AND P0, PT, R0, 0x31, PT ;  /* 0x000000310000780c */ /* 0x000fe40003f04270 */
[----:B------:R-:W-:-:S02]  /*38e0*/  FSEL R109, R30, -INF , P5 ;  /* 0xff8000001e6d7808 */ /* 0x000fc40002800000 */
[----:B------:R-:W-:Y:S02]  /*38f0*/  FMNMX.FTZ R4, R22, R4, !PT ;  /* 0x0000000416047209 */ /* 0x000fe40007810000 */
[----:B------:R-:W-:Y:S02]  /*3900*/  ISETP.GT.AND P5, PT, R2, 0x38, PT ;  /* 0x000000380200780c */ /* 0x000fe40003fa4270 */
[----:B------:R-:W-:Y:S02]  /*3910*/  FMNMX.FTZ R3, R102, R3, !PT ;  /* 0x0000000366037209 */ /* 0x000fe40007810000 */
[----:B------:R-:W-:Y:S02]  /*3920*/  FSEL R101, R31, -INF , P0 ;  /* 0xff8000001f657808 */ /* 0x000fe40000000000 */
[----:B------:R-:W-:Y:S01]  /*3930*/  FMNMX.FTZ R4, R40, R4, !PT ;  /* 0x0000000428047209 */ /* 0x000fe20007810000 */
[----:B------:R-:W-:Y:S01]  /*3940*/  LDSM.16.MT88.4 R28, [R224+0x800] ;  /* 0x00080000e01c783b */ /* 0x000fe20000004200 */
[----:B------:R-:W-:-:S02]  /*3950*/  ISETP.GT.AND P0, PT, R2, 0x39, PT ;  /* 0x000000390200780c */ /* 0x000fc40003f04270 */
[----:B------:R-:W-:Y:S02]  /*3960*/  FSEL R110, R24, -INF , P5 ;  /* 0xff800000186e7808 */ /* 0x000fe40002800000 */
[----:B------:R-:W-:Y:S02]  /*3970*/  ISETP.GT.AND P5, PT, R0, 0x38, PT ;  /* 0x000000380000780c */ /* 0x000fe40003fa4270 */
[----:B------:R-:W-:Y:S02]  /*3980*/  FMNMX.FTZ R3, R92, R3, !PT ;  /* 0x000000035c037209 */ /* 0x000fe40007810000 */
[----:B------:R-:W-:Y:S02]  /*3990*/  FMNMX.FTZ R4, R41, R4, !PT ;  /* 0x0000000429047209 */ /* 0x000fe40007810000 */
[----:B------:R-:W-:Y:S02]  /*39a0*/  FSEL R111, R25, -INF , P0 ;  /* 0xff800000196f7808 */ /* 0x000fe40000000000 */
[----:B------:R-:W-:-:S02]  /*39b0*/  ISETP.GT.AND P0, PT, R0, 0x39, PT ;  /* 0x000000390000780c */ /* 0x000fc40003f04270 */
        /* <DEDUP_REMOVED lines=10> */
[----:B------:R-:W-:Y:S02]  /*3a60*/  ISETP.GT.AND P5, PT, R2, 0x48, PT ;  /* 0x000000480200780c */ /* 0x000fe40003fa4270 */
[----:B------:R-:W-:Y:S02]  /*3a70*/  FSEL R103, R45, -INF , P0 ;  /* 0xff8000002d677808 */ /* 0x000fe40000000000 */
[----:B------:R-:W-:Y:S02]  /*3a80*/  FMNMX.FTZ R3, R83, R3, !PT ;  /* 0x0000000353037209 */ /* 0x000fe40007810000 */
[----:B------:R-:W-:-:S02]  /*3a90*/  FMNMX.FTZ R4, R77, R4, !PT ;  /* 0x000000044d047209 */ /* 0x000fc40007810000 */
[----:B------:R-:W-:Y:S02]  /*3aa0*/  ISETP.GT.AND P0, PT, R2, 0x49, PT ;  /* 0x000000490200780c */ /* 0x000fe40003f04270 */
[----:B------:R-:W-:Y:S02]  /*3ab0*/  FSEL R104, R56, -INF , P5 ;  /* 0xff80000038687808 */ /* 0x000fe40002800000 */
[----:B------:R-:W-:Y:S02]  /*3ac0*/  FMNMX.FTZ R3, R103, R3, !PT ;  /* 0x0000000367037209 */ /* 0x000fe40007810000 */
[----:B------:R-:W-:Y:S02]  /*3ad0*/  ISETP.GT.AND P5, PT, R2, 0x50, PT ;  /* 0x000000500200780c */ /* 0x000fe40003fa4270 */
[----:B------:R-:W-:Y:S02]  /*3ae0*/  FMNMX.FTZ R4, R79, R4, !PT ;  /* 0x000000044f047209 */ /* 0x000fe40007810000 */
[----:B------:R-:W-:-:S02]  /*3af0*/  FSEL R105, R57, -INF , P0 ;  /* 0xff80000039697808 */ /* 0x000fc40000000000 */
[----:B------:R-:W-:Y:S02]  /*3b00*/  FMNMX.FTZ R3, R104, R3, !PT ;  /* 0x0000000368037209 */ /* 0x000fe40007810000 */
[----:B------:R-:W-:Y:S02]  /*3b10*/  FSEL R106, R12, -INF , P5 ;  /* 0xff8000000c6a7808 */ /* 0x000fe40002800000 */
[----:B------:R-:W-:Y:S02]  /*3b20*/  FMNMX.FTZ R4, R109, R4, !PT ;  /* 0x000000046d047209 */ /* 0x000fe40007810000 */
[----:B------:R-:W-:Y:S02]  /*3b30*/  ISETP.GT.AND P5, PT, R0, 0x40, PT ;  /* 0x000000400000780c */ /* 0x000fe40003fa4270 */
[----:B------:R-:W-:Y:S02]  /*3b40*/  ISETP.GT.AND P0, PT, R2, 0x51, PT ;  /* 0x000000510200780c */ /* 0x000fe40003f04270 */
[----:B------:R-:W-:-:S02]  /*3b50*/  FMNMX.FTZ R3, R105, R3, !PT ;  /* 0x0000000369037209 */ /* 0x000fc40007810000 */
[----:B------:R-:W-:Y:S02]  /*3b60*/  FMNMX.FTZ R4, R101, R4, !PT ;  /* 0x0000000465047209 */ /* 0x000fe40007810000 */
[----:B------:R-:W-:Y:S02]  /*3b70*/  FSEL R98, R46, -INF , P5 ;  /* 0xff8000002e627808 */ /* 0x000fe40002800000 */
[C---:B------:R-:W-:Y:S02]  /*3b80*/  ISETP.GT.AND P6, PT, R2.reuse, 0x58, PT ;  /* 0x000000580200780c */ /* 0x040fe40003fc4270 */
[----:B------:R-:W-:Y:S02]  /*3b90*/  ISETP.GT.AND P5, PT, R2, 0x59, PT ;  /* 0x000000590200780c */ /* 0x000fe40003fa4270 */
[----:B------:R-:W-:Y:S02]  /*3ba0*/  FSEL R107, R13, -INF , P0 ;  /* 0xff8000000d6b7808 */ /* 0x000fe40000000000 */
[----:B------:R-:W-:-:S02]  /*3bb0*/  FMNMX.FTZ R2, R106, R3, !PT ;  /* 0x000000036a027209 */ /* 0x000fc40007810000 */
[----:B------:R-:W-:Y:S02]  /*3bc0*/  FMNMX.FTZ R4, R82, R4, !PT ;  /* 0x0000000452047209 */ /* 0x000fe40007810000 */
[----:B------:R-:W-:Y:S02]  /*3bd0*/  ISETP.GT.AND P0, PT, R0, 0x41, PT ;  /* 0x000000410000780c */ /* 0x000fe40003f04270 */
[----:B------:R-:W-:Y:S02]  /*3be0*/  FSEL R108, R60, -INF , P6 ;  /* 0xff8000003c6c7808 */ /* 0x000fe40003000000 */
[----:B------:R-:W-:Y:S02]  /*3bf0*/  FMNMX.FTZ R141, R107, R2, !PT ;  /* 0x000000026b8d7209 */ /* 0x000fe40007810000 */
[----:B------:R-:W-:Y:S02]  /*3c00*/  FMNMX.FTZ R3, R87, R4, !PT ;  /* 0x0000000457037209 */ /* 0x000fe40007810000 */
[----:B------:R-:W-:-:S02]  /*3c10*/  FSEL R99, R47, -INF , P0 ;  /* 0xff8000002f637808 */ /* 0x000fc40000000000 */
[----:B------:R-:W-:Y:S01]  /*3c20*/  FSEL R211, R61, -INF , P5 ;  /* 0xff8000003dd37808 */ /* 0x000fe20002800000 */
[----:B------:R-:W-:Y:S01]  /*3c30*/  LDSM.16.MT88.4 R44, [R249] ;  /* 0x00000000f92c783b */ /* 0x000fe20000004200 */
[----:B------:R-:W-:Y:S02]  /*3c40*/  FMNMX.FTZ R141, R108, R141, !PT ;  /* 0x0000008d6c8d7209 */ /* 0x000fe40007810000 */
[----:B------:R-:W-:Y:S02]  /*3c50*/  ISETP.GT.AND P0, PT, R0, 0x48, PT ;  /* 0x000000480000780c */ /* 0x000fe40003f04270 */
[----:B------:R-:W-:Y:S02]  /*3c60*/  FMNMX.FTZ R2, R98, R3, !PT ;  /* 0x0000000362027209 */ /* 0x000fe40007810000 */
[----:B------:R-:W-:Y:S02]  /*3c70*/  ISETP.GT.AND P5, PT, R0, 0x49, PT ;  /* 0x000000490000780c */ /* 0x000fe40003fa4270 */
[----:B------:R-:W-:-:S02]  /*3c80*/  FMNMX.FTZ R141, R211, R141, !PT ;  /* 0x0000008dd38d7209 */ /* 0x000fc40007810000 */
[----:B------:R-:W-:Y:S02]  /*3c90*/  FSEL R100, R58, -INF , P0 ;  /* 0xff8000003a647808 */ /* 0x000fe40000000000 */
[----:B------:R-:W-:Y:S01]  /*3ca0*/  FMNMX.FTZ R2, R99, R2, !PT ;  /* 0x0000000263027209 */ /* 0x000fe20007810000 */
[----:B------:R-:W1:Y:S01]  /*3cb0*/  SHFL.BFLY PT, R3, R141, 0x2, 0x1f ;  /* 0x0c401f008d037f89 */ /* 0x000e6200000e0000 */
[----:B------:R-:W-:Y:S02]  /*3cc0*/  FSEL R93, R59, -INF , P5 ;  /* 0xff8000003b5d7808 */ /* 0x000fe40002800000 */
[----:B------:R-:W-:Y:S01]  /*3cd0*/  ISETP.GT.AND P5, PT, R0, 0x50, PT ;  /* 0x000000500000780c */ /* 0x000fe20003fa4270 */
[----:B------:R-:W-:Y:S01]  /*3ce0*/  LDSM.16.MT88.4 R56, [R224+0x3000] ;  /* 0x00300000e038783b */ /* 0x000fe20000004200 */
[----:B------:R-:W-:Y:S02]  /*3cf0*/  FMNMX.FTZ R2, R100, R2, !PT ;  /* 0x0000000264027209 */ /* 0x000fe40007810000 */
[----:B------:R-:W-:-:S02]  /*3d00*/  ISETP.GT.AND P0, PT, R0, 0x51, PT ;  /* 0x000000510000780c */ /* 0x000fc40003f04270 */
[----:B------:R-:W-:Y:S02]  /*3d10*/  FSEL R94, R14, -INF , P5 ;  /* 0xff8000000e5e7808 */ /* 0x000fe40002800000 */
[----:B------:R-:W-:Y:S02]  /*3d20*/  FMNMX.FTZ R2, R93, R2, !PT ;  /* 0x000000025d027209 */ /* 0x000fe40007810000 */
[----:B------:R-:W-:Y:S02]  /*3d30*/  FSEL R95, R15, -INF , P0 ;  /* 0xff8000000f5f7808 */ /* 0x000fe40000000000 */
[----:B------:R-:W-:Y:S01]  /*3d40*/  ISETP.GT.AND P5, PT, R0, 0x58, PT ;  /* 0x000000580000780c */ /* 0x000fe20003fa4270 */
[----:B------:R-:W-:Y:S01]  /*3d50*/  LDSM.16.MT88.4 R12, [R224] ;  /* 0x00000000e00c783b */ /* 0x000fe20000004200 */
[----:B------:R-:W-:Y:S02]  /*3d60*/  FMNMX.FTZ R2, R94, R2, !PT ;  /* 0x000000025e027209 */ /* 0x000fe40007810000 */
[----:B------:R-:W-:-:S02]  /*3d70*/  ISETP.GT.AND P0, PT, R0, 0x59, PT ;  /* 0x000000590000780c */ /* 0x000fc40003f04270 */
[----:B------:R-:W-:Y:S02]  /*3d80*/  FSEL R96, R62, -INF , P5 ;  /* 0xff8000003e607808 */ /* 0x000fe40002800000 */
[----:B------:R-:W-:Y:S02]  /*3d90*/  FMNMX.FTZ R0, R95, R2, !PT ;  /* 0x000000025f007209 */ /* 0x000fe40007810000 */
[----:B------:R-:W-:Y:S02]  /*3da0*/  FSEL R97, R63, -INF , P0 ;  /* 0xff8000003f617808 */ /* 0x000fe40000000000 */
[----:B------:R-:W-:Y:S01]  /*3db0*/  FMNMX.FTZ R0, R96, R0, !PT ;  /* 0x0000000060007209 */ /* 0x000fe20007810000 */
[----:B------:R-:W-:Y:S01]  /*3dc0*/  LDSM.16.MT88.4 R60, [R227+0x800] ;  /* 0x00080000e33c783b */ /* 0x000fe20000004200 */
        /* <DEDUP_REMOVED lines=21> */
[----:B---3--:R-:W-:Y:S01]  /*3f20*/  F2FP.PACK_AB R8, R68, R71 ;  /* 0x000000474408723e */ /* 0x008fe200000000ff */
[----:B------:R-:W1:Y:S05]  /*3f30*/  LDSM.16.MT88.4 R4, [R228] ;  /* 0x00000000e404783b */ /* 0x000e6a0000004200 */
[----:B------:R2:W3:Y:S02]  /*3f40*/  MUFU.EX2 R70, R2 ;  /* 0x0000000200467308 */ /* 0x0004e40000000800 */
[----:B--2---:R-:W-:-:S05]  /*3f50*/  FMUL.FTZ R2, R140, c[0x0][0x2d0] ;  /* 0x0000b4008c027a20 */ /* 0x004fca0000410000 */
[----:B------:R-:W-:-:S05]  /*3f60*/  FSEL R2, R2, RZ, P0 ;  /* 0x000000ff02027208 */ /* 0x000fca0000000000 */
[----:B------:R-:W-:Y:S01]  /*3f70*/  FFMA.FTZ R3, R10, c[0x0][0x2d0], -R2 ;  /* 0x0000b4000a037a23 */ /* 0x000fe20000010802 */
[----:B---3--:R-:W-:-:S03]  /*3f80*/  F2FP.PACK_AB R10, R69, R70 ;  /* 0x00000046450a723e */ /* 0x008fc600000000ff */
[----:B------:R2:W-:Y:S02]  /*3f90*/  MUFU.EX2 R66, R3 ;  /* 0x0000000300427308 */ /* 0x0005e40000000800 */
[----:B--2---:R-:W-:-:S06]  /*3fa0*/  FFMA.FTZ R3, R11, c[0x0][0x2d0], -R2 ;  /* 0x0000b4000b037a23 */ /* 0x004fcc0000010802 */
[----:B------:R2:W3:Y:S02]  /*3fb0*/  MUFU.EX2 R65, R3 ;  /* 0x0000000300417308 */ /* 0x0004e40000000800 */
[----:B--2---:R-:W-:Y:S01]  /*3fc0*/  FFMA.FTZ R3, R16, c[0x0][0x2d0], -R2 ;  /* 0x0000b40010037a23 */ /* 0x004fe20000010802 */
[----:B---3--:R-:W-:-:S05]  /*3fd0*/  F2FP.PACK_AB R9, R65, R66 ;  /* 0x000000424109723e */ /* 0x008fca00000000ff */
[----:B------:R2:W-:Y:S02]  /*3fe0*/  MUFU.EX2 R64, R3 ;  /* 0x0000000300407308 */ /* 0x0005e40000000800 */
[----:B--2---:R-:W-:-:S06]  /*3ff0*/  FFMA.FTZ R3, R17, c[0x0][0x2d0], -R2 ;  /* 0x0000b40011037a23 */ /* 0x004fcc0000010802 */
[----:B------:R2:W3:Y:S02]  /*4000*/  MUFU.EX2 R67, R3 ;  /* 0x0000000300437308 */ /* 0x0004e40000000800 */
[----:B--2---:R-:W-:Y:S01]  /*4010*/  FFMA.FTZ R3, R18, c[0x0][0x2d0], -R0 ;  /* 0x0000b40012037a23 */ /* 0x004fe20000010800 */
[----:B---3--:R-:W-:-:S05]  /*4020*/  F2FP.PACK_AB R11, R67, R64 ;  /* 0x00000040430b723e */ /* 0x008fca00000000ff */
[----:B------:R2:W-:Y:S02]  /*4030*/  MUFU.EX2 R154, R3 ;  /* 0x00000003009a7308 */ /* 0x0005e40000000800 */
[C---:B------:R-:W-:Y:S08]  /*4040*/  HMMA.16816.F32 R36, R8.reuse, R12, RZ ;  /* 0x0000000c0824723c */ /* 0x040ff000000018ff */
[----:B------:R-:W-:Y:S01]  /*4050*/  HMMA.16816.F32 R32, R8, R14, RZ ;  /* 0x0000000e0820723c */ /* 0x000fe200000018ff */
[----:B--2---:R-:W-:-:S04]  /*4060*/  FFMA.FTZ R3, R19, c[0x0][0x2d0], -R0 ;  /* 0x0000b40013037a23 */ /* 0x004fc80000010800 */
[----:B------:R2:W-:Y:S03]  /*4070*/  MUFU.EX2 R155, R3 ;  /* 0x00000003009b7308 */ /* 0x0005e60000000800 */
[C---:B-1----:R-:W-:Y:S08]  /*4080*/  HMMA.16816.F32 R16, R8.reuse, R6, RZ ;  /* 0x000000060810723c */ /* 0x042ff000000018ff */
[----:B------:R-:W-:Y:S01]  /*4090*/  HMMA.16816.F32 R12, R8, R48, RZ ;  /* 0x00000030080c723c */ /* 0x000fe200000018ff */
[----:B--2---:R-:W-:-:S04]  /*40a0*/  FFMA.FTZ R3, R20, c[0x0][0x2d0], -R0 ;  /* 0x0000b40014037a23 */ /* 0x004fc80000010800 */
[----:B------:R1:W2:Y:S02]  /*40b0*/  MUFU.EX2 R210, R3 ;  /* 0x0000000300d27308 */ /* 0x0002a40000000800 */
[----:B-1----:R-:W-:Y:S01]  /*40c0*/  FFMA.FTZ R3, R21, c[0x0][0x2d0], -R2 ;  /* 0x0000b40015037a23 */ /* 0x002fe20000010802 */
[----:B--2---:R-:W-:-:S05]  /*40d0*/  F2FP.PACK_AB R6, R210, R155 ;  /* 0x0000009bd206723e */ /* 0x004fca00000000ff */
[----:B------:R1:W-:Y:S02]  /*40e0*/  MUFU.EX2 R143, R3 ;  /* 0x00000003008f7308 */ /* 0x0003e40000000800 */
[--C-:B-1----:R-:W-:Y:S02]  /*40f0*/  FFMA.FTZ R3, R22, c[0x0][0x2d0], -R2.reuse ;  /* 0x0000b40016037a23 */ /* 0x102fe40000010802 */
[----:B------:R-:W-:Y:S04]  /*4100*/  HMMA.16816.F32 R20, R8, R4, RZ ;  /* 0x000000040814723c */ /* 0x000fe800000018ff */
[----:B------:R1:W2:Y:S03]  /*4110*/  MUFU.EX2 R142, R3 ;  /* 0x00000003008e7308 */ /* 0x0002a60000000800 */
[----:B------:R-:W-:Y:S01]  /*4120*/  F2FP.PACK_AB R4, R154, R72 ;  /* 0x000000489a04723e */ /* 0x000fe200000000ff */
[----:B-1----:R-:W-:Y:S01]  /*4130*/  FFMA.FTZ R3, R40, c[0x0][0x2d0], -R2 ;  /* 0x0000b40028037a23 */ /* 0x002fe20000010802 */
[----:B--2---:R-:W-:-:S03]  /*4140*/  F2FP.PACK_AB R5, R142, R143 ;  /* 0x0000008f8e05723e */ /* 0x004fc600000000ff */
[----:B------:R1:W-:Y:S02]  /*4150*/  MUFU.EX2 R152, R3 ;  /* 0x0000000300987308 */ /* 0x0003e40000000800 */
[----:B-1----:R-:W-:Y:S02]  /*4160*/  FFMA.FTZ R3, R41, c[0x0][0x2d0], -R2 ;  /* 0x0000b40029037a23 */ /* 0x002fe40000010802 */
[----:B------:R-:W-:Y:S04]  /*4170*/  LDSM.16.MT88.4 R40, [R228+0x3000] ;  /* 0x00300000e428783b */ /* 0x000fe80000004200 */
[----:B------:R-:W1:Y:S02]  /*4180*/  MUFU.EX2 R153, R3 ;  /* 0x0000000300997308 */ /* 0x000e640000000800 */
[----:B-1----:R-:W-:Y:S01]  /*4190*/  F2FP.PACK_AB R7, R153, R152 ;  /* 0x000000989907723e */ /* 0x002fe200000000ff */
[----:B------:R-:W-:-:S04]  /*41a0*/  FADD.FTZ R3, R71, R68 ;  /* 0x0000004447037221 */ /* 0x000fc80000010000 */
[----:B------:R-:W-:Y:S02]  /*41b0*/  FADD.FTZ R3, R70, R3 ;  /* 0x0000000346037221 */ /* 0x000fe40000010000 */
[----:B------:R-:W-:Y:S01]  /*41c0*/  HMMA.16816.F32 R88, R4, R28, R36 ;  /* 0x0000001c0458723c */ /* 0x000fe20000001824 */
[----:B------:R-:W-:Y:S01]  /*41d0*/  LDSM.16.MT88.4 R36, [R224+0x3800] ;  /* 0x00380000e024783b */ /* 0x000fe20000004200 */
[----:B------:R-:W-:-:S06]  /*41e0*/  FADD.FTZ R3, R69, R3 ;  /* 0x0000000345037221 */ /* 0x000fcc0000010000 */
[C---:B------:R-:W-:Y:S08]  /*41f0*/  HMMA.16816.F32 R20, R4.reuse, R24, R20 ;  /* 0x000000180414723c */ /* 0x040ff00000001814 */
[----:B------:R-:W-:Y:S08]  /*4200*/  HMMA.16816.F32 R212, R4, R26, R16 ;  /* 0x0000001a04d4723c */ /* 0x000ff00000001810 */
[----:B------:R-:W-:Y:S01]  /*4210*/  IMAD.MOV.U32 R86, RZ, RZ, R88 ;  /* 0x000000ffff567224 */ /* 0x000fe200078e0058 */
[----:B------:R-:W-:Y:S01]  /*4220*/  MOV R78, R91 ;  /* 0x0000005b004e7202 */ /* 0x000fe20000000f00 */
[----:B------:R-:W-:Y:S01]  /*4230*/  IMAD.MOV.U32 R85, RZ, RZ, R89 ;  /* 0x000000ffff557224 */ /* 0x000fe200078e0059 */
[----:B------:R-:W-:Y:S01]  /*4240*/  HMMA.16816.F32 R16, R8, R50, RZ ;  /* 0x000000320810723c */ /* 0x000fe200000018ff */
[----:B------:R-:W-:Y:S01]  /*4250*/  IMAD.MOV.U32 R84, RZ, RZ, R90 ;  /* 0x000000ffff547224 */ /* 0x000fe200078e005a */
[----:B------:R-:W-:Y:S01]  /*4260*/  LDSM.16.MT88.4 R48, [R227+0x3000] ;  /* 0x00300000e330783b */ /* 0x000fe20000004200 */
[----:B------:R-:W-:Y:S01]  /*4270*/  IMAD.MOV.U32 R68, RZ, RZ, R86 ;  /* 0x000000ffff447224 */ /* 0x000fe200078e0056 */
[----:B------:R-:W-:Y:S01]  /*4280*/  MOV R71, R78 ;  /* 0x0000004e00477202 */ /* 0x000fe20000000f00 */
[----:B------:R-:W-:Y:S01]  /*4290*/  IMAD.MOV.U32 R91, RZ, RZ, R20 ;  /* 0x000000ffff5b7224 */ /* 0x000fe200078e0014 */
[----:B------:R-:W-:Y:S01]  /*42a0*/  MOV R88, R23 ;  /* 0x0000001700587202 */ /* 0x000fe20000000f00 */
[----:B------:R-:W-:Y:S01]  /*42b0*/  IMAD.MOV.U32 R90, RZ, RZ, R21 ;  /* 0x000000ffff5a7224 */ /* 0x000fe200078e0015 */
[----:B------:R-:W-:Y:S01]  /*42c0*/  HMMA.16816.F32 R216, R4, R30, R32 ;  /* 0x0000001e04d8723c */ /* 0x000fe20000001820 */
[----:B------:R-:W-:-:S02]  /*42d0*/  IMAD.MOV.U32 R89, RZ, RZ, R22 ;  /* 0x000000ffff597224 */ /* 0x000fc400078e0016 */
[----:B------:R-:W1:Y:S01]  /*42e0*/  LDSM.16.MT88.4 R20, [R230+0x800] ;  /* 0x00080000e614783b */ /* 0x000e620000004200 */
[----:B------:R-:W-:Y:S02]  /*42f0*/  IMAD.MOV.U32 R69, RZ, RZ, R85 ;  /* 0x000000ffff457224 */ /* 0x000fe400078e0055 */
[----:B------:R-:W-:Y:S02]  /*4300*/  IMAD.MOV.U32 R70, RZ, RZ, R84 ;  /* 0x000000ffff467224 */ /* 0x000fe400078e0054 */
[----:B------:R-:W-:Y:S07]  /*4310*/  HMMA.16816.F32 R220, R4, R60, R12 ;  /* 0x0000003c04dc723c */ /* 0x000fee000000180c */
[----:B------:R-:W-:Y:S01]  /*4320*/  IMAD.MOV.U32 R61, RZ, RZ, R111 ;  /* 0x000000ffff3d7224 */ /* 0x000fe200078e006f */
[----:B------:R-:W-:Y:S01]  /*4330*/  HMMA.16816.F32 R12, R8, R44, RZ ;  /* 0x0000002c080c723c */ /* 0x000fe200000018ff */
[----:B------:R-:W-:-:S07]  /*4340*/  IMAD.MOV.U32 R60, RZ, RZ, R110 ;  /* 0x000000ffff3c7224 */ /* 0x000fce00078e006e */
[C---:B------:R-:W-:Y:S01]  /*4350*/  HMMA.16816.F32 R32, R8.reuse, R46, RZ ;  /* 0x0000002e0820723c */ /* 0x040fe200000018ff */
[----:B------:R-:W-:Y:S07]  /*4360*/  LDSM.16.MT88.4 R44, [R227+0x3800] ;  /* 0x00380000e32c783b */ /* 0x000fee0000004200 */
[C---:B------:R-:W-:Y:S08]  /*4370*/  HMMA.16816.F32 R28, R8.reuse, R56, RZ ;  /* 0x00000038081c723c */ /* 0x040ff000000018ff */
[----:B------:R-:W-:Y:S01]  /*4380*/  HMMA.16816.F32 R24, R8, R58, RZ ;  /* 0x0000003a0818723c */ /* 0x000fe200000018ff */
[----:B------:R-:W2:Y:S07]  /*4390*/  LDSM.16.MT88.4 R56, [R230+0x3000] ;  /* 0x00300000e638783b */ /* 0x000eae0000004200 */
[C---:B------:R-:W-:Y:S07]  /*43a0*/  HMMA.16816.F32 R144, R4.reuse, R62, R16 ;  /* 0x0000003e0490723c */ /* 0x040fee0000001810 */
[----:B------:R-:W-:Y:S01]  /*43b0*/  IMAD.MOV.U32 R63, RZ, RZ, R165 ;  /* 0x000000ffff3f7224 */ /* 0x000fe200078e00a5 */
[----:B------:R-:W-:Y:S01]  /*43c0*/  MOV R62, R164 ;  /* 0x000000a4003e7202 */ /* 0x000fe20000000f00 */
[C---:B-1----:R-:W-:Y:S01]  /*43d0*/  HMMA.16816.F32 R128, R4.reuse, R22, R32 ;  /* 0x000000160480723c */ /* 0x042fe20000001820 */
[----:B------:R-:W1:Y:S07]  /*43e0*/  LDSM.16.MT88.4 R32, [R230+0x3800] ;  /* 0x00380000e620783b */ /* 0x000e6e0000004200 */
[C---:B------:R-:W-:Y:S08]  /*43f0*/  HMMA.16816.F32 R164, R4.reuse, R20, R12 ;  /* 0x0000001404a4723c */ /* 0x040ff0000000180c */
[C---:B------:R-:W-:Y:S08]  /*4400*/  HMMA.16816.F32 R136, R4.reuse, R36, R28 ;  /* 0x000000240488723c */ /* 0x040ff0000000181c */
[----:B------:R-:W-:Y:S01]  /*4410*/  HMMA.16816.F32 R124, R4, R38, R24 ;  /* 0x00000026047c723c */ /* 0x000fe20000001818 */
[----:B------:R-:W3:Y:S07]  /*4420*/  LDSM.16.MT88.4 R36, [R224+0x6000] ;  /* 0x00600000e024783b */ /* 0x000eee0000004200 */
[C---:B------:R-:W-:Y:S07]  /*4430*/  HMMA.16816.F32 R20, R8.reuse, R50, RZ ;  /* 0x000000320814723c */ /* 0x040fee00000018ff */
[----:B------:R-:W-:Y:S01]  /*4440*/  IMAD.MOV.U32 R51, RZ, RZ, R105 ;  /* 0x000000ffff337224 */ /* 0x000fe200078e0069 */
[C---:B------:R-:W-:Y:S07]  /*4450*/  HMMA.16816.F32 R12, R8.reuse, R40, RZ ;  /* 0x00000028080c723c */ /* 0x040fee00000018ff */
[----:B------:R-:W-:Y:S01]  /*4460*/  MOV R41, R87 ;  /* 0x0000005700297202 */ /* 0x000fe20000000f00 */
[C---:B--2---:R-:W-:Y:S07]  /*4470*/  HMMA.16816.F32 R16, R8.reuse, R56, RZ ;  /* 0x000000380810723c */ /* 0x044fee00000018ff */
[----:B------:R-:W-:Y:S01]  /*4480*/  IMAD.MOV.U32 R56, RZ, RZ, R103 ;  /* 0x000000ffff387224 */ /* 0x000fe200078e0067 */
[----:B------:R-:W-:Y:S01]  /*4490*/  HMMA.16816.F32 R24, R8, R48, RZ ;  /* 0x000000300818723c */ /* 0x000fe200000018ff */
[----:B------:R-:W-:-:S06]  /*44a0*/  IMAD.MOV.U32 R57, RZ, RZ, R104 ;  /* 0x000000ffff397224 */ /* 0x000fcc00078e0068 */
[----:B------:R-:W-:Y:S01]  /*44b0*/  IMAD.MOV.U32 R49, RZ, RZ, R107 ;  /* 0x000000ffff317224 */ /* 0x000fe200078e006b */
[----:B------:R-:W-:Y:S01]  /*44c0*/  HMMA.16816.F32 R112, R4, R46, R20 ;  /* 0x0000002e0470723c */ /* 0x000fe20000001814 */
[----:B------:R-:W2:Y:S01]  /*44d0*/  LDSM.16.MT88.4 R20, [R224+0x6800] ;  /* 0x00680000e014783b */ /* 0x000ea20000004200 */
[----:B------:R-:W-:-:S06]  /*44e0*/  MOV R48, R106 ;  /* 0x0000006a00307202 */ /* 0x000fcc0000000f00 */
[----:B------:R-:W-:Y:S08]  /*44f0*/  HMMA.16816.F32 R28, R8, R42, RZ ;  /* 0x0000002a081c723c */ /* 0x000ff000000018ff */
[----:B------:R-:W-:Y:S07]  /*4500*/  HMMA.16816.F32 R132, R4, R52, R12 ;  /* 0x000000340484723c */ /* 0x000fee000000180c */
[----:B------:R-:W-:Y:S01]  /*4510*/  IMAD.MOV.U32 R53, RZ, RZ, R109 ;  /* 0x000000ffff357224 */ /* 0x000fe200078e006d */
[----:B------:R-:W-:Y:S01]  /*4520*/  HMMA.16816.F32 R12, R8, R58, RZ ;  /* 0x0000003a080c723c */ /* 0x000fe200000018ff */
[----:B------:R-:W-:-:S06]  /*4530*/  IMAD.MOV.U32 R52, RZ, RZ, R108 ;  /* 0x000000ffff347224 */ /* 0x000fcc00078e006c */
[----:B------:R-:W-:Y:S01]  /*4540*/  MOV R59, R102 ;  /* 0x00000066003b7202 */ /* 0x000fe20000000f00 */
[----:B-1----:R-:W-:Y:S01]  /*4550*/  HMMA.16816.F32 R148, R4, R32, R16 ;  /* 0x000000200494723c */ /* 0x002fe20000001810 */
[----:B------:R-:W-:-:S06]  /*4560*/  IMAD.MOV.U32 R58, RZ, RZ, R101 ;  /* 0x000000ffff3a7224 */ /* 0x000fcc00078e0065 */
[----:B------:R-:W-:Y:S01]  /*4570*/  IMAD.MOV.U32 R33, RZ, RZ, R96 ;  /* 0x000000ffff217224 */ /* 0x000fe200078e0060 */
[----:B------:R-:W-:Y:S01]  /*4580*/  HMMA.16816.F32 R120, R4, R44, R24 ;  /* 0x0000002c0478723c */ /* 0x000fe20000001818 */
[----:B------:R-:W1:Y:S01]  /*4590*/  LDSM.16.MT88.4 R24, [R228+0x6000] ;  /* 0x00600000e418783b */ /* 0x000e620000004200 */
[----:B------:R-:W-:-:S06]  /*45a0*/  MOV R32, R95 ;  /* 0x0000005f00207202 */ /* 0x000fcc0000000f00 */
[----:B---3--:R-:W-:Y:S07]  /*45b0*/  HMMA.16816.F32 R16, R8, R36, RZ ;  /* 0x000000240810723c */ /* 0x008fee00000018ff */
[----:B------:R-:W-:Y:S01]  /*45c0*/  IMAD.MOV.U32 R37, RZ, RZ, R92 ;  /* 0x000000ffff257224 */ /* 0x000fe200078e005c */
[C---:B------:R-:W-:Y:S07]  /*45d0*/  HMMA.16816.F32 R116, R4.reuse, R54, R28 ;  /* 0x000000360474723c */ /* 0x040fee000000181c */
[----:B------:R-:W-:Y:S01]  /*45e0*/  IMAD.MOV.U32 R29, RZ, RZ, R100 ;  /* 0x000000ffff1d7224 */ /* 0x000fe200078e0064 */
[----:B------:R-:W-:Y:S01]  /*45f0*/  MOV R28, R99 ;  /* 0x00000063001c7202 */ /* 0x000fe20000000f00 */
[----:B------:R-:W-:Y:S01]  /*4600*/  HMMA.16816.F32 R100, R4, R34, R12 ;  /* 0x000000220464723c */ /* 0x000fe2000000180c */
[----:B------:R-:W-:-:S02]  /*4610*/  IMAD.MOV.U32 R55, RZ, RZ, R98 ;  /* 0x000000ffff377224 */ /* 0x000fc400078e0062 */
[----:B------:R-:W-:Y:S02]  /*4620*/  IMAD.MOV.U32 R54, RZ, RZ, R97 ;  /* 0x000000ffff367224 */ /* 0x000fe400078e0061 */
[----:B------:R-:W-:Y:S02]  /*4630*/  IMAD.MOV.U32 R30, RZ, RZ, R208 ;  /* 0x000000ffff1e7224 */ /* 0x000fe400078e00d0 */
[----:B------:R-:W-:Y:S01]  /*4640*/  IMAD.MOV.U32 R35, RZ, RZ, R94 ;  /* 0x000000ffff237224 */ /* 0x000fe200078e005e */
[----:B------:R-:W-:Y:S01]  /*4650*/  HMMA.16816.F32 R12, R8, R38, RZ ;  /* 0x00000026080c723c */ /* 0x000fe200000018ff */
[----:B------:R-:W-:Y:S02]  /*4660*/  IMAD.MOV.U32 R34, RZ, RZ, R93 ;  /* 0x000000ffff227224 */ /* 0x000fe400078e005d */
[----:B------:R-:W-:Y:S02]  /*4670*/  FADD.FTZ R208, R72, R3 ;  /* 0x0000000348d07221 */ /* 0x000fe40000010000 */
[----:B------:R-:W-:Y:S01]  /*4680*/  FFMA.FTZ R3, R75, c[0x0][0x2d0], -R0 ;  /* 0x0000b4004b037a23 */ /* 0x000fe20000010800 */
[----:B------:R-:W-:Y:S01]  /*4690*/  MOV R75, R55 ;  /* 0x00000037004b7202 */ /* 0x000fe20000000f00 */
[----:B------:R-:W-:Y:S01]  /*46a0*/  IMAD.MOV.U32 R31, RZ, RZ, R41 ;  /* 0x000000ffff1f7224 */ /* 0x000fe200078e0029 */
[----:B--2---:R-:W-:Y:S01]  /*46b0*/  HMMA.16816.F32 R108, R4, R20, R16 ;  /* 0x00000014046c723c */ /* 0x004fe20000001810 */
[----:B------:R-:W2:Y:S01]  /*46c0*/  LDSM.16.MT88.4 R16, [R228+0x6800] ;  /* 0x00680000e410783b */ /* 0x000ea20000004200 */
[----:B------:R-:W-:-:S02]  /*46d0*/  IMAD.MOV.U32 R55, RZ, RZ, R52 ;  /* 0x000000ffff377224 */ /* 0x000fc400078e0034 */
[----:B------:R-:W-:Y:S02]  /*46e0*/  IMAD.MOV.U32 R52, RZ, RZ, R62 ;  /* 0x000000ffff347224 */ /* 0x000fe400078e003e */
[----:B------:R-:W-:-:S10]  /*46f0*/  IMAD.MOV.U32 R72, RZ, RZ, R59 ;  /* 0x000000ffff487224 */ /* 0x000fd400078e003b */
[----:B------:R-:W-:Y:S01]  /*4700*/  HMMA.16816.F32 R104, R4, R22, R12 ;  /* 0x000000160468723c */ /* 0x000fe2000000180c */
[----:B------:R-:W3:Y:S07]  /*4710*/  LDSM.16.MT88.4 R20, [R227+0x6000] ;  /* 0x00600000e314783b */ /* 0x000eee0000004200 */
[----:B-1----:R-:W-:Y:S07]  /*4720*/  HMMA.16816.F32 R12, R8, R24, RZ ;  /* 0x00000018080c723c */ /* 0x002fee00000018ff */
[----:B------:R-:W-:Y:S01]  /*4730*/  MOV R24, R91 ;  /* 0x0000005b00187202 */ /* 0x000fe20000000f00 */
[----:B------:R-:W-:Y:S11]  /*4740*/  IMAD.MOV.U32 R25, RZ, RZ, R90 ;  /* 0x000000ffff197224 */ /* 0x000ff600078e005a */
[----:B------:R-:W-:Y:S05]  /*4750*/  @!UPT UIADD3 URZ, URZ, URZ, URZ ;  /* 0x0000003f3f3ff290 */ /* 0x000fea000fffe03f */
[----:B--2---:R-:W-:Y:S07]  /*4760*/  HMMA.16816.F32 R96, R4, R16, R12 ;  /* 0x000000100460723c */ /* 0x004fee000000180c */
[----:B------:R-:W-:-:S04]  /*4770*/  FADD.FTZ R12, R66, R65 ;  /* 0x00000041420c7221 */ /* 0x000fc80000010000 */
[----:B------:R-:W-:Y:S02]  /*4780*/  FADD.FTZ R16, R64, R12 ;  /* 0x0000000c40107221 */ /* 0x000fe40000010000 */
[----:B------:R-:W-:Y:S02]  /*4790*/  HMMA.16816.F32 R12, R8, R26, RZ ;  /* 0x0000001a080c723c */ /* 0x000fe400000018ff */
[----:B------:R-:W-:-:S05]  /*47a0*/  FADD.FTZ R209, R67, R16 ;  /* 0x0000001043d17221 */ /* 0x000fca0000010000 */
[----:B------:R-:W-:Y:S02]  /*47b0*/  IMAD.MOV.U32 R26, RZ, RZ, R89 ;  /* 0x000000ffff1a7224 */ /* 0x000fe400078e0059 */
[----:B------:R-:W-:Y:S11]  /*47c0*/  IMAD.MOV.U32 R27, RZ, RZ, R88 ;  /* 0x000000ffff1b7224 */ /* 0x000ff600078e0058 */
[----:B------:R-:W-:Y:S04]  /*47d0*/  @!UPT UIADD3 URZ, URZ, URZ, URZ ;  /* 0x0000003f3f3ff290 */ /* 0x000fe8000fffe03f */
[----:B------:R-:W-:Y:S01]  /*47e0*/  HMMA.16816.F32 R92, R4, R18, R12 ;  /* 0x00000012045c723c */ /* 0x000fe2000000180c */
[----:B------:R-:W1:Y:S07]  /*47f0*/  LDSM.16.MT88.4 R16, [R227+0x6800] ;  /* 0x00680000e310783b */ /* 0x000e6e0000004200 */
[----:B---3--:R-:W-:Y:S07]  /*4800*/  HMMA.16816.F32 R12, R8, R20, RZ ;  /* 0x00000014080c723c */ /* 0x008fee00000018ff */
[----:B------:R-:W-:Y:S01]  /*4810*/  MOV R21, R58 ;  /* 0x0000003a00157202 */ /* 0x000fe20000000f00 */
[----:B------:R-:W-:Y:S11]  /*4820*/  IMAD.MOV.U32 R20, RZ, RZ, R30 ;  /* 0x000000ffff147224 */ /* 0x000ff600078e001e */
[----:B------:R-:W-:Y:S05]  /*4830*/  @!UPT UIADD3 URZ, URZ, URZ, URZ ;  /* 0x0000003f3f3ff290 */ /* 0x000fea000fffe03f */
[----:B-1----:R-:W-:Y:S08]  /*4840*/  HMMA.16816.F32 R88, R4, R16, R12 ;  /* 0x000000100458723c */ /* 0x002ff0000000180c */
[----:B------:R-:W-:Y:S07]  /*4850*/  HMMA.16816.F32 R12, R8, R22, RZ ;  /* 0x00000016080c723c */ /* 0x000fee00000018ff */
[----:B------:R-:W-:-:S02]  /*4860*/  IMAD.MOV.U32 R22, RZ, RZ, R28 ;  /* 0x000000ffff167224 */ /* 0x000fc400078e001c */
[----:B------:R-:W-:Y:S11]  /*4870*/  IMAD.MOV.U32 R23, RZ, RZ, R29 ;  /* 0x000000ffff177224 */ /* 0x000ff600078e001d */
[----:B------:R-:W-:Y:S04]  /*4880*/  @!UPT UIADD3 URZ, URZ, URZ, URZ ;  /* 0x0000003f3f3ff290 */ /* 0x000fe8000fffe03f */
[----:B------:R-:W-:Y:S01]  /*4890*/  HMMA.16816.F32 R84, R4, R18, R12 ;  /* 0x000000120454723c */ /* 0x000fe2000000180c */
[----:B------:R-:W1:Y:S07]  /*48a0*/  LDSM.16.MT88.4 R12, [R230+0x6000] ;  /* 0x00600000e60c783b */ /* 0x000e6e0000004200 */
[C---:B-1----:R-:W-:Y:S08]  /*48b0*/  HMMA.16816.F32 R16, R8.reuse, R12, RZ ;  /* 0x0000000c0810723c */ /* 0x042ff000000018ff */
[----:B------:R-:W-:Y:S01]  /*48c0*/  HMMA.16816.F32 R8, R8, R14, RZ ;  /* 0x0000000e0808723c */ /* 0x000fe200000018ff */
[----:B------:R-:W1:Y:S11]  /*48d0*/  LDSM.16.MT88.4 R12, [R230+0x6800] ;  /* 0x00680000e60c783b */ /* 0x000e760000004200 */
[----:B------:R-:W-:Y:S04]  /*48e0*/  @!UPT UIADD3 URZ, URZ, URZ, URZ ;  /* 0x0000003f3f3ff290 */ /* 0x000fe8000fffe03f */
[C---:B-1----:R-:W-:Y:S08]  /*48f0*/  HMMA.16816.F32 R44, R4.reuse, R12, R16 ;  /* 0x0000000c042c723c */ /* 0x042ff00000001810 */
[----:B------:R-:W-:Y:S01]  /*4900*/  HMMA.16816.F32 R16, R4, R14, R8 ;  /* 0x0000000e0410723c */ /* 0x000fe20000001808 */
[----:B------:R1:W-:Y:S01]  /*4910*/  MUFU.EX2 R14, R3 ;  /* 0x00000003000e7308 */ /* 0x0003e20000000800 */
[----:B------:R-:W2:Y:S01]  /*4920*/  LDSM.16.MT88.4 R8, [R224+0x1000] ;  /* 0x00100000e008783b */ /* 0x000ea20000004200 */
[----:B-1----:R-:W-:-:S06]  /*4930*/  FFMA.FTZ R3, R76, c[0x0][0x2d0], -R0 ;  /* 0x0000b4004c037a23 */ /* 0x002fcc0000010800 */
[----:B------:R1:W3:Y:S02]  /*4940*/  MUFU.EX2 R15, R3 ;  /* 0x00000003000f7308 */ /* 0x0002e40000000800 */
[----:B-1----:R-:W-:Y:S01]  /*4950*/  FFMA.FTZ R3, R74, c[0x0][0x2d0], -R0 ;  /* 0x0000b4004a037a23 */ /* 0x002fe20000010800 */
[----:B---3--:R-:W-:Y:S01]  /*4960*/  F2FP.PACK_AB R4, R15, R14 ;  /* 0x0000000e0f04723e */ /* 0x008fe200000000ff */
[----:B------:R-:W-:-:S04]  /*4970*/  IMAD.MOV.U32 R74, RZ, RZ, R54 ;  /* 0x000000ffff4a7224 */ /* 0x000fc800078e0036 */
[----:B------:R1:W-:Y:S01]  /*4980*/  MUFU.EX2 R76, R3 ;  /* 0x00000003004c7308 */ /* 0x0003e20000000800 */
[----:B------:R-:W-:Y:S01]  /*4990*/  IMAD.MOV.U32 R54, RZ, RZ, R49 ;  /* 0x000000ffff367224 */ /* 0x000fe200078e0031 */
[----:B------:R-:W-:Y:S01]  /*49a0*/  MOV R49, R53 ;  /* 0x0000003500317202 */ /* 0x000fe20000000f00 */
[----:B------:R-:W-:Y:S02]  /*49b0*/  IMAD.MOV.U32 R53, RZ, RZ, R63 ;  /* 0x000000ffff357224 */ /* 0x000fe400078e003f */
[----:B-1----:R-:W-:Y:S02]  /*49c0*/  FFMA.FTZ R3, R73, c[0x0][0x2d0], -R0 ;  /* 0x0000b40049037a23 */ /* 0x002fe40000010800 */
[----:B------:R-:W-:Y:S02]  /*49d0*/  IMAD.MOV.U32 R73, RZ, RZ, R33 ;  /* 0x000000ffff497224 */ /* 0x000fe400078e0021 */
[----:B------:R1:W3:Y:S02]  /*49e0*/  MUFU.EX2 R78, R3 ;  /* 0x00000003004e7308 */ /* 0x0002e40000000800 */
[----:B-1----:R-:W-:Y:S01]  /*49f0*/  FFMA.FTZ R3, R80, c[0x0][0x2d0], -R2 ;  /* 0x0000b40050037a23 */ /* 0x002fe20000010802 */
[----:B---3--:R-:W-:Y:S01]  /*4a00*/  F2FP.PACK_AB R6, R78, R76 ;  /* 0x0000004c4e06723e */ /* 0x008fe200000000ff */
[----:B------:R-:W-:-:S04]  /*4a10*/  IMAD.MOV.U32 R80, RZ, RZ, R32 ;  /* 0x000000ffff507224 */ /* 0x000fc800078e0020 */
[----:B------:R1:W-:Y:S02]  /*4a20*/  MUFU.EX2 R12, R3 ;  /* 0x00000003000c7308 */ /* 0x0003e40000000800 */
[----:B-1----:R-:W-:Y:S01]  /*4a30*/  FFMA.FTZ R3, R81, c[0x0][0x2d0], -R2 ;  /* 0x0000b40051037a23 */ /* 0x002fe20000010802 */
[----:B------:R-:W-:-:S05]  /*4a40*/  MOV R81, R35 ;  /* 0x0000002300517202 */ /* 0x000fca0000000f00 */
[----:B------:R1:W3:Y:S02]  /*4a50*/  MUFU.EX2 R13, R3 ;  /* 0x00000003000d7308 */ /* 0x0002e40000000800 */
[----:B-1----:R-:W-:Y:S01]  /*4a60*/  FFMA.FTZ R3, R77, c[0x0][0x2d0], -R2 ;  /* 0x0000b4004d037a23 */ /* 0x002fe20000010802 */
[----:B---3--:R-:W-:-:S05]  /*4a70*/  F2FP.PACK_AB R5, R13, R12 ;  /* 0x0000000c0d05723e */ /* 0x008fca00000000ff */
[----:B------:R1:W-:Y:S02]  /*4a80*/  MUFU.EX2 R77, R3 ;  /* 0x00000003004d7308 */ /* 0x0003e40000000800 */
[----:B-1----:R-:W-:Y:S02]  /*4a90*/  FFMA.FTZ R3, R79, c[0x0][0x2d0], -R2 ;  /* 0x0000b4004f037a23 */ /* 0x002fe40000010802 */
[----:B------:R-:W-:-:S04]  /*4aa0*/  IMAD.MOV.U32 R79, RZ, RZ, R34 ;  /* 0x000000ffff4f7224 */ /* 0x000fc800078e0022 */
[----:B------:R-:W1:Y:S02]  /*4ab0*/  MUFU.EX2 R50, R3 ;  /* 0x0000000300327308 */ /* 0x000e640000000800 */
[----:B-1----:R-:W-:Y:S01]  /*4ac0*/  F2FP.PACK_AB R7, R50, R77 ;  /* 0x0000004d3207723e */ /* 0x002fe200000000ff */
[----:B------:R-:W-:-:S06]  /*4ad0*/  IMAD.MOV.U32 R3, RZ, RZ, R37 ;  /* 0x000000ffff037224 */ /* 0x000fcc00078e0025 */
[C---:B--2---:R-:W-:Y:S08]  /*4ae0*/  HMMA.16816.F32 R68, R4.reuse, R8, R68 ;  /* 0x000000080444723c */ /* 0x044ff00000001844 */
[C---:B------:R-:W-:Y:S01]  /*4af0*/  HMMA.16816.F32 R40, R4.reuse, R10, R216 ;  /* 0x0000000a0428723c */ /* 0x040fe200000018d8 */
[----:B------:R-:W1:Y:S06]  /*4b00*/  LDSM.16.MT88.4 R8, [R228+0x1000] ;  /* 0x00100000e408783b */ /* 0x000e6c0000004200 */
[----:B------:R-:W-:Y:S01]  /*4b10*/  MOV R219, R79 ;  /* 0x0000004f00db7202 */ /* 0x000fe20000000f00 */
[----:B------:R-:W-:Y:S01]  /*4b20*/  IMAD.MOV.U32 R218, RZ, RZ, R81 ;  /* 0x000000ffffda7224 */ /* 0x000fe200078e0051 */
[----:B------:R-:W-:Y:S01]  /*4b30*/  MOV R79, R21 ;  /* 0x00000015004f7202 */ /* 0x000fe20000000f00 */
[----:B------:R-:W-:Y:S01]  /*4b40*/  IMAD.MOV.U32 R217, RZ, RZ, R80 ;  /* 0x000000ffffd97224 */ /* 0x000fe200078e0050 */
[----:B------:R-:W-:Y:S01]  /*4b50*/  MOV R216, R73 ;  /* 0x0000004900d87202 */ /* 0x000fe20000000f00 */
[C---:B-1----:R-:W-:Y:S07]  /*4b60*/  HMMA.16816.F32 R64, R4.reuse, R8, R24 ;  /* 0x000000080440723c */ /* 0x042fee0000001818 */
[----:B------:R-:W-:Y:S01]  /*4b70*/  MOV R24, R51 ;  /* 0x0000003300187202 */ /* 0x000fe20000000f00 */
[----:B------:R-:W-:Y:S01]  /*4b80*/  HMMA.16816.F32 R36, R4, R10, R212 ;  /* 0x0000000a0424723c */ /* 0x000fe200000018d4 */
[----:B------:R-:W1:Y:S01]  /*4b90*/  LDSM.16.MT88.4 R8, [R227+0x1000] ;  /* 0x00100000e308783b */ /* 0x000e620000004200 */
[----:B------:R-:W-:Y:S01]  /*4ba0*/  IMAD.MOV.U32 R25, RZ, RZ, R48 ;  /* 0x000000ffff197224 */ /* 0x000fe200078e0030 */
[----:B------:R-:W-:Y:S01]  /*4bb0*/  MOV R51, R61 ;  /* 0x0000003d00337202 */ /* 0x000fe20000000f00 */
[----:B------:R-:W-:-:S02]  /*4bc0*/  IMAD.MOV.U32 R48, RZ, RZ, R60 ;  /* 0x000000ffff307224 */ /* 0x000fc400078e003c */
[----:B------:R-:W-:Y:S01]  /*4bd0*/  IMAD.MOV.U32 R26, RZ, RZ, R56 ;  /* 0x000000ffff1a7224 */ /* 0x000fe200078e0038 */
[----:B------:R-:W-:Y:S01]  /*4be0*/  MOV R214, R52 ;  /* 0x0000003400d67202 */ /* 0x000fe20000000f00 */
[----:B------:R-:W-:Y:S02]  /*4bf0*/  IMAD.MOV.U32 R27, RZ, RZ, R57 ;  /* 0x000000ffff1b7224 */ /* 0x000fe400078e0039 */
[----:B------:R-:W-:Y:S02]  /*4c00*/  IMAD.MOV.U32 R213, RZ, RZ, R53 ;  /* 0x000000ffffd57224 */ /* 0x000fe400078e0035 */
[----:B------:R-:W-:Y:S02]  /*4c10*/  IMAD.MOV.U32 R212, RZ, RZ, R20 ;  /* 0x000000ffffd47224 */ /* 0x000fe400078e0014 */
[----:B------:R-:W-:Y:S01]  /*4c20*/  IMAD.MOV.U32 R215, RZ, RZ, R50 ;  /* 0x000000ffffd77224 */ /* 0x000fe200078e0032 */
[C---:B-1----:R-:W-:Y:S07]  /*4c30*/  HMMA.16816.F32 R60, R4.reuse, R8, R220 ;  /* 0x00000008043c723c */ /* 0x042fee00000018dc */
[----:B------:R-:W-:Y:S01]  /*4c40*/  MOV R221, R22 ;  /* 0x0000001600dd7202 */ /* 0x000fe20000000f00 */
[----:B------:R-:W-:Y:S01]  /*4c50*/  HMMA.16816.F32 R32, R4, R10, R144 ;  /* 0x0000000a0420723c */ /* 0x000fe20000001890 */
[----:B------:R-:W1:Y:S01]  /*4c60*/  LDSM.16.MT88.4 R8, [R230+0x1000] ;  /* 0x00100000e608783b */ /* 0x000e620000004200 */
[----:B------:R-:W-:-:S02]  /*4c70*/  IMAD.MOV.U32 R220, RZ, RZ, R23 ;  /* 0x000000ffffdc7224 */ /* 0x000fc400078e0017 */
[----:B------:R-:W-:Y:S02]  /*4c80*/  IMAD.MOV.U32 R223, RZ, RZ, R74 ;  /* 0x000000ffffdf7224 */ /* 0x000fe400078e004a */
[----:B------:R-:W-:Y:S02]  /*4c90*/  IMAD.MOV.U32 R222, RZ, RZ, R75 ;  /* 0x000000ffffde7224 */ /* 0x000fe400078e004b */
[C---:B-1----:R-:W-:Y:S07]  /*4ca0*/  HMMA.16816.F32 R56, R4.reuse, R8, R164 ;  /* 0x000000080438723c */ /* 0x042fee00000018a4 */
[----:B------:R-:W-:Y:S01]  /*4cb0*/  IMAD.MOV.U32 R166, RZ, RZ, R31 ;  /* 0x000000ffffa67224 */ /* 0x000fe200078e001f */
[----:B------:R-:W-:Y:S01]  /*4cc0*/  MOV R165, R54 ;  /* 0x0000003600a57202 */ /* 0x000fe20000000f00 */
[----:B------:R-:W-:Y:S01]  /*4cd0*/  HMMA.16816.F32 R28, R4, R10, R128 ;  /* 0x0000000a041c723c */ /* 0x000fe20000001880 */
[----:B------:R-:W1:Y:S01]  /*4ce0*/  LDSM.16.MT88.4 R8, [R224+0x4000] ;  /* 0x00400000e008783b */ /* 0x000e620000004200 */
[----:B------:R-:W-:-:S02]  /*4cf0*/  IMAD.MOV.U32 R164, RZ, RZ, R25 ;  /* 0x000000ffffa47224 */ /* 0x000fc400078e0019 */
[----:B------:R-:W-:-:S03]  /*4d00*/  IMAD.MOV.U32 R167, RZ, RZ, R55 ;  /* 0x000000ffffa77224 */ /* 0x000fc600078e0037 */
[----:B------:R-:W-:Y:S01]  /*4d10*/  IMAD.MOV.U32 R128, RZ, RZ, R26 ;  /* 0x000000ffff807224 */ /* 0x000fe200078e001a */
[----:B------:R-:W-:Y:S01]  /*4d20*/  MOV R129, R27 ;  /* 0x0000001b00817202 */ /* 0x000fe20000000f00 */
[----:B------:R-:W-:Y:S02]  /*4d30*/  IMAD.MOV.U32 R130, RZ, RZ, R24 ;  /* 0x000000ffff827224 */ /* 0x000fe400078e0018 */
[----:B------:R-:W-:Y:S02]  /*4d40*/  IMAD.MOV.U32 R131, RZ, RZ, R3 ;  /* 0x000000ffff837224 */ /* 0x000fe400078e0003 */
[----:B------:R-:W-:-:S04]  /*4d50*/  IMAD.MOV.U32 R3, RZ, RZ, R72 ;  /* 0x000000ffff037224 */ /* 0x000fc800078e0048 */
[----:B------:R-:W-:Y:S01]  /*4d60*/  FFMA.FTZ R3, R3, c[0x0][0x2d0], -R0 ;  /* 0x0000b40003037a23 */ /* 0x000fe20000010800 */
[C---:B-1----:R-:W-:Y:S07]  /*4d70*/  HMMA.16816.F32 R52, R4.reuse, R8, R136 ;  /* 0x000000080434723c */ /* 0x042fee0000001888 */
[----:B------:R-:W-:Y:S01]  /*4d80*/  IMAD.MOV.U32 R136, RZ, RZ, R51 ;  /* 0x000000ffff887224 */ /* 0x000fe200078e0033 */
[----:B------:R-:W-:Y:S01]  /*4d90*/  HMMA.16816.F32 R24, R4, R10, R124 ;  /* 0x0000000a0418723c */ /* 0x000fe2000000187c */
[----:B------:R-:W1:Y:S01]  /*4da0*/  LDSM.16.MT88.4 R8, [R228+0x4000] ;  /* 0x00400000e408783b */ /* 0x000e620000004200 */
[----:B------:R-:W-:Y:S01]  /*4db0*/  MOV R137, R48 ;  /* 0x0000003000897202 */ /* 0x000fe20000000f00 */
[----:B------:R-:W-:-:S02]  /*4dc0*/  IMAD.MOV.U32 R138, RZ, RZ, R49 ;  /* 0x000000ffff8a7224 */ /* 0x000fc400078e0031 */
[----:B------:R-:W-:-:S03]  /*4dd0*/  IMAD.MOV.U32 R139, RZ, RZ, R83 ;  /* 0x000000ffff8b7224 */ /* 0x000fc600078e0053 */
[C---:B-1----:R-:W-:Y:S07]  /*4de0*/  HMMA.16816.F32 R48, R4.reuse, R8, R132 ;  /* 0x000000080430723c */ /* 0x042fee0000001884 */
[----:B------:R-:W-:Y:S01]  /*4df0*/  MOV R135, R82 ;  /* 0x0000005200877202 */ /* 0x000fe20000000f00 */
[C---:B------:R-:W-:Y:S01]  /*4e00*/  HMMA.16816.F32 R20, R4.reuse, R10, R116 ;  /* 0x0000000a0414723c */ /* 0x040fe20000001874 */
[----:B------:R-:W1:Y:S07]  /*4e10*/  LDSM.16.MT88.4 R8, [R227+0x4000] ;  /* 0x00400000e308783b */ /* 0x000e6e0000004200 */
[C---:B-1----:R-:W-:Y:S08]  /*4e20*/  HMMA.16816.F32 R80, R4.reuse, R8, R120 ;  /* 0x000000080450723c */ /* 0x042ff00000001878 */
[----:B------:R-:W-:Y:S01]  /*4e30*/  HMMA.16816.F32 R72, R4, R10, R112 ;  /* 0x0000000a0448723c */ /* 0x000fe20000001870 */
[----:B------:R-:W1:Y:S06]  /*4e40*/  LDSM.16.MT88.4 R8, [R230+0x4000] ;  /* 0x00400000e608783b */ /* 0x000e6c0000004200 */
[----:B------:R-:W-:Y:S01]  /*4e50*/  IMAD.MOV.U32 R112, RZ, RZ, R139 ;  /* 0x000000ffff707224 */ /* 0x000fe200078e008b */
[----:B------:R-:W-:Y:S01]  /*4e60*/  MOV R113, R128 ;  /* 0x0000008000717202 */ /* 0x000fe20000000f00 */
[----:B------:R-:W-:-:S02]  /*4e70*/  IMAD.MOV.U32 R114, RZ, RZ, R129 ;  /* 0x000000ffff727224 */ /* 0x000fc400078e0081 */
[----:B------:R-:W-:Y:S01]  /*4e80*/  IMAD.MOV.U32 R115, RZ, RZ, R130 ;  /* 0x000000ffff737224 */ /* 0x000fe200078e0082 */
[C---:B-1----:R-:W-:Y:S08]  /*4e90*/  HMMA.16816.F32 R148, R4.reuse, R8, R148 ;  /* 0x000000080494723c */ /* 0x042ff00000001894 */
        /* <DEDUP_REMOVED lines=9> */
[C---:B-1----:R-:W-:Y:S07]  /*4f30*/  HMMA.16816.F32 R136, R4.reuse, R8, R96 ;  /* 0x000000080488723c */ /* 0x042fee0000001860 */
[----:B------:R-:W-:Y:S01]  /*4f40*/  MOV R99, R131 ;  /* 0x0000008300637202 */ /* 0x000fe20000000f00 */
[C---:B------:R-:W-:Y:S01]  /*4f50*/  HMMA.16816.F32 R120, R4.reuse, R10, R92 ;  /* 0x0000000a0478723c */ /* 0x040fe2000000185c */
[----:B------:R-:W1:Y:S07]  /*4f60*/  LDSM.16.MT88.4 R8, [R227+0x7000] ;  /* 0x00700000e308783b */ /* 0x000e6e0000004200 */
[C---:B-1----:R-:W-:Y:S07]  /*4f70*/  HMMA.16816.F32 R132, R4.reuse, R8, R88 ;  /* 0x000000080484723c */ /* 0x042fee0000001858 */
[--C-:B------:R-:W-:Y:S01]  /*4f80*/  FFMA.FTZ R90, R115, c[0x0][0x2d0], -R0.reuse ;  /* 0x0000b400735a7a23 */ /* 0x100fe20000010800 */
[----:B------:R-:W-:Y:S01]  /*4f90*/  HMMA.16816.F32 R116, R4, R10, R84 ;  /* 0x0000000a0474723c */ /* 0x000fe20000001854 */
[----:B------:R-:W1:Y:S01]  /*4fa0*/  LDSM.16.MT88.4 R8, [R230+0x7000] ;  /* 0x00700000e608783b */ /* 0x000e620000004200 */
[----:B------:R2:W-:Y:S01]  /*4fb0*/  MUFU.EX2 R86, R3 ;  /* 0x0000000300567308 */ /* 0x0005e20000000800 */
[----:B------:R-:W-:Y:S01]  /*4fc0*/  MOV R115, R222 ;  /* 0x000000de00737202 */ /* 0x000fe20000000f00 */
[----:B--2---:R-:W-:-:S06]  /*4fd0*/  FFMA.FTZ R3, R99, c[0x0][0x2d0], -R0 ;  /* 0x0000b40063037a23 */ /* 0x004fcc0000010800 */
[----:B------:R2:W3:Y:S02]  /*4fe0*/  MUFU.EX2 R87, R3 ;  /* 0x0000000300577308 */ /* 0x0004e40000000800 */
[--C-:B--2---:R-:W-:Y:S01]  /*4ff0*/  FFMA.FTZ R3, R104, c[0x0][0x2d0], -R0.reuse ;  /* 0x0000b40068037a23 */ /* 0x104fe20000010800 */
[C---:B-1----:R-:W-:Y:S05]  /*5000*/  HMMA.16816.F32 R128, R4.reuse, R8, R44 ;  /* 0x000000080480723c */ /* 0x042fea000000182c */
[----:B------:R1:W-:Y:S02]  /*5010*/  MUFU.EX2 R89, R3 ;  /* 0x0000000300597308 */ /* 0x0003e40000000800 */
[--C-:B------:R-:W-:Y:S01]  /*5020*/  FFMA.FTZ R44, R167, c[0x0][0x2d0], -R0.reuse ;  /* 0x0000b400a72c7a23 */ /* 0x100fe20000010800 */
[----:B------:R-:W-:Y:S01]  /*5030*/  HMMA.16816.F32 R108, R4, R10, R16 ;  /* 0x0000000a046c723c */ /* 0x000fe20000001810 */
[----:B------:R-:W2:Y:S01]  /*5040*/  LDSM.16.MT88.4 R8, [R224+0x1800] ;  /* 0x00180000e008783b */ /* 0x000ea20000004200 */
[----:B------:R-:W-:-:S02]  /*5050*/  FFMA.FTZ R46, R164, c[0x0][0x2d0], -R0 ;  /* 0x0000b400a42e7a23 */ /* 0x000fc40000010800 */
[--C-:B------:R-:W-:Y:S02]  /*5060*/  FFMA.FTZ R45, R165, c[0x0][0x2d0], -R0.reuse ;  /* 0x0000b400a52d7a23 */ /* 0x100fe40000010800 */
[----:B------:R-:W-:Y:S02]  /*5070*/  FFMA.FTZ R167, R211, c[0x0][0x2d0], -R0 ;  /* 0x0000b400d3a77a23 */ /* 0x000fe40000010800 */
[----:B------:R-:W-:Y:S02]  /*5080*/  FFMA.FTZ R4, R106, c[0x0][0x2d0], -R2 ;  /* 0x0000b4006a047a23 */ /* 0x000fe40000010802 */
[----:B-1----:R-:W-:Y:S02]  /*5090*/  FFMA.FTZ R3, R105, c[0x0][0x2d0], -R0 ;  /* 0x0000b40069037a23 */ /* 0x002fe40000010800 */
[----:B------:R1:W-:Y:S01]  /*50a0*/  MUFU.EX2 R85, R4 ;  /* 0x0000000400557308 */ /* 0x0003e20000000800 */
[----:B------:R-:W-:Y:S02]  /*50b0*/  FADD.FTZ R5, R154, R208 ;  /* 0x000000d09a057221 */ /* 0x000fe40000010000 */
[----:B------:R-:W-:Y:S01]  /*50c0*/  FFMA.FTZ R16, R112, c[0x0][0x2d0], -R0 ;  /* 0x0000b40070107a23 */ /* 0x000fe20000010800 */
[----:B------:R-:W-:Y:S01]  /*50d0*/  MOV R112, R217 ;  /* 0x000000d900707202 */ /* 0x000fe20000000f00 */
[----:B------:R-:W-:-:S02]  /*50e0*/  FADD.FTZ R5, R155, R5 ;  /* 0x000000059b057221 */ /* 0x000fc40000010000 */
[--C-:B------:R-:W-:Y:S01]  /*50f0*/  FFMA.FTZ R17, R113, c[0x0][0x2d0], -R0.reuse ;  /* 0x0000b40071117a23 */ /* 0x100fe20000010800 */
[----:B------:R4:W-:Y:S01]  /*5100*/  MUFU.EX2 R88, R3 ;  /* 0x0000000300587308 */ /* 0x0009e20000000800 */
[----:B------:R-:W-:Y:S02]  /*5110*/  FADD.FTZ R19, R210, R5 ;  /* 0x00000005d2137221 */ /* 0x000fe40000010000 */
[----:B------:R-:W-:Y:S02]  /*5120*/  FFMA.FTZ R18, R114, c[0x0][0x2d0], -R0 ;  /* 0x0000b40072127a23 */ /* 0x000fe40000010800 */
[----:B------:R-:W-:Y:S02]  /*5130*/  IMAD.MOV.U32 R165, RZ, RZ, R220 ;  /* 0x000000ffffa57224 */ /* 0x000fe400078e00dc */
[----:B------:R-:W-:Y:S02]  /*5140*/  IMAD.MOV.U32 R164, RZ, RZ, R221 ;  /* 0x000000ffffa47224 */ /* 0x000fe400078e00dd */
[----:B-1----:R-:W-:-:S02]  /*5150*/  FFMA.FTZ R4, R166, c[0x0][0x2d0], -R2 ;  /* 0x0000b400a6047a23 */ /* 0x002fc40000010802 */
[----:B------:R-:W-:Y:S02]  /*5160*/  IMAD.MOV.U32 R106, RZ, RZ, R223 ;  /* 0x000000ffff6a7224 */ /* 0x000fe400078e00df */
[----:B------:R3:W-:Y:S01]  /*5170*/  MUFU.EX2 R166, R4 ;  /* 0x0000000400a67308 */ /* 0x0007e20000000800 */
[----:B------:R-:W-:Y:S02]  /*5180*/  IMAD.MOV.U32 R113, RZ, RZ, R218 ;  /* 0x000000ffff717224 */ /* 0x000fe400078e00da */
[----:B----4-:R-:W-:Y:S02]  /*5190*/  FADD.FTZ R3, R143, R209 ;  /* 0x000000d18f037221 */ /* 0x010fe40000010000 */
[----:B------:R-:W-:Y:S02]  /*51a0*/  IMAD.MOV.U32 R114, RZ, RZ, R219 ;  /* 0x000000ffff727224 */ /* 0x000fe400078e00db */
[----:B------:R-:W-:Y:S02]  /*51b0*/  FADD.FTZ R6, R142, R3 ;  /* 0x000000038e067221 */ /* 0x000fe40000010000 */
[----:B------:R-:W-:-:S02]  /*51c0*/  FFMA.FTZ R3, R79, c[0x0][0x2d0], -R2 ;  /* 0x0000b4004f037a23 */ /* 0x000fc40000010802 */
[----:B------:R-:W-:Y:S02]  /*51d0*/  IMAD.MOV.U32 R142, RZ, RZ, R214 ;  /* 0x000000ffff8e7224 */ /* 0x000fe400078e00d6 */
[----:B------:R1:W4:Y:S01]  /*51e0*/  MUFU.EX2 R79, R3 ;  /* 0x00000003004f7308 */ /* 0x0003220000000800 */
[----:B---3--:R-:W-:Y:S01]  /*51f0*/  F2FP.PACK_AB R4, R87, R86 ;  /* 0x000000565704723e */ /* 0x008fe200000000ff */
[----:B-1----:R-:W-:Y:S01]  /*5200*/  FFMA.FTZ R3, R107, c[0x0][0x2d0], -R2 ;  /* 0x0000b4006b037a23 */ /* 0x002fe20000010802 */
[----:B----4-:R-:W-:Y:S01]  /*5210*/  F2FP.PACK_AB R5, R79, R85 ;  /* 0x000000554f05723e */ /* 0x010fe200000000ff */
[----:B------:R-:W-:-:S04]  /*5220*/  IMAD.MOV.U32 R107, RZ, RZ, R216 ;  /* 0x000000ffff6b7224 */ /* 0x000fc800078e00d8 */
[----:B------:R1:W3:Y:S02]  /*5230*/  MUFU.EX2 R84, R3 ;  /* 0x0000000300547308 */ /* 0x0002e40000000800 */
[----:B-1----:R-:W-:Y:S01]  /*5240*/  FADD.FTZ R3, R152, R6 ;  /* 0x0000000698037221 */ /* 0x002fe20000010000 */
[----:B------:R-:W-:Y:S02]  /*5250*/  F2FP.PACK_AB R6, R88, R89 ;  /* 0x000000595806723e */ /* 0x000fe400000000ff */
[----:B---3--:R-:W-:Y:S01]  /*5260*/  F2FP.PACK_AB R7, R166, R84 ;  /* 0x00000054a607723e */ /* 0x008fe200000000ff */
[----:B------:R-:W-:-:S06]  /*5270*/  FADD.FTZ R91, R153, R3 ;  /* 0x00000003995b7221 */ /* 0x000fcc0000010000 */
[C---:B--2---:R-:W-:Y:S08]  /*5280*/  HMMA.16816.F32 R92, R4.reuse, R8, R68 ;  /* 0x00000008045c723c */ /* 0x044ff00000001844 */
[----:B------:R-:W-:Y:S11]  /*5290*/  HMMA.16816.F32 R8, R4, R10, R40 ;  /* 0x0000000a0408723c */ /* 0x000ff60000001828 */
[----:B------:R-:W-:Y:S05]  /*52a0*/  @!UPT UIADD3 URZ, URZ, URZ, URZ ;  /* 0x0000003f3f3ff290 */ /* 0x000fea000fffe03f */
[----:B------:R-:W-:Y:S01]  /*52b0*/  MOV R3, R94 ;  /* 0x0000005e00037202 */ /* 0x000fe20000000f00 */
[----:B------:R-:W-:Y:S01]  /*52c0*/  IMAD.MOV.U32 R0, RZ, RZ, R92 ;  /* 0x000000ffff007224 */ /* 0x000fe200078e005c */
[----:B------:R-:W-:Y:S01]  /*52d0*/  MOV R68, R93 ;  /* 0x0000005d00447202 */ /* 0x000fe20000000f00 */
[----:B------:R-:W-:-:S05]  /*52e0*/  IMAD.MOV.U32 R69, RZ, RZ, R95 ;  /* 0x000000ffff457224 */ /* 0x000fca00078e005f */
[----:B------:R-:W-:Y:S01]  /*52f0*/  IMAD.MOV.U32 R70, RZ, RZ, R9 ;  /* 0x000000ffff467224 */ /* 0x000fe200078e0009 */
[----:B------:R-:W-:Y:S01]  /*5300*/  MOV R43, R8 ;  /* 0x00000008002b7202 */ /* 0x000fe20000000f00 */
[----:B------:R-:W-:Y:S02]  /*5310*/  IMAD.MOV.U32 R47, RZ, RZ, R10 ;  /* 0x000000ffff2f7224 */ /* 0x000fe400078e000a */
[----:B------:R-:W-:Y:S02]  /*5320*/  IMAD.MOV.U32 R143, RZ, RZ, R11 ;  /* 0x000000ffff8f7224 */ /* 0x000fe400078e000b */
[----:B------:R-:W1:Y:S02]  /*5330*/  LDSM.16.MT88.4 R8, [R228+0x1800] ;  /* 0x00180000e408783b */ /* 0x000e640000004200 */
[C---:B-1----:R-:W-:Y:S07]  /*5340*/  HMMA.16816.F32 R92, R4.reuse, R8, R64 ;  /* 0x00000008045c723c */ /* 0x042fee0000001840 */
[----:B------:R-:W-:Y:S01]  /*5350*/  IMAD.MOV.U32 R65, RZ, RZ, R112 ;  /* 0x000000ffff417224 */ /* 0x000fe200078e0070 */
[----:B------:R-:W-:Y:S01]  /*5360*/  HMMA.16816.F32 R220, R4, R10, R36 ;  /* 0x0000000a04dc723c */ /* 0x000fe20000001824 */
[----:B------:R-:W1:Y:S01]  /*5370*/  LDSM.16.MT88.4 R8, [R227+0x1800] ;  /* 0x00180000e308783b */ /* 0x000e620000004200 */
[----:B------:R-:W-:Y:S01]  /*5380*/  IMAD.MOV.U32 R66, RZ, RZ, R113 ;  /* 0x000000ffff427224 */ /* 0x000fe200078e0071 */
[----:B------:R-:W-:-:S04]  /*5390*/  MOV R67, R114 ;  /* 0x0000007200437202 */ /* 0x000fc80000000f00 */
[----:B------:R-:W-:Y:S01]  /*53a0*/  MOV R36, R3 ;  /* 0x0000000300247202 */ /* 0x000fe20000000f00 */
[----:B------:R-:W-:Y:S01]  /*53b0*/  IMAD.MOV.U32 R3, RZ, RZ, R164 ;  /* 0x000000ffff037224 */ /* 0x000fe200078e00a4 */
[----:B------:R-:W-:Y:S01]  /*53c0*/  MOV R164, R212 ;  /* 0x000000d400a47202 */ /* 0x000fe20000000f00 */
[----:B------:R-:W-:Y:S01]  /*53d0*/  IMAD.MOV.U32 R37, RZ, RZ, R0 ;  /* 0x000000ffff257224 */ /* 0x000fe200078e0000 */
[----:B------:R-:W-:Y:S01]  /*53e0*/  MOV R39, R107 ;  /* 0x0000006b00277202 */ /* 0x000fe20000000f00 */
[----:B------:R-:W-:Y:S02]  /*53f0*/  IMAD.MOV.U32 R38, RZ, RZ, R106 ;  /* 0x000000ffff267224 */ /* 0x000fe400078e006a */
[----:B------:R-:W-:Y:S02]  /*5400*/  IMAD.MOV.U32 R0, RZ, RZ, R115 ;  /* 0x000000ffff007224 */ /* 0x000fe400078e0073 */
[----:B------:R-:W-:Y:S01]  /*5410*/  IMAD.MOV.U32 R64, RZ, RZ, R93 ;  /* 0x000000ffff407224 */ /* 0x000fe200078e005d */
[----:B------:R-:W-:Y:S01]  /*5420*/  MOV R42, R94 ;  /* 0x0000005e002a7202 */ /* 0x000fe20000000f00 */
[----:B------:R-:W-:-:S02]  /*5430*/  IMAD.MOV.U32 R41, RZ, RZ, R95 ;  /* 0x000000ffff297224 */ /* 0x000fc400078e005f */
[----:B------:R-:W-:Y:S02]  /*5440*/  IMAD.MOV.U32 R40, RZ, RZ, R92 ;  /* 0x000000ffff287224 */ /* 0x000fe400078e005c */
[--C-:B------:R-:W-:Y:S02]  /*5450*/  FFMA.FTZ R0, R0, c[0x0][0x2d0], -R2.reuse ;  /* 0x0000b40000007a23 */ /* 0x100fe40000010802 */
[----:B------:R-:W-:Y:S01]  /*5460*/  FFMA.FTZ R3, R3, c[0x0][0x2d0], -R2 ;  /* 0x0000b40003037a23 */ /* 0x000fe20000010802 */
[C---:B-1----:R-:W-:Y:S07]  /*5470*/  HMMA.16816.F32 R216, R4.reuse, R8, R60 ;  /* 0x0000000804d8723c */ /* 0x042fee000000183c */
[----:B------:R-:W-:Y:S01]  /*5480*/  IMAD.MOV.U32 R63, RZ, RZ, R47 ;  /* 0x000000ffff3f7224 */ /* 0x000fe200078e002f */
[----:B------:R-:W-:Y:S01]  /*5490*/  HMMA.16816.F32 R208, R4, R10, R32 ;  /* 0x0000000a04d0723c */ /* 0x000fe20000001820 */
[----:B------:R-:W1:Y:S01]  /*54a0*/  LDSM.16.MT88.4 R8, [R230+0x1800] ;  /* 0x00180000e608783b */ /* 0x000e620000004200 */
[----:B------:R-:W-:Y:S01]  /*54b0*/  IMAD.MOV.U32 R61, RZ, RZ, R43 ;  /* 0x000000ffff3d7224 */ /* 0x000fe200078e002b */
[----:B------:R-:W-:Y:S01]  /*54c0*/  MOV R43, R215 ;  /* 0x000000d7002b7202 */ /* 0x000fe20000000f00 */
[----:B------:R-:W-:Y:S01]  /*54d0*/  IMAD.MOV.U32 R47, RZ, RZ, R213 ;  /* 0x000000ffff2f7224 */ /* 0x000fe200078e00d5 */
[----:B------:R-:W-:Y:S01]  /*54e0*/  MOV R62, R70 ;  /* 0x00000046003e7202 */ /* 0x000fe20000000f00 */
[----:B------:R-:W-:-:S02]  /*54f0*/  IMAD.MOV.U32 R60, RZ, RZ, R69 ;  /* 0x000000ffff3c7224 */ /* 0x000fc400078e0045 */
[C---:B-1----:R-:W-:Y:S08]  /*5500*/  HMMA.16816.F32 R212, R4.reuse, R8, R56 ;  /* 0x0000000804d4723c */ /* 0x042ff00000001838 */
[C---:B------:R-:W-:Y:S01]  /*5510*/  HMMA.16816.F32 R152, R4.reuse, R10, R28 ;  /* 0x0000000a0498723c */ /* 0x040fe2000000181c */
[----:B------:R-:W1:Y:S06]  /*5520*/  LDSM.16.MT88.4 R8, [R224+0x4800] ;  /* 0x00480000e008783b */ /* 0x000e6c0000004200 */
        /* <DEDUP_REMOVED lines=9> */
[----:B------:R-:W-:Y:S01]  /*55c0*/  IMAD.MOV.U32 R22, RZ, RZ, R39 ;  /* 0x000000ffff167224 */ /* 0x000fe200078e0027 */
[----:B------:R-:W-:Y:S01]  /*55d0*/  MOV R23, R38 ;  /* 0x0000002600177202 */ /* 0x000fe20000000f00 */
[----:B------:R-:W-:-:S02]  /*55e0*/  FFMA.FTZ R20, R20, c[0x0][0x2d0], -R2 ;  /* 0x0000b40014147a23 */ /* 0x000fc40000010802 */
[--C-:B------:R-:W-:Y:S02]  /*55f0*/  FFMA.FTZ R21, R21, c[0x0][0x2d0], -R2.reuse ;  /* 0x0000b40015157a23 */ /* 0x100fe40000010802 */
[----:B------:R-:W-:Y:S01]  /*5600*/  FFMA.FTZ R23, R23, c[0x0][0x2d0], -R2 ;  /* 0x0000b40017177a23 */ /* 0x000fe20000010802 */
[C---:B-1----:R-:W-:Y:S08]  /*5610*/  HMMA.16816.F32 R92, R4.reuse, R8, R80 ;  /* 0x00000008045c723c */ /* 0x042ff00000001850 */
[----:B------:R-:W-:Y:S01]  /*5620*/  HMMA.16816.F32 R68, R4, R10, R72 ;  /* 0x0000000a0444723c */ /* 0x000fe20000001848 */
[----:B------:R-:W1:Y:S06]  /*5630*/  LDSM.16.MT88.4 R8, [R230+0x4800] ;  /* 0x00480000e608783b */ /* 0x000e6c0000004200 */
[----:B------:R-:W-:Y:S01]  /*5640*/  MOV R74, R42 ;  /* 0x0000002a004a7202 */ /* 0x000fe20000000f00 */
[----:B------:R-:W-:-:S02]  /*5650*/  IMAD.MOV.U32 R75, RZ, RZ, R41 ;  /* 0x000000ffff4b7224 */ /* 0x000fc400078e0029 */
        /* <DEDUP_REMOVED lines=8> */
[----:B------:R-:W-:Y:S01]  /*56e0*/  IMAD.MOV.U32 R151, RZ, RZ, R36 ;  /* 0x000000ffff977224 */ /* 0x000fe200078e0024 */
[----:B------:R-:W-:Y:S01]  /*56f0*/  MOV R100, R43 ;  /* 0x0000002b00647202 */ /* 0x000fe20000000f00 */
[----:B------:R-:W-:Y:S01]  /*5700*/  IMAD.MOV.U32 R102, RZ, RZ, R47 ;  /* 0x000000ffff667224 */ /* 0x000fe200078e002f */
[----:B------:R-:W-:Y:S01]  /*5710*/  MOV R103, R164 ;  /* 0x000000a400677202 */ /* 0x000fe20000000f00 */
[----:B------:R-:W-:Y:S01]  /*5720*/  IMAD.MOV.U32 R101, RZ, RZ, R142 ;  /* 0x000000ffff657224 */ /* 0x000fe200078e008e */
[----:B------:R-:W-:Y:S08]  /*5730*/  MUFU.EX2 R164, R18 ;  /* 0x0000001200a47308 */ /* 0x000ff00000000800 */
[----:B------:R-:W-:Y:S01]  /*5740*/  MUFU.EX2 R142, R16 ;  /* 0x00000010008e7308 */ /* 0x000fe20000000800 */
[C---:B-1----:R-:W-:Y:S07]  /*5750*/  HMMA.16816.F32 R40, R4.reuse, R8, R144 ;  /* 0x000000080428723c */ /* 0x042fee0000001890 */
[----:B------:R-:W-:Y:S01]  /*5760*/  MUFU.EX2 R147, R17 ;  /* 0x0000001100937308 */ /* 0x000fe20000000800 */
[----:B------:R-:W-:Y:S01]  /*5770*/  IMAD.MOV.U32 R144, RZ, RZ, R46 ;  /* 0x000000ffff907224 */ /* 0x000fe200078e002e */
[----:B------:R-:W-:Y:S01]  /*5780*/  HMMA.16816.F32 R28, R4, R10, R124 ;  /* 0x0000000a041c723c */ /* 0x000fe2000000187c */
[----:B------:R-:W1:Y:S01]  /*5790*/  LDSM.16.MT88.4 R8, [R228+0x7800] ;  /* 0x00780000e408783b */ /* 0x000e620000004200 */
[----:B------:R-:W-:Y:S01]  /*57a0*/  IMAD.MOV.U32 R145, RZ, RZ, R45 ;  /* 0x000000ffff917224 */ /* 0x000fe200078e002d */
[----:B------:R-:W-:-:S04]  /*57b0*/  MOV R146, R44 ;  /* 0x0000002c00927202 */ /* 0x000fc80000000f00 */
[----:B------:R-:W-:Y:S02]  /*57c0*/  IMAD.MOV.U32 R127, RZ, RZ, R165 ;  /* 0x000000ffff7f7224 */ /* 0x000fe400078e00a5 */
[----:B------:R-:W-:Y:S01]  /*57d0*/  IMAD.MOV.U32 R126, RZ, RZ, R145 ;  /* 0x000000ffff7e7224 */ /* 0x000fe200078e0091 */
[----:B------:R-:W-:Y:S01]  /*57e0*/  MUFU.EX2 R165, R90 ;  /* 0x0000005a00a57308 */ /* 0x000fe20000000800 */
[----:B------:R-:W-:Y:S01]  /*57f0*/  IMAD.MOV.U32 R125, RZ, RZ, R127 ;  /* 0x000000ffff7d7224 */ /* 0x000fe200078e007f */
[----:B------:R-:W-:Y:S01]  /*5800*/  MOV R127, R144 ;  /* 0x00000090007f7202 */ /* 0x000fe20000000f00 */
[----:B------:R-:W-:Y:S01]  /*5810*/  IMAD.MOV.U32 R144, RZ, RZ, R146 ;  /* 0x000000ffff907224 */ /* 0x000fe200078e0092 */
[----:B------:R-:W-:Y:S01]  /*5820*/  MOV R146, R100 ;  /* 0x0000006400927202 */ /* 0x000fe20000000f00 */
[----:B------:R-:W-:Y:S02]  /*5830*/  IMAD.MOV.U32 R100, RZ, RZ, R101 ;  /* 0x000000ffff647224 */ /* 0x000fe400078e0065 */
[----:B------:R-:W-:Y:S01]  /*5840*/  IMAD.MOV.U32 R101, RZ, RZ, R102 ;  /* 0x000000ffff657224 */ /* 0x000fe200078e0066 */
[----:B------:R-:W-:Y:S01]  /*5850*/  MOV R102, R103 ;  /* 0x0000006700667202 */ /* 0x000fe20000000f00 */
[----:B------:R-:W-:Y:S01]  /*5860*/  IMAD.MOV.U32 R103, RZ, RZ, R148 ;  /* 0x000000ffff677224 */ /* 0x000fe200078e0094 */
[----:B------:R2:W-:Y:S01]  /*5870*/  MUFU.EX2 R145, R0 ;  /* 0x0000000000917308 */ /* 0x0005e20000000800 */
[----:B------:R-:W-:Y:S01]  /*5880*/  IMAD.MOV.U32 R148, RZ, RZ, R149 ;  /* 0x000000ffff947224 */ /* 0x000fe200078e0095 */
[----:B------:R-:W-:Y:S01]  /*5890*/  MOV R149, R150 ;  /* 0x0000009600957202 */ /* 0x000fe20000000f00 */
[----:B------:R-:W-:-:S02]  /*58a0*/  IMAD.MOV.U32 R150, RZ, RZ, R151 ;  /* 0x000000ffff967224 */ /* 0x000fc400078e0097 */
[----:B------:R-:W-:Y:S01]  /*58b0*/  IMAD.MOV.U32 R151, RZ, RZ, R60 ;  /* 0x000000ffff977224 */ /* 0x000fe200078e003c */
[----:B------:R-:W-:Y:S01]  /*58c0*/  MOV R60, R61 ;  /* 0x0000003d003c7202 */ /* 0x000fe20000000f00 */
[----:B------:R-:W-:Y:S02]  /*58d0*/  IMAD.MOV.U32 R61, RZ, RZ, R62 ;  /* 0x000000ffff3d7224 */ /* 0x000fe400078e003e */
[----:B------:R-:W-:Y:S01]  /*58e0*/  IMAD.MOV.U32 R62, RZ, RZ, R63 ;  /* 0x000000ffff3e7224 */ /* 0x000fe200078e003f */
[----:B------:R-:W-:Y:S01]  /*58f0*/  MOV R63, R143 ;  /* 0x0000008f003f7202 */ /* 0x000fe20000000f00 */
[----:B------:R-:W-:Y:S01]  /*5900*/  IMAD.MOV.U32 R124, RZ, RZ, R146 ;  /* 0x000000ffff7c7224 */ /* 0x000fe200078e0092 */
[----:B------:R3:W4:Y:S01]  /*5910*/  MUFU.EX2 R143, R3 ;  /* 0x00000003008f7308 */ /* 0x0007220000000800 */
[----:B--2---:R-:W-:Y:S02]  /*5920*/  FADD.FTZ R0, R14, R19 ;  /* 0x000000130e007221 */ /* 0x004fe40000010000 */
[----:B------:R-:W-:Y:S01]  /*5930*/  LDSM.16.MT88.4 R16, [R224+0x2000] ;  /* 0x00200000e010783b */ /* 0x000fe20000004200 */
[----:B-1----:R-:W-:Y:S01]  /*5940*/  HMMA.16816.F32 R80, R4, R8, R136 ;  /* 0x000000080450723c */ /* 0x002fe20000001888 */
[----:B---3--:R-:W-:-:S07]  /*5950*/  FADD.FTZ R3, R15, R0 ;  /* 0x000000000f037221 */ /* 0x008fce0000010000 */
[----:B------:R-:W-:Y:S01]  /*5960*/  HMMA.16816.F32 R64, R4, R10, R120 ;  /* 0x0000000a0440723c */ /* 0x000fe20000001878 */
[----:B------:R-:W1:Y:S01]  /*5970*/  LDSM.16.MT88.4 R8, [R227+0x7800] ;  /* 0x00780000e308783b */ /* 0x000e620000004200 */
[----:B------:R-:W-:Y:S01]  /*5980*/  FFMA.FTZ R0, R125, c[0x0][0x2d0], -R2 ;  /* 0x0000b4007d007a23 */ /* 0x000fe20000010802 */
[----:B------:R-:W-:Y:S01]  /*5990*/  MOV R139, R100 ;  /* 0x00000064008b7202 */ /* 0x000fe20000000f00 */
[----:B------:R-:W-:Y:S02]  /*59a0*/  IMAD.MOV.U32 R125, RZ, RZ, R144 ;  /* 0x000000ffff7d7224 */ /* 0x000fe400078e0090 */
[----:B------:R2:W-:Y:S01]  /*59b0*/  MUFU.EX2 R144, R0 ;  /* 0x0000000000907308 */ /* 0x0005e20000000800 */
[----:B------:R-:W-:Y:S02]  /*59c0*/  IMAD.MOV.U32 R138, RZ, RZ, R101 ;  /* 0x000000ffff8a7224 */ /* 0x000fe400078e0065 */
[----:B------:R-:W-:Y:S02]  /*59d0*/  IMAD.MOV.U32 R137, RZ, RZ, R102 ;  /* 0x000000ffff897224 */ /* 0x000fe400078e0066 */
[----:B------:R-:W-:-:S02]  /*59e0*/  IMAD.MOV.U32 R136, RZ, RZ, R124 ;  /* 0x000000ffff887224 */ /* 0x000fc400078e007c */
[----:B------:R-:W-:Y:S02]  /*59f0*/  IMAD.MOV.U32 R90, RZ, RZ, R138 ;  /* 0x000000ffff5a7224 */ /* 0x000fe400078e008a */
[----:B--2---:R-:W-:-:S04]  /*5a00*/  FFMA.FTZ R0, R103, c[0x0][0x2d0], -R2 ;  /* 0x0000b40067007a23 */ /* 0x004fc80000010802 */
[----:B------:R2:W3:Y:S01]  /*5a10*/  MUFU.EX2 R146, R0 ;  /* 0x0000000000927308 */ /* 0x0004e20000000800 */
[----:B-1----:R-:W-:Y:S01]  /*5a20*/  HMMA.16816.F32 R52, R4, R8, R132 ;  /* 0x000000080434723c */ /* 0x002fe20000001884 */
[----:B--2---:R-:W-:Y:S02]  /*5a30*/  FADD.FTZ R0, R76, R3 ;  /* 0x000000034c007221 */ /* 0x004fe40000010000 */
[----:B------:R-:W-:Y:S02]  /*5a40*/  FFMA.FTZ R3, R22, c[0x0][0x2d0], -R2 ;  /* 0x0000b40016037a23 */ /* 0x000fe40000010802 */
[----:B------:R-:W-:-:S03]  /*5a50*/  FADD.FTZ R2, R78, R0 ;  /* 0x000000004e027221 */ /* 0x000fc60000010000 */
[C---:B------:R-:W-:Y:S01]  /*5a60*/  HMMA.16816.F32 R44, R4.reuse, R10, R116 ;  /* 0x0000000a042c723c */ /* 0x040fe20000001874 */
[----:B------:R-:W1:Y:S07]  /*5a70*/  LDSM.16.MT88.4 R8, [R230+0x7800] ;  /* 0x00780000e608783b */ /* 0x000e6e0000004200 */
[C---:B-1----:R-:W-:Y:S07]  /*5a80*/  HMMA.16816.F32 R36, R4.reuse, R8, R128 ;  /* 0x000000080424723c */ /* 0x042fee0000001880 */
[----:B------:R-:W-:Y:S01]  /*5a90*/  IMAD.MOV.U32 R131, RZ, RZ, R125 ;  /* 0x000000ffff837224 */ /* 0x000fe200078e007d */
[----:B------:R-:W-:Y:S01]  /*5aa0*/  HMMA.16816.F32 R24, R4, R10, R108 ;  /* 0x0000000a0418723c */ /* 0x000fe2000000186c */
[----:B------:R-:W1:Y:S01]  /*5ab0*/  LDSM.16.MT88.4 R8, [R227+0x2000] ;  /* 0x00200000e308783b */ /* 0x000e620000004200 */
[----:B------:R-:W-:Y:S01]  /*5ac0*/  MOV R130, R126 ;  /* 0x0000007e00827202 */ /* 0x000fe20000000f00 */
[----:B------:R-:W-:-:S04]  /*5ad0*/  IMAD.MOV.U32 R129, RZ, RZ, R127 ;  /* 0x000000ffff817224 */ /* 0x000fc800078e007f */
[----:B------:R-:W-:Y:S01]  /*5ae0*/  FADD.FTZ R4, R12, R91 ;  /* 0x0000005b0c047221 */ /* 0x000fe20000010000 */
[----:B----4-:R-:W-:Y:S02]  /*5af0*/  F2FP.PACK_AB R5, R143, R145 ;  /* 0x000000918f05723e */ /* 0x010fe400000000ff */
[----:B------:R-:W-:Y:S01]  /*5b00*/  F2FP.PACK_AB R6, R165, R164 ;  /* 0x000000a4a506723e */ /* 0x000fe200000000ff */
[----:B------:R-:W-:Y:S01]  /*5b10*/  FADD.FTZ R4, R13, R4 ;  /* 0x000000040d047221 */ /* 0x000fe20000010000 */
[----:B---3--:R-:W-:Y:S01]  /*5b20*/  F2FP.PACK_AB R7, R146, R144 ;  /* 0x000000909207723e */ /* 0x008fe200000000ff */
[----:B------:R-:W2:Y:S01]  /*5b30*/  LDSM.16.MT88.4 R12, [R228+0x2000] ;  /* 0x00200000e40c783b */ /* 0x000ea20000004200 */
[----:B------:R-:W-:Y:S01]  /*5b40*/  MOV R91, R139 ;  /* 0x0000008b005b7202 */ /* 0x000fe20000000f00 */
[----:B------:R-:W-:Y:S01]  /*5b50*/  FADD.FTZ R22, R77, R4 ;  /* 0x000000044d167221 */ /* 0x000fe20000010000 */
[----:B------:R-:W-:-:S03]  /*5b60*/  F2FP.PACK_AB R4, R147, R142 ;  /* 0x0000008e9304723e */ /* 0x000fc600000000ff */
[----:B------:R-:W-:-:S04]  /*5b70*/  FADD.FTZ R0, R136, R22 ;  /* 0x0000001688007221 */ /* 0x000fc80000010000 */
[----:B------:R-:W-:Y:S01]  /*5b80*/  HMMA.16816.F32 R148, R4, R16, R148 ;  /* 0x000000100494723c */ /* 0x000fe20000001894 */
[----:B------:R-:W-:-:S07]  /*5b90*/  FADD.FTZ R0, R85, R0 ;  /* 0x0000000055007221 */ /* 0x000fce0000010000 */
[C---:B------:R-:W-:Y:S08]  /*5ba0*/  HMMA.16816.F32 R60, R4.reuse, R18, R60 ;  /* 0x00000012043c723c */ /* 0x040ff0000000183c */
[C---:B-1----:R-:W-:Y:S08]  /*5bb0*/  HMMA.16816.F32 R16, R4.reuse, R10, R208 ;  /* 0x0000000a0410723c */ /* 0x042ff000000018d0 */
[C---:B------:R-:W-:Y:S01]  /*5bc0*/  HMMA.16816.F32 R108, R4.reuse, R8, R216 ;  /* 0x00000008046c723c */ /* 0x040fe200000018d8 */
[----:B------:R-:W1:Y:S07]  /*5bd0*/  LDSM.16.MT88.4 R8, [R228+0x5000] ;  /* 0x00500000e408783b */ /* 0x000e6e0000004200 */
[C---:B--2---:R-:W-:Y:S08]  /*5be0*/  HMMA.16816.F32 R100, R4.reuse, R12, R72 ;  /* 0x0000000c0464723c */ /* 0x044ff00000001848 */
[----:B------:R-:W-:Y:S01]  /*5bf0*/  HMMA.16816.F32 R72, R4, R14, R220 ;  /* 0x0000000e0448723c */ /* 0x000fe200000018dc */
[----:B------:R-:W2:Y:S01]  /*5c00*/  LDSM.16.MT88.4 R12, [R224+0x5000] ;  /* 0x00500000e00c783b */ /* 0x000ea20000004200 */
[----:B------:R-:W-:Y:S01]  /*5c10*/  MOV R123, R16 ;  /* 0x00000010007b7202 */ /* 0x000fe20000000f00 */
[----:B------:R-:W-:Y:S01]  /*5c20*/  IMAD.MOV.U32 R122, RZ, RZ, R17 ;  /* 0x000000ffff7a7224 */ /* 0x000fe200078e0011 */
[----:B------:R-:W-:Y:S01]  /*5c30*/  MOV R120, R19 ;  /* 0x0000001300787202 */ /* 0x000fe20000000f00 */
[----:B------:R-:W-:-:S02]  /*5c40*/  IMAD.MOV.U32 R121, RZ, RZ, R18 ;  /* 0x000000ffff797224 */ /* 0x000fc400078e0012 */
[----:B------:R-:W3:Y:S01]  /*5c50*/  LDSM.16.MT88.4 R16, [R230+0x2000] ;  /* 0x00200000e610783b */ /* 0x000ee20000004200 */
[C---:B-1----:R-:W-:Y:S08]  /*5c60*/  HMMA.16816.F32 R132, R4.reuse, R8, R96 ;  /* 0x000000080484723c */ /* 0x042ff00000001860 */
[C---:B------:R-:W-:Y:S01]  /*5c70*/  HMMA.16816.F32 R32, R4.reuse, R10, R32 ;  /* 0x0000000a0420723c */ /* 0x040fe20000001820 */
[----:B------:R-:W1:Y:S07]  /*5c80*/  LDSM.16.MT88.4 R8, [R224+0x8000] ;  /* 0x00800000e008783b */ /* 0x000e6e0000004200 */
[C---:B--2---:R-:W-:Y:S01]  /*5c90*/  HMMA.16816.F32 R124, R4.reuse, R12, R112 ;  /* 0x0000000c047c723c */ /* 0x044fe20000001870 */
[----:B------:R-:W-:Y:S07]  /*5ca0*/  LDSM.16.MT88.4 R112, [R227+0x2800] ;  /* 0x00280000e370783b */ /* 0x000fee0000004200 */
[C---:B------:R-:W-:Y:S01]  /*5cb0*/  HMMA.16816.F32 R208, R4.reuse, R14, R104 ;  /* 0x0000000e04d0723c */ /* 0x040fe20000001868 */
[----:B------:R-:W2:Y:S04]  /*5cc0*/  LDSM.16.MT88.4 R12, [R230+0x5000] ;  /* 0x00500000e60c783b */ /* 0x000ea80000004200 */
[----:B------:R-:W-:Y:S03]  /*5cd0*/  LDSM.16.MT88.4 R104, [R228+0x2800] ;  /* 0x00280000e468783b */ /* 0x000fe60000004200 */
[C---:B---3--:R-:W-:Y:S08]  /*5ce0*/  HMMA.16816.F32 R116, R4.reuse, R16, R212 ;  /* 0x000000100474723c */ /* 0x048ff000000018d4 */
[C---:B------:R-:W-:Y:S01]  /*5cf0*/  HMMA.16816.F32 R216, R4.reuse, R18, R152 ;  /* 0x0000001204d8723c */ /* 0x040fe20000001898 */
[----:B------:R-:W3:Y:S04]  /*5d00*/  LDSM.16.MT88.4 R16, [R227+0x5000] ;  /* 0x00500000e310783b */ /* 0x000ee80000004200 */
[----:B------:R-:W-:Y:S03]  /*5d10*/  LDSM.16.MT88.4 R152, [R224+0x2800] ;  /* 0x00280000e098783b */ /* 0x000fe60000004200 */
[C---:B-1----:R-:W-:Y:S08]  /*5d20*/  HMMA.16816.F32 R212, R4.reuse, R10, R28 ;  /* 0x0000000a04d4723c */ /* 0x042ff0000000181c */
[C---:B--2---:R-:W-:Y:S08]  /*5d30*/  HMMA.16816.F32 R220, R4.reuse, R12, R56 ;  /* 0x0000000c04dc723c */ /* 0x044ff00000001838 */
[C---:B------:R-:W-:Y:S08]  /*5d40*/  HMMA.16816.F32 R12, R4.reuse, R14, R48 ;  /* 0x0000000e040c723c */ /* 0x040ff00000001830 */
[C---:B---3--:R-:W-:Y:S08]  /*5d50*/  HMMA.16816.F32 R92, R4.reuse, R16, R92 ;  /* 0x00000010045c723c */ /* 0x048ff0000000185c */
[----:B------:R-:W-:Y:S01]  /*5d60*/  IMAD.MOV.U32 R59, RZ, RZ, R220 ;  /* 0x000000ffff3b7224 */ /* 0x000fe200078e00dc */
[----:B------:R-:W-:Y:S01]  /*5d70*/  MOV R58, R221 ;  /* 0x000000dd003a7202 */ /* 0x000fe20000000f00 */
[----:B------:R-:W-:Y:S01]  /*5d80*/  IMAD.MOV.U32 R57, RZ, RZ, R222 ;  /* 0x000000ffff397224 */ /* 0x000fe200078e00de */
[C---:B------:R-:W-:Y:S01]  /*5d90*/  HMMA.16816.F32 R68, R4.reuse, R18, R68 ;  /* 0x000000120444723c */ /* 0x040fe20000001844 */
[----:B------:R-:W-:Y:S01]  /*5da0*/  IMAD.MOV.U32 R56, RZ, RZ, R223 ;  /* 0x000000ffff387224 */ /* 0x000fe200078e00df */
[----:B------:R-:W1:Y:S03]  /*5db0*/  LDSM.16.MT88.4 R16, [R228+0x8000] ;  /* 0x00800000e410783b */ /* 0x000e660000004200 */
[----:B------:R-:W-:Y:S01]  /*5dc0*/  MOV R96, R12 ;  /* 0x0000000c00607202 */ /* 0x000fe20000000f00 */
[----:B------:R-:W-:Y:S01]  /*5dd0*/  IMAD.MOV.U32 R78, RZ, RZ, R13 ;  /* 0x000000ffff4e7224 */ /* 0x000fe200078e000d */
[----:B------:R-:W-:Y:S01]  /*5de0*/  MOV R76, R15 ;  /* 0x0000000f004c7202 */ /* 0x000fe20000000f00 */
[----:B------:R-:W-:Y:S01]  /*5df0*/  IMAD.MOV.U32 R77, RZ, RZ, R14 ;  /* 0x000000ffff4d7224 */ /* 0x000fe200078e000e */
[----:B------:R-:W-:Y:S01]  /*5e00*/  HMMA.16816.F32 R220, R4, R8, R40 ;  /* 0x0000000804dc723c */ /* 0x000fe20000001828 */
[----:B------:R-:W2:Y:S02]  /*5e10*/  LDSM.16.MT88.4 R12, [R227+0x8000] ;  /* 0x00800000e30c783b */ /* 0x000ea40000004200 */
[----:B------:R-:W-:-:S02]  /*5e20*/  IMAD.MOV.U32 R22, RZ, RZ, R77 ;  /* 0x000000ffff167224 */ /* 0x000fc400078e004d */
[----:B------:R-:W3:Y:S01]  /*5e30*/  LDSM.16.MT88.4 R8, [R230+0x8000] ;  /* 0x00800000e608783b */ /* 0x000ee20000004200 */
[----:B------:R-:W-:Y:S02]  /*5e40*/  IMAD.MOV.U32 R77, RZ, RZ, R58 ;  /* 0x000000ffff4d7224 */ /* 0x000fe400078e003a */
[C---:B-1----:R-:W-:Y:S07]  /*5e50*/  HMMA.16816.F32 R48, R4.reuse, R16, R80 ;  /* 0x000000100430723c */ /* 0x042fee0000001850 */
[----:B------:R-:W-:Y:S01]  /*5e60*/  IMAD.MOV.U32 R80, RZ, RZ, R123 ;  /* 0x000000ffff507224 */ /* 0x000fe200078e007b */
[C---:B------:R-:W-:Y:S01]  /*5e70*/  HMMA.16816.F32 R40, R4.reuse, R18, R64 ;  /* 0x000000120428723c */ /* 0x040fe20000001840 */
[----:B------:R-:W-:Y:S01]  /*5e80*/  IMAD.MOV.U32 R81, RZ, RZ, R122 ;  /* 0x000000ffff517224 */ /* 0x000fe200078e007a */
[----:B------:R-:W-:Y:S01]  /*5e90*/  MOV R82, R121 ;  /* 0x0000007900527202 */ /* 0x000fe20000000f00 */
[----:B------:R-:W-:Y:S01]  /*5ea0*/  IMAD.MOV.U32 R83, RZ, RZ, R120 ;  /* 0x000000ffff537224 */ /* 0x000fe200078e0078 */
[----:B------:R-:W-:Y:S04]  /*5eb0*/  LDSM.16.MT88.4 R64, [R230+0x5800] ;  /* 0x00580000e640783b */ /* 0x000fe80000004200 */
[C---:B--2---:R-:W-:Y:S01]  /*5ec0*/  HMMA.16816.F32 R28, R4.reuse, R12, R52 ;  /* 0x0000000c041c723c */ /* 0x044fe20000001834 */
[----:B------:R-:W-:Y:S04]  /*5ed0*/  LDSM.16.MT88.4 R120, [R230+0x2800] ;  /* 0x00280000e678783b */ /* 0x000fe80000004200 */
[----:B------:R-:W-:Y:S02]  /*5ee0*/  LDSM.16.MT88.4 R16, [R230+0x8800] ;  /* 0x00880000e610783b */ /* 0x000fe40000004200 */
[----:B------:R-:W-:Y:S01]  /*5ef0*/  IMAD.MOV.U32 R13, RZ, RZ, R137 ;  /* 0x000000ffff0d7224 */ /* 0x000fe200078e0089 */
[C---:B------:R-:W-:Y:S01]  /*5f00*/  HMMA.16816.F32 R44, R4.reuse, R14, R44 ;  /* 0x0000000e042c723c */ /* 0x040fe2000000182c */
[----:B------:R-:W-:Y:S06]  /*5f10*/  LDSM.16.MT88.4 R136, [R228+0x5800] ;  /* 0x00580000e488783b */ /* 0x000fec0000004200 */
[----:B------:R-:W-:Y:S01]  /*5f20*/  IMAD.MOV.U32 R15, RZ, RZ, R91 ;  /* 0x000000ffff0f7224 */ /* 0x000fe200078e005b */
[----:B---3--:R-:W-:Y:S01]  /*5f30*/  HMMA.16816.F32 R36, R4, R8, R36 ;  /* 0x000000080424723c */ /* 0x008fe20000001824 */
[----:B------:R-:W-:Y:S01]  /*5f40*/  MUFU.EX2 R8, R129 ;  /* 0x0000008100087308 */ /* 0x000fe20000000800 */
[----:B------:R-:W-:-:S05]  /*5f50*/  IMAD.MOV.U32 R14, RZ, RZ, R90 ;  /* 0x000000ffff0e7224 */ /* 0x000fca00078e005a */
[----:B------:R-:W-:Y:S01]  /*5f60*/  IADD3 R14, R14, -0x2, RZ ;  /* 0xfffffffe0e0e7810 */ /* 0x000fe20007ffe0ff */
[----:B------:R-:W-:Y:S01]  /*5f70*/  HMMA.16816.F32 R24, R4, R10, R24 ;  /* 0x0000000a0418723c */ /* 0x000fe20000001818 */
[----:B------:R1:W-:Y:S03]  /*5f80*/  MUFU.EX2 R4, R3 ;  /* 0x0000000300047308 */ /* 0x0003e60000000800 */
[----:B------:R-:W-:Y:S05]  /*5f90*/  STL [R1+0x8], R14 ;  /* 0x0000080e01007387 */ /* 0x000fea0000100800 */
[----:B------:R-:W-:Y:S01]  /*5fa0*/  MUFU.EX2 R11, R130 ;  /* 0x00000082000b7308 */ /* 0x000fe20000000800 */
[----:B-1----:R-:W-:-:S07]  /*5fb0*/  FADD.FTZ R3, R86, R2 ;  /* 0x0000000256037221 */ /* 0x002fce0000010000 */
[----:B------:R1:W-:Y:S01]  /*5fc0*/  MUFU.EX2 R10, R131 ;  /* 0x00000083000a7308 */ /* 0x0003e20000000800 */
[----:B------:R-:W-:Y:S01]  /*5fd0*/  FADD.FTZ R2, R79, R0 ;  /* 0x000000004f027221 */ /* 0x000fe20000010000 */
[----:B------:R-:W-:Y:S01]  /*5fe0*/  MOV R79, R56 ;  /* 0x00000038004f7202 */ /* 0x000fe20000000f00 */
[----:B------:R-:W-:Y:S02]  /*5ff0*/  FADD.FTZ R3, R87, R3 ;  /* 0x0000000357037221 */ /* 0x000fe40000010000 */
[----:B------:R-:W-:Y:S02]  /*6000*/  FADD.FTZ R12, R84, R2 ;  /* 0x00000002540c7221 */ /* 0x000fe40000010000 */
[----:B------:R-:W-:Y:S01]  /*6010*/  FADD.FTZ R0, R89, R3 ;  /* 0x0000000359007221 */ /* 0x000fe20000010000 */
[----:B------:R-:W2:Y:S01]  /*6020*/  MUFU.EX2 R9, R167 ;  /* 0x000000a700097308 */ /* 0x000ea20000000800 */
[----:B------:R-:W-:-:S04]  /*6030*/  @P1 IMAD.HI.U32 R2, R13, c[0x0][0x2c8], RZ ;  /* 0x0000b2000d021a27 */ /* 0x000fc800078e00ff */
[----:B------:R-:W-:Y:S01]  /*6040*/  FADD.FTZ R3, R88, R0 ;  /* 0x0000000058037221 */ /* 0x000fe20000010000 */
[----:B------:R-:W-:Y:S01]  /*6050*/  MOV R0, R13 ;  /* 0x0000000d00007202 */ /* 0x000fe20000000f00 */
[----:B------:R-:W-:Y:S01]  /*6060*/  IMAD.MOV.U32 R13, RZ, RZ, c[0x0][0x168] ;  /* 0x00005a00ff0d7624 */ /* 0x000fe200078e00ff */
[----:B------:R3:W-:Y:S01]  /*6070*/  MUFU.EX2 R7, R21 ;  /* 0x0000001500077308 */ /* 0x0007e20000000800 */
[----:B------:R-:W-:Y:S01]  /*6080*/  @P1 SHF.R.U32.HI R0, RZ, c[0x0][0x2cc], R2 ;  /* 0x0000b300ff001a19 */ /* 0x000fe20000011602 */
[----:B------:R-:W-:Y:S01]  /*6090*/  FADD.FTZ R2, R166, R12 ;  /* 0x0000000ca6027221 */ /* 0x000fe20000010000 */
[----:B-1----:R-:W-:Y:S01]  /*60a0*/  LDSM.16.MT88.4 R128, [R224+0x5800] ;  /* 0x00580000e080783b */ /* 0x002fe20000004200 */
[----:B------:R-:W-:Y:S01]  /*60b0*/  FADD.FTZ R12, R142, R3 ;  /* 0x000000038e0c7221 */ /* 0x000fe20000010000 */
[----:B------:R-:W-:Y:S01]  /*60c0*/  IADD3 R3, R0, c[0x0][0x1d0], -R13 ;  /* 0x0000740000037a10 */ /* 0x000fe20007ffe80d */
[----:B------:R-:W-:Y:S01]  /*60d0*/  FADD.FTZ R2, R145, R2 ;  /* 0x0000000291027221 */ /* 0x000fe20000010000 */
[----:B------:R-:W-:Y:S01]  /*60e0*/  LDSM.16.MT88.4 R88, [R227+0x8800] ;  /* 0x00880000e358783b */ /* 0x000fe20000004200 */
[----:B------:R-:W1:Y:S01]  /*60f0*/  MUFU.EX2 R6, R20 ;  /* 0x0000001400067308 */ /* 0x000e620000000800 */
[----:B--2---:R-:W-:Y:S01]  /*6100*/  F2FP.PACK_AB R98, R9, R10 ;  /* 0x0000000a0962723e */ /* 0x004fe200000000ff */
[----:B------:R-:W-:-:S02]  /*6110*/  FADD.FTZ R0, R147, R12 ;  /* 0x0000000c93007221 */ /* 0x000fc40000010000 */
[----:B------:R-:W-:Y:S02]  /*6120*/  FADD.FTZ R12, R143, R2 ;  /* 0x000000028f0c7221 */ /* 0x000fe40000010000 */
[----:B------:R-:W-:Y:S02]  /*6130*/  FADD.FTZ R2, R164, R0 ;  /* 0x00000000a4027221 */ /* 0x000fe40000010000 */
[----:B------:R-:W2:Y:S01]  /*6140*/  MUFU.EX2 R5, R23 ;  /* 0x0000001700057308 */ /* 0x000ea20000000800 */
[----:B---3--:R-:W-:Y:S01]  /*6150*/  MOV R21, R78 ;  /* 0x0000004e00157202 */ /* 0x008fe20000000f00 */
[----:B------:R-:W-:Y:S02]  /*6160*/  IMAD.MOV.U32 R78, RZ, RZ, R57 ;  /* 0x000000ffff4e7224 */ /* 0x000fe400078e0039 */
[----:B------:R-:W-:Y:S02]  /*6170*/  FADD.FTZ R0, R144, R12 ;  /* 0x0000000c90007221 */ /* 0x000fe40000010000 */
[----:B------:R-:W-:Y:S01]  /*6180*/  IMAD.HI R13, R3, 0x2aaaaaab, RZ ;  /* 0x2aaaaaab030d7827 */ /* 0x000fe200078e02ff */
[----:B-1----:R-:W-:-:S03]  /*6190*/  F2FP.PACK_AB R97, R6, R7 ;  /* 0x000000070661723e */ /* 0x002fc600000000ff */
[----:B------:R-:W-:Y:S01]  /*61a0*/  IMAD.MOV.U32 R20, RZ, RZ, R96 ;  /* 0x000000ffff147224 */ /* 0x000fe200078e0060 */
[----:B------:R-:W-:Y:S01]  /*61b0*/  F2FP.PACK_AB R96, R11, R8 ;  /* 0x000000080b60723e */ /* 0x000fe200000000ff */
[----:B------:R-:W-:Y:S01]  /*61c0*/  FADD.FTZ R0, R146, R0 ;  /* 0x0000000092007221 */ /* 0x000fe20000010000 */
[----:B------:R-:W-:Y:S01]  /*61d0*/  SHF.R.U32.HI R3, RZ, 0x1f, R13 ;  /* 0x0000001fff037819 */ /* 0x000fe2000001160d */
[----:B------:R-:W-:Y:S01]  /*61e0*/  FADD.FTZ R2, R165, R2 ;  /* 0x00000002a5027221 */ /* 0x000fe20000010000 */
[----:B--2---:R-:W-:Y:S01]  /*61f0*/  F2FP.PACK_AB R99, R5, R4 ;  /* 0x000000040563723e */ /* 0x004fe200000000ff */
[----:B------:R-:W-:Y:S01]  /*6200*/  IMAD.MOV.U32 R23, RZ, RZ, R76 ;  /* 0x000000ffff177224 */ /* 0x000fe200078e004c */
[----:B------:R-:W-:Y:S01]  /*6210*/  MOV R76, R59 ;  /* 0x0000003b004c7202 */ /* 0x000fe20000000f00 */
[----:B------:R-:W-:Y:S01]  /*6220*/  FADD.FTZ R7, R7, R0 ;  /* 0x0000000007077221 */ /* 0x000fe20000010000 */
[----:B------:R-:W1:Y:S01]  /*6230*/  LDSM.16.MT88.4 R56, [R227+0x5800] ;  /* 0x00580000e338783b */ /* 0x000e620000004200 */
[----:B------:R-:W-:Y:S01]  /*6240*/  FADD.FTZ R8, R8, R2 ;  /* 0x0000000208087221 */ /* 0x000fe20000010000 */
[----:B------:R-:W-:Y:S01]  /*6250*/  LEA.HI.SX32 R3, R13, R3, 0x1c ;  /* 0x000000030d037211 */ /* 0x000fe200078fe2ff */
[----:B------:R-:W-:Y:S01]  /*6260*/  HMMA.16816.F32 R100, R96, R104, R100 ;  /* 0x000000686064723c */ /* 0x000fe20000001864 */
[----:B------:R-:W-:-:S02]  /*6270*/  FADD.FTZ R6, R6, R7 ;  /* 0x0000000706067221 */ /* 0x000fc40000010000 */
[----:B------:R-:W-:Y:S01]  /*6280*/  FADD.FTZ R11, R11, R8 ;  /* 0x000000080b0b7221 */ /* 0x000fe20000010000 */
[----:B------:R-:W-:Y:S01]  /*6290*/  IMNMX R0, R15, R3, !PT ;  /* 0x000000030f007217 */ /* 0x000fe20007800200 */
[----:B------:R-:W-:Y:S02]  /*62a0*/  FADD.FTZ R4, R4, R6 ;  /* 0x0000000604047221 */ /* 0x000fe40000010000 */
[----:B------:R-:W-:Y:S01]  /*62b0*/  FADD.FTZ R10, R10, R11 ;  /* 0x0000000b0a0a7221 */ /* 0x000fe20000010000 */
[----:B------:R-:W-:Y:S01]  /*62c0*/  HMMA.16816.F32 R108, R96, R112, R108 ;  /* 0x00000070606c723c */ /* 0x000fe2000000186c */
[----:B------:R2:W-:Y:S01]  /*62d0*/  STL [R1+0x18], R0 ;  /* 0x0000180001007387 */ /* 0x0005e20000100800 */
[----:B------:R-:W-:Y:S01]  /*62e0*/  ISETP.GE.AND P0, PT, R14, R0, PT ;  /* 0x000000000e00720c */ /* 0x000fe20003f06270 */
[----:B------:R-:W-:-:S05]  /*62f0*/  FADD.FTZ R2, R9, R10 ;  /* 0x0000000a09027221 */ /* 0x000fca0000010000 */
[C---:B------:R-:W-:Y:S01]  /*6300*/  HMMA.16816.F32 R104, R96.reuse, R106, R72 ;  /* 0x0000006a6068723c */ /* 0x040fe20000001848 */
[----:B------:R-:W3:Y:S07]  /*6310*/  LDSM.16.MT88.4 R72, [R224+0x8800] ;  /* 0x00880000e048783b */ /* 0x000eee0000004200 */
[C---:B------:R-:W-:Y:S01]  /*6320*/  HMMA.16816.F32 R112, R96.reuse, R114, R80 ;  /* 0x000000726070723c */ /* 0x040fe20000001850 */
[----:B------:R-:W4:Y:S07]  /*6330*/  LDSM.16.MT88.4 R80, [R228+0x8800] ;  /* 0x00880000e450783b */ /* 0x000f2e0000004200 */
[----:B------:R-:W-:Y:S01]  /*6340*/  HMMA.16816.F32 R148, R96, R152, R148 ;  /* 0x000000986094723c */ /* 0x000fe20000001894 */
[----:B--2---:R-:W-:-:S05]  /*6350*/  FADD.FTZ R0, R5, R4 ;  /* 0x0000000405007221 */ /* 0x004fca0000010000 */
[----:B------:R2:W-:Y:S02]  /*6360*/  STL [R1+0x10], R0 ;  /* 0x0000100001007387 */ /* 0x0005e40000100800 */
[C---:B------:R-:W-:Y:S02]  /*6370*/  HMMA.16816.F32 R152, R96.reuse, R154, R60 ;  /* 0x0000009a6098723c */ /* 0x040fe4000000183c */
[----:B------:R2:W-:Y:S06]  /*6380*/  STL [R1+0xc], R2 ;  /* 0x00000c0201007387 */ /* 0x0005ec0000100800 */
[C---:B-1----:R-:W-:Y:S08]  /*6390*/  HMMA.16816.F32 R52, R96.reuse, R56, R92 ;  /* 0x000000386034723c */ /* 0x042ff0000000185c */
[C---:B------:R-:W-:Y:S08]  /*63a0*/  HMMA.16816.F32 R56, R96.reuse, R58, R68 ;  /* 0x0000003a6038723c */ /* 0x040ff00000001844 */
[C---:B------:R-:W-:Y:S08]  /*63b0*/  HMMA.16816.F32 R60, R96.reuse, R64, R76 ;  /* 0x00000040603c723c */ /* 0x040ff0000000184c */
[C---:B------:R-:W-:Y:S08]  /*63c0*/  HMMA.16816.F32 R116, R96.reuse, R120, R116 ;  /* 0x000000786074723c */ /* 0x040ff00000001874 */
[C---:B------:R-:W-:Y:S08]  /*63d0*/  HMMA.16816.F32 R124, R96.reuse, R128, R124 ;  /* 0x00000080607c723c */ /* 0x040ff0000000187c */
[C---:B------:R-:W-:Y:S08]  /*63e0*/  HMMA.16816.F32 R132, R96.reuse, R136, R132 ;  /* 0x000000886084723c */ /* 0x040ff00000001884 */
[C---:B---3--:R-:W-:Y:S08]  /*63f0*/  HMMA.16816.F32 R68, R96.reuse, R72, R220 ;  /* 0x000000486044723c */ /* 0x048ff000000018dc */
        /* <DEDUP_REMOVED lines=12> */
[----:B--2---:R-:W2:Y:S01]  /*64c0*/  LDL R15, [R1+0x24] ;  /* 0x00002400010f7983 */ /* 0x004ea20000100800 */
[----:B------:R-:W-:-:S02]  /*64d0*/  MOV R144, R140 ;  /* 0x0000008c00907202 */ /* 0x000fc40000000f00 */
[----:B------:R-:W-:Y:S02]  /*64e0*/  MOV R143, R141 ;  /* 0x0000008d008f7202 */ /* 0x000fe40000000f00 */
[----:B------:R-:W-:Y:S01]  /*64f0*/  MOV R218, R14 ;  /* 0x0000000e00da7202 */ /* 0x000fe20000000f00 */
[----:B--2---:R-:W-:-:S05]  /*6500*/  @P1 IMAD.HI.U32 R0, R15, c[0x0][0x2c8], RZ ;  /* 0x0000b2000f001a27 */ /* 0x004fca00078e00ff */
[----:B------:R-:W-:-:S05]  /*6510*/  @P1 SHF.R.U32.HI R0, RZ, c[0x0][0x2cc], R0 ;  /* 0x0000b300ff001a19 */ /* 0x000fca0000011600 */
[----:B------:R1:W-:Y:S02]  /*6520*/  @P1 STL [R1+0x1c], R0 ;  /* 0x00001c0001001387 */ /* 0x0003e40000100800 */
.L_x_840:
[----:B------:R-:W-:Y:S04]  /*6530*/  DEPBAR.LE SB0, 0x0 ;  /* 0x000080000000791a */ /* 0x000fe80000000000 */
[----:B------:R-:W-:Y:S01]  /*6540*/  WARPSYNC 0xffffffff ;  /* 0xffffffff00007948 */ /* 0x000fe20003800000 */
[----:B------:R-:W-:Y:S08]  /*6550*/  BAR.SYNC.DEFER_BLOCKING 0x0 ;  /* 0x0000000000007b1d */ /* 0x000ff00000010000 */
[----:B------:R-:W2:Y:S08]  /*6560*/  LDSM.16.M88.4 R8, [R225] ;  /* 0x00000000e108783b */ /* 0x000eb00000000200 */
[----:B------:R-:W3:Y:S04]  /*6570*/  LDL R145, [R1+0x14] ;  /* 0x0000140001917983 */ /* 0x000ee80000100800 */
[----:B------:R-:W4:Y:S08]  /*6580*/  LDSM.16.M88.4 R16, [R225+0x800] ;  /* 0x00080000e110783b */ /* 0x000f300000000200 */
[----:B------:R-:W5:Y:S04]  /*6590*/  LDL R146, [R1+0x40] ;  /* 0x0000400001927983 */ /* 0x000f680000100800 */
[----:B------:R-:W5:Y:S06]  /*65a0*/  LDL.64 R2, [R1+0x38] ;  /* 0x0000380001027983 */ /* 0x000f6c0000100a00 */
[----:B------:R-:W1:Y:S08]  /*65b0*/  LDSM.16.M88.4 R24, [R225+0x1000] ;  /* 0x00100000e118783b */ /* 0x000e700000000200 */
[----:B------:R-:W5:Y:S01]  /*65c0*/  LDL R142, [R1+0x4] ;  /* 0x00000400018e7983 */ /* 0x000f620000100800 */
[C---:B--2---:R-:W-:Y:S03]  /*65d0*/  HMMA.16816.F32 R4, R156.reuse, R8, RZ ;  /* 0x000000089c04723c */ /* 0x044fe600000018ff */
[----:B------:R-:W2:Y:S05]  /*65e0*/  LDSM.16.M88.4 R32, [R225+0x1800] ;  /* 0x00180000e120783b */ /* 0x000eaa0000000200 */
[C---:B------:R-:W-:Y:S03]  /*65f0*/  HMMA.16816.F32 R8, R156.reuse, R10, RZ ;  /* 0x0000000a9c08723c */ /* 0x040fe600000018ff */
[----:B------:R-:W2:Y:S05]  /*6600*/  LDSM.16.M88.4 R40, [R225+0x2000] ;  /* 0x00200000e128783b */ /* 0x000eaa0000000200 */
[C---:B----4-:R-:W-:Y:S03]  /*6610*/  HMMA.16816.F32 R12, R156.reuse, R16, RZ ;  /* 0x000000109c0c723c */ /* 0x050fe600000018ff */
[----:B------:R-:W4:Y:S05]  /*6620*/  LDSM.16.M88.4 R48, [R225+0x2800] ;  /* 0x00280000e130783b */ /* 0x000f2a0000000200 */
[C---:B------:R-:W-:Y:S03]  /*6630*/  HMMA.16816.F32 R16, R156.reuse, R18, RZ ;  /* 0x000000129c10723c */ /* 0x040fe600000018ff */
[----:B------:R-:W4:Y:S05]  /*6640*/  LDSM.16.M88.4 R164, [R231] ;  /* 0x00000000e7a4783b */ /* 0x000f2a0000000200 */
[C---:B-1----:R-:W-:Y:S03]  /*6650*/  HMMA.16816.F32 R20, R156.reuse, R24, RZ ;  /* 0x000000189c14723c */ /* 0x042fe600000018ff */
[----:B------:R-:W5:Y:S04]  /*6660*/  LDL R209, [R1+0x1c] ;  /* 0x00001c0001d17983 */ /* 0x000f680000100800 */
[----:B------:R-:W5:Y:S01]  /*6670*/  LDL R208, [R1+0x20] ;  /* 0x0000200001d07983 */ /* 0x000f620000100800 */
[C---:B------:R-:W-:Y:S08]  /*6680*/  HMMA.16816.F32 R24, R156.reuse, R26, RZ ;  /* 0x0000001a9c18723c */ /* 0x040ff000000018ff */
[C---:B--2---:R-:W-:Y:S08]  /*6690*/  HMMA.16816.F32 R28, R156.reuse, R32, RZ ;  /* 0x000000209c1c723c */ /* 0x044ff000000018ff */
[C---:B------:R-:W-:Y:S08]  /*66a0*/  HMMA.16816.F32 R32, R156.reuse, R34, RZ ;  /* 0x000000229c20723c */ /* 0x040ff000000018ff */
[C---:B------:R-:W-:Y:S08]  /*66b0*/  HMMA.16816.F32 R36, R156.reuse, R40, RZ ;  /* 0x000000289c24723c */ /* 0x040ff000000018ff */
[C---:B------:R-:W-:Y:S08]  /*66c0*/  HMMA.16816.F32 R40, R156.reuse, R42, RZ ;  /* 0x0000002a9c28723c */ /* 0x040ff000000018ff */
[C---:B----4-:R-:W-:Y:S08]  /*66d0*/  HMMA.16816.F32 R44, R156.reuse, R48, RZ ;  /* 0x000000309c2c723c */ /* 0x050ff000000018ff */
[----:B------:R-:W-:Y:S08]  /*66e0*/  HMMA.16816.F32 R48, R156, R50, RZ ;  /* 0x000000329c30723c */ /* 0x000ff000000018ff */
[C---:B------:R-:W-:Y:S08]  /*66f0*/  HMMA.16816.F32 R4, R160.reuse, R164, R4 ;  /* 0x000000a4a004723c */ /* 0x040ff00000001804 */
[C---:B------:R-:W-:Y:S01]  /*6700*/  HMMA.16816.F32 R8, R160.reuse, R166, R8 ;  /* 0x000000a6a008723c */ /* 0x040fe20000001808 */
[----:B------:R-:W1:Y:S07]  /*6710*/  LDSM.16.M88.4 R164, [R248] ;  /* 0x00000000f8a4783b */ /* 0x000e6e0000000200 */
[C---:B-1----:R-:W-:Y:S08]  /*6720*/  HMMA.16816.F32 R12, R160.reuse, R164, R12 ;  /* 0x000000a4a00c723c */ /* 0x042ff0000000180c */
[C---:B------:R-:W-:Y:S01]  /*6730*/  HMMA.16816.F32 R16, R160.reuse, R166, R16 ;  /* 0x000000a6a010723c */ /* 0x040fe20000001810 */
[----:B------:R-:W1:Y:S07]  /*6740*/  LDSM.16.M88.4 R164, [R247] ;  /* 0x00000000f7a4783b */ /* 0x000e6e0000000200 */
[C---:B-1----:R-:W-:Y:S08]  /*6750*/  HMMA.16816.F32 R20, R160.reuse, R164, R20 ;  /* 0x000000a4a014723c */ /* 0x042ff00000001814 */
[C---:B------:R-:W-:Y:S01]  /*6760*/  HMMA.16816.F32 R24, R160.reuse, R166, R24 ;  /* 0x000000a6a018723c */ /* 0x040fe20000001818 */
[----:B------:R-:W1:Y:S07]  /*6770*/  LDSM.16.M88.4 R164, [R246] ;  /* 0x00000000f6a4783b */ /* 0x000e6e0000000200 */
[C---:B-1----:R-:W-:Y:S08]  /*6780*/  HMMA.16816.F32 R28, R160.reuse, R164, R28 ;  /* 0x000000a4a01c723c */ /* 0x042ff0000000181c */
[C---:B------:R-:W-:Y:S01]  /*6790*/  HMMA.16816.F32 R32, R160.reuse, R166, R32 ;  /* 0x000000a6a020723c */ /* 0x040fe20000001820 */
[----:B------:R-:W1:Y:S02]  /*67a0*/  LDSM.16.M88.4 R164, [R245] ;  /* 0x00000000f5a4783b */ /* 0x000e640000000200 */
[----:B---3--:R-:W-:Y:S11]  /*67b0*/  ISETP.GT.AND P6, PT, R145, R218, PT ;  /* 0x000000da9100720c */ /* 0x008ff60003fc4270 */
[----:B------:R-:W-:Y:S02]  /*67c0*/  @!UPT UIADD3 URZ, URZ, URZ, URZ ;  /* 0x0000003f3f3ff290 */ /* 0x000fe4000fffe03f */
[----:B------:R-:W-:Y:S01]  /*67d0*/  @!P6 SHF.R.S32.HI R0, RZ, 0x1f, R218 ;  /* 0x0000001fff00e819 */ /* 0x000fe200000114da */
[----:B------:R-:W-:Y:S04]  /*67e0*/  @!P6 IMAD.WIDE.U32 R140, R218, c[0x0][0x208], RZ ;  /* 0x00008200da8cea25 */ /* 0x000fe800078e00ff */
[----:B------:R-:W-:Y:S02]  /*67f0*/  @!P6 IMAD R0, R0, c[0x0][0x208], RZ ;  /* 0x000082000000ea24 */ /* 0x000fe400078e02ff */
[----:B-----5:R-:W-:Y:S02]  /*6800*/  @!P6 IMAD.MOV.U32 R3, RZ, RZ, R146 ;  /* 0x000000ffff03e224 */ /* 0x020fe400078e0092 */
[----:B------:R-:W-:Y:S01]  /*6810*/  @!P6 IMAD R0, R218, c[0x0][0x20c], R0 ;  /* 0x00008300da00ea24 */ /* 0x000fe200078e0200 */
[C---:B-1----:R-:W-:Y:S03]  /*6820*/  HMMA.16816.F32 R36, R160.reuse, R164, R36 ;  /* 0x000000a4a024723c */ /* 0x042fe60000001824 */
[----:B------:R-:W-:Y:S02]  /*6830*/  @!P6 IMAD.IADD R0, R141, 0x1, R0 ;  /* 0x000000018d00e824 */ /* 0x000fe400078e0200 */
[----:B------:R-:W-:Y:S03]  /*6840*/  @!P6 IMAD.WIDE.U32 R2, R140, 0x60, R2 ;  /* 0x000000608c02e825 */ /* 0x000fe600078e0002 */
[C---:B------:R-:W-:Y:S01]  /*6850*/  HMMA.16816.F32 R40, R160.reuse, R166, R40 ;  /* 0x000000a6a028723c */ /* 0x040fe20000001828 */
[----:B------:R-:W1:Y:S03]  /*6860*/  LDSM.16.M88.4 R164, [R244] ;  /* 0x00000000f4a4783b */ /* 0x000e660000000200 */
[----:B------:R-:W-:Y:S05]  /*6870*/  @!P6 IMAD R0, R0, 0x60, RZ ;  /* 0x000000600000e824 */ /* 0x000fea00078e02ff */
[----:B------:R-:W-:Y:S04]  /*6880*/  @!P6 IADD3 R0, R3, R0, RZ ;  /* 0x000000000300e210 */ /* 0x000fe80007ffe0ff */
[C---:B------:R-:W-:Y:S01]  /*6890*/  @!P6 SHF.L.U64.HI R140, R2.reuse, 0x1, R0 ;  /* 0x00000001028ce819 */ /* 0x040fe20000010200 */
[----:B------:R-:W-:Y:S05]  /*68a0*/  @!P6 IMAD.SHL.U32 R0, R2, 0x2, RZ ;  /* 0x000000020200e824 */ /* 0x000fea00078e00ff */
[C---:B------:R-:W-:Y:S02]  /*68b0*/  @!P6 IADD3 R2, P0, R0.reuse, c[0x0][0x1f8], RZ ;  /* 0x00007e000002ea10 */ /* 0x040fe40007f1e0ff */
[----:B------:R-:W-:Y:S02]  /*68c0*/  @!P6 IADD3 R146, P5, R0, 0x80, RZ ;  /* 0x000000800092e810 */ /* 0x000fe40007fbe0ff */
[----:B------:R-:W-:Y:S02]  /*68d0*/  @!P6 IADD3.X R3, R140, c[0x0][0x1fc], RZ, P0, !PT ;  /* 0x00007f008c03ea10 */ /* 0x000fe400007fe4ff */
[----:B------:R-:W-:Y:S03]  /*68e0*/  @!P6 IADD3 R146, P0, R146, c[0x0][0x1f8], RZ ;  /* 0x00007e009292ea10 */ /* 0x000fe60007f1e0ff */
[----:B------:R-:W-:Y:S01]  /*68f0*/  @!PT LDS RZ, [RZ] ;  /* 0x00000000fffff984 */ /* 0x000fe20000000800 */
[----:B------:R-:W-:Y:S01]  /*6900*/  @!PT LDS RZ, [RZ] ;  /* 0x00000000fffff984 */ /* 0x000fe20000000800 */
[----:B------:R-:W-:Y:S01]  /*6910*/  @!PT LDS RZ, [RZ] ;  /* 0x00000000fffff984 */ /* 0x000fe20000000800 */
[----:B------:R2:W-:Y:S01]  /*6920*/  @!P6 LDGSTS.E.BYPASS.LTC128B.128 [R142+0x100], [R2.64], !P4 ;  /* 0x00100000028eefae */ /* 0x0005e2000e101d46 */
[--C-:B------:R-:W-:Y:S02]  /*6930*/  @!P6 IADD3.X R147, RZ, c[0x0][0x1fc], R140.reuse, P0, P5 ;  /* 0x00007f00ff93ea10 */ /* 0x100fe400007ea48c */
[----:B------:R-:W-:Y:S05]  /*6940*/  @!P6 IADD3 R0, P5, R0, 0x100, RZ ;  /* 0x000001000000e810 */ /* 0x000fea0007fbe0ff */
[----:B------:R3:W-:Y:S01]  /*6950*/  @!P6 LDGSTS.E.BYPASS.LTC128B.128 [R142+0x3100], [R146.64], !P3 ;  /* 0x03100000928eefae */ /* 0x0007e2000d901d46 */
[C---:B-1----:R-:W-:Y:S08]  /*6960*/  HMMA.16816.F32 R44, R160.reuse, R164, R44 ;  /* 0x000000a4a02c723c */ /* 0x042ff0000000182c */
[----:B------:R-:W-:Y:S04]  /*6970*/  HMMA.16816.F32 R48, R160, R166, R48 ;  /* 0x000000a6a030723c */ /* 0x000fe80000001830 */
[----:B---3--:R-:W-:Y:S01]  /*6980*/  @!P6 IADD3 R146, P0, R0, c[0x0][0x1f8], RZ ;  /* 0x00007e000092ea10 */ /* 0x008fe20007f1e0ff */
[----:B------:R-:W-:Y:S03]  /*6990*/  @!P6 IMAD.MOV.U32 R0, RZ, RZ, 0x6 ;  /* 0x00000006ff00e424 */ /* 0x000fe600078e00ff */
[----:B------:R-:W-:Y:S04]  /*69a0*/  @!P6 IADD3.X R147, RZ, c[0x0][0x1fc], R140, P0, P5 ;  /* 0x00007f00ff93ea10 */ /* 0x000fe800007ea48c */
[----:B------:R-:W-:Y:S01]  /*69b0*/  @!P6 MOV R140, c[0x0][0x208] ;  /* 0x00008200008cea02 */ /* 0x000fe20000000f00 */
[----:B------:R1:W-:Y:S03]  /*69c0*/  @!P6 LDGSTS.E.BYPASS.LTC128B.128 [R142+0x6100], [R146.64], !P2 ;  /* 0x06100000928eefae */ /* 0x0003e6000d101d46 */
[C---:B------:R-:W-:Y:S02]  /*69d0*/  @!P6 SHF.L.U64.HI R0, R140.reuse, R0, c[0x0][0x20c] ;  /* 0x000083008c00e619 */ /* 0x040fe40000010200 */
[----:B------:R-:W-:Y:S04]  /*69e0*/  @!P6 SHF.L.U32 R140, R140, 0x6, RZ ;  /* 0x000000068c8ce819 */ /* 0x000fe800000006ff */
[----:B--2---:R-:W-:Y:S05]  /*69f0*/  @!P6 IADD3 R2, P0, R2, R140, RZ ;  /* 0x0000008c0202e210 */ /* 0x004fea0007f1e0ff */
[----:B------:R-:W-:Y:S01]  /*6a00*/  @!P6 IMAD.X R3, R3, 0x1, R0, P0 ;  /* 0x000000010303e824 */ /* 0x000fe200000e0600 */
[----:B------:R-:W-:Y:S04]  /*6a10*/  @!P6 IADD3 R140, P0, R140, R2, RZ ;  /* 0x000000028c8ce210 */ /* 0x000fe80007f1e0ff */
[----:B------:R2:W-:Y:S01]  /*6a20*/  @!P6 LDGSTS.E.BYPASS.LTC128B.128 [R142+0x1100], [R2.64], !P4 ;  /* 0x01100000028eefae */ /* 0x0005e2000e101d46 */
[----:B------:R-:W-:Y:S07]  /*6a30*/  @!P6 IADD3.X R141, R0, R3, RZ, P0, !PT ;  /* 0x00000003008de210 */ /* 0x000fee00007fe4ff */
[----:B------:R2:W-:Y:S08]  /*6a40*/  @!P6 LDGSTS.E.BYPASS.LTC128B.128 [R142+0x4100], [R2.64+0x80], !P3 ;  /* 0x04100080028eefae */ /* 0x0005f0000d901d46 */
[----:B------:R2:W-:Y:S08]  /*6a50*/  @!P6 LDGSTS.E.BYPASS.LTC128B.128 [R142+0x7100], [R2.64+0x100], !P2 ;  /* 0x07100100028eefae */ /* 0x0005f0000d101d46 */
[----:B------:R3:W-:Y:S08]  /*6a60*/  @!P6 LDGSTS.E.BYPASS.LTC128B.128 [R142+0x2100], [R140.64], !P4 ;  /* 0x021000008c8eefae */ /* 0x0007f0000e101d46 */
[----:B------:R3:W-:Y:S08]  /*6a70*/  @!P6 LDGSTS.E.BYPASS.LTC128B.128 [R142+0x5100], [R140.64+0x80], !P3 ;  /* 0x051000808c8eefae */ /* 0x0007f0000d901d46 */
[----:B------:R3:W-:Y:S01]  /*6a80*/  @!P6 LDGSTS.E.BYPASS.LTC128B.128 [R142+0x8100], [R140.64+0x100], !P2 ;  /* 0x081001008c8eefae */ /* 0x0007e2000d101d46 */
[----:B--2---:R-:W-:Y:S07]  /*6a90*/  IMAD R3, R218, -0x60, RZ ;  /* 0xffffffa0da037824 */ /* 0x004fee00078e02ff */
[----:B------:R-:W2:Y:S01]  /*6aa0*/  LDSM.16.M88.4 R164, [R229] ;  /* 0x00000000e5a4783b */ /* 0x000ea20000000200 */
[----:B------:R-:W-:Y:S04]  /*6ab0*/  IADD3 R3, -R208, 0x1, R3 ;  /* 0x00000001d0037810 */ /* 0x000fe80007ffe103 */
[----:B------:R-:W-:Y:S03]  /*6ac0*/  IADD3 R3, R3, c[0x0][0x1d0], RZ ;  /* 0x0000740003037a10 */ /* 0x000fe60007ffe0ff */
[----:B------:R-:W0:Y:S01]  /*6ad0*/  LDGDEPBAR ;  /* 0x00000000000079af */ /* 0x000e220000000000 */
[----:B------:R-:W-:Y:S07]  /*6ae0*/  IADD3 R3, R3, -c[0x0][0x168], RZ ;  /* 0x80005a0003037a10 */ /* 0x000fee0007ffe0ff */
[----:B------:R4:W5:Y:S04]  /*6af0*/  LDL R2, [R1+0x24] ;  /* 0x0000240001027983 */ /* 0x0009680000100800 */
[----:B------:R-:W3:Y:S01]  /*6b00*/  LDL.LU R208, [R1+0xc] ;  /* 0x00000c0001d07983 */ /* 0x000ee20000300800 */
[C---:B--2---:R-:W-:Y:S08]  /*6b10*/  HMMA.16816.F32 R4, R168.reuse, R164, R4 ;  /* 0x000000a4a804723c */ /* 0x044ff00000001804 */
[C---:B------:R-:W-:Y:S01]  /*6b20*/  HMMA.16816.F32 R8, R168.reuse, R166, R8 ;  /* 0x000000a6a808723c */ /* 0x040fe20000001808 */
[----:B------:R-:W2:Y:S07]  /*6b30*/  LDSM.16.M88.4 R164, [R229+0x800] ;  /* 0x00080000e5a4783b */ /* 0x000eae0000000200 */
        /* <DEDUP_REMOVED lines=13> */
[----:B------:R-:W-:Y:S01]  /*6c10*/  HMMA.16816.F32 R48, R168, R166, R48 ;  /* 0x000000a6a830723c */ /* 0x000fe20000001830 */
[----:B------:R-:W2:Y:S03]  /*6c20*/  LDSM.16.M88.4 R164, [R226] ;  /* 0x00000000e2a4783b */ /* 0x000ea60000000200 */
[----:B-----5:R-:W-:Y:S05]  /*6c30*/  @P1 IMAD.MOV.U32 R2, RZ, RZ, R209 ;  /* 0x000000ffff021224 */ /* 0x020fea00078e00d1 */
[----:B------:R-:W5:Y:S01]  /*6c40*/  SHFL.IDX PT, R0, R2, RZ, 0x1c1f ;  /* 0x001c1fff02007589 */ /* 0x000f6200000e0000 */
[C---:B--2---:R-:W-:Y:S08]  /*6c50*/  HMMA.16816.F32 R4, R172.reuse, R164, R4 ;  /* 0x000000a4ac04723c */ /* 0x044ff00000001804 */
[C---:B------:R-:W-:Y:S01]  /*6c60*/  HMMA.16816.F32 R8, R172.reuse, R166, R8 ;  /* 0x000000a6ac08723c */ /* 0x040fe20000001808 */
[----:B------:R-:W2:Y:S03]  /*6c70*/  LDSM.16.M88.4 R164, [R226+0x800] ;  /* 0x00080000e2a4783b */ /* 0x000ea60000000200 */
[----:B-----5:R-:W-:Y:S04]  /*6c80*/  IADD3 R0, R3, R0, RZ ;  /* 0x0000000003007210 */ /* 0x020fe80007ffe0ff */
[C---:B------:R-:W-:Y:S02]  /*6c90*/  ISETP.GT.AND P5, PT, R0.reuse, 0x1, PT ;  /* 0x000000010000780c */ /* 0x040fe40003fa4270 */
[C---:B------:R-:W-:Y:S02]  /*6ca0*/  ISETP.GT.AND P0, PT, R0.reuse, 0x8, PT ;  /* 0x000000080000780c */ /* 0x040fe40003f04270 */
[----:B------:R-:W-:Y:S01]  /*6cb0*/  ISETP.GT.AND P6, PT, R0, RZ, PT ;  /* 0x000000ff0000720c */ /* 0x000fe20003fc4270 */
        /* <DEDUP_REMOVED lines=32> */
[----:B------:R-:W2:Y:S07]  /*6ec0*/  LDSM.16.M88.4 R164, [R243] ;  /* 0x00000000f3a4783b */ /* 0x000eae0000000200 */
[C---:B--2---:R-:W-:Y:S08]  /*6ed0*/  HMMA.16816.F32 R4, R180.reuse, R164, R4 ;  /* 0x000000a4b404723c */ /* 0x044ff00000001804 */
[C---:B------:R-:W-:Y:S01]  /*6ee0*/  HMMA.16816.F32 R8, R180.reuse, R166, R8 ;  /* 0x000000a6b408723c */ /* 0x040fe20000001808 */
        /* <DEDUP_REMOVED lines=108> */
[----:B------:R-:W2:Y:S11]  /*75b0*/  LDSM.16.M88.4 R164, [R226+0x6800] ;  /* 0x00680000e2a4783b */ /* 0x000eb60000000200 */
[----:B------:R-:W-:Y:S04]  /*75c0*/  @!UPT UIADD3 URZ, URZ, URZ, URZ ;  /* 0x0000003f3f3ff290 */ /* 0x000fe8000fffe03f */
[----:B------:R-:W-:Y:S02]  /*75d0*/  FSEL R4, R4, -INF , P6 ;  /* 0xff80000004047808 */ /* 0x000fe40003000000 */
[C---:B------:R-:W-:Y:S01]  /*75e0*/  ISETP.GT.AND P6, PT, R0.reuse, 0x9, PT ;  /* 0x000000090000780c */ /* 0x040fe20003fc4270 */
        /* <DEDUP_REMOVED lines=11> */
[----:B------:R-:W2:Y:S01]  /*76a0*/  LDSM.16.M88.4 R164, [R226+0x8800] ;  /* 0x00880000e2a4783b */ /* 0x000ea20000000200 */
[----:B------:R-:W-:Y:S07]  /*76b0*/  DEPBAR.LE SB0, 0x0 ;  /* 0x000080000000791a */ /* 0x000fee0000000000 */
[----:B------:R-:W-:Y:S01]  /*76c0*/  BAR.SYNC.DEFER_BLOCKING 0x0 ;  /* 0x0000000000007b1d */ /* 0x000fe20000010000 */
[C---:B--2---:R-:W-:Y:S07]  /*76d0*/  HMMA.16816.F32 R44, R204.reuse, R164, R44 ;  /* 0x000000a4cc2c723c */ /* 0x044fee000000182c */
[----:B------:R-:W-:Y:S01]  /*76e0*/  FSEL R165, R5, -INF , P5 ;  /* 0xff80000005a57808 */ /* 0x000fe20002800000 */
[----:B------:R-:W-:Y:S01]  /*76f0*/  HMMA.16816.F32 R48, R204, R166, R48 ;  /* 0x000000a6cc30723c */ /* 0x000fe20000001830 */
[----:B------:R2:W5:Y:S02]  /*7700*/  SHFL.IDX PT, R5, R2, 0x1, 0x1c1f ;  /* 0x003c1f0002057f89 */ /* 0x00056400000e0000 */
[----:B------:R-:W-:Y:S04]  /*7710*/  ISETP.GT.AND P5, PT, R0, 0x10, PT ;  /* 0x000000100000780c */ /* 0x000fe80003fa4270 */
[----:B------:R-:W-:Y:S02]  /*7720*/  FSEL R166, R8, -INF , P0 ;  /* 0xff80000008a67808 */ /* 0x000fe40000000000 */
[C---:B------:R-:W-:Y:S03]  /*7730*/  ISETP.GT.AND P0, PT, R0.reuse, 0x11, PT ;  /* 0x000000110000780c */ /* 0x040fe60003f04270 */
[----:B------:R-:W-:Y:S02]  /*7740*/  FSEL R167, R9, -INF , P6 ;  /* 0xff80000009a77808 */ /* 0x000fe40003000000 */
[----:B------:R-:W-:Y:S02]  /*7750*/  ISETP.GT.AND P6, PT, R0, 0x18, PT ;  /* 0x000000180000780c */ /* 0x000fe40003fc4270 */
[----:B------:R-:W-:Y:S01]  /*7760*/  FSEL R213, R12, -INF , P5 ;  /* 0xff8000000cd57808 */ /* 0x000fe20002800000 */
[----:B------:R-:W-:Y:S01]  /*7770*/  IMAD.MOV.U32 R12, RZ, RZ, R145 ;  /* 0x000000ffff0c7224 */ /* 0x000fe200078e0091 */
[C---:B------:R-:W-:Y:S02]  /*7780*/  ISETP.GT.AND P5, PT, R0.reuse, 0x19, PT ;  /* 0x000000190000780c */ /* 0x040fe40003fa4270 */
[----:B------:R-:W-:Y:S02]  /*7790*/  FSEL R214, R13, -INF , P0 ;  /* 0xff8000000dd67808 */ /* 0x000fe40000000000 */
[----:B------:R-:W-:Y:S02]  /*77a0*/  ISETP.GT.AND P0, PT, R0, 0x20, PT ;  /* 0x000000200000780c */ /* 0x000fe40003f04270 */
[----:B------:R-:W-:Y:S02]  /*77b0*/  FSEL R215, R16, -INF , P6 ;  /* 0xff80000010d77808 */ /* 0x000fe40003000000 */
[----:B------:R-:W-:Y:S02]  /*77c0*/  FSEL R216, R17, -INF , P5 ;  /* 0xff80000011d87808 */ /* 0x000fe40002800000 */
[----:B------:R-:W-:Y:S02]  /*77d0*/  ISETP.GT.AND P6, PT, R0, 0x21, PT ;  /* 0x000000210000780c */ /* 0x000fe40003fc4270 */
[----:B------:R-:W-:Y:S02]  /*77e0*/  FSEL R222, R20, -INF , P0 ;  /* 0xff80000014de7808 */ /* 0x000fe40000000000 */
[C---:B------:R-:W-:Y:S02]  /*77f0*/  ISETP.GT.AND P0, PT, R0.reuse, 0x29, PT ;  /* 0x000000290000780c */ /* 0x040fe40003f04270 */
[----:B------:R-:W-:Y:S02]  /*7800*/  ISETP.GT.AND P5, PT, R0, 0x28, PT ;  /* 0x000000280000780c */ /* 0x000fe40003fa4270 */
[----:B------:R-:W-:Y:S02]  /*7810*/  FSEL R223, R21, -INF , P6 ;  /* 0xff80000015df7808 */ /* 0x000fe40003000000 */
[----:B------:R-:W-:Y:S02]  /*7820*/  FSEL R8, R25, -INF , P0 ;  /* 0xff80000019087808 */ /* 0x000fe40000000000 */
[----:B------:R-:W-:Y:S02]  /*7830*/  FSEL R9, R24, -INF , P5 ;  /* 0xff80000018097808 */ /* 0x000fe40002800000 */
[C---:B------:R-:W-:Y:S02]  /*7840*/  ISETP.GT.AND P6, PT, R0.reuse, 0x30, PT ;  /* 0x000000300000780c */ /* 0x040fe40003fc4270 */
        /* <DEDUP_REMOVED lines=20> */
[----:B------:R-:W-:Y:S02]  /*7990*/  FMNMX.FTZ R0, R4, R143, !PT ;  /* 0x0000008f04007209 */ /* 0x000fe40007810000 */
[----:B------:R-:W-:Y:S02]  /*79a0*/  FSEL R45, R45, -INF , P6 ;  /* 0xff8000002d2d7808 */ /* 0x000fe40003000000 */
[----:B------:R-:W-:Y:S02]  /*79b0*/  FMNMX.FTZ R0, R165, R0, !PT ;  /* 0x00000000a5007209 */ /* 0x000fe40007810000 */
[----:B------:R-:W-:Y:S02]  /*79c0*/  FSEL R48, R48, -INF , P5 ;  /* 0xff80000030307808 */ /* 0x000fe40002800000 */
[----:B------:R-:W-:Y:S02]  /*79d0*/  FMNMX.FTZ R0, R166, R0, !PT ;  /* 0x00000000a6007209 */ /* 0x000fe40007810000 */
[----:B------:R-:W-:Y:S02]  /*79e0*/  FSEL R49, R49, -INF , P0 ;  /* 0xff80000031317808 */ /* 0x000fe40000000000 */
[----:B------:R-:W-:Y:S02]  /*79f0*/  FMNMX.FTZ R0, R167, R0, !PT ;  /* 0x00000000a7007209 */ /* 0x000fe40007810000 */
[----:B------:R-:W-:Y:S02]  /*7a00*/  MOV R17, R142 ;  /* 0x0000008e00117202 */ /* 0x000fe40000000f00 */
[----:B------:R-:W-:Y:S04]  /*7a10*/  FMNMX.FTZ R0, R213, R0, !PT ;  /* 0x00000000d5007209 */ /* 0x000fe80007810000 */
        /* <DEDUP_REMOVED lines=13> */
[----:B--2---:R-:W-:Y:S01]  /*7af0*/  FMNMX.FTZ R2, R40, R0, !PT ;  /* 0x0000000028027209 */ /* 0x004fe20007810000 */
[----:B-----5:R-:W-:Y:S03]  /*7b00*/  IMAD.IADD R0, R3, 0x1, R5 ;  /* 0x0000000103007824 */ /* 0x020fe600078e0205 */
[----:B------:R-:W-:Y:S02]  /*7b10*/  FMNMX.FTZ R2, R41, R2, !PT ;  /* 0x0000000229027209 */ /* 0x000fe40007810000 */
[----:B------:R-:W-:Y:S02]  /*7b20*/  ISETP.GT.AND P5, PT, R0, RZ, PT ;  /* 0x000000ff0000720c */ /* 0x000fe40003fa4270 */
[----:B------:R-:W-:Y:S02]  /*7b30*/  FMNMX.FTZ R2, R44, R2, !PT ;  /* 0x000000022c027209 */ /* 0x000fe40007810000 */
[----:B------:R-:W-:Y:S02]  /*7b40*/  ISETP.GT.AND P0, PT, R0, 0x1, PT ;  /* 0x000000010000780c */ /* 0x000fe40003f04270 */
[----:B------:R-:W-:Y:S02]  /*7b50*/  FMNMX.FTZ R2, R45, R2, !PT ;  /* 0x000000022d027209 */ /* 0x000fe40007810000 */
[----:B------:R-:W-:Y:S02]  /*7b60*/  FSEL R6, R6, -INF , P5 ;  /* 0xff80000006067808 */ /* 0x000fe40002800000 */
[----:B------:R-:W-:Y:S02]  /*7b70*/  FMNMX.FTZ R2, R48, R2, !PT ;  /* 0x0000000230027209 */ /* 0x000fe40007810000 */
[----:B-1----:R-:W-:Y:S02]  /*7b80*/  FSEL R146, R7, -INF , P0 ;  /* 0xff80000007927808 */ /* 0x002fe40000000000 */
[----:B------:R-:W-:Y:S02]  /*7b90*/  FMNMX.FTZ R2, R49, R2, !PT ;  /* 0x0000000231027209 */ /* 0x000fe40007810000 */
[C---:B------:R-:W-:Y:S02]  /*7ba0*/  ISETP.GT.AND P5, PT, R0.reuse, 0x8, PT ;  /* 0x000000080000780c */ /* 0x040fe40003fa4270 */
[----:B------:R-:W-:Y:S01]  /*7bb0*/  ISETP.GT.AND P0, PT, R0, 0x9, PT ;  /* 0x000000090000780c */ /* 0x000fe20003f04270 */
[----:B------:R-:W1:Y:S01]  /*7bc0*/  SHFL.BFLY PT, R3, R2, 0x2, 0x1f ;  /* 0x0c401f0002037f89 */ /* 0x000e6200000e0000 */
[----:B------:R-:W-:Y:S02]  /*7bd0*/  FSEL R147, R10, -INF , P5 ;  /* 0xff8000000a937808 */ /* 0x000fe40002800000 */
[----:B------:R-:W-:Y:S01]  /*7be0*/  FSEL R164, R11, -INF , P0 ;  /* 0xff8000000ba47808 */ /* 0x000fe20000000000 */
[----:B------:R-:W-:Y:S01]  /*7bf0*/  IMAD.MOV.U32 R11, RZ, RZ, R49 ;  /* 0x000000ffff0b7224 */ /* 0x000fe200078e0031 */
[C---:B------:R-:W-:Y:S02]  /*7c00*/  ISETP.GT.AND P5, PT, R0.reuse, 0x10, PT ;  /* 0x000000100000780c */ /* 0x040fe40003fa4270 */
[----:B------:R-:W-:Y:S02]  /*7c10*/  ISETP.GT.AND P0, PT, R0, 0x11, PT ;  /* 0x000000110000780c */ /* 0x000fe40003f04270 */
[----:B------:R-:W-:Y:S01]  /*7c20*/  FSEL R210, R14, -INF , P5 ;  /* 0xff8000000ed27808 */ /* 0x000fe20002800000 */
[----:B------:R-:W-:Y:S01]  /*7c30*/  IMAD.MOV.U32 R14, RZ, RZ, R9 ;  /* 0x000000ffff0e7224 */ /* 0x000fe200078e0009 */
[----:B------:R-:W-:Y:S02]  /*7c40*/  FSEL R209, R15, -INF , P0 ;  /* 0xff8000000fd17808 */ /* 0x000fe40000000000 */
[C---:B------:R-:W-:Y:S02]  /*7c50*/  ISETP.GT.AND P5, PT, R0.reuse, 0x18, PT ;  /* 0x000000180000780c */ /* 0x040fe40003fa4270 */
[----:B------:R-:W-:Y:S02]  /*7c60*/  ISETP.GT.AND P0, PT, R0, 0x19, PT ;  /* 0x000000190000780c */ /* 0x000fe40003f04270 */
[----:B------:R-:W-:Y:S02]  /*7c70*/  FSEL R211, R18, -INF , P5 ;  /* 0xff80000012d37808 */ /* 0x000fe40002800000 */
[----:B------:R-:W-:Y:S01]  /*7c80*/  FSEL R212, R19, -INF , P0 ;  /* 0xff80000013d47808 */ /* 0x000fe20000000000 */
[----:B------:R-:W-:Y:S01]  /*7c90*/  IMAD.MOV.U32 R19, RZ, RZ, R32 ;  /* 0x000000ffff137224 */ /* 0x000fe200078e0020 */
[C---:B------:R-:W-:Y:S02]  /*7ca0*/  ISETP.GT.AND P5, PT, R0.reuse, 0x20, PT ;  /* 0x000000200000780c */ /* 0x040fe40003fa4270 */
[----:B------:R-:W-:Y:S02]  /*7cb0*/  ISETP.GT.AND P0, PT, R0, 0x21, PT ;  /* 0x000000210000780c */ /* 0x000fe40003f04270 */
[----:B-1----:R-:W-:Y:S02]  /*7cc0*/  FMNMX.FTZ R2, R2, R3, !PT ;  /* 0x0000000302027209 */ /* 0x002fe40007810000 */
[----:B------:R-:W-:Y:S02]  /*7cd0*/  FMNMX.FTZ R3, R6, R144, !PT ;  /* 0x0000009006037209 */ /* 0x000fe40007810000 */
[----:B------:R-:W-:Y:S01]  /*7ce0*/  FSEL R219, R22, -INF , P5 ;  /* 0xff80000016db7808 */ /* 0x000fe20002800000 */
[----:B---3--:R-:W1:Y:S01]  /*7cf0*/  SHFL.BFLY PT, R141, R2, 0x1, 0x1f ;  /* 0x0c201f00028d7f89 */ /* 0x008e6200000e0000 */
[----:B------:R-:W-:Y:S02]  /*7d00*/  FMNMX.FTZ R3, R146, R3, !PT ;  /* 0x0000000392037209 */ /* 0x000fe40007810000 */
[----:B------:R-:W-:Y:S02]  /*7d10*/  FSEL R217, R23, -INF , P0 ;  /* 0xff80000017d97808 */ /* 0x000fe40000000000 */
[----:B------:R-:W-:Y:S02]  /*7d20*/  FMNMX.FTZ R3, R147, R3, !PT ;  /* 0x0000000393037209 */ /* 0x000fe40007810000 */
[----:B------:R-:W-:Y:S02]  /*7d30*/  ISETP.GT.AND P5, PT, R0, 0x28, PT ;  /* 0x000000280000780c */ /* 0x000fe40003fa4270 */
[----:B------:R-:W-:Y:S02]  /*7d40*/  FMNMX.FTZ R3, R164, R3, !PT ;  /* 0x00000003a4037209 */ /* 0x000fe40007810000 */
[----:B------:R-:W-:Y:S01]  /*7d50*/  FSEL R220, R26, -INF , P5 ;  /* 0xff8000001adc7808 */ /* 0x000fe20002800000 */
[----:B------:R-:W-:Y:S01]  /*7d60*/  IMAD.MOV.U32 R26, RZ, RZ, R45 ;  /* 0x000000ffff1a7224 */ /* 0x000fe200078e002d */
[----:B------:R-:W-:Y:S02]  /*7d70*/  FMNMX.FTZ R3, R210, R3, !PT ;  /* 0x00000003d2037209 */ /* 0x000fe40007810000 */
[C---:B------:R-:W-:Y:S02]  /*7d80*/  ISETP.GT.AND P0, PT, R0.reuse, 0x29, PT ;  /* 0x000000290000780c */ /* 0x040fe40003f04270 */
[----:B------:R-:W-:Y:S02]  /*7d90*/  FMNMX.FTZ R3, R209, R3, !PT ;  /* 0x00000003d1037209 */ /* 0x000fe40007810000 */
[----:B------:R-:W-:Y:S02]  /*7da0*/  FSEL R221, R27, -INF , P0 ;  /* 0xff8000001bdd7808 */ /* 0x000fe40000000000 */
[----:B------:R-:W-:Y:S02]  /*7db0*/  FMNMX.FTZ R3, R211, R3, !PT ;  /* 0x00000003d3037209 */ /* 0x000fe40007810000 */
[----:B------:R-:W-:Y:S02]  /*7dc0*/  ISETP.GT.AND P5, PT, R0, 0x30, PT ;  /* 0x000000300000780c */ /* 0x000fe40003fa4270 */
[----:B------:R-:W-:Y:S02]  /*7dd0*/  FMNMX.FTZ R3, R212, R3, !PT ;  /* 0x00000003d4037209 */ /* 0x000fe40007810000 */
[----:B------:R-:W-:Y:S02]  /*7de0*/  ISETP.GT.AND P0, PT, R0, 0x31, PT ;  /* 0x000000310000780c */ /* 0x000fe40003f04270 */
[----:B------:R-:W-:Y:S02]  /*7df0*/  FMNMX.FTZ R3, R219, R3, !PT ;  /* 0x00000003db037209 */ /* 0x000fe40007810000 */
[----:B------:R-:W-:Y:S01]  /*7e00*/  FSEL R10, R30, -INF , P5 ;  /* 0xff8000001e0a7808 */ /* 0x000fe20002800000 */
[----:B------:R-:W-:Y:S01]  /*7e10*/  IMAD.MOV.U32 R30, RZ, RZ, R41 ;  /* 0x000000ffff1e7224 */ /* 0x000fe200078e0029 */
[----:B------:R-:W-:Y:S02]  /*7e20*/  FMNMX.FTZ R3, R217, R3, !PT ;  /* 0x00000003d9037209 */ /* 0x000fe40007810000 */
[----:B------:R-:W-:Y:S02]  /*7e30*/  FSEL R13, R31, -INF , P0 ;  /* 0xff8000001f0d7808 */ /* 0x000fe40000000000 */
[----:B------:R-:W-:Y:S02]  /*7e40*/  FMNMX.FTZ R3, R220, R3, !PT ;  /* 0x00000003dc037209 */ /* 0x000fe40007810000 */
[----:B------:R-:W-:Y:S02]  /*7e50*/  ISETP.GT.AND P5, PT, R0, 0x38, PT ;  /* 0x000000380000780c */ /* 0x000fe40003fa4270 */
        /* <DEDUP_REMOVED lines=9> */
[----:B------:R-:W-:Y:S02]  /*7ef0*/  ISETP.GT.AND P6, PT, R0, 0x41, PT ;  /* 0x000000410000780c */ /* 0x000fe40003fc4270 */
[----:B------:R-:W-:Y:S02]  /*7f00*/  FSEL R16, R38, -INF , P0 ;  /* 0xff80000026107808 */ /* 0x000fe40000000000 */
[----:B------:R-:W-:Y:S02]  /*7f10*/  FMNMX.FTZ R3, R7, R3, !PT ;  /* 0x0000000307037209 */ /* 0x000fe40007810000 */
[----:B------:R-:W-:Y:S02]  /*7f20*/  FSEL R39, R39, -INF , P6 ;  /* 0xff80000027277808 */ /* 0x000fe40003000000 */
[----:B------:R-:W-:Y:S02]  /*7f30*/  ISETP.GT.AND P0, PT, R0, 0x49, PT ;  /* 0x000000490000780c */ /* 0x000fe40003f04270 */
[----:B------:R-:W-:Y:S02]  /*7f40*/  FMNMX.FTZ R3, R16, R3, !PT ;  /* 0x0000000310037209 */ /* 0x000fe40007810000 */
[----:B------:R-:W-:Y:S02]  /*7f50*/  ISETP.GT.AND P5, PT, R0, 0x48, PT ;  /* 0x000000480000780c */ /* 0x000fe40003fa4270 */
[----:B------:R-:W-:Y:S02]  /*7f60*/  FSEL R43, R43, -INF , P0 ;  /* 0xff8000002b2b7808 */ /* 0x000fe40000000000 */
[----:B------:R-:W-:Y:S02]  /*7f70*/  FSEL R42, R42, -INF , P5 ;  /* 0xff8000002a2a7808 */ /* 0x000fe40002800000 */
[C---:B------:R-:W-:Y:S02]  /*7f80*/  ISETP.GT.AND P0, PT, R0.reuse, 0x50, PT ;  /* 0x000000500000780c */ /* 0x040fe40003f04270 */
[----:B------:R-:W-:Y:S02]  /*7f90*/  FMNMX.FTZ R3, R39, R3, !PT ;  /* 0x0000000327037209 */ /* 0x000fe40007810000 */
[----:B------:R-:W-:Y:S02]  /*7fa0*/  ISETP.GT.AND P6, PT, R0, 0x51, PT ;  /* 0x000000510000780c */ /* 0x000fe40003fc4270 */
[----:B------:R-:W-:Y:S02]  /*7fb0*/  FSEL R46, R46, -INF , P0 ;  /* 0xff8000002e2e7808 */ /* 0x000fe40000000000 */
[C---:B------:R-:W-:Y:S02]  /*7fc0*/  ISETP.GT.AND P5, PT, R0.reuse, 0x58, PT ;  /* 0x000000580000780c */ /* 0x040fe40003fa4270 */
[----:B------:R-:W-:Y:S02]  /*7fd0*/  ISETP.GT.AND P0, PT, R0, 0x59, PT ;  /* 0x000000590000780c */ /* 0x000fe40003f04270 */
[----:B------:R-:W-:Y:S02]  /*7fe0*/  FMNMX.FTZ R0, R42, R3, !PT ;  /* 0x000000032a007209 */ /* 0x000fe40007810000 */
[----:B------:R-:W-:Y:S02]  /*7ff0*/  FSEL R47, R47, -INF , P6 ;  /* 0xff8000002f2f7808 */ /* 0x000fe40003000000 */
[----:B------:R-:W-:Y:S02]  /*8000*/  FMNMX.FTZ R0, R43, R0, !PT ;  /* 0x000000002b007209 */ /* 0x000fe40007810000 */
[----:B------:R-:W-:Y:S02]  /*8010*/  FSEL R50, R50, -INF , P5 ;  /* 0xff80000032327808 */ /* 0x000fe40002800000 */
[----:B------:R-:W-:Y:S02]  /*8020*/  FMNMX.FTZ R0, R46, R0, !PT ;  /* 0x000000002e007209 */ /* 0x000fe40007810000 */
[----:B------:R-:W-:Y:S01]  /*8030*/  FSEL R142, R51, -INF , P0 ;  /* 0xff800000338e7808 */ /* 0x000fe20000000000 */
[----:B------:R-:W-:Y:S01]  /*8040*/  IMAD.MOV.U32 R51, RZ, RZ, R16 ;  /* 0x000000ffff337224 */ /* 0x000fe200078e0010 */
[----:B------:R-:W-:Y:S02]  /*8050*/  FMNMX.FTZ R0, R47, R0, !PT ;  /* 0x000000002f007209 */ /* 0x000fe40007810000 */
[----:B-1----:R-:W-:Y:S02]  /*8060*/  FMNMX.FTZ R141, R2, R141, !PT ;  /* 0x0000008d028d7209 */ /* 0x002fe40007810000 */
[----:B------:R-:W-:Y:S02]  /*8070*/  FMNMX.FTZ R0, R50, R0, !PT ;  /* 0x0000000032007209 */ /* 0x000fe40007810000 */
[C---:B------:R-:W-:Y:S02]  /*8080*/  FSETP.NEU.FTZ.AND P0, PT, R141.reuse, -INF , PT ;  /* 0xff8000008d00780b */ /* 0x040fe40003f1d000 */
[----:B------:R-:W-:Y:S02]  /*8090*/  FMNMX.FTZ R0, R142, R0, !PT ;  /* 0x000000008e007209 */ /* 0x000fe40007810000 */
[----:B------:R-:W-:Y:S02]  /*80a0*/  FSEL R3, R141, RZ, P0 ;  /* 0x000000ff8d037208 */ /* 0x000fe40000000000 */
[----:B------:R-:W-:Y:S01]  /*80b0*/  MOV R15, R8 ;  /* 0x00000008000f7202 */ /* 0x000fe20000000f00 */
[----:B------:R-:W1:Y:S01]  /*80c0*/  SHFL.BFLY PT, R2, R0, 0x2, 0x1f ;  /* 0x0c401f0000027f89 */ /* 0x000e6200000e0000 */
[----:B------:R-:W-:Y:S02]  /*80d0*/  MOV R18, R33 ;  /* 0x0000002100127202 */ /* 0x000fe40000000f00 */
[----:B------:R-:W-:Y:S02]  /*80e0*/  MOV R22, R17 ;  /* 0x0000001100167202 */ /* 0x000fe40000000f00 */
[----:B------:R-:W-:Y:S02]  /*80f0*/  MOV R23, R48 ;  /* 0x0000003000177202 */ /* 0x000fe40000000f00 */
[----:B------:R-:W-:Y:S02]  /*8100*/  MOV R27, R44 ;  /* 0x0000002c001b7202 */ /* 0x000fe40000000f00 */
[----:B------:R-:W-:Y:S02]  /*8110*/  MOV R31, R40 ;  /* 0x00000028001f7202 */ /* 0x000fe40000000f00 */
[----:B------:R-:W-:Y:S02]  /*8120*/  MOV R38, R36 ;  /* 0x0000002400267202 */ /* 0x000fe40000000f00 */
[----:B-1----:R-:W-:Y:S01]  /*8130*/  FMNMX.FTZ R0, R0, R2, !PT ;  /* 0x0000000200007209 */ /* 0x002fe20007810000 */
[----:B------:R-:W-:Y:S02]  /*8140*/  FADD.FTZ R2, -R3, R143 ;  /* 0x0000008f03027221 */ /* 0x000fe40000010100 */
[----:B------:R-:W-:Y:S02]  /*8150*/  FMUL.FTZ R143, R141, c[0x0][0x2d0] ;  /* 0x0000b4008d8f7a20 */ /* 0x000fe40000410000 */
[----:B------:R-:W1:Y:S03]  /*8160*/  SHFL.BFLY PT, R3, R0, 0x1, 0x1f ;  /* 0x0c201f0000037f89 */ /* 0x000e6600000e0000 */
[----:B------:R-:W-:Y:S05]  /*8170*/  FSEL R143, R143, RZ, P0 ;  /* 0x000000ff8f8f7208 */ /* 0x000fea0000000000 */
[----:B------:R-:W-:Y:S04]  /*8180*/  FFMA.FTZ R4, R4, c[0x0][0x2d0], -R143 ;  /* 0x0000b40004047a23 */ /* 0x000fe8000001088f */
[----:B------:R-:W-:Y:S01]  /*8190*/  MUFU.EX2 R145, R4 ;  /* 0x0000000400917308 */ /* 0x000fe20000000800 */
[----:B-1----:R-:W-:Y:S01]  /*81a0*/  FMNMX.FTZ R140, R0, R3, !PT ;  /* 0x00000003008c7209 */ /* 0x002fe20007810000 */
[----:B------:R-:W-:Y:S03]  /*81b0*/  FMUL.FTZ R0, R2, c[0x0][0x2d0] ;  /* 0x0000b40002007a20 */ /* 0x000fe60000410000 */
[C---:B------:R-:W-:Y:S05]  /*81c0*/  FSETP.NEU.FTZ.AND P0, PT, R140.reuse, -INF , PT ;  /* 0xff8000008c00780b */ /* 0x040fea0003f1d000 */
[----:B------:R1:W2:Y:S01]  /*81d0*/  MUFU.EX2 R2, R0 ;  /* 0x0000000000027308 */ /* 0x0002a20000000800 */
[----:B------:R-:W-:Y:S05]  /*81e0*/  FSEL R3, R140, RZ, P0 ;  /* 0x000000ff8c037208 */ /* 0x000fea0000000000 */
[----:B-1----:R-:W-:Y:S02]  /*81f0*/  FADD.FTZ R0, -R3, R144 ;  /* 0x0000009003007221 */ /* 0x002fe40000010100 */
[----:B--2---:R-:W-:Y:S02]  /*8200*/  FMUL.FTZ R8, R2, R152 ;  /* 0x0000009802087220 */ /* 0x004fe40000410000 */
[----:B------:R-:W-:Y:S01]  /*8210*/  FMUL.FTZ R0, R0, c[0x0][0x2d0] ;  /* 0x0000b40000007a20 */ /* 0x000fe20000410000 */
[----:B------:R-:W2:Y:S01]  /*8220*/  LDL.LU R152, [R1+0x10] ;  /* 0x0000100001987983 */ /* 0x000ea20000300800 */
[C---:B------:R-:W-:Y:S01]  /*8230*/  FMUL.FTZ R4, R2.reuse, R148 ;  /* 0x0000009402047220 */ /* 0x040fe20000410000 */
[----:B------:R-:W-:Y:S01]  /*8240*/  MOV R148, R13 ;  /* 0x0000000d00947202 */ /* 0x000fe20000000f00 */
[C---:B------:R-:W-:Y:S02]  /*8250*/  FMUL.FTZ R13, R2.reuse, R101 ;  /* 0x00000065020d7220 */ /* 0x040fe40000410000 */
[----:B------:R-:W1:Y:S01]  /*8260*/  MUFU.EX2 R0, R0 ;  /* 0x0000000000007308 */ /* 0x000e620000000800 */
[C---:B------:R-:W-:Y:S02]  /*8270*/  FMUL.FTZ R9, R2.reuse, R153 ;  /* 0x0000009902097220 */ /* 0x040fe40000410000 */
[----:B------:R-:W-:Y:S02]  /*8280*/  IMAD.MOV.U32 R153, RZ, RZ, R12 ;  /* 0x000000ffff997224 */ /* 0x000fe400078e000c */
[C---:B------:R-:W-:Y:S02]  /*8290*/  FMUL.FTZ R12, R2.reuse, R100 ;  /* 0x00000064020c7220 */ /* 0x040fe40000410000 */
[----:B------:R-:W-:Y:S01]  /*82a0*/  FMUL.FTZ R25, R2, R113 ;  /* 0x0000007102197220 */ /* 0x000fe20000410000 */
[----:B------:R-:W-:Y:S01]  /*82b0*/  MOV R113, R18 ;  /* 0x0000001200717202 */ /* 0x000fe20000000f00 */
[----:B------:R-:W3:Y:S01]  /*82c0*/  LDL.64 R100, [R1+0x30] ;  /* 0x0000300001647983 */ /* 0x000ee20000100a00 */
[----:B------:R-:W-:Y:S01]  /*82d0*/  FMUL.FTZ R3, R140, c[0x0][0x2d0] ;  /* 0x0000b4008c037a20 */ /* 0x000fe20000410000 */
[----:B------:R-:W-:Y:S01]  /*82e0*/  ISETP.GT.AND P6, PT, R218, R153, PT ;  /* 0x00000099da00720c */ /* 0x000fe20003fc4270 */
[C---:B------:R-:W-:Y:S01]  /*82f0*/  FMUL.FTZ R5, R2.reuse, R149 ;  /* 0x0000009502057220 */ /* 0x040fe20000410000 */
[----:B------:R-:W-:Y:S01]  /*8300*/  MOV R149, R28 ;  /* 0x0000001c00957202 */ /* 0x000fe20000000f00 */
[----:B------:R-:W-:Y:S01]  /*8310*/  FMUL.FTZ R28, R2, R116 ;  /* 0x00000074021c7220 */ /* 0x000fe20000410000 */
[----:B------:R-:W-:Y:S01]  /*8320*/  FSEL R3, R3, RZ, P0 ;  /* 0x000000ff03037208 */ /* 0x000fe20000000000 */
[----:B------:R-:W-:Y:S02]  /*8330*/  IMAD.MOV.U32 R116, RZ, RZ, R19 ;  /* 0x000000ffff747224 */ /* 0x000fe400078e0013 */
[----:B------:R-:W-:Y:S02]  /*8340*/  IMAD.MOV.U32 R153, RZ, RZ, R43 ;  /* 0x000000ffff997224 */ /* 0x000fe400078e002b */
[----:B------:R-:W-:Y:S02]  /*8350*/  FFMA.FTZ R6, R6, c[0x0][0x2d0], -R3 ;  /* 0x0000b40006067a23 */ /* 0x000fe40000010803 */
[----:B------:R-:W-:Y:S02]  /*8360*/  FMUL.FTZ R16, R2, R104 ;  /* 0x0000006802107220 */ /* 0x000fe40000410000 */
[C---:B-1----:R-:W-:Y:S01]  /*8370*/  FMUL.FTZ R18, R0.reuse, R106 ;  /* 0x0000006a00127220 */ /* 0x042fe20000410000 */
[----:B------:R1:W2:Y:S01]  /*8380*/  MUFU.EX2 R144, R6 ;  /* 0x0000000600907308 */ /* 0x0002a20000000800 */
[----:B------:R-:W3:Y:S01]  /*8390*/  LDL R106, [R1+0x28] ;  /* 0x00002800016a7983 */ /* 0x000ee20000100800 */
[----:B------:R-:W-:Y:S01]  /*83a0*/  FMUL.FTZ R19, R0, R107 ;  /* 0x0000006b00137220 */ /* 0x000fe20000410000 */
[----:B------:R-:W-:Y:S01]  /*83b0*/  IADD3 R107, R218, -0x1, RZ ;  /* 0xffffffffda6b7810 */ /* 0x000fe20007ffe0ff */
[C---:B------:R-:W-:Y:S02]  /*83c0*/  FMUL.FTZ R17, R2.reuse, R105 ;  /* 0x0000006902117220 */ /* 0x040fe40000410000 */
[----:B------:R-:W-:Y:S02]  /*83d0*/  IMAD.MOV.U32 R105, RZ, RZ, R14 ;  /* 0x000000ffff697224 */ /* 0x000fe400078e000e */
[C---:B------:R-:W-:Y:S01]  /*83e0*/  FMUL.FTZ R20, R2.reuse, R108 ;  /* 0x0000006c02147220 */ /* 0x040fe20000410000 */
[----:B------:R-:W-:Y:S01]  /*83f0*/  MOV R108, R149 ;  /* 0x00000095006c7202 */ /* 0x000fe20000000f00 */
[C---:B------:R-:W-:Y:S01]  /*8400*/  FMUL.FTZ R21, R2.reuse, R109 ;  /* 0x0000006d02157220 */ /* 0x040fe20000410000 */
[----:B------:R-:W-:Y:S01]  /*8410*/  MOV R109, R15 ;  /* 0x0000000f006d7202 */ /* 0x000fe20000000f00 */
[C---:B------:R-:W-:Y:S02]  /*8420*/  FMUL.FTZ R24, R2.reuse, R112 ;  /* 0x0000007002187220 */ /* 0x040fe40000410000 */
[C---:B------:R-:W-:Y:S01]  /*8430*/  FMUL.FTZ R32, R2.reuse, R120 ;  /* 0x0000007802207220 */ /* 0x040fe20000410000 */
[----:B------:R-:W-:Y:S01]  /*8440*/  MOV R120, R42 ;  /* 0x0000002a00787202 */ /* 0x000fe20000000f00 */
[C---:B------:R-:W-:Y:S02]  /*8450*/  FMUL.FTZ R33, R2.reuse, R121 ;  /* 0x0000007902217220 */ /* 0x040fe40000410000 */
[C---:B------:R-:W-:Y:S01]  /*8460*/  FMUL.FTZ R36, R2.reuse, R124 ;  /* 0x0000007c02247220 */ /* 0x040fe20000410000 */
[----:B------:R-:W-:Y:S01]  /*8470*/  MOV R124, R23 ;  /* 0x00000017007c7202 */ /* 0x000fe20000000f00 */
[C---:B------:R-:W-:Y:S02]  /*8480*/  FMUL.FTZ R37, R2.reuse, R125 ;  /* 0x0000007d02257220 */ /* 0x040fe40000410000 */
[C---:B------:R-:W-:Y:S02]  /*8490*/  FMUL.FTZ R40, R2.reuse, R128 ;  /* 0x0000008002287220 */ /* 0x040fe40000410000 */
[----:B-1----:R-:W-:Y:S02]  /*84a0*/  IMAD.MOV.U32 R6, RZ, RZ, R29 ;  /* 0x000000ffff067224 */ /* 0x002fe400078e001d */
[C---:B------:R-:W-:Y:S02]  /*84b0*/  FMUL.FTZ R29, R2.reuse, R117 ;  /* 0x00000075021d7220 */ /* 0x040fe40000410000 */
[C---:B------:R-:W-:Y:S01]  /*84c0*/  FMUL.FTZ R41, R2.reuse, R129 ;  /* 0x0000008102297220 */ /* 0x040fe20000410000 */
[----:B------:R-:W-:Y:S01]  /*84d0*/  MOV R129, R27 ;  /* 0x0000001b00817202 */ /* 0x000fe20000000f00 */
[C---:B------:R-:W-:Y:S02]  /*84e0*/  FMUL.FTZ R44, R2.reuse, R132 ;  /* 0x00000084022c7220 */ /* 0x040fe40000410000 */
[C---:B------:R-:W-:Y:S01]  /*84f0*/  FMUL.FTZ R45, R2.reuse, R133 ;  /* 0x00000085022d7220 */ /* 0x040fe20000410000 */
[----:B------:R-:W-:Y:S01]  /*8500*/  MOV R133, R10 ;  /* 0x0000000a00857202 */ /* 0x000fe20000000f00 */
[C---:B------:R-:W-:Y:S01]  /*8510*/  FMUL.FTZ R48, R2.reuse, R136 ;  /* 0x0000008802307220 */ /* 0x040fe20000410000 */
[----:B------:R-:W-:Y:S01]  /*8520*/  MOV R136, R31 ;  /* 0x0000001f00887202 */ /* 0x000fe20000000f00 */
        /* <DEDUP_REMOVED lines=25> */
[C---:B------:R-:W-:Y:S01]  /*86c0*/  FMUL.FTZ R10, R0.reuse, R154 ;  /* 0x0000009a000a7220 */ /* 0x040fe20000410000 */
[----:B------:R-:W-:Y:S01]  /*86d0*/  MOV R154, R148 ;  /* 0x00000094009a7202 */ /* 0x000fe20000000f00 */
[----:B------:R-:W-:Y:S01]  /*86e0*/  IMAD.MOV.U32 R121, RZ, RZ, R11 ;  /* 0x000000ffff797224 */ /* 0x000fe200078e000b */
[----:B------:R-:W-:Y:S01]  /*86f0*/  MOV R148, R50 ;  /* 0x0000003200947202 */ /* 0x000fe20000000f00 */
[----:B------:R-:W-:Y:S02]  /*8700*/  IMAD.MOV.U32 R149, RZ, RZ, R47 ;  /* 0x000000ffff957224 */ /* 0x000fe400078e002f */
[----:B------:R-:W-:Y:S02]  /*8710*/  IMAD.MOV.U32 R117, RZ, RZ, R39 ;  /* 0x000000ffff757224 */ /* 0x000fe400078e0027 */
        /* <DEDUP_REMOVED lines=38> */
[----:B------:R-:W-:Y:S02]  /*8980*/  FFMA.FTZ R208, R2, R208, R145 ;  /* 0x000000d002d07223 */ /* 0x000fe40000010091 */
[----:B------:R-:W-:Y:S02]  /*8990*/  IMAD.MOV.U32 R2, RZ, RZ, R7 ;  /* 0x000000ffff027224 */ /* 0x000fe400078e0007 */
[C---:B------:R-:W-:Y:S01]  /*89a0*/  FMUL.FTZ R7, R0.reuse, R151 ;  /* 0x0000009700077220 */ /* 0x040fe20000410000 */
[----:B------:R-:W-:Y:S01]  /*89b0*/  MOV R151, R38 ;  /* 0x0000002600977202 */ /* 0x000fe20000000f00 */
[C---:B------:R-:W-:Y:S02]  /*89c0*/  FMUL.FTZ R38, R0.reuse, R126 ;  /* 0x0000007e00267220 */ /* 0x040fe40000410000 */
[----:B------:R-:W-:Y:S02]  /*89d0*/  IMAD.MOV.U32 R128, RZ, RZ, R6 ;  /* 0x000000ffff807224 */ /* 0x000fe400078e0006 */
[C---:B------:R-:W-:Y:S02]  /*89e0*/  FMUL.FTZ R6, R0.reuse, R150 ;  /* 0x0000009600067220 */ /* 0x040fe40000410000 */
[----:B------:R-:W-:Y:S02]  /*89f0*/  IMAD.MOV.U32 R150, RZ, RZ, R51 ;  /* 0x000000ffff967224 */ /* 0x000fe400078e0033 */
[C---:B------:R-:W-:Y:S02]  /*8a00*/  FMUL.FTZ R51, R0.reuse, R139 ;  /* 0x0000008b00337220 */ /* 0x040fe40000410000 */
[----:B------:R-:W-:Y:S02]  /*8a10*/  IMAD.MOV.U32 R137, RZ, RZ, R35 ;  /* 0x000000ffff897224 */ /* 0x000fe400078e0023 */
[C---:B------:R-:W-:Y:S02]  /*8a20*/  FMUL.FTZ R35, R0.reuse, R123 ;  /* 0x0000007b00237220 */ /* 0x040fe40000410000 */
[----:B------:R-:W-:Y:S01]  /*8a30*/  IMAD.MOV.U32 R132, RZ, RZ, R30 ;  /* 0x000000ffff847224 */ /* 0x000fe200078e001e */
[----:B------:R-:W-:Y:S01]  /*8a40*/  MOV R138, R137 ;  /* 0x00000089008a7202 */ /* 0x000fe20000000f00 */
[C---:B------:R-:W-:Y:S01]  /*8a50*/  FMUL.FTZ R30, R0.reuse, R118 ;  /* 0x00000076001e7220 */ /* 0x040fe20000410000 */
[----:B------:R-:W-:Y:S01]  /*8a60*/  MOV R137, R121 ;  /* 0x0000007900897202 */ /* 0x000fe20000000f00 */
[----:B------:R-:W-:Y:S02]  /*8a70*/  IMAD.MOV.U32 R125, RZ, RZ, R26 ;  /* 0x000000ffff7d7224 */ /* 0x000fe400078e001a */
[C---:B------:R-:W-:Y:S02]  /*8a80*/  FMUL.FTZ R26, R0.reuse, R114 ;  /* 0x00000072001a7220 */ /* 0x040fe40000410000 */
[----:B------:R-:W-:Y:S01]  /*8a90*/  IMAD.MOV.U32 R112, RZ, RZ, R34 ;  /* 0x000000ffff707224 */ /* 0x000fe200078e0022 */
[----:B------:R-:W-:Y:S01]  /*8aa0*/  MOV R154, R125 ;  /* 0x0000007d009a7202 */ /* 0x000fe20000000f00 */
[C---:B------:R-:W-:Y:S02]  /*8ab0*/  FMUL.FTZ R34, R0.reuse, R122 ;  /* 0x0000007a00227220 */ /* 0x040fe40000410000 */
[C---:B------:R-:W-:Y:S04]  /*8ac0*/  @P6 IMAD.WIDE.U32 R102, R107.reuse, c[0x0][0x1e0], RZ ;  /* 0x000078006b666a25 */ /* 0x040fe800078e00ff */
[----:B------:R-:W-:Y:S02]  /*8ad0*/  IMAD.MOV.U32 R139, RZ, RZ, R116 ;  /* 0x000000ffff8b7224 */ /* 0x000fe400078e0074 */
[----:B------:R-:W-:Y:S02]  /*8ae0*/  IMAD.MOV.U32 R131, RZ, RZ, R151 ;  /* 0x000000ffff837224 */ /* 0x000fe400078e0097 */
[----:B------:R-:W-:Y:S02]  /*8af0*/  IMAD.MOV.U32 R151, RZ, RZ, R124 ;  /* 0x000000ffff977224 */ /* 0x000fe400078e007c */
[----:B------:R-:W-:Y:S02]  /*8b00*/  IMAD.MOV.U32 R135, RZ, RZ, R136 ;  /* 0x000000ffff877224 */ /* 0x000fe400078e0088 */
[----:B------:R-:W-:Y:S02]  /*8b10*/  IMAD.MOV.U32 R136, RZ, RZ, R120 ;  /* 0x000000ffff887224 */ /* 0x000fe400078e0078 */
[C---:B--2---:R-:W-:Y:S01]  /*8b20*/  FFMA.FTZ R104, R0.reuse, R152, R144 ;  /* 0x0000009800687223 */ /* 0x044fe20000010090 */
[----:B------:R-:W-:Y:S01]  /*8b30*/  MOV R152, R46 ;  /* 0x0000002e00987202 */ /* 0x000fe20000000f00 */
[----:B------:R-:W-:Y:S01]  /*8b40*/  FMUL.FTZ R46, R0, R134 ;  /* 0x00000086002e7220 */ /* 0x000fe20000410000 */
[----:B------:R-:W-:Y:S02]  /*8b50*/  @P6 SHF.R.S32.HI R0, RZ, 0x1f, R107 ;  /* 0x0000001fff006819 */ /* 0x000fe4000001146b */
[----:B------:R-:W-:Y:S02]  /*8b60*/  MOV R134, R132 ;  /* 0x0000008400867202 */ /* 0x000fe40000000f00 */
[----:B------:R-:W-:Y:S01]  /*8b70*/  MOV R132, R117 ;  /* 0x0000007500847202 */ /* 0x000fe20000000f00 */
[----:B------:R-:W-:Y:S04]  /*8b80*/  @P6 IMAD R0, R0, c[0x0][0x1e0], RZ ;  /* 0x0000780000006a24 */ /* 0x000fe800078e02ff */
[----:B------:R-:W-:Y:S01]  /*8b90*/  @P6 IMAD R0, R107, c[0x0][0x1e4], R0 ;  /* 0x000079006b006a24 */ /* 0x000fe200078e0200 */
[----:B------:R-:W-:Y:S01]  /*8ba0*/  MOV R107, R155 ;  /* 0x0000009b006b7202 */ /* 0x000fe20000000f00 */
[----:B------:R-:W-:Y:S03]  /*8bb0*/  IMAD.MOV.U32 R155, RZ, RZ, R2 ;  /* 0x000000ffff9b7224 */ /* 0x000fe600078e0002 */
[----:B------:R-:W-:Y:S01]  /*8bc0*/  @P6 IADD3 R0, R103, R0, RZ ;  /* 0x0000000067006210 */ /* 0x000fe20007ffe0ff */
[----:B------:R-:W-:Y:S02]  /*8bd0*/  IMAD.MOV.U32 R126, RZ, RZ, R155 ;  /* 0x000000ffff7e7224 */ /* 0x000fe400078e009b */
[----:B------:R-:W-:Y:S02]  /*8be0*/  IMAD.MOV.U32 R155, RZ, RZ, R129 ;  /* 0x000000ffff9b7224 */ /* 0x000fe400078e0081 */
[----:B------:R-:W-:Y:S02]  /*8bf0*/  @P6 IMAD R0, R0, 0x60, RZ ;  /* 0x0000006000006824 */ /* 0x000fe400078e02ff */
[----:B------:R-:W-:Y:S02]  /*8c00*/  IMAD.MOV.U32 R129, RZ, RZ, R105 ;  /* 0x000000ffff817224 */ /* 0x000fe400078e0069 */
[----:B---3--:R-:W-:Y:S01]  /*8c10*/  @P6 IMAD.MOV.U32 R101, RZ, RZ, R106 ;  /* 0x000000ffff656224 */ /* 0x008fe200078e006a */
[----:B------:R-:W-:Y:S01]  /*8c20*/  MOV R106, R133 ;  /* 0x00000085006a7202 */ /* 0x000fe20000000f00 */
[----:B------:R-:W-:Y:S01]  /*8c30*/  IMAD.MOV.U32 R133, RZ, RZ, R128 ;  /* 0x000000ffff857224 */ /* 0x000fe200078e0080 */
[----:B------:R-:W-:Y:S01]  /*8c40*/  MOV R128, R108 ;  /* 0x0000006c00807202 */ /* 0x000fe20000000f00 */
[----:B------:R-:W-:Y:S01]  /*8c50*/  @P6 IMAD.WIDE.U32 R100, R102, 0x60, R100 ;  /* 0x0000006066646825 */ /* 0x000fe200078e0064 */
[----:B------:R-:W-:Y:S03]  /*8c60*/  MOV R127, R106 ;  /* 0x0000006a007f7202 */ /* 0x000fe60000000f00 */
[----:B------:R-:W-:Y:S02]  /*8c70*/  @P6 IMAD.IADD R0, R101, 0x1, R0 ;  /* 0x0000000165006824 */ /* 0x000fe400078e0200 */
[--C-:B------:R-:W-:Y:S01]  /*8c80*/  FFMA.FTZ R108, R166, c[0x0][0x2d0], -R143.reuse ;  /* 0x0000b400a66c7a23 */ /* 0x100fe2000001088f */
[----:B------:R-:W-:Y:S02]  /*8c90*/  MOV R166, R109 ;  /* 0x0000006d00a67202 */ /* 0x000fe40000000f00 */
[C---:B------:R-:W-:Y:S02]  /*8ca0*/  @P6 SHF.L.U64.HI R2, R100.reuse, 0x1, R0 ;  /* 0x0000000164026819 */ /* 0x040fe40000010200 */
[----:B------:R-:W-:Y:S01]  /*8cb0*/  @P6 SHF.L.U32 R0, R100, 0x1, RZ ;  /* 0x0000000164006819 */ /* 0x000fe200000006ff */
[----:B------:R-:W-:Y:S03]  /*8cc0*/  MUFU.EX2 R108, R108 ;  /* 0x0000006c006c7308 */ /* 0x000fe60000000800 */
[C---:B------:R-:W-:Y:S02]  /*8cd0*/  @P6 IADD3 R100, P0, R0.reuse, c[0x0][0x1c8], RZ ;  /* 0x0000720000646a10 */ /* 0x040fe40007f1e0ff */
[----:B------:R-:W-:Y:S02]  /*8ce0*/  @P6 IADD3 R102, P5, R0, 0x80, RZ ;  /* 0x0000008000666810 */ /* 0x000fe40007fbe0ff */
[----:B------:R-:W-:Y:S02]  /*8cf0*/  @P6 IADD3.X R101, R2, c[0x0][0x1cc], RZ, P0, !PT ;  /* 0x0000730002656a10 */ /* 0x000fe400007fe4ff */
[----:B------:R-:W-:Y:S03]  /*8d00*/  @P6 IADD3 R102, P0, R102, c[0x0][0x1c8], RZ ;  /* 0x0000720066666a10 */ /* 0x000fe60007f1e0ff */
[----:B------:R1:W-:Y:S01]  /*8d10*/  @P6 LDGSTS.E.BYPASS.LTC128B.128 [R107+0xc100], [R100.64], !P4 ;  /* 0x0c100000646b6fae */ /* 0x0003e2000e101d46 */
[--C-:B------:R-:W-:Y:S02]  /*8d20*/  @P6 IADD3.X R103, RZ, c[0x0][0x1cc], R2.reuse, P0, P5 ;  /* 0x00007300ff676a10 */ /* 0x100fe400007ea402 */
[----:B------:R-:W-:Y:S05]  /*8d30*/  @P6 IADD3 R0, P5, R0, 0x100, RZ ;  /* 0x0000010000006810 */ /* 0x000fea0007fbe0ff */
[----:B------:R2:W-:Y:S02]  /*8d40*/  @P6 LDGSTS.E.BYPASS.LTC128B.128 [R107+0xf100], [R102.64], !P3 ;  /* 0x0f100000666b6fae */ /* 0x0005e4000d901d46 */
[----:B--2---:R-:W-:Y:S01]  /*8d50*/  @P6 IADD3 R102, P0, R0, c[0x0][0x1c8], RZ ;  /* 0x0000720000666a10 */ /* 0x004fe20007f1e0ff */
[----:B------:R-:W-:Y:S01]  /*8d60*/  FFMA.FTZ R0, R165, c[0x0][0x2d0], -R143 ;  /* 0x0000b400a5007a23 */ /* 0x000fe2000001088f */
[----:B------:R-:W-:Y:S02]  /*8d70*/  MOV R165, R113 ;  /* 0x0000007100a57202 */ /* 0x000fe40000000f00 */
[----:B------:R-:W-:Y:S01]  /*8d80*/  @P6 IADD3.X R103, RZ, c[0x0][0x1cc], R2, P0, P5 ;  /* 0x00007300ff676a10 */ /* 0x000fe200007ea402 */
[----:B------:R-:W-:Y:S02]  /*8d90*/  FFMA.FTZ R2, R146, c[0x0][0x2d0], -R3 ;  /* 0x0000b40092027a23 */ /* 0x000fe40000010803 */
[----:B------:R-:W-:Y:S01]  /*8da0*/  MUFU.EX2 R0, R0 ;  /* 0x0000000000007308 */ /* 0x000fe20000000800 */
[----:B------:R-:W-:Y:S01]  /*8db0*/  IMAD.MOV.U32 R146, RZ, RZ, R112 ;  /* 0x000000ffff927224 */ /* 0x000fe200078e0070 */
[----:B------:R2:W-:Y:S08]  /*8dc0*/  @P6 LDGSTS.E.BYPASS.LTC128B.128 [R107+0x12100], [R102.64], !P2 ;  /* 0x12100000666b6fae */ /* 0x0005f0000d101d46 */
[----:B------:R-:W3:Y:S01]  /*8dd0*/  MUFU.EX2 R2, R2 ;  /* 0x0000000200027308 */ /* 0x000ee20000000800 */
[----:B--2---:R-:W-:Y:S01]  /*8de0*/  @P6 IMAD.MOV.U32 R102, RZ, RZ, c[0x0][0x1e0] ;  /* 0x00007800ff666624 */ /* 0x004fe200078e00ff */
[----:B------:R-:W-:Y:S04]  /*8df0*/  @P6 MOV R103, 0x6 ;  /* 0x0000000600676802 */ /* 0x000fe80000000f00 */
[C---:B------:R-:W-:Y:S01]  /*8e00*/  @P6 SHF.L.U64.HI R103, R102.reuse, R103, c[0x0][0x1e4] ;  /* 0x0000790066676619 */ /* 0x040fe20000010267 */
[----:B------:R-:W-:Y:S02]  /*8e10*/  @P6 IMAD.SHL.U32 R102, R102, 0x40, RZ ;  /* 0x0000004066666824 */ /* 0x000fe400078e00ff */
[----:B---3--:R-:W-:Y:S03]  /*8e20*/  FADD.FTZ R118, R2, R104 ;  /* 0x0000006802767221 */ /* 0x008fe60000010000 */
[----:B-1----:R-:W-:Y:S04]  /*8e30*/  @P6 IADD3 R100, P0, R100, R102, RZ ;  /* 0x0000006664646210 */ /* 0x002fe80007f1e0ff */
[C---:B------:R-:W-:Y:S02]  /*8e40*/  @P6 IADD3.X R101, R103.reuse, R101, RZ, P0, !PT ;  /* 0x0000006567656210 */ /* 0x040fe400007fe4ff */
[----:B------:R-:W-:Y:S03]  /*8e50*/  @P6 IADD3 R102, P0, R102, R100, RZ ;  /* 0x0000006466666210 */ /* 0x000fe60007f1e0ff */
[----:B------:R1:W-:Y:S02]  /*8e60*/  @P6 LDGSTS.E.BYPASS.LTC128B.128 [R107+0xd100], [R100.64], !P4 ;  /* 0x0d100000646b6fae */ /* 0x0003e4000e101d46 */
[----:B------:R-:W-:Y:S06]  /*8e70*/  @P6 IMAD.X R103, R103, 0x1, R101, P0 ;  /* 0x0000000167676824 */ /* 0x000fec00000e0665 */
[----:B------:R1:W-:Y:S08]  /*8e80*/  @P6 LDGSTS.E.BYPASS.LTC128B.128 [R107+0x10100], [R100.64+0x80], !P3 ;  /* 0x10100080646b6fae */ /* 0x0003f0000d901d46 */
[----:B------:R1:W-:Y:S08]  /*8e90*/  @P6 LDGSTS.E.BYPASS.LTC128B.128 [R107+0x13100], [R100.64+0x100], !P2 ;  /* 0x13100100646b6fae */ /* 0x0003f0000d101d46 */
[----:B------:R2:W-:Y:S08]  /*8ea0*/  @P6 LDGSTS.E.BYPASS.LTC128B.128 [R107+0xe100], [R102.64], !P4 ;  /* 0x0e100000666b6fae */ /* 0x0005f0000e101d46 */
[----:B------:R2:W-:Y:S08]  /*8eb0*/  @P6 LDGSTS.E.BYPASS.LTC128B.128 [R107+0x11100], [R102.64+0x80], !P3 ;  /* 0x11100080666b6fae */ /* 0x0005f0000d901d46 */
[----:B------:R2:W-:Y:S01]  /*8ec0*/  @P6 LDGSTS.E.BYPASS.LTC128B.128 [R107+0x14100], [R102.64+0x100], !P2 ;  /* 0x14100100666b6fae */ /* 0x0005e2000d101d46 */
[--C-:B-1----:R-:W-:Y:S01]  /*8ed0*/  FFMA.FTZ R100, R167, c[0x0][0x2d0], -R143.reuse ;  /* 0x0000b400a7647a23 */ /* 0x102fe2000001088f */
[----:B------:R-:W-:Y:S01]  /*8ee0*/  F2FP.PACK_AB R101, R2, R144 ;  /* 0x000000900265723e */ /* 0x000fe200000000ff */
[----:B------:R-:W-:Y:S02]  /*8ef0*/  FFMA.FTZ R2, R214, c[0x0][0x2d0], -R143 ;  /* 0x0000b400d6027a23 */ /* 0x000fe4000001088f */
[----:B------:R1:W3:Y:S03]  /*8f00*/  MUFU.EX2 R111, R100 ;  /* 0x00000064006f7308 */ /* 0x0002e60000000800 */
[----:B------:R-:W0:Y:S01]  /*8f10*/  LDGDEPBAR ;  /* 0x00000000000079af */ /* 0x000e220000000000 */
[----:B------:R-:W-:Y:S01]  /*8f20*/  IMAD.MOV.U32 R167, RZ, RZ, R165 ;  /* 0x000000ffffa77224 */ /* 0x000fe200078e00a5 */
[----:B------:R-:W-:Y:S05]  /*8f30*/  MOV R165, R130 ;  /* 0x0000008200a57202 */ /* 0x000fea0000000f00 */
[----:B------:R5:W-:Y:S01]  /*8f40*/  MUFU.EX2 R116, R2 ;  /* 0x0000000200747308 */ /* 0x000be20000000800 */
[----:B--2---:R-:W2:Y:S01]  /*8f50*/  LDSM.16.MT88.4 R104, [R224] ;  /* 0x00000000e068783b */ /* 0x004ea20000004200 */
[--C-:B------:R-:W-:Y:S01]  /*8f60*/  FFMA.FTZ R102, R147, c[0x0][0x2d0], -R3.reuse ;  /* 0x0000b40093667a23 */ /* 0x100fe20000010803 */
[----:B------:R-:W-:Y:S01]  /*8f70*/  MOV R147, R139 ;  /* 0x0000008b00937202 */ /* 0x000fe20000000f00 */
[C---:B------:R-:W-:Y:S01]  /*8f80*/  FADD.FTZ R103, R0.reuse, R208 ;  /* 0x000000d000677221 */ /* 0x040fe20000010000 */
[----:B-1----:R-:W-:Y:S01]  /*8f90*/  F2FP.PACK_AB R100, R0, R145 ;  /* 0x000000910064723e */ /* 0x002fe200000000ff */
[----:B------:R-:W-:Y:S04]  /*8fa0*/  FFMA.FTZ R0, R164, c[0x0][0x2d0], -R3 ;  /* 0x0000b400a4007a23 */ /* 0x000fe80000010803 */
[----:B------:R3:W-:Y:S01]  /*8fb0*/  MUFU.EX2 R109, R102 ;  /* 0x00000066006d7308 */ /* 0x0007e20000000800 */
[----:B------:R-:W-:Y:S02]  /*8fc0*/  FADD.FTZ R112, R108, R103 ;  /* 0x000000676c707221 */ /* 0x000fe40000010000 */
[----:B------:R-:W-:Y:S02]  /*8fd0*/  IMAD.MOV.U32 R139, RZ, RZ, R131 ;  /* 0x000000ffff8b7224 */ /* 0x000fe400078e0083 */
[--C-:B-----5:R-:W-:Y:S05]  /*8fe0*/  FFMA.FTZ R2, R210, c[0x0][0x2d0], -R3.reuse ;  /* 0x0000b400d2027a23 */ /* 0x120fea0000010803 */
[----:B------:R-:W1:Y:S10]  /*8ff0*/  MUFU.EX2 R110, R0 ;  /* 0x00000000006e7308 */ /* 0x000e740000000800 */
[----:B------:R5:W-:Y:S01]  /*9000*/  MUFU.EX2 R113, R2 ;  /* 0x0000000200717308 */ /* 0x000be20000000800 */
[----:B---3--:R-:W-:Y:S01]  /*9010*/  F2FP.PACK_AB R102, R111, R108 ;  /* 0x0000006c6f66723e */ /* 0x008fe200000000ff */
[----:B------:R-:W-:Y:S08]  /*9020*/  FFMA.FTZ R108, R211, c[0x0][0x2d0], -R3 ;  /* 0x0000b400d36c7a23 */ /* 0x000ff00000010803 */
[----:B------:R-:W-:Y:S01]  /*9030*/  MUFU.EX2 R117, R108 ;  /* 0x0000006c00757308 */ /* 0x000fe20000000800 */
[----:B-1----:R-:W-:Y:S01]  /*9040*/  F2FP.PACK_AB R103, R110, R109 ;  /* 0x0000006d6e67723e */ /* 0x002fe200000000ff */
[----:B------:R-:W-:Y:S06]  /*9050*/  FFMA.FTZ R0, R213, c[0x0][0x2d0], -R143 ;  /* 0x0000b400d5007a23 */ /* 0x000fec000001088f */
[C---:B--2---:R-:W-:Y:S02]  /*9060*/  HMMA.16816.F32 R4, R100.reuse, R104, R4 ;  /* 0x000000686404723c */ /* 0x044fe40000001804 */
[----:B------:R-:W-:Y:S03]  /*9070*/  MUFU.EX2 R0, R0 ;  /* 0x0000000000007308 */ /* 0x000fe60000000800 */
[----:B-----5:R-:W-:Y:S03]  /*9080*/  FFMA.FTZ R2, R209, c[0x0][0x2d0], -R3 ;  /* 0x0000b400d1027a23 */ /* 0x020fe60000010803 */
[C---:B------:R-:W-:Y:S01]  /*9090*/  HMMA.16816.F32 R8, R100.reuse, R106, R8 ;  /* 0x0000006a6408723c */ /* 0x040fe20000001808 */
[----:B------:R-:W1:Y:S03]  /*90a0*/  LDSM.16.MT88.4 R104, [R228] ;  /* 0x00000000e468783b */ /* 0x000e660000004200 */
[----:B------:R2:W3:Y:S02]  /*90b0*/  MUFU.EX2 R115, R2 ;  /* 0x0000000200737308 */ /* 0x0004e40000000800 */
[--C-:B--2---:R-:W-:Y:S08]  /*90c0*/  FFMA.FTZ R2, R215, c[0x0][0x2d0], -R143.reuse ;  /* 0x0000b400d7027a23 */ /* 0x104ff0000001088f */
[----:B------:R2:W-:Y:S01]  /*90d0*/  MUFU.EX2 R114, R2 ;  /* 0x0000000200727308 */ /* 0x0005e20000000800 */
[C---:B-1----:R-:W-:Y:S08]  /*90e0*/  HMMA.16816.F32 R12, R100.reuse, R104, R12 ;  /* 0x00000068640c723c */ /* 0x042ff0000000180c */
[C---:B------:R-:W-:Y:S01]  /*90f0*/  HMMA.16816.F32 R16, R100.reuse, R106, R16 ;  /* 0x0000006a6410723c */ /* 0x040fe20000001810 */
[----:B------:R-:W1:Y:S03]  /*9100*/  LDSM.16.MT88.4 R104, [R227] ;  /* 0x00000000e368783b */ /* 0x000e660000004200 */
[----:B--2---:R-:W-:Y:S04]  /*9110*/  FFMA.FTZ R2, R216, c[0x0][0x2d0], -R143 ;  /* 0x0000b400d8027a23 */ /* 0x004fe8000001088f */
[----:B------:R2:W5:Y:S04]  /*9120*/  MUFU.EX2 R124, R2 ;  /* 0x00000002007c7308 */ /* 0x0005680000000800 */
[--C-:B--2---:R-:W-:Y:S06]  /*9130*/  FFMA.FTZ R2, R212, c[0x0][0x2d0], -R3.reuse ;  /* 0x0000b400d4027a23 */ /* 0x104fec0000010803 */
[----:B------:R2:W2:Y:S01]  /*9140*/  MUFU.EX2 R120, R2 ;  /* 0x0000000200787308 */ /* 0x0004a20000000800 */
[C---:B-1----:R-:W-:Y:S08]  /*9150*/  HMMA.16816.F32 R20, R100.reuse, R104, R20 ;  /* 0x000000686414723c */ /* 0x042ff00000001814 */
[C---:B------:R-:W-:Y:S01]  /*9160*/  HMMA.16816.F32 R24, R100.reuse, R106, R24 ;  /* 0x0000006a6418723c */ /* 0x040fe20000001818 */
[----:B------:R-:W1:Y:S03]  /*9170*/  LDSM.16.MT88.4 R104, [R249] ;  /* 0x00000000f968783b */ /* 0x000e660000004200 */
[----:B--2---:R-:W-:Y:S02]  /*9180*/  FADD.FTZ R2, R111, R112 ;  /* 0x000000706f027221 */ /* 0x004fe40000010000 */
[----:B------:R-:W-:Y:S02]  /*9190*/  FFMA.FTZ R112, R220, c[0x0][0x2d0], -R3 ;  /* 0x0000b400dc707a23 */ /* 0x000fe40000010803 */
[C---:B-1----:R-:W-:Y:S08]  /*91a0*/  HMMA.16816.F32 R28, R100.reuse, R104, R28 ;  /* 0x00000068641c723c */ /* 0x042ff0000000181c */
[C---:B------:R-:W-:Y:S01]  /*91b0*/  HMMA.16816.F32 R32, R100.reuse, R106, R32 ;  /* 0x0000006a6420723c */ /* 0x040fe20000001820 */
[----:B------:R-:W1:Y:S07]  /*91c0*/  LDSM.16.MT88.4 R104, [R224+0x3000] ;  /* 0x00300000e068783b */ /* 0x000e6e0000004200 */
        /* <DEDUP_REMOVED lines=22> */
[----:B------:R-:W-:Y:S01]  /*9330*/  HMMA.16816.F32 R96, R100, R106, R96 ;  /* 0x0000006a6460723c */ /* 0x000fe20000001860 */
[----:B------:R-:W1:Y:S06]  /*9340*/  LDSM.16.MT88.4 R104, [R224+0x800] ;  /* 0x00080000e068783b */ /* 0x000e6c0000004200 */
[----:B------:R-:W-:Y:S01]  /*9350*/  FADD.FTZ R100, R109, R118 ;  /* 0x000000766d647221 */ /* 0x000fe20000010000 */
[----:B---3--:R-:W-:Y:S01]  /*9360*/  F2FP.PACK_AB R101, R115, R113 ;  /* 0x000000717365723e */ /* 0x008fe200000000ff */
[----:B------:R-:W-:Y:S03]  /*9370*/  FADD.FTZ R118, R0, R2 ;  /* 0x0000000200767221 */ /* 0x000fe60000010000 */
[----:B------:R-:W-:Y:S01]  /*9380*/  FADD.FTZ R119, R110, R100 ;  /* 0x000000646e777221 */ /* 0x000fe20000010000 */
[----:B-----5:R-:W-:Y:S01]  /*9390*/  F2FP.PACK_AB R102, R124, R114 ;  /* 0x000000727c66723e */ /* 0x020fe200000000ff */
[----:B------:R-:W-:Y:S01]  /*93a0*/  LDSM.16.MT88.4 R108, [R228+0x1000] ;  /* 0x00100000e46c783b */ /* 0x000fe20000004200 */
[----:B------:R-:W-:Y:S01]  /*93b0*/  F2FP.PACK_AB R100, R116, R0 ;  /* 0x000000007464723e */ /* 0x000fe200000000ff */
[----:B------:R-:W-:Y:S01]  /*93c0*/  FFMA.FTZ R0, R222, c[0x0][0x2d0], -R143 ;  /* 0x0000b400de007a23 */ /* 0x000fe2000001088f */
[C---:B------:R-:W-:Y:S01]  /*93d0*/  F2FP.PACK_AB R103, R120.reuse, R117 ;  /* 0x000000757867723e */ /* 0x040fe200000000ff */
[----:B------:R-:W-:Y:S02]  /*93e0*/  FADD.FTZ R2, R113, R119 ;  /* 0x0000007771027221 */ /* 0x000fe40000010000 */
[----:B------:R2:W3:Y:S02]  /*93f0*/  MUFU.EX2 R121, R0 ;  /* 0x0000000000797308 */ /* 0x0004e40000000800 */
[----:B------:R-:W-:Y:S04]  /*9400*/  FADD.FTZ R2, R115, R2 ;  /* 0x0000000273027221 */ /* 0x000fe80000010000 */
[----:B------:R-:W-:Y:S04]  /*9410*/  FADD.FTZ R2, R117, R2 ;  /* 0x0000000275027221 */ /* 0x000fe80000010000 */
[----:B------:R-:W-:Y:S01]  /*9420*/  FADD.FTZ R120, R120, R2 ;  /* 0x0000000278787221 */ /* 0x000fe20000010000 */
[C---:B-1----:R-:W-:Y:S03]  /*9430*/  HMMA.16816.F32 R4, R100.reuse, R104, R4 ;  /* 0x000000686404723c */ /* 0x042fe60000001804 */
[----:B--2---:R-:W-:Y:S01]  /*9440*/  FFMA.FTZ R0, R223, c[0x0][0x2d0], -R143 ;  /* 0x0000b400df007a23 */ /* 0x004fe2000001088f */
[----:B------:R-:W-:Y:S03]  /*9450*/  IADD3 R223, R218, -0x1, RZ ;  /* 0xffffffffdadf7810 */ /* 0x000fe60007ffe0ff */
[----:B------:R1:W2:Y:S01]  /*9460*/  MUFU.EX2 R125, R0 ;  /* 0x00000000007d7308 */ /* 0x0002a20000000800 */
[C---:B------:R-:W-:Y:S01]  /*9470*/  HMMA.16816.F32 R8, R100.reuse, R106, R8 ;  /* 0x0000006a6408723c */ /* 0x040fe20000001808 */
[----:B------:R-:W5:Y:S03]  /*9480*/  LDSM.16.MT88.4 R104, [R228+0x800] ;  /* 0x00080000e468783b */ /* 0x000f660000004200 */
[--C-:B-1----:R-:W-:Y:S05]  /*9490*/  FFMA.FTZ R0, R219, c[0x0][0x2d0], -R3.reuse ;  /* 0x0000b400db007a23 */ /* 0x102fea0000010803 */
[----:B------:R1:W-:Y:S01]  /*94a0*/  MUFU.EX2 R122, R0 ;  /* 0x00000000007a7308 */ /* 0x0003e20000000800 */
[C---:B-----5:R-:W-:Y:S08]  /*94b0*/  HMMA.16816.F32 R12, R100.reuse, R104, R12 ;  /* 0x00000068640c723c */ /* 0x060ff0000000180c */
[C---:B------:R-:W-:Y:S01]  /*94c0*/  HMMA.16816.F32 R16, R100.reuse, R106, R16 ;  /* 0x0000006a6410723c */ /* 0x040fe20000001810 */
[----:B------:R-:W5:Y:S03]  /*94d0*/  LDSM.16.MT88.4 R104, [R227+0x800] ;  /* 0x00080000e368783b */ /* 0x000f660000004200 */
[----:B-1----:R-:W-:Y:S04]  /*94e0*/  FFMA.FTZ R0, R217, c[0x0][0x2d0], -R3 ;  /* 0x0000b400d9007a23 */ /* 0x002fe80000010803 */
[----:B------:R1:W-:Y:S04]  /*94f0*/  MUFU.EX2 R123, R0 ;  /* 0x00000000007b7308 */ /* 0x0003e80000000800 */
[--C-:B-1----:R-:W-:Y:S06]  /*9500*/  FFMA.FTZ R0, R129, c[0x0][0x2d0], -R143.reuse ;  /* 0x0000b40081007a23 */ /* 0x102fec000001088f */
[----:B------:R1:W1:Y:S01]  /*9510*/  MUFU.EX2 R129, R0 ;  /* 0x0000000000817308 */ /* 0x0002620000000800 */
[C---:B-----5:R-:W-:Y:S08]  /*9520*/  HMMA.16816.F32 R20, R100.reuse, R104, R20 ;  /* 0x000000686414723c */ /* 0x060ff00000001814 */
[C---:B------:R-:W-:Y:S01]  /*9530*/  HMMA.16816.F32 R24, R100.reuse, R106, R24 ;  /* 0x0000006a6418723c */ /* 0x040fe20000001818 */
[----:B------:R-:W5:Y:S03]  /*9540*/  LDSM.16.MT88.4 R104, [R230+0x800] ;  /* 0x00080000e668783b */ /* 0x000f660000004200 */
[----:B-1----:R-:W-:Y:S01]  /*9550*/  FFMA.FTZ R0, R166, c[0x0][0x2d0], -R143 ;  /* 0x0000b400a6007a23 */ /* 0x002fe2000001088f */
[----:B------:R-:W-:Y:S01]  /*9560*/  MOV R166, R146 ;  /* 0x0000009200a67202 */ /* 0x000fe20000000f00 */
[----:B------:R-:W-:Y:S01]  /*9570*/  IMAD.MOV.U32 R146, RZ, RZ, R127 ;  /* 0x000000ffff927224 */ /* 0x000fe200078e007f */
[----:B------:R-:W-:Y:S01]  /*9580*/  MOV R127, R128 ;  /* 0x00000080007f7202 */ /* 0x000fe20000000f00 */
[----:B------:R1:W1:Y:S10]  /*9590*/  MUFU.EX2 R131, R0 ;  /* 0x0000000000837308 */ /* 0x0002740000000800 */
[----:B------:R-:W-:Y:S01]  /*95a0*/  MUFU.EX2 R128, R112 ;  /* 0x0000007000807308 */ /* 0x000fe20000000800 */
[----:B-1----:R-:W-:Y:S01]  /*95b0*/  FFMA.FTZ R0, R221, c[0x0][0x2d0], -R3 ;  /* 0x0000b400dd007a23 */ /* 0x002fe20000010803 */
[C---:B-----5:R-:W-:Y:S08]  /*95c0*/  HMMA.16816.F32 R28, R100.reuse, R104, R28 ;  /* 0x00000068641c723c */ /* 0x060ff0000000181c */
[----:B------:R1:W-:Y:S01]  /*95d0*/  MUFU.EX2 R130, R0 ;  /* 0x0000000000827308 */ /* 0x0003e20000000800 */
[C---:B------:R-:W-:Y:S01]  /*95e0*/  HMMA.16816.F32 R32, R100.reuse, R106, R32 ;  /* 0x0000006a6420723c */ /* 0x040fe20000001820 */
[----:B------:R-:W5:Y:S02]  /*95f0*/  LDSM.16.MT88.4 R104, [R224+0x3800] ;  /* 0x00380000e068783b */ /* 0x000f640000004200 */
[----:B-1----:R-:W-:Y:S04]  /*9600*/  FADD.FTZ R0, R116, R118 ;  /* 0x0000007674007221 */ /* 0x002fe80000010000 */
[----:B------:R-:W-:Y:S02]  /*9610*/  FADD.FTZ R119, R114, R0 ;  /* 0x0000000072777221 */ /* 0x000fe40000010000 */
[----:B------:R-:W-:Y:S03]  /*9620*/  LDSM.16.MT88.4 R112, [R228+0x1800] ;  /* 0x00180000e470783b */ /* 0x000fe60000004200 */
[----:B------:R-:W-:Y:S02]  /*9630*/  FFMA.FTZ R0, R127, c[0x0][0x2d0], -R143 ;  /* 0x0000b4007f007a23 */ /* 0x000fe4000001088f */
[----:B------:R-:W-:Y:S02]  /*9640*/  FADD.FTZ R119, R124, R119 ;  /* 0x000000777c777221 */ /* 0x000fe40000010000 */
[----:B------:R-:W-:Y:S01]  /*9650*/  FFMA.FTZ R124, R148, c[0x0][0x2d0], -R3 ;  /* 0x0000b400947c7a23 */ /* 0x000fe20000010803 */
[----:B------:R1:W1:Y:S01]  /*9660*/  MUFU.EX2 R127, R0 ;  /* 0x00000000007f7308 */ /* 0x0002620000000800 */
[----:B---3--:R-:W-:Y:S04]  /*9670*/  FADD.FTZ R2, R121, R119 ;  /* 0x0000007779027221 */ /* 0x008fe80000010000 */
[----:B--2---:R-:W-:Y:S04]  /*9680*/  FADD.FTZ R2, R125, R2 ;  /* 0x000000027d027221 */ /* 0x004fe80000010000 */
[----:B------:R-:W-:Y:S01]  /*9690*/  FADD.FTZ R2, R129, R2 ;  /* 0x0000000281027221 */ /* 0x000fe20000010000 */
[C---:B-----5:R-:W-:Y:S03]  /*96a0*/  HMMA.16816.F32 R36, R100.reuse, R104, R36 ;  /* 0x000000686424723c */ /* 0x060fe60000001824 */
[----:B------:R-:W-:Y:S05]  /*96b0*/  FADD.FTZ R2, R131, R2 ;  /* 0x0000000283027221 */ /* 0x000fea0000010000 */
[C---:B------:R-:W-:Y:S01]  /*96c0*/  HMMA.16816.F32 R40, R100.reuse, R106, R40 ;  /* 0x0000006a6428723c */ /* 0x040fe20000001828 */
[----:B------:R-:W2:Y:S03]  /*96d0*/  LDSM.16.MT88.4 R104, [R228+0x3800] ;  /* 0x00380000e468783b */ /* 0x000ea60000004200 */
[----:B-1----:R-:W-:Y:S02]  /*96e0*/  FFMA.FTZ R0, R133, c[0x0][0x2d0], -R143 ;  /* 0x0000b40085007a23 */ /* 0x002fe4000001088f */
[----:B------:R-:W-:Y:S02]  /*96f0*/  FADD.FTZ R2, R127, R2 ;  /* 0x000000027f027221 */ /* 0x000fe40000010000 */
[----:B------:R1:W3:Y:S04]  /*9700*/  MUFU.EX2 R133, R0 ;  /* 0x0000000000857308 */ /* 0x0002e80000000800 */
[--C-:B-1----:R-:W-:Y:S02]  /*9710*/  FFMA.FTZ R0, R146, c[0x0][0x2d0], -R3.reuse ;  /* 0x0000b40092007a23 */ /* 0x102fe40000010803 */
[----:B------:R-:W-:Y:S04]  /*9720*/  IMAD.MOV.U32 R146, RZ, RZ, R126 ;  /* 0x000000ffff927224 */ /* 0x000fe800078e007e */
[----:B------:R1:W-:Y:S01]  /*9730*/  MUFU.EX2 R126, R0 ;  /* 0x00000000007e7308 */ /* 0x0003e20000000800 */
[----:B---3--:R-:W-:Y:S01]  /*9740*/  FADD.FTZ R2, R133, R2 ;  /* 0x0000000285027221 */ /* 0x008fe20000010000 */
[C---:B--2---:R-:W-:Y:S08]  /*9750*/  HMMA.16816.F32 R44, R100.reuse, R104, R44 ;  /* 0x00000068642c723c */ /* 0x044ff0000000182c */
[C---:B------:R-:W-:Y:S01]  /*9760*/  HMMA.16816.F32 R48, R100.reuse, R106, R48 ;  /* 0x0000006a6430723c */ /* 0x040fe20000001830 */
[----:B------:R-:W2:Y:S03]  /*9770*/  LDSM.16.MT88.4 R104, [R227+0x3800] ;  /* 0x00380000e368783b */ /* 0x000ea60000004200 */
[----:B-1----:R-:W-:Y:S01]  /*9780*/  FFMA.FTZ R0, R165, c[0x0][0x2d0], -R3 ;  /* 0x0000b400a5007a23 */ /* 0x002fe20000010803 */
[----:B------:R-:W-:Y:S01]  /*9790*/  MOV R165, R139 ;  /* 0x0000008b00a57202 */ /* 0x000fe20000000f00 */
[----:B------:R-:W-:Y:S01]  /*97a0*/  IMAD.MOV.U32 R139, RZ, RZ, R138 ;  /* 0x000000ffff8b7224 */ /* 0x000fe200078e008a */
[----:B------:R-:W-:Y:S01]  /*97b0*/  MOV R138, R135 ;  /* 0x00000087008a7202 */ /* 0x000fe20000000f00 */
[----:B------:R-:W-:Y:S01]  /*97c0*/  IMAD.MOV.U32 R135, RZ, RZ, R134 ;  /* 0x000000ffff877224 */ /* 0x000fe200078e0086 */
[----:B------:R-:W-:Y:S03]  /*97d0*/  MOV R134, R155 ;  /* 0x0000009b00867202 */ /* 0x000fe60000000f00 */
[----:B------:R-:W-:Y:S01]  /*97e0*/  IMAD.MOV.U32 R155, RZ, RZ, R154 ;  /* 0x000000ffff9b7224 */ /* 0x000fe200078e009a */
[----:B------:R-:W-:Y:S01]  /*97f0*/  MOV R154, R151 ;  /* 0x00000097009a7202 */ /* 0x000fe20000000f00 */
[--C-:B------:R-:W-:Y:S02]  /*9800*/  FFMA.FTZ R116, R139, c[0x0][0x2d0], -R143.reuse ;  /* 0x0000b4008b747a23 */ /* 0x100fe4000001088f */
[--C-:B------:R-:W-:Y:S02]  /*9810*/  FFMA.FTZ R117, R138, c[0x0][0x2d0], -R143.reuse ;  /* 0x0000b4008a757a23 */ /* 0x100fe4000001088f */
[--C-:B------:R-:W-:Y:S01]  /*9820*/  FFMA.FTZ R118, R135, c[0x0][0x2d0], -R143.reuse ;  /* 0x0000b40087767a23 */ /* 0x100fe2000001088f */
[----:B------:R-:W-:Y:S01]  /*9830*/  MUFU.EX2 R216, R116 ;  /* 0x0000007400d87308 */ /* 0x000fe20000000800 */
[----:B------:R-:W-:Y:S02]  /*9840*/  FFMA.FTZ R209, R155, c[0x0][0x2d0], -R143 ;  /* 0x0000b4009bd17a23 */ /* 0x000fe4000001088f */
[----:B------:R-:W-:Y:S01]  /*9850*/  IMAD.MOV.U32 R151, RZ, RZ, R137 ;  /* 0x000000ffff977224 */ /* 0x000fe200078e0089 */
[----:B------:R-:W-:Y:S01]  /*9860*/  MOV R137, R132 ;  /* 0x0000008400897202 */ /* 0x000fe20000000f00 */
[--C-:B------:R-:W-:Y:S05]  /*9870*/  FFMA.FTZ R208, R134, c[0x0][0x2d0], -R143.reuse ;  /* 0x0000b40086d07a23 */ /* 0x100fea000001088f */
[----:B------:R-:W-:Y:S01]  /*9880*/  MUFU.EX2 R215, R117 ;  /* 0x0000007500d77308 */ /* 0x000fe20000000800 */
[C---:B--2---:R-:W-:Y:S09]  /*9890*/  HMMA.16816.F32 R52, R100.reuse, R104, R52 ;  /* 0x000000686434723c */ /* 0x044ff20000001834 */
[----:B------:R1:W-:Y:S01]  /*98a0*/  MUFU.EX2 R212, R118 ;  /* 0x0000007600d47308 */ /* 0x0003e20000000800 */
[C---:B------:R-:W-:Y:S01]  /*98b0*/  HMMA.16816.F32 R56, R100.reuse, R106, R56 ;  /* 0x0000006a6438723c */ /* 0x040fe20000001838 */
[----:B------:R-:W2:Y:S08]  /*98c0*/  LDSM.16.MT88.4 R104, [R230+0x3800] ;  /* 0x00380000e668783b */ /* 0x000eb00000004200 */
[----:B------:R3:W-:Y:S10]  /*98d0*/  MUFU.EX2 R132, R0 ;  /* 0x0000000000847308 */ /* 0x0007f40000000800 */
[----:B------:R-:W-:Y:S01]  /*98e0*/  MUFU.EX2 R208, R208 ;  /* 0x000000d000d07308 */ /* 0x000fe20000000800 */
[----:B-1----:R-:W-:Y:S09]  /*98f0*/  LDSM.16.MT88.4 R116, [R227+0x2000] ;  /* 0x00200000e374783b */ /* 0x002ff20000004200 */
[----:B------:R-:W1:Y:S01]  /*9900*/  MUFU.EX2 R209, R209 ;  /* 0x000000d100d17308 */ /* 0x000e620000000800 */
[--C-:B---3--:R-:W-:Y:S09]  /*9910*/  FFMA.FTZ R0, R147, c[0x0][0x2d0], -R143.reuse ;  /* 0x0000b40093007a23 */ /* 0x108ff2000001088f */
[----:B------:R3:W5:Y:S01]  /*9920*/  MUFU.EX2 R222, R0 ;  /* 0x0000000000de7308 */ /* 0x0007620000000800 */
[C---:B--2---:R-:W-:Y:S08]  /*9930*/  HMMA.16816.F32 R60, R100.reuse, R104, R60 ;  /* 0x00000068643c723c */ /* 0x044ff0000000183c */
[C---:B------:R-:W-:Y:S01]  /*9940*/  HMMA.16816.F32 R64, R100.reuse, R106, R64 ;  /* 0x0000006a6440723c */ /* 0x040fe20000001840 */
[----:B------:R-:W2:Y:S03]  /*9950*/  LDSM.16.MT88.4 R104, [R224+0x6800] ;  /* 0x00680000e068783b */ /* 0x000ea60000004200 */
[----:B-1----:R-:W-:Y:S01]  /*9960*/  F2FP.PACK_AB R144, R209, R208 ;  /* 0x000000d0d190723e */ /* 0x002fe200000000ff */
[----:B---3--:R-:W-:Y:S02]  /*9970*/  FFMA.FTZ R0, R167, c[0x0][0x2d0], -R143 ;  /* 0x0000b400a7007a23 */ /* 0x008fe4000001088f */
[--C-:B------:R-:W-:Y:S02]  /*9980*/  FFMA.FTZ R167, R149, c[0x0][0x2d0], -R3.reuse ;  /* 0x0000b40095a77a23 */ /* 0x100fe40000010803 */
[----:B------:R1:W3:Y:S03]  /*9990*/  MUFU.EX2 R221, R0 ;  /* 0x0000000000dd7308 */ /* 0x0002e60000000800 */
[----:B-----5:R-:W-:Y:S07]  /*99a0*/  FADD.FTZ R2, R222, R2 ;  /* 0x00000002de027221 */ /* 0x020fee0000010000 */
[----:B------:R-:W-:Y:S01]  /*99b0*/  MUFU.EX2 R167, R167 ;  /* 0x000000a700a77308 */ /* 0x000fe20000000800 */
[----:B-1----:R-:W-:Y:S01]  /*99c0*/  FFMA.FTZ R0, R166, c[0x0][0x2d0], -R3 ;  /* 0x0000b400a6007a23 */ /* 0x002fe20000010803 */
[C---:B--2---:R-:W-:Y:S03]  /*99d0*/  HMMA.16816.F32 R68, R100.reuse, R104, R68 ;  /* 0x000000686444723c */ /* 0x044fe60000001844 */
[----:B------:R-:W-:Y:S05]  /*99e0*/  FFMA.FTZ R166, R154, c[0x0][0x2d0], -R143 ;  /* 0x0000b4009aa67a23 */ /* 0x000fea000001088f */
[----:B------:R1:W-:Y:S01]  /*99f0*/  MUFU.EX2 R220, R0 ;  /* 0x0000000000dc7308 */ /* 0x0003e20000000800 */
[----:B---3--:R-:W-:Y:S01]  /*9a00*/  FADD.FTZ R2, R221, R2 ;  /* 0x00000002dd027221 */ /* 0x008fe20000010000 */
[C---:B------:R-:W-:Y:S01]  /*9a10*/  HMMA.16816.F32 R72, R100.reuse, R106, R72 ;  /* 0x0000006a6448723c */ /* 0x040fe20000001848 */
[----:B------:R-:W2:Y:S07]  /*9a20*/  LDSM.16.MT88.4 R104, [R228+0x6800] ;  /* 0x00680000e468783b */ /* 0x000eae0000004200 */
[----:B------:R-:W-:Y:S01]  /*9a30*/  MUFU.EX2 R166, R166 ;  /* 0x000000a600a67308 */ /* 0x000fe20000000800 */
[----:B-1----:R-:W-:Y:S09]  /*9a40*/  FFMA.FTZ R0, R146, c[0x0][0x2d0], -R3 ;  /* 0x0000b40092007a23 */ /* 0x002ff20000010803 */
[----:B------:R1:W-:Y:S01]  /*9a50*/  MUFU.EX2 R219, R0 ;  /* 0x0000000000db7308 */ /* 0x0003e20000000800 */
[C---:B--2---:R-:W-:Y:S03]  /*9a60*/  HMMA.16816.F32 R76, R100.reuse, R104, R76 ;  /* 0x00000068644c723c */ /* 0x044fe6000000184c */
[----:B-1----:R-:W-:Y:S05]  /*9a70*/  FFMA.FTZ R0, R165, c[0x0][0x2d0], -R143 ;  /* 0x0000b400a5007a23 */ /* 0x002fea000001088f */
[C---:B------:R-:W-:Y:S01]  /*9a80*/  HMMA.16816.F32 R80, R100.reuse, R106, R80 ;  /* 0x0000006a6450723c */ /* 0x040fe20000001850 */
[----:B------:R-:W1:Y:S01]  /*9a90*/  LDSM.16.MT88.4 R104, [R227+0x6800] ;  /* 0x00680000e368783b */ /* 0x000e620000004200 */
[----:B------:R2:W3:Y:S02]  /*9aa0*/  MUFU.EX2 R217, R0 ;  /* 0x0000000000d97308 */ /* 0x0004e40000000800 */
[----:B------:R-:W-:Y:S02]  /*9ab0*/  FFMA.FTZ R165, R152, c[0x0][0x2d0], -R3 ;  /* 0x0000b40098a57a23 */ /* 0x000fe40000010803 */
[----:B------:R-:W-:Y:S06]  /*9ac0*/  FFMA.FTZ R143, R151, c[0x0][0x2d0], -R143 ;  /* 0x0000b400978f7a23 */ /* 0x000fec000001088f */
[----:B------:R-:W5:Y:S10]  /*9ad0*/  MUFU.EX2 R164, R143 ;  /* 0x0000008f00a47308 */ /* 0x000f740000000800 */
[----:B------:R-:W4:Y:S01]  /*9ae0*/  MUFU.EX2 R165, R165 ;  /* 0x000000a500a57308 */ /* 0x000f220000000800 */
[--C-:B--2---:R-:W-:Y:S02]  /*9af0*/  FFMA.FTZ R0, R150, c[0x0][0x2d0], -R3.reuse ;  /* 0x0000b40096007a23 */ /* 0x104fe40000010803 */
[----:B---3--:R-:W-:Y:S07]  /*9b00*/  FADD.FTZ R2, R217, R2 ;  /* 0x00000002d9027221 */ /* 0x008fee0000010000 */
[----:B------:R2:W-:Y:S01]  /*9b10*/  MUFU.EX2 R213, R0 ;  /* 0x0000000000d57308 */ /* 0x0005e20000000800 */
[----:B------:R-:W-:Y:S01]  /*9b20*/  FADD.FTZ R2, R216, R2 ;  /* 0x00000002d8027221 */ /* 0x000fe20000010000 */
[----:B-----5:R-:W-:Y:S03]  /*9b30*/  F2FP.PACK_AB R146, R164, R166 ;  /* 0x000000a6a492723e */ /* 0x020fe600000000ff */
[----:B------:R-:W-:Y:S01]  /*9b40*/  FADD.FTZ R2, R215, R2 ;  /* 0x00000002d7027221 */ /* 0x000fe20000010000 */
[C---:B-1----:R-:W-:Y:S04]  /*9b50*/  HMMA.16816.F32 R84, R100.reuse, R104, R84 ;  /* 0x000000686454723c */ /* 0x042fe80000001854 */
[----:B------:R-:W-:Y:S01]  /*9b60*/  MUFU.EX2 R143, R124 ;  /* 0x0000007c008f7308 */ /* 0x000fe20000000800 */
[----:B------:R-:W-:Y:S01]  /*9b70*/  FADD.FTZ R2, R212, R2 ;  /* 0x00000002d4027221 */ /* 0x000fe20000010000 */
[----:B----4-:R-:W-:Y:S03]  /*9b80*/  F2FP.PACK_AB R145, R167, R165 ;  /* 0x000000a5a791723e */ /* 0x010fe600000000ff */
[----:B------:R-:W-:Y:S01]  /*9b90*/  FADD.FTZ R2, R208, R2 ;  /* 0x00000002d0027221 */ /* 0x000fe20000010000 */
[C---:B------:R-:W-:Y:S01]  /*9ba0*/  HMMA.16816.F32 R88, R100.reuse, R106, R88 ;  /* 0x0000006a6458723c */ /* 0x040fe20000001858 */
[----:B------:R-:W1:Y:S02]  /*9bb0*/  LDSM.16.MT88.4 R104, [R230+0x6800] ;  /* 0x00680000e668783b */ /* 0x000e640000004200 */
[--C-:B--2---:R-:W-:Y:S04]  /*9bc0*/  FFMA.FTZ R0, R137, c[0x0][0x2d0], -R3.reuse ;  /* 0x0000b40089007a23 */ /* 0x104fe80000010803 */
[----:B------:R2:W-:Y:S02]  /*9bd0*/  MUFU.EX2 R214, R0 ;  /* 0x0000000000d67308 */ /* 0x0005e40000000800 */
[--C-:B--2---:R-:W-:Y:S02]  /*9be0*/  FFMA.FTZ R0, R136, c[0x0][0x2d0], -R3.reuse ;  /* 0x0000b40088007a23 */ /* 0x104fe40000010803 */
[----:B------:R-:W-:Y:S06]  /*9bf0*/  LDSM.16.MT88.4 R136, [R228+0x5800] ;  /* 0x00580000e488783b */ /* 0x000fec0000004200 */
[----:B------:R2:W-:Y:S01]  /*9c00*/  MUFU.EX2 R211, R0 ;  /* 0x0000000000d37308 */ /* 0x0005e20000000800 */
[C---:B-1----:R-:W-:Y:S08]  /*9c10*/  HMMA.16816.F32 R92, R100.reuse, R104, R92 ;  /* 0x00000068645c723c */ /* 0x042ff0000000185c */
[----:B------:R-:W-:Y:S01]  /*9c20*/  HMMA.16816.F32 R96, R100, R106, R96 ;  /* 0x0000006a6460723c */ /* 0x000fe20000001860 */
[----:B------:R-:W1:Y:S06]  /*9c30*/  LDSM.16.MT88.4 R104, [R224+0x1000] ;  /* 0x00100000e068783b */ /* 0x000e6c0000004200 */
[----:B------:R-:W-:Y:S02]  /*9c40*/  F2FP.PACK_AB R100, R125, R121 ;  /* 0x000000797d64723e */ /* 0x000fe400000000ff */
[----:B------:R-:W-:Y:S03]  /*9c50*/  F2FP.PACK_AB R101, R123, R122 ;  /* 0x0000007a7b65723e */ /* 0x000fe600000000ff */
[----:B------:R-:W-:Y:S02]  /*9c60*/  F2FP.PACK_AB R102, R131, R129 ;  /* 0x000000818366723e */ /* 0x000fe400000000ff */
[----:B------:R-:W-:Y:S01]  /*9c70*/  F2FP.PACK_AB R103, R130, R128 ;  /* 0x000000808267723e */ /* 0x000fe200000000ff */
[--C-:B--2---:R-:W-:Y:S02]  /*9c80*/  FFMA.FTZ R0, R153, c[0x0][0x2d0], -R3.reuse ;  /* 0x0000b40099007a23 */ /* 0x104fe40000010803 */
[----:B------:R-:W-:Y:S01]  /*9c90*/  LDSM.16.MT88.4 R152, [R224+0x2800] ;  /* 0x00280000e098783b */ /* 0x000fe20000004200 */
[----:B------:R-:W-:Y:S01]  /*9ca0*/  FFMA.FTZ R3, R142, c[0x0][0x2d0], -R3 ;  /* 0x0000b4008e037a23 */ /* 0x000fe20000010803 */
[----:B------:R2:W-:Y:S10]  /*9cb0*/  MUFU.EX2 R210, R0 ;  /* 0x0000000000d27308 */ /* 0x0005f40000000800 */
[----:B------:R-:W3:Y:S01]  /*9cc0*/  MUFU.EX2 R142, R3 ;  /* 0x00000003008e7308 */ /* 0x000ee20000000800 */
[C---:B-1----:R-:W-:Y:S03]  /*9cd0*/  HMMA.16816.F32 R4, R100.reuse, R104, R4 ;  /* 0x000000686404723c */ /* 0x042fe60000001804 */
[----:B--2---:R-:W-:Y:S04]  /*9ce0*/  FADD.FTZ R0, R122, R120 ;  /* 0x000000787a007221 */ /* 0x004fe80000010000 */
[----:B------:R-:W-:Y:S01]  /*9cf0*/  FADD.FTZ R0, R123, R0 ;  /* 0x000000007b007221 */ /* 0x000fe20000010000 */
[C---:B------:R-:W-:Y:S01]  /*9d00*/  HMMA.16816.F32 R8, R100.reuse, R106, R8 ;  /* 0x0000006a6408723c */ /* 0x040fe20000001808 */
[----:B------:R-:W1:Y:S03]  /*9d10*/  LDSM.16.MT88.4 R104, [R227+0x1000] ;  /* 0x00100000e368783b */ /* 0x000e660000004200 */
[----:B------:R-:W-:Y:S01]  /*9d20*/  FADD.FTZ R0, R128, R0 ;  /* 0x0000000080007221 */ /* 0x000fe20000010000 */
[----:B---3--:R-:W-:Y:S03]  /*9d30*/  F2FP.PACK_AB R147, R142, R143 ;  /* 0x0000008f8e93723e */ /* 0x008fe600000000ff */
[C---:B------:R-:W-:Y:S01]  /*9d40*/  HMMA.16816.F32 R12, R100.reuse, R108, R12 ;  /* 0x0000006c640c723c */ /* 0x040fe2000000180c */
[----:B------:R-:W-:Y:S03]  /*9d50*/  LDSM.16.MT88.4 R120, [R228+0x5000] ;  /* 0x00500000e478783b */ /* 0x000fe60000004200 */
[----:B------:R-:W-:Y:S04]  /*9d60*/  FADD.FTZ R0, R130, R0 ;  /* 0x0000000082007221 */ /* 0x000fe80000010000 */
[C---:B------:R-:W-:Y:S01]  /*9d70*/  HMMA.16816.F32 R16, R100.reuse, R110, R16 ;  /* 0x0000006e6410723c */ /* 0x040fe20000001810 */
[----:B------:R-:W2:Y:S03]  /*9d80*/  LDSM.16.MT88.4 R108, [R230+0x1000] ;  /* 0x00100000e66c783b */ /* 0x000ea60000004200 */
[----:B------:R-:W-:Y:S04]  /*9d90*/  FADD.FTZ R0, R126, R0 ;  /* 0x000000007e007221 */ /* 0x000fe80000010000 */
[----:B------:R-:W-:Y:S01]  /*9da0*/  FADD.FTZ R0, R132, R0 ;  /* 0x0000000084007221 */ /* 0x000fe20000010000 */
[----:B------:R-:W-:Y:S03]  /*9db0*/  LDSM.16.MT88.4 R128, [R224+0x5800] ;  /* 0x00580000e080783b */ /* 0x000fe60000004200 */
[----:B------:R-:W-:Y:S04]  /*9dc0*/  FADD.FTZ R0, R220, R0 ;  /* 0x00000000dc007221 */ /* 0x000fe80000010000 */
[----:B------:R-:W-:Y:S04]  /*9dd0*/  FADD.FTZ R0, R219, R0 ;  /* 0x00000000db007221 */ /* 0x000fe80000010000 */
[----:B------:R-:W-:Y:S04]  /*9de0*/  FADD.FTZ R0, R213, R0 ;  /* 0x00000000d5007221 */ /* 0x000fe80000010000 */
[----:B------:R-:W-:Y:S01]  /*9df0*/  FADD.FTZ R0, R214, R0 ;  /* 0x00000000d6007221 */ /* 0x000fe20000010000 */
[C---:B-1----:R-:W-:Y:S03]  /*9e00*/  HMMA.16816.F32 R20, R100.reuse, R104, R20 ;  /* 0x000000686414723c */ /* 0x042fe60000001814 */
[----:B------:R-:W-:Y:S04]  /*9e10*/  FADD.FTZ R0, R211, R0 ;  /* 0x00000000d3007221 */ /* 0x000fe80000010000 */
[----:B------:R-:W-:Y:S01]  /*9e20*/  FADD.FTZ R0, R210, R0 ;  /* 0x00000000d2007221 */ /* 0x000fe20000010000 */
[C---:B------:R-:W-:Y:S01]  /*9e30*/  HMMA.16816.F32 R24, R100.reuse, R106, R24 ;  /* 0x0000006a6418723c */ /* 0x040fe20000001818 */
[----:B------:R-:W1:Y:S03]  /*9e40*/  LDSM.16.MT88.4 R104, [R224+0x4000] ;  /* 0x00400000e068783b */ /* 0x000e660000004200 */
[----:B------:R-:W-:Y:S02]  /*9e50*/  FADD.FTZ R3, R165, R0 ;  /* 0x00000000a5037221 */ /* 0x000fe40000010000 */
[----:B------:R-:W-:Y:S02]  /*9e60*/  FADD.FTZ R0, R209, R2 ;  /* 0x00000002d1007221 */ /* 0x000fe40000010000 */
[C---:B--2---:R-:W-:Y:S04]  /*9e70*/  HMMA.16816.F32 R28, R100.reuse, R108, R28 ;  /* 0x0000006c641c723c */ /* 0x044fe8000000181c */
[----:B------:R-:W-:Y:S02]  /*9e80*/  FADD.FTZ R2, R166, R0 ;  /* 0x00000000a6027221 */ /* 0x000fe40000010000 */
[----:B------:R-:W-:Y:S02]  /*9e90*/  FADD.FTZ R3, R167, R3 ;  /* 0x00000003a7037221 */ /* 0x000fe40000010000 */
[C---:B------:R-:W-:Y:S01]  /*9ea0*/  HMMA.16816.F32 R32, R100.reuse, R110, R32 ;  /* 0x0000006e6420723c */ /* 0x040fe20000001820 */
[----:B------:R-:W2:Y:S03]  /*9eb0*/  LDSM.16.MT88.4 R108, [R228+0x4000] ;  /* 0x00400000e46c783b */ /* 0x000ea60000004200 */
[----:B------:R-:W-:Y:S02]  /*9ec0*/  FADD.FTZ R2, R164, R2 ;  /* 0x00000002a4027221 */ /* 0x000fe40000010000 */
[----:B------:R-:W-:Y:S02]  /*9ed0*/  FADD.FTZ R0, R143, R3 ;  /* 0x000000038f007221 */ /* 0x000fe40000010000 */
[----:B------:R-:W-:Y:S04]  /*9ee0*/  IMAD.MOV.U32 R143, RZ, RZ, R141 ;  /* 0x000000ffff8f7224 */ /* 0x000fe800078e008d */
[----:B------:R-:W-:Y:S01]  /*9ef0*/  FADD.FTZ R0, R142, R0 ;  /* 0x000000008e007221 */ /* 0x000fe20000010000 */
[C---:B-1----:R-:W-:Y:S08]  /*9f00*/  HMMA.16816.F32 R36, R100.reuse, R104, R36 ;  /* 0x000000686424723c */ /* 0x042ff00000001824 */
[C---:B------:R-:W-:Y:S01]  /*9f10*/  HMMA.16816.F32 R40, R100.reuse, R106, R40 ;  /* 0x0000006a6428723c */ /* 0x040fe20000001828 */
[----:B------:R-:W1:Y:S07]  /*9f20*/  LDSM.16.MT88.4 R104, [R227+0x4000] ;  /* 0x00400000e368783b */ /* 0x000e6e0000004200 */
[C---:B--2---:R-:W-:Y:S08]  /*9f30*/  HMMA.16816.F32 R44, R100.reuse, R108, R44 ;  /* 0x0000006c642c723c */ /* 0x044ff0000000182c */
[C---:B------:R-:W-:Y:S01]  /*9f40*/  HMMA.16816.F32 R48, R100.reuse, R110, R48 ;  /* 0x0000006e6430723c */ /* 0x040fe20000001830 */
[----:B------:R-:W2:Y:S07]  /*9f50*/  LDSM.16.MT88.4 R108, [R230+0x4000] ;  /* 0x00400000e66c783b */ /* 0x000eae0000004200 */
        /* <DEDUP_REMOVED lines=16> */
[----:B------:R-:W-:Y:S01]  /*a060*/  HMMA.16816.F32 R96, R100, R110, R96 ;  /* 0x0000006e6460723c */ /* 0x000fe20000001860 */
[----:B------:R-:W2:Y:S06]  /*a070*/  LDSM.16.MT88.4 R108, [R227+0x1800] ;  /* 0x00180000e36c783b */ /* 0x000eac0000004200 */
[----:B------:R-:W-:Y:S02]  /*a080*/  F2FP.PACK_AB R100, R133, R127 ;  /* 0x0000007f8564723e */ /* 0x000fe400000000ff */
[----:B------:R-:W-:Y:S03]  /*a090*/  F2FP.PACK_AB R101, R132, R126 ;  /* 0x0000007e8465723e */ /* 0x000fe600000000ff */
[----:B------:R-:W-:Y:S02]  /*a0a0*/  F2FP.PACK_AB R102, R221, R222 ;  /* 0x000000dedd66723e */ /* 0x000fe400000000ff */
[----:B------:R-:W-:Y:S07]  /*a0b0*/  F2FP.PACK_AB R103, R219, R220 ;  /* 0x000000dcdb67723e */ /* 0x000fee00000000ff */
[C---:B-1----:R-:W-:Y:S08]  /*a0c0*/  HMMA.16816.F32 R4, R100.reuse, R104, R4 ;  /* 0x000000686404723c */ /* 0x042ff00000001804 */
[C---:B------:R-:W-:Y:S01]  /*a0d0*/  HMMA.16816.F32 R8, R100.reuse, R106, R8 ;  /* 0x0000006a6408723c */ /* 0x040fe20000001808 */
[----:B------:R-:W1:Y:S07]  /*a0e0*/  LDSM.16.MT88.4 R104, [R230+0x1800] ;  /* 0x00180000e668783b */ /* 0x000e6e0000004200 */
[C---:B------:R-:W-:Y:S08]  /*a0f0*/  HMMA.16816.F32 R12, R100.reuse, R112, R12 ;  /* 0x00000070640c723c */ /* 0x040ff0000000180c */
        /* <DEDUP_REMOVED lines=39> */
[C---:B---3--:R-:W-:Y:S08]  /*a370*/  HMMA.16816.F32 R12, R100.reuse, R112, R12 ;  /* 0x00000070640c723c */ /* 0x048ff0000000180c */
[C---:B------:R-:W-:Y:S01]  /*a380*/  HMMA.16816.F32 R16, R100.reuse, R114, R16 ;  /* 0x000000726410723c */ /* 0x040fe20000001810 */
[----:B------:R-:W3:Y:S07]  /*a390*/  LDSM.16.MT88.4 R112, [R227+0x5000] ;  /* 0x00500000e370783b */ /* 0x000eee0000004200 */
[C---:B------:R-:W-:Y:S08]  /*a3a0*/  HMMA.16816.F32 R20, R100.reuse, R116, R20 ;  /* 0x000000746414723c */ /* 0x040ff00000001814 */
[C---:B------:R-:W-:Y:S01]  /*a3b0*/  HMMA.16816.F32 R24, R100.reuse, R118, R24 ;  /* 0x000000766418723c */ /* 0x040fe20000001818 */
[----:B------:R-:W4:Y:S07]  /*a3c0*/  LDSM.16.MT88.4 R116, [R230+0x5000] ;  /* 0x00500000e674783b */ /* 0x000f2e0000004200 */
[C---:B--2---:R-:W-:Y:S08]  /*a3d0*/  HMMA.16816.F32 R28, R100.reuse, R108, R28 ;  /* 0x0000006c641c723c */ /* 0x044ff0000000181c */
[C---:B------:R-:W-:Y:S01]  /*a3e0*/  HMMA.16816.F32 R32, R100.reuse, R110, R32 ;  /* 0x0000006e6420723c */ /* 0x040fe20000001820 */
[----:B------:R-:W-:Y:S07]  /*a3f0*/  LDSM.16.MT88.4 R108, [R228+0x8000] ;  /* 0x00800000e46c783b */ /* 0x000fee0000004200 */
[C---:B-1----:R-:W-:Y:S08]  /*a400*/  HMMA.16816.F32 R36, R100.reuse, R104, R36 ;  /* 0x000000686424723c */ /* 0x042ff00000001824 */
[C---:B------:R-:W-:Y:S01]  /*a410*/  HMMA.16816.F32 R40, R100.reuse, R106, R40 ;  /* 0x0000006a6428723c */ /* 0x040fe20000001828 */
[----:B------:R-:W1:Y:S07]  /*a420*/  LDSM.16.MT88.4 R104, [R224+0x8000] ;  /* 0x00800000e068783b */ /* 0x000e6e0000004200 */
[C---:B------:R-:W-:Y:S08]  /*a430*/  HMMA.16816.F32 R44, R100.reuse, R120, R44 ;  /* 0x00000078642c723c */ /* 0x040ff0000000182c */
[C---:B------:R-:W-:Y:S01]  /*a440*/  HMMA.16816.F32 R48, R100.reuse, R122, R48 ;  /* 0x0000007a6430723c */ /* 0x040fe20000001830 */
[----:B------:R-:W2:Y:S07]  /*a450*/  LDSM.16.MT88.4 R120, [R227+0x8000] ;  /* 0x00800000e378783b */ /* 0x000eae0000004200 */
[C---:B---3--:R-:W-:Y:S08]  /*a460*/  HMMA.16816.F32 R52, R100.reuse, R112, R52 ;  /* 0x000000706434723c */ /* 0x048ff00000001834 */
[C---:B------:R-:W-:Y:S01]  /*a470*/  HMMA.16816.F32 R56, R100.reuse, R114, R56 ;  /* 0x000000726438723c */ /* 0x040fe20000001838 */
[----:B------:R-:W3:Y:S07]  /*a480*/  LDSM.16.MT88.4 R112, [R230+0x8000] ;  /* 0x00800000e670783b */ /* 0x000eee0000004200 */
[C---:B----4-:R-:W-:Y:S08]  /*a490*/  HMMA.16816.F32 R60, R100.reuse, R116, R60 ;  /* 0x00000074643c723c */ /* 0x050ff0000000183c */
[C---:B------:R-:W-:Y:S01]  /*a4a0*/  HMMA.16816.F32 R64, R100.reuse, R118, R64 ;  /* 0x000000766440723c */ /* 0x040fe20000001840 */
[----:B------:R-:W-:Y:S07]  /*a4b0*/  LDSM.16.MT88.4 R116, [R227+0x2800] ;  /* 0x00280000e374783b */ /* 0x000fee0000004200 */
        /* <DEDUP_REMOVED lines=8> */
[C---:B---3--:R-:W-:Y:S08]  /*a540*/  HMMA.16816.F32 R92, R100.reuse, R112, R92 ;  /* 0x00000070645c723c */ /* 0x048ff0000000185c */
[----:B------:R-:W-:Y:S08]  /*a550*/  HMMA.16816.F32 R96, R100, R114, R96 ;  /* 0x000000726460723c */ /* 0x000ff00000001860 */
[C---:B------:R-:W-:Y:S01]  /*a560*/  HMMA.16816.F32 R148, R144.reuse, R152, R4 ;  /* 0x000000989094723c */ /* 0x040fe20000001804 */
[----:B------:R-:W3:Y:S07]  /*a570*/  LDSM.16.MT88.4 R4, [R227+0x5800] ;  /* 0x00580000e304783b */ /* 0x000eee0000004200 */
[C---:B------:R-:W-:Y:S01]  /*a580*/  HMMA.16816.F32 R152, R144.reuse, R154, R8 ;  /* 0x0000009a9098723c */ /* 0x040fe20000001808 */
[----:B------:R-:W4:Y:S07]  /*a590*/  LDSM.16.MT88.4 R8, [R230+0x5800] ;  /* 0x00580000e608783b */ /* 0x000f2e0000004200 */
[C---:B-1----:R-:W-:Y:S01]  /*a5a0*/  HMMA.16816.F32 R100, R144.reuse, R104, R12 ;  /* 0x000000689064723c */ /* 0x042fe2000000180c */
[----:B------:R-:W1:Y:S07]  /*a5b0*/  LDSM.16.MT88.4 R12, [R224+0x8800] ;  /* 0x00880000e00c783b */ /* 0x000e6e0000004200 */
[C---:B------:R-:W-:Y:S01]  /*a5c0*/  HMMA.16816.F32 R104, R144.reuse, R106, R16 ;  /* 0x0000006a9068723c */ /* 0x040fe20000001810 */
[----:B------:R-:W5:Y:S07]  /*a5d0*/  LDSM.16.MT88.4 R16, [R228+0x8800] ;  /* 0x00880000e410783b */ /* 0x000f6e0000004200 */
[C---:B------:R-:W-:Y:S01]  /*a5e0*/  HMMA.16816.F32 R108, R144.reuse, R116, R20 ;  /* 0x00000074906c723c */ /* 0x040fe20000001814 */
[----:B------:R-:W1:Y:S07]  /*a5f0*/  LDSM.16.MT88.4 R20, [R227+0x8800] ;  /* 0x00880000e314783b */ /* 0x000e6e0000004200 */
[C---:B------:R-:W-:Y:S01]  /*a600*/  HMMA.16816.F32 R112, R144.reuse, R118, R24 ;  /* 0x000000769070723c */ /* 0x040fe20000001818 */
[----:B------:R-:W1:Y:S07]  /*a610*/  LDSM.16.MT88.4 R24, [R230+0x8800] ;  /* 0x00880000e618783b */ /* 0x000e6e0000004200 */
[C---:B--2---:R-:W-:Y:S01]  /*a620*/  HMMA.16816.F32 R116, R144.reuse, R120, R28 ;  /* 0x000000789074723c */ /* 0x044fe2000000181c */
[----:B------:R-:W2:Y:S04]  /*a630*/  LDL R31, [R1+0x18] ;  /* 0x00001800011f7983 */ /* 0x000ea80000100800 */
[----:B------:R1:W-:Y:S03]  /*a640*/  STL [R1+0xc], R2 ;  /* 0x00000c0201007387 */ /* 0x0003e60000100800 */
[C---:B------:R-:W-:Y:S01]  /*a650*/  HMMA.16816.F32 R120, R144.reuse, R122, R32 ;  /* 0x0000007a9078723c */ /* 0x040fe20000001820 */
[----:B------:R1:W-:Y:S04]  /*a660*/  STL [R1+0x8], R223 ;  /* 0x000008df01007387 */ /* 0x0003e80000100800 */
[----:B------:R1:W-:Y:S03]  /*a670*/  STL [R1+0x10], R0 ;  /* 0x0000100001007387 */ /* 0x0003e60000100800 */
[C---:B------:R-:W-:Y:S08]  /*a680*/  HMMA.16816.F32 R124, R144.reuse, R128, R36 ;  /* 0x00000080907c723c */ /* 0x040ff00000001824 */
[C---:B------:R-:W-:Y:S08]  /*a690*/  HMMA.16816.F32 R128, R144.reuse, R130, R40 ;  /* 0x000000829080723c */ /* 0x040ff00000001828 */
[C---:B------:R-:W-:Y:S08]  /*a6a0*/  HMMA.16816.F32 R132, R144.reuse, R136, R44 ;  /* 0x000000889084723c */ /* 0x040ff0000000182c */
[C---:B------:R-:W-:Y:S08]  /*a6b0*/  HMMA.16816.F32 R136, R144.reuse, R138, R48 ;  /* 0x0000008a9088723c */ /* 0x040ff00000001830 */
[C---:B---3--:R-:W-:Y:S08]  /*a6c0*/  HMMA.16816.F32 R52, R144.reuse, R4, R52 ;  /* 0x000000049034723c */ /* 0x048ff00000001834 */
[C---:B------:R-:W-:Y:S08]  /*a6d0*/  HMMA.16816.F32 R56, R144.reuse, R6, R56 ;  /* 0x000000069038723c */ /* 0x040ff00000001838 */
[C---:B----4-:R-:W-:Y:S08]  /*a6e0*/  HMMA.16816.F32 R60, R144.reuse, R8, R60 ;  /* 0x00000008903c723c */ /* 0x050ff0000000183c */
[C---:B------:R-:W-:Y:S08]  /*a6f0*/  HMMA.16816.F32 R64, R144.reuse, R10, R64 ;  /* 0x0000000a9040723c */ /* 0x040ff00000001840 */
[C---:B-1----:R-:W-:Y:S08]  /*a700*/  HMMA.16816.F32 R68, R144.reuse, R12, R68 ;  /* 0x0000000c9044723c */ /* 0x042ff00000001844 */
[C---:B------:R-:W-:Y:S08]  /*a710*/  HMMA.16816.F32 R72, R144.reuse, R14, R72 ;  /* 0x0000000e9048723c */ /* 0x040ff00000001848 */
[C---:B-----5:R-:W-:Y:S08]  /*a720*/  HMMA.16816.F32 R76, R144.reuse, R16, R76 ;  /* 0x00000010904c723c */ /* 0x060ff0000000184c */
[C---:B------:R-:W-:Y:S08]  /*a730*/  HMMA.16816.F32 R80, R144.reuse, R18, R80 ;  /* 0x000000129050723c */ /* 0x040ff00000001850 */
[C---:B------:R-:W-:Y:S08]  /*a740*/  HMMA.16816.F32 R84, R144.reuse, R20, R84 ;  /* 0x000000149054723c */ /* 0x040ff00000001854 */
[C---:B------:R-:W-:Y:S08]  /*a750*/  HMMA.16816.F32 R88, R144.reuse, R22, R88 ;  /* 0x000000169058723c */ /* 0x040ff00000001858 */
[C---:B------:R-:W-:Y:S08]  /*a760*/  HMMA.16816.F32 R92, R144.reuse, R24, R92 ;  /* 0x00000018905c723c */ /* 0x040ff0000000185c */
[----:B------:R-:W-:Y:S07]  /*a770*/  HMMA.16816.F32 R96, R144, R26, R96 ;  /* 0x0000001a9060723c */ /* 0x000fee0000001860 */
[----:B------:R-:W-:Y:S02]  /*a780*/  MOV R144, R140 ;  /* 0x0000008c00907202 */ /* 0x000fe40000000f00 */
[----:B--2---:R-:W-:Y:S03]  /*a790*/  ISETP.GT.AND P0, PT, R218, R31, PT ;  /* 0x0000001fda00720c */ /* 0x004fe60003f04270 */
[----:B------:R-:W-:Y:S10]  /*a7a0*/  IMAD.MOV.U32 R218, RZ, RZ, R223 ;  /* 0x000000ffffda7224 */ /* 0x000ff400078e00df */
[----:B------:R-:W-:-:S05]  /*a7b0*/  @P0 BRA `(.L_x_840) ;  /* 0xffffbd7000000947 */ /* 0x000fca000383ffff */
.L_x_839:
[----:B--2---:R-:W2:Y:S04]  /*a7c0*/  LDL R2, [R1+0x14] ;  /* 0x0000140001027983 */ /* 0x004ea80000100800 */
[----:B------:R-:W2:Y:S02]  /*a7d0*/  LDL R0, [R1+0x8] ;  /* 0x0000080001007983 */ /* 0x000ea40000100800 */
[----:B--2---:R-:W-:-:S13]  /*a7e0*/  ISETP.GE.AND P0, PT, R0, R2, PT ;  /* 0x000000020000720c */ /* 0x004fda0003f06270 */
[----:B------:R-:W-:Y:S05]  /*a7f0*/  @!P0 BRA `(.L_x_841) ;  /* 0x000037d000008947 */ /* 0x000fea0003800000 */
[----:B------:R-:W-:Y:S02]  /*a800*/  MOV R143, R140 ;  /* 0x0000008c008f7202 */ /* 0x000fe40000000f00 */
[----:B------:R-:W-:Y:S02]  /*a810*/  MOV R142, R141 ;  /* 0x0000008d008e7202 */ /* 0x000fe40000000f00 */
.L_x_842:
[----:B-1----:R-:W2:Y:S01]  /*a820*/  LDL.64 R2, [R1+0x38] ;  /* 0x0000380001027983 */ /* 0x002ea20000100a00 */
[----:B------:R-:W-:Y:S04]  /*a830*/  DEPBAR.LE SB0, 0x0 ;  /* 0x000080000000791a */ /* 0x000fe80000000000 */
[----:B------:R-:W-:Y:S01]  /*a840*/  WARPSYNC 0xffffffff ;  /* 0xffffffff00007948 */ /* 0x000fe20003800000 */
[----:B------:R-:W2:Y:S01]  /*a850*/  LDL R22, [R1+0x40] ;  /* 0x0000400001167983 */ /* 0x000ea20000100800 */
[----:B------:R-:W-:Y:S03]  /*a860*/  MOV R141, 0x6 ;  /* 0x00000006008d7802 */ /* 0x000fe60000000f00 */
[----:B-----5:R1:W-:Y:S04]  /*a870*/  STL [R1+0x8c], R251 ;  /* 0x00008cfb01007387 */ /* 0x0203e80000100800 */
[----:B------:R-:W-:Y:S08]  /*a880*/  BAR.SYNC.DEFER_BLOCKING 0x0 ;  /* 0x0000000000007b1d */ /* 0x000ff00000010000 */
[----:B------:R-:W3:Y:S08]  /*a890*/  LDSM.16.M88.4 R8, [R225] ;  /* 0x00000000e108783b */ /* 0x000ef00000000200 */
[----:B-1----:R-:W4:Y:S04]  /*a8a0*/  LDL.LU R251, [R1+0x8] ;  /* 0x0000080001fb7983 */ /* 0x002f280000300800 */
[----:B------:R1:W-:Y:S04]  /*a8b0*/  STL [R1+0x88], R250 ;  /* 0x000088fa01007387 */ /* 0x0003e80000100800 */
[----:B------:R-:W1:Y:S08]  /*a8c0*/  LDSM.16.M88.4 R16, [R225+0x800] ;  /* 0x00080000e110783b */ /* 0x000e700000000200 */
[----:B------:R-:W2:Y:S08]  /*a8d0*/  LDSM.16.M88.4 R24, [R225+0x1000] ;  /* 0x00100000e118783b */ /* 0x000eb00000000200 */
[----:B------:R-:W2:Y:S01]  /*a8e0*/  LDSM.16.M88.4 R32, [R225+0x1800] ;  /* 0x00180000e120783b */ /* 0x000ea20000000200 */
[C---:B---3--:R-:W-:Y:S07]  /*a8f0*/  HMMA.16816.F32 R4, R156.reuse, R8, RZ ;  /* 0x000000089c04723c */ /* 0x048fee00000018ff */
[----:B-1----:R-:W3:Y:S04]  /*a900*/  LDL R250, [R1+0x4] ;  /* 0x0000040001fa7983 */ /* 0x002ee80000100800 */
[----:B------:R-:W1:Y:S01]  /*a910*/  LDSM.16.M88.4 R40, [R225+0x2000] ;  /* 0x00200000e128783b */ /* 0x000e620000000200 */
[C---:B------:R-:W-:Y:S07]  /*a920*/  HMMA.16816.F32 R8, R156.reuse, R10, RZ ;  /* 0x0000000a9c08723c */ /* 0x040fee00000018ff */
[----:B------:R-:W1:Y:S01]  /*a930*/  LDSM.16.M88.4 R48, [R225+0x2800] ;  /* 0x00280000e130783b */ /* 0x000e620000000200 */
[C---:B------:R-:W-:Y:S07]  /*a940*/  HMMA.16816.F32 R12, R156.reuse, R16, RZ ;  /* 0x000000109c0c723c */ /* 0x040fee00000018ff */
[----:B------:R-:W1:Y:S01]  /*a950*/  LDSM.16.M88.4 R144, [R231] ;  /* 0x00000000e790783b */ /* 0x000e620000000200 */
[C---:B------:R-:W-:Y:S07]  /*a960*/  HMMA.16816.F32 R16, R156.reuse, R18, RZ ;  /* 0x000000129c10723c */ /* 0x040fee00000018ff */
[----:B------:R-:W1:Y:S08]  /*a970*/  LDSM.16.M88.4 R164, [R248] ;  /* 0x00000000f8a4783b */ /* 0x000e700000000200 */
[----:B------:R-:W1:Y:S08]  /*a980*/  LDSM.16.M88.4 R208, [R247] ;  /* 0x00000000f7d0783b */ /* 0x000e700000000200 */
[----:B------:R-:W1:Y:S08]  /*a990*/  LDSM.16.M88.4 R212, [R246] ;  /* 0x00000000f6d4783b */ /* 0x000e700000000200 */
[----:B------:R-:W1:Y:S08]  /*a9a0*/  LDSM.16.M88.4 R216, [R245] ;  /* 0x00000000f5d8783b */ /* 0x000e700000000200 */
[----:B------:R-:W1:Y:S01]  /*a9b0*/  LDSM.16.M88.4 R220, [R244] ;  /* 0x00000000f4dc783b */ /* 0x000e620000000200 */
[----:B--2---:R-:W-:Y:S02]  /*a9c0*/  MOV R3, R22 ;  /* 0x0000001600037202 */ /* 0x004fe40000000f00 */
[----:B----4-:R-:W-:Y:S01]  /*a9d0*/  SHF.R.S32.HI R0, RZ, 0x1f, R251 ;  /* 0x0000001fff007819 */ /* 0x010fe200000114fb */
[C---:B------:R-:W-:Y:S04]  /*a9e0*/  IMAD.WIDE.U32 R20, R251.reuse, c[0x0][0x208], RZ ;  /* 0x00008200fb147a25 */ /* 0x040fe800078e00ff */
[----:B------:R-:W-:Y:S02]  /*a9f0*/  IMAD R0, R0, c[0x0][0x208], RZ ;  /* 0x0000820000007a24 */ /* 0x000fe400078e02ff */
[----:B------:R-:W-:Y:S04]  /*aa00*/  IMAD.WIDE.U32 R2, R20, 0x60, R2 ;  /* 0x0000006014027825 */ /* 0x000fe800078e0002 */
[----:B------:R-:W-:Y:S05]  /*aa10*/  IMAD R0, R251, c[0x0][0x20c], R0 ;  /* 0x00008300fb007a24 */ /* 0x000fea00078e0200 */
[----:B------:R-:W-:Y:S02]  /*aa20*/  IADD3 R0, R21, R0, RZ ;  /* 0x0000000015007210 */ /* 0x000fe40007ffe0ff */
[C---:B------:R-:W-:Y:S03]  /*aa30*/  HMMA.16816.F32 R20, R156.reuse, R24, RZ ;  /* 0x000000189c14723c */ /* 0x040fe600000018ff */
[----:B------:R-:W-:Y:S05]  /*aa40*/  IMAD R0, R0, 0x60, RZ ;  /* 0x0000006000007824 */ /* 0x000fea00078e02ff */
[C---:B------:R-:W-:Y:S01]  /*aa50*/  HMMA.16816.F32 R24, R156.reuse, R26, RZ ;  /* 0x0000001a9c18723c */ /* 0x040fe200000018ff */
[----:B------:R-:W-:Y:S03]  /*aa60*/  IADD3 R44, R3, R0, RZ ;  /* 0x00000000032c7210 */ /* 0x000fe60007ffe0ff */
[C---:B------:R-:W-:Y:S02]  /*aa70*/  SHF.L.U32 R0, R2.reuse, 0x1, RZ ;  /* 0x0000000102007819 */ /* 0x040fe400000006ff */
[----:B------:R-:W-:Y:S02]  /*aa80*/  SHF.L.U64.HI R44, R2, 0x1, R44 ;  /* 0x00000001022c7819 */ /* 0x000fe4000001022c */
[C---:B------:R-:W-:Y:S01]  /*aa90*/  HMMA.16816.F32 R28, R156.reuse, R32, RZ ;  /* 0x000000209c1c723c */ /* 0x040fe200000018ff */
[C---:B------:R-:W-:Y:S03]  /*aaa0*/  IADD3 R2, P0, R0.reuse, c[0x0][0x1f8], RZ ;  /* 0x00007e0000027a10 */ /* 0x040fe60007f1e0ff */
[----:B------:R-:W-:Y:S02]  /*aab0*/  IADD3 R36, P5, R0, 0x80, RZ ;  /* 0x0000008000247810 */ /* 0x000fe40007fbe0ff */
[----:B------:R-:W-:Y:S02]  /*aac0*/  IADD3.X R3, R44, c[0x0][0x1fc], RZ, P0, !PT ;  /* 0x00007f002c037a10 */ /* 0x000fe400007fe4ff */
[C---:B------:R-:W-:Y:S01]  /*aad0*/  HMMA.16816.F32 R32, R156.reuse, R34, RZ ;  /* 0x000000229c20723c */ /* 0x040fe200000018ff */
[----:B------:R-:W-:Y:S02]  /*aae0*/  IADD3 R36, P1, R36, c[0x0][0x1f8], RZ ;  /* 0x00007e0024247a10 */ /* 0x000fe40007f3e0ff */
[----:B------:R-:W-:Y:S01]  /*aaf0*/  @!PT LDS RZ, [RZ] ;  /* 0x00000000fffff984 */ /* 0x000fe20000000800 */
[----:B------:R-:W-:Y:S01]  /*ab00*/  @!PT LDS RZ, [RZ] ;  /* 0x00000000fffff984 */ /* 0x000fe20000000800 */
[----:B------:R-:W-:Y:S01]  /*ab10*/  @!PT LDS RZ, [RZ] ;  /* 0x00000000fffff984 */ /* 0x000fe20000000800 */
[----:B---3--:R2:W-:Y:S01]  /*ab20*/  LDGSTS.E.BYPASS.LTC128B.128 [R250+0x100], [R2.64], !P4 ;  /* 0x0010000002fa7fae */ /* 0x0085e2000e101d46 */
[----:B------:R-:W-:Y:S02]  /*ab30*/  IADD3 R0, P0, R0, 0x100, RZ ;  /* 0x0000010000007810 */ /* 0x000fe40007f1e0ff */
[--C-:B------:R-:W-:Y:S02]  /*ab40*/  IADD3.X R37, RZ, c[0x0][0x1fc], R44.reuse, P1, P5 ;  /* 0x00007f00ff257a10 */ /* 0x100fe40000fea42c */
[----:B------:R-:W-:Y:S03]  /*ab50*/  IADD3 R46, P1, R0, c[0x0][0x1f8], RZ ;  /* 0x00007e00002e7a10 */ /* 0x000fe60007f3e0ff */
[----:B------:R1:W-:Y:S01]  /*ab60*/  LDGSTS.E.BYPASS.LTC128B.128 [R250+0x3100], [R36.64], !P3 ;  /* 0x0310000024fa7fae */ /* 0x0003e2000d901d46 */
[----:B------:R-:W-:Y:S02]  /*ab70*/  IADD3.X R47, RZ, c[0x0][0x1fc], R44, P1, P0 ;  /* 0x00007f00ff2f7a10 */ /* 0x000fe40000fe042c */
[----:B------:R-:W-:Y:S04]  /*ab80*/  MOV R0, c[0x0][0x208] ;  /* 0x0000820000007a02 */ /* 0x000fe80000000f00 */
[C---:B------:R-:W-:Y:S01]  /*ab90*/  SHF.L.U32 R140, R0.reuse, 0x6, RZ ;  /* 0x00000006008c7819 */ /* 0x040fe200000006ff */
[----:B------:R3:W-:Y:S01]  /*aba0*/  LDGSTS.E.BYPASS.LTC128B.128 [R250+0x6100], [R46.64], !P2 ;  /* 0x061000002efa7fae */ /* 0x0007e2000d101d46 */
[----:B------:R-:W-:Y:S02]  /*abb0*/  SHF.L.U64.HI R0, R0, R141, c[0x0][0x20c] ;  /* 0x0000830000007619 */ /* 0x000fe4000001028d */
[----:B--2---:R-:W-:Y:S04]  /*abc0*/  IADD3 R2, P1, R2, R140, RZ ;  /* 0x0000008c02027210 */ /* 0x004fe80007f3e0ff */
[----:B------:R-:W-:Y:S02]  /*abd0*/  IADD3.X R3, R3, R0, RZ, P1, !PT ;  /* 0x0000000003037210 */ /* 0x000fe40000ffe4ff */
[----:B------:R-:W-:Y:S01]  /*abe0*/  IADD3 R140, P0, R140, R2, RZ ;  /* 0x000000028c8c7210 */ /* 0x000fe20007f1e0ff */
[C---:B-1----:R-:W-:Y:S02]  /*abf0*/  HMMA.16816.F32 R36, R156.reuse, R40, RZ ;  /* 0x000000289c24723c */ /* 0x042fe400000018ff */
[----:B------:R1:W-:Y:S01]  /*ac00*/  LDGSTS.E.BYPASS.LTC128B.128 [R250+0x1100], [R2.64], !P4 ;  /* 0x0110000002fa7fae */ /* 0x0003e2000e101d46 */
[----:B------:R-:W-:Y:S05]  /*ac10*/  IADD3.X R141, R0, R3, RZ, P0, !PT ;  /* 0x00000003008d7210 */ /* 0x000fea00007fe4ff */
[C---:B------:R-:W-:Y:S02]  /*ac20*/  HMMA.16816.F32 R40, R156.reuse, R42, RZ ;  /* 0x0000002a9c28723c */ /* 0x040fe400000018ff */
[----:B------:R1:W-:Y:S06]  /*ac30*/  LDGSTS.E.BYPASS.LTC128B.128 [R250+0x4100], [R2.64+0x80], !P3 ;  /* 0x0410008002fa7fae */ /* 0x0003ec000d901d46 */
[C---:B---3--:R-:W-:Y:S02]  /*ac40*/  HMMA.16816.F32 R44, R156.reuse, R48, RZ ;  /* 0x000000309c2c723c */ /* 0x048fe400000018ff */
[----:B------:R1:W-:Y:S06]  /*ac50*/  LDGSTS.E.BYPASS.LTC128B.128 [R250+0x7100], [R2.64+0x100], !P2 ;  /* 0x0710010002fa7fae */ /* 0x0003ec000d101d46 */
[----:B------:R-:W-:Y:S02]  /*ac60*/  HMMA.16816.F32 R48, R156, R50, RZ ;  /* 0x000000329c30723c */ /* 0x000fe400000018ff */
[----:B------:R2:W-:Y:S06]  /*ac70*/  LDGSTS.E.BYPASS.LTC128B.128 [R250+0x2100], [R140.64], !P4 ;  /* 0x021000008cfa7fae */ /* 0x0005ec000e101d46 */
[C---:B------:R-:W-:Y:S02]  /*ac80*/  HMMA.16816.F32 R4, R160.reuse, R144, R4 ;  /* 0x00000090a004723c */ /* 0x040fe40000001804 */
[----:B------:R2:W-:Y:S06]  /*ac90*/  LDGSTS.E.BYPASS.LTC128B.128 [R250+0x5100], [R140.64+0x80], !P3 ;  /* 0x051000808cfa7fae */ /* 0x0005ec000d901d46 */
[C---:B------:R-:W-:Y:S02]  /*aca0*/  HMMA.16816.F32 R8, R160.reuse, R146, R8 ;  /* 0x00000092a008723c */ /* 0x040fe40000001808 */
[----:B------:R2:W-:Y:S06]  /*acb0*/  LDGSTS.E.BYPASS.LTC128B.128 [R250+0x8100], [R140.64+0x100], !P2 ;  /* 0x081001008cfa7fae */ /* 0x0005ec000d101d46 */
[C---:B------:R-:W-:Y:S02]  /*acc0*/  HMMA.16816.F32 R12, R160.reuse, R164, R12 ;  /* 0x000000a4a00c723c */ /* 0x040fe4000000180c */
[----:B------:R-:W3:Y:S06]  /*acd0*/  LDSM.16.M88.4 R144, [R229] ;  /* 0x00000000e590783b */ /* 0x000eec0000000200 */
[C---:B------:R-:W-:Y:S02]  /*ace0*/  HMMA.16816.F32 R16, R160.reuse, R166, R16 ;  /* 0x000000a6a010723c */ /* 0x040fe40000001810 */
[----:B------:R-:W0:Y:S06]  /*acf0*/  LDGDEPBAR ;  /* 0x00000000000079af */ /* 0x000e2c0000000000 */
[C---:B------:R-:W-:Y:S02]  /*ad00*/  HMMA.16816.F32 R20, R160.reuse, R208, R20 ;  /* 0x000000d0a014723c */ /* 0x040fe40000001814 */
[----:B------:R-:W4:Y:S06]  /*ad10*/  LDSM.16.M88.4 R164, [R229+0x800] ;  /* 0x00080000e5a4783b */ /* 0x000f2c0000000200 */
[C---:B------:R-:W-:Y:S02]  /*ad20*/  HMMA.16816.F32 R24, R160.reuse, R210, R24 ;  /* 0x000000d2a018723c */ /* 0x040fe40000001818 */
[----:B------:R-:W1:Y:S06]  /*ad30*/  LDSM.16.M88.4 R208, [R229+0x1000] ;  /* 0x00100000e5d0783b */ /* 0x000e6c0000000200 */
        /* <DEDUP_REMOVED lines=8> */
[----:B------:R-:W-:Y:S07]  /*adc0*/  LDSM.16.M88.4 R220, [R241] ;  /* 0x00000000f1dc783b */ /* 0x000fee0000000200 */
[C---:B---3--:R-:W-:Y:S08]  /*add0*/  HMMA.16816.F32 R4, R168.reuse, R144, R4 ;  /* 0x00000090a804723c */ /* 0x048ff00000001804 */
[C---:B------:R-:W-:Y:S01]  /*ade0*/  HMMA.16816.F32 R8, R168.reuse, R146, R8 ;  /* 0x00000092a808723c */ /* 0x040fe20000001808 */
[----:B------:R-:W3:Y:S07]  /*adf0*/  LDSM.16.M88.4 R144, [R229+0x2800] ;  /* 0x00280000e590783b */ /* 0x000eee0000000200 */
[C---:B----4-:R-:W-:Y:S08]  /*ae00*/  HMMA.16816.F32 R12, R168.reuse, R164, R12 ;  /* 0x000000a4a80c723c */ /* 0x050ff0000000180c */
[C---:B------:R-:W-:Y:S01]  /*ae10*/  HMMA.16816.F32 R16, R168.reuse, R166, R16 ;  /* 0x000000a6a810723c */ /* 0x040fe20000001810 */
[----:B------:R-:W4:Y:S07]  /*ae20*/  LDSM.16.M88.4 R164, [R226] ;  /* 0x00000000e2a4783b */ /* 0x000f2e0000000200 */
[C---:B-1----:R-:W-:Y:S08]  /*ae30*/  HMMA.16816.F32 R20, R168.reuse, R208, R20 ;  /* 0x000000d0a814723c */ /* 0x042ff00000001814 */
[C---:B------:R-:W-:Y:S01]  /*ae40*/  HMMA.16816.F32 R24, R168.reuse, R210, R24 ;  /* 0x000000d2a818723c */ /* 0x040fe20000001818 */
[----:B------:R-:W1:Y:S07]  /*ae50*/  LDSM.16.M88.4 R208, [R226+0x800] ;  /* 0x00080000e2d0783b */ /* 0x000e6e0000000200 */
[C---:B------:R-:W-:Y:S08]  /*ae60*/  HMMA.16816.F32 R28, R168.reuse, R212, R28 ;  /* 0x000000d4a81c723c */ /* 0x040ff0000000181c */
[C---:B------:R-:W-:Y:S01]  /*ae70*/  HMMA.16816.F32 R32, R168.reuse, R214, R32 ;  /* 0x000000d6a820723c */ /* 0x040fe20000001820 */
[----:B------:R-:W1:Y:S07]  /*ae80*/  LDSM.16.M88.4 R212, [R226+0x1000] ;  /* 0x00100000e2d4783b */ /* 0x000e6e0000000200 */
[C---:B------:R-:W-:Y:S08]  /*ae90*/  HMMA.16816.F32 R36, R168.reuse, R216, R36 ;  /* 0x000000d8a824723c */ /* 0x040ff00000001824 */
[C---:B------:R-:W-:Y:S01]  /*aea0*/  HMMA.16816.F32 R40, R168.reuse, R218, R40 ;  /* 0x000000daa828723c */ /* 0x040fe20000001828 */
[----:B------:R-:W2:Y:S07]  /*aeb0*/  LDSM.16.M88.4 R216, [R226+0x1800] ;  /* 0x00180000e2d8783b */ /* 0x000eae0000000200 */
[C---:B---3--:R-:W-:Y:S08]  /*aec0*/  HMMA.16816.F32 R44, R168.reuse, R144, R44 ;  /* 0x00000090a82c723c */ /* 0x048ff0000000182c */
[----:B------:R-:W-:Y:S01]  /*aed0*/  HMMA.16816.F32 R48, R168, R146, R48 ;  /* 0x00000092a830723c */ /* 0x000fe20000001830 */
[----:B------:R-:W3:Y:S07]  /*aee0*/  LDSM.16.M88.4 R144, [R226+0x2000] ;  /* 0x00200000e290783b */ /* 0x000eee0000000200 */
[C---:B----4-:R-:W-:Y:S08]  /*aef0*/  HMMA.16816.F32 R4, R172.reuse, R164, R4 ;  /* 0x000000a4ac04723c */ /* 0x050ff00000001804 */
[C---:B------:R-:W-:Y:S01]  /*af00*/  HMMA.16816.F32 R8, R172.reuse, R166, R8 ;  /* 0x000000a6ac08723c */ /* 0x040fe20000001808 */
[----:B------:R-:W4:Y:S07]  /*af10*/  LDSM.16.M88.4 R164, [R226+0x2800] ;  /* 0x00280000e2a4783b */ /* 0x000f2e0000000200 */
[C---:B-1----:R-:W-:Y:S08]  /*af20*/  HMMA.16816.F32 R12, R172.reuse, R208, R12 ;  /* 0x000000d0ac0c723c */ /* 0x042ff0000000180c */
[C---:B------:R-:W-:Y:S01]  /*af30*/  HMMA.16816.F32 R16, R172.reuse, R210, R16 ;  /* 0x000000d2ac10723c */ /* 0x040fe20000001810 */
[----:B------:R-:W1:Y:S07]  /*af40*/  LDSM.16.M88.4 R208, [R225+0x3000] ;  /* 0x00300000e1d0783b */ /* 0x000e6e0000000200 */
[C---:B------:R-:W-:Y:S08]  /*af50*/  HMMA.16816.F32 R20, R172.reuse, R212, R20 ;  /* 0x000000d4ac14723c */ /* 0x040ff00000001814 */
[C---:B------:R-:W-:Y:S01]  /*af60*/  HMMA.16816.F32 R24, R172.reuse, R214, R24 ;  /* 0x000000d6ac18723c */ /* 0x040fe20000001818 */
[----:B------:R-:W1:Y:S07]  /*af70*/  LDSM.16.M88.4 R212, [R225+0x3800] ;  /* 0x00380000e1d4783b */ /* 0x000e6e0000000200 */
        /* <DEDUP_REMOVED lines=8> */
[----:B------:R-:W4:Y:S07]  /*b000*/  LDSM.16.M88.4 R164, [R225+0x5000] ;  /* 0x00500000e1a4783b */ /* 0x000f2e0000000200 */
[C---:B-1----:R-:W-:Y:S08]  /*b010*/  HMMA.16816.F32 R4, R176.reuse, R208, R4 ;  /* 0x000000d0b004723c */ /* 0x042ff00000001804 */
[C---:B------:R-:W-:Y:S01]  /*b020*/  HMMA.16816.F32 R8, R176.reuse, R210, R8 ;  /* 0x000000d2b008723c */ /* 0x040fe20000001808 */
[----:B------:R-:W1:Y:S07]  /*b030*/  LDSM.16.M88.4 R208, [R225+0x5800] ;  /* 0x00580000e1d0783b */ /* 0x000e6e0000000200 */
[C---:B------:R-:W-:Y:S08]  /*b040*/  HMMA.16816.F32 R12, R176.reuse, R212, R12 ;  /* 0x000000d4b00c723c */ /* 0x040ff0000000180c */
[C---:B------:R-:W-:Y:S01]  /*b050*/  HMMA.16816.F32 R16, R176.reuse, R214, R16 ;  /* 0x000000d6b010723c */ /* 0x040fe20000001810 */
[----:B------:R-:W1:Y:S07]  /*b060*/  LDSM.16.M88.4 R212, [R243] ;  /* 0x00000000f3d4783b */ /* 0x000e6e0000000200 */
[C---:B--2---:R-:W-:Y:S08]  /*b070*/  HMMA.16816.F32 R20, R176.reuse, R216, R20 ;  /* 0x000000d8b014723c */ /* 0x044ff00000001814 */
[C---:B------:R-:W-:Y:S01]  /*b080*/  HMMA.16816.F32 R24, R176.reuse, R218, R24 ;  /* 0x000000dab018723c */ /* 0x040fe20000001818 */
[----:B------:R-:W2:Y:S07]  /*b090*/  LDSM.16.M88.4 R216, [R242] ;  /* 0x00000000f2d8783b */ /* 0x000eae0000000200 */
[C---:B---3--:R-:W-:Y:S08]  /*b0a0*/  HMMA.16816.F32 R28, R176.reuse, R144, R28 ;  /* 0x00000090b01c723c */ /* 0x048ff0000000181c */
[C---:B------:R-:W-:Y:S01]  /*b0b0*/  HMMA.16816.F32 R32, R176.reuse, R146, R32 ;  /* 0x00000092b020723c */ /* 0x040fe20000001820 */
[----:B------:R-:W3:Y:S07]  /*b0c0*/  LDSM.16.M88.4 R144, [R240] ;  /* 0x00000000f090783b */ /* 0x000eee0000000200 */
[C---:B----4-:R-:W-:Y:S08]  /*b0d0*/  HMMA.16816.F32 R36, R176.reuse, R164, R36 ;  /* 0x000000a4b024723c */ /* 0x050ff00000001824 */
[C---:B------:R-:W-:Y:S01]  /*b0e0*/  HMMA.16816.F32 R40, R176.reuse, R166, R40 ;  /* 0x000000a6b028723c */ /* 0x040fe20000001828 */
[----:B------:R-:W4:Y:S07]  /*b0f0*/  LDSM.16.M88.4 R164, [R239] ;  /* 0x00000000efa4783b */ /* 0x000f2e0000000200 */
[C---:B-1----:R-:W-:Y:S08]  /*b100*/  HMMA.16816.F32 R44, R176.reuse, R208, R44 ;  /* 0x000000d0b02c723c */ /* 0x042ff0000000182c */
[----:B------:R-:W-:Y:S01]  /*b110*/  HMMA.16816.F32 R48, R176, R210, R48 ;  /* 0x000000d2b030723c */ /* 0x000fe20000001830 */
[----:B------:R-:W1:Y:S07]  /*b120*/  LDSM.16.M88.4 R208, [R238] ;  /* 0x00000000eed0783b */ /* 0x000e6e0000000200 */
[C---:B------:R-:W-:Y:S08]  /*b130*/  HMMA.16816.F32 R4, R180.reuse, R212, R4 ;  /* 0x000000d4b404723c */ /* 0x040ff00000001804 */
[C---:B------:R-:W-:Y:S01]  /*b140*/  HMMA.16816.F32 R8, R180.reuse, R214, R8 ;  /* 0x000000d6b408723c */ /* 0x040fe20000001808 */
[----:B------:R-:W1:Y:S07]  /*b150*/  LDSM.16.M88.4 R212, [R229+0x3000] ;  /* 0x00300000e5d4783b */ /* 0x000e6e0000000200 */
[C---:B--2---:R-:W-:Y:S08]  /*b160*/  HMMA.16816.F32 R12, R180.reuse, R216, R12 ;  /* 0x000000d8b40c723c */ /* 0x044ff0000000180c */
[C---:B------:R-:W-:Y:S01]  /*b170*/  HMMA.16816.F32 R16, R180.reuse, R218, R16 ;  /* 0x000000dab410723c */ /* 0x040fe20000001810 */
[----:B------:R-:W2:Y:S07]  /*b180*/  LDSM.16.M88.4 R216, [R229+0x3800] ;  /* 0x00380000e5d8783b */ /* 0x000eae0000000200 */
[C---:B------:R-:W-:Y:S08]  /*b190*/  HMMA.16816.F32 R20, R180.reuse, R220, R20 ;  /* 0x000000dcb414723c */ /* 0x040ff00000001814 */
[C---:B------:R-:W-:Y:S01]  /*b1a0*/  HMMA.16816.F32 R24, R180.reuse, R222, R24 ;  /* 0x000000deb418723c */ /* 0x040fe20000001818 */
[----:B------:R-:W-:Y:S07]  /*b1b0*/  LDSM.16.M88.4 R220, [R229+0x5800] ;  /* 0x00580000e5dc783b */ /* 0x000fee0000000200 */
[C---:B---3--:R-:W-:Y:S08]  /*b1c0*/  HMMA.16816.F32 R28, R180.reuse, R144, R28 ;  /* 0x00000090b41c723c */ /* 0x048ff0000000181c */
[C---:B------:R-:W-:Y:S01]  /*b1d0*/  HMMA.16816.F32 R32, R180.reuse, R146, R32 ;  /* 0x00000092b420723c */ /* 0x040fe20000001820 */
[----:B------:R-:W3:Y:S07]  /*b1e0*/  LDSM.16.M88.4 R144, [R229+0x4000] ;  /* 0x00400000e590783b */ /* 0x000eee0000000200 */
[C---:B----4-:R-:W-:Y:S08]  /*b1f0*/  HMMA.16816.F32 R36, R180.reuse, R164, R36 ;  /* 0x000000a4b424723c */ /* 0x050ff00000001824 */
[C---:B------:R-:W-:Y:S01]  /*b200*/  HMMA.16816.F32 R40, R180.reuse, R166, R40 ;  /* 0x000000a6b428723c */ /* 0x040fe20000001828 */
[----:B------:R-:W4:Y:S07]  /*b210*/  LDSM.16.M88.4 R164, [R229+0x4800] ;  /* 0x00480000e5a4783b */ /* 0x000f2e0000000200 */
[C---:B-1----:R-:W-:Y:S08]  /*b220*/  HMMA.16816.F32 R44, R180.reuse, R208, R44 ;  /* 0x000000d0b42c723c */ /* 0x042ff0000000182c */
[----:B------:R-:W-:Y:S01]  /*b230*/  HMMA.16816.F32 R48, R180, R210, R48 ;  /* 0x000000d2b430723c */ /* 0x000fe20000001830 */
        /* <DEDUP_REMOVED lines=37> */
[C---:B------:R-:W-:Y:S08]  /*b490*/  HMMA.16816.F32 R4, R192.reuse, R220, R4 ;  /* 0x000000dcc004723c */ /* 0x040ff00000001804 */
[C---:B------:R-:W-:Y:S01]  /*b4a0*/  HMMA.16816.F32 R8, R192.reuse, R222, R8 ;  /* 0x000000dec008723c */ /* 0x040fe20000001808 */
[----:B------:R-:W-:Y:S07]  /*b4b0*/  LDSM.16.M88.4 R220, [R235] ;  /* 0x00000000ebdc783b */ /* 0x000fee0000000200 */
        /* <DEDUP_REMOVED lines=10> */
[C---:B------:R-:W-:Y:S01]  /*b560*/  HMMA.16816.F32 R40, R192.reuse, R210, R40 ;  /* 0x000000d2c028723c */ /* 0x040fe20000001828 */
[----:B------:R-:W1:Y:S07]  /*b570*/  LDSM.16.M88.4 R208, [R233] ;  /* 0x00000000e9d0783b */ /* 0x000e6e0000000200 */
[C---:B------:R-:W-:Y:S08]  /*b580*/  HMMA.16816.F32 R44, R192.reuse, R212, R44 ;  /* 0x000000d4c02c723c */ /* 0x040ff0000000182c */
[----:B------:R-:W-:Y:S01]  /*b590*/  HMMA.16816.F32 R48, R192, R214, R48 ;  /* 0x000000d6c030723c */ /* 0x000fe20000001830 */
[----:B------:R-:W1:Y:S07]  /*b5a0*/  LDSM.16.M88.4 R212, [R232] ;  /* 0x00000000e8d4783b */ /* 0x000e6e0000000200 */
[C---:B--2---:R-:W-:Y:S08]  /*b5b0*/  HMMA.16816.F32 R4, R196.reuse, R216, R4 ;  /* 0x000000d8c404723c */ /* 0x044ff00000001804 */
[C---:B------:R-:W-:Y:S01]  /*b5c0*/  HMMA.16816.F32 R8, R196.reuse, R218, R8 ;  /* 0x000000dac408723c */ /* 0x040fe20000001808 */
[----:B------:R-:W-:Y:S07]  /*b5d0*/  LDSM.16.M88.4 R216, [R229+0x6800] ;  /* 0x00680000e5d8783b */ /* 0x000fee0000000200 */
[C---:B---3--:R-:W-:Y:S08]  /*b5e0*/  HMMA.16816.F32 R12, R196.reuse, R144, R12 ;  /* 0x00000090c40c723c */ /* 0x048ff0000000180c */
[C---:B------:R-:W-:Y:S01]  /*b5f0*/  HMMA.16816.F32 R16, R196.reuse, R146, R16 ;  /* 0x00000092c410723c */ /* 0x040fe20000001810 */
[----:B------:R-:W2:Y:S07]  /*b600*/  LDSM.16.M88.4 R144, [R229+0x6000] ;  /* 0x00600000e590783b */ /* 0x000eae0000000200 */
[C---:B------:R-:W-:Y:S08]  /*b610*/  HMMA.16816.F32 R20, R196.reuse, R220, R20 ;  /* 0x000000dcc414723c */ /* 0x040ff00000001814 */
        /* <DEDUP_REMOVED lines=8> */
[C---:B------:R-:W-:Y:S08]  /*b6a0*/  HMMA.16816.F32 R44, R196.reuse, R212, R44 ;  /* 0x000000d4c42c723c */ /* 0x040ff0000000182c */
[----:B------:R-:W-:Y:S01]  /*b6b0*/  HMMA.16816.F32 R48, R196, R214, R48 ;  /* 0x000000d6c430723c */ /* 0x000fe20000001830 */
[----:B------:R-:W4:Y:S07]  /*b6c0*/  LDSM.16.M88.4 R212, [R229+0x8000] ;  /* 0x00800000e5d4783b */ /* 0x000f2e0000000200 */
[C---:B--2---:R-:W-:Y:S08]  /*b6d0*/  HMMA.16816.F32 R4, R200.reuse, R144, R4 ;  /* 0x00000090c804723c */ /* 0x044ff00000001804 */
[C---:B------:R-:W-:Y:S01]  /*b6e0*/  HMMA.16816.F32 R8, R200.reuse, R146, R8 ;  /* 0x00000092c808723c */ /* 0x040fe20000001808 */
[----:B------:R-:W2:Y:S07]  /*b6f0*/  LDSM.16.M88.4 R144, [R229+0x8800] ;  /* 0x00880000e590783b */ /* 0x000eae0000000200 */
[C---:B------:R-:W-:Y:S08]  /*b700*/  HMMA.16816.F32 R12, R200.reuse, R216, R12 ;  /* 0x000000d8c80c723c */ /* 0x040ff0000000180c */
[C---:B------:R-:W-:Y:S01]  /*b710*/  HMMA.16816.F32 R16, R200.reuse, R218, R16 ;  /* 0x000000dac810723c */ /* 0x040fe20000001810 */
[----:B------:R-:W2:Y:S07]  /*b720*/  LDSM.16.M88.4 R216, [R226+0x6800] ;  /* 0x00680000e2d8783b */ /* 0x000eae0000000200 */
[C---:B---3--:R-:W-:Y:S08]  /*b730*/  HMMA.16816.F32 R20, R200.reuse, R164, R20 ;  /* 0x000000a4c814723c */ /* 0x048ff00000001814 */
[C---:B------:R-:W-:Y:S01]  /*b740*/  HMMA.16816.F32 R24, R200.reuse, R166, R24 ;  /* 0x000000a6c818723c */ /* 0x040fe20000001818 */
[----:B------:R-:W3:Y:S07]  /*b750*/  LDSM.16.M88.4 R164, [R226+0x7000] ;  /* 0x00700000e2a4783b */ /* 0x000eee0000000200 */
[C---:B-1----:R-:W-:Y:S08]  /*b760*/  HMMA.16816.F32 R28, R200.reuse, R208, R28 ;  /* 0x000000d0c81c723c */ /* 0x042ff0000000181c */
[C---:B------:R-:W-:Y:S01]  /*b770*/  HMMA.16816.F32 R32, R200.reuse, R210, R32 ;  /* 0x000000d2c820723c */ /* 0x040fe20000001820 */
[----:B------:R-:W-:Y:S07]  /*b780*/  LDSM.16.M88.4 R208, [R226+0x8000] ;  /* 0x00800000e2d0783b */ /* 0x000fee0000000200 */
[C---:B----4-:R-:W-:Y:S01]  /*b790*/  HMMA.16816.F32 R36, R200.reuse, R212, R36 ;  /* 0x000000d4c824723c */ /* 0x050fe20000001824 */
[----:B------:R-:W4:Y:S04]  /*b7a0*/  LDL R212, [R1+0x14] ;  /* 0x0000140001d47983 */ /* 0x000f280000100800 */
[----:B------:R-:W4:Y:S03]  /*b7b0*/  LDL R213, [R1+0x28] ;  /* 0x0000280001d57983 */ /* 0x000f260000100800 */
[C---:B------:R-:W-:Y:S08]  /*b7c0*/  HMMA.16816.F32 R40, R200.reuse, R214, R40 ;  /* 0x000000d6c828723c */ /* 0x040ff00000001828 */
[C---:B--2---:R-:W-:Y:S08]  /*b7d0*/  HMMA.16816.F32 R44, R200.reuse, R144, R44 ;  /* 0x00000090c82c723c */ /* 0x044ff0000000182c */
[----:B------:R-:W-:Y:S01]  /*b7e0*/  HMMA.16816.F32 R48, R200, R146, R48 ;  /* 0x00000092c830723c */ /* 0x000fe20000001830 */
[----:B------:R-:W1:Y:S07]  /*b7f0*/  LDSM.16.M88.4 R144, [R226+0x7800] ;  /* 0x00780000e290783b */ /* 0x000e6e0000000200 */
[C---:B------:R-:W-:Y:S01]  /*b800*/  HMMA.16816.F32 R4, R204.reuse, R220, R4 ;  /* 0x000000dccc04723c */ /* 0x040fe20000001804 */
[----:B------:R-:W2:Y:S07]  /*b810*/  LDL.64 R220, [R1+0x30] ;  /* 0x0000300001dc7983 */ /* 0x000eae0000100a00 */
[C---:B------:R-:W-:Y:S08]  /*b820*/  HMMA.16816.F32 R8, R204.reuse, R222, R8 ;  /* 0x000000decc08723c */ /* 0x040ff00000001808 */
[C---:B------:R-:W-:Y:S08]  /*b830*/  HMMA.16816.F32 R12, R204.reuse, R216, R12 ;  /* 0x000000d8cc0c723c */ /* 0x040ff0000000180c */
[C---:B------:R-:W-:Y:S04]  /*b840*/  HMMA.16816.F32 R16, R204.reuse, R218, R16 ;  /* 0x000000dacc10723c */ /* 0x040fe80000001810 */
[----:B------:R-:W-:Y:S02]  /*b850*/  FMNMX.FTZ R0, R4, R142, !PT ;  /* 0x0000008e04007209 */ /* 0x000fe40007810000 */
[----:B------:R-:W-:Y:S02]  /*b860*/  FMNMX.FTZ R2, R6, R143, !PT ;  /* 0x0000008f06027209 */ /* 0x000fe40007810000 */
[C---:B---3--:R-:W-:Y:S04]  /*b870*/  HMMA.16816.F32 R20, R204.reuse, R164, R20 ;  /* 0x000000a4cc14723c */ /* 0x048fe80000001814 */
[----:B------:R-:W-:Y:S02]  /*b880*/  FMNMX.FTZ R0, R5, R0, !PT ;  /* 0x0000000005007209 */ /* 0x000fe40007810000 */
[----:B------:R-:W-:Y:S02]  /*b890*/  FMNMX.FTZ R2, R7, R2, !PT ;  /* 0x0000000207027209 */ /* 0x000fe40007810000 */
[C---:B------:R-:W-:Y:S01]  /*b8a0*/  HMMA.16816.F32 R24, R204.reuse, R166, R24 ;  /* 0x000000a6cc18723c */ /* 0x040fe20000001818 */
[----:B------:R-:W3:Y:S01]  /*b8b0*/  LDSM.16.M88.4 R164, [R226+0x8800] ;  /* 0x00880000e2a4783b */ /* 0x000ee20000000200 */
[----:B------:R-:W-:Y:S04]  /*b8c0*/  DEPBAR.LE SB0, 0x0 ;  /* 0x000080000000791a */ /* 0x000fe80000000000 */
[----:B------:R-:W-:Y:S02]  /*b8d0*/  FMNMX.FTZ R0, R8, R0, !PT ;  /* 0x0000000008007209 */ /* 0x000fe40007810000 */
[C---:B-1----:R-:W-:Y:S01]  /*b8e0*/  HMMA.16816.F32 R28, R204.reuse, R144, R28 ;  /* 0x00000090cc1c723c */ /* 0x042fe2000000181c */
        /* <DEDUP_REMOVED lines=13> */
[C---:B---3--:R-:W-:Y:S03]  /*b9c0*/  HMMA.16816.F32 R44, R204.reuse, R164, R44 ;  /* 0x000000a4cc2c723c */ /* 0x048fe6000000182c */
        /* <DEDUP_REMOVED lines=36> */
[----:B------:R-:W3:Y:S01]  /*bc10*/  SHFL.BFLY PT, R2, R0, 0x2, 0x1f ;  /* 0x0c401f0000027f89 */ /* 0x000ee200000e0000 */
[----:B-1----:R-:W-:Y:S07]  /*bc20*/  FMNMX.FTZ R141, R141, R3, !PT ;  /* 0x000000038d8d7209 */ /* 0x002fee0007810000 */
[----:B------:R-:W1:Y:S01]  /*bc30*/  SHFL.BFLY PT, R140, R141, 0x1, 0x1f ;  /* 0x0c201f008d8c7f89 */ /* 0x000e6200000e0000 */
[----:B---3--:R-:W-:Y:S07]  /*bc40*/  FMNMX.FTZ R0, R0, R2, !PT ;  /* 0x0000000200007209 */ /* 0x008fee0007810000 */
[----:B------:R-:W3:Y:S01]  /*bc50*/  SHFL.BFLY PT, R3, R0, 0x1, 0x1f ;  /* 0x0c201f0000037f89 */ /* 0x000ee200000e0000 */
[----:B-1----:R-:W-:Y:S05]  /*bc60*/  FMNMX.FTZ R141, R141, R140, !PT ;  /* 0x0000008c8d8d7209 */ /* 0x002fea0007810000 */
[----:B------:R-:W-:Y:S01]  /*bc70*/  FADD.FTZ R2, -R141, R142 ;  /* 0x0000008e8d027221 */ /* 0x000fe20000010100 */
[----:B---3--:R-:W-:Y:S03]  /*bc80*/  FMNMX.FTZ R140, R0, R3, !PT ;  /* 0x00000003008c7209 */ /* 0x008fe60007810000 */
[----:B------:R-:W-:Y:S04]  /*bc90*/  FMUL.FTZ R0, R2, c[0x0][0x2d0] ;  /* 0x0000b40002007a20 */ /* 0x000fe80000410000 */
[----:B------:R1:W3:Y:S02]  /*bca0*/  MUFU.EX2 R2, R0 ;  /* 0x0000000000027308 */ /* 0x0002e40000000800 */
[----:B-1----:R-:W-:Y:S02]  /*bcb0*/  FADD.FTZ R0, -R140, R143 ;  /* 0x0000008f8c007221 */ /* 0x002fe40000010100 */
[----:B---3--:R-:W-:Y:S02]  /*bcc0*/  FMUL.FTZ R100, R2, R100 ;  /* 0x0000006402647220 */ /* 0x008fe40000410000 */
[----:B------:R-:W-:Y:S02]  /*bcd0*/  FMUL.FTZ R0, R0, c[0x0][0x2d0] ;  /* 0x0000b40000007a20 */ /* 0x000fe40000410000 */
[C---:B------:R-:W-:Y:S02]  /*bce0*/  FMUL.FTZ R101, R2.reuse, R101 ;  /* 0x0000006502657220 */ /* 0x040fe40000410000 */
[C---:B------:R-:W-:Y:S02]  /*bcf0*/  FMUL.FTZ R104, R2.reuse, R104 ;  /* 0x0000006802687220 */ /* 0x040fe40000410000 */
[----:B------:R-:W1:Y:S01]  /*bd00*/  MUFU.EX2 R0, R0 ;  /* 0x0000000000007308 */ /* 0x000e620000000800 */
[C---:B------:R-:W-:Y:S02]  /*bd10*/  FMUL.FTZ R105, R2.reuse, R105 ;  /* 0x0000006902697220 */ /* 0x040fe40000410000 */
[C---:B------:R-:W-:Y:S02]  /*bd20*/  FMUL.FTZ R108, R2.reuse, R108 ;  /* 0x0000006c026c7220 */ /* 0x040fe40000410000 */
[C---:B------:R-:W-:Y:S02]  /*bd30*/  FMUL.FTZ R109, R2.reuse, R109 ;  /* 0x0000006d026d7220 */ /* 0x040fe40000410000 */
[C---:B------:R-:W-:Y:S01]  /*bd40*/  FMUL.FTZ R112, R2.reuse, R112 ;  /* 0x0000007002707220 */ /* 0x040fe20000410000 */
[----:B----4-:R-:W-:Y:S01]  /*bd50*/  ISETP.GT.AND P0, PT, R251, R212, PT ;  /* 0x000000d4fb00720c */ /* 0x010fe20003f04270 */
[----:B------:R-:W-:Y:S01]  /*bd60*/  FMUL.FTZ R212, R141, c[0x0][0x2d0] ;  /* 0x0000b4008dd47a20 */ /* 0x000fe20000410000 */
[----:B------:R-:W-:Y:S01]  /*bd70*/  IADD3 R251, R251, -0x1, RZ ;  /* 0xfffffffffbfb7810 */ /* 0x000fe20007ffe0ff */
[----:B------:R-:W-:Y:S02]  /*bd80*/  FMUL.FTZ R113, R2, R113 ;  /* 0x0000007102717220 */ /* 0x000fe40000410000 */
[--C-:B------:R-:W-:Y:S02]  /*bd90*/  FFMA.FTZ R5, R5, c[0x0][0x2d0], -R212.reuse ;  /* 0x0000b40005057a23 */ /* 0x100fe400000108d4 */
[--C-:B------:R-:W-:Y:S01]  /*bda0*/  FFMA.FTZ R4, R4, c[0x0][0x2d0], -R212.reuse ;  /* 0x0000b40004047a23 */ /* 0x100fe200000108d4 */
[----:B------:R3:W-:Y:S01]  /*bdb0*/  STL [R1+0x8], R251 ;  /* 0x000008fb01007387 */ /* 0x0007e20000100800 */
[----:B------:R4:W-:Y:S01]  /*bdc0*/  MUFU.EX2 R219, R5 ;  /* 0x0000000500db7308 */ /* 0x0009e20000000800 */
[--C-:B------:R-:W-:Y:S02]  /*bdd0*/  FFMA.FTZ R9, R9, c[0x0][0x2d0], -R212.reuse ;  /* 0x0000b40009097a23 */ /* 0x100fe400000108d4 */
[----:B------:R-:W-:Y:S01]  /*bde0*/  FMUL.FTZ R116, R2, R116 ;  /* 0x0000007402747220 */ /* 0x000fe20000410000 */
[----:B------:R-:W-:Y:S01]  /*bdf0*/  @P0 SHF.R.S32.HI R3, RZ, 0x1f, R251 ;  /* 0x0000001fff030819 */ /* 0x000fe200000114fb */
[----:B------:R-:W-:Y:S01]  /*be00*/  @P0 IMAD.WIDE.U32 R144, R251, c[0x0][0x1e0], RZ ;  /* 0x00007800fb900a25 */ /* 0x000fe200078e00ff */
[----:B------:R-:W-:Y:S02]  /*be10*/  @P0 MOV R143, R213 ;  /* 0x000000d5008f0202 */ /* 0x000fe40000000f00 */
[----:B------:R-:W-:Y:S01]  /*be20*/  MOV R213, 0x6 ;  /* 0x0000000600d57802 */ /* 0x000fe20000000f00 */
[----:B------:R-:W-:Y:S01]  /*be30*/  @P0 IMAD R3, R3, c[0x0][0x1e0], RZ ;  /* 0x0000780003030a24 */ /* 0x000fe200078e02ff */
[----:B------:R3:W3:Y:S01]  /*be40*/  MUFU.EX2 R214, R4 ;  /* 0x0000000400d67308 */ /* 0x0006e20000000800 */
[C---:B-1----:R-:W-:Y:S02]  /*be50*/  FMUL.FTZ R102, R0.reuse, R102 ;  /* 0x0000006600667220 */ /* 0x042fe40000410000 */
[----:B------:R-:W-:Y:S02]  /*be60*/  @P0 IMAD R3, R251, c[0x0][0x1e4], R3 ;  /* 0x00007900fb030a24 */ /* 0x000fe400078e0203 */
[C---:B------:R-:W-:Y:S02]  /*be70*/  FMUL.FTZ R103, R0.reuse, R103 ;  /* 0x0000006700677220 */ /* 0x040fe40000410000 */
[C---:B------:R-:W-:Y:S01]  /*be80*/  FMUL.FTZ R106, R0.reuse, R106 ;  /* 0x0000006a006a7220 */ /* 0x040fe20000410000 */
[----:B------:R-:W-:Y:S01]  /*be90*/  @P0 IADD3 R3, R145, R3, RZ ;  /* 0x0000000391030210 */ /* 0x000fe20007ffe0ff */
[C---:B------:R-:W-:Y:S01]  /*bea0*/  FMUL.FTZ R107, R0.reuse, R107 ;  /* 0x0000006b006b7220 */ /* 0x040fe20000410000 */
[----:B------:R-:W-:Y:S01]  /*beb0*/  MUFU.EX2 R222, R9 ;  /* 0x0000000900de7308 */ /* 0x000fe20000000800 */
[----:B------:R-:W-:Y:S01]  /*bec0*/  FMUL.FTZ R110, R0, R110 ;  /* 0x0000006e006e7220 */ /* 0x000fe20000410000 */
[----:B--2---:R-:W-:Y:S01]  /*bed0*/  @P0 MOV R142, R220 ;  /* 0x000000dc008e0202 */ /* 0x004fe20000000f00 */
[----:B----4-:R-:W-:Y:S01]  /*bee0*/  FFMA.FTZ R5, R8, c[0x0][0x2d0], -R212 ;  /* 0x0000b40008057a23 */ /* 0x010fe200000108d4 */
[----:B------:R-:W-:Y:S01]  /*bef0*/  @P0 MOV R8, c[0x0][0x1e0] ;  /* 0x0000780000080a02 */ /* 0x000fe20000000f00 */
[----:B------:R-:W-:Y:S01]  /*bf00*/  @P0 IMAD R3, R3, 0x60, RZ ;  /* 0x0000006003030824 */ /* 0x000fe200078e02ff */
[----:B---3--:R1:W5:Y:S01]  /*bf10*/  LDL.LU R251, [R1+0x8c] ;  /* 0x00008c0001fb7983 */ /* 0x0083620000300800 */
[----:B------:R-:W-:Y:S01]  /*bf20*/  @P0 IMAD.WIDE.U32 R142, R144, 0x60, R142 ;  /* 0x00000060908e0825 */ /* 0x000fe200078e008e */
[----:B------:R-:W-:Y:S02]  /*bf30*/  @P0 SHF.L.U64.HI R146, R8, R213, c[0x0][0x1e4] ;  /* 0x0000790008920619 */ /* 0x000fe400000102d5 */
[----:B------:R2:W3:Y:S01]  /*bf40*/  MUFU.EX2 R223, R5 ;  /* 0x0000000500df7308 */ /* 0x0004e20000000800 */
[C---:B------:R-:W-:Y:S01]  /*bf50*/  FMUL.FTZ R111, R0.reuse, R111 ;  /* 0x0000006f006f7220 */ /* 0x040fe20000410000 */
[----:B------:R-:W-:Y:S01]  /*bf60*/  @P0 IADD3 R4, R143, R3, RZ ;  /* 0x000000038f040210 */ /* 0x000fe20007ffe0ff */
[----:B------:R-:W-:Y:S01]  /*bf70*/  FMUL.FTZ R114, R0, R114 ;  /* 0x0000007200727220 */ /* 0x000fe20000410000 */
[----:B------:R-:W-:Y:S01]  /*bf80*/  @P0 SHF.L.U32 R3, R142, 0x1, RZ ;  /* 0x000000018e030819 */ /* 0x000fe200000006ff */
[----:B------:R-:W-:Y:S01]  /*bf90*/  FMUL.FTZ R115, R0, R115 ;  /* 0x0000007300737220 */ /* 0x000fe20000410000 */
[----:B------:R-:W-:Y:S01]  /*bfa0*/  @P0 SHF.L.U64.HI R142, R142, 0x1, R4 ;  /* 0x000000018e8e0819 */ /* 0x000fe20000010204 */
[----:B------:R-:W-:Y:S01]  /*bfb0*/  FMUL.FTZ R117, R2, R117 ;  /* 0x0000007502757220 */ /* 0x000fe20000410000 */
[C---:B------:R-:W-:Y:S01]  /*bfc0*/  @P0 IADD3 R4, P6, R3.reuse, c[0x0][0x1c8], RZ ;  /* 0x0000720003040a10 */ /* 0x040fe20007fde0ff */
[C---:B------:R-:W-:Y:S01]  /*bfd0*/  FMUL.FTZ R118, R0.reuse, R118 ;  /* 0x0000007600767220 */ /* 0x040fe20000410000 */
[C---:B------:R-:W-:Y:S01]  /*bfe0*/  @P0 IADD3 R144, P5, R3.reuse, 0x80, RZ ;  /* 0x0000008003900810 */ /* 0x040fe20007fbe0ff */
[----:B------:R-:W-:Y:S01]  /*bff0*/  FMUL.FTZ R119, R0, R119 ;  /* 0x0000007700777220 */ /* 0x000fe20000410000 */
[----:B------:R-:W-:Y:S01]  /*c000*/  @P0 SHF.L.U32 R143, R8, 0x6, RZ ;  /* 0x00000006088f0819 */ /* 0x000fe200000006ff */
[----:B------:R-:W-:Y:S01]  /*c010*/  FMUL.FTZ R120, R2, R120 ;  /* 0x0000007802787220 */ /* 0x000fe20000410000 */
[----:B------:R-:W-:Y:S01]  /*c020*/  @P0 IADD3 R144, P1, R144, c[0x0][0x1c8], RZ ;  /* 0x0000720090900a10 */ /* 0x000fe20007f3e0ff */
[----:B------:R-:W-:Y:S02]  /*c030*/  FMUL.FTZ R121, R2, R121 ;  /* 0x0000007902797220 */ /* 0x000fe40000410000 */
[C---:B------:R-:W-:Y:S01]  /*c040*/  FMUL.FTZ R122, R0.reuse, R122 ;  /* 0x0000007a007a7220 */ /* 0x040fe20000410000 */
[--C-:B------:R-:W-:Y:S01]  /*c050*/  @P0 IADD3.X R145, RZ, c[0x0][0x1cc], R142.reuse, P1, P5 ;  /* 0x00007300ff910a10 */ /* 0x100fe20000fea48e */
[----:B------:R-:W-:Y:S02]  /*c060*/  FMUL.FTZ R123, R0, R123 ;  /* 0x0000007b007b7220 */ /* 0x000fe40000410000 */
[----:B------:R-:W-:Y:S01]  /*c070*/  FMUL.FTZ R124, R2, R124 ;  /* 0x0000007c027c7220 */ /* 0x000fe20000410000 */
[----:B--2---:R-:W-:Y:S01]  /*c080*/  @P0 IADD3.X R5, R142, c[0x0][0x1cc], RZ, P6, !PT ;  /* 0x000073008e050a10 */ /* 0x004fe200037fe4ff */
[----:B------:R-:W-:Y:S01]  /*c090*/  FMUL.FTZ R125, R2, R125 ;  /* 0x0000007d027d7220 */ /* 0x000fe20000410000 */
[----:B------:R-:W-:Y:S01]  /*c0a0*/  @P0 IADD3 R3, P6, R3, 0x100, RZ ;  /* 0x0000010003030810 */ /* 0x000fe20007fde0ff */
[----:B------:R-:W-:Y:S02]  /*c0b0*/  FMUL.FTZ R126, R0, R126 ;  /* 0x0000007e007e7220 */ /* 0x000fe40000410000 */
[----:B------:R2:W-:Y:S01]  /*c0c0*/  @P0 LDGSTS.E.BYPASS.LTC128B.128 [R250+0xc100], [R4.64], !P4 ;  /* 0x0c10000004fa0fae */ /* 0x0005e2000e101d46 */
[----:B------:R-:W-:Y:S01]  /*c0d0*/  @P0 IADD3 R8, P5, R3, c[0x0][0x1c8], RZ ;  /* 0x0000720003080a10 */ /* 0x000fe20007fbe0ff */
[----:B------:R-:W-:Y:S02]  /*c0e0*/  FMUL.FTZ R3, R140, c[0x0][0x2d0] ;  /* 0x0000b4008c037a20 */ /* 0x000fe40000410000 */
[----:B------:R-:W-:Y:S01]  /*c0f0*/  FMUL.FTZ R127, R0, R127 ;  /* 0x0000007f007f7220 */ /* 0x000fe20000410000 */
[----:B------:R-:W-:Y:S01]  /*c100*/  @P0 IADD3.X R9, RZ, c[0x0][0x1cc], R142, P5, P6 ;  /* 0x00007300ff090a10 */ /* 0x000fe20002fec48e */
[--C-:B------:R-:W-:Y:S02]  /*c110*/  FFMA.FTZ R6, R6, c[0x0][0x2d0], -R3.reuse ;  /* 0x0000b40006067a23 */ /* 0x100fe40000010803 */
[----:B------:R4:W-:Y:S01]  /*c120*/  @P0 LDGSTS.E.BYPASS.LTC128B.128 [R250+0xf100], [R144.64], !P3 ;  /* 0x0f10000090fa0fae */ /* 0x0009e2000d901d46 */
[--C-:B------:R-:W-:Y:S01]  /*c130*/  FFMA.FTZ R142, R7, c[0x0][0x2d0], -R3.reuse ;  /* 0x0000b400078e7a23 */ /* 0x100fe20000010803 */
[----:B------:R1:W-:Y:S01]  /*c140*/  MUFU.EX2 R218, R6 ;  /* 0x0000000600da7308 */ /* 0x0003e20000000800 */
[--C-:B------:R-:W-:Y:S02]  /*c150*/  FFMA.FTZ R10, R10, c[0x0][0x2d0], -R3.reuse ;  /* 0x0000b4000a0a7a23 */ /* 0x100fe40000010803 */
[--C-:B------:R-:W-:Y:S02]  /*c160*/  FFMA.FTZ R11, R11, c[0x0][0x2d0], -R3.reuse ;  /* 0x0000b4000b0b7a23 */ /* 0x100fe40000010803 */
[C---:B------:R-:W-:Y:S01]  /*c170*/  FMUL.FTZ R128, R2.reuse, R128 ;  /* 0x0000008002807220 */ /* 0x040fe20000410000 */
[----:B------:R3:W-:Y:S01]  /*c180*/  @P0 LDGSTS.E.BYPASS.LTC128B.128 [R250+0x12100], [R8.64], !P2 ;  /* 0x1210000008fa0fae */ /* 0x0007e2000d101d46 */
[----:B------:R-:W-:Y:S02]  /*c190*/  FMUL.FTZ R129, R2, R129 ;  /* 0x0000008102817220 */ /* 0x000fe40000410000 */
[C---:B------:R-:W-:Y:S01]  /*c1a0*/  FMUL.FTZ R130, R0.reuse, R130 ;  /* 0x0000008200827220 */ /* 0x040fe20000410000 */
[----:B------:R-:W3:Y:S01]  /*c1b0*/  MUFU.EX2 R217, R142 ;  /* 0x0000008e00d97308 */ /* 0x000ee20000000800 */
[----:B------:R-:W-:Y:S02]  /*c1c0*/  FMUL.FTZ R131, R0, R131 ;  /* 0x0000008300837220 */ /* 0x000fe40000410000 */
[C---:B------:R-:W-:Y:S02]  /*c1d0*/  FMUL.FTZ R132, R2.reuse, R132 ;  /* 0x0000008402847220 */ /* 0x040fe40000410000 */
[----:B------:R-:W-:Y:S01]  /*c1e0*/  FMUL.FTZ R133, R2, R133 ;  /* 0x0000008502857220 */ /* 0x000fe20000410000 */
[----:B--2---:R-:W-:Y:S01]  /*c1f0*/  @P0 IADD3 R4, P1, R4, R143, RZ ;  /* 0x0000008f04040210 */ /* 0x004fe20007f3e0ff */
[C---:B------:R-:W-:Y:S03]  /*c200*/  FMUL.FTZ R134, R0.reuse, R134 ;  /* 0x0000008600867220 */ /* 0x040fe60000410000 */
[----:B------:R2:W-:Y:S01]  /*c210*/  MUFU.EX2 R216, R10 ;  /* 0x0000000a00d87308 */ /* 0x0005e20000000800 */
[----:B------:R-:W-:Y:S01]  /*c220*/  @P0 IADD3.X R5, R5, R146, RZ, P1, !PT ;  /* 0x0000009205050210 */ /* 0x000fe20000ffe4ff */
[----:B------:R-:W-:Y:S01]  /*c230*/  FMUL.FTZ R135, R0, R135 ;  /* 0x0000008700877220 */ /* 0x000fe20000410000 */
[----:B-1----:R-:W-:Y:S01]  /*c240*/  @P0 IADD3 R6, P5, R143, R4, RZ ;  /* 0x000000048f060210 */ /* 0x002fe20007fbe0ff */
[C---:B------:R-:W-:Y:S02]  /*c250*/  FMUL.FTZ R136, R2.reuse, R136 ;  /* 0x0000008802887220 */ /* 0x040fe40000410000 */
[----:B------:R1:W-:Y:S01]  /*c260*/  @P0 LDGSTS.E.BYPASS.LTC128B.128 [R250+0xd100], [R4.64], !P4 ;  /* 0x0d10000004fa0fae */ /* 0x0003e2000e101d46 */
[----:B----4-:R-:W-:Y:S01]  /*c270*/  F2FP.PACK_AB R144, R219, R214 ;  /* 0x000000d6db90723e */ /* 0x010fe200000000ff */
[----:B------:R-:W-:Y:S01]  /*c280*/  FMUL.FTZ R137, R2, R137 ;  /* 0x0000008902897220 */ /* 0x000fe20000410000 */
[----:B------:R-:W-:Y:S01]  /*c290*/  @P0 IADD3.X R7, R146, R5, RZ, P5, !PT ;  /* 0x0000000592070210 */ /* 0x000fe20002ffe4ff */
[----:B------:R-:W4:Y:S01]  /*c2a0*/  MUFU.EX2 R215, R11 ;  /* 0x0000000b00d77308 */ /* 0x000f220000000800 */
[----:B---3--:R-:W-:Y:S01]  /*c2b0*/  F2FP.PACK_AB R146, R222, R223 ;  /* 0x000000dfde92723e */ /* 0x008fe200000000ff */
[----:B------:R-:W-:Y:S02]  /*c2c0*/  FMUL.FTZ R138, R0, R138 ;  /* 0x0000008a008a7220 */ /* 0x000fe40000410000 */
[----:B------:R1:W-:Y:S01]  /*c2d0*/  @P0 LDGSTS.E.BYPASS.LTC128B.128 [R250+0x10100], [R4.64+0x80], !P3 ;  /* 0x1010008004fa0fae */ /* 0x0003e2000d901d46 */
[----:B------:R-:W-:Y:S01]  /*c2e0*/  F2FP.PACK_AB R145, R217, R218 ;  /* 0x000000dad991723e */ /* 0x000fe200000000ff */
[C---:B------:R-:W-:Y:S02]  /*c2f0*/  FMUL.FTZ R8, R2.reuse, R152 ;  /* 0x0000009802087220 */ /* 0x040fe40000410000 */
[----:B------:R-:W-:Y:S02]  /*c300*/  FMUL.FTZ R9, R2, R153 ;  /* 0x0000009902097220 */ /* 0x000fe40000410000 */
[----:B------:R-:W-:Y:S02]  /*c310*/  FMUL.FTZ R139, R0, R139 ;  /* 0x0000008b008b7220 */ /* 0x000fe40000410000 */
[----:B------:R1:W-:Y:S01]  /*c320*/  @P0 LDGSTS.E.BYPASS.LTC128B.128 [R250+0x13100], [R4.64+0x100], !P2 ;  /* 0x1310010004fa0fae */ /* 0x0003e2000d101d46 */
[----:B------:R-:W-:Y:S02]  /*c330*/  FMUL.FTZ R52, R2, R52 ;  /* 0x0000003402347220 */ /* 0x000fe40000410000 */
[----:B--2---:R-:W-:Y:S02]  /*c340*/  FMUL.FTZ R10, R0, R154 ;  /* 0x0000009a000a7220 */ /* 0x004fe40000410000 */
[----:B------:R-:W-:Y:S02]  /*c350*/  FMUL.FTZ R53, R2, R53 ;  /* 0x0000003502357220 */ /* 0x000fe40000410000 */
[C---:B------:R-:W-:Y:S01]  /*c360*/  FMUL.FTZ R54, R0.reuse, R54 ;  /* 0x0000003600367220 */ /* 0x040fe20000410000 */
[----:B------:R2:W-:Y:S01]  /*c370*/  @P0 LDGSTS.E.BYPASS.LTC128B.128 [R250+0xe100], [R6.64], !P4 ;  /* 0x0e10000006fa0fae */ /* 0x0005e2000e101d46 */
[----:B------:R-:W-:Y:S02]  /*c380*/  FMUL.FTZ R55, R0, R55 ;  /* 0x0000003700377220 */ /* 0x000fe40000410000 */
[----:B------:R-:W-:Y:S01]  /*c390*/  FMUL.FTZ R56, R2, R56 ;  /* 0x0000003802387220 */ /* 0x000fe20000410000 */
[----:B----4-:R-:W-:Y:S01]  /*c3a0*/  F2FP.PACK_AB R147, R215, R216 ;  /* 0x000000d8d793723e */ /* 0x010fe200000000ff */
[----:B------:R-:W-:Y:S02]  /*c3b0*/  FMUL.FTZ R11, R0, R155 ;  /* 0x0000009b000b7220 */ /* 0x000fe40000410000 */
[----:B------:R-:W-:Y:S01]  /*c3c0*/  FMUL.FTZ R57, R2, R57 ;  /* 0x0000003902397220 */ /* 0x000fe20000410000 */
[----:B------:R2:W-:Y:S01]  /*c3d0*/  @P0 LDGSTS.E.BYPASS.LTC128B.128 [R250+0x11100], [R6.64+0x80], !P3 ;  /* 0x1110008006fa0fae */ /* 0x0005e2000d901d46 */
[C---:B------:R-:W-:Y:S02]  /*c3e0*/  FMUL.FTZ R58, R0.reuse, R58 ;  /* 0x0000003a003a7220 */ /* 0x040fe40000410000 */
[----:B------:R-:W-:Y:S02]  /*c3f0*/  FMUL.FTZ R59, R0, R59 ;  /* 0x0000003b003b7220 */ /* 0x000fe40000410000 */
[C---:B------:R-:W-:Y:S02]  /*c400*/  FMUL.FTZ R60, R2.reuse, R60 ;  /* 0x0000003c023c7220 */ /* 0x040fe40000410000 */
[----:B------:R-:W-:Y:S01]  /*c410*/  FMUL.FTZ R61, R2, R61 ;  /* 0x0000003d023d7220 */ /* 0x000fe20000410000 */
[----:B------:R2:W-:Y:S01]  /*c420*/  @P0 LDGSTS.E.BYPASS.LTC128B.128 [R250+0x14100], [R6.64+0x100], !P2 ;  /* 0x1410010006fa0fae */ /* 0x0005e2000d101d46 */
[----:B------:R-:W-:Y:S02]  /*c430*/  FMUL.FTZ R62, R0, R62 ;  /* 0x0000003e003e7220 */ /* 0x000fe40000410000 */
[C---:B-1----:R-:W-:Y:S02]  /*c440*/  FMUL.FTZ R4, R2.reuse, R148 ;  /* 0x0000009402047220 */ /* 0x042fe40000410000 */
[----:B------:R-:W-:Y:S02]  /*c450*/  FMUL.FTZ R5, R2, R149 ;  /* 0x0000009502057220 */ /* 0x000fe40000410000 */
[----:B------:R-:W-:Y:S01]  /*c460*/  FMUL.FTZ R63, R0, R63 ;  /* 0x0000003f003f7220 */ /* 0x000fe20000410000 */
[----:B------:R-:W1:Y:S01]  /*c470*/  LDSM.16.MT88.4 R164, [R224] ;  /* 0x00000000e0a4783b */ /* 0x000e620000004200 */
[--C-:B------:R-:W-:Y:S02]  /*c480*/  FFMA.FTZ R12, R12, c[0x0][0x2d0], -R212.reuse ;  /* 0x0000b4000c0c7a23 */ /* 0x100fe400000108d4 */
[--C-:B------:R-:W-:Y:S02]  /*c490*/  FFMA.FTZ R13, R13, c[0x0][0x2d0], -R212.reuse ;  /* 0x0000b4000d0d7a23 */ /* 0x100fe400000108d4 */
[--C-:B------:R-:W-:Y:S01]  /*c4a0*/  FFMA.FTZ R14, R14, c[0x0][0x2d0], -R3.reuse ;  /* 0x0000b4000e0e7a23 */ /* 0x100fe20000010803 */
[----:B------:R-:W-:Y:S01]  /*c4b0*/  MUFU.EX2 R143, R12 ;  /* 0x0000000c008f7308 */ /* 0x000fe20000000800 */
[--C-:B------:R-:W-:Y:S01]  /*c4c0*/  FFMA.FTZ R15, R15, c[0x0][0x2d0], -R3.reuse ;  /* 0x0000b4000f0f7a23 */ /* 0x100fe20000010803 */
[----:B------:R-:W3:Y:S01]  /*c4d0*/  LDSM.16.MT88.4 R208, [R228] ;  /* 0x00000000e4d0783b */ /* 0x000ee20000004200 */
[C---:B------:R-:W-:Y:S02]  /*c4e0*/  FMUL.FTZ R64, R2.reuse, R64 ;  /* 0x0000004002407220 */ /* 0x040fe40000410000 */
[----:B------:R-:W-:Y:S02]  /*c4f0*/  FMUL.FTZ R65, R2, R65 ;  /* 0x0000004102417220 */ /* 0x000fe40000410000 */
[C---:B------:R-:W-:Y:S02]  /*c500*/  FMUL.FTZ R66, R0.reuse, R66 ;  /* 0x0000004200427220 */ /* 0x040fe40000410000 */
[----:B------:R-:W-:Y:S01]  /*c510*/  FMUL.FTZ R67, R0, R67 ;  /* 0x0000004300437220 */ /* 0x000fe20000410000 */
[----:B------:R-:W-:Y:S01]  /*c520*/  LDSM.16.MT88.4 R152, [R249] ;  /* 0x00000000f998783b */ /* 0x000fe20000004200 */
[----:B------:R-:W-:Y:S01]  /*c530*/  MUFU.EX2 R213, R14 ;  /* 0x0000000e00d57308 */ /* 0x000fe20000000800 */
[----:B------:R-:W-:Y:S02]  /*c540*/  FMUL.FTZ R68, R2, R68 ;  /* 0x0000004402447220 */ /* 0x000fe40000410000 */
[C---:B--2---:R-:W-:Y:S02]  /*c550*/  FMUL.FTZ R6, R0.reuse, R150 ;  /* 0x0000009600067220 */ /* 0x044fe40000410000 */
[----:B------:R-:W-:Y:S02]  /*c560*/  FMUL.FTZ R7, R0, R151 ;  /* 0x0000009700077220 */ /* 0x000fe40000410000 */
[----:B------:R-:W2:Y:S01]  /*c570*/  LDSM.16.MT88.4 R148, [R227] ;  /* 0x00000000e394783b */ /* 0x000ea20000004200 */
[--C-:B------:R-:W-:Y:S02]  /*c580*/  FFMA.FTZ R16, R16, c[0x0][0x2d0], -R212.reuse ;  /* 0x0000b40010107a23 */ /* 0x100fe400000108d4 */
[--C-:B------:R-:W-:Y:S02]  /*c590*/  FFMA.FTZ R17, R17, c[0x0][0x2d0], -R212.reuse ;  /* 0x0000b40011117a23 */ /* 0x100fe400000108d4 */
[--C-:B------:R-:W-:Y:S01]  /*c5a0*/  FFMA.FTZ R18, R18, c[0x0][0x2d0], -R3.reuse ;  /* 0x0000b40012127a23 */ /* 0x100fe20000010803 */
[----:B------:R-:W-:Y:S01]  /*c5b0*/  MUFU.EX2 R221, R16 ;  /* 0x0000001000dd7308 */ /* 0x000fe20000000800 */
[--C-:B------:R-:W-:Y:S01]  /*c5c0*/  FFMA.FTZ R142, R19, c[0x0][0x2d0], -R3.reuse ;  /* 0x0000b400138e7a23 */ /* 0x100fe20000010803 */
[----:B------:R-:W0:Y:S01]  /*c5d0*/  LDGDEPBAR ;  /* 0x00000000000079af */ /* 0x000e220000000000 */
[--C-:B------:R-:W-:Y:S02]  /*c5e0*/  FFMA.FTZ R20, R20, c[0x0][0x2d0], -R212.reuse ;  /* 0x0000b40014147a23 */ /* 0x100fe400000108d4 */
[--C-:B------:R-:W-:Y:S02]  /*c5f0*/  FFMA.FTZ R21, R21, c[0x0][0x2d0], -R212.reuse ;  /* 0x0000b40015157a23 */ /* 0x100fe400000108d4 */
[--C-:B------:R-:W-:Y:S02]  /*c600*/  FFMA.FTZ R22, R22, c[0x0][0x2d0], -R3.reuse ;  /* 0x0000b40016167a23 */ /* 0x100fe40000010803 */
[--C-:B------:R-:W-:Y:S01]  /*c610*/  FFMA.FTZ R23, R23, c[0x0][0x2d0], -R3.reuse ;  /* 0x0000b40017177a23 */ /* 0x100fe20000010803 */
[C---:B-1----:R-:W-:Y:S01]  /*c620*/  HMMA.16816.F32 R4, R144.reuse, R164, R4 ;  /* 0x000000a49004723c */ /* 0x042fe20000001804 */
[----:B------:R1:W5:Y:S01]  /*c630*/  LDL.LU R250, [R1+0x88] ;  /* 0x0000880001fa7983 */ /* 0x0003620000300800 */
[----:B------:R-:W-:Y:S03]  /*c640*/  MUFU.EX2 R220, R17 ;  /* 0x0000001100dc7308 */ /* 0x000fe60000000800 */
[--C-:B------:R-:W-:Y:S02]  /*c650*/  FFMA.FTZ R24, R24, c[0x0][0x2d0], -R212.reuse ;  /* 0x0000b40018187a23 */ /* 0x100fe400000108d4 */
[--C-:B------:R-:W-:Y:S01]  /*c660*/  FFMA.FTZ R25, R25, c[0x0][0x2d0], -R212.reuse ;  /* 0x0000b40019197a23 */ /* 0x100fe200000108d4 */
[C---:B------:R-:W-:Y:S01]  /*c670*/  HMMA.16816.F32 R8, R144.reuse, R166, R8 ;  /* 0x000000a69008723c */ /* 0x040fe20000001808 */
[----:B------:R-:W4:Y:S03]  /*c680*/  LDSM.16.MT88.4 R164, [R224+0x3000] ;  /* 0x00300000e0a4783b */ /* 0x000f260000004200 */
[--C-:B------:R-:W-:Y:S02]  /*c690*/  FFMA.FTZ R26, R26, c[0x0][0x2d0], -R3.reuse ;  /* 0x0000b4001a1a7a23 */ /* 0x100fe40000010803 */
[--C-:B------:R-:W-:Y:S02]  /*c6a0*/  FFMA.FTZ R27, R27, c[0x0][0x2d0], -R3.reuse ;  /* 0x0000b4001b1b7a23 */ /* 0x100fe40000010803 */
[C---:B---3--:R-:W-:Y:S01]  /*c6b0*/  HMMA.16816.F32 R100, R144.reuse, R208, R100 ;  /* 0x000000d09064723c */ /* 0x048fe20000001864 */
[----:B------:R-:W3:Y:S03]  /*c6c0*/  MUFU.EX2 R208, R13 ;  /* 0x0000000d00d07308 */ /* 0x000ee60000000800 */
[--C-:B------:R-:W-:Y:S02]  /*c6d0*/  FFMA.FTZ R34, R34, c[0x0][0x2d0], -R3.reuse ;  /* 0x0000b40022227a23 */ /* 0x100fe40000010803 */
[--C-:B------:R-:W-:Y:S02]  /*c6e0*/  FFMA.FTZ R28, R28, c[0x0][0x2d0], -R212.reuse ;  /* 0x0000b4001c1c7a23 */ /* 0x100fe400000108d4 */
[C---:B------:R-:W-:Y:S03]  /*c6f0*/  HMMA.16816.F32 R104, R144.reuse, R210, R104 ;  /* 0x000000d29068723c */ /* 0x040fe60000001868 */
[----:B------:R1:W1:Y:S01]  /*c700*/  MUFU.EX2 R211, R15 ;  /* 0x0000000f00d37308 */ /* 0x0002620000000800 */
[--C-:B------:R-:W-:Y:S02]  /*c710*/  FFMA.FTZ R29, R29, c[0x0][0x2d0], -R212.reuse ;  /* 0x0000b4001d1d7a23 */ /* 0x100fe400000108d4 */
[--C-:B------:R-:W-:Y:S02]  /*c720*/  FFMA.FTZ R30, R30, c[0x0][0x2d0], -R3.reuse ;  /* 0x0000b4001e1e7a23 */ /* 0x100fe40000010803 */
[C---:B--2---:R-:W-:Y:S04]  /*c730*/  HMMA.16816.F32 R108, R144.reuse, R148, R108 ;  /* 0x00000094906c723c */ /* 0x044fe8000000186c */
[--C-:B------:R-:W-:Y:S01]  /*c740*/  FFMA.FTZ R31, R31, c[0x0][0x2d0], -R3.reuse ;  /* 0x0000b4001f1f7a23 */ /* 0x100fe20000010803 */
[----:B------:R2:W-:Y:S01]  /*c750*/  MUFU.EX2 R210, R18 ;  /* 0x0000001200d27308 */ /* 0x0005e20000000800 */
[----:B------:R-:W-:Y:S02]  /*c760*/  FMUL.FTZ R69, R2, R69 ;  /* 0x0000004502457220 */ /* 0x000fe40000410000 */
[C---:B------:R-:W-:Y:S01]  /*c770*/  HMMA.16816.F32 R112, R144.reuse, R150, R112 ;  /* 0x000000969070723c */ /* 0x040fe20000001870 */
[----:B------:R-:W3:Y:S03]  /*c780*/  LDSM.16.MT88.4 R148, [R228+0x3000] ;  /* 0x00300000e494783b */ /* 0x000ee60000004200 */
[C---:B------:R-:W-:Y:S02]  /*c790*/  FMUL.FTZ R70, R0.reuse, R70 ;  /* 0x0000004600467220 */ /* 0x040fe40000410000 */
[----:B------:R-:W-:Y:S01]  /*c7a0*/  FMUL.FTZ R71, R0, R71 ;  /* 0x0000004700477220 */ /* 0x000fe20000410000 */
[----:B------:R3:W3:Y:S01]  /*c7b0*/  MUFU.EX2 R209, R142 ;  /* 0x0000008e00d17308 */ /* 0x0006e20000000800 */
[C---:B------:R-:W-:Y:S01]  /*c7c0*/  HMMA.16816.F32 R116, R144.reuse, R152, R116 ;  /* 0x000000989074723c */ /* 0x040fe20000001874 */
[----:B-1----:R-:W-:Y:S03]  /*c7d0*/  LDSM.16.MT88.4 R12, [R230+0x6000] ;  /* 0x00600000e60c783b */ /* 0x002fe60000004200 */
[C---:B------:R-:W-:Y:S02]  /*c7e0*/  FMUL.FTZ R72, R2.reuse, R72 ;  /* 0x0000004802487220 */ /* 0x040fe40000410000 */
[----:B------:R-:W-:Y:S02]  /*c7f0*/  FMUL.FTZ R73, R2, R73 ;  /* 0x0000004902497220 */ /* 0x000fe40000410000 */
[C---:B------:R-:W-:Y:S01]  /*c800*/  HMMA.16816.F32 R120, R144.reuse, R154, R120 ;  /* 0x0000009a9078723c */ /* 0x040fe20000001878 */
[----:B------:R-:W1:Y:S03]  /*c810*/  LDSM.16.MT88.4 R152, [R227+0x3000] ;  /* 0x00300000e398783b */ /* 0x000e660000004200 */
[C---:B------:R-:W-:Y:S02]  /*c820*/  FMUL.FTZ R74, R0.reuse, R74 ;  /* 0x0000004a004a7220 */ /* 0x040fe40000410000 */
[----:B------:R-:W-:Y:S02]  /*c830*/  FMUL.FTZ R75, R0, R75 ;  /* 0x0000004b004b7220 */ /* 0x000fe40000410000 */
[C---:B----4-:R-:W-:Y:S01]  /*c840*/  HMMA.16816.F32 R124, R144.reuse, R164, R124 ;  /* 0x000000a4907c723c */ /* 0x050fe2000000187c */
[----:B--2---:R-:W-:Y:S03]  /*c850*/  LDSM.16.MT88.4 R16, [R228+0x800] ;  /* 0x00080000e410783b */ /* 0x004fe60000004200 */
[C---:B------:R-:W-:Y:S02]  /*c860*/  FMUL.FTZ R76, R2.reuse, R76 ;  /* 0x0000004c024c7220 */ /* 0x040fe40000410000 */
[----:B------:R-:W-:Y:S01]  /*c870*/  FMUL.FTZ R77, R2, R77 ;  /* 0x0000004d024d7220 */ /* 0x000fe20000410000 */
[----:B---3--:R-:W-:Y:S01]  /*c880*/  MOV R142, R208 ;  /* 0x000000d0008e7202 */ /* 0x008fe20000000f00 */
[C---:B------:R-:W-:Y:S01]  /*c890*/  HMMA.16816.F32 R128, R144.reuse, R166, R128 ;  /* 0x000000a69080723c */ /* 0x040fe20000001880 */
[----:B------:R-:W-:Y:S01]  /*c8a0*/  MUFU.EX2 R208, R22 ;  /* 0x0000001600d07308 */ /* 0x000fe20000000800 */
[----:B------:R-:W2:Y:S02]  /*c8b0*/  LDSM.16.MT88.4 R164, [R230+0x3000] ;  /* 0x00300000e6a4783b */ /* 0x000ea40000004200 */
[C---:B------:R-:W-:Y:S02]  /*c8c0*/  FMUL.FTZ R78, R0.reuse, R78 ;  /* 0x0000004e004e7220 */ /* 0x040fe40000410000 */
[----:B------:R-:W-:Y:S02]  /*c8d0*/  FMUL.FTZ R79, R0, R79 ;  /* 0x0000004f004f7220 */ /* 0x000fe40000410000 */
[C---:B------:R-:W-:Y:S01]  /*c8e0*/  FMUL.FTZ R80, R2.reuse, R80 ;  /* 0x0000005002507220 */ /* 0x040fe20000410000 */
[C---:B------:R-:W-:Y:S03]  /*c8f0*/  HMMA.16816.F32 R132, R144.reuse, R148, R132 ;  /* 0x000000949084723c */ /* 0x040fe60000001884 */
[----:B------:R-:W-:Y:S02]  /*c900*/  FMUL.FTZ R81, R2, R81 ;  /* 0x0000005102517220 */ /* 0x000fe40000410000 */
[C---:B------:R-:W-:Y:S02]  /*c910*/  FMUL.FTZ R82, R0.reuse, R82 ;  /* 0x0000005200527220 */ /* 0x040fe40000410000 */
[----:B------:R-:W-:Y:S01]  /*c920*/  FMUL.FTZ R83, R0, R83 ;  /* 0x0000005300537220 */ /* 0x000fe20000410000 */
[C---:B------:R-:W-:Y:S01]  /*c930*/  HMMA.16816.F32 R136, R144.reuse, R150, R136 ;  /* 0x000000969088723c */ /* 0x040fe20000001888 */
[----:B------:R-:W3:Y:S03]  /*c940*/  LDSM.16.MT88.4 R148, [R224+0x6000] ;  /* 0x00600000e094783b */ /* 0x000ee60000004200 */
[C---:B------:R-:W-:Y:S02]  /*c950*/  FMUL.FTZ R84, R2.reuse, R84 ;  /* 0x0000005402547220 */ /* 0x040fe40000410000 */
[----:B------:R-:W-:Y:S02]  /*c960*/  FMUL.FTZ R85, R2, R85 ;  /* 0x0000005502557220 */ /* 0x000fe40000410000 */
[C---:B------:R-:W-:Y:S01]  /*c970*/  FMUL.FTZ R86, R0.reuse, R86 ;  /* 0x0000005600567220 */ /* 0x040fe20000410000 */
[C---:B-1----:R-:W-:Y:S03]  /*c980*/  HMMA.16816.F32 R52, R144.reuse, R152, R52 ;  /* 0x000000989034723c */ /* 0x042fe60000001834 */
[----:B------:R-:W-:Y:S02]  /*c990*/  FMUL.FTZ R87, R0, R87 ;  /* 0x0000005700577220 */ /* 0x000fe40000410000 */
[C---:B------:R-:W-:Y:S02]  /*c9a0*/  FMUL.FTZ R88, R2.reuse, R88 ;  /* 0x0000005802587220 */ /* 0x040fe40000410000 */
[----:B------:R-:W-:Y:S01]  /*c9b0*/  FMUL.FTZ R89, R2, R89 ;  /* 0x0000005902597220 */ /* 0x000fe20000410000 */
[C---:B------:R-:W-:Y:S01]  /*c9c0*/  HMMA.16816.F32 R56, R144.reuse, R154, R56 ;  /* 0x0000009a9038723c */ /* 0x040fe20000001838 */
[----:B------:R-:W1:Y:S03]  /*c9d0*/  LDSM.16.MT88.4 R152, [R228+0x6000] ;  /* 0x00600000e498783b */ /* 0x000e660000004200 */
        /* <DEDUP_REMOVED lines=9> */
[C---:B---3--:R-:W-:Y:S04]  /*ca70*/  HMMA.16816.F32 R68, R144.reuse, R148, R68 ;  /* 0x000000949044723c */ /* 0x048fe80000001844 */
[C---:B------:R-:W-:Y:S02]  /*ca80*/  FMUL.FTZ R96, R2.reuse, R96 ;  /* 0x0000006002607220 */ /* 0x040fe40000410000 */
[----:B------:R-:W-:Y:S02]  /*ca90*/  FMUL.FTZ R97, R2, R97 ;  /* 0x0000006102617220 */ /* 0x000fe40000410000 */
[C---:B------:R-:W-:Y:S01]  /*caa0*/  HMMA.16816.F32 R72, R144.reuse, R150, R72 ;  /* 0x000000969048723c */ /* 0x040fe20000001848 */
[----:B------:R-:W3:Y:S03]  /*cab0*/  LDSM.16.MT88.4 R148, [R224+0x800] ;  /* 0x00080000e094783b */ /* 0x000ee60000004200 */
[C---:B------:R-:W-:Y:S02]  /*cac0*/  FMUL.FTZ R98, R0.reuse, R98 ;  /* 0x0000006200627220 */ /* 0x040fe40000410000 */
[----:B------:R-:W-:Y:S02]  /*cad0*/  FMUL.FTZ R99, R0, R99 ;  /* 0x0000006300637220 */ /* 0x000fe40000410000 */
[--C-:B------:R-:W-:Y:S01]  /*cae0*/  FFMA.FTZ R32, R32, c[0x0][0x2d0], -R212.reuse ;  /* 0x0000b40020207a23 */ /* 0x100fe200000108d4 */
[C---:B-1----:R-:W-:Y:S03]  /*caf0*/  HMMA.16816.F32 R76, R144.reuse, R152, R76 ;  /* 0x00000098904c723c */ /* 0x042fe6000000184c */
[--C-:B------:R-:W-:Y:S02]  /*cb00*/  FFMA.FTZ R33, R33, c[0x0][0x2d0], -R212.reuse ;  /* 0x0000b40021217a23 */ /* 0x100fe400000108d4 */
[--C-:B------:R-:W-:Y:S02]  /*cb10*/  FFMA.FTZ R35, R35, c[0x0][0x2d0], -R3.reuse ;  /* 0x0000b40023237a23 */ /* 0x100fe40000010803 */
[--C-:B------:R-:W-:Y:S01]  /*cb20*/  FFMA.FTZ R40, R40, c[0x0][0x2d0], -R212.reuse ;  /* 0x0000b40028287a23 */ /* 0x100fe200000108d4 */
[C---:B------:R-:W-:Y:S01]  /*cb30*/  HMMA.16816.F32 R80, R144.reuse, R154, R80 ;  /* 0x0000009a9050723c */ /* 0x040fe20000001850 */
[----:B------:R-:W1:Y:S03]  /*cb40*/  LDSM.16.MT88.4 R152, [R227+0x800] ;  /* 0x00080000e398783b */ /* 0x000e660000004200 */
[--C-:B------:R-:W-:Y:S01]  /*cb50*/  FFMA.FTZ R41, R41, c[0x0][0x2d0], -R212.reuse ;  /* 0x0000b40029297a23 */ /* 0x100fe200000108d4 */
[----:B------:R-:W-:Y:S01]  /*cb60*/  MUFU.EX2 R40, R40 ;  /* 0x0000002800287308 */ /* 0x000fe20000000800 */
[--C-:B------:R-:W-:Y:S02]  /*cb70*/  FFMA.FTZ R42, R42, c[0x0][0x2d0], -R3.reuse ;  /* 0x0000b4002a2a7a23 */ /* 0x100fe40000010803 */
[C---:B--2---:R-:W-:Y:S04]  /*cb80*/  HMMA.16816.F32 R84, R144.reuse, R164, R84 ;  /* 0x000000a49054723c */ /* 0x044fe80000001854 */
[--C-:B------:R-:W-:Y:S02]  /*cb90*/  FFMA.FTZ R43, R43, c[0x0][0x2d0], -R3.reuse ;  /* 0x0000b4002b2b7a23 */ /* 0x100fe40000010803 */
[--C-:B------:R-:W-:Y:S01]  /*cba0*/  FFMA.FTZ R36, R36, c[0x0][0x2d0], -R212.reuse ;  /* 0x0000b40024247a23 */ /* 0x100fe200000108d4 */
[----:B------:R-:W-:Y:S01]  /*cbb0*/  MOV R164, R219 ;  /* 0x000000db00a47202 */ /* 0x000fe20000000f00 */
[C---:B------:R-:W-:Y:S01]  /*cbc0*/  HMMA.16816.F32 R88, R144.reuse, R166, R88 ;  /* 0x000000a69058723c */ /* 0x040fe20000001858 */
[----:B------:R-:W2:Y:S03]  /*cbd0*/  MUFU.EX2 R166, R20 ;  /* 0x0000001400a67308 */ /* 0x000ea60000000800 */
[----:B------:R-:W-:Y:S01]  /*cbe0*/  MOV R165, R223 ;  /* 0x000000df00a57202 */ /* 0x000fe20000000f00 */
[--C-:B------:R-:W-:Y:S02]  /*cbf0*/  FFMA.FTZ R37, R37, c[0x0][0x2d0], -R212.reuse ;  /* 0x0000b40025257a23 */ /* 0x100fe400000108d4 */
[--C-:B------:R-:W-:Y:S01]  /*cc00*/  FFMA.FTZ R38, R38, c[0x0][0x2d0], -R3.reuse ;  /* 0x0000b40026267a23 */ /* 0x100fe20000010803 */
[C---:B------:R-:W-:Y:S03]  /*cc10*/  HMMA.16816.F32 R92, R144.reuse, R12, R92 ;  /* 0x0000000c905c723c */ /* 0x040fe6000000185c */
[----:B------:R-:W-:Y:S01]  /*cc20*/  MUFU.EX2 R219, R21 ;  /* 0x0000001500db7308 */ /* 0x000fe20000000800 */
[--C-:B------:R-:W-:Y:S02]  /*cc30*/  FFMA.FTZ R39, R39, c[0x0][0x2d0], -R3.reuse ;  /* 0x0000b40027277a23 */ /* 0x100fe40000010803 */
[--C-:B------:R-:W-:Y:S01]  /*cc40*/  FFMA.FTZ R44, R44, c[0x0][0x2d0], -R212.reuse ;  /* 0x0000b4002c2c7a23 */ /* 0x100fe200000108d4 */
[----:B------:R-:W-:Y:S01]  /*cc50*/  F2FP.PACK_AB R12, R142, R143 ;  /* 0x0000008f8e0c723e */ /* 0x000fe200000000ff */
[----:B------:R-:W-:Y:S01]  /*cc60*/  HMMA.16816.F32 R96, R144, R14, R96 ;  /* 0x0000000e9060723c */ /* 0x000fe20000001860 */
[----:B------:R-:W4:Y:S03]  /*cc70*/  LDSM.16.MT88.4 R144, [R230+0x800] ;  /* 0x00080000e690783b */ /* 0x000f260000004200 */
[----:B------:R-:W-:Y:S01]  /*cc80*/  F2FP.PACK_AB R13, R211, R213 ;  /* 0x000000d5d30d723e */ /* 0x000fe200000000ff */
[----:B------:R1:W-:Y:S01]  /*cc90*/  MUFU.EX2 R167, R23 ;  /* 0x0000001700a77308 */ /* 0x0003e20000000800 */
[--C-:B------:R-:W-:Y:S01]  /*cca0*/  FFMA.FTZ R45, R45, c[0x0][0x2d0], -R212.reuse ;  /* 0x0000b4002d2d7a23 */ /* 0x100fe200000108d4 */
[-C--:B------:R-:W-:Y:S01]  /*ccb0*/  F2FP.PACK_AB R14, R220, R221.reuse ;  /* 0x000000dddc0e723e */ /* 0x080fe200000000ff */
[--C-:B------:R-:W-:Y:S01]  /*ccc0*/  FFMA.FTZ R48, R48, c[0x0][0x2d0], -R212.reuse ;  /* 0x0000b40030307a23 */ /* 0x100fe200000108d4 */
[----:B------:R-:W-:Y:S03]  /*ccd0*/  F2FP.PACK_AB R15, R209, R210 ;  /* 0x000000d2d10f723e */ /* 0x000fe600000000ff */
[----:B------:R-:W-:Y:S03]  /*cce0*/  FFMA.FTZ R212, R49, c[0x0][0x2d0], -R212 ;  /* 0x0000b40031d47a23 */ /* 0x000fe600000108d4 */
[----:B------:R-:W-:Y:S01]  /*ccf0*/  MUFU.EX2 R223, R25 ;  /* 0x0000001900df7308 */ /* 0x000fe20000000800 */
[C---:B---3--:R-:W-:Y:S08]  /*cd00*/  HMMA.16816.F32 R4, R12.reuse, R148, R4 ;  /* 0x000000940c04723c */ /* 0x048ff00000001804 */
[C---:B------:R-:W-:Y:S01]  /*cd10*/  HMMA.16816.F32 R8, R12.reuse, R150, R8 ;  /* 0x000000960c08723c */ /* 0x040fe20000001808 */
[----:B------:R-:W3:Y:S01]  /*cd20*/  LDSM.16.MT88.4 R148, [R224+0x3800] ;  /* 0x00380000e094783b */ /* 0x000ee20000004200 */
[----:B------:R-:W-:Y:S06]  /*cd30*/  MUFU.EX2 R212, R212 ;  /* 0x000000d400d47308 */ /* 0x000fec0000000800 */
[C---:B------:R-:W-:Y:S01]  /*cd40*/  HMMA.16816.F32 R100, R12.reuse, R16, R100 ;  /* 0x000000100c64723c */ /* 0x040fe20000001864 */
[----:B-1----:R-:W-:Y:S03]  /*cd50*/  LDSM.16.MT88.4 R20, [R228+0x1000] ;  /* 0x00100000e414783b */ /* 0x002fe60000004200 */
[----:B------:R-:W-:Y:S04]  /*cd60*/  MUFU.EX2 R41, R41 ;  /* 0x0000002900297308 */ /* 0x000fe80000000800 */
[C---:B------:R-:W-:Y:S01]  /*cd70*/  HMMA.16816.F32 R104, R12.reuse, R18, R104 ;  /* 0x000000120c68723c */ /* 0x040fe20000001868 */
[----:B------:R-:W1:Y:S05]  /*cd80*/  LDSM.16.MT88.4 R16, [R228+0x3800] ;  /* 0x00380000e410783b */ /* 0x000e6a0000004200 */
[----:B------:R-:W-:Y:S02]  /*cd90*/  MUFU.EX2 R42, R42 ;  /* 0x0000002a002a7308 */ /* 0x000fe40000000800 */
[C---:B------:R-:W-:Y:S08]  /*cda0*/  HMMA.16816.F32 R108, R12.reuse, R152, R108 ;  /* 0x000000980c6c723c */ /* 0x040ff0000000186c */
[C---:B------:R-:W-:Y:S01]  /*cdb0*/  HMMA.16816.F32 R112, R12.reuse, R154, R112 ;  /* 0x0000009a0c70723c */ /* 0x040fe20000001870 */
[----:B------:R-:W2:Y:S01]  /*cdc0*/  LDSM.16.MT88.4 R152, [R227+0x3800] ;  /* 0x00380000e398783b */ /* 0x000ea20000004200 */
[----:B------:R-:W-:Y:S06]  /*cdd0*/  MUFU.EX2 R43, R43 ;  /* 0x0000002b002b7308 */ /* 0x000fec0000000800 */
[C---:B----4-:R-:W-:Y:S04]  /*cde0*/  HMMA.16816.F32 R116, R12.reuse, R144, R116 ;  /* 0x000000900c74723c */ /* 0x050fe80000001874 */
[----:B------:R-:W-:Y:S04]  /*cdf0*/  MUFU.EX2 R44, R44 ;  /* 0x0000002c002c7308 */ /* 0x000fe80000000800 */
[C---:B------:R-:W-:Y:S01]  /*ce00*/  HMMA.16816.F32 R120, R12.reuse, R146, R120 ;  /* 0x000000920c78723c */ /* 0x040fe20000001878 */
[----:B------:R-:W4:Y:S05]  /*ce10*/  LDSM.16.MT88.4 R144, [R230+0x3800] ;  /* 0x00380000e690783b */ /* 0x000f2a0000004200 */
[----:B------:R-:W-:Y:S02]  /*ce20*/  MUFU.EX2 R45, R45 ;  /* 0x0000002d002d7308 */ /* 0x000fe40000000800 */
[C---:B---3--:R-:W-:Y:S08]  /*ce30*/  HMMA.16816.F32 R124, R12.reuse, R148, R124 ;  /* 0x000000940c7c723c */ /* 0x048ff0000000187c */
[C---:B------:R-:W-:Y:S01]  /*ce40*/  HMMA.16816.F32 R128, R12.reuse, R150, R128 ;  /* 0x000000960c80723c */ /* 0x040fe20000001880 */
[----:B------:R-:W3:Y:S01]  /*ce50*/  LDSM.16.MT88.4 R148, [R224+0x6800] ;  /* 0x00680000e094783b */ /* 0x000ee20000004200 */
[----:B------:R-:W-:Y:S06]  /*ce60*/  MUFU.EX2 R48, R48 ;  /* 0x0000003000307308 */ /* 0x000fec0000000800 */
[C---:B-1----:R-:W-:Y:S08]  /*ce70*/  HMMA.16816.F32 R132, R12.reuse, R16, R132 ;  /* 0x000000100c84723c */ /* 0x042ff00000001884 */
[C---:B------:R-:W-:Y:S01]  /*ce80*/  HMMA.16816.F32 R136, R12.reuse, R18, R136 ;  /* 0x000000120c88723c */ /* 0x040fe20000001888 */
[----:B------:R-:W1:Y:S07]  /*ce90*/  LDSM.16.MT88.4 R16, [R228+0x6800] ;  /* 0x00680000e410783b */ /* 0x000e6e0000004200 */
[C---:B--2---:R-:W-:Y:S08]  /*cea0*/  HMMA.16816.F32 R52, R12.reuse, R152, R52 ;  /* 0x000000980c34723c */ /* 0x044ff00000001834 */
[C---:B------:R-:W-:Y:S01]  /*ceb0*/  HMMA.16816.F32 R56, R12.reuse, R154, R56 ;  /* 0x0000009a0c38723c */ /* 0x040fe20000001838 */
[----:B------:R-:W2:Y:S07]  /*cec0*/  LDSM.16.MT88.4 R152, [R227+0x6800] ;  /* 0x00680000e398783b */ /* 0x000eae0000004200 */
[C---:B----4-:R-:W-:Y:S08]  /*ced0*/  HMMA.16816.F32 R60, R12.reuse, R144, R60 ;  /* 0x000000900c3c723c */ /* 0x050ff0000000183c */
[C---:B------:R-:W-:Y:S01]  /*cee0*/  HMMA.16816.F32 R64, R12.reuse, R146, R64 ;  /* 0x000000920c40723c */ /* 0x040fe20000001840 */
[----:B------:R-:W4:Y:S07]  /*cef0*/  LDSM.16.MT88.4 R144, [R230+0x6800] ;  /* 0x00680000e690783b */ /* 0x000f2e0000004200 */
[C---:B---3--:R-:W-:Y:S01]  /*cf00*/  HMMA.16816.F32 R68, R12.reuse, R148, R68 ;  /* 0x000000940c44723c */ /* 0x048fe20000001844 */
[----:B------:R-:W3:Y:S06]  /*cf10*/  MUFU.EX2 R148, R24 ;  /* 0x0000001800947308 */ /* 0x000eec0000000800 */
[----:B------:R-:W-:Y:S01]  /*cf20*/  MOV R149, R221 ;  /* 0x000000dd00957202 */ /* 0x000fe20000000f00 */
[C---:B------:R-:W-:Y:S03]  /*cf30*/  HMMA.16816.F32 R72, R12.reuse, R150, R72 ;  /* 0x000000960c48723c */ /* 0x040fe60000001848 */
[----:B------:R-:W-:Y:S04]  /*cf40*/  MUFU.EX2 R221, R29 ;  /* 0x0000001d00dd7308 */ /* 0x000fe80000000800 */
[----:B------:R-:W-:Y:S01]  /*cf50*/  MOV R151, R166 ;  /* 0x000000a600977202 */ /* 0x000fe20000000f00 */
[C---:B-1----:R-:W-:Y:S05]  /*cf60*/  HMMA.16816.F32 R76, R12.reuse, R16, R76 ;  /* 0x000000100c4c723c */ /* 0x042fea000000184c */
[----:B------:R-:W-:Y:S03]  /*cf70*/  MUFU.EX2 R166, R26 ;  /* 0x0000001a00a67308 */ /* 0x000fe60000000800 */
[C---:B------:R-:W-:Y:S01]  /*cf80*/  HMMA.16816.F32 R80, R12.reuse, R18, R80 ;  /* 0x000000120c50723c */ /* 0x040fe20000001850 */
[----:B------:R-:W1:Y:S07]  /*cf90*/  LDSM.16.MT88.4 R16, [R224+0x1000] ;  /* 0x00100000e010783b */ /* 0x000e6e0000004200 */
[C---:B--2---:R-:W-:Y:S07]  /*cfa0*/  HMMA.16816.F32 R84, R12.reuse, R152, R84 ;  /* 0x000000980c54723c */ /* 0x044fee0000001854 */
[----:B------:R-:W-:Y:S01]  /*cfb0*/  MOV R152, R165 ;  /* 0x000000a500987202 */ /* 0x000fe20000000f00 */
[C---:B------:R-:W-:Y:S01]  /*cfc0*/  HMMA.16816.F32 R88, R12.reuse, R154, R88 ;  /* 0x0000009a0c58723c */ /* 0x040fe20000001858 */
[----:B------:R2:W1:Y:S03]  /*cfd0*/  MUFU.EX2 R165, R27 ;  /* 0x0000001b00a57308 */ /* 0x0004660000000800 */
[----:B------:R-:W-:Y:S03]  /*cfe0*/  MOV R153, R164 ;  /* 0x000000a400997202 */ /* 0x000fe60000000f00 */
[----:B---3--:R-:W-:Y:S01]  /*cff0*/  MOV R154, R148 ;  /* 0x00000094009a7202 */ /* 0x008fe20000000f00 */
[C---:B----4-:R-:W-:Y:S03]  /*d000*/  HMMA.16816.F32 R92, R12.reuse, R144, R92 ;  /* 0x000000900c5c723c */ /* 0x050fe6000000185c */
[----:B------:R-:W-:Y:S01]  /*d010*/  MUFU.EX2 R164, R30 ;  /* 0x0000001e00a47308 */ /* 0x000fe20000000800 */
[----:B------:R-:W-:Y:S02]  /*d020*/  MOV R155, R222 ;  /* 0x000000de009b7202 */ /* 0x000fe40000000f00 */
[----:B------:R-:W-:Y:S02]  /*d030*/  MOV R49, R154 ;  /* 0x0000009a00317202 */ /* 0x000fe40000000f00 */
[----:B------:R-:W-:Y:S01]  /*d040*/  HMMA.16816.F32 R96, R12, R146, R96 ;  /* 0x000000920c60723c */ /* 0x000fe20000001860 */
[----:B------:R-:W-:Y:S03]  /*d050*/  LDSM.16.MT88.4 R144, [R230+0x1000] ;  /* 0x00100000e690783b */ /* 0x000fe60000004200 */
[----:B------:R-:W-:Y:S01]  /*d060*/  MOV R148, R220 ;  /* 0x000000dc00947202 */ /* 0x000fe20000000f00 */
[----:B------:R-:W3:Y:S02]  /*d070*/  MUFU.EX2 R222, R28 ;  /* 0x0000001c00de7308 */ /* 0x000ee40000000800 */
[----:B------:R-:W-:Y:S02]  /*d080*/  F2FP.PACK_AB R14, R223, R154 ;  /* 0x0000009adf0e723e */ /* 0x000fe400000000ff */
[----:B--2---:R-:W2:Y:S03]  /*d090*/  LDSM.16.MT88.4 R24, [R227+0x1000] ;  /* 0x00100000e318783b */ /* 0x004ea60000004200 */
[----:B------:R-:W-:Y:S02]  /*d0a0*/  F2FP.PACK_AB R12, R219, R151 ;  /* 0x00000097db0c723e */ /* 0x000fe400000000ff */
[----:B------:R-:W-:Y:S01]  /*d0b0*/  F2FP.PACK_AB R13, R167, R208 ;  /* 0x000000d0a70d723e */ /* 0x000fe200000000ff */
[----:B------:R4:W-:Y:S01]  /*d0c0*/  MUFU.EX2 R220, R32 ;  /* 0x0000002000dc7308 */ /* 0x0009e20000000800 */
[----:B-1----:R-:W-:Y:S02]  /*d0d0*/  F2FP.PACK_AB R15, R165, R166 ;  /* 0x000000a6a50f723e */ /* 0x002fe400000000ff */
[----:B------:R-:W-:Y:S02]  /*d0e0*/  MOV R150, R148 ;  /* 0x0000009400967202 */ /* 0x000fe40000000f00 */
[----:B------:R-:W-:Y:S03]  /*d0f0*/  MOV R148, R142 ;  /* 0x0000008e00947202 */ /* 0x000fe60000000f00 */
[C---:B------:R-:W-:Y:S02]  /*d100*/  HMMA.16816.F32 R4, R12.reuse, R16, R4 ;  /* 0x000000100c04723c */ /* 0x040fe40000001804 */
[----:B------:R1:W-:Y:S06]  /*d110*/  MUFU.EX2 R142, R39 ;  /* 0x00000027008e7308 */ /* 0x0003ec0000000800 */
[C---:B------:R-:W-:Y:S01]  /*d120*/  HMMA.16816.F32 R8, R12.reuse, R18, R8 ;  /* 0x000000120c08723c */ /* 0x040fe20000001808 */
[----:B------:R-:W3:Y:S07]  /*d130*/  LDSM.16.MT88.4 R16, [R224+0x4000] ;  /* 0x00400000e010783b */ /* 0x000eee0000004200 */
[C---:B------:R-:W-:Y:S04]  /*d140*/  HMMA.16816.F32 R100, R12.reuse, R20, R100 ;  /* 0x000000140c64723c */ /* 0x040fe80000001864 */
[----:B----4-:R-:W-:Y:S02]  /*d150*/  MOV R32, R219 ;  /* 0x000000db00207202 */ /* 0x010fe40000000f00 */
[----:B------:R4:W-:Y:S02]  /*d160*/  MUFU.EX2 R219, R33 ;  /* 0x0000002100db7308 */ /* 0x0009e40000000800 */
[C---:B------:R-:W-:Y:S01]  /*d170*/  HMMA.16816.F32 R104, R12.reuse, R22, R104 ;  /* 0x000000160c68723c */ /* 0x040fe20000001868 */
[----:B------:R-:W3:Y:S03]  /*d180*/  LDSM.16.MT88.4 R20, [R228+0x4000] ;  /* 0x00400000e414783b */ /* 0x000ee60000004200 */
[--C-:B-1----:R-:W-:Y:S04]  /*d190*/  FFMA.FTZ R39, R47, c[0x0][0x2d0], -R3.reuse ;  /* 0x0000b4002f277a23 */ /* 0x102fe80000010803 */
[C---:B--2---:R-:W-:Y:S02]  /*d1a0*/  HMMA.16816.F32 R108, R12.reuse, R24, R108 ;  /* 0x000000180c6c723c */ /* 0x044fe4000000186c */
[----:B------:R-:W-:Y:S06]  /*d1b0*/  MUFU.EX2 R39, R39 ;  /* 0x0000002700277308 */ /* 0x000fec0000000800 */
[C---:B------:R-:W-:Y:S01]  /*d1c0*/  HMMA.16816.F32 R112, R12.reuse, R26, R112 ;  /* 0x0000001a0c70723c */ /* 0x040fe20000001870 */
[----:B------:R-:W1:Y:S03]  /*d1d0*/  LDSM.16.MT88.4 R24, [R227+0x4000] ;  /* 0x00400000e318783b */ /* 0x000e660000004200 */
[----:B----4-:R-:W-:Y:S04]  /*d1e0*/  MOV R33, R151 ;  /* 0x0000009700217202 */ /* 0x010fe80000000f00 */
[C---:B------:R-:W-:Y:S04]  /*d1f0*/  HMMA.16816.F32 R116, R12.reuse, R144, R116 ;  /* 0x000000900c74723c */ /* 0x040fe80000001874 */
[----:B------:R-:W-:Y:S02]  /*d200*/  MOV R47, R33 ;  /* 0x00000021002f7202 */ /* 0x000fe40000000f00 */
[----:B------:R-:W-:Y:S02]  /*d210*/  MOV R151, R149 ;  /* 0x0000009500977202 */ /* 0x000fe40000000f00 */
[C---:B------:R-:W-:Y:S01]  /*d220*/  HMMA.16816.F32 R120, R12.reuse, R146, R120 ;  /* 0x000000920c78723c */ /* 0x040fe20000001878 */
[----:B------:R-:W2:Y:S03]  /*d230*/  LDSM.16.MT88.4 R144, [R230+0x4000] ;  /* 0x00400000e690783b */ /* 0x000ea60000004200 */
[----:B------:R-:W-:Y:S02]  /*d240*/  MOV R149, R143 ;  /* 0x0000008f00957202 */ /* 0x000fe40000000f00 */
[----:B------:R4:W-:Y:S02]  /*d250*/  MUFU.EX2 R143, R38 ;  /* 0x00000026008f7308 */ /* 0x0009e40000000800 */
[C---:B---3--:R-:W-:Y:S08]  /*d260*/  HMMA.16816.F32 R124, R12.reuse, R16, R124 ;  /* 0x000000100c7c723c */ /* 0x048ff0000000187c */
[C---:B------:R-:W-:Y:S01]  /*d270*/  HMMA.16816.F32 R128, R12.reuse, R18, R128 ;  /* 0x000000120c80723c */ /* 0x040fe20000001880 */
[----:B------:R-:W3:Y:S07]  /*d280*/  LDSM.16.MT88.4 R16, [R224+0x7000] ;  /* 0x00700000e010783b */ /* 0x000eee0000004200 */
[C---:B------:R-:W-:Y:S04]  /*d290*/  HMMA.16816.F32 R132, R12.reuse, R20, R132 ;  /* 0x000000140c84723c */ /* 0x040fe80000001884 */
[--C-:B----4-:R-:W-:Y:S01]  /*d2a0*/  FFMA.FTZ R38, R46, c[0x0][0x2d0], -R3.reuse ;  /* 0x0000b4002e267a23 */ /* 0x110fe20000010803 */
[----:B------:R-:W-:Y:S03]  /*d2b0*/  MOV R46, R32 ;  /* 0x00000020002e7202 */ /* 0x000fe60000000f00 */
[C---:B------:R-:W-:Y:S01]  /*d2c0*/  HMMA.16816.F32 R136, R12.reuse, R22, R136 ;  /* 0x000000160c88723c */ /* 0x040fe20000001888 */
[----:B------:R-:W4:Y:S01]  /*d2d0*/  LDSM.16.MT88.4 R20, [R228+0x7000] ;  /* 0x00700000e414783b */ /* 0x000f220000004200 */
[----:B------:R-:W-:Y:S06]  /*d2e0*/  MUFU.EX2 R38, R38 ;  /* 0x0000002600267308 */ /* 0x000fec0000000800 */
[C---:B-1----:R-:W-:Y:S08]  /*d2f0*/  HMMA.16816.F32 R52, R12.reuse, R24, R52 ;  /* 0x000000180c34723c */ /* 0x042ff00000001834 */
[C---:B------:R-:W-:Y:S01]  /*d300*/  HMMA.16816.F32 R56, R12.reuse, R26, R56 ;  /* 0x0000001a0c38723c */ /* 0x040fe20000001838 */
[----:B------:R-:W1:Y:S07]  /*d310*/  LDSM.16.MT88.4 R24, [R227+0x7000] ;  /* 0x00700000e318783b */ /* 0x000e6e0000004200 */
[C---:B--2---:R-:W-:Y:S01]  /*d320*/  HMMA.16816.F32 R60, R12.reuse, R144, R60 ;  /* 0x000000900c3c723c */ /* 0x044fe2000000183c */
[----:B------:R2:W-:Y:S07]  /*d330*/  MUFU.EX2 R145, R34 ;  /* 0x0000002200917308 */ /* 0x0005ee0000000800 */
[C---:B------:R-:W-:Y:S03]  /*d340*/  HMMA.16816.F32 R64, R12.reuse, R146, R64 ;  /* 0x000000920c40723c */ /* 0x040fe60000001840 */
[----:B------:R1:W1:Y:S05]  /*d350*/  MUFU.EX2 R146, R31 ;  /* 0x0000001f00927308 */ /* 0x00026a0000000800 */
[C---:B---3--:R-:W-:Y:S05]  /*d360*/  HMMA.16816.F32 R68, R12.reuse, R16, R68 ;  /* 0x000000100c44723c */ /* 0x048fea0000001844 */
[----:B------:R3:W3:Y:S03]  /*d370*/  MUFU.EX2 R144, R35 ;  /* 0x0000002300907308 */ /* 0x0006e60000000800 */
[C---:B------:R-:W-:Y:S01]  /*d380*/  HMMA.16816.F32 R72, R12.reuse, R18, R72 ;  /* 0x000000120c48723c */ /* 0x040fe20000001848 */
[----:B--2---:R-:W2:Y:S04]  /*d390*/  LDL.LU R34, [R1+0xc] ;  /* 0x00000c0001227983 */ /* 0x004ea80000300800 */
[----:B------:R-:W-:Y:S02]  /*d3a0*/  LDSM.16.MT88.4 R16, [R224+0x1800] ;  /* 0x00180000e010783b */ /* 0x000fe40000004200 */
[----:B------:R3:W-:Y:S01]  /*d3b0*/  MUFU.EX2 R147, R37 ;  /* 0x0000002500937308 */ /* 0x0007e20000000800 */
[C---:B----4-:R-:W-:Y:S05]  /*d3c0*/  HMMA.16816.F32 R76, R12.reuse, R20, R76 ;  /* 0x000000140c4c723c */ /* 0x050fea000000184c */
[----:B-1----:R-:W1:Y:S03]  /*d3d0*/  LDSM.16.MT88.4 R28, [R230+0x7000] ;  /* 0x00700000e61c783b */ /* 0x002e660000004200 */
[C---:B------:R-:W-:Y:S05]  /*d3e0*/  HMMA.16816.F32 R80, R12.reuse, R22, R80 ;  /* 0x000000160c50723c */ /* 0x040fea0000001850 */
[----:B------:R-:W4:Y:S01]  /*d3f0*/  LDSM.16.MT88.4 R20, [R228+0x1800] ;  /* 0x00180000e414783b */ /* 0x000f220000004200 */
[----:B---3--:R-:W-:Y:S02]  /*d400*/  MOV R35, R214 ;  /* 0x000000d600237202 */ /* 0x008fe40000000f00 */
[C---:B------:R-:W-:Y:S01]  /*d410*/  HMMA.16816.F32 R84, R12.reuse, R24, R84 ;  /* 0x000000180c54723c */ /* 0x040fe20000001854 */
[----:B------:R-:W3:Y:S03]  /*d420*/  MUFU.EX2 R214, R36 ;  /* 0x0000002400d67308 */ /* 0x000ee60000000800 */
[--C-:B------:R-:W-:Y:S04]  /*d430*/  FFMA.FTZ R37, R50, c[0x0][0x2d0], -R3.reuse ;  /* 0x0000b40032257a23 */ /* 0x100fe80000010803 */
[C---:B------:R-:W-:Y:S01]  /*d440*/  HMMA.16816.F32 R88, R12.reuse, R26, R88 ;  /* 0x0000001a0c58723c */ /* 0x040fe20000001858 */
[----:B------:R-:W3:Y:S03]  /*d450*/  LDSM.16.MT88.4 R24, [R227+0x1800] ;  /* 0x00180000e318783b */ /* 0x000ee60000004200 */
[----:B------:R-:W-:Y:S01]  /*d460*/  MOV R50, R155 ;  /* 0x0000009b00327202 */ /* 0x000fe20000000f00 */
[----:B------:R-:W-:Y:S01]  /*d470*/  FFMA.FTZ R3, R51, c[0x0][0x2d0], -R3 ;  /* 0x0000b40033037a23 */ /* 0x000fe20000010803 */
[----:B------:R-:W-:Y:S01]  /*d480*/  MOV R51, R152 ;  /* 0x0000009800337202 */ /* 0x000fe20000000f00 */
[----:B------:R-:W-:Y:S10]  /*d490*/  MUFU.EX2 R37, R37 ;  /* 0x0000002500257308 */ /* 0x000ff40000000800 */
[----:B------:R3:W2:Y:S01]  /*d4a0*/  MUFU.EX2 R36, R3 ;  /* 0x0000000300247308 */ /* 0x0006a20000000800 */
[C---:B-1----:R-:W-:Y:S08]  /*d4b0*/  HMMA.16816.F32 R92, R12.reuse, R28, R92 ;  /* 0x0000001c0c5c723c */ /* 0x042ff0000000185c */
[----:B------:R-:W-:Y:S01]  /*d4c0*/  HMMA.16816.F32 R96, R12, R30, R96 ;  /* 0x0000001e0c60723c */ /* 0x000fe20000001860 */
[----:B------:R-:W1:Y:S06]  /*d4d0*/  LDSM.16.MT88.4 R28, [R230+0x1800] ;  /* 0x00180000e61c783b */ /* 0x000e6c0000004200 */
[----:B------:R-:W-:Y:S02]  /*d4e0*/  F2FP.PACK_AB R12, R221, R222 ;  /* 0x000000dedd0c723e */ /* 0x000fe400000000ff */
[----:B------:R-:W-:Y:S03]  /*d4f0*/  F2FP.PACK_AB R13, R146, R164 ;  /* 0x000000a4920d723e */ /* 0x000fe600000000ff */
[----:B------:R-:W-:Y:S02]  /*d500*/  F2FP.PACK_AB R14, R219, R220 ;  /* 0x000000dcdb0e723e */ /* 0x000fe400000000ff */
[----:B------:R-:W-:Y:S02]  /*d510*/  F2FP.PACK_AB R15, R144, R145 ;  /* 0x00000091900f723e */ /* 0x000fe400000000ff */
[----:B---3--:R-:W-:Y:S05]  /*d520*/  MOV R3, R148 ;  /* 0x0000009400037202 */ /* 0x008fea0000000f00 */
[C---:B------:R-:W-:Y:S08]  /*d530*/  HMMA.16816.F32 R4, R12.reuse, R16, R4 ;  /* 0x000000100c04723c */ /* 0x040ff00000001804 */
[C---:B------:R-:W-:Y:S01]  /*d540*/  HMMA.16816.F32 R8, R12.reuse, R18, R8 ;  /* 0x000000120c08723c */ /* 0x040fe20000001808 */
[----:B------:R-:W3:Y:S07]  /*d550*/  LDSM.16.MT88.4 R16, [R224+0x4800] ;  /* 0x00480000e010783b */ /* 0x000eee0000004200 */
[C---:B----4-:R-:W-:Y:S08]  /*d560*/  HMMA.16816.F32 R100, R12.reuse, R20, R100 ;  /* 0x000000140c64723c */ /* 0x050ff00000001864 */
[C---:B------:R-:W-:Y:S01]  /*d570*/  HMMA.16816.F32 R104, R12.reuse, R22, R104 ;  /* 0x000000160c68723c */ /* 0x040fe20000001868 */
[----:B------:R-:W4:Y:S07]  /*d580*/  LDSM.16.MT88.4 R20, [R228+0x4800] ;  /* 0x00480000e414783b */ /* 0x000f2e0000004200 */
        /* <DEDUP_REMOVED lines=26> */
[----:B------:R-:W2:Y:S07]  /*d730*/  LDSM.16.MT88.4 R24, [R227+0x2000] ;  /* 0x00200000e318783b */ /* 0x000eae0000004200 */
[C---:B-1----:R-:W-:Y:S08]  /*d740*/  HMMA.16816.F32 R92, R12.reuse, R28, R92 ;  /* 0x0000001c0c5c723c */ /* 0x042ff0000000185c */
[----:B------:R-:W-:Y:S01]  /*d750*/  HMMA.16816.F32 R96, R12, R30, R96 ;  /* 0x0000001e0c60723c */ /* 0x000fe20000001860 */
[----:B------:R-:W1:Y:S06]  /*d760*/  LDSM.16.MT88.4 R28, [R230+0x2000] ;  /* 0x00200000e61c783b */ /* 0x000e6c0000004200 */
[----:B------:R-:W-:Y:S02]  /*d770*/  F2FP.PACK_AB R12, R147, R214 ;  /* 0x000000d6930c723e */ /* 0x000fe400000000ff */
[----:B------:R-:W-:Y:S03]  /*d780*/  F2FP.PACK_AB R13, R142, R143 ;  /* 0x0000008f8e0d723e */ /* 0x000fe600000000ff */
[----:B------:R-:W-:Y:S02]  /*d790*/  F2FP.PACK_AB R14, R41, R40 ;  /* 0x00000028290e723e */ /* 0x000fe400000000ff */
[----:B------:R-:W-:Y:S07]  /*d7a0*/  F2FP.PACK_AB R15, R43, R42 ;  /* 0x0000002a2b0f723e */ /* 0x000fee00000000ff */
[C---:B---3--:R-:W-:Y:S08]  /*d7b0*/  HMMA.16816.F32 R4, R12.reuse, R16, R4 ;  /* 0x000000100c04723c */ /* 0x048ff00000001804 */
[C---:B------:R-:W-:Y:S01]  /*d7c0*/  HMMA.16816.F32 R8, R12.reuse, R18, R8 ;  /* 0x000000120c08723c */ /* 0x040fe20000001808 */
[----:B------:R-:W3:Y:S03]  /*d7d0*/  LDSM.16.MT88.4 R16, [R224+0x5000] ;  /* 0x00500000e010783b */ /* 0x000ee60000004200 */
[----:B--2---:R-:W-:Y:S04]  /*d7e0*/  FFMA.FTZ R2, R2, R34, R35 ;  /* 0x0000002202027223 */ /* 0x004fe80000010023 */
[C---:B----4-:R-:W-:Y:S01]  /*d7f0*/  HMMA.16816.F32 R100, R12.reuse, R20, R100 ;  /* 0x000000140c64723c */ /* 0x050fe20000001864 */
[----:B------:R-:W2:Y:S07]  /*d800*/  LDSM.16.MT88.4 R32, [R228+0x5000] ;  /* 0x00500000e420783b */ /* 0x000eae0000004200 */
[C---:B------:R-:W-:Y:S01]  /*d810*/  HMMA.16816.F32 R104, R12.reuse, R22, R104 ;  /* 0x000000160c68723c */ /* 0x040fe20000001868 */
[----:B------:R-:W4:Y:S07]  /*d820*/  LDSM.16.MT88.4 R20, [R227+0x5000] ;  /* 0x00500000e314783b */ /* 0x000f2e0000004200 */
[C---:B------:R-:W-:Y:S08]  /*d830*/  HMMA.16816.F32 R108, R12.reuse, R24, R108 ;  /* 0x000000180c6c723c */ /* 0x040ff0000000186c */
[C---:B------:R-:W-:Y:S01]  /*d840*/  HMMA.16816.F32 R112, R12.reuse, R26, R112 ;  /* 0x0000001a0c70723c */ /* 0x040fe20000001870 */
[----:B------:R-:W4:Y:S07]  /*d850*/  LDSM.16.MT88.4 R24, [R230+0x5000] ;  /* 0x00500000e618783b */ /* 0x000f2e0000004200 */
[C---:B-1----:R-:W-:Y:S08]  /*d860*/  HMMA.16816.F32 R116, R12.reuse, R28, R116 ;  /* 0x0000001c0c74723c */ /* 0x042ff00000001874 */
[C---:B------:R-:W-:Y:S01]  /*d870*/  HMMA.16816.F32 R120, R12.reuse, R30, R120 ;  /* 0x0000001e0c78723c */ /* 0x040fe20000001878 */
[----:B------:R-:W-:Y:S07]  /*d880*/  LDSM.16.MT88.4 R28, [R228+0x8000] ;  /* 0x00800000e41c783b */ /* 0x000fee0000004200 */
[C---:B---3--:R-:W-:Y:S08]  /*d890*/  HMMA.16816.F32 R124, R12.reuse, R16, R124 ;  /* 0x000000100c7c723c */ /* 0x048ff0000000187c */
[C---:B------:R-:W-:Y:S01]  /*d8a0*/  HMMA.16816.F32 R128, R12.reuse, R18, R128 ;  /* 0x000000120c80723c */ /* 0x040fe20000001880 */
[----:B------:R-:W1:Y:S07]  /*d8b0*/  LDSM.16.MT88.4 R16, [R224+0x8000] ;  /* 0x00800000e010783b */ /* 0x000e6e0000004200 */
[C---:B--2---:R-:W-:Y:S08]  /*d8c0*/  HMMA.16816.F32 R132, R12.reuse, R32, R132 ;  /* 0x000000200c84723c */ /* 0x044ff00000001884 */
[C---:B------:R-:W-:Y:S01]  /*d8d0*/  HMMA.16816.F32 R136, R12.reuse, R34, R136 ;  /* 0x000000220c88723c */ /* 0x040fe20000001888 */
[----:B------:R-:W2:Y:S07]  /*d8e0*/  LDSM.16.MT88.4 R32, [R227+0x8000] ;  /* 0x00800000e320783b */ /* 0x000eae0000004200 */
[C---:B----4-:R-:W-:Y:S08]  /*d8f0*/  HMMA.16816.F32 R52, R12.reuse, R20, R52 ;  /* 0x000000140c34723c */ /* 0x050ff00000001834 */
[C---:B------:R-:W-:Y:S01]  /*d900*/  HMMA.16816.F32 R56, R12.reuse, R22, R56 ;  /* 0x000000160c38723c */ /* 0x040fe20000001838 */
[----:B------:R-:W3:Y:S07]  /*d910*/  LDSM.16.MT88.4 R20, [R230+0x8000] ;  /* 0x00800000e614783b */ /* 0x000eee0000004200 */
[C---:B------:R-:W-:Y:S01]  /*d920*/  HMMA.16816.F32 R60, R12.reuse, R24, R60 ;  /* 0x000000180c3c723c */ /* 0x040fe2000000183c */
[----:B------:R-:W4:Y:S07]  /*d930*/  LDL.LU R25, [R1+0x10] ;  /* 0x0000100001197983 */ /* 0x000f2e0000300800 */
[C---:B------:R-:W-:Y:S08]  /*d940*/  HMMA.16816.F32 R64, R12.reuse, R26, R64 ;  /* 0x0000001a0c40723c */ /* 0x040ff00000001840 */
[C---:B-1----:R-:W-:Y:S08]  /*d950*/  HMMA.16816.F32 R68, R12.reuse, R16, R68 ;  /* 0x000000100c44723c */ /* 0x042ff00000001844 */
[C---:B------:R-:W-:Y:S01]  /*d960*/  HMMA.16816.F32 R72, R12.reuse, R18, R72 ;  /* 0x000000120c48723c */ /* 0x040fe20000001848 */
[----:B------:R-:W-:Y:S07]  /*d970*/  LDSM.16.MT88.4 R16, [R228+0x2800] ;  /* 0x00280000e410783b */ /* 0x000fee0000004200 */
[C---:B------:R-:W-:Y:S07]  /*d980*/  HMMA.16816.F32 R76, R12.reuse, R28, R76 ;  /* 0x0000001c0c4c723c */ /* 0x040fee000000184c */
[----:B------:R-:W-:Y:S01]  /*d990*/  MOV R29, R153 ;  /* 0x00000099001d7202 */ /* 0x000fe20000000f00 */
[C---:B------:R-:W-:Y:S01]  /*d9a0*/  HMMA.16816.F32 R80, R12.reuse, R30, R80 ;  /* 0x0000001e0c50723c */ /* 0x040fe20000001850 */
[----:B------:R-:W1:Y:S03]  /*d9b0*/  LDSM.16.MT88.4 R152, [R224+0x2800] ;  /* 0x00280000e098783b */ /* 0x000e660000004200 */
[----:B------:R-:W-:Y:S04]  /*d9c0*/  FADD.FTZ R2, R29, R2 ;  /* 0x000000021d027221 */ /* 0x000fe80000010000 */
[C---:B--2---:R-:W-:Y:S01]  /*d9d0*/  HMMA.16816.F32 R84, R12.reuse, R32, R84 ;  /* 0x000000200c54723c */ /* 0x044fe20000001854 */
[----:B------:R-:W-:Y:S03]  /*d9e0*/  LDSM.16.MT88.4 R28, [R227+0x5800] ;  /* 0x00580000e31c783b */ /* 0x000fe60000004200 */
[----:B------:R-:W-:Y:S01]  /*d9f0*/  FADD.FTZ R2, R51, R2 ;  /* 0x0000000233027221 */ /* 0x000fe20000010000 */
[----:B------:R-:W-:Y:S03]  /*da00*/  MOV R51, R151 ;  /* 0x0000009700337202 */ /* 0x000fe60000000f00 */
[C---:B------:R-:W-:Y:S01]  /*da10*/  HMMA.16816.F32 R88, R12.reuse, R34, R88 ;  /* 0x000000220c58723c */ /* 0x040fe20000001858 */
[----:B------:R-:W-:Y:S03]  /*da20*/  LDSM.16.MT88.4 R32, [R230+0x5800] ;  /* 0x00580000e620783b */ /* 0x000fe60000004200 */
[----:B------:R-:W-:Y:S01]  /*da30*/  FADD.FTZ R2, R50, R2 ;  /* 0x0000000232027221 */ /* 0x000fe20000010000 */
[----:B------:R-:W-:Y:S03]  /*da40*/  MOV R50, R150 ;  /* 0x0000009600327202 */ /* 0x000fe60000000f00 */
[C---:B---3--:R-:W-:Y:S08]  /*da50*/  HMMA.16816.F32 R92, R12.reuse, R20, R92 ;  /* 0x000000140c5c723c */ /* 0x048ff0000000185c */
[----:B------:R-:W-:Y:S01]  /*da60*/  HMMA.16816.F32 R96, R12, R22, R96 ;  /* 0x000000160c60723c */ /* 0x000fe20000001860 */
[----:B------:R-:W-:Y:S06]  /*da70*/  LDSM.16.MT88.4 R20, [R230+0x2800] ;  /* 0x00280000e614783b */ /* 0x000fec0000004200 */
[----:B------:R-:W-:Y:S02]  /*da80*/  F2FP.PACK_AB R12, R45, R44 ;  /* 0x0000002c2d0c723e */ /* 0x000fe400000000ff */
[----:B------:R-:W-:Y:S03]  /*da90*/  F2FP.PACK_AB R13, R39, R38 ;  /* 0x00000026270d723e */ /* 0x000fe600000000ff */
[----:B------:R-:W-:Y:S02]  /*daa0*/  F2FP.PACK_AB R14, R212, R48 ;  /* 0x00000030d40e723e */ /* 0x000fe400000000ff */
[----:B------:R-:W-:Y:S01]  /*dab0*/  F2FP.PACK_AB R15, R36, R37 ;  /* 0x00000025240f723e */ /* 0x000fe200000000ff */
[----:B----4-:R-:W-:Y:S01]  /*dac0*/  FFMA.FTZ R0, R0, R25, R218 ;  /* 0x0000001900007223 */ /* 0x010fe200000100da */
[----:B------:R-:W-:Y:S01]  /*dad0*/  MOV R218, R149 ;  /* 0x0000009500da7202 */ /* 0x000fe20000000f00 */
[----:B------:R-:W2:Y:S04]  /*dae0*/  LDSM.16.MT88.4 R24, [R227+0x2800] ;  /* 0x00280000e318783b */ /* 0x000ea80000004200 */
[C---:B-1----:R-:W-:Y:S03]  /*daf0*/  HMMA.16816.F32 R148, R12.reuse, R152, R4 ;  /* 0x000000980c94723c */ /* 0x042fe60000001804 */
[----:B------:R-:W-:Y:S02]  /*db00*/  FADD.FTZ R2, R218, R2 ;  /* 0x00000002da027221 */ /* 0x000fe40000010000 */
[----:B------:R-:W-:Y:S01]  /*db10*/  FADD.FTZ R0, R217, R0 ;  /* 0x00000000d9007221 */ /* 0x000fe20000010000 */
[----:B------:R-:W1:Y:S02]  /*db20*/  LDSM.16.MT88.4 R4, [R224+0x5800] ;  /* 0x00580000e004783b */ /* 0x000e640000004200 */
[C---:B------:R-:W-:Y:S04]  /*db30*/  HMMA.16816.F32 R152, R12.reuse, R154, R8 ;  /* 0x0000009a0c98723c */ /* 0x040fe80000001808 */
[----:B------:R-:W-:Y:S02]  /*db40*/  FADD.FTZ R2, R3, R2 ;  /* 0x0000000203027221 */ /* 0x000fe40000010000 */
[----:B------:R-:W-:Y:S01]  /*db50*/  FADD.FTZ R0, R216, R0 ;  /* 0x00000000d8007221 */ /* 0x000fe20000010000 */
[----:B------:R-:W3:Y:S01]  /*db60*/  LDSM.16.MT88.4 R8, [R228+0x5800] ;  /* 0x00580000e408783b */ /* 0x000ee20000004200 */
[C---:B------:R-:W-:Y:S04]  /*db70*/  HMMA.16816.F32 R100, R12.reuse, R16, R100 ;  /* 0x000000100c64723c */ /* 0x040fe80000001864 */
[----:B------:R-:W-:Y:S02]  /*db80*/  FADD.FTZ R2, R51, R2 ;  /* 0x0000000233027221 */ /* 0x000fe40000010000 */
[----:B------:R-:W-:Y:S02]  /*db90*/  FADD.FTZ R0, R215, R0 ;  /* 0x00000000d7007221 */ /* 0x000fe40000010000 */
[C---:B------:R-:W-:Y:S01]  /*dba0*/  HMMA.16816.F32 R104, R12.reuse, R18, R104 ;  /* 0x000000120c68723c */ /* 0x040fe20000001868 */
[----:B------:R-:W4:Y:S03]  /*dbb0*/  LDSM.16.MT88.4 R16, [R224+0x8800] ;  /* 0x00880000e010783b */ /* 0x000f260000004200 */
[----:B------:R-:W-:Y:S02]  /*dbc0*/  FADD.FTZ R2, R50, R2 ;  /* 0x0000000232027221 */ /* 0x000fe40000010000 */
[----:B------:R-:W-:Y:S02]  /*dbd0*/  FADD.FTZ R0, R213, R0 ;  /* 0x00000000d5007221 */ /* 0x000fe40000010000 */
[----:B------:R-:W-:Y:S04]  /*dbe0*/  FADD.FTZ R2, R47, R2 ;  /* 0x000000022f027221 */ /* 0x000fe80000010000 */
[----:B------:R-:W-:Y:S02]  /*dbf0*/  FADD.FTZ R2, R46, R2 ;  /* 0x000000022e027221 */ /* 0x000fe40000010000 */
[----:B------:R-:W-:Y:S01]  /*dc00*/  FADD.FTZ R0, R211, R0 ;  /* 0x00000000d3007221 */ /* 0x000fe20000010000 */
[C---:B--2---:R-:W-:Y:S03]  /*dc10*/  HMMA.16816.F32 R108, R12.reuse, R24, R108 ;  /* 0x000000180c6c723c */ /* 0x044fe6000000186c */
[----:B------:R-:W-:Y:S02]  /*dc20*/  FADD.FTZ R2, R49, R2 ;  /* 0x0000000231027221 */ /* 0x000fe40000010000 */
[----:B------:R-:W-:Y:S02]  /*dc30*/  FADD.FTZ R0, R210, R0 ;  /* 0x00000000d2007221 */ /* 0x000fe40000010000 */
[----:B------:R-:W-:Y:S01]  /*dc40*/  FADD.FTZ R2, R223, R2 ;  /* 0x00000002df027221 */ /* 0x000fe20000010000 */
[C---:B------:R-:W-:Y:S04]  /*dc50*/  HMMA.16816.F32 R112, R12.reuse, R26, R112 ;  /* 0x0000001a0c70723c */ /* 0x040fe80000001870 */
        /* <DEDUP_REMOVED lines=9> */
[C---:B-1----:R-:W-:Y:S04]  /*dcf0*/  HMMA.16816.F32 R124, R12.reuse, R4, R124 ;  /* 0x000000040c7c723c */ /* 0x042fe8000000187c */
[----:B------:R-:W-:Y:S02]  /*dd00*/  FADD.FTZ R2, R219, R2 ;  /* 0x00000002db027221 */ /* 0x000fe40000010000 */
[----:B------:R-:W-:Y:S02]  /*dd10*/  FADD.FTZ R0, R166, R0 ;  /* 0x00000000a6007221 */ /* 0x000fe40000010000 */
[C---:B------:R-:W-:Y:S01]  /*dd20*/  HMMA.16816.F32 R128, R12.reuse, R6, R128 ;  /* 0x000000060c80723c */ /* 0x040fe20000001880 */
[----:B------:R-:W1:Y:S03]  /*dd30*/  LDSM.16.MT88.4 R4, [R227+0x8800] ;  /* 0x00880000e304783b */ /* 0x000e660000004200 */
[----:B------:R-:W-:Y:S02]  /*dd40*/  FADD.FTZ R2, R214, R2 ;  /* 0x00000002d6027221 */ /* 0x000fe40000010000 */
[----:B------:R-:W-:Y:S02]  /*dd50*/  FADD.FTZ R0, R165, R0 ;  /* 0x00000000a5007221 */ /* 0x000fe40000010000 */
[C---:B---3--:R-:W-:Y:S04]  /*dd60*/  HMMA.16816.F32 R132, R12.reuse, R8, R132 ;  /* 0x000000080c84723c */ /* 0x048fe80000001884 */
[----:B------:R-:W-:Y:S02]  /*dd70*/  FADD.FTZ R2, R147, R2 ;  /* 0x0000000293027221 */ /* 0x000fe40000010000 */
[----:B------:R-:W-:Y:S02]  /*dd80*/  FADD.FTZ R0, R164, R0 ;  /* 0x00000000a4007221 */ /* 0x000fe40000010000 */
[C---:B------:R-:W-:Y:S01]  /*dd90*/  HMMA.16816.F32 R136, R12.reuse, R10, R136 ;  /* 0x0000000a0c88723c */ /* 0x040fe20000001888 */
[----:B------:R-:W3:Y:S03]  /*dda0*/  LDSM.16.MT88.4 R8, [R230+0x8800] ;  /* 0x00880000e608783b */ /* 0x000ee60000004200 */
[----:B------:R-:W-:Y:S02]  /*ddb0*/  FADD.FTZ R2, R40, R2 ;  /* 0x0000000228027221 */ /* 0x000fe40000010000 */
[----:B------:R-:W-:Y:S02]  /*ddc0*/  FADD.FTZ R0, R146, R0 ;  /* 0x0000000092007221 */ /* 0x000fe40000010000 */
[C---:B------:R-:W-:Y:S04]  /*ddd0*/  HMMA.16816.F32 R52, R12.reuse, R28, R52 ;  /* 0x0000001c0c34723c */ /* 0x040fe80000001834 */
[----:B------:R-:W-:Y:S02]  /*dde0*/  FADD.FTZ R2, R41, R2 ;  /* 0x0000000229027221 */ /* 0x000fe40000010000 */
[----:B------:R-:W-:Y:S02]  /*ddf0*/  FADD.FTZ R0, R145, R0 ;  /* 0x0000000091007221 */ /* 0x000fe40000010000 */
[C---:B------:R-:W-:Y:S04]  /*de00*/  HMMA.16816.F32 R56, R12.reuse, R30, R56 ;  /* 0x0000001e0c38723c */ /* 0x040fe80000001838 */
[----:B------:R-:W-:Y:S04]  /*de10*/  FADD.FTZ R0, R144, R0 ;  /* 0x0000000090007221 */ /* 0x000fe80000010000 */
[C---:B------:R-:W-:Y:S04]  /*de20*/  HMMA.16816.F32 R60, R12.reuse, R32, R60 ;  /* 0x000000200c3c723c */ /* 0x040fe8000000183c */
[----:B------:R-:W-:Y:S01]  /*de30*/  FADD.FTZ R0, R143, R0 ;  /* 0x000000008f007221 */ /* 0x000fe20000010000 */
[----:B------:R-:W-:Y:S03]  /*de40*/  MOV R143, R140 ;  /* 0x0000008c008f7202 */ /* 0x000fe60000000f00 */
[C---:B------:R-:W-:Y:S04]  /*de50*/  HMMA.16816.F32 R64, R12.reuse, R34, R64 ;  /* 0x000000220c40723c */ /* 0x040fe80000001840 */
[----:B------:R-:W-:Y:S01]  /*de60*/  FADD.FTZ R0, R142, R0 ;  /* 0x000000008e007221 */ /* 0x000fe20000010000 */
[----:B------:R-:W-:Y:S03]  /*de70*/  MOV R142, R141 ;  /* 0x0000008d008e7202 */ /* 0x000fe60000000f00 */
[C---:B----4-:R-:W-:Y:S04]  /*de80*/  HMMA.16816.F32 R68, R12.reuse, R16, R68 ;  /* 0x000000100c44723c */ /* 0x050fe80000001844 */
[----:B------:R-:W-:Y:S04]  /*de90*/  FADD.FTZ R0, R42, R0 ;  /* 0x000000002a007221 */ /* 0x000fe80000010000 */
[C---:B------:R-:W-:Y:S04]  /*dea0*/  HMMA.16816.F32 R72, R12.reuse, R18, R72 ;  /* 0x000000120c48723c */ /* 0x040fe80000001848 */
[----:B------:R-:W-:Y:S02]  /*deb0*/  FADD.FTZ R3, R43, R0 ;  /* 0x000000002b037221 */ /* 0x000fe40000010000 */
[----:B------:R-:W-:Y:S02]  /*dec0*/  FADD.FTZ R0, R44, R2 ;  /* 0x000000022c007221 */ /* 0x000fe40000010000 */
[C---:B--2---:R-:W-:Y:S04]  /*ded0*/  HMMA.16816.F32 R76, R12.reuse, R20, R76 ;  /* 0x000000140c4c723c */ /* 0x044fe8000000184c */
[----:B------:R-:W-:Y:S02]  /*dee0*/  FADD.FTZ R0, R45, R0 ;  /* 0x000000002d007221 */ /* 0x000fe40000010000 */
[----:B------:R-:W-:Y:S02]  /*def0*/  FADD.FTZ R3, R38, R3 ;  /* 0x0000000326037221 */ /* 0x000fe40000010000 */
[C---:B------:R-:W-:Y:S04]  /*df00*/  HMMA.16816.F32 R80, R12.reuse, R22, R80 ;  /* 0x000000160c50723c */ /* 0x040fe80000001850 */
[----:B------:R-:W-:Y:S02]  /*df10*/  FADD.FTZ R2, R48, R0 ;  /* 0x0000000030027221 */ /* 0x000fe40000010000 */
[----:B------:R-:W-:Y:S02]  /*df20*/  FADD.FTZ R3, R39, R3 ;  /* 0x0000000327037221 */ /* 0x000fe40000010000 */
[C---:B-1----:R-:W-:Y:S04]  /*df30*/  HMMA.16816.F32 R84, R12.reuse, R4, R84 ;  /* 0x000000040c54723c */ /* 0x042fe80000001854 */
[----:B------:R-:W-:Y:S02]  /*df40*/  FADD.FTZ R2, R212, R2 ;  /* 0x00000002d4027221 */ /* 0x000fe40000010000 */
[----:B------:R-:W-:Y:S02]  /*df50*/  FADD.FTZ R0, R37, R3 ;  /* 0x0000000325007221 */ /* 0x000fe40000010000 */
[C---:B------:R-:W-:Y:S01]  /*df60*/  HMMA.16816.F32 R88, R12.reuse, R6, R88 ;  /* 0x000000060c58723c */ /* 0x040fe20000001858 */
[----:B------:R1:W-:Y:S03]  /*df70*/  STL [R1+0xc], R2 ;  /* 0x00000c0201007387 */ /* 0x0003e60000100800 */
[----:B------:R-:W-:Y:S04]  /*df80*/  FADD.FTZ R0, R36, R0 ;  /* 0x0000000024007221 */ /* 0x000fe80000010000 */
[C---:B---3--:R-:W-:Y:S01]  /*df90*/  HMMA.16816.F32 R92, R12.reuse, R8, R92 ;  /* 0x000000080c5c723c */ /* 0x048fe2000000185c */
[----:B------:R1:W-:Y:S07]  /*dfa0*/  STL [R1+0x10], R0 ;  /* 0x0000100001007387 */ /* 0x0003ee0000100800 */
[----:B------:R-:W-:Y:S01]  /*dfb0*/  HMMA.16816.F32 R96, R12, R10, R96 ;  /* 0x0000000a0c60723c */ /* 0x000fe20000001860 */
[----:B------:R-:W-:-:S07]  /*dfc0*/  @P0 BRA `(.L_x_842) ;  /* 0xffffc85000000947 */ /* 0x000fce000383ffff */
.L_x_841:
[----:B------:R-:W-:Y:S07]  /*dfd0*/  @!UPT UIADD3 URZ, URZ, URZ, URZ ;  /* 0x0000003f3f3ff290 */ /* 0x000fee000fffe03f */
[----:B------:R-:W-:Y:S02]  /*dfe0*/  MOV R7, 0x1f ;  /* 0x0000001f00077802 */ /* 0x000fe40000000f00 */
[----:B------:R-:W-:Y:S01]  /*dff0*/  MOV R6, 0xffffffff ;  /* 0xffffffff00067802 */ /* 0x000fe20000000f00 */
[----:B------:R-:W-:Y:S06]  /*e000*/  BRA.DIV ~URZ, `(.L_x_843) ;  /* 0x000023427f007947 */ /* 0x000fec000b800000 */
[----:B-1----:R-:W2:Y:S04]  /*e010*/  LDL R2, [R1+0xc] ;  /* 0x00000c0001027983 */ /* 0x002ea80000100800 */
[----:B--2---:R1:W2:Y:S02]  /*e020*/  SHFL.BFLY PT, R0, R2, 0x2, 0x1f ;  /* 0x0c401f0002007f89 */ /* 0x0042a400000e0000 */
.L_x_857:
[----:B-1----:R-:W3:Y:S02]  /*e030*/  LDL.LU R2, [R1+0xc] ;  /* 0x00000c0001027983 */ /* 0x002ee40000300800 */
[----:B--23--:R-:W-:Y:S01]  /*e040*/  FADD.FTZ R0, R0, R2 ;  /* 0x0000000200007221 */ /* 0x00cfe20000010000 */
[----:B------:R-:W-:Y:S05]  /*e050*/  BRA.DIV ~URZ, `(.L_x_844) ;  /* 0x000023527f007947 */ /* 0x000fea000b800000 */
[----:B------:R-:W2:Y:S04]  /*e060*/  LDL.LU R5, [R1+0x10] ;  /* 0x0000100001057983 */ /* 0x000ea80000300800 */
[----:B------:R-:W1:Y:S02]  /*e070*/  SHFL.BFLY PT, R2, R0, 0x1, 0x1f ;  /* 0x0c201f0000027f89 */ /* 0x000e6400000e0000 */
[----:B-1----:R-:W-:-:S02]  /*e080*/  FADD.FTZ R0, R0, R2 ;  /* 0x0000000200007221 */ /* 0x002fc40000010000 */
[----:B--2---:R-:W1:Y:S02]  /*e090*/  SHFL.BFLY PT, R4, R5, 0x2, 0x1f ;  /* 0x0c401f0005047f89 */ /* 0x004e6400000e0000 */
[----:B-1----:R-:W-:-:S05]  /*e0a0*/  FADD.FTZ R4, R4, R5 ;  /* 0x0000000504047221 */ /* 0x002fca0000010000 */
[----:B------:R1:W2:Y:S02]  /*e0b0*/  SHFL.BFLY PT, R3, R4, 0x1, 0x1f ;  /* 0x0c201f0004037f89 */ /* 0x0002a400000e0000 */
.L_x_858:
[----:B------:R-:W-:Y:S01]  /*e0c0*/  FSETP.NE.FTZ.AND P1, PT, R0, RZ, PT ;  /* 0x000000ff0000720b */ /* 0x000fe20003f35000 */
[----:B--2---:R-:W-:Y:S01]  /*e0d0*/  FADD.FTZ R3, R3, R4 ;  /* 0x0000000403037221 */ /* 0x004fe20000010000 */
[----:B------:R-:W-:Y:S02]  /*e0e0*/  MOV R2, RZ ;  /* 0x000000ff00027202 */ /* 0x000fe40000000f00 */
[----:B------:R-:W-:Y:S02]  /*e0f0*/  MOV R16, 0xff800000 ;  /* 0xff80000000107802 */ /* 0x000fe40000000f00 */
[----:B------:R-:W-:Y:S02]  /*e100*/  FSETP.NE.FTZ.AND P0, PT, R3, RZ, PT ;  /* 0x000000ff0300720b */ /* 0x000fe40003f15000 */
[----:B------:R-:W-:-:S05]  /*e110*/  MOV R15, 0xff800000 ;  /* 0xff800000000f7802 */ /* 0x000fca0000000f00 */
[----:B------:R-:W2:Y:S01]  /*e120*/  @P1 MUFU.RCP R2, R0 ;  /* 0x0000000000021308 */ /* 0x000ea20000001000 */
[----:B-1----:R-:W-:-:S05]  /*e130*/  @P1 MOV R4, 0x3f317218 ;  /* 0x3f31721800041802 */ /* 0x002fca0000000f00 */
[----:B------:R-:W-:Y:S02]  /*e140*/  @P1 FMUL.FTZ R4, R4, c[0x0][0x2d0] ;  /* 0x0000b40004041a20 */ /* 0x000fe40000410000 */
[----:B------:R1:W3:Y:S01]  /*e150*/  @P1 MUFU.LG2 R5, R0 ;  /* 0x0000000000051308 */ /* 0x0002e20000000c00 */
[C---:B--2---:R-:W-:Y:S02]  /*e160*/  FMUL.FTZ R148, R2.reuse, R148 ;  /* 0x0000009402947220 */ /* 0x044fe40000410000 */
[C---:B------:R-:W-:Y:S02]  /*e170*/  FMUL.FTZ R149, R2.reuse, R149 ;  /* 0x0000009502957220 */ /* 0x040fe40000410000 */
[C---:B------:R-:W-:Y:S02]  /*e180*/  FMUL.FTZ R152, R2.reuse, R152 ;  /* 0x0000009802987220 */ /* 0x040fe40000410000 */
[C---:B------:R-:W-:Y:S01]  /*e190*/  FMUL.FTZ R153, R2.reuse, R153 ;  /* 0x0000009902997220 */ /* 0x040fe20000410000 */
[----:B-1----:R-:W-:Y:S01]  /*e1a0*/  MOV R0, RZ ;  /* 0x000000ff00007202 */ /* 0x002fe20000000f00 */
[----:B------:R-:W-:-:S02]  /*e1b0*/  FMUL.FTZ R100, R2, R100 ;  /* 0x0000006402647220 */ /* 0x000fc40000410000 */
[C---:B------:R-:W-:Y:S02]  /*e1c0*/  FMUL.FTZ R101, R2.reuse, R101 ;  /* 0x0000006502657220 */ /* 0x040fe40000410000 */
[C---:B------:R-:W-:Y:S01]  /*e1d0*/  FMUL.FTZ R104, R2.reuse, R104 ;  /* 0x0000006802687220 */ /* 0x040fe20000410000 */
[----:B------:R-:W1:Y:S01]  /*e1e0*/  @P0 MUFU.RCP R0, R3 ;  /* 0x0000000300000308 */ /* 0x000e620000001000 */
        /* <DEDUP_REMOVED lines=40> */
[----:B------:R-:W-:Y:S02]  /*e470*/  FMUL.FTZ R97, R2, R97 ;  /* 0x0000006102617220 */ /* 0x000fe40000410000 */
[----:B------:R2:W4:Y:S01]  /*e480*/  @P0 MUFU.LG2 R2, R3 ;  /* 0x0000000300020308 */ /* 0x0005220000000c00 */
[----:B---3--:R-:W-:Y:S02]  /*e490*/  @P1 FMUL.FTZ R5, R5, 0.69314718246459960938 ;  /* 0x3f31721805051820 */ /* 0x008fe40000410000 */
[----:B-1----:R-:W-:Y:S02]  /*e4a0*/  FMUL.FTZ R150, R0, R150 ;  /* 0x0000009600967220 */ /* 0x002fe40000410000 */
[----:B------:R-:W-:Y:S01]  /*e4b0*/  @P1 FFMA.FTZ R16, R4, R141, R5 ;  /* 0x0000008d04101223 */ /* 0x000fe20000010005 */
[----:B------:R-:W-:Y:S01]  /*e4c0*/  MOV R4, 0x1 ;  /* 0x0000000100047802 */ /* 0x000fe20000000f00 */
[C---:B------:R-:W-:Y:S02]  /*e4d0*/  FMUL.FTZ R151, R0.reuse, R151 ;  /* 0x0000009700977220 */ /* 0x040fe40000410000 */
[----:B------:R-:W-:-:S02]  /*e4e0*/  FMUL.FTZ R154, R0, R154 ;  /* 0x0000009a009a7220 */ /* 0x000fc40000410000 */
[C---:B------:R-:W-:Y:S02]  /*e4f0*/  FMUL.FTZ R155, R0.reuse, R155 ;  /* 0x0000009b009b7220 */ /* 0x040fe40000410000 */
[C---:B------:R-:W-:Y:S02]  /*e500*/  FMUL.FTZ R102, R0.reuse, R102 ;  /* 0x0000006600667220 */ /* 0x040fe40000410000 */
[----:B------:R-:W-:Y:S01]  /*e510*/  FMUL.FTZ R103, R0, R103 ;  /* 0x0000006700677220 */ /* 0x000fe20000410000 */
[----:B--2---:R-:W-:Y:S01]  /*e520*/  @P0 MOV R3, 0x3f317218 ;  /* 0x3f31721800030802 */ /* 0x004fe20000000f00 */
[----:B----4-:R-:W-:Y:S02]  /*e530*/  @P0 FMUL.FTZ R2, R2, 0.69314718246459960938 ;  /* 0x3f31721802020820 */ /* 0x010fe40000410000 */
[----:B------:R-:W-:Y:S02]  /*e540*/  FMUL.FTZ R106, R0, R106 ;  /* 0x0000006a006a7220 */ /* 0x000fe40000410000 */
[----:B------:R-:W-:-:S02]  /*e550*/  @P0 FMUL.FTZ R3, R3, c[0x0][0x2d0] ;  /* 0x0000b40003030a20 */ /* 0x000fc40000410000 */
        /* <DEDUP_REMOVED lines=43> */
.L_x_836:
[----:B--2---:R2:W5:Y:S01]  /*e810*/  LDL R7, [R1+0x60] ;  /* 0x0000600001077983 */ /* 0x0045620000100800 */
[----:B------:R-:W-:Y:S03]  /*e820*/  BSSY B0, `(.L_x_845) ;  /* 0x0000012000007945 */ /* 0x000fe60003800000 */
[----:B------:R-:W3:Y:S02]  /*e830*/  S2R R6, SR_TID.X ;  /* 0x0000000000067919 */ /* 0x000ee40000002100 */
[----:B---3--:R-:W-:-:S13]  /*e840*/  LOP3.LUT P6, RZ, R6, 0xff, RZ, 0xc0, !PT ;  /* 0x000000ff06ff7812 */ /* 0x008fda00078cc0ff */
[----:B------:R-:W-:Y:S05]  /*e850*/  @P6 BRA `(.L_x_846) ;  /* 0x000000e000006947 */ /* 0x000fea0003800000 */
[----:B--2---:R-:W2:Y:S01]  /*e860*/  S2R R4, SR_LANEID ;  /* 0x0000000000047919 */ /* 0x004ea20000000000 */
        /* <DEDUP_REMOVED lines=11> */
[----:B---3-5:R-:W-:-:S05]  /*e920*/  IADD3 R7, R3, c[0x0][0xc], R2 ;  /* 0x0000030003077a10 */ /* 0x028fca0007ffe002 */
[----:B------:R2:W-:Y:S02]  /*e930*/  STL [R1+0x60], R7 ;  /* 0x0000600701007387 */ /* 0x0005e40000100800 */
.L_x_846:
[----:B--2---:R-:W-:Y:S05]  /*e940*/  BSYNC B0 ;  /* 0x0000000000007941 */ /* 0x004fea0003800000 */
.L_x_845:
[----:B------:R-:W-:Y:S01]  /*e950*/  PRMT R0, R0, 0x9910, RZ ;  /* 0x0000991000007816 */ /* 0x000fe200000000ff */
[----:B------:R-:W-:Y:S01]  /*e960*/  BSSY B1, `(.L_x_847) ;  /* 0x000018a000017945 */ /* 0x000fe20003800000 */
[----:B-----5:R-:W-:Y:S01]  /*e970*/  IMAD.MOV.U32 R140, RZ, RZ, R7 ;  /* 0x000000ffff8c7224 */ /* 0x020fe200078e0007 */
[----:B------:R-:W-:Y:S01]  /*e980*/  MOV R142, 0x1f ;  /* 0x0000001f008e7802 */ /* 0x000fe20000000f00 */
[----:B------:R-:W-:Y:S01]  /*e990*/  IMAD.MOV.U32 R143, RZ, RZ, RZ ;  /* 0x000000ffff8f7224 */ /* 0x000fe200078e00ff */
[----:B------:R-:W-:Y:S01]  /*e9a0*/  ISETP.NE.AND P0, PT, R0, RZ, PT ;  /* 0x000000ff0000720c */ /* 0x000fe20003f05270 */
[----:B------:R-:W-:-:S12]  /*e9b0*/  IMAD.MOV.U32 R141, RZ, RZ, -0x1 ;  /* 0xffffffffff8d7424 */ /* 0x000fd800078e00ff */
[----:B------:R-:W-:Y:S05]  /*e9c0*/  @!P0 BRA `(.L_x_848) ;  /* 0x0000157000008947 */ /* 0x000fea0003800000 */
[----:B------:R-:W-:Y:S01]  /*e9d0*/  WARPSYNC 0xffffffff ;  /* 0xffffffff00007948 */ /* 0x000fe20003800000 */
[----:B------:R-:W-:Y:S06]  /*e9e0*/  BAR.SYNC.DEFER_BLOCKING 0x1, 0x100 ;  /* 0x0044000000007b1d */ /* 0x000fec0000010000 */
[----:B------:R-:W-:Y:S05]  /*e9f0*/  BRA.CONV ~URZ, `(.L_x_849) ;  /* 0x000000537f007947 */ /* 0x000fea000b800000 */
[----:B------:R-:W-:Y:S02]  /*ea00*/  SHF.R.S32.HI R0, RZ, 0x1f, R6 ;  /* 0x0000001fff007819 */ /* 0x000fe40000011406 */
[----:B------:R-:W-:Y:S02]  /*ea10*/  MOV R2, 0xea50 ;  /* 0x0000ea5000027802 */ /* 0x000fe40000000f00 */
[----:B------:R-:W-:-:S04]  /*ea20*/  LEA.HI R0, R0, R6, RZ, 0x7 ;  /* 0x0000000600007211 */ /* 0x000fc800078f38ff */
[----:B------:R-:W-:Y:S02]  /*ea30*/  SHF.R.S32.HI R0, RZ, 0x7, R0 ;  /* 0x00000007ff007819 */ /* 0x000fe40000011400 */
[----:B-1----:R-:W-:Y:S05]  /*ea40*/  CALL.REL.NOINC `($__internal_17_$__cuda_sm70_shflsync_idx_p) ;  /* 0x00001b0000007944 */ /* 0x002fea0003c00000 */
.L_x_849:
[----:B------:R-:W3:Y:S04]  /*ea50*/  LDL R8, [R1+0x78] ;  /* 0x0000780001087983 */ /* 0x000ee80000100800 */
[----:B------:R-:W4:Y:S04]  /*ea60*/  LDL.LU R5, [R1+0x44] ;  /* 0x0000440001057983 */ /* 0x000f280000300800 */
[----:B-12---:R-:W2:Y:S04]  /*ea70*/  LDL.LU R11, [R1+0x48] ;  /* 0x00004800010b7983 */ /* 0x006ea80000300800 */
[----:B------:R-:W2:Y:S04]  /*ea80*/  LDL.LU R17, [R1+0x58] ;  /* 0x0000580001117983 */ /* 0x000ea80000300800 */
[----:B------:R-:W3:Y:S01]  /*ea90*/  LDL.LU R19, [R1+0x5c] ;  /* 0x00005c0001137983 */ /* 0x000ee20000300800 */
[----:B------:R-:W-:-:S03]  /*eaa0*/  IMAD.MOV.U32 R3, RZ, RZ, 0x1 ;  /* 0x00000001ff037424 */ /* 0x000fc600078e00ff */
[----:B------:R-:W3:Y:S02]  /*eab0*/  LDL R18, [R1+0x80] ;  /* 0x0000800001127983 */ /* 0x000ee40000100800 */
[----:B------:R-:W-:Y:S02]  /*eac0*/  ISETP.NE.AND P1, PT, R3, c[0x0][0x4e8], PT ;  /* 0x00013a0003007a0c */ /* 0x000fe40003f25270 */
[----:B------:R-:W3:Y:S04]  /*ead0*/  LDL R147, [R1+0x20] ;  /* 0x0000200001937983 */ /* 0x000ee80000100800 */
[----:B------:R-:W3:Y:S04]  /*eae0*/  LDL R146, [R1+0x64] ;  /* 0x0000640001927983 */ /* 0x000ee80000100800 */
[----:B------:R1:W5:Y:S04]  /*eaf0*/  LDL R145, [R1+0x74] ;  /* 0x0000740001917983 */ /* 0x0003680000100800 */
[----:B------:R1:W5:Y:S04]  /*eb00*/  LDL R144, [R1+0x68] ;  /* 0x0000680001907983 */ /* 0x0003680000100800 */
[----:B------:R-:W1:Y:S01]  /*eb10*/  S2R R20, SR_TID.X ;  /* 0x0000000000147919 */ /* 0x000e620000002100 */
[----:B------:R-:W-:-:S02]  /*eb20*/  ULDC UR5, c[0x0][0x4e8] ;  /* 0x00013a0000057ab9 */ /* 0x000fc40000000800 */
[----:B------:R-:W-:Y:S02]  /*eb30*/  ULDC UR4, c[0x0][0x388] ;  /* 0x0000e20000047ab9 */ /* 0x000fe40000000800 */
[----:B------:R-:W-:Y:S01]  /*eb40*/  UIMAD UR4, UR5, UR4, URZ ;  /* 0x00000004050472a4 */ /* 0x000fe2000f8e023f */
[----:B------:R-:W-:Y:S01]  /*eb50*/  BSSY B0, `(.L_x_850) ;  /* 0x00000da000007945 */ /* 0x000fe20003800000 */
[----:B----4-:R-:W-:Y:S01]  /*eb60*/  SHF.R.S32.HI R0, RZ, 0x1f, R5 ;  /* 0x0000001fff007819 */ /* 0x010fe20000011405 */
[----:B------:R-:W-:-:S04]  /*eb70*/  IMAD.WIDE.U32 R6, R5, c[0x0][0x4d0], RZ ;  /* 0x0001340005067a25 */ /* 0x000fc800078e00ff */
[C---:B------:R-:W-:Y:S02]  /*eb80*/  IMAD R2, R0.reuse, c[0x0][0x4d0], RZ ;  /* 0x0001340000027a24 */ /* 0x040fe400078e02ff */
[----:B------:R-:W-:Y:S02]  /*eb90*/  IMAD R4, R0, c[0x0][0x438], RZ ;  /* 0x00010e0000047a24 */ /* 0x000fe400078e02ff */
[----:B------:R-:W-:Y:S01]  /*eba0*/  IMAD R3, R5, c[0x0][0x4d4], R2 ;  /* 0x0001350005037a24 */ /* 0x000fe200078e0202 */
[----:B--2---:R-:W-:Y:S01]  /*ebb0*/  SHF.R.S32.HI R2, RZ, 0x1f, R11 ;  /* 0x0000001fff027819 */ /* 0x004fe2000001140b */
[----:B---3--:R-:W-:Y:S02]  /*ebc0*/  IMAD.IADD R0, R8, 0x1, R19 ;  /* 0x0000000108007824 */ /* 0x008fe400078e0213 */
[----:B------:R-:W-:Y:S02]  /*ebd0*/  IMAD.IADD R7, R7, 0x1, R3 ;  /* 0x0000000107077824 */ /* 0x000fe400078e0203 */
[----:B------:R-:W-:-:S02]  /*ebe0*/  IMAD R9, R2, c[0x0][0x4d8], RZ ;  /* 0x0001360002097a24 */ /* 0x000fc400078e02ff */
[----:B------:R-:W-:-:S04]  /*ebf0*/  @P1 IMAD.HI.U32 R10, R0, c[0x0][0x4ec], RZ ;  /* 0x00013b00000a1a27 */ /* 0x000fc800078e00ff */
[----:B------:R-:W-:Y:S02]  /*ec00*/  IMAD R8, R5, c[0x0][0x43c], R4 ;  /* 0x00010f0005087a24 */ /* 0x000fe400078e0204 */
[----:B------:R-:W-:Y:S01]  /*ec10*/  IMAD.MOV.U32 R3, RZ, RZ, R0 ;  /* 0x000000ffff037224 */ /* 0x000fe200078e0000 */
[----:B------:R-:W-:Y:S01]  /*ec20*/  @P1 SHF.R.U32.HI R3, RZ, c[0x0][0x4f0], R10 ;  /* 0x00013c00ff031a19 */ /* 0x000fe2000001160a */
[C---:B------:R-:W-:Y:S02]  /*ec30*/  IMAD R9, R11.reuse, c[0x0][0x4dc], R9 ;  /* 0x000137000b097a24 */ /* 0x040fe400078e0209 */
[----:B------:R-:W-:-:S04]  /*ec40*/  IMAD.WIDE.U32 R6, R11, c[0x0][0x4d8], R6 ;  /* 0x000136000b067a25 */ /* 0x000fc800078e0006 */
[----:B------:R-:W-:-:S04]  /*ec50*/  IMAD.WIDE.U32 R4, R5, c[0x0][0x438], RZ ;  /* 0x00010e0005047a25 */ /* 0x000fc800078e00ff */
[----:B------:R-:W-:Y:S01]  /*ec60*/  IMAD.IADD R7, R7, 0x1, R9 ;  /* 0x0000000107077824 */ /* 0x000fe200078e0209 */
[----:B------:R-:W-:Y:S01]  /*ec70*/  SHF.R.S32.HI R9, RZ, 0x1f, R17 ;  /* 0x0000001fff097819 */ /* 0x000fe20000011411 */
[----:B------:R-:W-:Y:S02]  /*ec80*/  IMAD.IADD R5, R5, 0x1, R8 ;  /* 0x0000000105057824 */ /* 0x000fe400078e0208 */
[----:B------:R-:W-:Y:S02]  /*ec90*/  IMAD.MOV R8, RZ, RZ, -R3 ;  /* 0x000000ffff087224 */ /* 0x000fe400078e0a03 */
[----:B------:R-:W-:Y:S02]  /*eca0*/  IMAD R2, R2, c[0x0][0x440], RZ ;  /* 0x0001100002027a24 */ /* 0x000fe400078e02ff */
[----:B------:R-:W-:Y:S02]  /*ecb0*/  IMAD R10, R9, c[0x0][0x4e0], RZ ;  /* 0x00013800090a7a24 */ /* 0x000fe400078e02ff */
[----:B------:R-:W-:-:S02]  /*ecc0*/  IMAD R8, R8, c[0x0][0x4e8], R0 ;  /* 0x00013a0008087a24 */ /* 0x000fc400078e0200 */
[----:B------:R-:W-:Y:S01]  /*ecd0*/  IMAD.WIDE.U32 R6, R17, c[0x0][0x4e0], R6 ;  /* 0x0001380011067a25 */ /* 0x000fe200078e0006 */
[----:B------:R-:W-:-:S03]  /*ece0*/  SHF.R.S32.HI R12, RZ, 0x1f, R3 ;  /* 0x0000001fff0c7819 */ /* 0x000fc60000011403 */
[C---:B------:R-:W-:Y:S02]  /*ecf0*/  IMAD R14, R11.reuse, c[0x0][0x444], R2 ;  /* 0x000111000b0e7a24 */ /* 0x040fe400078e0202 */
[----:B------:R-:W-:Y:S01]  /*ed00*/  IMAD.WIDE.U32 R4, R11, c[0x0][0x440], R4 ;  /* 0x000110000b047a25 */ /* 0x000fe200078e0004 */
[----:B------:R-:W-:Y:S02]  /*ed10*/  SHF.R.S32.HI R13, RZ, 0x1f, R8 ;  /* 0x0000001fff0d7819 */ /* 0x000fe40000011408 */
[----:B------:R-:W-:Y:S01]  /*ed20*/  IADD3 R6, P0, R3, R6, RZ ;  /* 0x0000000603067210 */ /* 0x000fe20007f1e0ff */
[----:B------:R-:W-:Y:S02]  /*ed30*/  IMAD R11, R17, c[0x0][0x4e4], R10 ;  /* 0x00013900110b7a24 */ /* 0x000fe400078e020a */
[----:B------:R-:W-:-:S03]  /*ed40*/  @P1 IMAD.HI.U32 R10, R0, c[0x0][0x4ec], RZ ;  /* 0x00013b00000a1a27 */ /* 0x000fc600078e00ff */
[----:B------:R-:W-:Y:S01]  /*ed50*/  IADD3.X R7, R12, R7, R11, P0, !PT ;  /* 0x000000070c077210 */ /* 0x000fe200007fe40b */
[----:B------:R-:W-:Y:S02]  /*ed60*/  IMAD R9, R9, c[0x0][0x448], RZ ;  /* 0x0001120009097a24 */ /* 0x000fe400078e02ff */
[----:B------:R-:W-:Y:S01]  /*ed70*/  IMAD.MOV.U32 R2, RZ, RZ, R0 ;  /* 0x000000ffff027224 */ /* 0x000fe200078e0000 */
[----:B------:R-:W-:Y:S01]  /*ed80*/  @P1 SHF.R.U32.HI R2, RZ, c[0x0][0x4f0], R10 ;  /* 0x00013c00ff021a19 */ /* 0x000fe2000001160a */
[----:B------:R-:W-:Y:S02]  /*ed90*/  IMAD.IADD R5, R5, 0x1, R14 ;  /* 0x0000000105057824 */ /* 0x000fe400078e020e */
[----:B------:R-:W-:Y:S02]  /*eda0*/  IMAD R3, R13, c[0x0][0x4c8], RZ ;  /* 0x000132000d037a24 */ /* 0x000fe400078e02ff */
[C---:B------:R-:W-:Y:S02]  /*edb0*/  IMAD R10, R17.reuse, c[0x0][0x44c], R9 ;  /* 0x00011300110a7a24 */ /* 0x040fe400078e0209 */
[----:B------:R-:W-:Y:S01]  /*edc0*/  IMAD.WIDE.U32 R4, R17, c[0x0][0x448], R4 ;  /* 0x0001120011047a25 */ /* 0x000fe200078e0004 */
[----:B-1----:R-:W-:-:S03]  /*edd0*/  SHF.R.S32.HI R17, RZ, 0x1f, R20 ;  /* 0x0000001fff117819 */ /* 0x002fc60000011414 */
[C---:B------:R-:W-:Y:S02]  /*ede0*/  IMAD R9, R8.reuse, c[0x0][0x4cc], R3 ;  /* 0x0001330008097a24 */ /* 0x040fe400078e0203 */
[----:B------:R-:W-:Y:S01]  /*edf0*/  IMAD.WIDE.U32 R6, R8, c[0x0][0x4c8], R6 ;  /* 0x0001320008067a25 */ /* 0x000fe200078e0006 */
[----:B------:R-:W-:-:S03]  /*ee00*/  SHF.R.S32.HI R8, RZ, 0x1f, R2 ;  /* 0x0000001fff087819 */ /* 0x000fc60000011402 */
[----:B------:R-:W-:Y:S02]  /*ee10*/  IMAD.MOV R3, RZ, RZ, -R2 ;  /* 0x000000ffff037224 */ /* 0x000fe400078e0a02 */
[----:B------:R-:W-:Y:S01]  /*ee20*/  IMAD.IADD R5, R5, 0x1, R10 ;  /* 0x0000000105057824 */ /* 0x000fe200078e020a */
[----:B------:R-:W-:Y:S01]  /*ee30*/  LEA R10, P0, R6, c[0x0][0x4a8], 0x2 ;  /* 0x00012a00060a7a11 */ /* 0x000fe200078010ff */
[----:B------:R-:W-:Y:S01]  /*ee40*/  IMAD.IADD R9, R7, 0x1, R9 ;  /* 0x0000000107097824 */ /* 0x000fe200078e0209 */
[----:B------:R-:W-:Y:S01]  /*ee50*/  LEA.HI R17, R17, R20, RZ, 0x5 ;  /* 0x0000001411117211 */ /* 0x000fe200078f28ff */
[----:B------:R-:W-:Y:S02]  /*ee60*/  IMAD R7, R3, c[0x0][0x4e8], R0 ;  /* 0x00013a0003077a24 */ /* 0x000fe400078e0200 */
[----:B------:R-:W-:Y:S01]  /*ee70*/  IMAD R0, R8, c[0x0][0x430], RZ ;  /* 0x00010c0008007a24 */ /* 0x000fe200078e02ff */
[----:B------:R-:W-:Y:S02]  /*ee80*/  LEA.HI.X R6, R6, c[0x0][0x4ac], R9, 0x2, P0 ;  /* 0x00012b0006067a11 */ /* 0x000fe400000f1409 */
[----:B------:R-:W-:Y:S01]  /*ee90*/  LOP3.LUT R17, R17, 0xffffffe0, RZ, 0xc0, !PT ;  /* 0xffffffe011117812 */ /* 0x000fe200078ec0ff */
[----:B------:R-:W-:-:S02]  /*eea0*/  IMAD R0, R2, c[0x0][0x434], R0 ;  /* 0x00010d0002007a24 */ /* 0x000fc400078e0200 */
[----:B------:R-:W-:Y:S01]  /*eeb0*/  IMAD.WIDE.U32 R2, R2, c[0x0][0x430], R4 ;  /* 0x00010c0002027a25 */ /* 0x000fe200078e0004 */
[----:B------:R-:W-:Y:S04]  /*eec0*/  SHFL.IDX PT, R8, R10, RZ, 0x1c1f ;  /* 0x001c1fff0a087589 */ /* 0x000fe800000e0000 */
[----:B------:R-:W1:Y:S01]  /*eed0*/  SHFL.IDX PT, R9, R6, RZ, 0x1c1f ;  /* 0x001c1fff06097589 */ /* 0x000e6200000e0000 */
[----:B------:R-:W-:Y:S02]  /*eee0*/  IMAD.IADD R17, R20, 0x1, -R17 ;  /* 0x0000000114117824 */ /* 0x000fe400078e0a11 */
[----:B------:R-:W-:Y:S01]  /*eef0*/  IMAD.IADD R3, R3, 0x1, R0 ;  /* 0x0000000103037824 */ /* 0x000fe200078e0200 */
[----:B------:R-:W-:Y:S01]  /*ef00*/  SHFL.IDX PT, R4, R10, 0x1, 0x1c1f ;  /* 0x003c1f000a047f89 */ /* 0x000fe200000e0000 */
[----:B------:R-:W-:-:S03]  /*ef10*/  IMAD.IADD R0, R18, 0x1, R19 ;  /* 0x0000000112007824 */ /* 0x000fc600078e0213 */
[----:B------:R2:W3:Y:S01]  /*ef20*/  SHFL.IDX PT, R5, R6, 0x1, 0x1c1f ;  /* 0x003c1f0006057f89 */ /* 0x0004e200000e0000 */
[----:B------:R-:W-:Y:S01]  /*ef30*/  LOP3.LUT P3, RZ, R17, 0x3, RZ, 0xc0, !PT ;  /* 0x0000000311ff7812 */ /* 0x000fe2000786c0ff */
[----:B------:R-:W-:-:S03]  /*ef40*/  IMAD.WIDE.U32 R2, R7, c[0x0][0x428], R2 ;  /* 0x00010a0007027a25 */ /* 0x000fc600078e0002 */
[C---:B------:R-:W-:Y:S02]  /*ef50*/  ISETP.GE.OR P4, PT, R0.reuse, UR4, P3 ;  /* 0x0000000400007c0c */ /* 0x040fe40009f86670 */
[----:B------:R-:W-:Y:S02]  /*ef60*/  ISETP.GE.AND P1, PT, R0, UR4, PT ;  /* 0x0000000400007c0c */ /* 0x000fe4000bf26270 */
[----:B--2---:R-:W-:-:S05]  /*ef70*/  SHF.R.S32.HI R6, RZ, 0x1f, R7 ;  /* 0x0000001fff067819 */ /* 0x004fca0000011407 */
[----:B------:R-:W-:Y:S01]  /*ef80*/  IMAD R10, R6, c[0x0][0x428], RZ ;  /* 0x00010a00060a7a24 */ /* 0x000fe200078e02ff */
[----:B------:R-:W-:-:S03]  /*ef90*/  IADD3 R6, R0, 0x8, RZ ;  /* 0x0000000800067810 */ /* 0x000fc60007ffe0ff */
[----:B------:R-:W-:Y:S01]  /*efa0*/  IMAD R10, R7, c[0x0][0x42c], R10 ;  /* 0x00010b00070a7a24 */ /* 0x000fe200078e020a */
[----:B------:R-:W-:Y:S02]  /*efb0*/  ISETP.GE.OR P3, PT, R6, UR4, P3 ;  /* 0x0000000406007c0c */ /* 0x000fe40009f66670 */
[----:B------:R-:W-:Y:S01]  /*efc0*/  LEA R35, P2, R2, c[0x0][0x400], 0x2 ;  /* 0x0001000002237a11 */ /* 0x000fe200078410ff */
[----:B------:R-:W-:Y:S01]  /*efd0*/  IMAD.IADD R3, R3, 0x1, R10 ;  /* 0x0000000103037824 */ /* 0x000fe200078e020a */
[----:B-1----:R1:W-:Y:S01]  /*efe0*/  @!P4 ST.E [R8.64], R16 ;  /* 0x000000100800c985 */ /* 0x0023e2000c101906 */
[----:B------:R-:W-:-:S03]  /*eff0*/  ISETP.GE.AND P0, PT, R6, UR4, PT ;  /* 0x0000000406007c0c */ /* 0x000fc6000bf06270 */
[----:B------:R-:W-:Y:S02]  /*f000*/  LEA.HI.X R30, R2, c[0x0][0x404], R3, 0x2, P2 ;  /* 0x00010100021e7a11 */ /* 0x000fe400010f1403 */
[C---:B------:R-:W-:Y:S01]  /*f010*/  IADD3 R23, R147.reuse, 0x8, RZ ;  /* 0x0000000893177810 */ /* 0x040fe20007ffe0ff */
[----:B------:R-:W2:Y:S01]  /*f020*/  SHFL.IDX PT, R2, R35, RZ, 0x1c1f ;  /* 0x001c1fff23027589 */ /* 0x000ea200000e0000 */
[C---:B------:R-:W-:Y:S02]  /*f030*/  IADD3 R22, R147.reuse, 0x10, RZ ;  /* 0x0000001093167810 */ /* 0x040fe40007ffe0ff */
[C---:B------:R-:W-:Y:S01]  /*f040*/  IADD3 R21, R147.reuse, 0x18, RZ ;  /* 0x0000001893157810 */ /* 0x040fe20007ffe0ff */
[----:B---3--:R3:W-:Y:S01]  /*f050*/  @!P3 ST.E [R4.64], R15 ;  /* 0x0000000f0400b985 */ /* 0x0087e2000c101906 */
[C---:B------:R-:W-:Y:S02]  /*f060*/  IADD3 R20, R147.reuse, 0x20, RZ ;  /* 0x0000002093147810 */ /* 0x040fe40007ffe0ff */
[C---:B------:R-:W-:Y:S01]  /*f070*/  IADD3 R19, R147.reuse, 0x28, RZ ;  /* 0x0000002893137810 */ /* 0x040fe20007ffe0ff */
[----:B------:R4:W2:Y:S01]  /*f080*/  SHFL.IDX PT, R3, R30, RZ, 0x1c1f ;  /* 0x001c1fff1e037589 */ /* 0x0008a200000e0000 */
[----:B------:R-:W-:-:S02]  /*f090*/  IADD3 R18, R147, 0x30, RZ ;  /* 0x0000003093127810 */ /* 0x000fc40007ffe0ff */
[C---:B------:R-:W-:Y:S02]  /*f0a0*/  IADD3 R17, R147.reuse, 0x38, RZ ;  /* 0x0000003893117810 */ /* 0x040fe40007ffe0ff */
        /* <DEDUP_REMOVED lines=9> */
[C---:B---3--:R-:W-:Y:S02]  /*f140*/  IADD3 R15, R147.reuse, 0x48, RZ ;  /* 0x00000048930f7810 */ /* 0x048fe40007ffe0ff */
        /* <DEDUP_REMOVED lines=27> */
[----:B--2-4-:R-:W-:Y:S02]  /*f300*/  ISETP.GE.AND P5, PT, R147, c[0x0][0x3c8], PT ;  /* 0x0000f20093007a0c */ /* 0x014fe40003fa6270 */
[----:B------:R-:W-:Y:S02]  /*f310*/  ISETP.GE.AND P1, PT, R23, c[0x0][0x3c8], PT ;  /* 0x0000f20017007a0c */ /* 0x000fe40003f26270 */
[----:B------:R-:W-:Y:S02]  /*f320*/  ISETP.GE.AND P4, PT, R22, c[0x0][0x3c8], PT ;  /* 0x0000f20016007a0c */ /* 0x000fe40003f86270 */
[----:B------:R-:W-:-:S07]  /*f330*/  ISETP.GE.AND P2, PT, R21, c[0x0][0x3c8], PT ;  /* 0x0000f20015007a0c */ /* 0x000fce0003f46270 */
[----:B------:R-:W-:Y:S02]  /*f340*/  @!P5 IMAD.WIDE R26, R147, 0x4, R2 ;  /* 0x00000004931ad825 */ /* 0x000fe400078e0202 */
[----:B------:R-:W-:-:S03]  /*f350*/  @!P1 LEA R24, P3, R23, R2, 0x2 ;  /* 0x0000000217189211 */ /* 0x000fc600078610ff */
[----:B------:R1:W-:Y:S01]  /*f360*/  @!P5 ST.E.64 [R26.64], R148 ;  /* 0x000000941a00d985 */ /* 0x0003e2000c101b06 */
[----:B------:R-:W-:Y:S02]  /*f370*/  @!P1 LEA.HI.X R25, R23, R3, R32, 0x2, P3 ;  /* 0x0000000317199211 */ /* 0x000fe400018f1420 */
[----:B------:R-:W-:-:S03]  /*f380*/  ISETP.GE.AND P5, PT, R20, c[0x0][0x3c8], PT ;  /* 0x0000f20014007a0c */ /* 0x000fc60003fa6270 */
[----:B------:R2:W-:Y:S01]  /*f390*/  @!P1 ST.E.64 [R24.64], R152 ;  /* 0x0000009818009985 */ /* 0x0005e2000c101b06 */
[----:B------:R-:W-:Y:S02]  /*f3a0*/  ISETP.GE.AND P1, PT, R19, c[0x0][0x3c8], PT ;  /* 0x0000f20013007a0c */ /* 0x000fe40003f26270 */
[----:B-1----:R-:W-:-:S04]  /*f3b0*/  @!P4 LEA R26, P3, R22, R2, 0x2 ;  /* 0x00000002161ac211 */ /* 0x002fc800078610ff */
[----:B------:R-:W-:Y:S02]  /*f3c0*/  @!P4 LEA.HI.X R27, R22, R3, R31, 0x2, P3 ;  /* 0x00000003161bc211 */ /* 0x000fe400018f141f */
[----:B--2---:R-:W-:-:S03]  /*f3d0*/  @!P2 LEA R24, P3, R21, R2, 0x2 ;  /* 0x000000021518a211 */ /* 0x004fc600078610ff */
        /* <DEDUP_REMOVED lines=60> */
[----:B-1----:R-:W-:-:S04]  /*f7a0*/  @!P3 LEA R26, P4, R6, R2, 0x2 ;  /* 0x00000002061ab211 */ /* 0x002fc800078810ff */
[-C--:B------:R-:W-:Y:S02]  /*f7b0*/  @!P3 LEA.HI.X R27, R6, R3.reuse, R48, 0x2, P4 ;  /* 0x00000003061bb211 */ /* 0x080fe400020f1430 */
[CC--:B--2---:R-:W-:Y:S02]  /*f7c0*/  @!P2 LEA R24, P1, R5.reuse, R2.reuse, 0x2 ;  /* 0x000000020518a211 */ /* 0x0c4fe400078210ff */
[----:B------:R-:W-:Y:S01]  /*f7d0*/  ISETP.GE.AND P4, PT, R0, c[0x0][0x3c8], PT ;  /* 0x0000f20000007a0c */ /* 0x000fe20003f86270 */
[----:B------:R1:W-:Y:S01]  /*f7e0*/  @!P3 ST.E.64 [R26.64], R76 ;  /* 0x0000004c1a00b985 */ /* 0x0003e2000c101b06 */
[----:B------:R-:W-:Y:S02]  /*f7f0*/  @!P2 LEA.HI.X R25, R5, R3, R50, 0x2, P1 ;  /* 0x000000030519a211 */ /* 0x000fe400008f1432 */
[----:B------:R-:W-:Y:S02]  /*f800*/  ISETP.GE.AND P3, PT, R146, c[0x0][0x3c8], PT ;  /* 0x0000f20092007a0c */ /* 0x000fe40003f66270 */
[----:B------:R-:W-:Y:S01]  /*f810*/  @!P5 LEA R28, P1, R4, R2, 0x2 ;  /* 0x00000002041cd211 */ /* 0x000fe200078210ff */
[----:B------:R2:W-:Y:S01]  /*f820*/  @!P2 ST.E.64 [R24.64], R80 ;  /* 0x000000501800a985 */ /* 0x0005e2000c101b06 */
[----:B-----5:R-:W-:-:S02]  /*f830*/  ISETP.GE.AND P2, PT, R144, c[0x0][0x3c8], PT ;  /* 0x0000f20090007a0c */ /* 0x020fc40003f46270 */
[----:B------:R-:W-:-:S05]  /*f840*/  @!P5 LEA.HI.X R29, R4, R3, R51, 0x2, P1 ;  /* 0x00000003041dd211 */ /* 0x000fca00008f1433 */
[----:B------:R3:W-:Y:S01]  /*f850*/  @!P5 ST.E.64 [R28.64], R84 ;  /* 0x000000541c00d985 */ /* 0x0007e2000c101b06 */
[----:B-1----:R-:W-:-:S04]  /*f860*/  @!P4 LEA R26, P1, R0, R2, 0x2 ;  /* 0x00000002001ac211 */ /* 0x002fc800078210ff */
[----:B------:R-:W-:Y:S02]  /*f870*/  @!P4 LEA.HI.X R27, R0, R3, R53, 0x2, P1 ;  /* 0x00000003001bc211 */ /* 0x000fe400008f1435 */
[----:B--2---:R-:W-:-:S03]  /*f880*/  @!P3 LEA R24, P1, R146, R2, 0x2 ;  /* 0x000000029218b211 */ /* 0x004fc600078210ff */
[----:B------:R3:W-:Y:S01]  /*f890*/  @!P4 ST.E.64 [R26.64], R88 ;  /* 0x000000581a00c985 */ /* 0x0007e2000c101b06 */
[----:B------:R-:W-:Y:S02]  /*f8a0*/  @!P3 LEA.HI.X R25, R146, R3, R52, 0x2, P1 ;  /* 0x000000039219b211 */ /* 0x000fe400008f1434 */
[----:B------:R-:W-:-:S03]  /*f8b0*/  @!P2 LEA R2, P1, R144, R2, 0x2 ;  /* 0x000000029002a211 */ /* 0x000fc600078210ff */
[----:B------:R3:W-:Y:S01]  /*f8c0*/  @!P3 ST.E.64 [R24.64], R92 ;  /* 0x0000005c1800b985 */ /* 0x0007e2000c101b06 */
[----:B------:R-:W-:-:S05]  /*f8d0*/  @!P2 LEA.HI.X R3, R144, R3, R145, 0x2, P1 ;  /* 0x000000039003a211 */ /* 0x000fca00008f1491 */
[----:B------:R3:W-:Y:S04]  /*f8e0*/  @!P2 ST.E.64 [R2.64], R96 ;  /* 0x000000600200a985 */ /* 0x0007e8000c101b06 */
.L_x_851:
[----:B--2-4-:R-:W-:Y:S05]  /*f8f0*/  BSYNC B0 ;  /* 0x0000000000007941 */ /* 0x014fea0003800000 */
.L_x_850:
[----:B---3--:R1:W2:Y:S04]  /*f900*/  SHFL.IDX PT, R3, R30, 0x1, 0x1c1f ;  /* 0x003c1f001e037f89 */ /* 0x0082a800000e0000 */
[----:B------:R1:W3:Y:S01]  /*f910*/  SHFL.IDX PT, R2, R35, 0x1, 0x1c1f ;  /* 0x003c1f0023027f89 */ /* 0x0002e200000e0000 */
[----:B------:R-:W-:Y:S05]  /*f920*/  @P0 BRA `(.L_x_852) ;  /* 0x000008d000000947 */ /* 0x000fea0003800000 */
[----:B------:R-:W-:Y:S02]  /*f930*/  ISETP.GE.AND P4, PT, R23, c[0x0][0x3c8], PT ;  /* 0x0000f20017007a0c */ /* 0x000fe40003f86270 */
[----:B------:R-:W-:Y:S02]  /*f940*/  ISETP.GE.AND P0, PT, R147, c[0x0][0x3c8], PT ;  /* 0x0000f20093007a0c */ /* 0x000fe40003f06270 */
[----:B------:R-:W-:Y:S02]  /*f950*/  ISETP.GE.AND P3, PT, R22, c[0x0][0x3c8], PT ;  /* 0x0000f20016007a0c */ /* 0x000fe40003f66270 */
[----:B------:R-:W-:-:S07]  /*f960*/  ISETP.GE.AND P2, PT, R21, c[0x0][0x3c8], PT ;  /* 0x0000f20015007a0c */ /* 0x000fce0003f46270 */
[-C--:B---3--:R-:W-:Y:S02]  /*f970*/  @!P4 LEA R24, P1, R23, R2.reuse, 0x2 ;  /* 0x000000021718c211 */ /* 0x088fe400078210ff */
[----:B--2---:R-:W-:Y:S02]  /*f980*/  @!P0 IMAD.WIDE R26, R147, 0x4, R2 ;  /* 0x00000004931a8825 */ /* 0x004fe400078e0202 */
[-C--:B------:R-:W-:Y:S02]  /*f990*/  @!P4 LEA.HI.X R25, R23, R3.reuse, R32, 0x2, P1 ;  /* 0x000000031719c211 */ /* 0x080fe400008f1420 */
[----:B------:R-:W-:Y:S01]  /*f9a0*/  ISETP.GE.AND P1, PT, R20, c[0x0][0x3c8], PT ;  /* 0x0000f20014007a0c */ /* 0x000fe20003f26270 */
[----:B------:R2:W-:Y:S01]  /*f9b0*/  @!P0 ST.E.64 [R26.64], R150 ;  /* 0x000000961a008985 */ /* 0x0005e2000c101b06 */
[C---:B------:R-:W-:Y:S02]  /*f9c0*/  @!P3 LEA R28, P5, R22.reuse, R2, 0x2 ;  /* 0x00000002161cb211 */ /* 0x040fe400078a10ff */
[----:B------:R-:W-:Y:S01]  /*f9d0*/  ISETP.GE.AND P0, PT, R19, c[0x0][0x3c8], PT ;  /* 0x0000f20013007a0c */ /* 0x000fe20003f06270 */
[----:B------:R3:W-:Y:S01]  /*f9e0*/  @!P4 ST.E.64 [R24.64], R154 ;  /* 0x0000009a1800c985 */ /* 0x0007e2000c101b06 */
[----:B------:R-:W-:-:S02]  /*f9f0*/  @!P3 LEA.HI.X R29, R22, R3, R31, 0x2, P5 ;  /* 0x00000003161db211 */ /* 0x000fc400028f141f */
[----:B------:R-:W-:-:S03]  /*fa00*/  ISETP.GE.AND P4, PT, R18, c[0x0][0x3c8], PT ;  /* 0x0000f20012007a0c */ /* 0x000fc60003f86270 */
[----:B------:R-:W-:Y:S01]  /*fa10*/  @!P3 ST.E.64 [R28.64], R102 ;  /* 0x000000661c00b985 */ /* 0x000fe2000c101b06 */
[----:B------:R-:W-:Y:S02]  /*fa20*/  ISETP.GE.AND P3, PT, R17, c[0x0][0x3c8], PT ;  /* 0x0000f20011007a0c */ /* 0x000fe40003f66270 */
[----:B--2---:R-:W-:-:S04]  /*fa30*/  @!P2 LEA R26, P5, R21, R2, 0x2 ;  /* 0x00000002151aa211 */ /* 0x004fc800078a10ff */
[----:B------:R-:W-:Y:S02]  /*fa40*/  @!P2 LEA.HI.X R27, R21, R3, R33, 0x2, P5 ;  /* 0x00000003151ba211 */ /* 0x000fe400028f1421 */
[----:B---3--:R-:W-:-:S03]  /*fa50*/  @!P1 LEA R24, P5, R20, R2, 0x2 ;  /* 0x0000000214189211 */ /* 0x008fc600078a10ff */
[----:B------:R-:W-:Y:S01]  /*fa60*/  @!P2 ST.E.64 [R26.64], R106 ;  /* 0x0000006a1a00a985 */ /* 0x000fe2000c101b06 */
[-C--:B------:R-:W-:Y:S02]  /*fa70*/  @!P1 LEA.HI.X R25, R20, R3.reuse, R34, 0x2, P5 ;  /* 0x0000000314199211 */ /* 0x080fe400028f1422 */
[CC--:B------:R-:W-:Y:S02]  /*fa80*/  @!P0 LEA R20, P5, R19.reuse, R2.reuse, 0x2 ;  /* 0x0000000213148211 */ /* 0x0c0fe400078a10ff */
[----:B------:R-:W-:Y:S01]  /*fa90*/  ISETP.GE.AND P2, PT, R16, c[0x0][0x3c8], PT ;  /* 0x0000f20010007a0c */ /* 0x000fe20003f46270 */
[----:B------:R-:W-:Y:S01]  /*faa0*/  @!P1 ST.E.64 [R24.64], R110 ;  /* 0x0000006e18009985 */ /* 0x000fe2000c101b06 */
[-C--:B------:R-:W-:Y:S02]  /*fab0*/  @!P0 LEA.HI.X R21, R19, R3.reuse, R36, 0x2, P5 ;  /* 0x0000000313158211 */ /* 0x080fe400028f1424 */
[C---:B------:R-:W-:Y:S02]  /*fac0*/  @!P4 LEA R22, P5, R18.reuse, R2, 0x2 ;  /* 0x000000021216c211 */ /* 0x040fe400078a10ff */
[----:B------:R-:W-:Y:S01]  /*fad0*/  ISETP.GE.AND P1, PT, R15, c[0x0][0x3c8], PT ;  /* 0x0000f2000f007a0c */ /* 0x000fe20003f26270 */
[----:B------:R2:W-:Y:S01]  /*fae0*/  @!P0 ST.E.64 [R20.64], R114 ;  /* 0x0000007214008985 */ /* 0x0005e2000c101b06 */
[----:B------:R-:W-:-:S02]  /*faf0*/  @!P4 LEA.HI.X R23, R18, R3, R37, 0x2, P5 ;  /* 0x000000031217c211 */ /* 0x000fc400028f1425 */
[----:B------:R-:W-:-:S03]  /*fb00*/  ISETP.GE.AND P0, PT, R14, c[0x0][0x3c8], PT ;  /* 0x0000f2000e007a0c */ /* 0x000fc60003f06270 */
[----:B------:R3:W-:Y:S01]  /*fb10*/  @!P4 ST.E.64 [R22.64], R118 ;  /* 0x000000761600c985 */ /* 0x0007e2000c101b06 */
[----:B------:R-:W-:Y:S02]  /*fb20*/  ISETP.GE.AND P4, PT, R13, c[0x0][0x3c8], PT ;  /* 0x0000f2000d007a0c */ /* 0x000fe40003f86270 */
[----:B--2---:R-:W-:-:S04]  /*fb30*/  @!P3 LEA R20, P5, R17, R2, 0x2 ;  /* 0x000000021114b211 */ /* 0x004fc800078a10ff */
[----:B------:R-:W-:Y:S02]  /*fb40*/  @!P3 LEA.HI.X R21, R17, R3, R38, 0x2, P5 ;  /* 0x000000031115b211 */ /* 0x000fe400028f1426 */
[----:B------:R-:W-:-:S03]  /*fb50*/  @!P2 LEA R18, P5, R16, R2, 0x2 ;  /* 0x000000021012a211 */ /* 0x000fc600078a10ff */
[----:B------:R2:W-:Y:S01]  /*fb60*/  @!P3 ST.E.64 [R20.64], R122 ;  /* 0x0000007a1400b985 */ /* 0x0005e2000c101b06 */
[----:B------:R-:W-:Y:S02]  /*fb70*/  @!P2 LEA.HI.X R19, R16, R3, R39, 0x2, P5 ;  /* 0x000000031013a211 */ /* 0x000fe400028f1427 */
[----:B---3--:R-:W-:-:S03]  /*fb80*/  @!P0 LEA R22, P5, R14, R2, 0x2 ;  /* 0x000000020e168211 */ /* 0x008fc600078a10ff */
[----:B------:R3:W-:Y:S01]  /*fb90*/  @!P2 ST.E.64 [R18.64], R126 ;  /* 0x0000007e1200a985 */ /* 0x0007e2000c101b06 */
[----:B------:R-:W-:Y:S02]  /*fba0*/  ISETP.GE.AND P2, PT, R11, c[0x0][0x3c8], PT ;  /* 0x0000f2000b007a0c */ /* 0x000fe40003f46270 */
[----:B------:R-:W-:Y:S02]  /*fbb0*/  @!P0 LEA.HI.X R23, R14, R3, R40, 0x2, P5 ;  /* 0x000000030e178211 */ /* 0x000fe400028f1428 */
[----:B--2---:R-:W-:-:S04]  /*fbc0*/  @!P1 LEA R20, P3, R15, R2, 0x2 ;  /* 0x000000020f149211 */ /* 0x004fc800078610ff */
[-C--:B------:R-:W-:Y:S02]  /*fbd0*/  @!P1 LEA.HI.X R21, R15, R3.reuse, R41, 0x2, P3 ;  /* 0x000000030f159211 */ /* 0x080fe400018f1429 */
[----:B------:R-:W-:Y:S02]  /*fbe0*/  ISETP.GE.AND P3, PT, R12, c[0x0][0x3c8], PT ;  /* 0x0000f2000c007a0c */ /* 0x000fe40003f66270 */
[C---:B---3--:R-:W-:Y:S01]  /*fbf0*/  @!P4 LEA R18, P5, R13.reuse, R2, 0x2 ;  /* 0x000000020d12c211 */ /* 0x048fe200078a10ff */
[----:B------:R-:W-:Y:S01]  /*fc00*/  @!P1 ST.E.64 [R20.64], R130 ;  /* 0x0000008214009985 */ /* 0x000fe2000c101b06 */
[----:B------:R-:W-:Y:S02]  /*fc10*/  ISETP.GE.AND P1, PT, R10, c[0x0][0x3c8], PT ;  /* 0x0000f2000a007a0c */ /* 0x000fe40003f26270 */
[----:B------:R-:W-:Y:S01]  /*fc20*/  @!P4 LEA.HI.X R19, R13, R3, R42, 0x2, P5 ;  /* 0x000000030d13c211 */ /* 0x000fe200028f142a */
[----:B------:R-:W-:Y:S01]  /*fc30*/  @!P0 ST.E.64 [R22.64], R134 ;  /* 0x0000008616008985 */ /* 0x000fe2000c101b06 */
[----:B------:R-:W-:-:S03]  /*fc40*/  ISETP.GE.AND P0, PT, R9, c[0x0][0x3c8], PT ;  /* 0x0000f20009007a0c */ /* 0x000fc60003f06270 */
[----:B------:R-:W-:Y:S01]  /*fc50*/  @!P4 ST.E.64 [R18.64], R138 ;  /* 0x0000008a1200c985 */ /* 0x000fe2000c101b06 */
[----:B------:R-:W-:Y:S02]  /*fc60*/  ISETP.GE.AND P4, PT, R8, c[0x0][0x3c8], PT ;  /* 0x0000f20008007a0c */ /* 0x000fe40003f86270 */
[----:B------:R-:W-:-:S04]  /*fc70*/  @!P3 LEA R16, P5, R12, R2, 0x2 ;  /* 0x000000020c10b211 */ /* 0x000fc800078a10ff */
[----:B------:R-:W-:Y:S02]  /*fc80*/  @!P3 LEA.HI.X R17, R12, R3, R43, 0x2, P5 ;  /* 0x000000030c11b211 */ /* 0x000fe400028f142b */
[----:B------:R-:W-:-:S03]  /*fc90*/  @!P2 LEA R14, P5, R11, R2, 0x2 ;  /* 0x000000020b0ea211 */ /* 0x000fc600078a10ff */
[----:B------:R-:W-:Y:S01]  /*fca0*/  @!P3 ST.E.64 [R16.64], R54 ;  /* 0x000000361000b985 */ /* 0x000fe2000c101b06 */
[-C--:B------:R-:W-:Y:S02]  /*fcb0*/  @!P2 LEA.HI.X R15, R11, R3.reuse, R44, 0x2, P5 ;  /* 0x000000030b0fa211 */ /* 0x080fe400028f142c */
[CC--:B------:R-:W-:Y:S02]  /*fcc0*/  @!P1 LEA R12, P5, R10.reuse, R2.reuse, 0x2 ;  /* 0x000000020a0c9211 */ /* 0x0c0fe400078a10ff */
        /* <DEDUP_REMOVED lines=8> */
[----:B------:R4:W-:Y:S01]  /*fd50*/  @!P0 ST.E.64 [R10.64], R66 ;  /* 0x000000420a008985 */ /* 0x0009e2000c101b06 */
[----:B--2---:R-:W-:-:S04]  /*fd60*/  @!P4 LEA R14, P5, R8, R2, 0x2 ;  /* 0x00000002080ec211 */ /* 0x004fc800078a10ff */
[----:B------:R-:W-:Y:S02]  /*fd70*/  @!P4 LEA.HI.X R15, R8, R3, R47, 0x2, P5 ;  /* 0x00000003080fc211 */ /* 0x000fe400028f142f */
[----:B---3--:R-:W-:-:S03]  /*fd80*/  @!P2 LEA R12, P5, R6, R2, 0x2 ;  /* 0x00000002060ca211 */ /* 0x008fc600078a10ff */
[----:B------:R-:W-:Y:S01]  /*fd90*/  @!P4 ST.E.64 [R14.64], R70 ;  /* 0x000000460e00c985 */ /* 0x000fe2000c101b06 */
[----:B------:R-:W-:Y:S02]  /*fda0*/  ISETP.GE.AND P4, PT, R0, c[0x0][0x3c8], PT ;  /* 0x0000f20000007a0c */ /* 0x000fe40003f86270 */
[C---:B----4-:R-:W-:Y:S02]  /*fdb0*/  @!P3 LEA R10, P0, R7.reuse, R2, 0x2 ;  /* 0x00000002070ab211 */ /* 0x050fe400078010ff */
[-C--:B------:R-:W-:Y:S02]  /*fdc0*/  @!P2 LEA.HI.X R13, R6, R3.reuse, R48, 0x2, P5 ;  /* 0x00000003060da211 */ /* 0x080fe400028f1430 */
[----:B------:R-:W-:Y:S02]  /*fdd0*/  @!P3 LEA.HI.X R11, R7, R3, R49, 0x2, P0 ;  /* 0x00000003070bb211 */ /* 0x000fe400000f1431 */
[----:B------:R-:W-:-:S03]  /*fde0*/  ISETP.GE.AND P0, PT, R4, c[0x0][0x3c8], PT ;  /* 0x0000f20004007a0c */ /* 0x000fc60003f06270 */
[----:B------:R2:W-:Y:S01]  /*fdf0*/  @!P3 ST.E.64 [R10.64], R74 ;  /* 0x0000004a0a00b985 */ /* 0x0005e2000c101b06 */
[----:B------:R-:W-:-:S03]  /*fe00*/  ISETP.GE.AND P3, PT, R146, c[0x0][0x3c8], PT ;  /* 0x0000f20092007a0c */ /* 0x000fc60003f66270 */
[----:B------:R3:W-:Y:S01]  /*fe10*/  @!P2 ST.E.64 [R12.64], R78 ;  /* 0x0000004e0c00a985 */ /* 0x0007e2000c101b06 */
[----:B--2---:R-:W-:-:S04]  /*fe20*/  @!P1 LEA R10, P5, R5, R2, 0x2 ;  /* 0x00000002050a9211 */ /* 0x004fc800078a10ff */
[----:B------:R-:W-:Y:S02]  /*fe30*/  @!P1 LEA.HI.X R11, R5, R3, R50, 0x2, P5 ;  /* 0x00000003050b9211 */ /* 0x000fe400028f1432 */
[----:B------:R-:W-:-:S03]  /*fe40*/  @!P0 LEA R8, P5, R4, R2, 0x2 ;  /* 0x0000000204088211 */ /* 0x000fc600078a10ff */
[----:B------:R3:W-:Y:S01]  /*fe50*/  @!P1 ST.E.64 [R10.64], R82 ;  /* 0x000000520a009985 */ /* 0x0007e2000c101b06 */
[-C--:B------:R-:W-:Y:S02]  /*fe60*/  @!P0 LEA.HI.X R9, R4, R3.reuse, R51, 0x2, P5 ;  /* 0x0000000304098211 */ /* 0x080fe400028f1433 */
[-C--:B------:R-:W-:Y:S02]  /*fe70*/  @!P4 LEA R6, P5, R0, R2.reuse, 0x2 ;  /* 0x000000020006c211 */ /* 0x080fe400078a10ff */
[----:B------:R-:W-:Y:S01]  /*fe80*/  @!P3 LEA R4, P2, R146, R2, 0x2 ;  /* 0x000000029204b211 */ /* 0x000fe200078410ff */
[----:B------:R3:W-:Y:S01]  /*fe90*/  @!P0 ST.E.64 [R8.64], R86 ;  /* 0x0000005608008985 */ /* 0x0007e2000c101b06 */
[-C--:B------:R-:W-:Y:S02]  /*fea0*/  @!P4 LEA.HI.X R7, R0, R3.reuse, R53, 0x2, P5 ;  /* 0x000000030007c211 */ /* 0x080fe400028f1435 */
[----:B------:R-:W-:Y:S02]  /*feb0*/  @!P3 LEA.HI.X R5, R146, R3, R52, 0x2, P2 ;  /* 0x000000039205b211 */ /* 0x000fe400010f1434 */
[----:B-----5:R-:W-:Y:S01]  /*fec0*/  ISETP.GE.AND P0, PT, R144, c[0x0][0x3c8], PT ;  /* 0x0000f20090007a0c */ /* 0x020fe20003f06270 */
[----:B------:R3:W-:Y:S04]  /*fed0*/  @!P4 ST.E.64 [R6.64], R90 ;  /* 0x0000005a0600c985 */ /* 0x0007e8000c101b06 */
[----:B------:R3:W-:Y:S08]  /*fee0*/  @!P3 ST.E.64 [R4.64], R94 ;  /* 0x0000005e0400b985 */ /* 0x0007f0000c101b06 */
[----:B------:R-:W-:Y:S05]  /*fef0*/  @P0 BRA `(.L_x_852) ;  /* 0x0000030000000947 */ /* 0x000fea0003800000 */
[----:B------:R-:W-:-:S04]  /*ff00*/  LEA R2, P0, R144, R2, 0x2 ;  /* 0x0000000290027211 */ /* 0x000fc800078010ff */
[----:B------:R-:W-:-:S05]  /*ff10*/  LEA.HI.X R3, R144, R3, R145, 0x2, P0 ;  /* 0x0000000390037211 */ /* 0x000fca00000f1491 */
[----:B------:R2:W-:Y:S01]  /*ff20*/  ST.E.64 [R2.64], R98 ;  /* 0x0000006202007985 */ /* 0x0005e2000c101b06 */
[----:B------:R-:W-:Y:S05]  /*ff30*/  BRA `(.L_x_852) ;  /* 0x000002c000007947 */ /* 0x000fea0003800000 */
.L_x_848:
[----:B------:R-:W2:Y:S02]  /*ff40*/  S2R R4, SR_TID.X ;  /* 0x0000000000047919 */ /* 0x000ea40000002100 */
[----:B--2---:R-:W-:-:S13]  /*ff50*/  ISETP.GT.AND P0, PT, R4, 0x7f, PT ;  /* 0x0000007f0400780c */ /* 0x004fda0003f04270 */
[----:B------:R-:W-:Y:S05]  /*ff60*/  @P0 BRA `(.L_x_852) ;  /* 0x0000029000000947 */ /* 0x000fea0003800000 */
[----:B------:R-:W2:Y:S01]  /*ff70*/  LDL.LU R3, [R1+0x5c] ;  /* 0x00005c0001037983 */ /* 0x000ea20000300800 */
[----:B------:R-:W-:-:S05]  /*ff80*/  MOV R2, c[0x0][0x4e8] ;  /* 0x00013a0000027a02 */ /* 0x000fca0000000f00 */
[----:B------:R-:W-:Y:S01]  /*ff90*/  IMAD R0, R2, c[0x0][0x388], RZ ;  /* 0x0000e20002007a24 */ /* 0x000fe200078e02ff */
[----:B--2---:R-:W-:-:S04]  /*ffa0*/  IADD3 R4, R3, R4, RZ ;  /* 0x0000000403047210 */ /* 0x004fc80007ffe0ff */
[----:B------:R-:W-:-:S13]  /*ffb0*/  ISETP.GE.AND P0, PT, R4, R0, PT ;  /* 0x000000000400720c */ /* 0x000fda0003f06270 */
[----:B------:R-:W-:Y:S05]  /*ffc0*/  @P0 BRA `(.L_x_852) ;  /* 0x0000023000000947 */ /* 0x000fea0003800000 */
[----:B------:R-:W2:Y:S04]  /*ffd0*/  LDL.LU R3, [R1+0x44] ;  /* 0x0000440001037983 */ /* 0x000ea80000300800 */
[----:B------:R-:W3:Y:S04]  /*ffe0*/  LDL.LU R9, [R1+0x48] ;  /* 0x0000480001097983 */ /* 0x000ee80000300800 */
[----:B------:R-:W4:Y:S01]  /*fff0*/  LDL.LU R8, [R1+0x58] ;  /* 0x0000580001087983 */ /* 0x000f220000300800 */
[----:B------:R-:W-:-:S13]  /*10000*/  ISETP.NE.AND P0, PT, R2, 0x1, PT ;  /* 0x000000010200780c */ /* 0x000fda0003f05270 */
[----:B------:R-:W-:Y:S01]  /*10010*/  @P0 IMAD.HI.U32 R7, R4, c[0x0][0x4ec], RZ ;  /* 0x00013b0004070a27 */ /* 0x000fe200078e00ff */
[----:B--2---:R-:W-:Y:S02]  /*10020*/  SHF.R.S32.HI R0, RZ, 0x1f, R3 ;  /* 0x0000001fff007819 */ /* 0x004fe40000011403 */
[----:B---3--:R-:W-:-:S03]  /*10030*/  SHF.R.S32.HI R6, RZ, 0x1f, R9 ;  /* 0x0000001fff067819 */ /* 0x008fc60000011409 */
[----:B------:R-:W-:-:S04]  /*10040*/  IMAD R0, R0, c[0x0][0x4d0], RZ ;  /* 0x0001340000007a24 */ /* 0x000fc800078e02ff */
[C---:B------:R-:W-:Y:S01]  /*10050*/  IMAD R5, R3.reuse, c[0x0][0x4d4], R0 ;  /* 0x0001350003057a24 */ /* 0x040fe200078e0200 */
[----:B------:R-:W-:Y:S01]  /*10060*/  MOV R0, R4 ;  /* 0x0000000400007202 */ /* 0x000fe20000000f00 */
[----:B------:R-:W-:Y:S01]  /*10070*/  IMAD.WIDE.U32 R2, R3, c[0x0][0x4d0], RZ ;  /* 0x0001340003027a25 */ /* 0x000fe200078e00ff */
[----:B------:R-:W-:-:S03]  /*10080*/  @P0 SHF.R.U32.HI R0, RZ, c[0x0][0x4f0], R7 ;  /* 0x00013c00ff000a19 */ /* 0x000fc60000011607 */
[----:B------:R-:W-:Y:S01]  /*10090*/  IMAD R6, R6, c[0x0][0x4d8], RZ ;  /* 0x0001360006067a24 */ /* 0x000fe200078e02ff */
[----:B------:R-:W-:Y:S02]  /*100a0*/  IADD3 R3, R3, R5, RZ ;  /* 0x0000000503037210 */ /* 0x000fe40007ffe0ff */
[----:B----4-:R-:W-:Y:S01]  /*100b0*/  SHF.R.S32.HI R5, RZ, 0x1f, R8 ;  /* 0x0000001fff057819 */ /* 0x010fe20000011408 */
[C---:B------:R-:W-:Y:S01]  /*100c0*/  IMAD R7, R9.reuse, c[0x0][0x4dc], R6 ;  /* 0x0001370009077a24 */ /* 0x040fe200078e0206 */
[----:B------:R-:W-:Y:S01]  /*100d0*/  IADD3 R6, -R0, RZ, RZ ;  /* 0x000000ff00067210 */ /* 0x000fe20007ffe1ff */
[----:B------:R-:W-:-:S04]  /*100e0*/  IMAD.WIDE.U32 R2, R9, c[0x0][0x4d8], R2 ;  /* 0x0001360009027a25 */ /* 0x000fc800078e0002 */
[----:B------:R-:W-:Y:S01]  /*100f0*/  IMAD R5, R5, c[0x0][0x4e0], RZ ;  /* 0x0001380005057a24 */ /* 0x000fe200078e02ff */
[----:B------:R-:W-:Y:S01]  /*10100*/  IADD3 R3, R3, R7, RZ ;  /* 0x0000000703037210 */ /* 0x000fe20007ffe0ff */
[----:B------:R-:W-:Y:S01]  /*10110*/  IMAD R4, R6, c[0x0][0x4e8], R4 ;  /* 0x00013a0006047a24 */ /* 0x000fe200078e0204 */
[----:B------:R-:W-:Y:S01]  /*10120*/  SHF.R.S32.HI R7, RZ, 0x1f, R0 ;  /* 0x0000001fff077819 */ /* 0x000fe20000011400 */
[C---:B------:R-:W-:Y:S02]  /*10130*/  IMAD R6, R8.reuse, c[0x0][0x4e4], R5 ;  /* 0x0001390008067a24 */ /* 0x040fe400078e0205 */
[----:B------:R-:W-:Y:S01]  /*10140*/  IMAD.WIDE.U32 R2, R8, c[0x0][0x4e0], R2 ;  /* 0x0001380008027a25 */ /* 0x000fe200078e0002 */
[----:B------:R-:W-:-:S04]  /*10150*/  SHF.R.S32.HI R5, RZ, 0x1f, R4 ;  /* 0x0000001fff057819 */ /* 0x000fc80000011404 */
[----:B------:R-:W-:Y:S01]  /*10160*/  IADD3 R2, P0, R0, R2, RZ ;  /* 0x0000000200027210 */ /* 0x000fe20007f1e0ff */
[----:B------:R-:W-:-:S03]  /*10170*/  IMAD R0, R5, c[0x0][0x4c8], RZ ;  /* 0x0001320005007a24 */ /* 0x000fc600078e02ff */
[----:B------:R-:W-:Y:S01]  /*10180*/  IADD3.X R3, R7, R3, R6, P0, !PT ;  /* 0x0000000307037210 */ /* 0x000fe200007fe406 */
[----:B------:R-:W-:-:S04]  /*10190*/  IMAD R0, R4, c[0x0][0x4cc], R0 ;  /* 0x0001330004007a24 */ /* 0x000fc800078e0200 */
[----:B------:R-:W-:-:S05]  /*101a0*/  IMAD.WIDE.U32 R2, R4, c[0x0][0x4c8], R2 ;  /* 0x0001320004027a25 */ /* 0x000fca00078e0002 */
[----:B------:R-:W-:Y:S02]  /*101b0*/  IADD3 R0, R3, R0, RZ ;  /* 0x0000000003007210 */ /* 0x000fe40007ffe0ff */
[----:B------:R-:W-:-:S04]  /*101c0*/  LEA R4, P0, R2, c[0x0][0x4a8], 0x2 ;  /* 0x00012a0002047a11 */ /* 0x000fc800078010ff */
[----:B------:R-:W-:Y:S02]  /*101d0*/  LEA.HI.X R5, R2, c[0x0][0x4ac], R0, 0x2, P0 ;  /* 0x00012b0002057a11 */ /* 0x000fe400000f1400 */
[----:B------:R-:W-:-:S05]  /*101e0*/  MOV R0, 0xff800000 ;  /* 0xff80000000007802 */ /* 0x000fca0000000f00 */
[----:B------:R2:W-:Y:S02]  /*101f0*/  STG.E [R4.64], R0 ;  /* 0x0000000004007986 */ /* 0x0005e4000c101906 */
.L_x_852:
[----:B------:R-:W-:Y:S05]  /*10200*/  BSYNC B1 ;  /* 0x0000000000017941 */ /* 0x000fea0003800000 */
.L_x_847:
[----:B--2---:R-:W2:Y:S02]  /*10210*/  LDL R0, [R1+0x7c] ;  /* 0x00007c0001007983 */ /* 0x004ea40000100800 */
[----:B--2---:R-:W-:-:S13]  /*10220*/  ISETP.NE.AND P0, PT, R0, RZ, PT ;  /* 0x000000ff0000720c */ /* 0x004fda0003f05270 */
[----:B------:R-:W-:Y:S01]  /*10230*/  @P0 WARPSYNC 0xffffffff ;  /* 0xffffffff00000948 */ /* 0x000fe20003800000 */
[----:B------:R-:W-:Y:S06]  /*10240*/  @P0 BAR.SYNC.DEFER_BLOCKING 0x5, 0x100 ;  /* 0x0144000000000b1d */ /* 0x000fec0000010000 */
[----:B------:R-:W2:Y:S04]  /*10250*/  @P0 LDS R0, [0x15100] ;  /* 0x01510000ff000984 */ /* 0x000ea80000000800 */
[----:B--2---:R2:W-:Y:S04]  /*10260*/  @P0 STL [R1+0x60], R0 ;  /* 0x0000600001000387 */ /* 0x0045e80000100800 */
[----:B------:R-:W-:Y:S06]  /*10270*/  @P0 BAR.ARV 0x4, 0x100 ;  /* 0x0104000000000b1d */ /* 0x000fec0000002000 */
[----:B------:R-:W-:Y:S05]  /*10280*/  @P0 BRA `(.L_x_853) ;  /* 0x0000007000000947 */ /* 0x000fea0003800000 */
[----:B------:R-:W-:Y:S05]  /*10290*/  BRA.DIV ~URZ, `(.L_x_854) ;  /* 0x000002227f007947 */ /* 0x000fea000b800000 */
[----:B--2---:R2:W4:Y:S02]  /*102a0*/  SHFL.IDX PT, R0, R140, RZ, 0x1f ;  /* 0x00001fff8c007589 */ /* 0x00452400000e0000 */
.L_x_859:
[----:B------:R-:W-:Y:S01]  /*102b0*/  WARPSYNC 0xffffffff ;  /* 0xffffffff00007948 */ /* 0x000fe20003800000 */
[----:B------:R-:W-:Y:S06]  /*102c0*/  BAR.SYNC.DEFER_BLOCKING 0x4, 0x100 ;  /* 0x0104000000007b1d */ /* 0x000fec0000010000 */
[----:B----4-:R4:W-:Y:S04]  /*102d0*/  STL [R1+0x60], R0 ;  /* 0x0000600001007387 */ /* 0x0109e80000100800 */
[----:B------:R4:W-:Y:S04]  /*102e0*/  @!P6 STS [0x15100], R140 ;  /* 0x0151008cff00e388 */ /* 0x0009e80000000800 */
[----:B------:R-:W-:Y:S06]  /*102f0*/  BAR.ARV 0x5, 0x100 ;  /* 0x0144000000007b1d */ /* 0x000fec0000002000 */
.L_x_853:
[----:B--2-4-:R-:W2:Y:S02]  /*10300*/  LDL R0, [R1+0x60] ;  /* 0x0000600001007983 */ /* 0x014ea40000100800 */
[----:B--2---:R-:W-:-:S13]  /*10310*/  ISETP.GE.AND P0, PT, R0, c[0x0][0x538], PT ;  /* 0x00014e0000007a0c */ /* 0x004fda0003f06270 */
[----:B-1-3-5:R-:W-:Y:S01]  /*10320*/  @P0 CALL.REL.NOINC `(.L_x_855) ;  /* 0x0000001000000944 */ /* 0x02afe20003c00000 */
[----:B------:R-:W-:Y:S05]  /*10330*/  BRA `(.L_x_856) ;  /* 0xffff056000007947 */ /* 0x000fea000383ffff */
.L_x_855:
[----:B------:R-:W-:Y:S05]  /*10340*/  EXIT ;  /* 0x000000000000794d */ /* 0x000fea0003800000 */
.L_x_843:
[----:B-1----:R1:W5:Y:S01]  /*10350*/  LDL R2, [R1+0xc] ;  /* 0x00000c0001027983 */ /* 0x0023620000100800 */
[----:B------:R-:W-:Y:S02]  /*10360*/  MOV R5, 0x2 ;  /* 0x0000000200057802 */ /* 0x000fe40000000f00 */
[----:B------:R-:W-:Y:S02]  /*10370*/  MOV R3, 0x10390 ;  /* 0x0001039000037802 */ /* 0x000fe40000000f00 */
[----:B-1---5:R-:W-:Y:S05]  /*10380*/  CALL.REL.NOINC `($__internal_16_$__cuda_sm70_shflsync_bfly_p) ;  /* 0x0000017000007944 */ /* 0x022fea0003c00000 */
[----:B------:R-:W-:Y:S01]  /*10390*/  MOV R0, R5 ;  /* 0x0000000500007202 */ /* 0x000fe20000000f00 */
[----:B------:R-:W-:Y:S05]  /*103a0*/  BRA `(.L_x_857) ;  /* 0xffffdc8000007947 */ /* 0x000fea000383ffff */
.L_x_844:
[----:B------:R-:W-:Y:S01]  /*103b0*/  IMAD.MOV.U32 R2, RZ, RZ, R0 ;  /* 0x000000ffff027224 */ /* 0x000fe200078e0000 */
[----:B------:R-:W-:Y:S02]  /*103c0*/  MOV R5, 0x1 ;  /* 0x0000000100057802 */ /* 0x000fe40000000f00 */
[----:B------:R-:W-:Y:S02]  /*103d0*/  MOV R3, 0x103f0 ;  /* 0x000103f000037802 */ /* 0x000fe40000000f00 */
[----:B-----5:R-:W-:Y:S05]  /*103e0*/  CALL.REL.NOINC `($__internal_16_$__cuda_sm70_shflsync_bfly_p) ;  /* 0x0000011000007944 */ /* 0x020fea0003c00000 */
[----:B------:R1:W5:Y:S01]  /*103f0*/  LDL R2, [R1+0x10] ;  /* 0x0000100001027983 */ /* 0x0003620000100800 */
[----:B------:R-:W-:Y:S01]  /*10400*/  FADD.FTZ R0, R0, R5 ;  /* 0x0000000500007221 */ /* 0x000fe20000010000 */
[----:B------:R-:W-:Y:S02]  /*10410*/  MOV R5, 0x2 ;  /* 0x0000000200057802 */ /* 0x000fe40000000f00 */
[----:B------:R-:W-:-:S02]  /*10420*/  MOV R3, 0x10440 ;  /* 0x0001044000037802 */ /* 0x000fc40000000f00 */
[----:B-1---5:R-:W-:Y:S05]  /*10430*/  CALL.REL.NOINC `($__internal_16_$__cuda_sm70_shflsync_bfly_p) ;  /* 0x000000c000007944 */ /* 0x022fea0003c00000 */
[----:B------:R-:W2:Y:S01]  /*10440*/  LDL.LU R2, [R1+0x10] ;  /* 0x0000100001027983 */ /* 0x000ea20000300800 */
[----:B------:R-:W-:Y:S01]  /*10450*/  MOV R3, 0x104a0 ;  /* 0x000104a000037802 */ /* 0x000fe20000000f00 */
[----:B--2---:R-:W-:Y:S01]  /*10460*/  FADD.FTZ R4, R2, R5 ;  /* 0x0000000502047221 */ /* 0x004fe20000010000 */
[----:B------:R-:W-:-:S04]  /*10470*/  MOV R5, 0x1 ;  /* 0x0000000100057802 */ /* 0x000fc80000000f00 */
[----:B------:R-:W-:Y:S02]  /*10480*/  MOV R2, R4 ;  /* 0x0000000400027202 */ /* 0x000fe40000000f00 */
[----:B------:R-:W-:Y:S05]  /*10490*/  CALL.REL.NOINC `($__internal_16_$__cuda_sm70_shflsync_bfly_p) ;  /* 0x0000006000007944 */ /* 0x000fea0003c00000 */
[----:B------:R-:W-:Y:S01]  /*104a0*/  MOV R3, R5 ;  /* 0x0000000500037202 */ /* 0x000fe20000000f00 */
[----:B------:R-:W-:Y:S05]  /*104b0*/  BRA `(.L_x_858) ;  /* 0xffffdc0000007947 */ /* 0x000fea000383ffff */
.L_x_854:
[----:B--2---:R-:W-:Y:S02]  /*104c0*/  MOV R0, R140 ;  /* 0x0000008c00007202 */ /* 0x004fe40000000f00 */
[----:B---3--:R-:W-:Y:S02]  /*104d0*/  MOV R2, 0x104f0 ;  /* 0x000104f000027802 */ /* 0x008fe40000000f00 */
[----:B-1---5:R-:W-:Y:S05]  /*104e0*/  CALL.REL.NOINC `($__internal_17_$__cuda_sm70_shflsync_idx_p) ;  /* 0x0000006000007944 */ /* 0x022fea0003c00000 */
[----:B-12---:R-:W-:Y:S05]  /*104f0*/  BRA `(.L_x_859) ;  /* 0xfffffdb000007947 */ /* 0x006fea000383ffff */
        .weak           $__internal_16_$__cuda_sm70_shflsync_bfly_p
        .type           $__internal_16_$__cuda_sm70_shflsync_bfly_p,@function
        .size           $__internal_16_$__cuda_sm70_shflsync_bfly_p,($__internal_17_$__cuda_sm70_shflsync_idx_p - $__internal_16_$__cuda_sm70_shflsync_bfly_p)
$__internal_16_$__cuda_sm70_shflsync_bfly_p:
[----:B------:R-:W-:Y:S04]  /*10500*/  WARPSYNC R6 ;  /* 0x0000000600007348 */ /* 0x000fe80003800000 */
[----:B------:R1:W2:Y:S02]  /*10510*/  SHFL.BFLY PT, R5, R2, R5, R7 ;  /* 0x0c00000502057389 */ /* 0x0002a400000e0007 */
[----:B-1----:R-:W-:Y:S02]  /*10520*/  MOV R2, R3 ;  /* 0x0000000300027202 */ /* 0x002fe40000000f00 */
[----:B------:R-:W-:-:S04]  /*10530*/  MOV R3, 0x0 ;  /* 0x0000000000037802 */ /* 0x000fc80000000f00 */
[----:B--2---:R-:W-:Y:S05]  /*10540*/  RET.REL.NODEC R2 `(_ZN7cutlass13device_kernelIN5flash19enable_sm80_to_sm89INS1_16FlashAttnFwdSm80INS1_25CollectiveMainloopFwdSm80ILi8ELi1ELb1EN4cute5tupleIJNS5_1CILi128EEENS7_ILi96EEENS7_ILi192EEEEEELi192ENS_6half_tEfNS_4arch4Sm80ELb1ELb0ELb0ELb0ELb0ELb0ELb1ELb1EEENS1_21CollectiveEpilogueFwdINS6_IJS8_SA_S9_EEENS6_IJNS7_ILi1EEESI_SI_EEESC_SE_Li256ELb0ELb1ELb1ELb0EEENS1_30DynamicPersistentTileSchedulerILi256ELi256ELb1ELb1ELb0EEEEEEEEEvNT_6ParamsE) ;  /* 0xfffefab002007950 */ /* 0x004fea0003c3ffff */
        .weak           $__internal_17_$__cuda_sm70_shflsync_idx_p
        .type           $__internal_17_$__cuda_sm70_shflsync_idx_p,@function
        .size           $__internal_17_$__cuda_sm70_shflsync_idx_p,(.L_x_2474 - $__internal_17_$__cuda_sm70_shflsync_idx_p)
$__internal_17_$__cuda_sm70_shflsync_idx_p:
[----:B------:R-:W-:Y:S01]  /*10550*/  MOV R3, 0x0 ;  /* 0x0000000000037802 */ /* 0x000fe20000000f00 */
[----:B------:R-:W-:Y:S04]  /*10560*/  WARPSYNC R141 ;  /* 0x0000008d00007348 */ /* 0x000fe80003800000 */
[----:B------:R1:W2:Y:S01]  /*10570*/  SHFL.IDX PT, R0, R0, R143, R142 ;  /* 0x0000008f00007389 */ /* 0x0002a200000e008e */
[----:B------:R-:W-:Y:S05]  /*10580*/  RET.REL.NODEC R2 `(_ZN7cutlass13device_kernelIN5flash19enable_sm80_to_sm89INS1_16FlashAttnFwdSm80INS1_25CollectiveMainloopFwdSm80ILi8ELi1ELb1EN4cute5tupleIJNS5_1CILi128EEENS7_ILi96EEENS7_ILi192EEEEEELi192ENS_6half_tEfNS_4arch4Sm80ELb1ELb0ELb0ELb0ELb0ELb0ELb1ELb1EEENS1_21CollectiveEpilogueFwdINS6_IJS8_SA_S9_EEENS6_IJNS7_ILi1EEESI_SI_EEESC_SE_Li256ELb0ELb1ELb1ELb0EEENS1_30DynamicPersistentTileSchedulerILi256ELi256ELb1ELb1ELb0EEEEEEEEEvNT_6ParamsE) ;  /* 0xfffefa7002007950 */ /* 0x000fea0003c3ffff */
.L_x_860:
        /* <DEDUP_REMOVED lines=15> */
.L_x_2474:


//--------------------- .text._ZN7cutlass13device_kernelIN5flash19enable_sm80_to_sm89INS1_16FlashAttnFwdSm80INS1_25CollectiveMainloopFwdSm80ILi8ELi1ELb0EN4cute5tupleIJNS5_1CILi128EEENS7_ILi64EEENS7_ILi192EEEEEELi192ENS_6half_tEfNS_4arch4Sm80ELb1ELb0ELb0ELb1ELb0ELb0ELb1ELb1EEENS1_21CollectiveEpilogueFwdINS6_IJS8_SA_S9_EEENS6_IJNS7_ILi1EEESI_SI_EEESC_SE_Li256ELb1ELb1ELb1ELb0EEENS1_36VarlenDynamicPersistentTileSchedulerILi128ELi64ELi256ELi256ELb1ELb1ELb0ELb1ELb1ELb1EEEEEEEEEvNT_6ParamsE --------------------------
	.section	.text._ZN7cutlass13device_kernelIN5flash19enable_sm80_to_sm89INS1_16FlashAttnFwdSm80INS1_25CollectiveMainloopFwdSm80ILi8ELi1ELb0EN4cute5tupleIJNS5_1CILi128EEENS7_ILi64EEENS7_ILi192EEEEEELi192ENS_6half_tEfNS_4arch4Sm80ELb1ELb0ELb0ELb1ELb0ELb0ELb1ELb1EEENS1_21CollectiveEpilogueFwdINS6_IJS8_SA_S9_EEENS6_IJNS7_ILi1EEESI_SI_EEESC_SE_Li256ELb1ELb1ELb1ELb0EEENS1_36VarlenDynamicPersistentTileSchedulerILi128ELi64ELi256ELi256ELb1ELb1ELb0ELb1ELb1ELb1EEEEEEEEEvNT_6ParamsE,"ax",@progbits
	.sectioninfo	@"SHI_REGISTERS=255"
	.align	128
.text._ZN7cutlass13device_kernelIN5flash19enable_sm80_to_sm89INS1_16FlashAttnFwdSm80INS1_25CollectiveMainloopFwdSm80ILi8ELi1ELb0EN4cute5tupleIJNS5_1CILi128EEENS7_ILi64EEENS7_ILi192EEEEEELi192ENS_6half_tEfNS_4arch4Sm80ELb1ELb0ELb0ELb1ELb0ELb0ELb1ELb1EEENS1_21CollectiveEpilogueFwdINS6_IJS8_SA_S9_EEENS6_IJNS7_ILi1EEESI_SI_EEESC_SE_Li256ELb1ELb1ELb1ELb0EEENS1_36VarlenDynamicPersistentTileSchedulerILi128ELi64ELi256ELi256ELb1ELb1ELb0ELb1ELb1ELb1EEEEEEEEEvNT_6ParamsE:
        .type           _ZN7cutlass13device_kernelIN5flash19enable_sm80_to_sm89INS1_16FlashAttnFwdSm80INS1_25CollectiveMainloopFwdSm80ILi8ELi1ELb0EN4cute5tupleIJNS5_1CILi128EEENS7_ILi64EEENS7_ILi192EEEEEELi192ENS_6half_tEfNS_4arch4Sm80ELb1ELb0ELb0ELb1ELb0ELb0ELb1ELb1EEENS1_21CollectiveEpilogueFwdINS6_IJS8_SA_S9_EEENS6_IJNS7_ILi1EEESI_SI_EEESC_SE_Li256ELb1ELb1ELb1ELb0EEENS1_36VarlenDynamicPersistentTileSchedulerILi128ELi64ELi256ELi256ELb1ELb1ELb0ELb1ELb1ELb1EEEEEEEEEvNT_6ParamsE,@function
        .size           _ZN7cutlass13device_kernelIN5flash19enable_sm80_to_sm89INS1_16FlashAttnFwdSm80INS1_25CollectiveMainloopFwdSm80ILi8ELi1ELb0EN4cute5tupleIJNS5_1CILi128EEENS7_ILi64EEENS7_ILi192EEEEEELi192ENS_6half_tEfNS_4arch4Sm80ELb1ELb0ELb0ELb1ELb0ELb0ELb1ELb1EEENS1_21CollectiveEpilogueFwdINS6_IJS8_SA_S9_EEENS6_IJNS7_ILi1EEESI_SI_EEESC_SE_Li256ELb1ELb1ELb1ELb0EEENS1_36VarlenDynamicPersistentTileSchedulerILi128ELi64ELi256ELi256ELb1ELb1ELb0ELb1ELb1ELb1EEEEEEEEEvNT_6ParamsE,(.L_x_2477 - _ZN7cutlass13device_kernelIN5flash19enable_sm80_to_sm89INS1_16FlashAttnFwdSm80INS1_25CollectiveMainloopFwdSm80ILi8ELi1ELb0EN4cute5tupleIJNS5_1CILi128EEENS7_ILi64EEENS7_ILi192EEEEEELi192ENS_6half_tEfNS_4arch4Sm80ELb1ELb0ELb0ELb1ELb0ELb0ELb1ELb1EEENS1_21CollectiveEpilogueFwdINS6_IJS8_SA_S9_EEENS6_IJNS7_ILi1EEESI_SI_EEESC_SE_Li256ELb1ELb1ELb1ELb0EEENS1_36VarlenDynamicPersistentTileSchedulerILi128ELi64ELi256ELi256ELb1ELb1ELb0ELb1ELb1ELb1EEEEEEEEEvNT_6ParamsE)
        .other          _ZN7cutlass13device_kernelIN5flash19enable_sm80_to_sm89INS1_16FlashAttnFwdSm80INS1_25CollectiveMainloopFwdSm80ILi8ELi1ELb0EN4cute5tupleIJNS5_1CILi128EEENS7_ILi64EEENS7_ILi192EEEEEELi192ENS_6half_tEfNS_4arch4Sm80ELb1ELb0ELb0ELb1ELb0ELb0ELb1ELb1EEENS1_21CollectiveEpilogueFwdINS6_IJS8_SA_S9_EEENS6_IJNS7_ILi1EEESI_SI_EEESC_SE_Li256ELb1ELb1ELb1ELb0EEENS1_36VarlenDynamicPersistentTileSchedulerILi128ELi64ELi256ELi256ELb1ELb1ELb0ELb1ELb1ELb1EEEEEEEEEvNT_6ParamsE,@"STO_CUDA_ENTRY STV_DEFAULT"
_ZN7cutlass13device_kernelIN5flash19enable_sm80_to_sm89INS1_16FlashAttnFwdSm80INS1_25CollectiveMainloopFwdSm80ILi8ELi1ELb0EN4cute5tupleIJNS5_1CILi128EEENS7_ILi64EEENS7_ILi192EEEEEELi192ENS_6half_tEfNS_4arch4Sm80ELb1ELb0ELb0ELb1ELb0ELb0ELb1ELb1EEENS1_21CollectiveEpilogueFwdINS6_IJS8_SA_S9_EEENS6_IJNS7_ILi1EEESI_SI_EEESC_SE_Li256ELb1ELb1ELb1ELb0EEENS1_36VarlenDynamicPersistentTileSchedulerILi128ELi64ELi256ELi256ELb1ELb1ELb0ELb1ELb1ELb1EEEEEEEEEvNT_6ParamsE:
        /* <DEDUP_REMOVED lines=52> */
.L_x_866:
        /* <DEDUP_REMOVED lines=16> */
.L_x_963:
        /* <DEDUP_REMOVED lines=16> */
.L_x_964:
[----:B---3--:R-:W-:-:S05]  /*0540*/  IMAD R0, R0, c[0x0][0x538], RZ ;  /* 0x00014e0000007a24 */ /* 0x008fca00078e02ff */
[----:B------:R-:W-:-:S04]  /*0550*/  IADD3 R7, R0, R7, RZ ;  /* 0x0000000700077210 */ /* 0x000fc80007ffe0ff */
[----:B------:R-:W-:-:S13]  /*0560*/  ISETP.GT.AND P0, PT, R7, UR4, PT ;  /* 0x0000000407007c0c */ /* 0x000fda000bf04270 */
[----:B-12---:R-:W-:Y:S05]  /*0570*/  @!P0 BRA `(.L_x_866) ;  /* 0xfffffdc000008947 */ /* 0x006fea000383ffff */
.L_x_862:
[----:B--2---:R-:W-:-:S05]  /*0580*/  IADD3 R236, -R0, R7, RZ ;  /* 0x0000000700ec7210 */ /* 0x004fca0007ffe1ff */
[----:B------:R-:W-:-:S05]  /*0590*/  IMAD R0, R4, c[0x0][0x538], R236 ;  /* 0x00014e0004007a24 */ /* 0x000fca00078e02ec */
[----:B------:R-:W-:Y:S01]  /*05a0*/  ISETP.GT.AND P0, PT, R0, UR4, PT ;  /* 0x0000000400007c0c */ /* 0x000fe2000bf04270 */
[----:B------:R-:W-:-:S12]  /*05b0*/  BRA.DIV ~URZ, `(.L_x_867) ;  /* 0x0000fbc27f007947 */ /* 0x000fd8000b800000 */
[----:B------:R-:W-:-:S04]  /*05c0*/  VOTE.ANY R10, PT, !P0 ;  /* 0x00000000000a7806 */ /* 0x000fc800040e0100 */
.L_x_965:
[----:B------:R-:W1:Y:S02]  /*05d0*/  POPC R7, R10 ;  /* 0x0000000a00077309 */ /* 0x000e640000000000 */
[----:B-1----:R-:W-:Y:S01]  /*05e0*/  IADD3 R239, R7, R6, RZ ;  /* 0x0000000607ef7210 */ /* 0x002fe20007ffe0ff */
[----:B------:R-:W-:Y:S05]  /*05f0*/  BRA.DIV ~URZ, `(.L_x_868) ;  /* 0x0000fbd27f007947 */ /* 0x000fea000b800000 */
[----:B------:R1:W2:Y:S01]  /*0600*/  SHFL.IDX PT, R237, R9, R7, 0x1f ;  /* 0x00001f0709ed7589 */ /* 0x0002a200000e0000 */
[----:B------:R-:W-:-:S03]  /*0610*/  MOV R6, RZ ;  /* 0x000000ff00067202 */ /* 0x000fc60000000f00 */
[----:B------:R1:W3:Y:S04]  /*0620*/  SHFL.IDX PT, R9, R8, R7, 0x1f ;  /* 0x00001f0708097589 */ /* 0x0002e800000e0000 */
.L_x_966:
[----:B------:R-:W-:Y:S01]  /*0630*/  ISETP.NE.AND P0, PT, R10, RZ, PT ;  /* 0x000000ff0a00720c */ /* 0x000fe20003f05270 */
[----:B------:R-:W-:-:S12]  /*0640*/  BSSY B0, `(.L_x_869) ;  /* 0x0000005000007945 */ /* 0x000fd80003800000 */
[----:B------:R-:W-:Y:S05]  /*0650*/  @!P0 BRA `(.L_x_870) ;  /* 0x0000003000008947 */ /* 0x000fea0003800000 */
[----:B------:R-:W-:Y:S01]  /*0660*/  IADD3 R3, R7, -0x1, RZ ;  /* 0xffffffff07037810 */ /* 0x000fe20007ffe0ff */
[----:B------:R-:W-:Y:S05]  /*0670*/  BRA.DIV ~URZ, `(.L_x_871) ;  /* 0x0000fc327f007947 */ /* 0x000fea000b800000 */
[----:B------:R4:W1:Y:S02]  /*0680*/  SHFL.IDX PT, R6, R4, R3, 0x1f ;  /* 0x00001f0304067589 */ /* 0x00086400000e0000 */
.L_x_870:
[----:B------:R-:W-:Y:S05]  /*0690*/  BSYNC B0 ;  /* 0x0000000000007941 */ /* 0x000fea0003800000 */
.L_x_869:
        /* <DEDUP_REMOVED lines=67> */
.L_x_873:
        /* <DEDUP_REMOVED lines=68> */
.L_x_874:
[----:B------:R-:W-:Y:S05]  /*0f10*/  BSYNC B0 ;  /* 0x0000000000007941 */ /* 0x000fea0003800000 */
.L_x_872:
[----:B------:R-:W-:-:S04]  /*0f20*/  LOP3.LUT R0, RZ, R0, RZ, 0x33, !PT ;  /* 0x00000000ff007212 */ /* 0x000fc800078e33ff */
[----:B------:R-:W-:Y:S01]  /*0f30*/  IADD3 R237, R0, R237, RZ ;  /* 0x000000ed00ed7210 */ /* 0x000fe20007ffe0ff */
[----:B------:R-:W-:Y:S05]  /*0f40*/  BRA `(.L_x_875) ;  /* 0x0000004000007947 */ /* 0x000fea0003800000 */
.L_x_863:
[----:B--2---:R-:W-:Y:S01]  /*0f50*/  IMAD.MOV.U32 R237, RZ, RZ, RZ ;  /* 0x000000ffffed7224 */ /* 0x004fe200078e00ff */
[----:B------:R-:W-:Y:S01]  /*0f60*/  MOV R238, RZ ;  /* 0x000000ff00ee7202 */ /* 0x000fe20000000f00 */
[----:B------:R-:W-:Y:S01]  /*0f70*/  IMAD.U32 R236, RZ, RZ, UR4 ;  /* 0x00000004ffec7e24 */ /* 0x000fe2000f8e00ff */
[----:B------:R-:W-:Y:S02]  /*0f80*/  MOV R239, c[0x0][0x53c] ;  /* 0x00014f0000ef7a02 */ /* 0x000fe40000000f00 */
.L_x_875:
[----:B------:R-:W-:Y:S01]  /*0f90*/  ISETP.NE.AND P0, PT, R12, RZ, PT ;  /* 0x000000ff0c00720c */ /* 0x000fe20003f05270 */
[----:B------:R-:W-:-:S12]  /*0fa0*/  WARPSYNC 0xffffffff ;  /* 0xffffffff00007948 */ /* 0x000fd80003800000 */
[----:B------:R1:W-:Y:S04]  /*0fb0*/  @!P0 STS.128 [0x18100], R236 ;  /* 0x018100ecff008388 */ /* 0x0003e80000000c00 */
[----:B------:R-:W-:Y:S06]  /*0fc0*/  BAR.ARV 0x5, 0x100 ;  /* 0x0144000000007b1d */ /* 0x000fec0000002000 */
.L_x_861:
        /* <DEDUP_REMOVED lines=70> */
[----:B------:R-:W-:Y:S01]  /*1430*/  IADD3 R242, R240, 0x40, RZ ;  /* 0x00000040f0f27810 */ /* 0x000fe20007ffe0ff */
[----:B------:R-:W-:Y:S01]  /*1440*/  IMAD.MOV.U32 R13, RZ, RZ, 0x20 ;  /* 0x00000020ff0d7424 */ /* 0x000fe200078e00ff */
[----:B------:R-:W-:Y:S01]  /*1450*/  LOP3.LUT R3, R3, 0xfffffe00, RZ, 0xc0, !PT ;  /* 0xfffffe0003037812 */ /* 0x000fe200078ec0ff */
[----:B------:R-:W-:Y:S01]  /*1460*/  IMAD.IADD R8, R5, 0x1, R2 ;  /* 0x0000000105087824 */ /* 0x000fe200078e0202 */
[----:B------:R-:W-:-:S02]  /*1470*/  LOP3.LUT R0, R0, 0x1ffffffe, RZ, 0xc0, !PT ;  /* 0x1ffffffe00007812 */ /* 0x000fc400078ec0ff */
        /* <DEDUP_REMOVED lines=9> */
[----:B------:R-:W-:Y:S01]  /*1510*/  IMAD R9, R9, 0x8, R16 ;  /* 0x0000000809097824 */ /* 0x000fe200078e0210 */
[----:B------:R-:W-:-:S02]  /*1520*/  SHF.R.S32.HI R7, RZ, 0x1f, R242 ;  /* 0x0000001fff077819 */ /* 0x000fc400000114f2 */
[----:B------:R-:W-:Y:S02]  /*1530*/  SHF.R.S32.HI R6, RZ, 0x1f, R243 ;  /* 0x0000001fff067819 */ /* 0x000fe400000114f3 */
[C---:B------:R-:W-:Y:S01]  /*1540*/  LOP3.LUT P6, RZ, R11.reuse, 0x2, RZ, 0xc0, !PT ;  /* 0x000000020bff7812 */ /* 0x040fe200078cc0ff */
[----:B------:R2:W-:Y:S01]  /*1550*/  STL [R1+0x14], R7 ;  /* 0x0000140701007387 */ /* 0x0005e20000100800 */
[----:B------:R-:W-:Y:S01]  /*1560*/  LOP3.LUT P5, RZ, R11, 0x4, RZ, 0xc0, !PT ;  /* 0x000000040bff7812 */ /* 0x000fe200078ac0ff */
[----:B------:R-:W-:Y:S01]  /*1570*/  IMAD.MOV.U32 R11, RZ, RZ, 0x40 ;  /* 0x00000040ff0b7424 */ /* 0x000fe200078e00ff */
[----:B------:R-:W-:Y:S01]  /*1580*/  LOP3.LUT P3, RZ, R10, 0x4, RZ, 0xc0, !PT ;  /* 0x000000040aff7812 */ /* 0x000fe2000786c0ff */
[----:B------:R3:W-:Y:S01]  /*1590*/  STL [R1+0x10], R6 ;  /* 0x0000100601007387 */ /* 0x0007e20000100800 */
[----:B------:R-:W-:Y:S02]  /*15a0*/  LEA R176, R0, 0x6100, 0x1 ;  /* 0x0000610000b07811 */ /* 0x000fe400078e08ff */
[C---:B------:R-:W-:Y:S01]  /*15b0*/  SEL R2, R11.reuse, 0xffffffc0, !P3 ;  /* 0xffffffc00b027807 */ /* 0x040fe20005800000 */
[----:B------:R4:W-:Y:S01]  /*15c0*/  STL [R1+0x4], R9 ;  /* 0x0000040901007387 */ /* 0x0009e20000100800 */
        /* <DEDUP_REMOVED lines=17> */
[----:B------:R-:W-:Y:S01]  /*16e0*/  IADD3 R10, R233, 0xa8, RZ ;  /* 0x000000a8e90a7810 */ /* 0x000fe20007ffe0ff */
[----:B------:R-:W-:Y:S01]  /*16f0*/  IMAD.IADD R184, R183, 0x1, R3 ;  /* 0x00000001b7b87824 */ /* 0x000fe200078e0203 */
[----:B----4-:R-:W-:Y:S01]  /*1700*/  IADD3 R9, R233, 0xb8, RZ ;  /* 0x000000b8e9097810 */ /* 0x010fe20007ffe0ff */
        /* <DEDUP_REMOVED lines=33> */
.L_x_962:
[----:B------:R-:W-:-:S04]  /*1920*/  IMAD.MOV.U32 R13, RZ, RZ, 0x4 ;  /* 0x00000004ff0d7424 */ /* 0x000fc800078e00ff */
[----:B-1----:R-:W-:-:S05]  /*1930*/  IMAD.WIDE R2, R239, R13, c[0x0][0x588] ;  /* 0x00016200ef027625 */ /* 0x002fca00078e020d */
[----:B------:R-:W2:Y:S01]  /*1940*/  LDG.E R247, [R2.64] ;  /* 0x0000000602f77981 */ /* 0x000ea2000c1e1900 */
[----:B------:R-:W-:Y:S01]  /*1950*/  ISETP.NE.U32.AND P2, PT, RZ, c[0x0][0x370], PT ;  /* 0x0000dc00ff007a0c */ /* 0x000fe20003f45070 */
[----:B------:R-:W-:Y:S01]  /*1960*/  CS2R R8, SRZ ;  /* 0x0000000000087805 */ /* 0x000fe2000001ff00 */
[----:B------:R-:W-:Y:S02]  /*1970*/  ISETP.NE.U32.AND P5, PT, RZ, c[0x0][0x360], PT ;  /* 0x0000d800ff007a0c */ /* 0x000fe40003fa5070 */
[----:B------:R-:W-:Y:S02]  /*1980*/  ISETP.NE.AND.EX P2, PT, RZ, c[0x0][0x374], PT, P2 ;  /* 0x0000dd00ff007a0c */ /* 0x000fe40003f45320 */
[----:B------:R-:W-:Y:S02]  /*1990*/  ISETP.NE.AND.EX P5, PT, RZ, c[0x0][0x364], PT, P5 ;  /* 0x0000d900ff007a0c */ /* 0x000fe40003fa5350 */
[----:B------:R-:W-:-:S04]  /*19a0*/  ISETP.NE.U32.AND P1, PT, RZ, c[0x0][0x348], PT ;  /* 0x0000d200ff007a0c */ /* 0x000fc80003f25070 */
[----:B------:R-:W-:Y:S01]  /*19b0*/  ISETP.NE.AND.EX P1, PT, RZ, c[0x0][0x34c], PT, P1 ;  /* 0x0000d300ff007a0c */ /* 0x000fe20003f25310 */
[----:B------:R-:W-:Y:S01]  /*19c0*/  IMAD.MOV.U32 R10, RZ, RZ, RZ ;  /* 0x000000ffff0a7224 */ /* 0x000fe200078e00ff */
[----:B--2---:R-:W-:-:S03]  /*19d0*/  SHF.R.S32.HI R18, RZ, 0x1f, R247 ;  /* 0x0000001fff127819 */ /* 0x004fc600000114f7 */
[C---:B------:R-:W-:Y:S02]  /*19e0*/  @P2 LEA R2, P0, R247.reuse, c[0x0][0x370], 0x2 ;  /* 0x0000dc00f7022a11 */ /* 0x040fe400078010ff */
[C---:B------:R-:W-:Y:S01]  /*19f0*/  LEA R4, P4, R247.reuse, c[0x0][0x348], 0x2 ;  /* 0x0000d200f7047a11 */ /* 0x040fe200078810ff */
[----:B------:R1:W-:Y:S01]  /*1a00*/  STL [R1+0xc], R18 ;  /* 0x00000c1201007387 */ /* 0x0003e20000100800 */
[----:B------:R-:W-:Y:S02]  /*1a10*/  @P2 LEA.HI.X R3, R247, c[0x0][0x374], R18, 0x2, P0 ;  /* 0x0000dd00f7032a11 */ /* 0x000fe400000f1412 */
[----:B------:R-:W-:-:S03]  /*1a20*/  ISETP.NE.U32.AND P0, PT, RZ, c[0x0][0x350], PT ;  /* 0x0000d400ff007a0c */ /* 0x000fc60003f05070 */
[----:B------:R2:W5:Y:S01]  /*1a30*/  @P2 LDG.E R9, [R2.64] ;  /* 0x0000000602092981 */ /* 0x000562000c1e1900 */
[----:B------:R-:W-:Y:S02]  /*1a40*/  ISETP.NE.AND.EX P0, PT, RZ, c[0x0][0x354], PT, P0 ;  /* 0x0000d500ff007a0c */ /* 0x000fe40003f05300 */
[C---:B------:R-:W-:Y:S02]  /*1a50*/  @P5 LEA R6, P2, R247.reuse, c[0x0][0x360], 0x2 ;  /* 0x0000d800f7065a11 */ /* 0x040fe400078410ff */
[C-C-:B------:R-:W-:Y:S02]  /*1a60*/  LEA.HI.X R5, R247.reuse, c[0x0][0x34c], R18.reuse, 0x2, P4 ;  /* 0x0000d300f7057a11 */ /* 0x140fe400020f1412 */
[----:B------:R-:W-:-:S03]  /*1a70*/  @P5 LEA.HI.X R7, R247, c[0x0][0x364], R18, 0x2, P2 ;  /* 0x0000d900f7075a11 */ /* 0x000fc600010f1412 */
[----:B------:R1:W5:Y:S04]  /*1a80*/  @P1 LDG.E R8, [R4.64] ;  /* 0x0000000604081981 */ /* 0x000368000c1e1900 */
[----:B------:R1:W5:Y:S01]  /*1a90*/  @P5 LDG.E R235, [R6.64] ;  /* 0x0000000606eb5981 */ /* 0x000362000c1e1900 */
[----:B--2---:R-:W-:-:S04]  /*1aa0*/  LEA R2, P3, R247, c[0x0][0x350], 0x2 ;  /* 0x0000d400f7027a11 */ /* 0x004fc800078610ff */
[----:B------:R-:W-:-:S05]  /*1ab0*/  LEA.HI.X R3, R247, c[0x0][0x354], R18, 0x2, P3 ;  /* 0x0000d500f7037a11 */ /* 0x000fca00018f1412 */
[----:B------:R1:W5:Y:S01]  /*1ac0*/  @P0 LDG.E R10, [R2.64] ;  /* 0x00000006020a0981 */ /* 0x000362000c1e1900 */
[----:B------:R-:W-:-:S05]  /*1ad0*/  LOP3.LUT R19, R238, 0xffff, RZ, 0xc0, !PT ;  /* 0x0000ffffee137812 */ /* 0x000fca00078ec0ff */
[----:B------:R1:W-:Y:S01]  /*1ae0*/  STL [R1], R19 ;  /* 0x0000001301007387 */ /* 0x0003e20000100800 */
[----:B------:R-:W-:Y:S01]  /*1af0*/  YIELD ;  /* 0x0000000000007946 */ /* 0x000fe20003800000 */
[----:B------:R-:W-:Y:S05]  /*1b00*/  @P5 BRA `(.L_x_876) ;  /* 0x0000005000005947 */ /* 0x000fea0003800000 */
[----:B-----5:R-:W-:Y:S01]  /*1b10*/  MOV R235, c[0x0][0x168] ;  /* 0x00005a0000eb7a02 */ /* 0x020fe20000000f00 */
[----:B------:R-:W-:Y:S05]  /*1b20*/  @!P1 BRA `(.L_x_876) ;  /* 0x0000003000009947 */ /* 0x000fea0003800000 */
[----:B-1----:R-:W2:Y:S04]  /*1b30*/  LDG.E R6, [R4.64] ;  /* 0x0000000604067981 */ /* 0x002ea8000c1e1900 */
[----:B------:R-:W2:Y:S02]  /*1b40*/  LDG.E R0, [R4.64+0x4] ;  /* 0x0000040604007981 */ /* 0x000ea4000c1e1900 */
[----:B--2---:R-:W-:Y:S02]  /*1b50*/  IADD3 R235, -R6, R0, RZ ;  /* 0x0000000006eb7210 */ /* 0x004fe40007ffe1ff */
.L_x_876:
[----:B------:R-:W-:-:S04]  /*1b60*/  ISETP.NE.U32.AND P2, PT, RZ, c[0x0][0x368], PT ;  /* 0x0000da00ff007a0c */ /* 0x000fc80003f45070 */
[----:B------:R-:W-:-:S13]  /*1b70*/  ISETP.NE.AND.EX P2, PT, RZ, c[0x0][0x36c], PT, P2 ;  /* 0x0000db00ff007a0c */ /* 0x000fda0003f45320 */
[----:B------:R-:W-:Y:S05]  /*1b80*/  @!P2 BRA `(.L_x_877) ;  /* 0x000000400000a947 */ /* 0x000fea0003800000 */
[----:B-1----:R-:W-:-:S04]  /*1b90*/  LEA R2, P2, R247, c[0x0][0x368], 0x2 ;  /* 0x0000da00f7027a11 */ /* 0x002fc800078410ff */
[----:B------:R-:W-:-:S05]  /*1ba0*/  LEA.HI.X R3, R247, c[0x0][0x36c], R18, 0x2, P2 ;  /* 0x0000db00f7037a11 */ /* 0x000fca00010f1412 */
[----:B------:R1:W5:Y:S01]  /*1bb0*/  LDG.E R0, [R2.64] ;  /* 0x0000000602007981 */ /* 0x000362000c1e1900 */
[----:B------:R-:W-:Y:S05]  /*1bc0*/  BRA `(.L_x_878) ;  /* 0x0000005000007947 */ /* 0x000fea0003800000 */
.L_x_877:
[----:B------:R-:W-:Y:S01]  /*1bd0*/  MOV R0, c[0x0][0x1d0] ;  /* 0x0000740000007a02 */ /* 0x000fe20000000f00 */
[----:B------:R-:W-:Y:S05]  /*1be0*/  @!P0 BRA `(.L_x_878) ;  /* 0x0000003000008947 */ /* 0x000fea0003800000 */
[----:B-1----:R-:W2:Y:S04]  /*1bf0*/  LDG.E R4, [R2.64] ;  /* 0x0000000602047981 */ /* 0x002ea8000c1e1900 */
[----:B------:R-:W2:Y:S02]  /*1c00*/  LDG.E R0, [R2.64+0x4] ;  /* 0x0000040602007981 */ /* 0x000ea4000c1e1900 */
[----:B--2---:R-:W-:Y:S02]  /*1c10*/  IADD3 R0, -R4, R0, RZ ;  /* 0x0000000004007210 */ /* 0x004fe40007ffe1ff */
.L_x_878:
[----:B-1----:R-:W-:Y:S01]  /*1c20*/  IMAD.MOV.U32 R2, RZ, RZ, c[0x0][0x2c4] ;  /* 0x0000b100ff027624 */ /* 0x002fe200078e00ff */
[----:B------:R-:W-:Y:S01]  /*1c30*/  BSSY B0, `(.L_x_879) ;  /* 0x000003c000007945 */ /* 0x000fe20003800000 */
[----:B------:R-:W-:-:S02]  /*1c40*/  IMAD.SHL.U32 R237, R237, 0x80, RZ ;  /* 0x00000080eded7824 */ /* 0x000fc400078e00ff */
[--C-:B-----5:R-:W-:Y:S01]  /*1c50*/  IMAD.IADD R234, R0, 0x1, -R9.reuse ;  /* 0x0000000100ea7824 */ /* 0x120fe200078e0a09 */
[----:B------:R-:W-:Y:S01]  /*1c60*/  ISETP.NE.AND P2, PT, R2, 0x1, PT ;  /* 0x000000010200780c */ /* 0x000fe20003f45270 */
[----:B------:R-:W-:Y:S01]  /*1c70*/  IMAD.IADD R12, R10, 0x1, R9 ;  /* 0x000000010a0c7824 */ /* 0x000fe200078e0209 */
[----:B------:R-:W-:Y:S02]  /*1c80*/  IADD3 R2, R237, 0x7f, RZ ;  /* 0x0000007fed027810 */ /* 0x000fe40007ffe0ff */
[----:B------:R-:W-:-:S03]  /*1c90*/  IADD3 R3, R234, 0x40, -R235 ;  /* 0x00000040ea037810 */ /* 0x000fc60007ffe8eb */
[----:B------:R-:W-:-:S06]  /*1ca0*/  IMAD.MOV.U32 R0, RZ, RZ, R2 ;  /* 0x000000ffff007224 */ /* 0x000fcc00078e0002 */
[----:B------:R-:W-:Y:S01]  /*1cb0*/  @P2 IMAD.HI.U32 R4, R2, c[0x0][0x2c8], RZ ;  /* 0x0000b20002042a27 */ /* 0x000fe200078e00ff */
[----:B------:R-:W-:-:S04]  /*1cc0*/  IADD3 R2, R234, 0x3f, RZ ;  /* 0x0000003fea027810 */ /* 0x000fc80007ffe0ff */
[----:B------:R-:W-:-:S05]  /*1cd0*/  @P2 SHF.R.U32.HI R0, RZ, c[0x0][0x2cc], R4 ;  /* 0x0000b300ff002a19 */ /* 0x000fca0000011604 */
[----:B------:R-:W-:Y:S01]  /*1ce0*/  IMAD.IADD R0, R3, 0x1, R0 ;  /* 0x0000000103007824 */ /* 0x000fe200078e0200 */
[----:B------:R-:W-:-:S04]  /*1cf0*/  SHF.R.S32.HI R3, RZ, 0x1f, R2 ;  /* 0x0000001fff037819 */ /* 0x000fc80000011402 */
[----:B------:R-:W-:Y:S02]  /*1d00*/  SHF.R.S32.HI R4, RZ, 0x1f, R0 ;  /* 0x0000001fff047819 */ /* 0x000fe40000011400 */
[----:B------:R-:W-:Y:S02]  /*1d10*/  LEA.HI R2, R3, R2, RZ, 0x6 ;  /* 0x0000000203027211 */ /* 0x000fe400078f30ff */
[----:B------:R-:W-:Y:S02]  /*1d20*/  LEA.HI R0, R4, R0, RZ, 0x6 ;  /* 0x0000000004007211 */ /* 0x000fe400078f30ff */
[----:B------:R-:W-:Y:S02]  /*1d30*/  SHF.R.S32.HI R2, RZ, 0x6, R2 ;  /* 0x00000006ff027819 */ /* 0x000fe40000011402 */
[----:B------:R-:W-:Y:S02]  /*1d40*/  SHF.R.S32.HI R0, RZ, 0x6, R0 ;  /* 0x00000006ff007819 */ /* 0x000fe40000011400 */
[----:B------:R-:W-:-:S02]  /*1d50*/  LOP3.LUT R3, R238, 0xff000000, RZ, 0xc0, !PT ;  /* 0xff000000ee037812 */ /* 0x000fc400078ec0ff */
[----:B------:R-:W-:Y:S01]  /*1d60*/  IMNMX R6, R2, R0, PT ;  /* 0x0000000002067217 */ /* 0x000fe20003800200 */
[----:B------:R-:W-:Y:S01]  /*1d70*/  IMAD.MOV.U32 R2, RZ, RZ, RZ ;  /* 0x000000ffff027224 */ /* 0x000fe200078e00ff */
[----:B------:R-:W-:Y:S02]  /*1d80*/  LOP3.LUT R4, R238, 0xff0000, RZ, 0xc0, !PT ;  /* 0x00ff0000ee047812 */ /* 0x000fe400078ec0ff */
[----:B------:R-:W-:Y:S02]  /*1d90*/  SHF.R.U32.HI R0, RZ, 0x8, R3 ;  /* 0x00000008ff007819 */ /* 0x000fe40000011603 */
[----:B------:R-:W-:Y:S02]  /*1da0*/  ISETP.GE.AND P3, PT, R6, 0x1, PT ;  /* 0x000000010600780c */ /* 0x000fe40003f66270 */
[----:B------:R-:W-:-:S04]  /*1db0*/  LEA.HI R0, R4, R0, RZ, 0x10 ;  /* 0x0000000004007211 */ /* 0x000fc800078f80ff */
        /* <DEDUP_REMOVED lines=9> */
[----:B------:R-:W2:Y:S02]  /*1e50*/  I2F.RP R2, R3 ;  /* 0x0000000300027306 */ /* 0x000ea40000209400 */
[----:B------:R-:W-:-:S06]  /*1e60*/  IABS R11, R7 ;  /* 0x00000007000b7213 */ /* 0x000fcc0000000000 */
        /* <DEDUP_REMOVED lines=24> */
.L_x_880:
[----:B------:R-:W-:Y:S05]  /*1ff0*/  BSYNC B0 ;  /* 0x0000000000007941 */ /* 0x000fea0003800000 */
.L_x_879:
[----:B------:R-:W-:Y:S01]  /*2000*/  IMAD R229, R14, R2, RZ ;  /* 0x000000020ee57224 */ /* 0x000fe200078e02ff */
        /* <DEDUP_REMOVED lines=13> */
[----:B------:R2:W-:Y:S01]  /*20e0*/  STL [R1+0x8], R17 ;  /* 0x0000081101007387 */ /* 0x0005e20000100800 */
        /* <DEDUP_REMOVED lines=41> */
[----:B--2---:R-:W2:Y:S01]  /*2380*/  LDL R4, [R1+0x40] ;  /* 0x0000400001047983 */ /* 0x004ea20000100800 */
[----:B------:R-:W-:-:S04]  /*2390*/  ISETP.NE.U32.AND P3, PT, RZ, c[0x0][0x340], PT ;  /* 0x0000d000ff007a0c */ /* 0x000fc80003f65070 */
[----:B------:R-:W-:-:S13]  /*23a0*/  ISETP.NE.AND.EX P3, PT, RZ, c[0x0][0x344], PT, P3 ;  /* 0x0000d100ff007a0c */ /* 0x000fda0003f65330 */
[----:B------:R-:W-:-:S05]  /*23b0*/  @P3 IMAD.WIDE R2, R247, R13, c[0x0][0x340] ;  /* 0x0000d000f7023625 */ /* 0x000fca00078e020d */
[----:B------:R3:W4:Y:S01]  /*23c0*/  @P3 LDG.E R13, [R2.64] ;  /* 0x00000006020d3981 */ /* 0x000722000c1e1900 */
[----:B------:R-:W-:Y:S02]  /*23d0*/  SHF.R.S32.HI R0, RZ, 0x1f, R8 ;  /* 0x0000001fff007819 */ /* 0x000fe40000011408 */
[----:B------:R-:W-:Y:S01]  /*23e0*/  SHF.R.S32.HI R6, RZ, 0x1f, R12 ;  /* 0x0000001fff067819 */ /* 0x000fe2000001140c */
[----:B------:R-:W5:Y:S01]  /*23f0*/  S2R R7, SR_TID.X ;  /* 0x0000000000077919 */ /* 0x000f620000002100 */
[----:B------:R-:W-:Y:S01]  /*2400*/  ISETP.GE.AND P5, PT, R240, c[0x0][0x1d4], PT ;  /* 0x00007500f0007a0c */ /* 0x000fe20003fa6270 */
[----:B------:R-:W-:Y:S01]  /*2410*/  IMAD R0, R0, c[0x0][0x178], RZ ;  /* 0x00005e0000007a24 */ /* 0x000fe200078e02ff */
[----:B------:R-:W-:Y:S02]  /*2420*/  ISETP.GE.AND P6, PT, R243, c[0x0][0x198], PT ;  /* 0x00006600f3007a0c */ /* 0x000fe40003fc6270 */
[----:B------:R-:W-:Y:S01]  /*2430*/  IADD3 R60, R17, -0x1, RZ ;  /* 0xffffffff113c7810 */ /* 0x000fe20007ffe0ff */
[----:B------:R-:W-:-:S02]  /*2440*/  IMAD R0, R8, c[0x0][0x17c], R0 ;  /* 0x00005f0008007a24 */ /* 0x000fc400078e0200 */
[----:B---3--:R-:W-:Y:S01]  /*2450*/  IMAD.WIDE.U32 R2, R8, c[0x0][0x178], RZ ;  /* 0x00005e0008027a25 */ /* 0x008fe200078e00ff */
[----:B------:R-:W-:Y:S02]  /*2460*/  SEL R8, R18, RZ, !P1 ;  /* 0x000000ff12087207 */ /* 0x000fe40004800000 */
[----:B-----5:R-:W-:Y:S01]  /*2470*/  SHF.R.S32.HI R16, RZ, 0x1f, R7 ;  /* 0x0000001fff107819 */ /* 0x020fe20000011407 */
[----:B------:R-:W-:Y:S02]  /*2480*/  IMAD.IADD R3, R3, 0x1, R0 ;  /* 0x0000000103037824 */ /* 0x000fe400078e0200 */
[----:B------:R-:W-:Y:S01]  /*2490*/  IMAD R9, R8, c[0x0][0x1c0], RZ ;  /* 0x0000700008097a24 */ /* 0x000fe200078e02ff */
[----:B------:R-:W-:-:S04]  /*24a0*/  LEA.HI R16, R16, R7, RZ, 0x3 ;  /* 0x0000000710107211 */ /* 0x000fc800078f18ff */
[----:B------:R-:W-:Y:S01]  /*24b0*/  SHF.R.S32.HI R16, RZ, 0x3, R16 ;  /* 0x00000003ff107819 */ /* 0x000fe20000011410 */
[----:B--2---:R-:W-:Y:S02]  /*24c0*/  IMAD.IADD R10, R4, 0x1, R237 ;  /* 0x00000001040a7824 */ /* 0x004fe400078e02ed */
[----:B-1----:R-:W-:Y:S01]  /*24d0*/  IMAD.WIDE.U32 R4, R19, c[0x0][0x1b8], R2 ;  /* 0x00006e0013047a25 */ /* 0x002fe200078e0002 */
[----:B------:R-:W-:Y:S02]  /*24e0*/  IADD3 R2, P4, R16, R12, RZ ;  /* 0x0000000c10027210 */ /* 0x000fe40007f9e0ff */
[----:B------:R-:W-:Y:S01]  /*24f0*/  MOV R0, R10 ;  /* 0x0000000a00007202 */ /* 0x000fe20000000f00 */
[----:B------:R-:W-:Y:S01]  /*2500*/  @P2 IMAD.HI.U32 R7, R10, c[0x0][0x2c8], RZ ;  /* 0x0000b2000a072a27 */ /* 0x000fe200078e00ff */
[----:B------:R-:W-:Y:S02]  /*2510*/  SEL R3, R247, RZ, !P1 ;  /* 0x000000fff7037207 */ /* 0x000fe40004800000 */
[----:B------:R-:W-:Y:S01]  /*2520*/  LEA.HI.X.SX32 R8, R16, R6, 0x1, P4 ;  /* 0x0000000610087211 */ /* 0x000fe200020f0eff */
[----:B------:R-:W-:Y:S01]  /*2530*/  IMAD R5, R19, c[0x0][0x1bc], R5 ;  /* 0x00006f0013057a24 */ /* 0x000fe200078e0205 */
[----:B------:R-:W-:Y:S01]  /*2540*/  @P2 SHF.R.U32.HI R0, RZ, c[0x0][0x2cc], R7 ;  /* 0x0000b300ff002a19 */ /* 0x000fe20000011607 */
[C---:B------:R-:W-:Y:S01]  /*2550*/  IMAD R12, R3.reuse, c[0x0][0x1c4], R9 ;  /* 0x00007100030c7a24 */ /* 0x040fe200078e0209 */
[----:B------:R-:W-:Y:S01]  /*2560*/  ISETP.GE.AND P4, PT, R242, c[0x0][0x1d4], PT ;  /* 0x00007500f2007a0c */ /* 0x000fe20003f86270 */
[----:B------:R-:W-:Y:S01]  /*2570*/  IMAD.WIDE.U32 R4, R3, c[0x0][0x1c0], R4 ;  /* 0x0000700003047a25 */ /* 0x000fe200078e0004 */
[----:B------:R-:W-:-:S03]  /*2580*/  SHF.R.S32.HI R11, RZ, 0x1f, R0 ;  /* 0x0000001fff0b7819 */ /* 0x000fc60000011400 */
[C---:B------:R-:W-:Y:S02]  /*2590*/  IMAD R15, R8.reuse, c[0x0][0x1e0], RZ ;  /* 0x00007800080f7a24 */ /* 0x040fe400078e02ff */
[----:B------:R-:W-:Y:S02]  /*25a0*/  IMAD R14, R8, c[0x0][0x208], RZ ;  /* 0x00008200080e7a24 */ /* 0x000fe400078e02ff */
[----:B------:R-:W-:Y:S02]  /*25b0*/  IMAD.IADD R3, R5, 0x1, R12 ;  /* 0x0000000105037824 */ /* 0x000fe400078e020c */
[----:B------:R-:W-:-:S04]  /*25c0*/  IMAD.WIDE.U32 R6, R2, c[0x0][0x1e0], R240 ;  /* 0x0000780002067a25 */ /* 0x000fc800078e00f0 */
[----:B------:R-:W-:-:S04]  /*25d0*/  IMAD.WIDE.U32 R8, R2, c[0x0][0x208], R240 ;  /* 0x0000820002087a25 */ /* 0x000fc800078e00f0 */
[C---:B------:R-:W-:Y:S02]  /*25e0*/  IMAD R12, R2.reuse, c[0x0][0x1e4], R15 ;  /* 0x00007900020c7a24 */ /* 0x040fe400078e020f */
[----:B------:R-:W-:Y:S02]  /*25f0*/  IMAD R14, R2, c[0x0][0x20c], R14 ;  /* 0x00008300020e7a24 */ /* 0x000fe400078e020e */
[----:B------:R-:W-:Y:S01]  /*2600*/  IMAD R5, R11, c[0x0][0x1b0], RZ ;  /* 0x00006c000b057a24 */ /* 0x000fe200078e02ff */
[C---:B------:R-:W-:Y:S01]  /*2610*/  IADD3 R11, -R0.reuse, RZ, RZ ;  /* 0x000000ff000b7210 */ /* 0x040fe20007ffe1ff */
[----:B------:R-:W-:Y:S01]  /*2620*/  IMAD.MOV.U32 R2, RZ, RZ, R4 ;  /* 0x000000ffff027224 */ /* 0x000fe200078e0004 */
[----:B------:R-:W-:Y:S01]  /*2630*/  IADD3 R7, R7, R12, RZ ;  /* 0x0000000c07077210 */ /* 0x000fe20007ffe0ff */
[C---:B------:R-:W-:Y:S01]  /*2640*/  IMAD R4, R0.reuse, c[0x0][0x1b4], R5 ;  /* 0x00006d0000047a24 */ /* 0x040fe200078e0205 */
[----:B------:R-:W-:Y:S01]  /*2650*/  SEL R12, RZ, 0x1, P5 ;  /* 0x00000001ff0c7807 */ /* 0x000fe20002800000 */
[----:B------:R-:W-:-:S04]  /*2660*/  IMAD.WIDE.U32 R2, R0, c[0x0][0x1b0], R2 ;  /* 0x00006c0000027a25 */ /* 0x000fc800078e0002 */
[----:B------:R-:W-:Y:S01]  /*2670*/  IMAD R0, R11, c[0x0][0x2c4], R10 ;  /* 0x0000b1000b007a24 */ /* 0x000fe200078e020a */
[----:B------:R-:W-:Y:S01]  /*2680*/  IADD3 R3, R3, R4, RZ ;  /* 0x0000000403037210 */ /* 0x000fe20007ffe0ff */
[----:B------:R-:W-:Y:S01]  /*2690*/  IMAD.MOV.U32 R4, RZ, RZ, R8 ;  /* 0x000000ffff047224 */ /* 0x000fe200078e0008 */
[----:B------:R-:W-:Y:S01]  /*26a0*/  SEL R8, RZ, 0xffffffff, P4 ;  /* 0xffffffffff087807 */ /* 0x000fe20002000000 */
[----:B------:R-:W-:Y:S01]  /*26b0*/  IMAD.IADD R5, R9, 0x1, R14 ;  /* 0x0000000109057824 */ /* 0x000fe200078e020e */
[----:B------:R-:W-:Y:S02]  /*26c0*/  SHF.R.S32.HI R10, RZ, 0x1f, R0 ;  /* 0x0000001fff0a7819 */ /* 0x000fe40000011400 */
[----:B------:R-:W-:Y:S01]  /*26d0*/  SHF.L.U32 R11, R8, 0x1, RZ ;  /* 0x00000001080b7819 */ /* 0x000fe200000006ff */
[----:B------:R-:W-:-:S03]  /*26e0*/  IMAD.WIDE.U32 R8, R19, c[0x0][0x1e8], R6 ;  /* 0x00007a0013087a25 */ /* 0x000fc600078e0006 */
[----:B------:R-:W-:Y:S01]  /*26f0*/  LOP3.LUT R15, R11, 0x2, R12, 0xe2, !PT ;  /* 0x000000020b0f7812 */ /* 0x000fe200078ee20c */
[----:B------:R-:W-:Y:S02]  /*2700*/  IMAD R10, R10, c[0x0][0x1a8], RZ ;  /* 0x00006a000a0a7a24 */ /* 0x000fe400078e02ff */
[----:B------:R-:W-:-:S04]  /*2710*/  IMAD.WIDE.U32 R6, R0, c[0x0][0x1a8], R2 ;  /* 0x00006a0000067a25 */ /* 0x000fc800078e0002 */
[----:B------:R-:W-:Y:S01]  /*2720*/  IMAD R10, R0, c[0x0][0x1ac], R10 ;  /* 0x00006b00000a7a24 */ /* 0x000fe200078e020a */
[----:B----4-:R-:W-:Y:S01]  /*2730*/  @P3 SHF.R.S32.HI R0, RZ, 0x1f, R13 ;  /* 0x0000001fff003819 */ /* 0x010fe2000001140d */
[----:B------:R-:W-:Y:S01]  /*2740*/  @!P3 IMAD.MOV.U32 R0, RZ, RZ, R18 ;  /* 0x000000ffff00b224 */ /* 0x000fe200078e0012 */
[C---:B------:R-:W-:Y:S01]  /*2750*/  LEA R14, P1, R6.reuse, c[0x0][0x160], 0x1 ;  /* 0x00005800060e7a11 */ /* 0x040fe200078208ff */
[----:B------:R-:W-:Y:S01]  /*2760*/  IMAD.IADD R7, R7, 0x1, R10 ;  /* 0x0000000107077824 */ /* 0x000fe200078e020a */
[----:B------:R-:W-:Y:S01]  /*2770*/  @!P3 MOV R13, R247 ;  /* 0x000000f7000db202 */ /* 0x000fe20000000f00 */
[C---:B------:R-:W-:Y:S01]  /*2780*/  IMAD.WIDE.U32 R2, R19.reuse, c[0x0][0x210], R4 ;  /* 0x0000840013027a25 */ /* 0x040fe200078e0004 */
[----:B------:R-:W-:Y:S02]  /*2790*/  MOV R4, R8 ;  /* 0x0000000800047202 */ /* 0x000fe40000000f00 */
[----:B------:R-:W-:Y:S01]  /*27a0*/  LEA.HI.X R11, R6, c[0x0][0x164], R7, 0x1, P1 ;  /* 0x00005900060b7a11 */ /* 0x000fe200008f0c07 */
[C---:B------:R-:W-:Y:S01]  /*27b0*/  IMAD R5, R19.reuse, c[0x0][0x1ec], R9 ;  /* 0x00007b0013057a24 */ /* 0x040fe200078e0209 */
[----:B------:R-:W-:Y:S01]  /*27c0*/  SEL R6, R0, RZ, !P0 ;  /* 0x000000ff00067207 */ /* 0x000fe20004000000 */
[----:B------:R-:W-:Y:S01]  /*27d0*/  IMAD R3, R19, c[0x0][0x214], R3 ;  /* 0x0000850013037a24 */ /* 0x000fe200078e0203 */
[----:B------:R-:W-:Y:S01]  /*27e0*/  SEL R0, R13, RZ, !P0 ;  /* 0x000000ff0d007207 */ /* 0x000fe20004000000 */
[----:B------:R-:W-:Y:S01]  /*27f0*/  IMAD.IADD R9, R16, 0x1, R237 ;  /* 0x0000000110097824 */ /* 0x000fe200078e02ed */
[----:B------:R-:W-:Y:S01]  /*2800*/  ISETP.GE.AND P3, PT, R243, c[0x0][0x1d4], PT ;  /* 0x00007500f3007a0c */ /* 0x000fe20003f66270 */
[----:B------:R-:W-:Y:S01]  /*2810*/  IMAD R8, R6, c[0x0][0x1f0], RZ ;  /* 0x00007c0006087a24 */ /* 0x000fe200078e02ff */
[----:B------:R-:W-:Y:S01]  /*2820*/  ISETP.GE.AND P1, PT, R240, c[0x0][0x198], PT ;  /* 0x00006600f0007a0c */ /* 0x000fe20003f26270 */
[----:B------:R-:W-:Y:S01]  /*2830*/  IMAD R7, R6, c[0x0][0x218], RZ ;  /* 0x0000860006077a24 */ /* 0x000fe200078e02ff */
[----:B------:R-:W-:Y:S01]  /*2840*/  ISETP.GE.AND P0, PT, R242, c[0x0][0x198], PT ;  /* 0x00006600f2007a0c */ /* 0x000fe20003f06270 */
[C---:B------:R-:W-:Y:S01]  /*2850*/  IMAD R8, R0.reuse, c[0x0][0x1f4], R8 ;  /* 0x00007d0000087a24 */ /* 0x040fe200078e0208 */
[----:B------:R-:W-:Y:S01]  /*2860*/  SEL R6, RZ, 0x4, P3 ;  /* 0x00000004ff067807 */ /* 0x000fe20001800000 */
[C---:B------:R-:W-:Y:S01]  /*2870*/  IMAD R7, R0.reuse, c[0x0][0x21c], R7 ;  /* 0x0000870000077a24 */ /* 0x040fe200078e0207 */
[----:B------:R-:W-:Y:S01]  /*2880*/  P2R R13, PR, RZ, 0x2 ;  /* 0x00000002ff0d7803 */ /* 0x000fe20000000000 */
[----:B------:R-:W-:Y:S01]  /*2890*/  IMAD.WIDE.U32 R224, R0, c[0x0][0x1f0], R4 ;  /* 0x00007c0000e07a25 */ /* 0x000fe200078e0004 */
[----:B------:R-:W-:-:S02]  /*28a0*/  P2R R12, PR, RZ, 0x1 ;  /* 0x00000001ff0c7803 */ /* 0x000fc40000000000 */
[----:B------:R-:W-:Y:S01]  /*28b0*/  LOP3.LUT R15, R15, R6, RZ, 0xfc, !PT ;  /* 0x000000060f0f7212 */ /* 0x000fe200078efcff */
[----:B------:R-:W-:Y:S01]  /*28c0*/  IMAD.WIDE.U32 R226, R0, c[0x0][0x218], R2 ;  /* 0x0000860000e27a25 */ /* 0x000fe200078e0002 */
[----:B------:R-:W-:-:S04]  /*28d0*/  IADD3 R223, R225, R8, RZ ;  /* 0x00000008e1df7210 */ /* 0x000fc80007ffe0ff */
[----:B------:R-:W-:Y:S01]  /*28e0*/  IADD3 R228, R227, R7, RZ ;  /* 0x00000007e3e47210 */ /* 0x000fe20007ffe0ff */
[----:B------:R-:W-:Y:S05]  /*28f0*/  BRA.DIV ~URZ, `(.L_x_882) ;  /* 0x0000da127f007947 */ /* 0x000fea000b800000 */
[----:B------:R1:W2:Y:S02]  /*2900*/  SHFL.IDX PT, R8, R11, RZ, 0x181f ;  /* 0x00181fff0b087589 */ /* 0x0002a400000e0000 */
.L_x_967:
[----:B------:R-:W-:Y:S05]  /*2910*/  BRA.DIV ~URZ, `(.L_x_883) ;  /* 0x0000da627f007947 */ /* 0x000fea000b800000 */
[----:B------:R3:W4:Y:S02]  /*2920*/  SHFL.IDX PT, R0, R14, RZ, 0x181f ;  /* 0x00181fff0e007589 */ /* 0x00072400000e0000 */
.L_x_968:
[----:B------:R-:W-:Y:S01]  /*2930*/  IMAD R10, R235, c[0x0][0x2c4], RZ ;  /* 0x0000b100eb0a7a24 */ /* 0x000fe200078e02ff */
[----:B------:R-:W-:Y:S04]  /*2940*/  BSSY B0, `(.L_x_884) ;  /* 0x0000013000007945 */ /* 0x000fe80003800000 */
[----:B------:R-:W-:-:S13]  /*2950*/  ISETP.GE.AND P0, PT, R9, R10, PT ;  /* 0x0000000a0900720c */ /* 0x000fda0003f06270 */
[----:B------:R-:W-:Y:S05]  /*2960*/  @P0 BRA `(.L_x_885) ;  /* 0x0000010000000947 */ /* 0x000fea0003800000 */
[----:B------:R-:W5:Y:S04]  /*2970*/  LDL R2, [R1+0x14] ;  /* 0x0000140001027983 */ /* 0x000f680000100800 */
[----:B---3--:R-:W3:Y:S01]  /*2980*/  LDL R16, [R1+0x10] ;  /* 0x0000100001107983 */ /* 0x008ee20000100800 */
[----:B----4-:R-:W-:Y:S02]  /*2990*/  LEA R6, P0, R240, R0, 0x1 ;  /* 0x00000000f0067211 */ /* 0x010fe400078008ff */
[----:B------:R-:W-:Y:S02]  /*29a0*/  ISETP.NE.AND P1, PT, R12, RZ, PT ;  /* 0x000000ff0c00720c */ /* 0x000fe40003f25270 */
[----:B--2---:R-:W-:Y:S02]  /*29b0*/  LEA.HI.X R7, R240, R8, R241, 0x1, P0 ;  /* 0x00000008f0077211 */ /* 0x004fe400000f0cf1 */
[----:B------:R-:W-:-:S04]  /*29c0*/  LEA R4, P0, R242, R0, 0x1 ;  /* 0x00000000f2047211 */ /* 0x000fc800078008ff */
[----:B-----5:R-:W-:Y:S02]  /*29d0*/  LEA.HI.X R5, R242, R8, R2, 0x1, P0 ;  /* 0x00000008f2057211 */ /* 0x020fe400000f0c02 */
[----:B------:R-:W-:-:S04]  /*29e0*/  LEA R2, P0, R243, R0, 0x1 ;  /* 0x00000000f3027211 */ /* 0x000fc800078008ff */
[----:B---3--:R-:W-:Y:S02]  /*29f0*/  LEA.HI.X R3, R243, R8, R16, 0x1, P0 ;  /* 0x00000008f3037211 */ /* 0x008fe400000f0c10 */
[----:B------:R-:W-:-:S13]  /*2a00*/  ISETP.NE.AND P0, PT, R13, RZ, PT ;  /* 0x000000ff0d00720c */ /* 0x000fda0003f05270 */
[----:B------:R-:W-:Y:S01]  /*2a10*/  @!PT LDS RZ, [RZ] ;  /* 0x00000000fffff984 */ /* 0x000fe20000000800 */
[----:B------:R-:W-:Y:S01]  /*2a20*/  @!PT LDS RZ, [RZ] ;  /* 0x00000000fffff984 */ /* 0x000fe20000000800 */
[----:B------:R-:W-:Y:S01]  /*2a30*/  @!PT LDS RZ, [RZ] ;  /* 0x00000000fffff984 */ /* 0x000fe20000000800 */
[----:B------:R2:W-:Y:S04]  /*2a40*/  LDGSTS.E.BYPASS.LTC128B.128 [R199+0xc100], [R6.64], !P0 ;  /* 0x0c10000006c77fae */ /* 0x0005e8000c101d46 */
[----:B------:R2:W-:Y:S04]  /*2a50*/  LDGSTS.E.BYPASS.LTC128B.128 [R199+0x10100], [R4.64], !P1 ;  /* 0x1010000004c77fae */ /* 0x0005e8000c901d46 */
[----:B------:R2:W-:Y:S02]  /*2a60*/  LDGSTS.E.BYPASS.LTC128B.128 [R199+0x14100], [R2.64], !P6 ;  /* 0x1410000002c77fae */ /* 0x0005e4000f101d46 */
.L_x_885:
[----:B------:R-:W-:Y:S05]  /*2a70*/  BSYNC B0 ;  /* 0x0000000000007941 */ /* 0x000fea0003800000 */
.L_x_884:
[----:B------:R-:W-:Y:S05]  /*2a80*/  BRA.DIV ~URZ, `(.L_x_886) ;  /* 0x0000d9527f007947 */ /* 0x000fea000b800000 */
[----:B--2---:R2:W1:Y:S04]  /*2a90*/  SHFL.IDX PT, R8, R11, 0x1, 0x181f ;  /* 0x00381f000b087f89 */ /* 0x00446800000e0000 */
[----:B----4-:R2:W4:Y:S02]  /*2aa0*/  SHFL.IDX PT, R0, R14, 0x1, 0x181f ;  /* 0x00381f000e007f89 */ /* 0x01052400000e0000 */
.L_x_969:
[----:B------:R-:W-:Y:S01]  /*2ab0*/  IADD3 R2, R9, 0x20, RZ ;  /* 0x0000002009027810 */ /* 0x000fe20007ffe0ff */
[----:B------:R-:W-:Y:S03]  /*2ac0*/  BSSY B0, `(.L_x_887) ;  /* 0x0000013000007945 */ /* 0x000fe60003800000 */
[----:B------:R-:W-:-:S13]  /*2ad0*/  ISETP.GE.AND P0, PT, R2, R10, PT ;  /* 0x0000000a0200720c */ /* 0x000fda0003f06270 */
[----:B------:R-:W-:Y:S05]  /*2ae0*/  @P0 BRA `(.L_x_888) ;  /* 0x0000010000000947 */ /* 0x000fea0003800000 */
[----:B------:R-:W5:Y:S04]  /*2af0*/  LDL R3, [R1+0x14] ;  /* 0x0000140001037983 */ /* 0x000f680000100800 */
[----:B--2---:R-:W2:Y:S01]  /*2b00*/  LDL R16, [R1+0x10] ;  /* 0x0000100001107983 */ /* 0x004ea20000100800 */
[----:B----4-:R-:W-:Y:S02]  /*2b10*/  LEA R6, P0, R240, R0, 0x1 ;  /* 0x00000000f0067211 */ /* 0x010fe400078008ff */
[----:B------:R-:W-:Y:S02]  /*2b20*/  ISETP.NE.AND P1, PT, R12, RZ, PT ;  /* 0x000000ff0c00720c */ /* 0x000fe40003f25270 */
[----:B-1----:R-:W-:Y:S02]  /*2b30*/  LEA.HI.X R7, R240, R8, R241, 0x1, P0 ;  /* 0x00000008f0077211 */ /* 0x002fe400000f0cf1 */
[----:B------:R-:W-:-:S04]  /*2b40*/  LEA R4, P0, R242, R0, 0x1 ;  /* 0x00000000f2047211 */ /* 0x000fc800078008ff */
[----:B-----5:R-:W-:Y:S02]  /*2b50*/  LEA.HI.X R5, R242, R8, R3, 0x1, P0 ;  /* 0x00000008f2057211 */ /* 0x020fe400000f0c03 */
[----:B------:R-:W-:-:S04]  /*2b60*/  LEA R2, P0, R243, R0, 0x1 ;  /* 0x00000000f3027211 */ /* 0x000fc800078008ff */
[----:B--2---:R-:W-:Y:S02]  /*2b70*/  LEA.HI.X R3, R243, R8, R16, 0x1, P0 ;  /* 0x00000008f3037211 */ /* 0x004fe400000f0c10 */
[----:B------:R-:W-:-:S13]  /*2b80*/  ISETP.NE.AND P0, PT, R13, RZ, PT ;  /* 0x000000ff0d00720c */ /* 0x000fda0003f05270 */
[----:B------:R-:W-:Y:S01]  /*2b90*/  @!PT LDS RZ, [RZ] ;  /* 0x00000000fffff984 */ /* 0x000fe20000000800 */
[----:B------:R-:W-:Y:S01]  /*2ba0*/  @!PT LDS RZ, [RZ] ;  /* 0x00000000fffff984 */ /* 0x000fe20000000800 */
[----:B------:R-:W-:Y:S01]  /*2bb0*/  @!PT LDS RZ, [RZ] ;  /* 0x00000000fffff984 */ /* 0x000fe20000000800 */
[----:B------:R1:W-:Y:S04]  /*2bc0*/  LDGSTS.E.BYPASS.LTC128B.128 [R199+0xd100], [R6.64], !P0 ;  /* 0x0d10000006c77fae */ /* 0x0003e8000c101d46 */
[----:B------:R1:W-:Y:S04]  /*2bd0*/  LDGSTS.E.BYPASS.LTC128B.128 [R199+0x11100], [R4.64], !P1 ;  /* 0x1110000004c77fae */ /* 0x0003e8000c901d46 */
[----:B------:R1:W-:Y:S02]  /*2be0*/  LDGSTS.E.BYPASS.LTC128B.128 [R199+0x15100], [R2.64], !P6 ;  /* 0x1510000002c77fae */ /* 0x0003e4000f101d46 */
.L_x_888:
[----:B------:R-:W-:Y:S05]  /*2bf0*/  BSYNC B0 ;  /* 0x0000000000007941 */ /* 0x000fea0003800000 */
.L_x_887:
[----:B------:R-:W-:Y:S05]  /*2c00*/  BRA.DIV ~URZ, `(.L_x_889) ;  /* 0x0000d8927f007947 */ /* 0x000fea000b800000 */
[----:B-1----:R1:W2:Y:S02]  /*2c10*/  SHFL.IDX PT, R8, R11, 0x2, 0x181f ;  /* 0x00581f000b087f89 */ /* 0x0022a400000e0000 */
.L_x_970:
[----:B------:R-:W-:Y:S05]  /*2c20*/  BRA.DIV ~URZ, `(.L_x_890) ;  /* 0x0000d8e27f007947 */ /* 0x000fea000b800000 */
[----:B----4-:R4:W1:Y:S02]  /*2c30*/  SHFL.IDX PT, R0, R14, 0x2, 0x181f ;  /* 0x00581f000e007f89 */ /* 0x01086400000e0000 */
.L_x_971:
[----:B------:R-:W-:Y:S01]  /*2c40*/  IADD3 R2, R9, 0x40, RZ ;  /* 0x0000004009027810 */ /* 0x000fe20007ffe0ff */
[----:B------:R-:W-:Y:S03]  /*2c50*/  BSSY B0, `(.L_x_891) ;  /* 0x0000013000007945 */ /* 0x000fe60003800000 */
[----:B------:R-:W-:-:S13]  /*2c60*/  ISETP.GE.AND P0, PT, R2, R10, PT ;  /* 0x0000000a0200720c */ /* 0x000fda0003f06270 */
[----:B------:R-:W-:Y:S05]  /*2c70*/  @P0 BRA `(.L_x_892) ;  /* 0x0000010000000947 */ /* 0x000fea0003800000 */
[----:B------:R-:W5:Y:S04]  /*2c80*/  LDL R3, [R1+0x14] ;  /* 0x0000140001037983 */ /* 0x000f680000100800 */
[----:B---3--:R-:W3:Y:S01]  /*2c90*/  LDL R16, [R1+0x10] ;  /* 0x0000100001107983 */ /* 0x008ee20000100800 */
[----:B-1----:R-:W-:Y:S02]  /*2ca0*/  LEA R6, P0, R240, R0, 0x1 ;  /* 0x00000000f0067211 */ /* 0x002fe400078008ff */
        /* <DEDUP_REMOVED lines=13> */
.L_x_892:
[----:B------:R-:W-:Y:S05]  /*2d80*/  BSYNC B0 ;  /* 0x0000000000007941 */ /* 0x000fea0003800000 */
.L_x_891:
[----:B------:R-:W-:Y:S05]  /*2d90*/  BRA.DIV ~URZ, `(.L_x_893) ;  /* 0x0000d7d27f007947 */ /* 0x000fea000b800000 */
[----:B-1----:R1:W3:Y:S04]  /*2da0*/  SHFL.IDX PT, R6, R11, 0x3, 0x181f ;  /* 0x00781f000b067f89 */ /* 0x0022e800000e0000 */
[----:B------:R1:W4:Y:S02]  /*2db0*/  SHFL.IDX PT, R0, R14, 0x3, 0x181f ;  /* 0x00781f000e007f89 */ /* 0x00032400000e0000 */
.L_x_972:
[----:B--2---:R-:W2:Y:S04]  /*2dc0*/  LDL R8, [R1+0x14] ;  /* 0x0000140001087983 */ /* 0x004ea80000100800 */
[----:B----4-:R-:W4:Y:S01]  /*2dd0*/  LDL R16, [R1+0x10] ;  /* 0x0000100001107983 */ /* 0x010f220000100800 */
[----:B------:R-:W-:Y:S01]  /*2de0*/  IADD3 R2, R9, 0x60, RZ ;  /* 0x0000006009027810 */ /* 0x000fe20007ffe0ff */
[----:B------:R-:W-:Y:S01]  /*2df0*/  IMAD R61, R60, -0x40, R234 ;  /* 0xffffffc03c3d7824 */ /* 0x000fe200078e02ea */
[----:B-1-3--:R-:W-:Y:S01]  /*2e00*/  P2R R14, PR, RZ, 0x4 ;  /* 0x00000004ff0e7803 */ /* 0x00afe20000000000 */
[----:B------:R-:W1:Y:S01]  /*2e10*/  S2R R7, SR_TID.X ;  /* 0x0000000000077919 */ /* 0x000e620000002100 */
[----:B------:R-:W-:-:S02]  /*2e20*/  ISETP.GE.AND P1, PT, R2, R10, PT ;  /* 0x0000000a0200720c */ /* 0x000fc40003f26270 */
[----:B------:R-:W-:Y:S01]  /*2e30*/  ISETP.NE.AND P2, PT, R12, RZ, PT ;  /* 0x000000ff0c00720c */ /* 0x000fe20003f45270 */
[----:B------:R3:W5:Y:S10]  /*2e40*/  LDL R207, [R1+0x8] ;  /* 0x0000080001cf7983 */ /* 0x0007740000100800 */
[----:B------:R-:W-:-:S04]  /*2e50*/  @!P1 LEA R4, P0, R240, R0, 0x1 ;  /* 0x00000000f0049211 */ /* 0x000fc800078008ff */
[----:B------:R-:W-:Y:S02]  /*2e60*/  @!P1 LEA.HI.X R5, R240, R6, R241, 0x1, P0 ;  /* 0x00000006f0059211 */ /* 0x000fe400000f0cf1 */
[----:B------:R-:W-:Y:S02]  /*2e70*/  @!P1 LEA R2, P0, R242, R0, 0x1 ;  /* 0x00000000f2029211 */ /* 0x000fe400078008ff */
[----:B-1----:R-:W-:-:S04]  /*2e80*/  SHF.R.S32.HI R11, RZ, 0x1f, R7 ;  /* 0x0000001fff0b7819 */ /* 0x002fc80000011407 */
[----:B------:R-:W-:Y:S02]  /*2e90*/  LEA.HI R11, R11, R7, RZ, 0x3 ;  /* 0x000000070b0b7211 */ /* 0x000fe400078f18ff */
[----:B------:R-:W-:Y:S02]  /*2ea0*/  SHF.R.S32.HI R7, RZ, 0x1f, R60 ;  /* 0x0000001fff077819 */ /* 0x000fe4000001143c */
[----:B------:R-:W-:Y:S02]  /*2eb0*/  SHF.R.S32.HI R11, RZ, 0x3, R11 ;  /* 0x00000003ff0b7819 */ /* 0x000fe4000001140b */
[----:B--2---:R-:W-:Y:S01]  /*2ec0*/  @!P1 LEA.HI.X R3, R242, R6, R8, 0x1, P0 ;  /* 0x00000006f2039211 */ /* 0x004fe200000f0c08 */
[----:B------:R-:W-:Y:S01]  /*2ed0*/  IMAD R8, R7, c[0x0][0x1e0], RZ ;  /* 0x0000780007087a24 */ /* 0x000fe200078e02ff */
[----:B------:R-:W-:-:S13]  /*2ee0*/  ISETP.NE.AND P0, PT, R13, RZ, PT ;  /* 0x000000ff0d00720c */ /* 0x000fda0003f05270 */
[----:B------:R-:W-:Y:S01]  /*2ef0*/  @!PT LDS RZ, [RZ] ;  /* 0x00000000fffff984 */ /* 0x000fe20000000800 */
[----:B------:R-:W-:Y:S01]  /*2f00*/  @!PT LDS RZ, [RZ] ;  /* 0x00000000fffff984 */ /* 0x000fe20000000800 */
[----:B------:R-:W-:Y:S01]  /*2f10*/  @!PT LDS RZ, [RZ] ;  /* 0x00000000fffff984 */ /* 0x000fe20000000800 */
[----:B------:R1:W-:Y:S04]  /*2f20*/  @!P1 LDGSTS.E.BYPASS.LTC128B.128 [R199+0xf100], [R4.64], !P0 ;  /* 0x0f10000004c79fae */ /* 0x0003e8000c101d46 */
[----:B------:R2:W-:Y:S01]  /*2f30*/  @!P1 LDGSTS.E.BYPASS.LTC128B.128 [R199+0x13100], [R2.64], !P2 ;  /* 0x1310000002c79fae */ /* 0x0005e2000d101d46 */
[----:B-1----:R-:W-:Y:S01]  /*2f40*/  IMAD.IADD R4, R234, 0x1, -R11 ;  /* 0x00000001ea047824 */ /* 0x002fe200078e0a0b */
[----:B--2---:R-:W-:-:S03]  /*2f50*/  @!P1 LEA R2, P0, R243, R0, 0x1 ;  /* 0x00000000f3029211 */ /* 0x004fc600078008ff */
[C---:B------:R-:W-:Y:S02]  /*2f60*/  IMAD R0, R60.reuse, -0x40, R4 ;  /* 0xffffffc03c007824 */ /* 0x040fe400078e0204 */
[----:B------:R-:W-:Y:S01]  /*2f70*/  IMAD.WIDE.U32 R4, R60, c[0x0][0x1e0], RZ ;  /* 0x000078003c047a25 */ /* 0x000fe200078e00ff */
[----:B----4-:R-:W-:Y:S02]  /*2f80*/  @!P1 LEA.HI.X R3, R243, R6, R16, 0x1, P0 ;  /* 0x00000006f3039211 */ /* 0x010fe400000f0c10 */
[----:B------:R-:W-:Y:S01]  /*2f90*/  ISETP.GE.AND P0, PT, R0, 0x1, PT ;  /* 0x000000010000780c */ /* 0x000fe20003f06270 */
[----:B------:R-:W-:Y:S02]  /*2fa0*/  IMAD R6, R60, c[0x0][0x1e4], R8 ;  /* 0x000079003c067a24 */ /* 0x000fe400078e0208 */
[----:B------:R1:W-:Y:S01]  /*2fb0*/  @!P1 LDGSTS.E.BYPASS.LTC128B.128 [R199+0x17100], [R2.64], !P6 ;  /* 0x1710000002c79fae */ /* 0x0003e2000f101d46 */
[----:B------:R-:W-:Y:S02]  /*2fc0*/  ISETP.GE.AND P6, PT, R0, 0x21, PT ;  /* 0x000000210000780c */ /* 0x000fe40003fc6270 */
[----:B------:R-:W-:Y:S01]  /*2fd0*/  LEA R0, P1, R4, R224, 0x6 ;  /* 0x000000e004007211 */ /* 0x000fe200078230ff */
[----:B------:R-:W0:Y:S01]  /*2fe0*/  LDGDEPBAR ;  /* 0x00000000000079af */ /* 0x000e220000000000 */
[----:B------:R-:W-:Y:S03]  /*2ff0*/  WARPSYNC 0xffffffff ;  /* 0xffffffff00007948 */ /* 0x000fe60003800000 */
[----:B------:R-:W-:Y:S01]  /*3000*/  BAR.SYNC.DEFER_BLOCKING 0x0 ;  /* 0x0000000000007b1d */ /* 0x000fe20000010000 */
[----:B-1----:R-:W-:-:S02]  /*3010*/  IMAD.IADD R2, R5, 0x1, R6 ;  /* 0x0000000105027824 */ /* 0x002fc400078e0206 */
[----:B------:R-:W-:-:S03]  /*3020*/  IMAD.MOV.U32 R3, RZ, RZ, 0x20 ;  /* 0x00000020ff037424 */ /* 0x000fc600078e00ff */
[----:B------:R-:W-:Y:S01]  /*3030*/  LEA.HI.X R2, R4, R223, R2, 0x6, P1 ;  /* 0x000000df04027211 */ /* 0x000fe200008f3402 */
[----:B------:R-:W-:Y:S01]  /*3040*/  IMAD.WIDE.U32 R8, R3, c[0x0][0x1e0], RZ ;  /* 0x0000780003087a25 */ /* 0x000fe200078e00ff */
[----:B------:R-:W-:-:S03]  /*3050*/  @P0 LEA R4, P1, R0, c[0x0][0x1c8], 0x1 ;  /* 0x0000720000040a11 */ /* 0x000fc600078208ff */
[----:B------:R-:W-:Y:S01]  /*3060*/  IMAD R3, R3, c[0x0][0x1e4], RZ ;  /* 0x0000790003037a24 */ /* 0x000fe200078e02ff */
[C---:B------:R-:W-:Y:S02]  /*3070*/  @P0 LEA.HI.X R5, R0.reuse, c[0x0][0x1cc], R2, 0x1, P1 ;  /* 0x0000730000050a11 */ /* 0x040fe400008f0c02 */
[----:B------:R-:W-:-:S03]  /*3080*/  @P6 IADD3 R0, P1, R0, R8, RZ ;  /* 0x0000000800006210 */ /* 0x000fc60007f3e0ff */
[----:B------:R-:W-:Y:S01]  /*3090*/  @!PT LDS RZ, [RZ] ;  /* 0x00000000fffff984 */ /* 0x000fe20000000800 */
[----:B------:R-:W-:Y:S01]  /*30a0*/  @!PT LDS RZ, [RZ] ;  /* 0x00000000fffff984 */ /* 0x000fe20000000800 */
[----:B------:R-:W-:Y:S01]  /*30b0*/  @!PT LDS RZ, [RZ] ;  /* 0x00000000fffff984 */ /* 0x000fe20000000800 */
[----:B------:R1:W-:Y:S01]  /*30c0*/  @P0 LDGSTS.E.BYPASS.LTC128B.128 [R199+0x6100], [R4.64], !P5 ;  /* 0x0610000004c70fae */ /* 0x0003e2000e901d46 */
[----:B------:R-:W-:Y:S02]  /*30d0*/  @P6 IADD3.X R3, R2, R9, R3, P1, !PT ;  /* 0x0000000902036210 */ /* 0x000fe40000ffe403 */
[C---:B------:R-:W-:Y:S01]  /*30e0*/  @P6 LEA R2, P1, R0.reuse, c[0x0][0x1c8], 0x1 ;  /* 0x0000720000026a11 */ /* 0x040fe200078208ff */
[----:B------:R1:W-:Y:S03]  /*30f0*/  @P0 LDGSTS.E.BYPASS.LTC128B.128 [R199+0x8100], [R4.64+0x80], !P4 ;  /* 0x0810008004c70fae */ /* 0x0003e6000e101d46 */
[----:B------:R-:W-:Y:S01]  /*3100*/  @P6 LEA.HI.X R3, R0, c[0x0][0x1cc], R3, 0x1, P1 ;  /* 0x0000730000036a11 */ /* 0x000fe200008f0c03 */
[----:B------:R1:W-:Y:S01]  /*3110*/  @P0 LDGSTS.E.BYPASS.LTC128B.128 [R199+0xa100], [R4.64+0x100], !P3 ;  /* 0x0a10010004c70fae */ /* 0x0003e2000d901d46 */
[----:B------:R-:W-:-:S03]  /*3120*/  IMAD R0, R7, c[0x0][0x208], RZ ;  /* 0x0000820007007a24 */ /* 0x000fc600078e02ff */
[----:B------:R2:W-:Y:S01]  /*3130*/  @P6 LDGSTS.E.BYPASS.LTC128B.128 [R199+0x7100], [R2.64], !P5 ;  /* 0x0710000002c76fae */ /* 0x0005e2000e901d46 */
[----:B------:R-:W-:-:S03]  /*3140*/  IMAD R6, R60, c[0x0][0x20c], R0 ;  /* 0x000083003c067a24 */ /* 0x000fc600078e0200 */
[----:B------:R2:W-:Y:S04]  /*3150*/  @P6 LDGSTS.E.BYPASS.LTC128B.128 [R199+0x9100], [R2.64+0x80], !P4 ;  /* 0x0910008002c76fae */ /* 0x0005e8000e101d46 */
[----:B------:R2:W-:Y:S04]  /*3160*/  @P6 LDGSTS.E.BYPASS.LTC128B.128 [R199+0xb100], [R2.64+0x100], !P3 ;  /* 0x0b10010002c76fae */ /* 0x0005e8000d901d46 */
[----:B------:R-:W0:Y:S01]  /*3170*/  LDGDEPBAR ;  /* 0x00000000000079af */ /* 0x000e220000000000 */
[----:B-1----:R-:W-:-:S05]  /*3180*/  IMAD.WIDE.U32 R4, R60, c[0x0][0x208], RZ ;  /* 0x000082003c047a25 */ /* 0x002fca00078e00ff */
[----:B------:R-:W-:Y:S01]  /*3190*/  LEA R0, P1, R4, R226, 0x6 ;  /* 0x000000e204007211 */ /* 0x000fe200078230ff */
[----:B--2---:R-:W-:Y:S01]  /*31a0*/  IMAD.IADD R3, R5, 0x1, R6 ;  /* 0x0000000105037824 */ /* 0x004fe200078e0206 */
[----:B------:R-:W-:-:S04]  /*31b0*/  DEPBAR.LE SB0, 0x1 ;  /* 0x000080400000791a */ /* 0x000fc80000000000 */
[----:B------:R-:W-:-:S04]  /*31c0*/  DEPBAR.LE SB0, 0x0 ;  /* 0x000080000000791a */ /* 0x000fc80000000000 */
[----:B------:R-:W-:Y:S01]  /*31d0*/  BAR.SYNC.DEFER_BLOCKING 0x0 ;  /* 0x0000000000007b1d */ /* 0x000fe20000010000 */
[----:B------:R-:W-:Y:S01]  /*31e0*/  LEA R2, P0, R0, c[0x0][0x1f8], 0x1 ;  /* 0x00007e0000027a11 */ /* 0x000fe200078008ff */
[----:B------:R-:W-:Y:S01]  /*31f0*/  IMAD.MOV.U32 R5, RZ, RZ, c[0x0][0x208] ;  /* 0x00008200ff057624 */ /* 0x000fe200078e00ff */
[----:B------:R-:W-:Y:S01]  /*3200*/  LEA.HI.X R3, R4, R228, R3, 0x6, P1 ;  /* 0x000000e404037211 */ /* 0x000fe200008f3403 */
[----:B------:R-:W-:Y:S01]  /*3210*/  IMAD.MOV.U32 R6, RZ, RZ, c[0x0][0x20c] ;  /* 0x00008300ff067624 */ /* 0x000fe200078e00ff */
[----:B------:R-:W-:Y:S02]  /*3220*/  LOP3.LUT R4, R15, 0x1, RZ, 0xc0, !PT ;  /* 0x000000010f047812 */ /* 0x000fe400078ec0ff */
[----:B------:R-:W-:Y:S01]  /*3230*/  LEA.HI.X R3, R0, c[0x0][0x1fc], R3, 0x1, P0 ;  /* 0x00007f0000037a11 */ /* 0x000fe200000f0c03 */
[----:B------:R-:W-:Y:S01]  /*3240*/  IMAD.IADD R0, R61, 0x1, -R11 ;  /* 0x000000013d007824 */ /* 0x000fe200078e0a0b */
[----:B------:R-:W-:Y:S02]  /*3250*/  LEA R12, P0, R5, R2, 0x6 ;  /* 0x00000002050c7211 */ /* 0x000fe400078030ff */
[----:B------:R-:W-:-:S02]  /*3260*/  ISETP.NE.U32.AND P6, PT, R4, 0x1, PT ;  /* 0x000000010400780c */ /* 0x000fc40003fc5070 */
[----:B------:R-:W-:Y:S02]  /*3270*/  LEA.HI.X R13, R5, R3, R6, 0x6, P0 ;  /* 0x00000003050d7211 */ /* 0x000fe400000f3406 */
[----:B------:R-:W-:Y:S01]  /*3280*/  ISETP.LT.OR P0, PT, R0, 0x1, P6 ;  /* 0x000000010000780c */ /* 0x000fe20003701670 */
[----:B------:R-:W-:Y:S04]  /*3290*/  LDSM.16.M88.4 R4, [R183] ;  /* 0x00000000b704783b */ /* 0x000fe80000000200 */
[----:B------:R-:W1:Y:S04]  /*32a0*/  LDSM.16.M88.4 R28, [R176] ;  /* 0x00000000b01c783b */ /* 0x000e680000000200 */
[----:B------:R-:W2:Y:S04]  /*32b0*/  LDSM.16.M88.4 R24, [R176+0x800] ;  /* 0x00080000b018783b */ /* 0x000ea80000000200 */
[----:B------:R-:W4:Y:S01]  /*32c0*/  LDSM.16.M88.4 R20, [R176+0x1000] ;  /* 0x00100000b014783b */ /* 0x000f220000000200 */
[----:B------:R-:W-:-:S03]  /*32d0*/  LOP3.LUT P1, RZ, R15, 0x2, RZ, 0xc0, !PT ;  /* 0x000000020fff7812 */ /* 0x000fc6000782c0ff */
[----:B------:R-:W1:Y:S04]  /*32e0*/  LDSM.16.M88.4 R16, [R176+0x1800] ;  /* 0x00180000b010783b */ /* 0x000e680000000200 */
[----:B------:R-:W-:Y:S04]  /*32f0*/  LDSM.16.M88.4 R8, [R184] ;  /* 0x00000000b808783b */ /* 0x000fe80000000200 */
[----:B------:R-:W2:Y:S04]  /*3300*/  LDSM.16.M88.4 R44, [R187] ;  /* 0x00000000bb2c783b */ /* 0x000ea80000000200 */
[----:B------:R-:W2:Y:S04]  /*3310*/  LDSM.16.M88.4 R64, [R198] ;  /* 0x00000000c640783b */ /* 0x000ea80000000200 */
[----:B------:R-:W2:Y:S04]  /*3320*/  LDSM.16.M88.4 R68, [R197] ;  /* 0x00000000c544783b */ /* 0x000ea80000000200 */
[----:B------:R-:W2:Y:S04]  /*3330*/  LDSM.16.M88.4 R76, [R196] ;  /* 0x00000000c44c783b */ /* 0x000ea80000000200 */
        /* <DEDUP_REMOVED lines=11> */
[C---:B-1----:R-:W-:Y:S08]  /*33f0*/  HMMA.16816.F32 R32, R4.reuse, R28, RZ ;  /* 0x0000001c0420723c */ /* 0x042ff000000018ff */
[C---:B------:R-:W-:Y:S02]  /*3400*/  HMMA.16816.F32 R28, R4.reuse, R30, RZ ;  /* 0x0000001e041c723c */ /* 0x040fe400000018ff */
[----:B------:R3:W-:Y:S04]  /*3410*/  LDGSTS.E.BYPASS.LTC128B.128 [R199+0x4100], [R2.64+0x100], !P2 ;  /* 0x0410010002c77fae */ /* 0x0007e8000d101d46 */
[----:B------:R1:W-:Y:S02]  /*3420*/  LDGSTS.E.BYPASS.LTC128B.128 [R199+0x1100], [R12.64], !P6 ;  /* 0x011000000cc77fae */ /* 0x0003e4000f101d46 */
[C---:B--2---:R-:W-:Y:S02]  /*3430*/  HMMA.16816.F32 R36, R4.reuse, R24, RZ ;  /* 0x000000180424723c */ /* 0x044fe400000018ff */
        /* <DEDUP_REMOVED lines=8> */
[C---:B------:R-:W-:Y:S08]  /*34c0*/  HMMA.16816.F32 R52, R4.reuse, R22, RZ ;  /* 0x000000160434723c */ /* 0x040ff000000018ff */
[C---:B------:R-:W-:Y:S01]  /*34d0*/  HMMA.16816.F32 R56, R4.reuse, R16, RZ ;  /* 0x000000100438723c */ /* 0x040fe200000018ff */
[----:B------:R-:W-:Y:S01]  /*34e0*/  ISETP.NE.AND P2, PT, R14, RZ, PT ;  /* 0x000000ff0e00720c */ /* 0x000fe20003f45270 */
[----:B------:R-:W-:Y:S04]  /*34f0*/  LDSM.16.M88.4 R88, [R179+0x1800] ;  /* 0x00180000b358783b */ /* 0x000fe80000000200 */
[----:B------:R-:W0:Y:S02]  /*3500*/  LDGDEPBAR ;  /* 0x00000000000079af */ /* 0x000e240000000000 */
[----:B------:R-:W-:Y:S02]  /*3510*/  HMMA.16816.F32 R16, R4, R18, RZ ;  /* 0x000000120410723c */ /* 0x000fe400000018ff */
[----:B------:R-:W2:Y:S06]  /*3520*/  LDSM.16.M88.4 R4, [R186] ;  /* 0x00000000ba04783b */ /* 0x000eac0000000200 */
        /* <DEDUP_REMOVED lines=12> */
[----:B-1----:R-:W-:Y:S01]  /*35f0*/  HMMA.16816.F32 R12, R8, R78, R16 ;  /* 0x0000004e080c723c */ /* 0x002fe20000001810 */
[----:B------:R-:W1:Y:S04]  /*3600*/  LDSM.16.M88.4 R8, [R185] ;  /* 0x00000000b908783b */ /* 0x000e680000000200 */
[----:B------:R-:W-:Y:S03]  /*3610*/  LDSM.16.M88.4 R76, [R176+0x3000] ;  /* 0x00300000b04c783b */ /* 0x000fe60000000200 */
        /* <DEDUP_REMOVED lines=11> */
[----:B------:R-:W2:Y:S07]  /*36d0*/  LDSM.16.M88.4 R4, [R183+0x4000] ;  /* 0x00400000b704783b */ /* 0x000eae0000000200 */
[C---:B-1----:R-:W-:Y:S08]  /*36e0*/  HMMA.16816.F32 R20, R8.reuse, R48, R16 ;  /* 0x000000300814723c */ /* 0x042ff00000001810 */
        /* <DEDUP_REMOVED lines=10> */
[----:B------:R-:W1:Y:S04]  /*3790*/  LDSM.16.M88.4 R8, [R184+0x4000] ;  /* 0x00400000b808783b */ /* 0x000e680000000200 */
        /* <DEDUP_REMOVED lines=26> */
[----:B------:R-:W1:Y:S03]  /*3940*/  LDSM.16.M88.4 R80, [R179+0x3800] ;  /* 0x00380000b350783b */ /* 0x000e660000000200 */
[C---:B--2---:R-:W-:Y:S08]  /*3950*/  HMMA.16816.F32 R32, R4.reuse, R52, R28 ;  /* 0x000000340420723c */ /* 0x044ff0000000181c */
        /* <DEDUP_REMOVED lines=10> */
[----:B------:R-:W2:Y:S04]  /*3a00*/  LDSM.16.M88.4 R4, [R183+0x8000] ;  /* 0x00800000b704783b */ /* 0x000ea80000000200 */
[----:B------:R-:W4:Y:S03]  /*3a10*/  LDSM.16.M88.4 R84, [R176+0x5800] ;  /* 0x00580000b054783b */ /* 0x000f260000000200 */
[C---:B-1----:R-:W-:Y:S08]  /*3a20*/  HMMA.16816.F32 R36, R8.reuse, R48, R32 ;  /* 0x000000300824723c */ /* 0x042ff00000001820 */
[C---:B------:R-:W-:Y:S08]  /*3a30*/  HMMA.16816.F32 R32, R8.reuse, R50, R28 ;  /* 0x000000320820723c */ /* 0x040ff0000000181c */
        /* <DEDUP_REMOVED lines=8> */
[----:B------:R-:W1:Y:S04]  /*3ac0*/  LDSM.16.M88.4 R12, [R184+0x8000] ;  /* 0x00800000b80c783b */ /* 0x000e680000000200 */
[----:B------:R-:W1:Y:S03]  /*3ad0*/  LDSM.16.M88.4 R80, [R188] ;  /* 0x00000000bc50783b */ /* 0x000e660000000200 */
[C---:B--2---:R-:W-:Y:S08]  /*3ae0*/  HMMA.16816.F32 R40, R4.reuse, R56, R36 ;  /* 0x000000380428723c */ /* 0x044ff00000001824 */
[C---:B------:R-:W-:Y:S08]  /*3af0*/  HMMA.16816.F32 R36, R4.reuse, R58, R32 ;  /* 0x0000003a0424723c */ /* 0x040ff00000001820 */
        /* <DEDUP_REMOVED lines=8> */
[----:B------:R-:W-:Y:S04]  /*3b80*/  LDSM.16.M88.4 R8, [R186+0x8000] ;  /* 0x00800000ba08783b */ /* 0x000fe80000000200 */
[----:B------:R-:W2:Y:S03]  /*3b90*/  LDSM.16.M88.4 R84, [R182+0x5000] ;  /* 0x00500000b654783b */ /* 0x000ea60000000200 */
[C---:B-1----:R-:W-:Y:S08]  /*3ba0*/  HMMA.16816.F32 R24, R12.reuse, R72, R24 ;  /* 0x000000480c18723c */ /* 0x042ff00000001818 */
[C---:B------:R-:W-:Y:S01]  /*3bb0*/  HMMA.16816.F32 R56, R12.reuse, R52, R40 ;  /* 0x000000340c38723c */ /* 0x040fe20000001828 */
[----:B------:R-:W-:Y:S07]  /*3bc0*/  LDSM.16.M88.4 R40, [R179+0x4000] ;  /* 0x00400000b328783b */ /* 0x000fee0000000200 */
[C---:B------:R-:W-:Y:S01]  /*3bd0*/  HMMA.16816.F32 R20, R12.reuse, R74, R20 ;  /* 0x0000004a0c14723c */ /* 0x040fe20000001814 */
[----:B------:R-:W-:Y:S07]  /*3be0*/  LDSM.16.M88.4 R72, [R179+0x5000] ;  /* 0x00500000b348783b */ /* 0x000fee0000000200 */
[C---:B------:R-:W-:Y:S08]  /*3bf0*/  HMMA.16816.F32 R52, R12.reuse, R54, R36 ;  /* 0x000000360c34723c */ /* 0x040ff00000001824 */
[C---:B------:R-:W-:Y:S08]  /*3c00*/  HMMA.16816.F32 R48, R12.reuse, R64, R32 ;  /* 0x000000400c30723c */ /* 0x040ff00000001820 */
[C---:B------:R-:W-:Y:S01]  /*3c10*/  HMMA.16816.F32 R44, R12.reuse, R66, R28 ;  /* 0x000000420c2c723c */ /* 0x040fe2000000181c */
[----:B------:R-:W-:Y:S07]  /*3c20*/  LDSM.16.M88.4 R64, [R179+0x4800] ;  /* 0x00480000b340783b */ /* 0x000fee0000000200 */
[C---:B------:R-:W-:Y:S08]  /*3c30*/  HMMA.16816.F32 R16, R12.reuse, R80, R16 ;  /* 0x000000500c10723c */ /* 0x040ff00000001810 */
[----:B------:R-:W-:Y:S01]  /*3c40*/  HMMA.16816.F32 R12, R12, R82, R4 ;  /* 0x000000520c0c723c */ /* 0x000fe20000001804 */
[----:B------:R-:W1:Y:S04]  /*3c50*/  LDSM.16.M88.4 R4, [R185+0x8000] ;  /* 0x00800000b904783b */ /* 0x000e680000000200 */
[----:B------:R-:W4:Y:S01]  /*3c60*/  LDSM.16.M88.4 R80, [R179+0x5800] ;  /* 0x00580000b350783b */ /* 0x000f220000000200 */
[----:B------:R-:W-:Y:S01]  /*3c70*/  ISETP.GT.AND P0, PT, R60, R229, PT ;  /* 0x000000e53c00720c */ /* 0x000fe20003f04270 */
[----:B------:R-:W-:-:S04]  /*3c80*/  DEPBAR.LE SB0, 0x0 ;  /* 0x000080000000791a */ /* 0x000fc80000000000 */
        /* <DEDUP_REMOVED lines=8> */
[----:B------:R-:W-:Y:S07]  /*3d10*/  BSSY B0, `(.L_x_894) ;  /* 0x0000023000007945 */ /* 0x000fee0003800000 */
[C---:B-1----:R-:W-:Y:S08]  /*3d20*/  HMMA.16816.F32 R48, R4.reuse, R72, R24 ;  /* 0x000000480430723c */ /* 0x042ff00000001818 */
[C---:B------:R-:W-:Y:S08]  /*3d30*/  HMMA.16816.F32 R24, R4.reuse, R74, R20 ;  /* 0x0000004a0418723c */ /* 0x040ff00000001814 */
[C---:B----4-:R-:W-:Y:S08]  /*3d40*/  HMMA.16816.F32 R20, R4.reuse, R80, R16 ;  /* 0x000000500414723c */ /* 0x050ff00000001810 */
        /* <DEDUP_REMOVED lines=8> */
[----:B---3-5:R-:W-:Y:S01]  /*3dd0*/  IADD3 R0, R207, -0x2, RZ ;  /* 0xfffffffecf007810 */ /* 0x028fe20007ffe0ff */
        /* <DEDUP_REMOVED lines=22> */
.L_x_895:
[----:B---3--:R-:W-:Y:S05]  /*3f40*/  BSYNC B0 ;  /* 0x0000000000007941 */ /* 0x008fea0003800000 */
.L_x_894:
[----:B------:R-:W2:Y:S01]  /*3f50*/  LDL R0, [R1+0x4] ;  /* 0x0000040001007983 */ /* 0x000ea20000100800 */
[----:B-1----:R-:W-:-:S03]  /*3f60*/  IMAD.IADD R3, R61, 0x1, -R233 ;  /* 0x000000013d037824 */ /* 0x002fc600078e0ae9 */
[----:B------:R-:W0:Y:S01]  /*3f70*/  LDGDEPBAR ;  /* 0x00000000000079af */ /* 0x000e220000000000 */
[----:B--2---:R-:W-:-:S04]  /*3f80*/  IMAD.IADD R0, R0, 0x1, R237 ;  /* 0x0000000100007824 */ /* 0x004fc800078e02ed */
[----:B------:R-:W-:-:S05]  /*3f90*/  @P2 IMAD.HI.U32 R2, R0, c[0x0][0x2c8], RZ ;  /* 0x0000b20000022a27 */ /* 0x000fca00078e00ff */
[----:B------:R-:W-:-:S05]  /*3fa0*/  @P2 SHF.R.U32.HI R0, RZ, c[0x0][0x2cc], R2 ;  /* 0x0000b300ff002a19 */ /* 0x000fca0000011602 */
[----:B------:R-:W1:Y:S04]  /*3fb0*/  SHFL.IDX PT, R2, R0, RZ, 0x1c1f ;  /* 0x001c1fff00027589 */ /* 0x000e6800000e0000 */
[----:B------:R2:W3:Y:S02]  /*3fc0*/  SHFL.IDX PT, R4, R0, 0x1, 0x1c1f ;  /* 0x003c1f0000047f89 */ /* 0x0004e400000e0000 */
[----:B--2---:R-:W-:-:S04]  /*3fd0*/  IMAD.MOV.U32 R0, RZ, RZ, -0x40 ;  /* 0xffffffc0ff007424 */ /* 0x004fc800078e00ff */
[----:B------:R-:W-:-:S05]  /*3fe0*/  IMAD R0, R60, R0, 0x1 ;  /* 0x000000013c007424 */ /* 0x000fca00078e0200 */
[----:B------:R-:W-:-:S05]  /*3ff0*/  IADD3 R0, -R233, R0, R234 ;  /* 0x00000000e9007210 */ /* 0x000fca0007ffe1ea */
[----:B------:R-:W-:-:S04]  /*4000*/  IMAD.IADD R0, R0, 0x1, -R235 ;  /* 0x0000000100007824 */ /* 0x000fc800078e0aeb */
[C---:B-1----:R-:W-:Y:S02]  /*4010*/  IMAD.IADD R2, R0.reuse, 0x1, R2 ;  /* 0x0000000100027824 */ /* 0x042fe400078e0202 */
[----:B---3--:R-:W-:-:S03]  /*4020*/  IMAD.IADD R0, R0, 0x1, R4 ;  /* 0x0000000100007824 */ /* 0x008fc600078e0204 */
[C---:B------:R-:W-:Y:S02]  /*4030*/  IMNMX R2, R3.reuse, R2, PT ;  /* 0x0000000203027217 */ /* 0x040fe40003800200 */
[----:B------:R-:W-:Y:S02]  /*4040*/  IMNMX R0, R3, R0, PT ;  /* 0x0000000003007217 */ /* 0x000fe40003800200 */
[C---:B------:R-:W-:Y:S02]  /*4050*/  ISETP.GT.AND P6, PT, R2.reuse, RZ, PT ;  /* 0x000000ff0200720c */ /* 0x040fe40003fc4270 */
[C---:B------:R-:W-:Y:S02]  /*4060*/  ISETP.GT.AND P1, PT, R2.reuse, 0x1, PT ;  /* 0x000000010200780c */ /* 0x040fe40003f24270 */
[----:B------:R-:W-:Y:S02]  /*4070*/  ISETP.GT.AND P0, PT, R2, 0x8, PT ;  /* 0x000000080200780c */ /* 0x000fe40003f04270 */
[----:B------:R-:W-:-:S02]  /*4080*/  FSEL R6, R36, -INF , P6 ;  /* 0xff80000024067808 */ /* 0x000fc40003000000 */
[----:B------:R-:W-:Y:S02]  /*4090*/  FSEL R7, R37, -INF , P1 ;  /* 0xff80000025077808 */ /* 0x000fe40000800000 */
[----:B------:R-:W-:Y:S02]  /*40a0*/  ISETP.GT.AND P6, PT, R2, 0x9, PT ;  /* 0x000000090200780c */ /* 0x000fe40003fc4270 */
[----:B------:R-:W-:Y:S02]  /*40b0*/  FSEL R8, R32, -INF , P0 ;  /* 0xff80000020087808 */ /* 0x000fe40000000000 */
[----:B------:R-:W-:Y:S02]  /*40c0*/  ISETP.GT.AND P0, PT, R0, 0x1, PT ;  /* 0x000000010000780c */ /* 0x000fe40003f04270 */
[----:B------:R-:W-:Y:S02]  /*40d0*/  FMNMX.FTZ R3, R6, R7, !PT ;  /* 0x0000000706037209 */ /* 0x000fe40007810000 */
[----:B------:R-:W-:-:S02]  /*40e0*/  ISETP.GT.AND P1, PT, R0, RZ, PT ;  /* 0x000000ff0000720c */ /* 0x000fc40003f24270 */
[----:B------:R-:W-:Y:S02]  /*40f0*/  FSEL R9, R33, -INF , P6 ;  /* 0xff80000021097808 */ /* 0x000fe40003000000 */
[----:B------:R-:W-:Y:S02]  /*4100*/  ISETP.GT.AND P6, PT, R2, 0x10, PT ;  /* 0x000000100200780c */ /* 0x000fe40003fc4270 */
[----:B------:R-:W-:Y:S02]  /*4110*/  FSEL R11, R39, -INF , P0 ;  /* 0xff800000270b7808 */ /* 0x000fe40000000000 */
[----:B------:R-:W-:Y:S02]  /*4120*/  ISETP.GT.AND P0, PT, R0, 0x8, PT ;  /* 0x000000080000780c */ /* 0x000fe40003f04270 */
[----:B------:R-:W-:Y:S02]  /*4130*/  FMNMX.FTZ R3, R8, R3, !PT ;  /* 0x0000000308037209 */ /* 0x000fe40007810000 */
[----:B------:R-:W-:-:S02]  /*4140*/  FSEL R10, R38, -INF , P1 ;  /* 0xff800000260a7808 */ /* 0x000fc40000800000 */
[----:B------:R-:W-:Y:S02]  /*4150*/  FSEL R38, R28, -INF , P6 ;  /* 0xff8000001c267808 */ /* 0x000fe40003000000 */
[----:B------:R-:W-:Y:S02]  /*4160*/  ISETP.GT.AND P6, PT, R0, 0x9, PT ;  /* 0x000000090000780c */ /* 0x000fe40003fc4270 */
[----:B------:R-:W-:Y:S02]  /*4170*/  ISETP.GT.AND P1, PT, R2, 0x11, PT ;  /* 0x000000110200780c */ /* 0x000fe40003f24270 */
[----:B------:R-:W-:Y:S02]  /*4180*/  FSEL R12, R34, -INF , P0 ;  /* 0xff800000220c7808 */ /* 0x000fe40000000000 */
[----:B------:R-:W-:Y:S02]  /*4190*/  FMNMX.FTZ R3, R9, R3, !PT ;  /* 0x0000000309037209 */ /* 0x000fe40007810000 */
[----:B------:R-:W-:-:S02]  /*41a0*/  ISETP.GT.AND P0, PT, R0, 0x11, PT ;  /* 0x000000110000780c */ /* 0x000fc40003f04270 */
[----:B------:R-:W-:Y:S02]  /*41b0*/  FSEL R13, R35, -INF , P6 ;  /* 0xff800000230d7808 */ /* 0x000fe40003000000 */
[----:B------:R-:W-:Y:S01]  /*41c0*/  FSEL R37, R29, -INF , P1 ;  /* 0xff8000001d257808 */ /* 0x000fe20000800000 */
[----:B------:R-:W-:Y:S01]  /*41d0*/  LDSM.16.MT88.4 R32, [R181+0x2000] ;  /* 0x00200000b520783b */ /* 0x000fe20000004200 */
[----:B------:R-:W-:Y:S02]  /*41e0*/  ISETP.GT.AND P6, PT, R2, 0x18, PT ;  /* 0x000000180200780c */ /* 0x000fe40003fc4270 */
[----:B------:R-:W-:Y:S02]  /*41f0*/  FMNMX.FTZ R3, R38, R3, !PT ;  /* 0x0000000326037209 */ /* 0x000fe40007810000 */
[----:B------:R-:W-:Y:S02]  /*4200*/  FSEL R43, R31, -INF , P0 ;  /* 0xff8000001f2b7808 */ /* 0x000fe40000000000 */
[----:B------:R-:W-:-:S02]  /*4210*/  ISETP.GT.AND P1, PT, R0, 0x10, PT ;  /* 0x000000100000780c */ /* 0x000fc40003f24270 */
[----:B------:R-:W-:Y:S02]  /*4220*/  ISETP.GT.AND P0, PT, R2, 0x19, PT ;  /* 0x000000190200780c */ /* 0x000fe40003f04270 */
[----:B------:R-:W-:Y:S02]  /*4230*/  FSEL R36, R44, -INF , P6 ;  /* 0xff8000002c247808 */ /* 0x000fe40003000000 */
[----:B------:R-:W-:Y:S02]  /*4240*/  FMNMX.FTZ R3, R37, R3, !PT ;  /* 0x0000000325037209 */ /* 0x000fe40007810000 */
[----:B------:R-:W-:Y:S02]  /*4250*/  FSEL R41, R30, -INF , P1 ;  /* 0xff8000001e297808 */ /* 0x000fe40000800000 */
[----:B------:R-:W-:Y:S01]  /*4260*/  FSEL R39, R45, -INF , P0 ;  /* 0xff8000002d277808 */ /* 0x000fe20000000000 */
[----:B------:R-:W-:Y:S01]  /*4270*/  LDSM.16.MT88.4 R28, [R177] ;  /* 0x00000000b11c783b */ /* 0x000fe20000004200 */
[----:B------:R-:W-:-:S02]  /*4280*/  ISETP.GT.AND P1, PT, R0, 0x18, PT ;  /* 0x000000180000780c */ /* 0x000fc40003f24270 */
[----:B------:R-:W-:Y:S02]  /*4290*/  ISETP.GT.AND P0, PT, R0, 0x19, PT ;  /* 0x000000190000780c */ /* 0x000fe40003f04270 */
[----:B------:R-:W-:Y:S02]  /*42a0*/  ISETP.GT.AND P6, PT, R2, 0x20, PT ;  /* 0x000000200200780c */ /* 0x000fe40003fc4270 */
[----:B------:R-:W-:Y:S02]  /*42b0*/  FMNMX.FTZ R4, R10, R11, !PT ;  /* 0x0000000b0a047209 */ /* 0x000fe40007810000 */
[----:B------:R-:W-:Y:S02]  /*42c0*/  FMNMX.FTZ R3, R36, R3, !PT ;  /* 0x0000000324037209 */ /* 0x000fe40007810000 */
[----:B------:R-:W-:Y:S02]  /*42d0*/  FSEL R40, R46, -INF , P1 ;  /* 0xff8000002e287808 */ /* 0x000fe40000800000 */
[----:B------:R-:W-:-:S02]  /*42e0*/  FSEL R42, R47, -INF , P0 ;  /* 0xff8000002f2a7808 */ /* 0x000fc40000000000 */
[----:B------:R-:W-:Y:S02]  /*42f0*/  ISETP.GT.AND P0, PT, R2, 0x21, PT ;  /* 0x000000210200780c */ /* 0x000fe40003f04270 */
[----:B------:R-:W-:Y:S02]  /*4300*/  FSEL R100, R48, -INF , P6 ;  /* 0xff80000030647808 */ /* 0x000fe40003000000 */
[----:B------:R-:W-:Y:S02]  /*4310*/  ISETP.GT.AND P1, PT, R2, 0x28, PT ;  /* 0x000000280200780c */ /* 0x000fe40003f24270 */
[----:B------:R-:W-:Y:S02]  /*4320*/  FMNMX.FTZ R4, R12, R4, !PT ;  /* 0x000000040c047209 */ /* 0x000fe40007810000 */
[----:B------:R-:W-:Y:S02]  /*4330*/  FMNMX.FTZ R3, R39, R3, !PT ;  /* 0x0000000327037209 */ /* 0x000fe40007810000 */
[----:B------:R-:W-:-:S02]  /*4340*/  FSEL R101, R49, -INF , P0 ;  /* 0xff80000031657808 */ /* 0x000fc40000000000 */
[----:B------:R-:W-:Y:S02]  /*4350*/  FSEL R102, R24, -INF , P1 ;  /* 0xff80000018667808 */ /* 0x000fe40000800000 */
[----:B------:R-:W-:Y:S02]  /*4360*/  FMNMX.FTZ R4, R13, R4, !PT ;  /* 0x000000040d047209 */ /* 0x000fe40007810000 */
[----:B------:R-:W-:Y:S02]  /*4370*/  FMNMX.FTZ R3, R100, R3, !PT ;  /* 0x0000000364037209 */ /* 0x000fe40007810000 */
[C---:B------:R-:W-:Y:S02]  /*4380*/  ISETP.GT.AND P1, PT, R2.reuse, 0x30, PT ;  /* 0x000000300200780c */ /* 0x040fe40003f24270 */
[----:B------:R-:W-:Y:S02]  /*4390*/  ISETP.GT.AND P0, PT, R2, 0x29, PT ;  /* 0x000000290200780c */ /* 0x000fe40003f04270 */
[----:B------:R-:W-:-:S02]  /*43a0*/  FMNMX.FTZ R4, R41, R4, !PT ;  /* 0x0000000429047209 */ /* 0x000fc40007810000 */
[----:B------:R-:W-:Y:S02]  /*43b0*/  FMNMX.FTZ R3, R101, R3, !PT ;  /* 0x0000000365037209 */ /* 0x000fe40007810000 */
[----:B------:R-:W-:Y:S02]  /*43c0*/  FSEL R126, R20, -INF , P1 ;  /* 0xff800000147e7808 */ /* 0x000fe40000800000 */
[----:B------:R-:W-:Y:S02]  /*43d0*/  ISETP.GT.AND P1, PT, R0, 0x20, PT ;  /* 0x000000200000780c */ /* 0x000fe40003f24270 */
[----:B------:R-:W-:Y:S02]  /*43e0*/  FSEL R115, R25, -INF , P0 ;  /* 0xff80000019737808 */ /* 0x000fe40000000000 */
[----:B------:R-:W-:Y:S02]  /*43f0*/  FMNMX.FTZ R4, R43, R4, !PT ;  /* 0x000000042b047209 */ /* 0x000fe40007810000 */
[----:B------:R-:W-:-:S02]  /*4400*/  FMNMX.FTZ R3, R102, R3, !PT ;  /* 0x0000000366037209 */ /* 0x000fc40007810000 */
[----:B------:R-:W-:Y:S02]  /*4410*/  ISETP.GT.AND P0, PT, R2, 0x31, PT ;  /* 0x000000310200780c */ /* 0x000fe40003f04270 */
[----:B------:R-:W-:Y:S02]  /*4420*/  FSEL R103, R50, -INF , P1 ;  /* 0xff80000032677808 */ /* 0x000fe40000800000 */
[C---:B------:R-:W-:Y:S02]  /*4430*/  ISETP.GT.AND P6, PT, R2.reuse, 0x38, PT ;  /* 0x000000380200780c */ /* 0x040fe40003fc4270 */
[----:B------:R-:W-:Y:S02]  /*4440*/  ISETP.GT.AND P1, PT, R2, 0x39, PT ;  /* 0x000000390200780c */ /* 0x000fe40003f24270 */
[----:B------:R-:W-:Y:S02]  /*4450*/  FMNMX.FTZ R2, R40, R4, !PT ;  /* 0x0000000428027209 */ /* 0x000fe40007810000 */
[----:B------:R-:W-:-:S02]  /*4460*/  FMNMX.FTZ R3, R115, R3, !PT ;  /* 0x0000000373037209 */ /* 0x000fc40007810000 */
[----:B------:R-:W-:Y:S02]  /*4470*/  FSEL R221, R21, -INF , P0 ;  /* 0xff80000015dd7808 */ /* 0x000fe40000000000 */
[----:B------:R-:W-:Y:S02]  /*4480*/  ISETP.GT.AND P0, PT, R0, 0x21, PT ;  /* 0x000000210000780c */ /* 0x000fe40003f04270 */
[----:B------:R-:W-:Y:S02]  /*4490*/  FMNMX.FTZ R2, R42, R2, !PT ;  /* 0x000000022a027209 */ /* 0x000fe40007810000 */
[----:B------:R-:W-:Y:S02]  /*44a0*/  FMNMX.FTZ R3, R126, R3, !PT ;  /* 0x000000037e037209 */ /* 0x000fe40007810000 */
[----:B------:R-:W-:Y:S02]  /*44b0*/  FSEL R114, R51, -INF , P0 ;  /* 0xff80000033727808 */ /* 0x000fe40000000000 */
[----:B------:R-:W-:-:S02]  /*44c0*/  FSEL R219, R16, -INF , P6 ;  /* 0xff80000010db7808 */ /* 0x000fc40003000000 */
[C---:B------:R-:W-:Y:S02]  /*44d0*/  ISETP.GT.AND P0, PT, R0.reuse, 0x28, PT ;  /* 0x000000280000780c */ /* 0x040fe40003f04270 */
[----:B------:R-:W-:Y:S02]  /*44e0*/  FMNMX.FTZ R2, R103, R2, !PT ;  /* 0x0000000267027209 */ /* 0x000fe40007810000 */
[----:B------:R-:W-:Y:S02]  /*44f0*/  FMNMX.FTZ R3, R221, R3, !PT ;  /* 0x00000003dd037209 */ /* 0x000fe40007810000 */
[----:B------:R-:W-:Y:S02]  /*4500*/  FSEL R230, R17, -INF , P1 ;  /* 0xff80000011e67808 */ /* 0x000fe40000800000 */
[----:B------:R-:W-:Y:S02]  /*4510*/  ISETP.GT.AND P1, PT, R0, 0x29, PT ;  /* 0x000000290000780c */ /* 0x000fe40003f24270 */
[----:B------:R-:W-:-:S02]  /*4520*/  FSEL R113, R26, -INF , P0 ;  /* 0xff8000001a717808 */ /* 0x000fc40000000000 */
[----:B------:R-:W-:Y:S02]  /*4530*/  FMNMX.FTZ R2, R114, R2, !PT ;  /* 0x0000000272027209 */ /* 0x000fe40007810000 */
[----:B------:R-:W-:Y:S02]  /*4540*/  FMNMX.FTZ R3, R219, R3, !PT ;  /* 0x00000003db037209 */ /* 0x000fe40007810000 */
[----:B------:R-:W-:Y:S02]  /*4550*/  FSEL R112, R27, -INF , P1 ;  /* 0xff8000001b707808 */ /* 0x000fe40000800000 */
[----:B------:R-:W-:Y:S01]  /*4560*/  ISETP.GT.AND P1, PT, R0, 0x30, PT ;  /* 0x000000300000780c */ /* 0x000fe20003f24270 */
[----:B------:R-:W-:Y:S01]  /*4570*/  LDSM.16.MT88.4 R24, [R178] ;  /* 0x00000000b218783b */ /* 0x000fe20000004200 */
[----:B------:R-:W-:Y:S02]  /*4580*/  FMNMX.FTZ R2, R113, R2, !PT ;  /* 0x0000000271027209 */ /* 0x000fe40007810000 */
[----:B------:R-:W-:-:S02]  /*4590*/  FMNMX.FTZ R3, R230, R3, !PT ;  /* 0x00000003e6037209 */ /* 0x000fc40007810000 */
[----:B------:R-:W-:Y:S02]  /*45a0*/  ISETP.GT.AND P0, PT, R0, 0x31, PT ;  /* 0x000000310000780c */ /* 0x000fe40003f04270 */
[----:B------:R-:W-:Y:S01]  /*45b0*/  FSEL R231, R22, -INF , P1 ;  /* 0xff80000016e77808 */ /* 0x000fe20000800000 */
[----:B------:R-:W1:Y:S01]  /*45c0*/  SHFL.BFLY PT, R5, R3, 0x2, 0x1f ;  /* 0x0c401f0003057f89 */ /* 0x000e6200000e0000 */
[----:B------:R-:W-:Y:S02]  /*45d0*/  FMNMX.FTZ R2, R112, R2, !PT ;  /* 0x0000000270027209 */ /* 0x000fe40007810000 */
[----:B------:R-:W-:Y:S02]  /*45e0*/  FSEL R245, R23, -INF , P0 ;  /* 0xff80000017f57808 */ /* 0x000fe40000000000 */
[----:B------:R-:W-:Y:S01]  /*45f0*/  ISETP.GT.AND P1, PT, R0, 0x38, PT ;  /* 0x000000380000780c */ /* 0x000fe20003f24270 */
[----:B------:R-:W-:Y:S01]  /*4600*/  LDSM.16.MT88.4 R20, [R181] ;  /* 0x00000000b514783b */ /* 0x000fe20000004200 */
[----:B------:R-:W-:-:S02]  /*4610*/  FMNMX.FTZ R2, R231, R2, !PT ;  /* 0x00000002e7027209 */ /* 0x000fc40007810000 */
[----:B------:R-:W-:Y:S02]  /*4620*/  ISETP.GT.AND P0, PT, R0, 0x39, PT ;  /* 0x000000390000780c */ /* 0x000fe40003f04270 */
[----:B------:R-:W-:Y:S02]  /*4630*/  FSEL R244, R18, -INF , P1 ;  /* 0xff80000012f47808 */ /* 0x000fe40000800000 */
[----:B------:R-:W-:Y:S02]  /*4640*/  FMNMX.FTZ R2, R245, R2, !PT ;  /* 0x00000002f5027209 */ /* 0x000fe40007810000 */
[----:B------:R-:W-:Y:S02]  /*4650*/  FSEL R246, R19, -INF , P0 ;  /* 0xff80000013f67808 */ /* 0x000fe40000000000 */
[----:B------:R-:W-:Y:S01]  /*4660*/  FMNMX.FTZ R2, R244, R2, !PT ;  /* 0x00000002f4027209 */ /* 0x000fe20007810000 */
[----:B------:R-:W-:Y:S03]  /*4670*/  LDSM.16.MT88.4 R16, [R180] ;  /* 0x00000000b410783b */ /* 0x000fe60000004200 */
[----:B------:R-:W-:-:S02]  /*4680*/  FMNMX.FTZ R2, R246, R2, !PT ;  /* 0x00000002f6027209 */ /* 0x000fc40007810000 */
[----:B-1----:R-:W-:-:S03]  /*4690*/  FMNMX.FTZ R0, R3, R5, !PT ;  /* 0x0000000503007209 */ /* 0x002fc60007810000 */
[----:B------:R-:W1:Y:S04]  /*46a0*/  SHFL.BFLY PT, R4, R2, 0x2, 0x1f ;  /* 0x0c401f0002047f89 */ /* 0x000e6800000e0000 */
[----:B------:R-:W2:Y:S01]  /*46b0*/  SHFL.BFLY PT, R5, R0, 0x1, 0x1f ;  /* 0x0c201f0000057f89 */ /* 0x000ea200000e0000 */
[----:B-1----:R-:W-:Y:S02]  /*46c0*/  FMNMX.FTZ R3, R2, R4, !PT ;  /* 0x0000000402037209 */ /* 0x002fe40007810000 */
[----:B--2---:R-:W-:-:S03]  /*46d0*/  FMNMX.FTZ R125, R0, R5, !PT ;  /* 0x00000005007d7209 */ /* 0x004fc60007810000 */
[----:B------:R-:W1:Y:S01]  /*46e0*/  SHFL.BFLY PT, R4, R3, 0x1, 0x1f ;  /* 0x0c201f0003047f89 */ /* 0x000e6200000e0000 */
[C---:B------:R-:W-:Y:S01]  /*46f0*/  FSETP.NEU.FTZ.AND P0, PT, R125.reuse, -INF , PT ;  /* 0xff8000007d00780b */ /* 0x040fe20003f1d000 */
[----:B------:R-:W-:-:S05]  /*4700*/  FMUL.FTZ R2, R125, c[0x0][0x2d0] ;  /* 0x0000b4007d027a20 */ /* 0x000fca0000410000 */
[----:B------:R-:W-:-:S05]  /*4710*/  FSEL R2, R2, RZ, P0 ;  /* 0x000000ff02027208 */ /* 0x000fca0000000000 */
[----:B------:R-:W-:-:S04]  /*4720*/  FFMA.FTZ R0, R6, c[0x0][0x2d0], -R2 ;  /* 0x0000b40006007a23 */ /* 0x000fc80000010802 */
[----:B------:R2:W-:Y:S01]  /*4730*/  MUFU.EX2 R214, R0 ;  /* 0x0000000000d67308 */ /* 0x0005e20000000800 */
[----:B-1----:R-:W-:Y:S01]  /*4740*/  FMNMX.FTZ R124, R3, R4, !PT ;  /* 0x00000004037c7209 */ /* 0x002fe20007810000 */
[----:B------:R-:W-:-:S03]  /*4750*/  FFMA.FTZ R3, R8, c[0x0][0x2d0], -R2 ;  /* 0x0000b40008037a23 */ /* 0x000fc60000010802 */
[----:B------:R-:W-:-:S03]  /*4760*/  FSETP.NEU.FTZ.AND P0, PT, R124, -INF , PT ;  /* 0xff8000007c00780b */ /* 0x000fc60003f1d000 */
[----:B------:R1:W-:Y:S01]  /*4770*/  MUFU.EX2 R211, R3 ;  /* 0x0000000300d37308 */ /* 0x0003e20000000800 */
[----:B--2---:R-:W-:-:S07]  /*4780*/  FFMA.FTZ R0, R7, c[0x0][0x2d0], -R2 ;  /* 0x0000b40007007a23 */ /* 0x004fce0000010802 */
[----:B------:R2:W3:Y:S01]  /*4790*/  MUFU.EX2 R204, R0 ;  /* 0x0000000000cc7308 */ /* 0x0004e20000000800 */
[----:B-1----:R-:W-:-:S07]  /*47a0*/  FFMA.FTZ R3, R9, c[0x0][0x2d0], -R2 ;  /* 0x0000b40009037a23 */ /* 0x002fce0000010802 */
[----:B------:R1:W4:Y:S01]  /*47b0*/  MUFU.EX2 R209, R3 ;  /* 0x0000000300d17308 */ /* 0x0003220000000800 */
[----:B--2---:R-:W-:Y:S01]  /*47c0*/  FMUL.FTZ R0, R124, c[0x0][0x2d0] ;  /* 0x0000b4007c007a20 */ /* 0x004fe20000410000 */
[----:B---3--:R-:W-:-:S04]  /*47d0*/  F2FP.PACK_AB R4, R204, R214 ;  /* 0x000000d6cc04723e */ /* 0x008fc800000000ff */
[----:B------:R-:W-:-:S05]  /*47e0*/  FSEL R0, R0, RZ, P0 ;  /* 0x000000ff00007208 */ /* 0x000fca0000000000 */
[----:B-1----:R-:W-:Y:S01]  /*47f0*/  FFMA.FTZ R3, R10, c[0x0][0x2d0], -R0 ;  /* 0x0000b4000a037a23 */ /* 0x002fe20000010800 */
[----:B----4-:R-:W-:-:S03]  /*4800*/  F2FP.PACK_AB R6, R209, R211 ;  /* 0x000000d3d106723e */ /* 0x010fc600000000ff */
[----:B------:R1:W-:Y:S02]  /*4810*/  MUFU.EX2 R212, R3 ;  /* 0x0000000300d47308 */ /* 0x0003e40000000800 */
[--C-:B-1----:R-:W-:Y:S02]  /*4820*/  FFMA.FTZ R3, R11, c[0x0][0x2d0], -R0.reuse ;  /* 0x0000b4000b037a23 */ /* 0x102fe40000010800 */
[----:B------:R-:W-:Y:S04]  /*4830*/  LDSM.16.MT88.4 R8, [R178+0x2000] ;  /* 0x00200000b208783b */ /* 0x000fe80000004200 */
        /* <DEDUP_REMOVED lines=14> */
[C---:B-1----:R-:W-:Y:S01]  /*4920*/  HMMA.16816.F32 R68, R4.reuse, R12, RZ ;  /* 0x0000000c0444723c */ /* 0x042fe200000018ff */
[----:B------:R1:W2:Y:S07]  /*4930*/  MUFU.EX2 R205, R3 ;  /* 0x0000000300cd7308 */ /* 0x0002ae0000000800 */
[C---:B------:R-:W-:Y:S01]  /*4940*/  HMMA.16816.F32 R64, R4.reuse, R14, RZ ;  /* 0x0000000e0440723c */ /* 0x040fe200000018ff */
[----:B------:R-:W4:Y:S07]  /*4950*/  LDSM.16.MT88.4 R12, [R181+0x4000] ;  /* 0x00400000b50c783b */ /* 0x000f2e0000004200 */
[----:B------:R-:W-:Y:S01]  /*4960*/  HMMA.16816.F32 R72, R4, R16, RZ ;  /* 0x000000100448723c */ /* 0x000fe200000018ff */
[----:B-1----:R-:W-:-:S04]  /*4970*/  FFMA.FTZ R3, R36, c[0x0][0x2d0], -R2 ;  /* 0x0000b40024037a23 */ /* 0x002fc80000010802 */
[----:B------:R1:W-:Y:S03]  /*4980*/  MUFU.EX2 R252, R3 ;  /* 0x0000000300fc7308 */ /* 0x0003e60000000800 */
[C---:B------:R-:W-:Y:S01]  /*4990*/  HMMA.16816.F32 R84, R4.reuse, R18, RZ ;  /* 0x000000120454723c */ /* 0x040fe200000018ff */
[----:B------:R-:W2:Y:S07]  /*49a0*/  LDSM.16.MT88.4 R16, [R178+0x4000] ;  /* 0x00400000b210783b */ /* 0x000eae0000004200 */
[----:B------:R-:W-:Y:S01]  /*49b0*/  HMMA.16816.F32 R104, R4, R20, RZ ;  /* 0x000000140468723c */ /* 0x000fe200000018ff */
[----:B-1----:R-:W-:-:S07]  /*49c0*/  FFMA.FTZ R3, R39, c[0x0][0x2d0], -R2 ;  /* 0x0000b40027037a23 */ /* 0x002fce0000010802 */
[C---:B------:R-:W-:Y:S01]  /*49d0*/  HMMA.16816.F32 R88, R4.reuse, R22, RZ ;  /* 0x000000160458723c */ /* 0x040fe200000018ff */
[----:B------:R-:W1:Y:S01]  /*49e0*/  LDSM.16.MT88.4 R20, [R177+0x4000] ;  /* 0x00400000b114783b */ /* 0x000e620000004200 */
[----:B------:R3:W-:Y:S06]  /*49f0*/  MUFU.EX2 R127, R3 ;  /* 0x00000003007f7308 */ /* 0x0007ec0000000800 */
[C---:B------:R-:W-:Y:S08]  /*4a00*/  HMMA.16816.F32 R60, R4.reuse, R8, RZ ;  /* 0x00000008043c723c */ /* 0x040ff000000018ff */
[----:B------:R-:W-:Y:S01]  /*4a10*/  HMMA.16816.F32 R52, R4, R10, RZ ;  /* 0x0000000a0434723c */ /* 0x000fe200000018ff */
[----:B------:R-:W1:Y:S01]  /*4a20*/  LDSM.16.MT88.4 R8, [R180+0x4000] ;  /* 0x00400000b408783b */ /* 0x000e620000004200 */
[----:B---3--:R-:W-:-:S04]  /*4a30*/  FFMA.FTZ R3, R41, c[0x0][0x2d0], -R0 ;  /* 0x0000b40029037a23 */ /* 0x008fc80000010800 */
[----:B------:R3:W-:Y:S02]  /*4a40*/  MUFU.EX2 R248, R3 ;  /* 0x0000000300f87308 */ /* 0x0007e40000000800 */
[C---:B------:R-:W-:Y:S08]  /*4a50*/  HMMA.16816.F32 R44, R4.reuse, R28, RZ ;  /* 0x0000001c042c723c */ /* 0x040ff000000018ff */
[----:B------:R-:W-:Y:S01]  /*4a60*/  HMMA.16816.F32 R36, R4, R30, RZ ;  /* 0x0000001e0424723c */ /* 0x000fe200000018ff */
[----:B------:R-:W1:Y:S01]  /*4a70*/  LDSM.16.MT88.4 R28, [R178+0x800] ;  /* 0x00080000b21c783b */ /* 0x000e620000004200 */
        /* <DEDUP_REMOVED lines=15> */
[C---:B--2---:R-:W-:Y:S08]  /*4b70*/  HMMA.16816.F32 R120, R4.reuse, R16, RZ ;  /* 0x000000100478723c */ /* 0x044ff000000018ff */
[----:B------:R-:W-:Y:S01]  /*4b80*/  HMMA.16816.F32 R128, R4, R18, RZ ;  /* 0x000000120480723c */ /* 0x000fe200000018ff */
[----:B------:R-:W2:Y:S01]  /*4b90*/  LDSM.16.MT88.4 R16, [R177+0x2800] ;  /* 0x00280000b110783b */ /* 0x000ea20000004200 */
[----:B-1----:R-:W-:-:S04]  /*4ba0*/  FFMA.FTZ R3, R100, c[0x0][0x2d0], -R2 ;  /* 0x0000b40064037a23 */ /* 0x002fc80000010802 */
[----:B------:R1:W-:Y:S02]  /*4bb0*/  MUFU.EX2 R238, R3 ;  /* 0x0000000300ee7308 */ /* 0x0003e40000000800 */
[C---:B------:R-:W-:Y:S08]  /*4bc0*/  HMMA.16816.F32 R108, R4.reuse, R20, RZ ;  /* 0x00000014046c723c */ /* 0x040ff000000018ff */
[----:B------:R-:W-:Y:S01]  /*4bd0*/  HMMA.16816.F32 R116, R4, R22, RZ ;  /* 0x000000160474723c */ /* 0x000fe200000018ff */
[----:B------:R-:W2:Y:S01]  /*4be0*/  LDSM.16.MT88.4 R20, [R180+0x800] ;  /* 0x00080000b414783b */ /* 0x000ea20000004200 */
[----:B-1----:R-:W-:-:S06]  /*4bf0*/  FFMA.FTZ R3, R101, c[0x0][0x2d0], -R2 ;  /* 0x0000b40065037a23 */ /* 0x002fcc0000010802 */
[C---:B------:R-:W-:Y:S01]  /*4c00*/  HMMA.16816.F32 R144, R4.reuse, R8, RZ ;  /* 0x000000080490723c */ /* 0x040fe200000018ff */
[----:B------:R1:W1:Y:S07]  /*4c10*/  MUFU.EX2 R232, R3 ;  /* 0x0000000300e87308 */ /* 0x00026e0000000800 */
[----:B------:R-:W-:Y:S01]  /*4c20*/  HMMA.16816.F32 R136, R4, R10, RZ ;  /* 0x0000000a0488723c */ /* 0x000fe200000018ff */
[----:B------:R-:W2:Y:S06]  /*4c30*/  LDSM.16.MT88.4 R8, [R181+0x2800] ;  /* 0x00280000b508783b */ /* 0x000eac0000004200 */
[----:B------:R-:W-:-:S02]  /*4c40*/  F2FP.PACK_AB R4, R205, R206 ;  /* 0x000000cecd04723e */ /* 0x000fc400000000ff */
[----:B------:R-:W-:Y:S01]  /*4c50*/  F2FP.PACK_AB R5, R250, R248 ;  /* 0x000000f8fa05723e */ /* 0x000fe200000000ff */
[--C-:B-1----:R-:W-:Y:S01]  /*4c60*/  FFMA.FTZ R3, R102, c[0x0][0x2d0], -R2.reuse ;  /* 0x0000b40066037a23 */ /* 0x102fe20000010802 */
[----:B------:R-:W-:Y:S02]  /*4c70*/  F2FP.PACK_AB R6, R127, R252 ;  /* 0x000000fc7f06723e */ /* 0x000fe400000000ff */
[----:B------:R-:W-:Y:S01]  /*4c80*/  F2FP.PACK_AB R7, R251, R249 ;  /* 0x000000f9fb07723e */ /* 0x000fe200000000ff */
[----:B------:R1:W-:Y:S06]  /*4c90*/  MUFU.EX2 R222, R3 ;  /* 0x0000000300de7308 */ /* 0x0003ec0000000800 */
[C---:B------:R-:W-:Y:S08]  /*4ca0*/  HMMA.16816.F32 R172, R4.reuse, R28, R76 ;  /* 0x0000001c04ac723c */ /* 0x040ff0000000184c */
[----:B------:R-:W-:Y:S01]  /*4cb0*/  HMMA.16816.F32 R200, R4, R30, R92 ;  /* 0x0000001e04c8723c */ /* 0x000fe2000000185c */
[----:B------:R-:W2:Y:S01]  /*4cc0*/  LDSM.16.MT88.4 R28, [R180+0x2800] ;  /* 0x00280000b41c783b */ /* 0x000ea20000004200 */
[----:B-1----:R-:W-:-:S02]  /*4cd0*/  FFMA.FTZ R3, R115, c[0x0][0x2d0], -R2 ;  /* 0x0000b40073037a23 */ /* 0x002fc40000010802 */
[----:B------:R-:W-:Y:S02]  /*4ce0*/  IMAD.MOV.U32 R115, RZ, RZ, R204 ;  /* 0x000000ffff737224 */ /* 0x000fe400078e00cc */
[----:B------:R1:W-:Y:S02]  /*4cf0*/  MUFU.EX2 R220, R3 ;  /* 0x0000000300dc7308 */ /* 0x0003e40000000800 */
[C---:B------:R-:W-:Y:S08]  /*4d00*/  HMMA.16816.F32 R168, R4.reuse, R24, R104 ;  /* 0x0000001804a8723c */ /* 0x040ff00000001868 */
[----:B------:R-:W-:Y:S01]  /*4d10*/  HMMA.16816.F32 R160, R4, R26, R88 ;  /* 0x0000001a04a0723c */ /* 0x000fe20000001858 */
[----:B------:R-:W2:Y:S01]  /*4d20*/  LDSM.16.MT88.4 R24, [R177+0x4800] ;  /* 0x00480000b118783b */ /* 0x000ea20000004200 */
[----:B-1----:R-:W-:-:S06]  /*4d30*/  FFMA.FTZ R3, R103, c[0x0][0x2d0], -R0 ;  /* 0x0000b40067037a23 */ /* 0x002fcc0000010800 */
[C---:B----4-:R-:W-:Y:S01]  /*4d40*/  HMMA.16816.F32 R92, R4.reuse, R12, R60 ;  /* 0x0000000c045c723c */ /* 0x050fe2000000183c */
[----:B------:R1:W-:Y:S07]  /*4d50*/  MUFU.EX2 R218, R3 ;  /* 0x0000000300da7308 */ /* 0x0003ee0000000800 */
[C---:B------:R-:W-:Y:S01]  /*4d60*/  HMMA.16816.F32 R88, R4.reuse, R14, R52 ;  /* 0x0000000e0458723c */ /* 0x040fe20000001834 */
[----:B------:R-:W4:Y:S07]  /*4d70*/  LDSM.16.MT88.4 R12, [R181+0x4800] ;  /* 0x00480000b50c783b */ /* 0x000f2e0000004200 */
[----:B---3--:R-:W-:Y:S01]  /*4d80*/  HMMA.16816.F32 R164, R4, R34, R96 ;  /* 0x0000002204a4723c */ /* 0x008fe20000001860 */
[----:B-1----:R-:W-:-:S02]  /*4d90*/  FFMA.FTZ R3, R114, c[0x0][0x2d0], -R0 ;  /* 0x0000b40072037a23 */ /* 0x002fc40000010800 */
[----:B------:R-:W-:Y:S02]  /*4da0*/  IMAD.MOV.U32 R114, RZ, RZ, R210 ;  /* 0x000000ffff727224 */ /* 0x000fe400078e00d2 */
[----:B------:R1:W3:Y:S03]  /*4db0*/  MUFU.EX2 R217, R3 ;  /* 0x0000000300d97308 */ /* 0x0002e60000000800 */
[C---:B--2---:R-:W-:Y:S08]  /*4dc0*/  HMMA.16816.F32 R104, R4.reuse, R16, R68 ;  /* 0x000000100468723c */ /* 0x044ff00000001844 */
[----:B------:R-:W-:Y:S01]  /*4dd0*/  HMMA.16816.F32 R96, R4, R18, R64 ;  /* 0x000000120460723c */ /* 0x000fe20000001840 */
[----:B------:R-:W2:Y:S01]  /*4de0*/  LDSM.16.MT88.4 R16, [R178+0x4800] ;  /* 0x00480000b210783b */ /* 0x000ea20000004200 */
[----:B-1----:R-:W-:-:S06]  /*4df0*/  FFMA.FTZ R3, R113, c[0x0][0x2d0], -R0 ;  /* 0x0000b40071037a23 */ /* 0x002fcc0000010800 */
[----:B------:R-:W-:Y:S01]  /*4e00*/  HMMA.16816.F32 R152, R4, R32, R80 ;  /* 0x000000200498723c */ /* 0x000fe20000001850 */
[----:B------:R-:W-:Y:S01]  /*4e10*/  LDSM.16.MT88.4 R32, [R178+0x1000] ;  /* 0x00100000b220783b */ /* 0x000fe20000004200 */
[----:B------:R1:W-:Y:S01]  /*4e20*/  MUFU.EX2 R216, R3 ;  /* 0x0000000300d87308 */ /* 0x0003e20000000800 */
[----:B------:R-:W-:-:S05]  /*4e30*/  IMAD.MOV.U32 R113, RZ, RZ, R209 ;  /* 0x000000ffff717224 */ /* 0x000fca00078e00d1 */
[C---:B------:R-:W-:Y:S08]  /*4e40*/  HMMA.16816.F32 R148, R4.reuse, R22, R84 ;  /* 0x000000160494723c */ /* 0x040ff00000001854 */
[----:B------:R-:W-:Y:S01]  /*4e50*/  HMMA.16816.F32 R84, R4, R8, R56 ;  /* 0x000000080454723c */ /* 0x000fe20000001838 */
[----:B-1----:R-:W-:Y:S02]  /*4e60*/  FFMA.FTZ R3, R112, c[0x0][0x2d0], -R0 ;  /* 0x0000b40070037a23 */ /* 0x002fe40000010800 */
[----:B------:R-:W-:-:S05]  /*4e70*/  IMAD.MOV.U32 R112, RZ, RZ, R208 ;  /* 0x000000ffff707224 */ /* 0x000fca00078e00d0 */
[C---:B------:R-:W-:Y:S01]  /*4e80*/  HMMA.16816.F32 R80, R4.reuse, R10, R48 ;  /* 0x0000000a0450723c */ /* 0x040fe20000001830 */
[----:B------:R-:W1:Y:S07]  /*4e90*/  LDSM.16.MT88.4 R8, [R180+0x4800] ;  /* 0x00480000b408783b */ /* 0x000e6e0000004200 */
[C---:B------:R-:W-:Y:S08]  /*4ea0*/  HMMA.16816.F32 R56, R4.reuse, R28, R44 ;  /* 0x0000001c0438723c */ /* 0x040ff0000000182c */
[C---:B------:R-:W-:Y:S08]  /*4eb0*/  HMMA.16816.F32 R52, R4.reuse, R24, R108 ;  /* 0x000000180434723c */ /* 0x040ff0000000186c */
[C---:B------:R-:W-:Y:S01]  /*4ec0*/  HMMA.16816.F32 R44, R4.reuse, R26, R116 ;  /* 0x0000001a042c723c */ /* 0x040fe20000001874 */
[----:B------:R-:W1:Y:S07]  /*4ed0*/  LDSM.16.MT88.4 R24, [R177+0x1000] ;  /* 0x00100000b118783b */ /* 0x000e6e0000004200 */
[C---:B------:R-:W-:Y:S01]  /*4ee0*/  HMMA.16816.F32 R156, R4.reuse, R20, R72 ;  /* 0x00000014049c723c */ /* 0x040fe20000001848 */
[----:B------:R-:W1:Y:S07]  /*4ef0*/  LDSM.16.MT88.4 R20, [R181+0x1000] ;  /* 0x00100000b514783b */ /* 0x000e6e0000004200 */
[C---:B----4-:R-:W-:Y:S07]  /*4f00*/  HMMA.16816.F32 R76, R4.reuse, R12, R132 ;  /* 0x0000000c044c723c */ /* 0x050fee0000001884 */
[----:B------:R-:W-:Y:S01]  /*4f10*/  IMAD.MOV.U32 R132, RZ, RZ, R127 ;  /* 0x000000ffff847224 */ /* 0x000fe200078e007f */
[----:B--2---:R-:W-:Y:S01]  /*4f20*/  HMMA.16816.F32 R68, R4, R16, R120 ;  /* 0x000000100444723c */ /* 0x004fe20000001878 */
[----:B------:R2:W4:Y:S01]  /*4f30*/  MUFU.EX2 R127, R3 ;  /* 0x00000003007f7308 */ /* 0x0005220000000800 */
[----:B-----5:R-:W-:-:S02]  /*4f40*/  IMAD.MOV.U32 R135, RZ, RZ, R207 ;  /* 0x000000ffff877224 */ /* 0x020fc400078e00cf */
[----:B------:R-:W-:Y:S02]  /*4f50*/  IMAD.MOV.U32 R134, RZ, RZ, R206 ;  /* 0x000000ffff867224 */ /* 0x000fe400078e00ce */
[----:B------:R-:W-:Y:S02]  /*4f60*/  IMAD.MOV.U32 R133, RZ, RZ, R205 ;  /* 0x000000ffff857224 */ /* 0x000fe400078e00cd */
[----:B------:R-:W-:Y:S01]  /*4f70*/  HMMA.16816.F32 R72, R4, R18, R128 ;  /* 0x000000120448723c */ /* 0x000fe20000001880 */
[----:B------:R-:W3:Y:S01]  /*4f80*/  LDSM.16.MT88.4 R16, [R180+0x1000] ;  /* 0x00100000b410783b */ /* 0x000ee20000004200 */
[----:B------:R-:W-:Y:S02]  /*4f90*/  IMAD.MOV.U32 R123, RZ, RZ, R214 ;  /* 0x000000ffff7b7224 */ /* 0x000fe400078e00d6 */
[----:B------:R-:W-:Y:S02]  /*4fa0*/  IMAD.MOV.U32 R122, RZ, RZ, R213 ;  /* 0x000000ffff7a7224 */ /* 0x000fe400078e00d5 */
[----:B------:R-:W-:-:S02]  /*4fb0*/  IMAD.MOV.U32 R121, RZ, RZ, R212 ;  /* 0x000000ffff797224 */ /* 0x000fc400078e00d4 */
[----:B------:R-:W-:Y:S01]  /*4fc0*/  HMMA.16816.F32 R40, R4, R30, R36 ;  /* 0x0000001e0428723c */ /* 0x000fe20000001824 */
[----:B------:R-:W-:Y:S01]  /*4fd0*/  IMAD.MOV.U32 R120, RZ, RZ, R211 ;  /* 0x000000ffff787224 */ /* 0x000fe200078e00d3 */
[----:B------:R-:W-:Y:S01]  /*4fe0*/  LDSM.16.MT88.4 R28, [R180+0x3000] ;  /* 0x00300000b41c783b */ /* 0x000fe20000004200 */
[----:B--2---:R-:W-:-:S04]  /*4ff0*/  FFMA.FTZ R3, R126, c[0x0][0x2d0], -R2 ;  /* 0x0000b4007e037a23 */ /* 0x004fc80000010802 */
[----:B------:R2:W-:Y:S01]  /*5000*/  MUFU.EX2 R126, R3 ;  /* 0x00000003007e7308 */ /* 0x0005e20000000800 */
[C---:B------:R-:W-:Y:S01]  /*5010*/  HMMA.16816.F32 R64, R4.reuse, R14, R140 ;  /* 0x0000000e0440723c */ /* 0x040fe2000000188c */
[----:B------:R-:W-:Y:S07]  /*5020*/  LDSM.16.MT88.4 R12, [R177+0x3000] ;  /* 0x00300000b10c783b */ /* 0x000fee0000004200 */
[----:B-1----:R-:W-:Y:S01]  /*5030*/  HMMA.16816.F32 R48, R4, R8, R144 ;  /* 0x000000080430723c */ /* 0x002fe20000001890 */
[----:B--2---:R-:W-:-:S07]  /*5040*/  FFMA.FTZ R3, R221, c[0x0][0x2d0], -R2 ;  /* 0x0000b400dd037a23 */ /* 0x004fce0000010802 */
[----:B------:R-:W-:Y:S01]  /*5050*/  HMMA.16816.F32 R36, R4, R10, R136 ;  /* 0x0000000a0424723c */ /* 0x000fe20000001888 */
[----:B------:R-:W-:Y:S01]  /*5060*/  LDSM.16.MT88.4 R8, [R178+0x3000] ;  /* 0x00300000b208783b */ /* 0x000fe20000004200 */
[----:B------:R-:W-:-:S05]  /*5070*/  IMAD.MOV.U32 R221, RZ, RZ, R132 ;  /* 0x000000ffffdd7224 */ /* 0x000fca00078e0084 */
[----:B------:R-:W-:Y:S02]  /*5080*/  F2FP.PACK_AB R4, R232, R238 ;  /* 0x000000eee804723e */ /* 0x000fe400000000ff */
[----:B---3--:R-:W-:Y:S02]  /*5090*/  F2FP.PACK_AB R5, R217, R218 ;  /* 0x000000dad905723e */ /* 0x008fe400000000ff */
[----:B------:R-:W-:Y:S02]  /*50a0*/  F2FP.PACK_AB R6, R220, R222 ;  /* 0x000000dedc06723e */ /* 0x000fe400000000ff */
[----:B----4-:R-:W-:-:S07]  /*50b0*/  F2FP.PACK_AB R7, R127, R216 ;  /* 0x000000d87f07723e */ /* 0x010fce00000000ff */
[C---:B------:R-:W-:Y:S08]  /*50c0*/  HMMA.16816.F32 R128, R4.reuse, R24, R152 ;  /* 0x000000180480723c */ /* 0x040ff00000001898 */
        /* <DEDUP_REMOVED lines=9> */
[C---:B-1----:R-:W-:Y:S01]  /*5160*/  HMMA.16816.F32 R160, R4.reuse, R26, R80 ;  /* 0x0000001a04a0723c */ /* 0x042fe20000001850 */
[----:B------:R1:W4:Y:S01]  /*5170*/  MUFU.EX2 R26, R3 ;  /* 0x00000003001a7308 */ /* 0x0003220000000800 */
[----:B------:R-:W-:Y:S05]  /*5180*/  LDSM.16.MT88.4 R80, [R178+0x5800] ;  /* 0x00580000b250783b */ /* 0x000fea0000004200 */
[----:B------:R-:W-:Y:S01]  /*5190*/  IMAD.MOV.U32 R27, RZ, RZ, R135 ;  /* 0x000000ffff1b7224 */ /* 0x000fe200078e0087 */
[C---:B------:R-:W-:Y:S08]  /*51a0*/  HMMA.16816.F32 R32, R4.reuse, R34, R200 ;  /* 0x000000220420723c */ /* 0x040ff000000018c8 */
[----:B------:R-:W-:Y:S01]  /*51b0*/  HMMA.16816.F32 R200, R4, R12, R104 ;  /* 0x0000000c04c8723c */ /* 0x000fe20000001868 */
[--C-:B-1----:R-:W-:Y:S01]  /*51c0*/  FFMA.FTZ R3, R219, c[0x0][0x2d0], -R2.reuse ;  /* 0x0000b400db037a23 */ /* 0x102fe20000010802 */
[----:B------:R-:W-:Y:S01]  /*51d0*/  LDSM.16.MT88.4 R104, [R178+0x1800] ;  /* 0x00180000b268783b */ /* 0x000fe20000004200 */
[----:B------:R-:W-:-:S02]  /*51e0*/  FFMA.FTZ R2, R230, c[0x0][0x2d0], -R2 ;  /* 0x0000b400e6027a23 */ /* 0x000fc40000010802 */
[----:B------:R-:W-:Y:S02]  /*51f0*/  IMAD.MOV.U32 R230, RZ, RZ, R112 ;  /* 0x000000ffffe67224 */ /* 0x000fe400078e0070 */
[----:B------:R-:W-:Y:S01]  /*5200*/  IMAD.MOV.U32 R219, RZ, RZ, R133 ;  /* 0x000000ffffdb7224 */ /* 0x000fe200078e0085 */
[C---:B------:R-:W-:Y:S01]  /*5210*/  HMMA.16816.F32 R204, R4.reuse, R14, R96 ;  /* 0x0000000e04cc723c */ /* 0x040fe20000001860 */
[----:B------:R-:W1:Y:S06]  /*5220*/  LDSM.16.MT88.4 R12, [R181+0x5000] ;  /* 0x00500000b50c783b */ /* 0x000e6c0000004200 */
[----:B----4-:R-:W-:Y:S01]  /*5230*/  F2FP.PACK_AB R96, R26, R126 ;  /* 0x0000007e1a60723e */ /* 0x010fe200000000ff */
[C---:B------:R-:W-:Y:S08]  /*5240*/  HMMA.16816.F32 R172, R4.reuse, R8, R92 ;  /* 0x0000000804ac723c */ /* 0x040ff0000000185c */
[C---:B------:R-:W-:Y:S01]  /*5250*/  HMMA.16816.F32 R168, R4.reuse, R10, R88 ;  /* 0x0000000a04a8723c */ /* 0x040fe20000001858 */
[----:B------:R-:W4:Y:S04]  /*5260*/  LDSM.16.MT88.4 R8, [R180+0x5000] ;  /* 0x00500000b408783b */ /* 0x000f280000004200 */
[----:B------:R-:W-:Y:S03]  /*5270*/  LDSM.16.MT88.4 R88, [R181+0x5800] ;  /* 0x00580000b558783b */ /* 0x000fe60000004200 */
[C---:B------:R-:W-:Y:S01]  /*5280*/  HMMA.16816.F32 R164, R4.reuse, R24, R84 ;  /* 0x0000001804a4723c */ /* 0x040fe20000001854 */
[----:B------:R1:W-:Y:S07]  /*5290*/  MUFU.EX2 R24, R2 ;  /* 0x0000000200187308 */ /* 0x0003ee0000000800 */
[C---:B--2---:R-:W-:Y:S01]  /*52a0*/  HMMA.16816.F32 R140, R4.reuse, R20, R52 ;  /* 0x00000014048c723c */ /* 0x044fe20000001834 */
[----:B------:R2:W2:Y:S07]  /*52b0*/  MUFU.EX2 R25, R3 ;  /* 0x0000000300197308 */ /* 0x0004ae0000000800 */
[----:B---3--:R-:W-:Y:S01]  /*52c0*/  HMMA.16816.F32 R92, R4, R16, R68 ;  /* 0x00000010045c723c */ /* 0x008fe20000001844 */
[----:B-1----:R-:W-:-:S02]  /*52d0*/  FFMA.FTZ R2, R231, c[0x0][0x2d0], -R0 ;  /* 0x0000b400e7027a23 */ /* 0x002fc40000010800 */
[----:B------:R-:W-:Y:S02]  /*52e0*/  IMAD.MOV.U32 R231, RZ, RZ, R113 ;  /* 0x000000ffffe77224 */ /* 0x000fe400078e0071 */
[----:B------:R1:W-:Y:S03]  /*52f0*/  MUFU.EX2 R21, R2 ;  /* 0x0000000200157308 */ /* 0x0003e60000000800 */
[----:B------:R-:W-:Y:S01]  /*5300*/  HMMA.16816.F32 R156, R4, R28, R56 ;  /* 0x0000001c049c723c */ /* 0x000fe20000001838 */
[----:B--2---:R-:W-:Y:S01]  /*5310*/  IMAD.MOV.U32 R3, RZ, RZ, R134 ;  /* 0x000000ffff037224 */ /* 0x004fe200078e0086 */
[----:B------:R-:W-:Y:S01]  /*5320*/  LDSM.16.MT88.4 R56, [R181+0x3800] ;  /* 0x00380000b538783b */ /* 0x000fe20000004200 */
[----:B------:R-:W-:-:S03]  /*5330*/  F2FP.PACK_AB R98, R24, R25 ;  /* 0x000000191862723e */ /* 0x000fc600000000ff */
[----:B------:R-:W-:Y:S02]  /*5340*/  LDSM.16.MT88.4 R132, [R177+0x1800] ;  /* 0x00180000b184783b */ /* 0x000fe40000004200 */
[----:B------:R-:W-:Y:S02]  /*5350*/  HMMA.16816.F32 R144, R4, R30, R40 ;  /* 0x0000001e0490723c */ /* 0x000fe40000001828 */
[----:B------:R-:W2:Y:S01]  /*5360*/  LDSM.16.MT88.4 R40, [R177+0x3800] ;  /* 0x00380000b128783b */ /* 0x000ea20000004200 */
[----:B-1----:R-:W-:Y:S02]  /*5370*/  FFMA.FTZ R2, R245, c[0x0][0x2d0], -R0 ;  /* 0x0000b400f5027a23 */ /* 0x002fe40000010800 */
[----:B------:R-:W-:-:S03]  /*5380*/  IMAD.MOV.U32 R245, RZ, RZ, R121 ;  /* 0x000000fffff57224 */ /* 0x000fc600078e0079 */
[C---:B------:R-:W-:Y:S01]  /*5390*/  HMMA.16816.F32 R28, R4.reuse, R22, R44 ;  /* 0x00000016041c723c */ /* 0x040fe2000000182c */
[----:B------:R1:W3:Y:S06]  /*53a0*/  MUFU.EX2 R20, R2 ;  /* 0x0000000200147308 */ /* 0x0002ec0000000800 */
[----:B------:R-:W-:Y:S01]  /*53b0*/  IMAD.MOV.U32 R22, RZ, RZ, R120 ;  /* 0x000000ffff167224 */ /* 0x000fe200078e0078 */
[----:B------:R-:W-:Y:S01]  /*53c0*/  HMMA.16816.F32 R136, R4, R12, R76 ;  /* 0x0000000c0488723c */ /* 0x000fe2000000184c */
[----:B------:R-:W-:-:S07]  /*53d0*/  IMAD.MOV.U32 R23, RZ, RZ, R114 ;  /* 0x000000ffff177224 */ /* 0x000fce00078e0072 */
[C---:B------:R-:W-:Y:S01]  /*53e0*/  HMMA.16816.F32 R84, R4.reuse, R18, R72 ;  /* 0x000000120454723c */ /* 0x040fe20000001848 */
[--C-:B-1----:R-:W-:Y:S01]  /*53f0*/  FFMA.FTZ R2, R244, c[0x0][0x2d0], -R0.reuse ;  /* 0x0000b400f4027a23 */ /* 0x102fe20000010800 */
[----:B------:R-:W-:Y:S01]  /*5400*/  LDSM.16.MT88.4 R72, [R177+0x5800] ;  /* 0x00580000b148783b */ /* 0x000fe20000004200 */
[----:B------:R-:W-:Y:S01]  /*5410*/  FFMA.FTZ R0, R246, c[0x0][0x2d0], -R0 ;  /* 0x0000b400f6007a23 */ /* 0x000fe20000010800 */
[----:B---3--:R-:W-:Y:S01]  /*5420*/  F2FP.PACK_AB R97, R20, R21 ;  /* 0x000000151461723e */ /* 0x008fe200000000ff */
[----:B------:R1:W-:Y:S01]  /*5430*/  MUFU.EX2 R17, R2 ;  /* 0x0000000200117308 */ /* 0x0003e20000000800 */
[----:B------:R-:W-:Y:S02]  /*5440*/  IMAD.MOV.U32 R246, RZ, RZ, R115 ;  /* 0x000000fffff67224 */ /* 0x000fe400078e0073 */
[----:B------:R-:W-:Y:S01]  /*5450*/  IMAD.MOV.U32 R244, RZ, RZ, R122 ;  /* 0x000000fffff47224 */ /* 0x000fe200078e007a */
[----:B------:R-:W3:Y:S01]  /*5460*/  LDSM.16.MT88.4 R112, [R181+0x1800] ;  /* 0x00180000b570783b */ /* 0x000ee20000004200 */
[C---:B------:R-:W-:Y:S03]  /*5470*/  HMMA.16816.F32 R12, R4.reuse, R14, R64 ;  /* 0x0000000e040c723c */ /* 0x040fe60000001840 */
[----:B------:R2:W2:Y:S01]  /*5480*/  MUFU.EX2 R16, R0 ;  /* 0x0000000000107308 */ /* 0x0004a20000000800 */
[----:B------:R-:W-:Y:S04]  /*5490*/  LDSM.16.MT88.4 R64, [R180+0x3800] ;  /* 0x00380000b440783b */ /* 0x000fe80000004200 */
[----:B----4-:R-:W-:Y:S01]  /*54a0*/  HMMA.16816.F32 R152, R4, R8, R48 ;  /* 0x000000080498723c */ /* 0x010fe20000001830 */
[----:B------:R-:W-:Y:S01]  /*54b0*/  LDSM.16.MT88.4 R48, [R178+0x3800] ;  /* 0x00380000b230783b */ /* 0x000fe20000004200 */
[----:B-1----:R-:W-:-:S03]  /*54c0*/  IMAD.MOV.U32 R2, RZ, RZ, R123 ;  /* 0x000000ffff027224 */ /* 0x002fc600078e007b */
[----:B------:R-:W1:Y:S01]  /*54d0*/  LDSM.16.MT88.4 R120, [R180+0x1800] ;  /* 0x00180000b478783b */ /* 0x000e620000004200 */
[----:B------:R-:W-:Y:S02]  /*54e0*/  FADD.FTZ R2, R2, R246 ;  /* 0x000000f602027221 */ /* 0x000fe40000010000 */
[----:B------:R-:W-:Y:S01]  /*54f0*/  HMMA.16816.F32 R148, R4, R10, R36 ;  /* 0x0000000a0494723c */ /* 0x000fe20000001824 */
[----:B------:R-:W4:Y:S01]  /*5500*/  LDSM.16.MT88.4 R8, [R180+0x5800] ;  /* 0x00580000b408783b */ /* 0x000f220000004200 */
[----:B--2---:R-:W-:Y:S01]  /*5510*/  FADD.FTZ R0, R245, R244 ;  /* 0x000000f4f5007221 */ /* 0x004fe20000010000 */
[----:B------:R-:W-:Y:S01]  /*5520*/  F2FP.PACK_AB R99, R16, R17 ;  /* 0x000000111063723e */ /* 0x000fe200000000ff */
[----:B------:R-:W-:Y:S02]  /*5530*/  FADD.FTZ R2, R22, R2 ;  /* 0x0000000216027221 */ /* 0x000fe40000010000 */
[----:B------:R-:W-:Y:S02]  /*5540*/  FADD.FTZ R0, R23, R0 ;  /* 0x0000000017007221 */ /* 0x000fe40000010000 */
[----:B------:R-:W-:-:S02]  /*5550*/  FADD.FTZ R2, R231, R2 ;  /* 0x00000002e7027221 */ /* 0x000fc40000010000 */
[----:B------:R-:W-:Y:S01]  /*5560*/  FADD.FTZ R0, R230, R0 ;  /* 0x00000000e6007221 */ /* 0x000fe20000010000 */
[C---:B------:R-:W-:Y:S01]  /*5570*/  HMMA.16816.F32 R36, R96.reuse, R40, R200 ;  /* 0x000000286024723c */ /* 0x040fe200000018c8 */
[----:B------:R-:W-:Y:S02]  /*5580*/  FADD.FTZ R2, R3, R2 ;  /* 0x0000000203027221 */ /* 0x000fe40000010000 */
[----:B------:R-:W-:Y:S02]  /*5590*/  FADD.FTZ R0, R248, R0 ;  /* 0x00000000f8007221 */ /* 0x000fe40000010000 */
[----:B------:R-:W-:Y:S02]  /*55a0*/  FADD.FTZ R3, R219, R2 ;  /* 0x00000002db037221 */ /* 0x000fe40000010000 */
[----:B------:R-:W-:Y:S01]  /*55b0*/  FADD.FTZ R2, R250, R0 ;  /* 0x00000000fa027221 */ /* 0x000fe20000010000 */
[----:B------:R-:W-:Y:S01]  /*55c0*/  IADD3 R201, R27, -0x2, RZ ;  /* 0xfffffffe1bc97810 */ /* 0x000fe20007ffe0ff */
[----:B------:R-:W-:Y:S01]  /*55d0*/  FADD.FTZ R3, R252, R3 ;  /* 0x00000003fc037221 */ /* 0x000fe20000010000 */
[----:B------:R-:W-:Y:S01]  /*55e0*/  HMMA.16816.F32 R128, R96, R132, R128 ;  /* 0x000000846080723c */ /* 0x000fe20000001880 */
[----:B------:R-:W-:-:S04]  /*55f0*/  @P2 IMAD.HI.U32 R4, R237, c[0x0][0x2c8], RZ ;  /* 0x0000b200ed042a27 */ /* 0x000fc800078e00ff */
[----:B------:R-:W-:Y:S02]  /*5600*/  FADD.FTZ R2, R249, R2 ;  /* 0x00000002f9027221 */ /* 0x000fe40000010000 */
[----:B------:R-:W-:Y:S01]  /*5610*/  IMAD.MOV.U32 R0, RZ, RZ, R237 ;  /* 0x000000ffff007224 */ /* 0x000fe200078e00ed */
[----:B------:R-:W-:Y:S01]  /*5620*/  @P2 SHF.R.U32.HI R0, RZ, c[0x0][0x2cc], R4 ;  /* 0x0000b300ff002a19 */ /* 0x000fe20000011604 */
[----:B------:R-:W-:Y:S01]  /*5630*/  FADD.FTZ R3, R221, R3 ;  /* 0x00000003dd037221 */ /* 0x000fe20000010000 */
[C---:B---3--:R-:W-:Y:S01]  /*5640*/  HMMA.16816.F32 R108, R96.reuse, R112, R108 ;  /* 0x00000070606c723c */ /* 0x048fe2000000186c */
[----:B------:R-:W-:Y:S01]  /*5650*/  FADD.FTZ R2, R251, R2 ;  /* 0x00000002fb027221 */ /* 0x000fe20000010000 */
[----:B------:R-:W-:Y:S01]  /*5660*/  IADD3 R0, R0, R234, -R235 ;  /* 0x000000ea00007210 */ /* 0x000fe20007ffe8eb */
[----:B------:R-:W-:Y:S02]  /*5670*/  FADD.FTZ R3, R238, R3 ;  /* 0x00000003ee037221 */ /* 0x000fe40000010000 */
[----:B------:R-:W-:Y:S01]  /*5680*/  FADD.FTZ R2, R218, R2 ;  /* 0x00000002da027221 */ /* 0x000fe20000010000 */
[----:B------:R-:W-:Y:S01]  /*5690*/  SHF.R.S32.HI R4, RZ, 0x1f, R0 ;  /* 0x0000001fff047819 */ /* 0x000fe20000011400 */
[----:B------:R-:W-:Y:S01]  /*56a0*/  FADD.FTZ R3, R232, R3 ;  /* 0x00000003e8037221 */ /* 0x000fe20000010000 */
[----:B------:R-:W-:Y:S01]  /*56b0*/  HMMA.16816.F32 R76, R96, R80, R92 ;  /* 0x00000050604c723c */ /* 0x000fe2000000185c */
[----:B------:R-:W-:Y:S01]  /*56c0*/  FADD.FTZ R2, R217, R2 ;  /* 0x00000002d9027221 */ /* 0x000fe20000010000 */
[----:B------:R-:W-:Y:S01]  /*56d0*/  LEA.HI R4, R4, R0, RZ, 0x6 ;  /* 0x0000000004047211 */ /* 0x000fe200078f30ff */
[----:B------:R-:W-:-:S02]  /*56e0*/  FADD.FTZ R3, R222, R3 ;  /* 0x00000003de037221 */ /* 0x000fc40000010000 */
[----:B------:R-:W-:Y:S02]  /*56f0*/  FADD.FTZ R0, R216, R2 ;  /* 0x00000002d8007221 */ /* 0x000fe40000010000 */
[----:B------:R-:W-:Y:S01]  /*5700*/  FADD.FTZ R2, R220, R3 ;  /* 0x00000003dc027221 */ /* 0x000fe20000010000 */
[----:B------:R-:W-:Y:S01]  /*5710*/  SHF.R.S32.HI R3, RZ, 0x6, R4 ;  /* 0x00000006ff037819 */ /* 0x000fe20000011404 */
[----:B------:R-:W-:Y:S01]  /*5720*/  FADD.FTZ R0, R127, R0 ;  /* 0x000000007f007221 */ /* 0x000fe20000010000 */
[C---:B------:R-:W-:Y:S01]  /*5730*/  HMMA.16816.F32 R132, R96.reuse, R134, R60 ;  /* 0x000000866084723c */ /* 0x040fe2000000183c */
[----:B------:R-:W-:Y:S01]  /*5740*/  FADD.FTZ R2, R126, R2 ;  /* 0x000000027e027221 */ /* 0x000fe20000010000 */
[----:B------:R-:W-:Y:S01]  /*5750*/  IMNMX R232, R229, R3, !PT ;  /* 0x00000003e5e87217 */ /* 0x000fe20007800200 */
[----:B------:R-:W-:Y:S02]  /*5760*/  FADD.FTZ R0, R21, R0 ;  /* 0x0000000015007221 */ /* 0x000fe40000010000 */
[----:B------:R-:W-:Y:S01]  /*5770*/  FADD.FTZ R2, R26, R2 ;  /* 0x000000021a027221 */ /* 0x000fe20000010000 */
[----:B------:R-:W-:Y:S01]  /*5780*/  ISETP.GE.AND P0, PT, R201, R232, PT ;  /* 0x000000e8c900720c */ /* 0x000fe20003f06270 */
[----:B------:R-:W-:Y:S01]  /*5790*/  FADD.FTZ R0, R20, R0 ;  /* 0x0000000014007221 */ /* 0x000fe20000010000 */
[----:B------:R-:W-:Y:S01]  /*57a0*/  HMMA.16816.F32 R112, R96, R114, R116 ;  /* 0x000000726070723c */ /* 0x000fe20000001874 */
[----:B------:R-:W-:-:S02]  /*57b0*/  FADD.FTZ R2, R25, R2 ;  /* 0x0000000219027221 */ /* 0x000fc40000010000 */
[----:B------:R-:W-:Y:S02]  /*57c0*/  FADD.FTZ R0, R17, R0 ;  /* 0x0000000011007221 */ /* 0x000fe40000010000 */
[----:B------:R-:W-:Y:S02]  /*57d0*/  FADD.FTZ R230, R24, R2 ;  /* 0x0000000218e67221 */ /* 0x000fe40000010000 */
[----:B------:R-:W-:Y:S01]  /*57e0*/  FADD.FTZ R231, R16, R0 ;  /* 0x0000000010e77221 */ /* 0x000fe20000010000 */
[C---:B------:R-:W-:Y:S08]  /*57f0*/  HMMA.16816.F32 R80, R96.reuse, R82, R84 ;  /* 0x000000526050723c */ /* 0x040ff00000001854 */
[C---:B------:R-:W-:Y:S08]  /*5800*/  HMMA.16816.F32 R100, R96.reuse, R104, R100 ;  /* 0x000000686064723c */ /* 0x040ff00000001864 */
        /* <DEDUP_REMOVED lines=14> */
[C---:B----4-:R-:W-:Y:S08]  /*58f0*/  HMMA.16816.F32 R92, R96.reuse, R8, R152 ;  /* 0x00000008605c723c */ /* 0x050ff00000001898 */
[----:B------:R-:W-:Y:S01]  /*5900*/  HMMA.16816.F32 R96, R96, R10, R148 ;  /* 0x0000000a6060723c */ /* 0x000fe20000001894 */
[----:B------:R-:W-:Y:S01]  /*5910*/  @!UPT UIADD3 URZ, URZ, URZ, URZ ;  /* 0x0000003f3f3ff290 */ /* 0x000fe2000fffe03f */
[----:B------:R-:W-:Y:S11]  /*5920*/  @!P0 BRA `(.L_x_896) ;  /* 0x00002ed000008947 */ /* 0x000ff60003800000 */
[----:B------:R-:W-:Y:S02]  /*5930*/  MOV R126, R124 ;  /* 0x0000007c007e7202 */ /* 0x000fe40000000f00 */
[----:B------:R-:W-:-:S02]  /*5940*/  MOV R3, R125 ;  /* 0x0000007d00037202 */ /* 0x000fc40000000f00 */
[----:B------:R-:W-:-:S07]  /*5950*/  MOV R200, R201 ;  /* 0x000000c900c87202 */ /* 0x000fce0000000f00 */
.L_x_897:
[----:B------:R-:W-:Y:S01]  /*5960*/  ISETP.GT.AND P6, PT, R229, R200, PT ;  /* 0x000000c8e500720c */ /* 0x000fe20003fc4270 */
[----:B------:R-:W-:Y:S04]  /*5970*/  DEPBAR.LE SB0, 0x0 ;  /* 0x000080000000791a */ /* 0x000fe80000000000 */
[----:B------:R-:W-:Y:S01]  /*5980*/  WARPSYNC 0xffffffff ;  /* 0xffffffff00007948 */ /* 0x000fe20003800000 */
[----:B------:R-:W-:Y:S01]  /*5990*/  BAR.SYNC.DEFER_BLOCKING 0x0 ;  /* 0x0000000000007b1d */ /* 0x000fe20000010000 */
[C---:B------:R-:W-:Y:S06]  /*59a0*/  IADD3 R201, R200.reuse, -0x1, RZ ;  /* 0xffffffffc8c97810 */ /* 0x040fec0007ffe0ff */
[----:B------:R-:W-:Y:S01]  /*59b0*/  @!P6 SHF.R.S32.HI R0, RZ, 0x1f, R200 ;  /* 0x0000001fff00e819 */ /* 0x000fe200000114c8 */
[----:B------:R-:W-:Y:S04]  /*59c0*/  @!P6 IMAD.WIDE.U32 R4, R200, c[0x0][0x208], RZ ;  /* 0x00008200c804ea25 */ /* 0x000fe800078e00ff */
[----:B------:R-:W-:Y:S02]  /*59d0*/  @!P6 IMAD R0, R0, c[0x0][0x208], RZ ;  /* 0x000082000000ea24 */ /* 0x000fe400078e02ff */
[----:B------:R-:W-:Y:S02]  /*59e0*/  @!P6 IMAD.MOV.U32 R6, RZ, RZ, c[0x0][0x20c] ;  /* 0x00008300ff06e624 */ /* 0x000fe400078e00ff */
[----:B------:R-:W-:Y:S04]  /*59f0*/  @!P6 IMAD R0, R200, c[0x0][0x20c], R0 ;  /* 0x00008300c800ea24 */ /* 0x000fe800078e0200 */
[----:B------:R-:W-:Y:S01]  /*5a00*/  @!P6 IMAD.IADD R2, R5, 0x1, R0 ;  /* 0x000000010502e824 */ /* 0x000fe200078e0200 */
[C---:B------:R-:W-:Y:S01]  /*5a10*/  @!P6 SHF.L.U32 R0, R4.reuse, 0x6, RZ ;  /* 0x000000060400e819 */ /* 0x040fe200000006ff */
[----:B------:R-:W-:Y:S01]  /*5a20*/  @!P6 IMAD.MOV.U32 R5, RZ, RZ, c[0x0][0x208] ;  /* 0x00008200ff05e624 */ /* 0x000fe200078e00ff */
[----:B------:R-:W-:Y:S02]  /*5a30*/  LDSM.16.M88.4 R32, [R183] ;  /* 0x00000000b720783b */ /* 0x000fe40000000200 */
[----:B------:R-:W-:Y:S02]  /*5a40*/  @!P6 SHF.L.U64.HI R2, R4, 0x6, R2 ;  /* 0x000000060402e819 */ /* 0x000fe40000010202 */
[C---:B------:R-:W-:Y:S02]  /*5a50*/  @!P6 LEA R12, P0, R5.reuse, R0, 0x5 ;  /* 0x00000000050ce211 */ /* 0x040fe400078028ff */
[----:B------:R-:W-:Y:S02]  /*5a60*/  @!P6 IADD3 R4, P1, R0, R226, RZ ;  /* 0x000000e20004e210 */ /* 0x000fe40007f3e0ff */
[----:B------:R-:W-:Y:S01]  /*5a70*/  @!P6 LEA.HI.X R13, R5, R2, R6, 0x5, P0 ;  /* 0x00000002050de211 */ /* 0x000fe200000f2c06 */
[----:B------:R-:W1:Y:S01]  /*5a80*/  LDSM.16.M88.4 R8, [R176] ;  /* 0x00000000b008783b */ /* 0x000e620000000200 */
[----:B------:R-:W-:Y:S02]  /*5a90*/  @!P6 IADD3 R14, P0, R226, 0x40, RZ ;  /* 0x00000040e20ee810 */ /* 0x000fe40007f1e0ff */
[----:B------:R-:W-:Y:S02]  /*5aa0*/  @!P6 IADD3.X R6, R2, R228, RZ, P1, !PT ;  /* 0x000000e40206e210 */ /* 0x000fe40000ffe4ff */
[----:B------:R-:W-:Y:S01]  /*5ab0*/  @!P6 LEA R162, P1, R4, c[0x0][0x1f8], 0x1 ;  /* 0x00007e0004a2ea11 */ /* 0x000fe200078208ff */
[----:B------:R-:W-:Y:S01]  /*5ac0*/  @!P6 IMAD.X R20, RZ, RZ, R228, P0 ;  /* 0x000000ffff14e224 */ /* 0x000fe200000e06e4 */
[----:B------:R-:W-:Y:S01]  /*5ad0*/  @!P6 IADD3 R5, P0, R0, R14, RZ ;  /* 0x0000000e0005e210 */ /* 0x000fe20007f1e0ff */
[----:B------:R-:W2:Y:S01]  /*5ae0*/  LDSM.16.M88.4 R16, [R176+0x800] ;  /* 0x00080000b010783b */ /* 0x000ea20000000200 */
[----:B------:R-:W-:Y:S02]  /*5af0*/  @!P6 LEA.HI.X R163, R4, c[0x0][0x1fc], R6, 0x1, P1 ;  /* 0x00007f0004a3ea11 */ /* 0x000fe400008f0c06 */
[----:B------:R-:W-:Y:S02]  /*5b00*/  @!P6 IADD3.X R4, R2, R20, RZ, P0, !PT ;  /* 0x000000140204e210 */ /* 0x000fe400007fe4ff */
[----:B------:R-:W-:Y:S02]  /*5b10*/  @!P6 IADD3 R15, P0, R226, 0x80, RZ ;  /* 0x00000080e20fe810 */ /* 0x000fe40007f1e0ff */
[C---:B------:R-:W-:Y:S01]  /*5b20*/  @!P6 LEA R160, P1, R5.reuse, c[0x0][0x1f8], 0x1 ;  /* 0x00007e0005a0ea11 */ /* 0x040fe200078208ff */
[----:B------:R-:W3:Y:S02]  /*5b30*/  LDSM.16.M88.4 R24, [R176+0x1000] ;  /* 0x00100000b018783b */ /* 0x000ee40000000200 */
[----:B------:R-:W-:Y:S01]  /*5b40*/  @!P6 IMAD.X R21, RZ, RZ, R228, P0 ;  /* 0x000000ffff15e224 */ /* 0x000fe200000e06e4 */
[----:B------:R-:W-:Y:S02]  /*5b50*/  @!P6 IADD3 R22, P0, R0, R15, RZ ;  /* 0x0000000f0016e210 */ /* 0x000fe40007f1e0ff */
[----:B------:R-:W-:Y:S02]  /*5b60*/  @!P6 LEA.HI.X R161, R5, c[0x0][0x1fc], R4, 0x1, P1 ;  /* 0x00007f0005a1ea11 */ /* 0x000fe400008f0c04 */
[----:B------:R-:W-:Y:S01]  /*5b70*/  @!P6 IADD3 R23, P1, R12, R14, RZ ;  /* 0x0000000e0c17e210 */ /* 0x000fe20007f3e0ff */
[----:B------:R-:W4:Y:S01]  /*5b80*/  LDSM.16.M88.4 R136, [R176+0x1800] ;  /* 0x00180000b088783b */ /* 0x000f220000000200 */
[----:B------:R-:W-:Y:S02]  /*5b90*/  @!P6 IADD3.X R14, R2, R21, RZ, P0, !PT ;  /* 0x00000015020ee210 */ /* 0x000fe400007fe4ff */
[C---:B------:R-:W-:Y:S01]  /*5ba0*/  @!P6 IADD3 R2, P0, R12.reuse, R15, RZ ;  /* 0x0000000f0c02e210 */ /* 0x040fe20007f1e0ff */
[C---:B------:R-:W-:Y:S01]  /*5bb0*/  @!P6 IMAD.X R31, R13.reuse, 0x1, R20, P1 ;  /* 0x000000010d1fe824 */ /* 0x040fe200008e0614 */
[----:B------:R-:W-:Y:S02]  /*5bc0*/  @!P6 IADD3 R0, P1, R12, R226, RZ ;  /* 0x000000e20c00e210 */ /* 0x000fe40007f3e0ff */
[C---:B------:R-:W-:Y:S01]  /*5bd0*/  @!P6 IADD3.X R29, R13.reuse, R21, RZ, P0, !PT ;  /* 0x000000150d1de210 */ /* 0x040fe200007fe4ff */
[----:B------:R-:W-:Y:S01]  /*5be0*/  LDSM.16.M88.4 R140, [R184] ;  /* 0x00000000b88c783b */ /* 0x000fe20000000200 */
[----:B------:R-:W-:Y:S01]  /*5bf0*/  @!P6 LEA R20, P0, R22, c[0x0][0x1f8], 0x1 ;  /* 0x00007e001614ea11 */ /* 0x000fe200078008ff */
[----:B------:R-:W-:Y:S01]  /*5c00*/  @!P6 IMAD.X R13, R13, 0x1, R228, P1 ;  /* 0x000000010d0de824 */ /* 0x000fe200008e06e4 */
[----:B------:R-:W-:Y:S02]  /*5c10*/  @!P6 LEA R124, P1, R0, c[0x0][0x1f8], 0x1 ;  /* 0x00007e00007cea11 */ /* 0x000fe400078208ff */
[----:B------:R-:W-:Y:S02]  /*5c20*/  @!P6 LEA.HI.X R21, R22, c[0x0][0x1fc], R14, 0x1, P0 ;  /* 0x00007f001615ea11 */ /* 0x000fe400000f0c0e */
[----:B------:R-:W-:Y:S01]  /*5c30*/  @!P6 LEA.HI.X R125, R0, c[0x0][0x1fc], R13, 0x1, P1 ;  /* 0x00007f00007dea11 */ /* 0x000fe200008f0c0d */
[C---:B-1----:R-:W-:Y:S01]  /*5c40*/  HMMA.16816.F32 R4, R32.reuse, R8, RZ ;  /* 0x000000082004723c */ /* 0x042fe200000018ff */
[----:B------:R-:W1:Y:S02]  /*5c50*/  LDSM.16.M88.4 R144, [R187] ;  /* 0x00000000bb90783b */ /* 0x000e640000000200 */
[C---:B------:R-:W-:Y:S02]  /*5c60*/  @!P6 LEA R30, P1, R23.reuse, c[0x0][0x1f8], 0x1 ;  /* 0x00007e00171eea11 */ /* 0x040fe400078208ff */
[C---:B------:R-:W-:Y:S02]  /*5c70*/  @!P6 LEA R28, P0, R2.reuse, c[0x0][0x1f8], 0x1 ;  /* 0x00007e00021cea11 */ /* 0x040fe400078008ff */
[----:B------:R-:W-:Y:S01]  /*5c80*/  @!P6 LEA.HI.X R31, R23, c[0x0][0x1fc], R31, 0x1, P1 ;  /* 0x00007f00171fea11 */ /* 0x000fe200008f0c1f */
[C---:B------:R-:W-:Y:S01]  /*5c90*/  HMMA.16816.F32 R8, R32.reuse, R10, RZ ;  /* 0x0000000a2008723c */ /* 0x040fe200000018ff */
[----:B------:R-:W5:Y:S03]  /*5ca0*/  LDSM.16.M88.4 R148, [R198] ;  /* 0x00000000c694783b */ /* 0x000f660000000200 */
[----:B------:R-:W-:Y:S04]  /*5cb0*/  @!P6 LEA.HI.X R29, R2, c[0x0][0x1fc], R29, 0x1, P0 ;  /* 0x00007f00021dea11 */ /* 0x000fe800000f0c1d */
[C---:B--2---:R-:W-:Y:S01]  /*5cc0*/  HMMA.16816.F32 R12, R32.reuse, R16, RZ ;  /* 0x00000010200c723c */ /* 0x044fe200000018ff */
[----:B------:R-:W2:Y:S07]  /*5cd0*/  LDSM.16.M88.4 R152, [R197] ;  /* 0x00000000c598783b */ /* 0x000eae0000000200 */
[C---:B------:R-:W-:Y:S01]  /*5ce0*/  HMMA.16816.F32 R16, R32.reuse, R18, RZ ;  /* 0x000000122010723c */ /* 0x040fe200000018ff */
[----:B------:R-:W1:Y:S08]  /*5cf0*/  LDSM.16.M88.4 R156, [R196] ;  /* 0x00000000c49c783b */ /* 0x000e700000000200 */
[----:B------:R-:W-:Y:S01]  /*5d00*/  @!PT LDS RZ, [RZ] ;  /* 0x00000000fffff984 */ /* 0x000fe20000000800 */
[----:B------:R-:W-:Y:S01]  /*5d10*/  @!PT LDS RZ, [RZ] ;  /* 0x00000000fffff984 */ /* 0x000fe20000000800 */
[----:B------:R-:W-:Y:S01]  /*5d20*/  @!PT LDS RZ, [RZ] ;  /* 0x00000000fffff984 */ /* 0x000fe20000000800 */
[----:B------:R1:W-:Y:S08]  /*5d30*/  @!P6 LDGSTS.E.BYPASS.LTC128B.128 [R199+0x100], [R162.64], !P5 ;  /* 0x00100000a2c7efae */ /* 0x0003f0000e901d46 */
[----:B------:R1:W-:Y:S08]  /*5d40*/  @!P6 LDGSTS.E.BYPASS.LTC128B.128 [R199+0x2100], [R160.64], !P4 ;  /* 0x02100000a0c7efae */ /* 0x0003f0000e101d46 */
[----:B------:R3:W-:Y:S08]  /*5d50*/  @!P6 LDGSTS.E.BYPASS.LTC128B.128 [R199+0x4100], [R20.64], !P3 ;  /* 0x0410000014c7efae */ /* 0x0007f0000d901d46 */
[----:B------:R2:W-:Y:S08]  /*5d60*/  @!P6 LDGSTS.E.BYPASS.LTC128B.128 [R199+0x1100], [R124.64], !P5 ;  /* 0x011000007cc7efae */ /* 0x0005f0000e901d46 */
[----:B------:R4:W-:Y:S08]  /*5d70*/  @!P6 LDGSTS.E.BYPASS.LTC128B.128 [R199+0x3100], [R30.64], !P4 ;  /* 0x031000001ec7efae */ /* 0x0009f0000e101d46 */
[----:B------:R4:W-:Y:S01]  /*5d80*/  @!P6 LDGSTS.E.BYPASS.LTC128B.128 [R199+0x5100], [R28.64], !P3 ;  /* 0x051000001cc7efae */ /* 0x0009e2000d901d46 */
[C---:B---3--:R-:W-:Y:S07]  /*5d90*/  HMMA.16816.F32 R20, R32.reuse, R24, RZ ;  /* 0x000000182014723c */ /* 0x048fee00000018ff */
[----:B-1----:R-:W-:Y:S01]  /*5da0*/  LDSM.16.M88.4 R160, [R186] ;  /* 0x00000000baa0783b */ /* 0x002fe20000000200 */
[C---:B------:R-:W-:Y:S07]  /*5db0*/  HMMA.16816.F32 R24, R32.reuse, R26, RZ ;  /* 0x0000001a2018723c */ /* 0x040fee00000018ff */
[----:B------:R-:W0:Y:S08]  /*5dc0*/  LDGDEPBAR ;  /* 0x00000000000079af */ /* 0x000e300000000000 */
[----:B------:R-:W1:Y:S01]  /*5dd0*/  LDSM.16.M88.4 R164, [R182] ;  /* 0x00000000b6a4783b */ /* 0x000e620000000200 */
[C---:B----4-:R-:W-:Y:S07]  /*5de0*/  HMMA.16816.F32 R28, R32.reuse, R136, RZ ;  /* 0x00000088201c723c */ /* 0x050fee00000018ff */
[----:B------:R-:W3:Y:S01]  /*5df0*/  LDSM.16.M88.4 R168, [R182+0x800] ;  /* 0x00080000b6a8783b */ /* 0x000ee20000000200 */
[----:B------:R-:W-:Y:S07]  /*5e00*/  HMMA.16816.F32 R32, R32, R138, RZ ;  /* 0x0000008a2020723c */ /* 0x000fee00000018ff */
[----:B------:R-:W4:Y:S01]  /*5e10*/  LDSM.16.M88.4 R136, [R182+0x1000] ;  /* 0x00100000b688783b */ /* 0x000f220000000200 */
[C---:B------:R-:W-:Y:S07]  /*5e20*/  HMMA.16816.F32 R4, R140.reuse, R144, R4 ;  /* 0x000000908c04723c */ /* 0x040fee0000001804 */
[----:B------:R-:W-:Y:S01]  /*5e30*/  LDSM.16.M88.4 R172, [R179] ;  /* 0x00000000b3ac783b */ /* 0x000fe20000000200 */
[C---:B------:R-:W-:Y:S07]  /*5e40*/  HMMA.16816.F32 R8, R140.reuse, R146, R8 ;  /* 0x000000928c08723c */ /* 0x040fee0000001808 */
[----:B------:R-:W1:Y:S01]  /*5e50*/  LDSM.16.M88.4 R144, [R182+0x1800] ;  /* 0x00180000b690783b */ /* 0x000e620000000200 */
[C---:B-----5:R-:W-:Y:S07]  /*5e60*/  HMMA.16816.F32 R12, R140.reuse, R148, R12 ;  /* 0x000000948c0c723c */ /* 0x060fee000000180c */
[----:B------:R-:W5:Y:S01]  /*5e70*/  LDL R127, [R1+0x4] ;  /* 0x00000400017f7983 */ /* 0x000f620000100800 */
[C---:B------:R-:W-:Y:S03]  /*5e80*/  HMMA.16816.F32 R16, R140.reuse, R150, R16 ;  /* 0x000000968c10723c */ /* 0x040fe60000001810 */
[----:B------:R-:W3:Y:S05]  /*5e90*/  LDSM.16.M88.4 R148, [R185] ;  /* 0x00000000b994783b */ /* 0x000eea0000000200 */
[C---:B--2---:R-:W-:Y:S08]  /*5ea0*/  HMMA.16816.F32 R20, R140.reuse, R152, R20 ;  /* 0x000000988c14723c */ /* 0x044ff00000001814 */
[C---:B------:R-:W-:Y:S01]  /*5eb0*/  HMMA.16816.F32 R24, R140.reuse, R154, R24 ;  /* 0x0000009a8c18723c */ /* 0x040fe20000001818 */
[----:B------:R-:W-:Y:S07]  /*5ec0*/  LDSM.16.M88.4 R152, [R179+0x1000] ;  /* 0x00100000b398783b */ /* 0x000fee0000000200 */
[C---:B------:R-:W-:Y:S08]  /*5ed0*/  HMMA.16816.F32 R28, R140.reuse, R156, R28 ;  /* 0x0000009c8c1c723c */ /* 0x040ff0000000181c */
[----:B------:R-:W-:Y:S01]  /*5ee0*/  HMMA.16816.F32 R32, R140, R158, R32 ;  /* 0x0000009e8c20723c */ /* 0x000fe20000001820 */
[----:B------:R-:W2:Y:S07]  /*5ef0*/  LDSM.16.M88.4 R140, [R179+0x800] ;  /* 0x00080000b38c783b */ /* 0x000eae0000000200 */
[C---:B-1----:R-:W-:Y:S01]  /*5f00*/  HMMA.16816.F32 R4, R160.reuse, R164, R4 ;  /* 0x000000a4a004723c */ /* 0x042fe20000001804 */
[----:B------:R-:W1:Y:S07]  /*5f10*/  LDSM.16.M88.4 R156, [R179+0x1800] ;  /* 0x00180000b39c783b */ /* 0x000e6e0000000200 */
[C---:B------:R-:W-:Y:S01]  /*5f20*/  HMMA.16816.F32 R8, R160.reuse, R166, R8 ;  /* 0x000000a6a008723c */ /* 0x040fe20000001808 */
[----:B------:R-:W-:Y:S07]  /*5f30*/  LDSM.16.M88.4 R164, [R176+0x2000] ;  /* 0x00200000b0a4783b */ /* 0x000fee0000000200 */
[C---:B---3--:R-:W-:Y:S08]  /*5f40*/  HMMA.16816.F32 R12, R160.reuse, R168, R12 ;  /* 0x000000a8a00c723c */ /* 0x048ff0000000180c */
[C---:B------:R-:W-:Y:S01]  /*5f50*/  HMMA.16816.F32 R16, R160.reuse, R170, R16 ;  /* 0x000000aaa010723c */ /* 0x040fe20000001810 */
[----:B------:R-:W-:Y:S07]  /*5f60*/  LDSM.16.M88.4 R168, [R176+0x3800] ;  /* 0x00380000b0a8783b */ /* 0x000fee0000000200 */
[C---:B----4-:R-:W-:Y:S08]  /*5f70*/  HMMA.16816.F32 R20, R160.reuse, R136, R20 ;  /* 0x00000088a014723c */ /* 0x050ff00000001814 */
[C---:B------:R-:W-:Y:S01]  /*5f80*/  HMMA.16816.F32 R24, R160.reuse, R138, R24 ;  /* 0x0000008aa018723c */ /* 0x040fe20000001818 */
[----:B------:R-:W3:Y:S07]  /*5f90*/  LDSM.16.M88.4 R136, [R183+0x4000] ;  /* 0x00400000b788783b */ /* 0x000eee0000000200 */
[C---:B------:R-:W-:Y:S08]  /*5fa0*/  HMMA.16816.F32 R28, R160.reuse, R144, R28 ;  /* 0x00000090a01c723c */ /* 0x040ff0000000181c */
[----:B------:R-:W-:Y:S01]  /*5fb0*/  HMMA.16816.F32 R32, R160, R146, R32 ;  /* 0x00000092a020723c */ /* 0x000fe20000001820 */
[----:B------:R-:W4:Y:S07]  /*5fc0*/  LDSM.16.M88.4 R144, [R176+0x2800] ;  /* 0x00280000b090783b */ /* 0x000f2e0000000200 */
[C---:B------:R-:W-:Y:S01]  /*5fd0*/  HMMA.16816.F32 R4, R148.reuse, R172, R4 ;  /* 0x000000ac9404723c */ /* 0x040fe20000001804 */
[----:B------:R-:W1:Y:S07]  /*5fe0*/  LDSM.16.M88.4 R160, [R176+0x3000] ;  /* 0x00300000b0a0783b */ /* 0x000e6e0000000200 */
[C---:B------:R-:W-:Y:S01]  /*5ff0*/  HMMA.16816.F32 R8, R148.reuse, R174, R8 ;  /* 0x000000ae9408723c */ /* 0x040fe20000001808 */
[----:B------:R-:W-:Y:S07]  /*6000*/  LDSM.16.M88.4 R172, [R190] ;  /* 0x00000000beac783b */ /* 0x000fee0000000200 */
[C---:B--2---:R-:W-:Y:S08]  /*6010*/  HMMA.16816.F32 R12, R148.reuse, R140, R12 ;  /* 0x0000008c940c723c */ /* 0x044ff0000000180c */
[C---:B------:R-:W-:Y:S01]  /*6020*/  HMMA.16816.F32 R16, R148.reuse, R142, R16 ;  /* 0x0000008e9410723c */ /* 0x040fe20000001810 */
[----:B------:R-:W-:Y:S07]  /*6030*/  LDSM.16.M88.4 R140, [R184+0x4000] ;  /* 0x00400000b88c783b */ /* 0x000fee0000000200 */
[C---:B------:R-:W-:Y:S08]  /*6040*/  HMMA.16816.F32 R20, R148.reuse, R152, R20 ;  /* 0x000000989414723c */ /* 0x040ff00000001814 */
[C---:B------:R-:W-:Y:S01]  /*6050*/  HMMA.16816.F32 R24, R148.reuse, R154, R24 ;  /* 0x0000009a9418723c */ /* 0x040fe20000001818 */
[----:B------:R-:W2:Y:S07]  /*6060*/  LDSM.16.M88.4 R152, [R195] ;  /* 0x00000000c398783b */ /* 0x000eae0000000200 */
[C---:B-1----:R-:W-:Y:S08]  /*6070*/  HMMA.16816.F32 R28, R148.reuse, R156, R28 ;  /* 0x0000009c941c723c */ /* 0x042ff0000000181c */
[----:B------:R-:W-:Y:S01]  /*6080*/  HMMA.16816.F32 R32, R148, R158, R32 ;  /* 0x0000009e9420723c */ /* 0x000fe20000001820 */
[----:B------:R-:W1:Y:S07]  /*6090*/  LDSM.16.M88.4 R148, [R194] ;  /* 0x00000000c294783b */ /* 0x000e6e0000000200 */
[C---:B---3--:R-:W-:Y:S01]  /*60a0*/  HMMA.16816.F32 R4, R136.reuse, R164, R4 ;  /* 0x000000a48804723c */ /* 0x048fe20000001804 */
[----:B------:R-:W3:Y:S07]  /*60b0*/  LDSM.16.M88.4 R156, [R193] ;  /* 0x00000000c19c783b */ /* 0x000eee0000000200 */
[C---:B------:R-:W-:Y:S01]  /*60c0*/  HMMA.16816.F32 R8, R136.reuse, R166, R8 ;  /* 0x000000a68808723c */ /* 0x040fe20000001808 */
[----:B------:R-:W-:Y:S07]  /*60d0*/  LDSM.16.M88.4 R164, [R182+0x2800] ;  /* 0x00280000b6a4783b */ /* 0x000fee0000000200 */
[C---:B----4-:R-:W-:Y:S08]  /*60e0*/  HMMA.16816.F32 R12, R136.reuse, R144, R12 ;  /* 0x00000090880c723c */ /* 0x050ff0000000180c */
[C---:B------:R-:W-:Y:S01]  /*60f0*/  HMMA.16816.F32 R16, R136.reuse, R146, R16 ;  /* 0x000000928810723c */ /* 0x040fe20000001810 */
[----:B------:R-:W4:Y:S07]  /*6100*/  LDSM.16.M88.4 R144, [R192] ;  /* 0x00000000c090783b */ /* 0x000f2e0000000200 */
[C---:B------:R-:W-:Y:S08]  /*6110*/  HMMA.16816.F32 R20, R136.reuse, R160, R20 ;  /* 0x000000a08814723c */ /* 0x040ff00000001814 */
[C---:B------:R-:W-:Y:S01]  /*6120*/  HMMA.16816.F32 R24, R136.reuse, R162, R24 ;  /* 0x000000a28818723c */ /* 0x040fe20000001818 */
[----:B------:R-:W-:Y:S07]  /*6130*/  LDSM.16.M88.4 R160, [R182+0x2000] ;  /* 0x00200000b6a0783b */ /* 0x000fee0000000200 */
[C---:B------:R-:W-:Y:S08]  /*6140*/  HMMA.16816.F32 R28, R136.reuse, R168, R28 ;  /* 0x000000a8881c723c */ /* 0x040ff0000000181c */
[----:B------:R-:W-:Y:S01]  /*6150*/  HMMA.16816.F32 R32, R136, R170, R32 ;  /* 0x000000aa8820723c */ /* 0x000fe20000001820 */
[----:B------:R-:W4:Y:S07]  /*6160*/  LDSM.16.M88.4 R136, [R186+0x4000] ;  /* 0x00400000ba88783b */ /* 0x000f2e0000000200 */
[C---:B--2---:R-:W-:Y:S01]  /*6170*/  HMMA.16816.F32 R4, R140.reuse, R152, R4 ;  /* 0x000000988c04723c */ /* 0x044fe20000001804 */
[----:B------:R-:W-:Y:S07]  /*6180*/  LDSM.16.M88.4 R168, [R179+0x2000] ;  /* 0x00200000b3a8783b */ /* 0x000fee0000000200 */
[C---:B------:R-:W-:Y:S01]  /*6190*/  HMMA.16816.F32 R8, R140.reuse, R154, R8 ;  /* 0x0000009a8c08723c */ /* 0x040fe20000001808 */
[----:B------:R-:W-:Y:S07]  /*61a0*/  LDSM.16.M88.4 R152, [R182+0x3800] ;  /* 0x00380000b698783b */ /* 0x000fee0000000200 */
[C---:B-1----:R-:W-:Y:S08]  /*61b0*/  HMMA.16816.F32 R12, R140.reuse, R148, R12 ;  /* 0x000000948c0c723c */ /* 0x042ff0000000180c */
[C---:B------:R-:W-:Y:S01]  /*61c0*/  HMMA.16816.F32 R16, R140.reuse, R150, R16 ;  /* 0x000000968c10723c */ /* 0x040fe20000001810 */
[----:B------:R-:W1:Y:S07]  /*61d0*/  LDSM.16.M88.4 R148, [R182+0x3000] ;  /* 0x00300000b694783b */ /* 0x000e6e0000000200 */
[C---:B---3--:R-:W-:Y:S08]  /*61e0*/  HMMA.16816.F32 R20, R140.reuse, R156, R20 ;  /* 0x0000009c8c14723c */ /* 0x048ff00000001814 */
[C---:B------:R-:W-:Y:S01]  /*61f0*/  HMMA.16816.F32 R24, R140.reuse, R158, R24 ;  /* 0x0000009e8c18723c */ /* 0x040fe20000001818 */
[----:B------:R-:W2:Y:S07]  /*6200*/  LDSM.16.M88.4 R156, [R185+0x4000] ;  /* 0x00400000b99c783b */ /* 0x000eae0000000200 */
[C---:B----4-:R-:W-:Y:S08]  /*6210*/  HMMA.16816.F32 R28, R140.reuse, R144, R28 ;  /* 0x000000908c1c723c */ /* 0x050ff0000000181c */
[----:B------:R-:W-:Y:S01]  /*6220*/  HMMA.16816.F32 R32, R140, R146, R32 ;  /* 0x000000928c20723c */ /* 0x000fe20000001820 */
[----:B------:R-:W3:Y:S07]  /*6230*/  LDSM.16.M88.4 R140, [R179+0x2800] ;  /* 0x00280000b38c783b */ /* 0x000eee0000000200 */
[C---:B------:R-:W-:Y:S01]  /*6240*/  HMMA.16816.F32 R4, R136.reuse, R160, R4 ;  /* 0x000000a08804723c */ /* 0x040fe20000001804 */
[----:B------:R-:W4:Y:S04]  /*6250*/  LDSM.16.M88.4 R144, [R179+0x3000] ;  /* 0x00300000b390783b */ /* 0x000f280000000200 */
[----:B-----5:R-:W-:Y:S03]  /*6260*/  IADD3 R0, R127, R237, RZ ;  /* 0x000000ed7f007210 */ /* 0x020fe60007ffe0ff */
[C---:B------:R-:W-:Y:S01]  /*6270*/  HMMA.16816.F32 R8, R136.reuse, R162, R8 ;  /* 0x000000a28808723c */ /* 0x040fe20000001808 */
[----:B------:R-:W-:Y:S03]  /*6280*/  LDSM.16.M88.4 R160, [R176+0x4800] ;  /* 0x00480000b0a0783b */ /* 0x000fe60000000200 */
[----:B------:R-:W-:Y:S04]  /*6290*/  @P2 IMAD.HI.U32 R2, R0, c[0x0][0x2c8], RZ ;  /* 0x0000b20000022a27 */ /* 0x000fe800078e00ff */
[C---:B------:R-:W-:Y:S04]  /*62a0*/  HMMA.16816.F32 R12, R136.reuse, R164, R12 ;  /* 0x000000a4880c723c */ /* 0x040fe8000000180c */
[----:B------:R-:W-:Y:S04]  /*62b0*/  @P2 SHF.R.U32.HI R0, RZ, c[0x0][0x2cc], R2 ;  /* 0x0000b300ff002a19 */ /* 0x000fe80000011602 */
[C---:B------:R-:W-:Y:S01]  /*62c0*/  HMMA.16816.F32 R16, R136.reuse, R166, R16 ;  /* 0x000000a68810723c */ /* 0x040fe20000001810 */
[----:B------:R-:W-:Y:S07]  /*62d0*/  LDSM.16.M88.4 R164, [R176+0x5800] ;  /* 0x00580000b0a4783b */ /* 0x000fee0000000200 */
[C---:B-1----:R-:W-:Y:S01]  /*62e0*/  HMMA.16816.F32 R20, R136.reuse, R148, R20 ;  /* 0x000000948814723c */ /* 0x042fe20000001814 */
[----:B------:R-:W1:Y:S07]  /*62f0*/  SHFL.IDX PT, R2, R0, RZ, 0x1c1f ;  /* 0x001c1fff00027589 */ /* 0x000e6e00000e0000 */
[C---:B------:R-:W-:Y:S01]  /*6300*/  HMMA.16816.F32 R24, R136.reuse, R150, R24 ;  /* 0x000000968818723c */ /* 0x040fe20000001818 */
[----:B------:R-:W-:Y:S07]  /*6310*/  LDSM.16.M88.4 R148, [R183+0x8000] ;  /* 0x00800000b794783b */ /* 0x000fee0000000200 */
[C---:B------:R-:W-:Y:S01]  /*6320*/  HMMA.16816.F32 R28, R136.reuse, R152, R28 ;  /* 0x00000098881c723c */ /* 0x040fe2000000181c */
[----:B------:R5:W1:Y:S07]  /*6330*/  SHFL.IDX PT, R124, R0, 0x1, 0x1c1f ;  /* 0x003c1f00007c7f89 */ /* 0x000a6e00000e0000 */
[----:B------:R-:W-:Y:S01]  /*6340*/  HMMA.16816.F32 R32, R136, R154, R32 ;  /* 0x0000009a8820723c */ /* 0x000fe20000001820 */
[----:B------:R-:W1:Y:S07]  /*6350*/  LDSM.16.M88.4 R136, [R179+0x3800] ;  /* 0x00380000b388783b */ /* 0x000e6e0000000200 */
[C---:B--2---:R-:W-:Y:S01]  /*6360*/  HMMA.16816.F32 R4, R156.reuse, R168, R4 ;  /* 0x000000a89c04723c */ /* 0x044fe20000001804 */
[----:B------:R-:W2:Y:S07]  /*6370*/  LDSM.16.M88.4 R152, [R176+0x4000] ;  /* 0x00400000b098783b */ /* 0x000eae0000000200 */
[C---:B------:R-:W-:Y:S01]  /*6380*/  HMMA.16816.F32 R8, R156.reuse, R170, R8 ;  /* 0x000000aa9c08723c */ /* 0x040fe20000001808 */
[----:B------:R-:W-:Y:S03]  /*6390*/  LDSM.16.M88.4 R168, [R191] ;  /* 0x00000000bfa8783b */ /* 0x000fe60000000200 */
[----:B-----5:R-:W-:Y:S04]  /*63a0*/  IMAD.MOV.U32 R0, RZ, RZ, -0x40 ;  /* 0xffffffc0ff007424 */ /* 0x020fe800078e00ff */
[C---:B---3--:R-:W-:Y:S04]  /*63b0*/  HMMA.16816.F32 R12, R156.reuse, R140, R12 ;  /* 0x0000008c9c0c723c */ /* 0x048fe8000000180c */
[----:B------:R-:W-:Y:S04]  /*63c0*/  IMAD R0, R200, R0, 0x1 ;  /* 0x00000001c8007424 */ /* 0x000fe800078e0200 */
[C---:B------:R-:W-:Y:S01]  /*63d0*/  HMMA.16816.F32 R16, R156.reuse, R142, R16 ;  /* 0x0000008e9c10723c */ /* 0x040fe20000001810 */
[----:B------:R-:W3:Y:S03]  /*63e0*/  LDSM.16.M88.4 R140, [R176+0x5000] ;  /* 0x00500000b08c783b */ /* 0x000ee60000000200 */
[----:B------:R-:W-:Y:S04]  /*63f0*/  IADD3 R0, R234, R0, -R233 ;  /* 0x00000000ea007210 */ /* 0x000fe80007ffe8e9 */
[C---:B----4-:R-:W-:Y:S04]  /*6400*/  HMMA.16816.F32 R20, R156.reuse, R144, R20 ;  /* 0x000000909c14723c */ /* 0x050fe80000001814 */
[----:B------:R-:W-:Y:S04]  /*6410*/  IADD3 R0, R0, -R235, RZ ;  /* 0x800000eb00007210 */ /* 0x000fe80007ffe0ff */
[C---:B------:R-:W-:Y:S01]  /*6420*/  HMMA.16816.F32 R24, R156.reuse, R146, R24 ;  /* 0x000000929c18723c */ /* 0x040fe20000001818 */
[----:B------:R-:W4:Y:S03]  /*6430*/  LDSM.16.M88.4 R144, [R184+0x8000] ;  /* 0x00800000b890783b */ /* 0x000f260000000200 */
[C---:B-1----:R-:W-:Y:S01]  /*6440*/  IMAD.IADD R2, R0.reuse, 0x1, R2 ;  /* 0x0000000100027824 */ /* 0x042fe200078e0202 */
[----:B------:R-:W-:Y:S03]  /*6450*/  IADD3 R0, R0, R124, RZ ;  /* 0x0000007c00007210 */ /* 0x000fe60007ffe0ff */
[C---:B------:R-:W-:Y:S03]  /*6460*/  HMMA.16816.F32 R28, R156.reuse, R136, R28 ;  /* 0x000000889c1c723c */ /* 0x040fe6000000181c */
[----:B------:R-:W-:Y:S02]  /*6470*/  ISETP.GT.AND P6, PT, R2, 0x1, PT ;  /* 0x000000010200780c */ /* 0x000fe40003fc4270 */
[----:B------:R-:W-:Y:S02]  /*6480*/  ISETP.GT.AND P1, PT, R0, RZ, PT ;  /* 0x000000ff0000720c */ /* 0x000fe40003f24270 */
[----:B------:R-:W-:Y:S01]  /*6490*/  ISETP.GT.AND P0, PT, R2, RZ, PT ;  /* 0x000000ff0200720c */ /* 0x000fe20003f04270 */
[----:B------:R-:W-:Y:S01]  /*64a0*/  HMMA.16816.F32 R32, R156, R138, R32 ;  /* 0x0000008a9c20723c */ /* 0x000fe20000001820 */
[----:B------:R-:W1:Y:S07]  /*64b0*/  LDSM.16.M88.4 R136, [R189] ;  /* 0x00000000bd88783b */ /* 0x000e6e0000000200 */
[C---:B--2---:R-:W-:Y:S01]  /*64c0*/  HMMA.16816.F32 R4, R148.reuse, R152, R4 ;  /* 0x000000989404723c */ /* 0x044fe20000001804 */
[----:B------:R-:W-:Y:S07]  /*64d0*/  LDSM.16.M88.4 R156, [R182+0x4800] ;  /* 0x00480000b69c783b */ /* 0x000fee0000000200 */
[C---:B------:R-:W-:Y:S01]  /*64e0*/  HMMA.16816.F32 R8, R148.reuse, R154, R8 ;  /* 0x0000009a9408723c */ /* 0x040fe20000001808 */
[----:B------:R-:W-:Y:S07]  /*64f0*/  LDSM.16.M88.4 R152, [R182+0x4000] ;  /* 0x00400000b698783b */ /* 0x000fee0000000200 */
[C---:B------:R-:W-:Y:S08]  /*6500*/  HMMA.16816.F32 R12, R148.reuse, R160, R12 ;  /* 0x000000a0940c723c */ /* 0x040ff0000000180c */
[C---:B------:R-:W-:Y:S01]  /*6510*/  HMMA.16816.F32 R16, R148.reuse, R162, R16 ;  /* 0x000000a29410723c */ /* 0x040fe20000001810 */
[----:B------:R-:W-:Y:S07]  /*6520*/  LDSM.16.M88.4 R160, [R182+0x5000] ;  /* 0x00500000b6a0783b */ /* 0x000fee0000000200 */
[C---:B---3--:R-:W-:Y:S08]  /*6530*/  HMMA.16816.F32 R20, R148.reuse, R140, R20 ;  /* 0x0000008c9414723c */ /* 0x048ff00000001814 */
[C---:B------:R-:W-:Y:S01]  /*6540*/  HMMA.16816.F32 R24, R148.reuse, R142, R24 ;  /* 0x0000008e9418723c */ /* 0x040fe20000001818 */
[----:B------:R-:W2:Y:S07]  /*6550*/  LDSM.16.M88.4 R140, [R188] ;  /* 0x00000000bc8c783b */ /* 0x000eae0000000200 */
[C---:B------:R-:W-:Y:S08]  /*6560*/  HMMA.16816.F32 R28, R148.reuse, R164, R28 ;  /* 0x000000a4941c723c */ /* 0x040ff0000000181c */
[----:B------:R-:W-:Y:S01]  /*6570*/  HMMA.16816.F32 R32, R148, R166, R32 ;  /* 0x000000a69420723c */ /* 0x000fe20000001820 */
[----:B------:R-:W3:Y:S07]  /*6580*/  LDSM.16.M88.4 R148, [R186+0x8000] ;  /* 0x00800000ba94783b */ /* 0x000eee0000000200 */
[C---:B----4-:R-:W-:Y:S01]  /*6590*/  HMMA.16816.F32 R4, R144.reuse, R168, R4 ;  /* 0x000000a89004723c */ /* 0x050fe20000001804 */
[----:B------:R-:W4:Y:S07]  /*65a0*/  LDSM.16.M88.4 R164, [R182+0x5800] ;  /* 0x00580000b6a4783b */ /* 0x000f2e0000000200 */
[C---:B------:R-:W-:Y:S01]  /*65b0*/  HMMA.16816.F32 R8, R144.reuse, R170, R8 ;  /* 0x000000aa9008723c */ /* 0x040fe20000001808 */
[----:B------:R-:W-:Y:S07]  /*65c0*/  LDSM.16.M88.4 R168, [R179+0x4000] ;  /* 0x00400000b3a8783b */ /* 0x000fee0000000200 */
[C---:B------:R-:W-:Y:S08]  /*65d0*/  HMMA.16816.F32 R12, R144.reuse, R172, R12 ;  /* 0x000000ac900c723c */ /* 0x040ff0000000180c */
[C---:B------:R-:W-:Y:S08]  /*65e0*/  HMMA.16816.F32 R16, R144.reuse, R174, R16 ;  /* 0x000000ae9010723c */ /* 0x040ff00000001810 */
        /* <DEDUP_REMOVED lines=8> */
[C---:B------:R-:W-:Y:S08]  /*6670*/  HMMA.16816.F32 R8, R148.reuse, R154, R8 ;  /* 0x0000009a9408723c */ /* 0x040ff00000001808 */
[C---:B------:R-:W-:Y:S08]  /*6680*/  HMMA.16816.F32 R12, R148.reuse, R156, R12 ;  /* 0x0000009c940c723c */ /* 0x040ff0000000180c */
[C---:B------:R-:W-:Y:S08]  /*6690*/  HMMA.16816.F32 R16, R148.reuse, R158, R16 ;  /* 0x0000009e9410723c */ /* 0x040ff00000001810 */
[C---:B------:R-:W-:Y:S08]  /*66a0*/  HMMA.16816.F32 R20, R148.reuse, R160, R20 ;  /* 0x000000a09414723c */ /* 0x040ff00000001814 */
[C---:B------:R-:W-:Y:S08]  /*66b0*/  HMMA.16816.F32 R24, R148.reuse, R162, R24 ;  /* 0x000000a29418723c */ /* 0x040ff00000001818 */
[C---:B----4-:R-:W-:Y:S08]  /*66c0*/  HMMA.16816.F32 R28, R148.reuse, R164, R28 ;  /* 0x000000a4941c723c */ /* 0x050ff0000000181c */
[----:B------:R-:W-:Y:S01]  /*66d0*/  HMMA.16816.F32 R32, R148, R166, R32 ;  /* 0x000000a69420723c */ /* 0x000fe20000001820 */
[----:B------:R-:W4:Y:S01]  /*66e0*/  LDSM.16.M88.4 R148, [R179+0x5800] ;  /* 0x00580000b394783b */ /* 0x000f220000000200 */
[----:B------:R-:W-:Y:S06]  /*66f0*/  DEPBAR.LE SB0, 0x0 ;  /* 0x000080000000791a */ /* 0x000fec0000000000 */
[C---:B-1----:R-:W-:Y:S01]  /*6700*/  HMMA.16816.F32 R4, R136.reuse, R168, R4 ;  /* 0x000000a88804723c */ /* 0x042fe20000001804 */
[----:B------:R-:W-:Y:S07]  /*6710*/  BAR.SYNC.DEFER_BLOCKING 0x0 ;  /* 0x0000000000007b1d */ /* 0x000fee0000010000 */
[C---:B------:R-:W-:Y:S08]  /*6720*/  HMMA.16816.F32 R8, R136.reuse, R170, R8 ;  /* 0x000000aa8808723c */ /* 0x040ff00000001808 */
[C---:B--2---:R-:W-:Y:S08]  /*6730*/  HMMA.16816.F32 R12, R136.reuse, R140, R12 ;  /* 0x0000008c880c723c */ /* 0x044ff0000000180c */
[C---:B------:R-:W-:Y:S04]  /*6740*/  HMMA.16816.F32 R16, R136.reuse, R142, R16 ;  /* 0x0000008e8810723c */ /* 0x040fe80000001810 */
[----:B------:R-:W-:Y:S02]  /*6750*/  FSEL R124, R4, -INF , P0 ;  /* 0xff800000047c7808 */ /* 0x000fe40000000000 */
[----:B------:R-:W-:Y:S02]  /*6760*/  ISETP.GT.AND P0, PT, R0, 0x1, PT ;  /* 0x000000010000780c */ /* 0x000fe40003f04270 */
[C---:B---3--:R-:W-:Y:S04]  /*6770*/  HMMA.16816.F32 R20, R136.reuse, R144, R20 ;  /* 0x000000908814723c */ /* 0x048fe80000001814 */
[----:B------:R-:W-:Y:S02]  /*6780*/  FSEL R142, R5, -INF , P6 ;  /* 0xff800000058e7808 */ /* 0x000fe40003000000 */
[----:B------:R-:W-:Y:S02]  /*6790*/  FSEL R153, R7, -INF , P0 ;  /* 0xff80000007997808 */ /* 0x000fe40000000000 */
[C---:B------:R-:W-:Y:S03]  /*67a0*/  HMMA.16816.F32 R24, R136.reuse, R146, R24 ;  /* 0x000000928818723c */ /* 0x040fe60000001818 */
[----:B------:R-:W-:Y:S02]  /*67b0*/  ISETP.GT.AND P0, PT, R2, 0x8, PT ;  /* 0x000000080200780c */ /* 0x000fe40003f04270 */
[----:B------:R-:W-:Y:S02]  /*67c0*/  FMNMX.FTZ R4, R124, R3, !PT ;  /* 0x000000037c047209 */ /* 0x000fe40007810000 */
[----:B------:R-:W-:Y:S01]  /*67d0*/  FSEL R140, R8, -INF , P0 ;  /* 0xff800000088c7808 */ /* 0x000fe20000000000 */
[C---:B----4-:R-:W-:Y:S03]  /*67e0*/  HMMA.16816.F32 R28, R136.reuse, R148, R28 ;  /* 0x00000094881c723c */ /* 0x050fe6000000181c */
[----:B------:R-:W-:Y:S02]  /*67f0*/  ISETP.GT.AND P6, PT, R2, 0x9, PT ;  /* 0x000000090200780c */ /* 0x000fe40003fc4270 */
[----:B------:R-:W-:Y:S02]  /*6800*/  FMNMX.FTZ R4, R142, R4, !PT ;  /* 0x000000048e047209 */ /* 0x000fe40007810000 */
[----:B------:R-:W-:Y:S01]  /*6810*/  ISETP.GT.AND P0, PT, R0, 0x9, PT ;  /* 0x000000090000780c */ /* 0x000fe20003f04270 */
[----:B------:R-:W-:Y:S04]  /*6820*/  HMMA.16816.F32 R32, R136, R150, R32 ;  /* 0x000000968820723c */ /* 0x000fe80000001820 */
[----:B------:R-:W-:Y:S02]  /*6830*/  FSEL R141, R9, -INF , P6 ;  /* 0xff800000098d7808 */ /* 0x000fe40003000000 */
[----:B------:R-:W-:Y:S02]  /*6840*/  FSEL R152, R11, -INF , P0 ;  /* 0xff8000000b987808 */ /* 0x000fe40000000000 */
[----:B------:R-:W-:Y:S02]  /*6850*/  FMNMX.FTZ R4, R140, R4, !PT ;  /* 0x000000048c047209 */ /* 0x000fe40007810000 */
[----:B------:R-:W-:Y:S02]  /*6860*/  ISETP.GT.AND P0, PT, R2, 0x10, PT ;  /* 0x000000100200780c */ /* 0x000fe40003f04270 */
[----:B------:R-:W-:Y:S02]  /*6870*/  FMNMX.FTZ R4, R141, R4, !PT ;  /* 0x000000048d047209 */ /* 0x000fe40007810000 */
[----:B------:R-:W-:Y:S02]  /*6880*/  FSEL R146, R12, -INF , P0 ;  /* 0xff8000000c927808 */ /* 0x000fe40000000000 */
[----:B------:R-:W-:Y:S02]  /*6890*/  ISETP.GT.AND P6, PT, R2, 0x11, PT ;  /* 0x000000110200780c */ /* 0x000fe40003fc4270 */
[----:B------:R-:W-:Y:S02]  /*68a0*/  ISETP.GT.AND P0, PT, R0, 0x11, PT ;  /* 0x000000110000780c */ /* 0x000fe40003f04270 */
[----:B------:R-:W-:Y:S02]  /*68b0*/  FSEL R155, R13, -INF , P6 ;  /* 0xff8000000d9b7808 */ /* 0x000fe40003000000 */
[----:B------:R-:W-:Y:S02]  /*68c0*/  FSEL R157, R15, -INF , P0 ;  /* 0xff8000000f9d7808 */ /* 0x000fe40000000000 */
[----:B------:R-:W-:Y:S02]  /*68d0*/  FMNMX.FTZ R4, R146, R4, !PT ;  /* 0x0000000492047209 */ /* 0x000fe40007810000 */
[----:B------:R-:W-:Y:S02]  /*68e0*/  ISETP.GT.AND P0, PT, R2, 0x18, PT ;  /* 0x000000180200780c */ /* 0x000fe40003f04270 */
[----:B------:R-:W-:Y:S02]  /*68f0*/  FSEL R154, R6, -INF , P1 ;  /* 0xff800000069a7808 */ /* 0x000fe40000800000 */
[----:B------:R-:W-:Y:S02]  /*6900*/  FSEL R147, R16, -INF , P0 ;  /* 0xff80000010937808 */ /* 0x000fe40000000000 */
[----:B------:R-:W-:Y:S02]  /*6910*/  FMNMX.FTZ R4, R155, R4, !PT ;  /* 0x000000049b047209 */ /* 0x000fe40007810000 */
[----:B------:R-:W-:Y:S02]  /*6920*/  ISETP.GT.AND P1, PT, R0, 0x8, PT ;  /* 0x000000080000780c */ /* 0x000fe40003f24270 */
[----:B------:R-:W-:Y:S02]  /*6930*/  ISETP.GT.AND P6, PT, R2, 0x19, PT ;  /* 0x000000190200780c */ /* 0x000fe40003fc4270 */
[----:B------:R-:W-:Y:S02]  /*6940*/  ISETP.GT.AND P0, PT, R0, 0x19, PT ;  /* 0x000000190000780c */ /* 0x000fe40003f04270 */
[----:B------:R-:W-:Y:S02]  /*6950*/  FSEL R143, R10, -INF , P1 ;  /* 0xff8000000a8f7808 */ /* 0x000fe40000800000 */
[----:B------:R-:W-:Y:S02]  /*6960*/  FSEL R148, R17, -INF , P6 ;  /* 0xff80000011947808 */ /* 0x000fe40003000000 */
[----:B------:R-:W-:Y:S02]  /*6970*/  FSEL R158, R19, -INF , P0 ;  /* 0xff800000139e7808 */ /* 0x000fe40000000000 */
[----:B------:R-:W-:Y:S02]  /*6980*/  FMNMX.FTZ R4, R147, R4, !PT ;  /* 0x0000000493047209 */ /* 0x000fe40007810000 */
[----:B------:R-:W-:Y:S02]  /*6990*/  ISETP.GT.AND P1, PT, R0, 0x10, PT ;  /* 0x000000100000780c */ /* 0x000fe40003f24270 */
[----:B------:R-:W-:Y:S02]  /*69a0*/  ISETP.GT.AND P0, PT, R2, 0x20, PT ;  /* 0x000000200200780c */ /* 0x000fe40003f04270 */
[----:B------:R-:W-:Y:S02]  /*69b0*/  FSEL R156, R14, -INF , P1 ;  /* 0xff8000000e9c7808 */ /* 0x000fe40000800000 */
[----:B------:R-:W-:Y:S02]  /*69c0*/  FSEL R150, R20, -INF , P0 ;  /* 0xff80000014967808 */ /* 0x000fe40000000000 */
[----:B------:R-:W-:Y:S02]  /*69d0*/  FMNMX.FTZ R4, R148, R4, !PT ;  /* 0x0000000494047209 */ /* 0x000fe40007810000 */
[----:B------:R-:W-:Y:S02]  /*69e0*/  ISETP.GT.AND P1, PT, R0, 0x18, PT ;  /* 0x000000180000780c */ /* 0x000fe40003f24270 */
[----:B------:R-:W-:Y:S02]  /*69f0*/  ISETP.GT.AND P6, PT, R2, 0x21, PT ;  /* 0x000000210200780c */ /* 0x000fe40003fc4270 */
[----:B------:R-:W-:Y:S02]  /*6a00*/  FMNMX.FTZ R5, R154, R126, !PT ;  /* 0x0000007e9a057209 */ /* 0x000fe40007810000 */
[----:B------:R-:W-:Y:S02]  /*6a10*/  FSEL R149, R18, -INF , P1 ;  /* 0xff80000012957808 */ /* 0x000fe40000800000 */
[----:B------:R-:W-:Y:S02]  /*6a20*/  FSEL R151, R21, -INF , P6 ;  /* 0xff80000015977808 */ /* 0x000fe40003000000 */
[----:B------:R-:W-:Y:S02]  /*6a30*/  FMNMX.FTZ R4, R150, R4, !PT ;  /* 0x0000000496047209 */ /* 0x000fe40007810000 */
[----:B------:R-:W-:Y:S02]  /*6a40*/  ISETP.GT.AND P1, PT, R2, 0x28, PT ;  /* 0x000000280200780c */ /* 0x000fe40003f24270 */
[----:B------:R-:W-:Y:S02]  /*6a50*/  FMNMX.FTZ R5, R153, R5, !PT ;  /* 0x0000000599057209 */ /* 0x000fe40007810000 */
[----:B------:R-:W-:Y:S02]  /*6a60*/  FSEL R159, R24, -INF , P1 ;  /* 0xff800000189f7808 */ /* 0x000fe40000800000 */
[----:B------:R-:W-:Y:S02]  /*6a70*/  FMNMX.FTZ R4, R151, R4, !PT ;  /* 0x0000000497047209 */ /* 0x000fe40007810000 */
[C---:B------:R-:W-:Y:S02]  /*6a80*/  ISETP.GT.AND P0, PT, R2.reuse, 0x29, PT ;  /* 0x000000290200780c */ /* 0x040fe40003f04270 */
[----:B------:R-:W-:Y:S02]  /*6a90*/  FMNMX.FTZ R5, R143, R5, !PT ;  /* 0x000000058f057209 */ /* 0x000fe40007810000 */
[----:B------:R-:W-:Y:S02]  /*6aa0*/  FMNMX.FTZ R4, R159, R4, !PT ;  /* 0x000000049f047209 */ /* 0x000fe40007810000 */
[----:B------:R-:W-:Y:S02]  /*6ab0*/  ISETP.GT.AND P6, PT, R2, 0x30, PT ;  /* 0x000000300200780c */ /* 0x000fe40003fc4270 */
[----:B------:R-:W-:Y:S02]  /*6ac0*/  FSEL R162, R25, -INF , P0 ;  /* 0xff80000019a27808 */ /* 0x000fe40000000000 */
[----:B------:R-:W-:Y:S02]  /*6ad0*/  FMNMX.FTZ R5, R152, R5, !PT ;  /* 0x0000000598057209 */ /* 0x000fe40007810000 */
[----:B------:R-:W-:Y:S02]  /*6ae0*/  FSEL R165, R28, -INF , P6 ;  /* 0xff8000001ca57808 */ /* 0x000fe40003000000 */
[----:B------:R-:W-:Y:S02]  /*6af0*/  ISETP.GT.AND P1, PT, R2, 0x31, PT ;  /* 0x000000310200780c */ /* 0x000fe40003f24270 */
[----:B------:R-:W-:Y:S02]  /*6b00*/  FMNMX.FTZ R4, R162, R4, !PT ;  /* 0x00000004a2047209 */ /* 0x000fe40007810000 */
[----:B------:R-:W-:Y:S02]  /*6b10*/  FMNMX.FTZ R5, R156, R5, !PT ;  /* 0x000000059c057209 */ /* 0x000fe40007810000 */
[----:B------:R-:W-:Y:S02]  /*6b20*/  FSEL R209, R29, -INF , P1 ;  /* 0xff8000001dd17808 */ /* 0x000fe40000800000 */
[C---:B------:R-:W-:Y:S02]  /*6b30*/  ISETP.GT.AND P6, PT, R2.reuse, 0x39, PT ;  /* 0x000000390200780c */ /* 0x040fe40003fc4270 */
[----:B------:R-:W-:Y:S02]  /*6b40*/  ISETP.GT.AND P0, PT, R2, 0x38, PT ;  /* 0x000000380200780c */ /* 0x000fe40003f04270 */
[----:B------:R-:W-:Y:S02]  /*6b50*/  FMNMX.FTZ R2, R165, R4, !PT ;  /* 0x00000004a5027209 */ /* 0x000fe40007810000 */
[----:B------:R-:W-:Y:S02]  /*6b60*/  FMNMX.FTZ R4, R157, R5, !PT ;  /* 0x000000059d047209 */ /* 0x000fe40007810000 */
[----:B------:R-:W-:Y:S02]  /*6b70*/  FSEL R210, R32, -INF , P0 ;  /* 0xff80000020d27808 */ /* 0x000fe40000000000 */
[----:B------:R-:W-:Y:S02]  /*6b80*/  FMNMX.FTZ R2, R209, R2, !PT ;  /* 0x00000002d1027209 */ /* 0x000fe40007810000 */
[----:B------:R-:W-:Y:S02]  /*6b90*/  FMNMX.FTZ R4, R149, R4, !PT ;  /* 0x0000000495047209 */ /* 0x000fe40007810000 */
[----:B------:R-:W-:Y:S02]  /*6ba0*/  ISETP.GT.AND P1, PT, R0, 0x20, PT ;  /* 0x000000200000780c */ /* 0x000fe40003f24270 */
[----:B------:R-:W-:Y:S02]  /*6bb0*/  FSEL R212, R33, -INF , P6 ;  /* 0xff80000021d47808 */ /* 0x000fe40003000000 */
[----:B------:R-:W-:Y:S02]  /*6bc0*/  FMNMX.FTZ R2, R210, R2, !PT ;  /* 0x00000002d2027209 */ /* 0x000fe40007810000 */
[----:B------:R-:W-:Y:S02]  /*6bd0*/  FSEL R160, R22, -INF , P1 ;  /* 0xff80000016a07808 */ /* 0x000fe40000800000 */
[----:B------:R-:W-:Y:S02]  /*6be0*/  FMNMX.FTZ R4, R158, R4, !PT ;  /* 0x000000049e047209 */ /* 0x000fe40007810000 */
[----:B------:R-:W-:Y:S02]  /*6bf0*/  ISETP.GT.AND P0, PT, R0, 0x21, PT ;  /* 0x000000210000780c */ /* 0x000fe40003f04270 */
[----:B------:R-:W-:Y:S02]  /*6c00*/  FMNMX.FTZ R2, R212, R2, !PT ;  /* 0x00000002d4027209 */ /* 0x000fe40007810000 */
[----:B------:R-:W-:Y:S02]  /*6c10*/  FSEL R161, R23, -INF , P0 ;  /* 0xff80000017a17808 */ /* 0x000fe40000000000 */
[----:B------:R-:W-:Y:S01]  /*6c20*/  ISETP.GT.AND P6, PT, R200, R229, PT ;  /* 0x000000e5c800720c */ /* 0x000fe20003fc4270 */
[----:B------:R-:W1:Y:S01]  /*6c30*/  SHFL.BFLY PT, R7, R2, 0x2, 0x1f ;  /* 0x0c401f0002077f89 */ /* 0x000e6200000e0000 */
[----:B------:R-:W-:Y:S02]  /*6c40*/  ISETP.GT.AND P1, PT, R0, 0x28, PT ;  /* 0x000000280000780c */ /* 0x000fe40003f24270 */
[----:B------:R-:W-:Y:S02]  /*6c50*/  FMNMX.FTZ R4, R160, R4, !PT ;  /* 0x00000004a0047209 */ /* 0x000fe40007810000 */
[----:B------:R-:W-:Y:S02]  /*6c60*/  FSEL R163, R26, -INF , P1 ;  /* 0xff8000001aa37808 */ /* 0x000fe40000800000 */
[C---:B------:R-:W-:Y:S02]  /*6c70*/  ISETP.GT.AND P0, PT, R0.reuse, 0x29, PT ;  /* 0x000000290000780c */ /* 0x040fe40003f04270 */
[----:B------:R-:W-:Y:S02]  /*6c80*/  FMNMX.FTZ R4, R161, R4, !PT ;  /* 0x00000004a1047209 */ /* 0x000fe40007810000 */
[----:B------:R-:W-:Y:S02]  /*6c90*/  FSEL R164, R27, -INF , P0 ;  /* 0xff8000001ba47808 */ /* 0x000fe40000000000 */
[----:B------:R-:W-:Y:S02]  /*6ca0*/  ISETP.GT.AND P1, PT, R0, 0x30, PT ;  /* 0x000000300000780c */ /* 0x000fe40003f24270 */
[----:B------:R-:W-:Y:S02]  /*6cb0*/  FMNMX.FTZ R4, R163, R4, !PT ;  /* 0x00000004a3047209 */ /* 0x000fe40007810000 */
[----:B------:R-:W-:Y:S02]  /*6cc0*/  FSEL R211, R30, -INF , P1 ;  /* 0xff8000001ed37808 */ /* 0x000fe40000800000 */
[----:B------:R-:W-:Y:S02]  /*6cd0*/  ISETP.GT.AND P0, PT, R0, 0x31, PT ;  /* 0x000000310000780c */ /* 0x000fe40003f04270 */
[----:B------:R-:W-:Y:S02]  /*6ce0*/  FMNMX.FTZ R4, R164, R4, !PT ;  /* 0x00000004a4047209 */ /* 0x000fe40007810000 */
[----:B------:R-:W-:Y:S02]  /*6cf0*/  @P6 SHF.R.S32.HI R6, RZ, 0x1f, R201 ;  /* 0x0000001fff066819 */ /* 0x000fe400000114c9 */
[----:B------:R-:W-:Y:S02]  /*6d00*/  FSEL R213, R31, -INF , P0 ;  /* 0xff8000001fd57808 */ /* 0x000fe40000000000 */
[----:B------:R-:W-:Y:S01]  /*6d10*/  ISETP.GT.AND P1, PT, R0, 0x38, PT ;  /* 0x000000380000780c */ /* 0x000fe20003f24270 */
[----:B------:R-:W-:Y:S01]  /*6d20*/  @P6 IMAD R6, R6, c[0x0][0x1e0], RZ ;  /* 0x0000780006066a24 */ /* 0x000fe200078e02ff */
[----:B------:R-:W-:Y:S02]  /*6d30*/  ISETP.GT.AND P0, PT, R0, 0x39, PT ;  /* 0x000000390000780c */ /* 0x000fe40003f04270 */
[----:B------:R-:W-:Y:S01]  /*6d40*/  FMNMX.FTZ R0, R211, R4, !PT ;  /* 0x00000004d3007209 */ /* 0x000fe20007810000 */
[----:B------:R-:W-:Y:S01]  /*6d50*/  @P6 IMAD.WIDE.U32 R4, R201, c[0x0][0x1e0], RZ ;  /* 0x00007800c9046a25 */ /* 0x000fe200078e00ff */
[----:B------:R-:W-:Y:S02]  /*6d60*/  FSEL R214, R34, -INF , P1 ;  /* 0xff80000022d67808 */ /* 0x000fe40000800000 */
[----:B------:R-:W-:Y:S01]  /*6d70*/  FMNMX.FTZ R0, R213, R0, !PT ;  /* 0x00000000d5007209 */ /* 0x000fe20007810000 */
[----:B------:R-:W-:Y:S01]  /*6d80*/  @P6 IMAD R6, R201, c[0x0][0x1e4], R6 ;  /* 0x00007900c9066a24 */ /* 0x000fe200078e0206 */
[----:B------:R-:W-:Y:S02]  /*6d90*/  FSEL R127, R35, -INF , P0 ;  /* 0xff800000237f7808 */ /* 0x000fe40000000000 */
[----:B------:R-:W-:Y:S02]  /*6da0*/  FMNMX.FTZ R0, R214, R0, !PT ;  /* 0x00000000d6007209 */ /* 0x000fe40007810000 */
[----:B-1----:R-:W-:Y:S01]  /*6db0*/  FMNMX.FTZ R9, R2, R7, !PT ;  /* 0x0000000702097209 */ /* 0x002fe20007810000 */
[----:B------:R-:W-:Y:S01]  /*6dc0*/  @P6 IMAD.IADD R2, R5, 0x1, R6 ;  /* 0x0000000105026824 */ /* 0x000fe200078e0206 */
[----:B------:R-:W-:Y:S01]  /*6dd0*/  FMNMX.FTZ R0, R127, R0, !PT ;  /* 0x000000007f007209 */ /* 0x000fe20007810000 */
[----:B------:R-:W-:Y:S01]  /*6de0*/  @P6 IMAD.MOV.U32 R6, RZ, RZ, c[0x0][0x1e0] ;  /* 0x00007800ff066624 */ /* 0x000fe200078e00ff */
[C---:B------:R-:W-:Y:S01]  /*6df0*/  @P6 SHF.L.U32 R5, R4.reuse, 0x6, RZ ;  /* 0x0000000604056819 */ /* 0x040fe200000006ff */
[----:B------:R-:W-:Y:S01]  /*6e00*/  SHFL.BFLY PT, R17, R9, 0x1, 0x1f ;  /* 0x0c201f0009117f89 */ /* 0x000fe200000e0000 */
[----:B------:R-:W-:Y:S02]  /*6e10*/  @P6 SHF.L.U64.HI R4, R4, 0x6, R2 ;  /* 0x0000000604046819 */ /* 0x000fe40000010202 */
[C---:B------:R-:W-:Y:S02]  /*6e20*/  @P6 IADD3 R8, P1, R5.reuse, R224, RZ ;  /* 0x000000e005086210 */ /* 0x040fe40007f3e0ff */
[----:B------:R-:W-:Y:S02]  /*6e30*/  @P6 MOV R10, c[0x0][0x1e4] ;  /* 0x00007900000a6a02 */ /* 0x000fe40000000f00 */
[----:B------:R-:W-:Y:S01]  /*6e40*/  @P6 LEA R7, P0, R6, R5, 0x5 ;  /* 0x0000000506076211 */ /* 0x000fe200078028ff */
[----:B------:R-:W1:Y:S01]  /*6e50*/  SHFL.BFLY PT, R2, R0, 0x2, 0x1f ;  /* 0x0c401f0000027f89 */ /* 0x000e6200000e0000 */
[----:B------:R-:W-:Y:S01]  /*6e60*/  @P6 IMAD.X R11, R4, 0x1, R223, P1 ;  /* 0x00000001040b6824 */ /* 0x000fe200008e06df */
[----:B------:R-:W-:Y:S02]  /*6e70*/  @P6 LEA R18, P1, R8, c[0x0][0x1c8], 0x1 ;  /* 0x0000720008126a11 */ /* 0x000fe400078208ff */
[----:B------:R-:W-:Y:S02]  /*6e80*/  @P6 LEA.HI.X R6, R6, R4, R10, 0x5, P0 ;  /* 0x0000000406066211 */ /* 0x000fe400000f2c0a */
[----:B------:R-:W-:Y:S02]  /*6e90*/  @P6 LEA.HI.X R19, R8, c[0x0][0x1cc], R11, 0x1, P1 ;  /* 0x0000730008136a11 */ /* 0x000fe400008f0c0b */
[C---:B------:R-:W-:Y:S02]  /*6ea0*/  @P6 IADD3 R11, P1, R224.reuse, 0x80, RZ ;  /* 0x00000080e00b6810 */ /* 0x040fe40007f3e0ff */
[----:B------:R-:W-:Y:S01]  /*6eb0*/  @P6 IADD3 R10, P0, R224, 0x40, RZ ;  /* 0x00000040e00a6810 */ /* 0x000fe20007f1e0ff */
[----:B------:R2:W-:Y:S02]  /*6ec0*/  @P6 LDGSTS.E.BYPASS.LTC128B.128 [R199+0x6100], [R18.64], !P5 ;  /* 0x0610000012c76fae */ /* 0x0005e4000e901d46 */
[----:B------:R-:W-:Y:S01]  /*6ed0*/  @P6 IMAD.X R13, RZ, RZ, R223, P1 ;  /* 0x000000ffff0d6224 */ /* 0x000fe200008e06df */
[----:B------:R-:W-:Y:S02]  /*6ee0*/  @P6 IADD3.X R12, RZ, R223, RZ, P0, !PT ;  /* 0x000000dfff0c6210 */ /* 0x000fe400007fe4ff */
[C---:B------:R-:W-:Y:S02]  /*6ef0*/  @P6 IADD3 R8, P0, R5.reuse, R10, RZ ;  /* 0x0000000a05086210 */ /* 0x040fe40007f1e0ff */
[----:B------:R-:W-:Y:S02]  /*6f00*/  @P6 IADD3 R5, P1, R5, R11, RZ ;  /* 0x0000000b05056210 */ /* 0x000fe40007f3e0ff */
[----:B------:R-:W-:Y:S02]  /*6f10*/  @P6 IADD3.X R15, R4, R12, RZ, P0, !PT ;  /* 0x0000000c040f6210 */ /* 0x000fe400007fe4ff */
[----:B------:R-:W-:Y:S01]  /*6f20*/  @P6 LEA R16, P0, R8, c[0x0][0x1c8], 0x1 ;  /* 0x0000720008106a11 */ /* 0x000fe200078008ff */
[----:B------:R-:W-:Y:S01]  /*6f30*/  @P6 IMAD.X R4, R4, 0x1, R13, P1 ;  /* 0x0000000104046824 */ /* 0x000fe200008e060d */
[----:B-1----:R-:W-:Y:S02]  /*6f40*/  FMNMX.FTZ R0, R0, R2, !PT ;  /* 0x0000000200007209 */ /* 0x002fe40007810000 */
[----:B------:R-:W-:Y:S02]  /*6f50*/  @P6 LEA R14, P1, R5, c[0x0][0x1c8], 0x1 ;  /* 0x00007200050e6a11 */ /* 0x000fe400078208ff */
[----:B------:R-:W-:Y:S01]  /*6f60*/  FMNMX.FTZ R125, R9, R17, !PT ;  /* 0x00000011097d7209 */ /* 0x000fe20007810000 */
[----:B------:R-:W1:Y:S01]  /*6f70*/  SHFL.BFLY PT, R2, R0, 0x1, 0x1f ;  /* 0x0c201f0000027f89 */ /* 0x000e6200000e0000 */
[----:B------:R-:W-:Y:S02]  /*6f80*/  @P6 LEA.HI.X R17, R8, c[0x0][0x1cc], R15, 0x1, P0 ;  /* 0x0000730008116a11 */ /* 0x000fe400000f0c0f */
[----:B------:R-:W-:Y:S01]  /*6f90*/  @P6 LEA.HI.X R15, R5, c[0x0][0x1cc], R4, 0x1, P1 ;  /* 0x00007300050f6a11 */ /* 0x000fe200008f0c04 */
[----:B------:R-:W-:Y:S01]  /*6fa0*/  FMUL.FTZ R8, R125, c[0x0][0x2d0] ;  /* 0x0000b4007d087a20 */ /* 0x000fe20000410000 */
[----:B------:R-:W-:Y:S02]  /*6fb0*/  @P6 IADD3 R4, P0, R7, R10, RZ ;  /* 0x0000000a07046210 */ /* 0x000fe40007f1e0ff */
[----:B------:R-:W-:Y:S01]  /*6fc0*/  FSETP.NEU.FTZ.AND P1, PT, R125, -INF , PT ;  /* 0xff8000007d00780b */ /* 0x000fe20003f3d000 */
[----:B------:R3:W-:Y:S01]  /*6fd0*/  @P6 LDGSTS.E.BYPASS.LTC128B.128 [R199+0x8100], [R16.64], !P4 ;  /* 0x0810000010c76fae */ /* 0x0007e2000e101d46 */
[----:B------:R-:W-:Y:S02]  /*6fe0*/  @P6 IADD3.X R10, R6, R12, RZ, P0, !PT ;  /* 0x0000000c060a6210 */ /* 0x000fe400007fe4ff */
[C---:B------:R-:W-:Y:S02]  /*6ff0*/  @P6 IADD3 R5, P0, R7.reuse, R11, RZ ;  /* 0x0000000b07056210 */ /* 0x040fe40007f1e0ff */
[----:B------:R-:W-:Y:S03]  /*7000*/  FSEL R144, R8, RZ, P1 ;  /* 0x000000ff08907208 */ /* 0x000fe60000800000 */
[----:B------:R-:W-:Y:S01]  /*7010*/  @P6 IMAD.X R11, R6, 0x1, R13, P0 ;  /* 0x00000001060b6824 */ /* 0x000fe200000e060d */
[----:B------:R-:W-:Y:S01]  /*7020*/  @P6 IADD3 R7, P0, R7, R224, RZ ;  /* 0x000000e007076210 */ /* 0x000fe20007f1e0ff */
[--C-:B------:R-:W-:Y:S01]  /*7030*/  FFMA.FTZ R8, R124, c[0x0][0x2d0], -R144.reuse ;  /* 0x0000b4007c087a23 */ /* 0x100fe20000010890 */
[----:B------:R4:W-:Y:S02]  /*7040*/  @P6 LDGSTS.E.BYPASS.LTC128B.128 [R199+0xa100], [R14.64], !P3 ;  /* 0x0a1000000ec76fae */ /* 0x0009e4000d901d46 */
[----:B------:R-:W-:Y:S01]  /*7050*/  @P6 IADD3.X R9, R6, R223, RZ, P0, !PT ;  /* 0x000000df06096210 */ /* 0x000fe200007fe4ff */
[----:B------:R5:W-:Y:S01]  /*7060*/  MUFU.EX2 R221, R8 ;  /* 0x0000000800dd7308 */ /* 0x000be20000000800 */
[C---:B------:R-:W-:Y:S02]  /*7070*/  @P6 LEA R6, P0, R7.reuse, c[0x0][0x1c8], 0x1 ;  /* 0x0000720007066a11 */ /* 0x040fe400078008ff */
[----:B-1----:R-:W-:Y:S01]  /*7080*/  FMNMX.FTZ R124, R0, R2, !PT ;  /* 0x00000002007c7209 */ /* 0x002fe20007810000 */
[--C-:B------:R-:W-:Y:S01]  /*7090*/  FFMA.FTZ R0, R140, c[0x0][0x2d0], -R144.reuse ;  /* 0x0000b4008c007a23 */ /* 0x100fe20000010890 */
[----:B------:R-:W-:Y:S01]  /*70a0*/  @P6 LEA.HI.X R7, R7, c[0x0][0x1cc], R9, 0x1, P0 ;  /* 0x0000730007076a11 */ /* 0x000fe200000f0c09 */
[--C-:B------:R-:W-:Y:S02]  /*70b0*/  FFMA.FTZ R9, R142, c[0x0][0x2d0], -R144.reuse ;  /* 0x0000b4008e097a23 */ /* 0x100fe40000010890 */
[----:B------:R-:W-:Y:S02]  /*70c0*/  FFMA.FTZ R2, R141, c[0x0][0x2d0], -R144 ;  /* 0x0000b4008d027a23 */ /* 0x000fe40000010890 */
[----:B------:R1:W1:Y:S01]  /*70d0*/  MUFU.EX2 R222, R9 ;  /* 0x0000000900de7308 */ /* 0x0002620000000800 */
[----:B------:R2:W-:Y:S09]  /*70e0*/  @P6 LDGSTS.E.BYPASS.LTC128B.128 [R199+0x7100], [R6.64], !P5 ;  /* 0x0710000006c76fae */ /* 0x0005f2000e901d46 */
[----:B------:R2:W-:Y:S01]  /*70f0*/  MUFU.EX2 R220, R0 ;  /* 0x0000000000dc7308 */ /* 0x0005e20000000800 */
[C---:B-----5:R-:W-:Y:S09]  /*7100*/  @P6 LEA R8, P0, R4.reuse, c[0x0][0x1c8], 0x1 ;  /* 0x0000720004086a11 */ /* 0x060ff200078008ff */
[----:B------:R5:W3:Y:S01]  /*7110*/  MUFU.EX2 R219, R2 ;  /* 0x0000000200db7308 */ /* 0x000ae20000000800 */
[----:B-1----:R-:W-:Y:S02]  /*7120*/  @P6 LEA.HI.X R9, R4, c[0x0][0x1cc], R10, 0x1, P0 ;  /* 0x0000730004096a11 */ /* 0x002fe400000f0c0a */
[C---:B------:R-:W-:Y:S02]  /*7130*/  @P6 LEA R4, P0, R5.reuse, c[0x0][0x1c8], 0x1 ;  /* 0x0000720005046a11 */ /* 0x040fe400078008ff */
[----:B------:R-:W-:Y:S01]  /*7140*/  F2FP.PACK_AB R136, R222, R221 ;  /* 0x000000ddde88723e */ /* 0x000fe200000000ff */
[----:B------:R1:W-:Y:S01]  /*7150*/  @P6 LDGSTS.E.BYPASS.LTC128B.128 [R199+0x9100], [R8.64], !P4 ;  /* 0x0910000008c76fae */ /* 0x0003e2000e101d46 */
[----:B------:R-:W-:Y:S02]  /*7160*/  @P6 LEA.HI.X R5, R5, c[0x0][0x1cc], R11, 0x1, P0 ;  /* 0x0000730005056a11 */ /* 0x000fe400000f0c0b */
[C---:B------:R-:W-:Y:S01]  /*7170*/  FSETP.NEU.FTZ.AND P0, PT, R124.reuse, -INF , PT ;  /* 0xff8000007c00780b */ /* 0x040fe20003f1d000 */
[----:B--2---:R-:W-:Y:S04]  /*7180*/  FMUL.FTZ R0, R124, c[0x0][0x2d0] ;  /* 0x0000b4007c007a20 */ /* 0x004fe80000410000 */
[----:B------:R2:W-:Y:S01]  /*7190*/  @P6 LDGSTS.E.BYPASS.LTC128B.128 [R199+0xb100], [R4.64], !P3 ;  /* 0x0b10000004c76fae */ /* 0x0005e2000d901d46 */
[----:B------:R-:W-:Y:S05]  /*71a0*/  FSEL R145, R0, RZ, P0 ;  /* 0x000000ff00917208 */ /* 0x000fea0000000000 */
[--C-:B------:R-:W-:Y:S02]  /*71b0*/  FFMA.FTZ R0, R154, c[0x0][0x2d0], -R145.reuse ;  /* 0x0000b4009a007a23 */ /* 0x100fe40000010891 */
[----:B----4-:R-:W4:Y:S01]  /*71c0*/  LDSM.16.MT88.4 R12, [R177] ;  /* 0x00000000b10c783b */ /* 0x010f220000004200 */
[--C-:B-----5:R-:W-:Y:S01]  /*71d0*/  FFMA.FTZ R2, R152, c[0x0][0x2d0], -R145.reuse ;  /* 0x0000b40098027a23 */ /* 0x120fe20000010891 */
[----:B---3--:R-:W-:Y:S01]  /*71e0*/  F2FP.PACK_AB R138, R219, R220 ;  /* 0x000000dcdb8a723e */ /* 0x008fe200000000ff */
[----:B------:R3:W-:Y:S05]  /*71f0*/  MUFU.EX2 R216, R0 ;  /* 0x0000000000d87308 */ /* 0x0007ea0000000800 */
[----:B------:R-:W5:Y:S05]  /*7200*/  LDSM.16.MT88.4 R20, [R178] ;  /* 0x00000000b214783b */ /* 0x000f6a0000004200 */
[----:B------:R1:W-:Y:S03]  /*7210*/  MUFU.EX2 R215, R2 ;  /* 0x0000000200d77308 */ /* 0x0003e60000000800 */
[----:B------:R-:W2:Y:S08]  /*7220*/  LDSM.16.MT88.4 R28, [R181] ;  /* 0x00000000b51c783b */ /* 0x000eb00000004200 */
[----:B------:R-:W0:Y:S01]  /*7230*/  LDGDEPBAR ;  /* 0x00000000000079af */ /* 0x000e220000000000 */
[----:B---3--:R-:W-:Y:S04]  /*7240*/  FFMA.FTZ R0, R153, c[0x0][0x2d0], -R145 ;  /* 0x0000b40099007a23 */ /* 0x008fe80000010891 */
[----:B------:R3:W2:Y:S01]  /*7250*/  MUFU.EX2 R218, R0 ;  /* 0x0000000000da7308 */ /* 0x0006a20000000800 */
[----:B-1----:R-:W-:Y:S02]  /*7260*/  FSEL R2, R124, RZ, P0 ;  /* 0x000000ff7c027208 */ /* 0x002fe40000000000 */
[----:B------:R-:W-:Y:S01]  /*7270*/  ISETP.GT.AND P0, PT, R200, R232, PT ;  /* 0x000000e8c800720c */ /* 0x000fe20003f04270 */
[----:B------:R-:W-:Y:S02]  /*7280*/  IMAD.MOV.U32 R200, RZ, RZ, R201 ;  /* 0x000000ffffc87224 */ /* 0x000fe400078e00c9 */
[----:B---3--:R-:W-:Y:S01]  /*7290*/  FFMA.FTZ R0, R143, c[0x0][0x2d0], -R145 ;  /* 0x0000b4008f007a23 */ /* 0x008fe20000010891 */
[----:B--2---:R-:W-:Y:S01]  /*72a0*/  F2FP.PACK_AB R137, R218, R216 ;  /* 0x000000d8da89723e */ /* 0x004fe200000000ff */
[----:B------:R-:W-:Y:S02]  /*72b0*/  LDSM.16.MT88.4 R140, [R181+0x2800] ;  /* 0x00280000b58c783b */ /* 0x000fe40000004200 */
[----:B------:R1:W2:Y:S02]  /*72c0*/  MUFU.EX2 R217, R0 ;  /* 0x0000000000d97308 */ /* 0x0002a40000000800 */
[----:B-1----:R-:W-:Y:S02]  /*72d0*/  FSEL R0, R125, RZ, P1 ;  /* 0x000000ff7d007208 */ /* 0x002fe40000800000 */
[----:B--2---:R-:W-:Y:S03]  /*72e0*/  F2FP.PACK_AB R139, R215, R217 ;  /* 0x000000d9d78b723e */ /* 0x004fe600000000ff */
[----:B------:R-:W-:Y:S04]  /*72f0*/  FADD.FTZ R0, -R0, R3 ;  /* 0x0000000300007221 */ /* 0x000fe80000010100 */
[----:B------:R-:W-:Y:S04]  /*7300*/  FMUL.FTZ R0, R0, c[0x0][0x2d0] ;  /* 0x0000b40000007a20 */ /* 0x000fe80000410000 */
[----:B------:R1:W2:Y:S02]  /*7310*/  MUFU.EX2 R3, R0 ;  /* 0x0000000000037308 */ /* 0x0002a40000000800 */
[----:B-1----:R-:W-:Y:S02]  /*7320*/  FADD.FTZ R0, -R2, R126 ;  /* 0x0000007e02007221 */ /* 0x002fe40000010100 */
[--C-:B------:R-:W-:Y:S02]  /*7330*/  FFMA.FTZ R2, R146, c[0x0][0x2d0], -R144.reuse ;  /* 0x0000b40092027a23 */ /* 0x100fe40000010890 */
[----:B------:R-:W-:Y:S04]  /*7340*/  FMUL.FTZ R0, R0, c[0x0][0x2d0] ;  /* 0x0000b40000007a20 */ /* 0x000fe80000410000 */
[----:B------:R1:W-:Y:S01]  /*7350*/  MUFU.EX2 R208, R2 ;  /* 0x0000000200d07308 */ /* 0x0003e20000000800 */
[C---:B--2---:R-:W-:Y:S02]  /*7360*/  FMUL.FTZ R4, R3.reuse, R128 ;  /* 0x0000008003047220 */ /* 0x044fe40000410000 */
[C---:B------:R-:W-:Y:S02]  /*7370*/  FMUL.FTZ R5, R3.reuse, R129 ;  /* 0x0000008103057220 */ /* 0x040fe40000410000 */
[C---:B------:R-:W-:Y:S02]  /*7380*/  FMUL.FTZ R8, R3.reuse, R132 ;  /* 0x0000008403087220 */ /* 0x040fe40000410000 */
[C---:B------:R-:W-:Y:S02]  /*7390*/  FMUL.FTZ R9, R3.reuse, R133 ;  /* 0x0000008503097220 */ /* 0x040fe40000410000 */
[C---:B------:R-:W-:Y:S01]  /*73a0*/  FMUL.FTZ R16, R3.reuse, R104 ;  /* 0x0000006803107220 */ /* 0x040fe20000410000 */
[----:B------:R-:W2:Y:S01]  /*73b0*/  MUFU.EX2 R0, R0 ;  /* 0x0000000000007308 */ /* 0x000ea20000000800 */
[C---:B------:R-:W-:Y:S02]  /*73c0*/  FMUL.FTZ R17, R3.reuse, R105 ;  /* 0x0000006903117220 */ /* 0x040fe40000410000 */
[C---:B------:R-:W-:Y:S02]  /*73d0*/  FMUL.FTZ R24, R3.reuse, R112 ;  /* 0x0000007003187220 */ /* 0x040fe40000410000 */
[C---:B------:R-:W-:Y:S02]  /*73e0*/  FMUL.FTZ R25, R3.reuse, R113 ;  /* 0x0000007103197220 */ /* 0x040fe40000410000 */
[C---:B------:R-:W-:Y:S02]  /*73f0*/  FMUL.FTZ R32, R3.reuse, R120 ;  /* 0x0000007803207220 */ /* 0x040fe40000410000 */
[C---:B------:R-:W-:Y:S02]  /*7400*/  FMUL.FTZ R33, R3.reuse, R121 ;  /* 0x0000007903217220 */ /* 0x040fe40000410000 */
[C---:B------:R-:W-:Y:S02]  /*7410*/  FMUL.FTZ R36, R3.reuse, R36 ;  /* 0x0000002403247220 */ /* 0x040fe40000410000 */
[----:B------:R-:W-:Y:S02]  /*7420*/  FMUL.FTZ R37, R3, R37 ;  /* 0x0000002503257220 */ /* 0x000fe40000410000 */
[--C-:B-1----:R-:W-:Y:S02]  /*7430*/  FFMA.FTZ R2, R155, c[0x0][0x2d0], -R144.reuse ;  /* 0x0000b4009b027a23 */ /* 0x102fe40000010890 */
[----:B------:R-:W-:Y:S01]  /*7440*/  LDSM.16.MT88.4 R152, [R180+0x3800] ;  /* 0x00380000b498783b */ /* 0x000fe20000004200 */
[C---:B------:R-:W-:Y:S01]  /*7450*/  FMUL.FTZ R40, R3.reuse, R40 ;  /* 0x0000002803287220 */ /* 0x040fe20000410000 */
[----:B------:R1:W3:Y:S01]  /*7460*/  MUFU.EX2 R207, R2 ;  /* 0x0000000200cf7308 */ /* 0x0002e20000000800 */
[C---:B------:R-:W-:Y:S02]  /*7470*/  FMUL.FTZ R41, R3.reuse, R41 ;  /* 0x0000002903297220 */ /* 0x040fe40000410000 */
[----:B------:R-:W-:Y:S02]  /*7480*/  FMUL.FTZ R44, R3, R44 ;  /* 0x0000002c032c7220 */ /* 0x000fe40000410000 */
[C---:B--2---:R-:W-:Y:S02]  /*7490*/  FMUL.FTZ R6, R0.reuse, R130 ;  /* 0x0000008200067220 */ /* 0x044fe40000410000 */
[C---:B------:R-:W-:Y:S02]  /*74a0*/  FMUL.FTZ R7, R0.reuse, R131 ;  /* 0x0000008300077220 */ /* 0x040fe40000410000 */
[----:B------:R-:W-:Y:S01]  /*74b0*/  LDSM.16.MT88.4 R128, [R177+0x2800] ;  /* 0x00280000b180783b */ /* 0x000fe20000004200 */
[C---:B------:R-:W-:Y:S02]  /*74c0*/  FMUL.FTZ R10, R0.reuse, R134 ;  /* 0x00000086000a7220 */ /* 0x040fe40000410000 */
[C---:B------:R-:W-:Y:S02]  /*74d0*/  FMUL.FTZ R11, R0.reuse, R135 ;  /* 0x00000087000b7220 */ /* 0x040fe40000410000 */
[C---:B----4-:R-:W-:Y:S03]  /*74e0*/  HMMA.16816.F32 R4, R136.reuse, R12, R4 ;  /* 0x0000000c8804723c */ /* 0x050fe60000001804 */
[----:B------:R-:W-:Y:S01]  /*74f0*/  LDSM.16.MT88.4 R132, [R178+0x2800] ;  /* 0x00280000b284783b */ /* 0x000fe20000004200 */
[C---:B------:R-:W-:Y:S02]  /*7500*/  FMUL.FTZ R18, R0.reuse, R106 ;  /* 0x0000006a00127220 */ /* 0x040fe40000410000 */
[C---:B------:R-:W-:Y:S02]  /*7510*/  FMUL.FTZ R19, R0.reuse, R107 ;  /* 0x0000006b00137220 */ /* 0x040fe40000410000 */
[C---:B------:R-:W-:Y:S03]  /*7520*/  HMMA.16816.F32 R8, R136.reuse, R14, R8 ;  /* 0x0000000e8808723c */ /* 0x040fe60000001808 */
[----:B------:R-:W-:Y:S01]  /*7530*/  LDSM.16.MT88.4 R104, [R177+0x2000] ;  /* 0x00200000b168783b */ /* 0x000fe20000004200 */
[--C-:B-1----:R-:W-:Y:S02]  /*7540*/  FFMA.FTZ R2, R147, c[0x0][0x2d0], -R144.reuse ;  /* 0x0000b40093027a23 */ /* 0x102fe40000010890 */
[C---:B------:R-:W-:Y:S02]  /*7550*/  FMUL.FTZ R12, R3.reuse, R100 ;  /* 0x00000064030c7220 */ /* 0x040fe40000410000 */
[----:B------:R1:W-:Y:S01]  /*7560*/  MUFU.EX2 R206, R2 ;  /* 0x0000000200ce7308 */ /* 0x0003e20000000800 */
[C---:B------:R-:W-:Y:S03]  /*7570*/  FMUL.FTZ R13, R3.reuse, R101 ;  /* 0x00000065030d7220 */ /* 0x040fe60000410000 */
[C---:B------:R-:W-:Y:S02]  /*7580*/  FMUL.FTZ R14, R0.reuse, R102 ;  /* 0x00000066000e7220 */ /* 0x040fe40000410000 */
[C---:B------:R-:W-:Y:S02]  /*7590*/  FMUL.FTZ R15, R0.reuse, R103 ;  /* 0x00000067000f7220 */ /* 0x040fe40000410000 */
[----:B------:R-:W2:Y:S01]  /*75a0*/  LDSM.16.MT88.4 R100, [R180] ;  /* 0x00000000b464783b */ /* 0x000ea20000004200 */
[C---:B------:R-:W-:Y:S02]  /*75b0*/  FMUL.FTZ R26, R0.reuse, R114 ;  /* 0x00000072001a7220 */ /* 0x040fe40000410000 */
[C---:B------:R-:W-:Y:S02]  /*75c0*/  FMUL.FTZ R27, R0.reuse, R115 ;  /* 0x00000073001b7220 */ /* 0x040fe40000410000 */
[C---:B-----5:R-:W-:Y:S03]  /*75d0*/  HMMA.16816.F32 R12, R136.reuse, R20, R12 ;  /* 0x00000014880c723c */ /* 0x060fe6000000180c */
[----:B------:R-:W-:Y:S01]  /*75e0*/  LDSM.16.MT88.4 R112, [R177+0x800] ;  /* 0x00080000b170783b */ /* 0x000fe20000004200 */
[C---:B------:R-:W-:Y:S02]  /*75f0*/  FMUL.FTZ R34, R0.reuse, R122 ;  /* 0x0000007a00227220 */ /* 0x040fe40000410000 */
[C---:B------:R-:W-:Y:S02]  /*7600*/  FMUL.FTZ R35, R0.reuse, R123 ;  /* 0x0000007b00237220 */ /* 0x040fe40000410000 */
[C---:B------:R-:W-:Y:S03]  /*7610*/  HMMA.16816.F32 R16, R136.reuse, R22, R16 ;  /* 0x000000168810723c */ /* 0x040fe60000001810 */
[----:B------:R-:W-:Y:S01]  /*7620*/  LDSM.16.MT88.4 R120, [R180+0x800] ;  /* 0x00080000b478783b */ /* 0x000fe20000004200 */
[C---:B------:R-:W-:Y:S02]  /*7630*/  FMUL.FTZ R20, R3.reuse, R108 ;  /* 0x0000006c03147220 */ /* 0x040fe40000410000 */
[C---:B------:R-:W-:Y:S02]  /*7640*/  FMUL.FTZ R21, R3.reuse, R109 ;  /* 0x0000006d03157220 */ /* 0x040fe40000410000 */
[C---:B------:R-:W-:Y:S04]  /*7650*/  FMUL.FTZ R22, R0.reuse, R110 ;  /* 0x0000006e00167220 */ /* 0x040fe80000410000 */
[----:B------:R-:W-:Y:S02]  /*7660*/  FMUL.FTZ R23, R0, R111 ;  /* 0x0000006f00177220 */ /* 0x000fe40000410000 */
[--C-:B-1----:R-:W-:Y:S01]  /*7670*/  FFMA.FTZ R2, R148, c[0x0][0x2d0], -R144.reuse ;  /* 0x0000b40094027a23 */ /* 0x102fe20000010890 */
[----:B------:R-:W1:Y:S01]  /*7680*/  LDSM.16.MT88.4 R108, [R178+0x2000] ;  /* 0x00200000b26c783b */ /* 0x000e620000004200 */
[C---:B------:R-:W-:Y:S02]  /*7690*/  FMUL.FTZ R38, R0.reuse, R38 ;  /* 0x0000002600267220 */ /* 0x040fe40000410000 */
[----:B------:R4:W-:Y:S01]  /*76a0*/  MUFU.EX2 R205, R2 ;  /* 0x0000000200cd7308 */ /* 0x0009e20000000800 */
[C---:B------:R-:W-:Y:S03]  /*76b0*/  HMMA.16816.F32 R20, R136.reuse, R28, R20 ;  /* 0x0000001c8814723c */ /* 0x040fe60000001814 */
[C---:B------:R-:W-:Y:S02]  /*76c0*/  FMUL.FTZ R39, R0.reuse, R39 ;  /* 0x0000002700277220 */ /* 0x040fe40000410000 */
[C---:B------:R-:W-:Y:S02]  /*76d0*/  FMUL.FTZ R42, R0.reuse, R42 ;  /* 0x0000002a002a7220 */ /* 0x040fe40000410000 */
[C---:B------:R-:W-:Y:S01]  /*76e0*/  FMUL.FTZ R28, R3.reuse, R116 ;  /* 0x00000074031c7220 */ /* 0x040fe20000410000 */
[C---:B------:R-:W-:Y:S04]  /*76f0*/  HMMA.16816.F32 R24, R136.reuse, R30, R24 ;  /* 0x0000001e8818723c */ /* 0x040fe80000001818 */
[C---:B------:R-:W-:Y:S02]  /*7700*/  FMUL.FTZ R29, R3.reuse, R117 ;  /* 0x00000075031d7220 */ /* 0x040fe40000410000 */
[C---:B------:R-:W-:Y:S02]  /*7710*/  FMUL.FTZ R43, R0.reuse, R43 ;  /* 0x0000002b002b7220 */ /* 0x040fe40000410000 */
[C---:B------:R-:W-:Y:S04]  /*7720*/  FMUL.FTZ R30, R0.reuse, R118 ;  /* 0x00000076001e7220 */ /* 0x040fe80000410000 */
[----:B------:R-:W-:Y:S02]  /*7730*/  FMUL.FTZ R31, R0, R119 ;  /* 0x00000077001f7220 */ /* 0x000fe40000410000 */
[----:B------:R-:W-:Y:S01]  /*7740*/  LDSM.16.MT88.4 R116, [R178+0x800] ;  /* 0x00080000b274783b */ /* 0x000fe20000004200 */
[--C-:B----4-:R-:W-:Y:S02]  /*7750*/  FFMA.FTZ R2, R156, c[0x0][0x2d0], -R145.reuse ;  /* 0x0000b4009c027a23 */ /* 0x110fe40000010891 */
[C---:B------:R-:W-:Y:S02]  /*7760*/  FMUL.FTZ R45, R3.reuse, R45 ;  /* 0x0000002d032d7220 */ /* 0x040fe40000410000 */
[C---:B--2---:R-:W-:Y:S01]  /*7770*/  HMMA.16816.F32 R28, R136.reuse, R100, R28 ;  /* 0x00000064881c723c */ /* 0x044fe2000000181c */
[----:B------:R2:W-:Y:S02]  /*7780*/  MUFU.EX2 R204, R2 ;  /* 0x0000000200cc7308 */ /* 0x0005e40000000800 */
[C---:B------:R-:W-:Y:S02]  /*7790*/  FMUL.FTZ R46, R0.reuse, R46 ;  /* 0x0000002e002e7220 */ /* 0x040fe40000410000 */
[C---:B------:R-:W-:Y:S02]  /*77a0*/  FMUL.FTZ R47, R0.reuse, R47 ;  /* 0x0000002f002f7220 */ /* 0x040fe40000410000 */
[C---:B------:R-:W-:Y:S01]  /*77b0*/  FMUL.FTZ R48, R3.reuse, R48 ;  /* 0x0000003003307220 */ /* 0x040fe20000410000 */
[C---:B------:R-:W-:Y:S01]  /*77c0*/  HMMA.16816.F32 R32, R136.reuse, R102, R32 ;  /* 0x000000668820723c */ /* 0x040fe20000001820 */
[----:B------:R-:W4:Y:S03]  /*77d0*/  LDSM.16.MT88.4 R100, [R181+0x2000] ;  /* 0x00200000b564783b */ /* 0x000f260000004200 */
[C---:B------:R-:W-:Y:S02]  /*77e0*/  FMUL.FTZ R49, R3.reuse, R49 ;  /* 0x0000003103317220 */ /* 0x040fe40000410000 */
[C---:B------:R-:W-:Y:S02]  /*77f0*/  FMUL.FTZ R50, R0.reuse, R50 ;  /* 0x0000003200327220 */ /* 0x040fe40000410000 */
[C---:B------:R-:W-:Y:S04]  /*7800*/  HMMA.16816.F32 R36, R136.reuse, R104, R36 ;  /* 0x000000688824723c */ /* 0x040fe80000001824 */
[C---:B------:R-:W-:Y:S02]  /*7810*/  FMUL.FTZ R51, R0.reuse, R51 ;  /* 0x0000003300337220 */ /* 0x040fe40000410000 */
[----:B------:R-:W-:Y:S02]  /*7820*/  FMUL.FTZ R52, R3, R52 ;  /* 0x0000003403347220 */ /* 0x000fe40000410000 */
[C---:B------:R-:W-:Y:S01]  /*7830*/  HMMA.16816.F32 R40, R136.reuse, R106, R40 ;  /* 0x0000006a8828723c */ /* 0x040fe20000001828 */
[----:B------:R-:W5:Y:S03]  /*7840*/  LDSM.16.MT88.4 R104, [R180+0x2000] ;  /* 0x00200000b468783b */ /* 0x000f660000004200 */
[--C-:B--2---:R-:W-:Y:S02]  /*7850*/  FFMA.FTZ R2, R157, c[0x0][0x2d0], -R145.reuse ;  /* 0x0000b4009d027a23 */ /* 0x104fe40000010891 */
[C---:B------:R-:W-:Y:S02]  /*7860*/  FMUL.FTZ R53, R3.reuse, R53 ;  /* 0x0000003503357220 */ /* 0x040fe40000410000 */
[C---:B-1----:R-:W-:Y:S01]  /*7870*/  HMMA.16816.F32 R44, R136.reuse, R108, R44 ;  /* 0x0000006c882c723c */ /* 0x042fe2000000182c */
[----:B------:R1:W2:Y:S03]  /*7880*/  MUFU.EX2 R203, R2 ;  /* 0x0000000200cb7308 */ /* 0x0002a60000000800 */
[C---:B------:R-:W-:Y:S02]  /*7890*/  FMUL.FTZ R54, R0.reuse, R54 ;  /* 0x0000003600367220 */ /* 0x040fe40000410000 */
[C---:B------:R-:W-:Y:S02]  /*78a0*/  FMUL.FTZ R55, R0.reuse, R55 ;  /* 0x0000003700377220 */ /* 0x040fe40000410000 */
[C---:B------:R-:W-:Y:S01]  /*78b0*/  HMMA.16816.F32 R48, R136.reuse, R110, R48 ;  /* 0x0000006e8830723c */ /* 0x040fe20000001830 */
[----:B------:R-:W2:Y:S03]  /*78c0*/  LDSM.16.MT88.4 R108, [R177+0x4000] ;  /* 0x00400000b16c783b */ /* 0x000ea60000004200 */
[C---:B------:R-:W-:Y:S02]  /*78d0*/  FMUL.FTZ R56, R3.reuse, R56 ;  /* 0x0000003803387220 */ /* 0x040fe40000410000 */
[C---:B------:R-:W-:Y:S02]  /*78e0*/  FMUL.FTZ R57, R3.reuse, R57 ;  /* 0x0000003903397220 */ /* 0x040fe40000410000 */
[C---:B------:R-:W-:Y:S01]  /*78f0*/  FMUL.FTZ R58, R0.reuse, R58 ;  /* 0x0000003a003a7220 */ /* 0x040fe20000410000 */
[C---:B----4-:R-:W-:Y:S03]  /*7900*/  HMMA.16816.F32 R52, R136.reuse, R100, R52 ;  /* 0x000000648834723c */ /* 0x050fe60000001834 */
[C---:B------:R-:W-:Y:S02]  /*7910*/  FMUL.FTZ R59, R0.reuse, R59 ;  /* 0x0000003b003b7220 */ /* 0x040fe40000410000 */
[C---:B------:R-:W-:Y:S02]  /*7920*/  FMUL.FTZ R60, R3.reuse, R60 ;  /* 0x0000003c033c7220 */ /* 0x040fe40000410000 */
[----:B------:R-:W-:Y:S02]  /*7930*/  FMUL.FTZ R61, R3, R61 ;  /* 0x0000003d033d7220 */ /* 0x000fe40000410000 */
[--C-:B-1----:R-:W-:Y:S01]  /*7940*/  FFMA.FTZ R2, R149, c[0x0][0x2d0], -R145.reuse ;  /* 0x0000b40095027a23 */ /* 0x102fe20000010891 */
[C---:B------:R-:W-:Y:S01]  /*7950*/  HMMA.16816.F32 R56, R136.reuse, R102, R56 ;  /* 0x000000668838723c */ /* 0x040fe20000001838 */
[----:B------:R-:W1:Y:S02]  /*7960*/  LDSM.16.MT88.4 R100, [R178+0x4000] ;  /* 0x00400000b264783b */ /* 0x000e640000004200 */
[C---:B------:R-:W-:Y:S01]  /*7970*/  FMUL.FTZ R62, R0.reuse, R62 ;  /* 0x0000003e003e7220 */ /* 0x040fe20000410000 */
[----:B------:R4:W-:Y:S01]  /*7980*/  MUFU.EX2 R202, R2 ;  /* 0x0000000200ca7308 */ /* 0x0009e20000000800 */
[C---:B------:R-:W-:Y:S02]  /*7990*/  FMUL.FTZ R63, R0.reuse, R63 ;  /* 0x0000003f003f7220 */ /* 0x040fe40000410000 */
[C---:B------:R-:W-:Y:S02]  /*79a0*/  FMUL.FTZ R64, R3.reuse, R64 ;  /* 0x0000004003407220 */ /* 0x040fe40000410000 */
[C---:B------:R-:W-:Y:S03]  /*79b0*/  FMUL.FTZ R65, R3.reuse, R65 ;  /* 0x0000004103417220 */ /* 0x040fe60000410000 */
[C---:B-----5:R-:W-:Y:S03]  /*79c0*/  HMMA.16816.F32 R60, R136.reuse, R104, R60 ;  /* 0x00000068883c723c */ /* 0x060fe6000000183c */
[C---:B------:R-:W-:Y:S02]  /*79d0*/  FMUL.FTZ R66, R0.reuse, R66 ;  /* 0x0000004200427220 */ /* 0x040fe40000410000 */
[C---:B------:R-:W-:Y:S02]  /*79e0*/  FMUL.FTZ R67, R0.reuse, R67 ;  /* 0x0000004300437220 */ /* 0x040fe40000410000 */
[C---:B------:R-:W-:Y:S02]  /*79f0*/  FMUL.FTZ R68, R3.reuse, R68 ;  /* 0x0000004403447220 */ /* 0x040fe40000410000 */
[C---:B------:R-:W-:Y:S03]  /*7a00*/  FMUL.FTZ R69, R3.reuse, R69 ;  /* 0x0000004503457220 */ /* 0x040fe60000410000 */
[C---:B------:R-:W-:Y:S01]  /*7a10*/  HMMA.16816.F32 R64, R136.reuse, R106, R64 ;  /* 0x0000006a8840723c */ /* 0x040fe20000001840 */
[----:B------:R-:W5:Y:S02]  /*7a20*/  LDSM.16.MT88.4 R104, [R181+0x4000] ;  /* 0x00400000b568783b */ /* 0x000f640000004200 */
[C---:B------:R-:W-:Y:S02]  /*7a30*/  FMUL.FTZ R70, R0.reuse, R70 ;  /* 0x0000004600467220 */ /* 0x040fe40000410000 */
[----:B------:R-:W-:Y:S02]  /*7a40*/  FMUL.FTZ R71, R0, R71 ;  /* 0x0000004700477220 */ /* 0x000fe40000410000 */
[--C-:B----4-:R-:W-:Y:S02]  /*7a50*/  FFMA.FTZ R2, R158, c[0x0][0x2d0], -R145.reuse ;  /* 0x0000b4009e027a23 */ /* 0x110fe40000010891 */
[C---:B------:R-:W-:Y:S02]  /*7a60*/  FMUL.FTZ R72, R3.reuse, R72 ;  /* 0x0000004803487220 */ /* 0x040fe40000410000 */
[----:B------:R4:W1:Y:S01]  /*7a70*/  MUFU.EX2 R175, R2 ;  /* 0x0000000200af7308 */ /* 0x0008620000000800 */
[C---:B--2---:R-:W-:Y:S03]  /*7a80*/  HMMA.16816.F32 R68, R136.reuse, R108, R68 ;  /* 0x0000006c8844723c */ /* 0x044fe60000001844 */
[C---:B------:R-:W-:Y:S02]  /*7a90*/  FMUL.FTZ R73, R3.reuse, R73 ;  /* 0x0000004903497220 */ /* 0x040fe40000410000 */
[C---:B------:R-:W-:Y:S02]  /*7aa0*/  FMUL.FTZ R74, R0.reuse, R74 ;  /* 0x0000004a004a7220 */ /* 0x040fe40000410000 */
[C---:B------:R-:W-:Y:S02]  /*7ab0*/  FMUL.FTZ R75, R0.reuse, R75 ;  /* 0x0000004b004b7220 */ /* 0x040fe40000410000 */
[C---:B------:R-:W-:Y:S03]  /*7ac0*/  FMUL.FTZ R76, R3.reuse, R76 ;  /* 0x0000004c034c7220 */ /* 0x040fe60000410000 */
[C---:B------:R-:W-:Y:S02]  /*7ad0*/  FMUL.FTZ R77, R3.reuse, R77 ;  /* 0x0000004d034d7220 */ /* 0x040fe40000410000 */
[C---:B------:R-:W-:Y:S01]  /*7ae0*/  HMMA.16816.F32 R72, R136.reuse, R110, R72 ;  /* 0x0000006e8848723c */ /* 0x040fe20000001848 */
[----:B------:R-:W2:Y:S02]  /*7af0*/  LDSM.16.MT88.4 R108, [R180+0x4000] ;  /* 0x00400000b46c783b */ /* 0x000ea40000004200 */
[C---:B------:R-:W-:Y:S02]  /*7b00*/  FMUL.FTZ R78, R0.reuse, R78 ;  /* 0x0000004e004e7220 */ /* 0x040fe40000410000 */
[----:B------:R-:W-:Y:S02]  /*7b10*/  FMUL.FTZ R79, R0, R79 ;  /* 0x0000004f004f7220 */ /* 0x000fe40000410000 */
[C---:B------:R-:W-:Y:S02]  /*7b20*/  FMUL.FTZ R80, R3.reuse, R80 ;  /* 0x0000005003507220 */ /* 0x040fe40000410000 */
[--C-:B----4-:R-:W-:Y:S03]  /*7b30*/  FFMA.FTZ R2, R150, c[0x0][0x2d0], -R144.reuse ;  /* 0x0000b40096027a23 */ /* 0x110fe60000010890 */
[C---:B-1----:R-:W-:Y:S01]  /*7b40*/  HMMA.16816.F32 R76, R136.reuse, R100, R76 ;  /* 0x00000064884c723c */ /* 0x042fe2000000184c */
[----:B------:R1:W-:Y:S02]  /*7b50*/  MUFU.EX2 R174, R2 ;  /* 0x0000000200ae7308 */ /* 0x0003e40000000800 */
[----:B------:R-:W-:Y:S02]  /*7b60*/  FMUL.FTZ R81, R3, R81 ;  /* 0x0000005103517220 */ /* 0x000fe40000410000 */
[C---:B------:R-:W-:Y:S02]  /*7b70*/  FMUL.FTZ R82, R0.reuse, R82 ;  /* 0x0000005200527220 */ /* 0x040fe40000410000 */
[C---:B------:R-:W-:Y:S01]  /*7b80*/  FMUL.FTZ R83, R0.reuse, R83 ;  /* 0x0000005300537220 */ /* 0x040fe20000410000 */
[----:B---3--:R-:W-:Y:S01]  /*7b90*/  F2FP.PACK_AB R100, R207, R208 ;  /* 0x000000d0cf64723e */ /* 0x008fe200000000ff */
[C---:B------:R-:W-:Y:S03]  /*7ba0*/  FMUL.FTZ R84, R3.reuse, R84 ;  /* 0x0000005403547220 */ /* 0x040fe60000410000 */
[----:B------:R-:W-:Y:S01]  /*7bb0*/  FMUL.FTZ R85, R3, R85 ;  /* 0x0000005503557220 */ /* 0x000fe20000410000 */
[----:B------:R-:W-:Y:S01]  /*7bc0*/  F2FP.PACK_AB R101, R203, R204 ;  /* 0x000000cccb65723e */ /* 0x000fe200000000ff */
[C---:B------:R-:W-:Y:S03]  /*7bd0*/  HMMA.16816.F32 R80, R136.reuse, R102, R80 ;  /* 0x000000668850723c */ /* 0x040fe60000001850 */
[C---:B------:R-:W-:Y:S02]  /*7be0*/  FMUL.FTZ R86, R0.reuse, R86 ;  /* 0x0000005600567220 */ /* 0x040fe40000410000 */
[C---:B------:R-:W-:Y:S02]  /*7bf0*/  FMUL.FTZ R87, R0.reuse, R87 ;  /* 0x0000005700577220 */ /* 0x040fe40000410000 */
[----:B------:R-:W-:Y:S01]  /*7c00*/  FMUL.FTZ R88, R3, R88 ;  /* 0x0000005803587220 */ /* 0x000fe20000410000 */
[----:B------:R-:W-:Y:S01]  /*7c10*/  F2FP.PACK_AB R102, R205, R206 ;  /* 0x000000cecd66723e */ /* 0x000fe200000000ff */
[----:B------:R-:W-:Y:S03]  /*7c20*/  FMUL.FTZ R89, R3, R89 ;  /* 0x0000005903597220 */ /* 0x000fe60000410000 */
[C---:B-----5:R-:W-:Y:S03]  /*7c30*/  HMMA.16816.F32 R84, R136.reuse, R104, R84 ;  /* 0x000000688854723c */ /* 0x060fe60000001854 */
[C---:B------:R-:W-:Y:S01]  /*7c40*/  FMUL.FTZ R90, R0.reuse, R90 ;  /* 0x0000005a005a7220 */ /* 0x040fe20000410000 */
[----:B------:R-:W-:Y:S01]  /*7c50*/  F2FP.PACK_AB R103, R175, R202 ;  /* 0x000000caaf67723e */ /* 0x000fe200000000ff */
[C---:B------:R-:W-:Y:S02]  /*7c60*/  FMUL.FTZ R91, R0.reuse, R91 ;  /* 0x0000005b005b7220 */ /* 0x040fe40000410000 */
[--C-:B-1----:R-:W-:Y:S02]  /*7c70*/  FFMA.FTZ R2, R151, c[0x0][0x2d0], -R144.reuse ;  /* 0x0000b40097027a23 */ /* 0x102fe40000010890 */
[----:B------:R-:W-:Y:S02]  /*7c80*/  LDSM.16.MT88.4 R148, [R181+0x3800] ;  /* 0x00380000b594783b */ /* 0x000fe40000004200 */
[----:B------:R1:W-:Y:S01]  /*7c90*/  MUFU.EX2 R173, R2 ;  /* 0x0000000200ad7308 */ /* 0x0003e20000000800 */
[C---:B------:R-:W-:Y:S03]  /*7ca0*/  HMMA.16816.F32 R88, R136.reuse, R106, R88 ;  /* 0x0000006a8858723c */ /* 0x040fe60000001858 */
[C---:B------:R-:W-:Y:S02]  /*7cb0*/  FMUL.FTZ R92, R3.reuse, R92 ;  /* 0x0000005c035c7220 */ /* 0x040fe40000410000 */
[C---:B------:R-:W-:Y:S01]  /*7cc0*/  FMUL.FTZ R93, R3.reuse, R93 ;  /* 0x0000005d035d7220 */ /* 0x040fe20000410000 */
[----:B------:R-:W3:Y:S01]  /*7cd0*/  LDSM.16.MT88.4 R104, [R181+0x800] ;  /* 0x00080000b568783b */ /* 0x000ee20000004200 */
[C---:B------:R-:W-:Y:S02]  /*7ce0*/  FMUL.FTZ R94, R0.reuse, R94 ;  /* 0x0000005e005e7220 */ /* 0x040fe40000410000 */
[C---:B------:R-:W-:Y:S03]  /*7cf0*/  FMUL.FTZ R95, R0.reuse, R95 ;  /* 0x0000005f005f7220 */ /* 0x040fe60000410000 */
[C---:B------:R-:W-:Y:S02]  /*7d00*/  FMUL.FTZ R96, R3.reuse, R96 ;  /* 0x0000006003607220 */ /* 0x040fe40000410000 */
[----:B------:R-:W-:Y:S02]  /*7d10*/  FMUL.FTZ R97, R3, R97 ;  /* 0x0000006103617220 */ /* 0x000fe40000410000 */
[C---:B--2---:R-:W-:Y:S03]  /*7d20*/  HMMA.16816.F32 R92, R136.reuse, R108, R92 ;  /* 0x0000006c885c723c */ /* 0x044fe6000000185c */
[C---:B------:R-:W-:Y:S02]  /*7d30*/  FMUL.FTZ R98, R0.reuse, R98 ;  /* 0x0000006200627220 */ /* 0x040fe40000410000 */
[C---:B------:R-:W-:Y:S02]  /*7d40*/  FMUL.FTZ R99, R0.reuse, R99 ;  /* 0x0000006300637220 */ /* 0x040fe40000410000 */
[----:B-1----:R-:W-:Y:S02]  /*7d50*/  FFMA.FTZ R2, R159, c[0x0][0x2d0], -R144 ;  /* 0x0000b4009f027a23 */ /* 0x002fe40000010890 */
[----:B------:R-:W-:Y:S02]  /*7d60*/  LDSM.16.MT88.4 R156, [R177+0x5800] ;  /* 0x00580000b19c783b */ /* 0x000fe40000004200 */
[----:B------:R1:W-:Y:S01]  /*7d70*/  MUFU.EX2 R172, R2 ;  /* 0x0000000200ac7308 */ /* 0x0003e20000000800 */
[----:B------:R-:W-:Y:S03]  /*7d80*/  HMMA.16816.F32 R96, R136, R110, R96 ;  /* 0x0000006e8860723c */ /* 0x000fe60000001860 */
[----:B------:R-:W-:Y:S02]  /*7d90*/  FFMA.FTZ R0, R0, R231, R216 ;  /* 0x000000e700007223 */ /* 0x000fe400000100d8 */
[----:B------:R-:W2:Y:S02]  /*7da0*/  LDSM.16.MT88.4 R108, [R180+0x2800] ;  /* 0x00280000b46c783b */ /* 0x000ea40000004200 */
[----:B------:R-:W-:Y:S01]  /*7db0*/  FADD.FTZ R0, R218, R0 ;  /* 0x00000000da007221 */ /* 0x000fe20000010000 */
[C---:B------:R-:W-:Y:S05]  /*7dc0*/  HMMA.16816.F32 R4, R100.reuse, R112, R4 ;  /* 0x000000706404723c */ /* 0x040fea0000001804 */
[----:B------:R-:W-:Y:S01]  /*7dd0*/  LDSM.16.MT88.4 R136, [R181+0x3000] ;  /* 0x00300000b588783b */ /* 0x000fe20000004200 */
[----:B------:R-:W-:Y:S02]  /*7de0*/  FADD.FTZ R0, R217, R0 ;  /* 0x00000000d9007221 */ /* 0x000fe40000010000 */
[C---:B------:R-:W-:Y:S04]  /*7df0*/  HMMA.16816.F32 R8, R100.reuse, R114, R8 ;  /* 0x000000726408723c */ /* 0x040fe80000001808 */
[----:B------:R-:W-:Y:S01]  /*7e00*/  FADD.FTZ R0, R215, R0 ;  /* 0x00000000d7007221 */ /* 0x000fe20000010000 */
[----:B------:R-:W-:Y:S01]  /*7e10*/  LDSM.16.MT88.4 R112, [R178+0x4800] ;  /* 0x00480000b270783b */ /* 0x000fe20000004200 */
[----:B-1----:R-:W-:Y:S02]  /*7e20*/  FFMA.FTZ R2, R162, c[0x0][0x2d0], -R144 ;  /* 0x0000b400a2027a23 */ /* 0x002fe40000010890 */
[C---:B------:R-:W-:Y:S02]  /*7e30*/  HMMA.16816.F32 R12, R100.reuse, R116, R12 ;  /* 0x00000074640c723c */ /* 0x040fe4000000180c */
[----:B------:R1:W-:Y:S02]  /*7e40*/  MUFU.EX2 R171, R2 ;  /* 0x0000000200ab7308 */ /* 0x0003e40000000800 */
[----:B------:R-:W-:Y:S04]  /*7e50*/  FADD.FTZ R0, R204, R0 ;  /* 0x00000000cc007221 */ /* 0x000fe80000010000 */
[C---:B------:R-:W-:Y:S01]  /*7e60*/  HMMA.16816.F32 R16, R100.reuse, R118, R16 ;  /* 0x000000766410723c */ /* 0x040fe20000001810 */
[----:B------:R-:W-:Y:S03]  /*7e70*/  LDSM.16.MT88.4 R116, [R181+0x4800] ;  /* 0x00480000b574783b */ /* 0x000fe60000004200 */
[----:B------:R-:W-:Y:S04]  /*7e80*/  FADD.FTZ R0, R203, R0 ;  /* 0x00000000cb007221 */ /* 0x000fe80000010000 */
[C---:B---3--:R-:W-:Y:S04]  /*7e90*/  HMMA.16816.F32 R20, R100.reuse, R104, R20 ;  /* 0x000000686414723c */ /* 0x048fe80000001814 */
[----:B------:R-:W-:Y:S04]  /*7ea0*/  FADD.FTZ R0, R202, R0 ;  /* 0x00000000ca007221 */ /* 0x000fe80000010000 */
[C---:B------:R-:W-:Y:S01]  /*7eb0*/  HMMA.16816.F32 R24, R100.reuse, R106, R24 ;  /* 0x0000006a6418723c */ /* 0x040fe20000001818 */
[----:B------:R-:W3:Y:S03]  /*7ec0*/  LDSM.16.MT88.4 R104, [R177+0x4800] ;  /* 0x00480000b168783b */ /* 0x000ee60000004200 */
[--C-:B-1----:R-:W-:Y:S02]  /*7ed0*/  FFMA.FTZ R2, R160, c[0x0][0x2d0], -R145.reuse ;  /* 0x0000b400a0027a23 */ /* 0x102fe40000010891 */
[----:B------:R-:W-:Y:S02]  /*7ee0*/  FADD.FTZ R0, R175, R0 ;  /* 0x00000000af007221 */ /* 0x000fe40000010000 */
[C---:B------:R-:W-:Y:S01]  /*7ef0*/  HMMA.16816.F32 R28, R100.reuse, R120, R28 ;  /* 0x00000078641c723c */ /* 0x040fe2000000181c */
[----:B------:R1:W4:Y:S07]  /*7f00*/  MUFU.EX2 R170, R2 ;  /* 0x0000000200aa7308 */ /* 0x00032e0000000800 */
[C---:B------:R-:W-:Y:S01]  /*7f10*/  HMMA.16816.F32 R32, R100.reuse, R122, R32 ;  /* 0x0000007a6420723c */ /* 0x040fe20000001820 */
[----:B------:R-:W-:Y:S07]  /*7f20*/  LDSM.16.MT88.4 R120, [R178+0x1000] ;  /* 0x00100000b278783b */ /* 0x000fee0000004200 */
[C---:B------:R-:W-:Y:S08]  /*7f30*/  HMMA.16816.F32 R36, R100.reuse, R128, R36 ;  /* 0x000000806424723c */ /* 0x040ff00000001824 */
[C---:B------:R-:W-:Y:S01]  /*7f40*/  HMMA.16816.F32 R40, R100.reuse, R130, R40 ;  /* 0x000000826428723c */ /* 0x040fe20000001828 */
[----:B------:R-:W-:Y:S03]  /*7f50*/  LDSM.16.MT88.4 R128, [R180+0x1000] ;  /* 0x00100000b480783b */ /* 0x000fe60000004200 */
[--C-:B-1----:R-:W-:Y:S02]  /*7f60*/  FFMA.FTZ R2, R161, c[0x0][0x2d0], -R145.reuse ;  /* 0x0000b400a1027a23 */ /* 0x102fe40000010891 */
[----:B----4-:R-:W-:Y:S02]  /*7f70*/  FADD.FTZ R0, R170, R0 ;  /* 0x00000000aa007221 */ /* 0x010fe40000010000 */
        /* <DEDUP_REMOVED lines=9> */
[C---:B--2---:R-:W-:Y:S01]  /*8010*/  HMMA.16816.F32 R60, R100.reuse, R108, R60 ;  /* 0x0000006c643c723c */ /* 0x044fe2000000183c */
[----:B------:R1:W2:Y:S07]  /*8020*/  MUFU.EX2 R168, R2 ;  /* 0x0000000200a87308 */ /* 0x0002ae0000000800 */
[C---:B------:R-:W-:Y:S01]  /*8030*/  HMMA.16816.F32 R64, R100.reuse, R110, R64 ;  /* 0x0000006e6440723c */ /* 0x040fe20000001840 */
[----:B------:R-:W4:Y:S07]  /*8040*/  LDSM.16.MT88.4 R108, [R180+0x4800] ;  /* 0x00480000b46c783b */ /* 0x000f2e0000004200 */
[C---:B---3--:R-:W-:Y:S08]  /*8050*/  HMMA.16816.F32 R68, R100.reuse, R104, R68 ;  /* 0x000000686444723c */ /* 0x048ff00000001844 */
[C---:B------:R-:W-:Y:S01]  /*8060*/  HMMA.16816.F32 R72, R100.reuse, R106, R72 ;  /* 0x0000006a6448723c */ /* 0x040fe20000001848 */
[----:B------:R-:W3:Y:S03]  /*8070*/  LDSM.16.MT88.4 R104, [R177+0x1000] ;  /* 0x00100000b168783b */ /* 0x000ee60000004200 */
[--C-:B-1----:R-:W-:Y:S02]  /*8080*/  FFMA.FTZ R2, R164, c[0x0][0x2d0], -R145.reuse ;  /* 0x0000b400a4027a23 */ /* 0x102fe40000010891 */
[----:B--2---:R-:W-:Y:S02]  /*8090*/  FADD.FTZ R0, R168, R0 ;  /* 0x00000000a8007221 */ /* 0x004fe40000010000 */
[C---:B------:R-:W-:Y:S01]  /*80a0*/  HMMA.16816.F32 R76, R100.reuse, R112, R76 ;  /* 0x00000070644c723c */ /* 0x040fe2000000184c */
[----:B------:R1:W2:Y:S07]  /*80b0*/  MUFU.EX2 R167, R2 ;  /* 0x0000000200a77308 */ /* 0x0002ae0000000800 */
[C---:B------:R-:W-:Y:S01]  /*80c0*/  HMMA.16816.F32 R80, R100.reuse, R114, R80 ;  /* 0x000000726450723c */ /* 0x040fe20000001850 */
[----:B------:R-:W5:Y:S07]  /*80d0*/  LDSM.16.MT88.4 R112, [R181+0x1000] ;  /* 0x00100000b570783b */ /* 0x000f6e0000004200 */
[C---:B------:R-:W-:Y:S08]  /*80e0*/  HMMA.16816.F32 R84, R100.reuse, R116, R84 ;  /* 0x000000746454723c */ /* 0x040ff00000001854 */
[C---:B------:R-:W-:Y:S01]  /*80f0*/  HMMA.16816.F32 R88, R100.reuse, R118, R88 ;  /* 0x000000766458723c */ /* 0x040fe20000001858 */
[----:B------:R-:W5:Y:S03]  /*8100*/  LDSM.16.MT88.4 R116, [R177+0x3000] ;  /* 0x00300000b174783b */ /* 0x000f660000004200 */
[----:B-1----:R-:W-:Y:S02]  /*8110*/  FFMA.FTZ R2, R165, c[0x0][0x2d0], -R144 ;  /* 0x0000b400a5027a23 */ /* 0x002fe40000010890 */
[----:B--2---:R-:W-:Y:S02]  /*8120*/  FADD.FTZ R0, R167, R0 ;  /* 0x00000000a7007221 */ /* 0x004fe40000010000 */
[C---:B----4-:R-:W-:Y:S01]  /*8130*/  HMMA.16816.F32 R92, R100.reuse, R108, R92 ;  /* 0x0000006c645c723c */ /* 0x050fe2000000185c */
[----:B------:R1:W-:Y:S07]  /*8140*/  MUFU.EX2 R166, R2 ;  /* 0x0000000200a67308 */ /* 0x0003ee0000000800 */
[----:B------:R-:W-:Y:S01]  /*8150*/  HMMA.16816.F32 R96, R100, R110, R96 ;  /* 0x0000006e6460723c */ /* 0x000fe20000001860 */
[----:B------:R-:W-:Y:S06]  /*8160*/  LDSM.16.MT88.4 R108, [R177+0x5000] ;  /* 0x00500000b16c783b */ /* 0x000fec0000004200 */
[----:B------:R-:W-:Y:S02]  /*8170*/  F2FP.PACK_AB R100, R173, R174 ;  /* 0x000000aead64723e */ /* 0x000fe400000000ff */
[----:B------:R-:W-:Y:S03]  /*8180*/  F2FP.PACK_AB R102, R171, R172 ;  /* 0x000000acab66723e */ /* 0x000fe600000000ff */
[----:B------:R-:W-:Y:S02]  /*8190*/  F2FP.PACK_AB R101, R169, R170 ;  /* 0x000000aaa965723e */ /* 0x000fe400000000ff */
[----:B------:R-:W-:Y:S01]  /*81a0*/  F2FP.PACK_AB R103, R167, R168 ;  /* 0x000000a8a767723e */ /* 0x000fe200000000ff */
[--C-:B-1----:R-:W-:Y:S06]  /*81b0*/  FFMA.FTZ R2, R209, c[0x0][0x2d0], -R144.reuse ;  /* 0x0000b400d1027a23 */ /* 0x102fec0000010890 */
[C---:B---3--:R-:W-:Y:S01]  /*81c0*/  HMMA.16816.F32 R4, R100.reuse, R104, R4 ;  /* 0x000000686404723c */ /* 0x048fe20000001804 */
[----:B------:R1:W2:Y:S07]  /*81d0*/  MUFU.EX2 R165, R2 ;  /* 0x0000000200a57308 */ /* 0x0002ae0000000800 */
[C---:B------:R-:W-:Y:S01]  /*81e0*/  HMMA.16816.F32 R8, R100.reuse, R106, R8 ;  /* 0x0000006a6408723c */ /* 0x040fe20000001808 */
[----:B------:R-:W3:Y:S07]  /*81f0*/  LDSM.16.MT88.4 R104, [R180+0x3000] ;  /* 0x00300000b468783b */ /* 0x000eee0000004200 */
[C---:B------:R-:W-:Y:S08]  /*8200*/  HMMA.16816.F32 R12, R100.reuse, R120, R12 ;  /* 0x00000078640c723c */ /* 0x040ff0000000180c */
[C---:B------:R-:W-:Y:S01]  /*8210*/  HMMA.16816.F32 R16, R100.reuse, R122, R16 ;  /* 0x0000007a6410723c */ /* 0x040fe20000001810 */
[----:B------:R-:W-:Y:S03]  /*8220*/  LDSM.16.MT88.4 R120, [R180+0x1800] ;  /* 0x00180000b478783b */ /* 0x000fe60000004200 */
[--C-:B-1----:R-:W-:Y:S02]  /*8230*/  FFMA.FTZ R2, R210, c[0x0][0x2d0], -R144.reuse ;  /* 0x0000b400d2027a23 */ /* 0x102fe40000010890 */
[----:B------:R-:W-:Y:S02]  /*8240*/  FFMA.FTZ R144, R212, c[0x0][0x2d0], -R144 ;  /* 0x0000b400d4907a23 */ /* 0x000fe40000010890 */
[C---:B-----5:R-:W-:Y:S01]  /*8250*/  HMMA.16816.F32 R20, R100.reuse, R112, R20 ;  /* 0x000000706414723c */ /* 0x060fe20000001814 */
[----:B------:R1:W-:Y:S07]  /*8260*/  MUFU.EX2 R164, R2 ;  /* 0x0000000200a47308 */ /* 0x0003ee0000000800 */
[C---:B------:R-:W-:Y:S01]  /*8270*/  HMMA.16816.F32 R24, R100.reuse, R114, R24 ;  /* 0x000000726418723c */ /* 0x040fe20000001818 */
[----:B------:R-:W4:Y:S02]  /*8280*/  LDSM.16.MT88.4 R112, [R178+0x5000] ;  /* 0x00500000b270783b */ /* 0x000f240000004200 */
[----:B------:R-:W5:Y:S05]  /*8290*/  MUFU.EX2 R163, R144 ;  /* 0x0000009000a37308 */ /* 0x000f6a0000000800 */
[C---:B------:R-:W-:Y:S08]  /*82a0*/  HMMA.16816.F32 R28, R100.reuse, R128, R28 ;  /* 0x00000080641c723c */ /* 0x040ff0000000181c */
[C---:B------:R-:W-:Y:S04]  /*82b0*/  HMMA.16816.F32 R32, R100.reuse, R130, R32 ;  /* 0x000000826420723c */ /* 0x040fe80000001820 */
[--C-:B-1----:R-:W-:Y:S04]  /*82c0*/  FFMA.FTZ R2, R211, c[0x0][0x2d0], -R145.reuse ;  /* 0x0000b400d3027a23 */ /* 0x102fe80000010891 */
[C---:B------:R-:W-:Y:S01]  /*82d0*/  HMMA.16816.F32 R36, R100.reuse, R116, R36 ;  /* 0x000000746424723c */ /* 0x040fe20000001824 */
[----:B------:R1:W-:Y:S07]  /*82e0*/  MUFU.EX2 R162, R2 ;  /* 0x0000000200a27308 */ /* 0x0003ee0000000800 */
[C---:B------:R-:W-:Y:S01]  /*82f0*/  HMMA.16816.F32 R40, R100.reuse, R118, R40 ;  /* 0x000000766428723c */ /* 0x040fe20000001828 */
[----:B------:R-:W4:Y:S07]  /*8300*/  LDSM.16.MT88.4 R116, [R181+0x5000] ;  /* 0x00500000b574783b */ /* 0x000f2e0000004200 */
[C---:B------:R-:W-:Y:S08]  /*8310*/  HMMA.16816.F32 R44, R100.reuse, R132, R44 ;  /* 0x00000084642c723c */ /* 0x040ff0000000182c */
[C---:B------:R-:W-:Y:S01]  /*8320*/  HMMA.16816.F32 R48, R100.reuse, R134, R48 ;  /* 0x000000866430723c */ /* 0x040fe20000001830 */
[----:B------:R-:W-:Y:S03]  /*8330*/  LDSM.16.MT88.4 R132, [R177+0x1800] ;  /* 0x00180000b184783b */ /* 0x000fe60000004200 */
[--C-:B-1----:R-:W-:Y:S04]  /*8340*/  FFMA.FTZ R2, R213, c[0x0][0x2d0], -R145.reuse ;  /* 0x0000b400d5027a23 */ /* 0x102fe80000010891 */
[C---:B------:R-:W-:Y:S01]  /*8350*/  HMMA.16816.F32 R52, R100.reuse, R136, R52 ;  /* 0x000000886434723c */ /* 0x040fe20000001834 */
[----:B------:R1:W1:Y:S06]  /*8360*/  MUFU.EX2 R161, R2 ;  /* 0x0000000200a17308 */ /* 0x00026c0000000800 */
[----:B--2---:R-:W-:Y:S01]  /*8370*/  F2FP.PACK_AB R136, R165, R166 ;  /* 0x000000a6a588723e */ /* 0x004fe200000000ff */
[C---:B------:R-:W-:Y:S07]  /*8380*/  HMMA.16816.F32 R56, R100.reuse, R138, R56 ;  /* 0x0000008a6438723c */ /* 0x040fee0000001838 */
[----:B-----5:R-:W-:Y:S01]  /*8390*/  F2FP.PACK_AB R138, R163, R164 ;  /* 0x000000a4a38a723e */ /* 0x020fe200000000ff */
[C---:B---3--:R-:W-:Y:S08]  /*83a0*/  HMMA.16816.F32 R60, R100.reuse, R104, R60 ;  /* 0x00000068643c723c */ /* 0x048ff0000000183c */
[C---:B------:R-:W-:Y:S01]  /*83b0*/  HMMA.16816.F32 R64, R100.reuse, R106, R64 ;  /* 0x0000006a6440723c */ /* 0x040fe20000001840 */
[----:B------:R-:W2:Y:S03]  /*83c0*/  LDSM.16.MT88.4 R104, [R180+0x5000] ;  /* 0x00500000b468783b */ /* 0x000ea60000004200 */
[--C-:B-1----:R-:W-:Y:S01]  /*83d0*/  FFMA.FTZ R2, R214, c[0x0][0x2d0], -R145.reuse ;  /* 0x0000b400d6027a23 */ /* 0x102fe20000010891 */
[----:B------:R-:W-:Y:S01]  /*83e0*/  F2FP.PACK_AB R137, R161, R162 ;  /* 0x000000a2a189723e */ /* 0x000fe200000000ff */
[----:B------:R-:W-:Y:S02]  /*83f0*/  FFMA.FTZ R145, R127, c[0x0][0x2d0], -R145 ;  /* 0x0000b4007f917a23 */ /* 0x000fe40000010891 */
[C---:B------:R-:W-:Y:S01]  /*8400*/  HMMA.16816.F32 R68, R100.reuse, R108, R68 ;  /* 0x0000006c6444723c */ /* 0x040fe20000001844 */
[----:B------:R1:W-:Y:S07]  /*8410*/  MUFU.EX2 R160, R2 ;  /* 0x0000000200a07308 */ /* 0x0003ee0000000800 */
[C---:B------:R-:W-:Y:S01]  /*8420*/  HMMA.16816.F32 R72, R100.reuse, R110, R72 ;  /* 0x0000006e6448723c */ /* 0x040fe20000001848 */
[----:B------:R-:W3:Y:S02]  /*8430*/  LDSM.16.MT88.4 R108, [R178+0x1800] ;  /* 0x00180000b26c783b */ /* 0x000ee40000004200 */
[----:B------:R5:W2:Y:S05]  /*8440*/  MUFU.EX2 R126, R145 ;  /* 0x00000091007e7308 */ /* 0x000aaa0000000800 */
[C---:B----4-:R-:W-:Y:S08]  /*8450*/  HMMA.16816.F32 R76, R100.reuse, R112, R76 ;  /* 0x00000070644c723c */ /* 0x050ff0000000184c */
[C---:B------:R-:W-:Y:S01]  /*8460*/  HMMA.16816.F32 R80, R100.reuse, R114, R80 ;  /* 0x000000726450723c */ /* 0x040fe20000001850 */
[----:B------:R-:W4:Y:S03]  /*8470*/  LDSM.16.MT88.4 R112, [R181+0x1800] ;  /* 0x00180000b570783b */ /* 0x000f260000004200 */
[----:B-1----:R-:W-:Y:S02]  /*8480*/  FFMA.FTZ R2, R3, R230, R221 ;  /* 0x000000e603027223 */ /* 0x002fe400000100dd */
[----:B------:R-:W-:Y:S02]  /*8490*/  FADD.FTZ R3, R162, R0 ;  /* 0x00000000a2037221 */ /* 0x000fe40000010000 */
[C---:B------:R-:W-:Y:S01]  /*84a0*/  HMMA.16816.F32 R84, R100.reuse, R116, R84 ;  /* 0x000000746454723c */ /* 0x040fe20000001854 */
[----:B-----5:R-:W1:Y:S03]  /*84b0*/  LDSM.16.MT88.4 R144, [R178+0x3800] ;  /* 0x00380000b290783b */ /* 0x020e660000004200 */
[----:B--2---:R-:W-:Y:S01]  /*84c0*/  F2FP.PACK_AB R139, R126, R160 ;  /* 0x000000a07e8b723e */ /* 0x004fe200000000ff */
[----:B------:R-:W-:Y:S02]  /*84d0*/  FADD.FTZ R2, R222, R2 ;  /* 0x00000002de027221 */ /* 0x000fe40000010000 */
[----:B------:R-:W-:Y:S01]  /*84e0*/  FADD.FTZ R3, R161, R3 ;  /* 0x00000003a1037221 */ /* 0x000fe20000010000 */
[C---:B------:R-:W-:Y:S04]  /*84f0*/  HMMA.16816.F32 R88, R100.reuse, R118, R88 ;  /* 0x000000766458723c */ /* 0x040fe80000001858 */
[----:B------:R-:W-:Y:S04]  /*8500*/  FADD.FTZ R2, R220, R2 ;  /* 0x00000002dc027221 */ /* 0x000fe80000010000 */
[C---:B------:R-:W-:Y:S04]  /*8510*/  HMMA.16816.F32 R92, R100.reuse, R104, R92 ;  /* 0x00000068645c723c */ /* 0x040fe8000000185c */
[----:B------:R-:W-:Y:S04]  /*8520*/  FADD.FTZ R2, R219, R2 ;  /* 0x00000002db027221 */ /* 0x000fe80000010000 */
[----:B------:R-:W-:Y:S04]  /*8530*/  HMMA.16816.F32 R96, R100, R106, R96 ;  /* 0x0000006a6460723c */ /* 0x000fe80000001860 */
[----:B------:R-:W-:Y:S04]  /*8540*/  FADD.FTZ R2, R208, R2 ;  /* 0x00000002d0027221 */ /* 0x000fe80000010000 */
[C---:B------:R-:W-:Y:S01]  /*8550*/  HMMA.16816.F32 R128, R136.reuse, R132, R4 ;  /* 0x000000848880723c */ /* 0x040fe20000001804 */
[----:B------:R-:W2:Y:S04]  /*8560*/  LDSM.16.MT88.4 R4, [R178+0x5800] ;  /* 0x00580000b204783b */ /* 0x000ea80000004200 */
[----:B------:R-:W-:Y:S03]  /*8570*/  FADD.FTZ R2, R207, R2 ;  /* 0x00000002cf027221 */ /* 0x000fe60000010000 */
[C---:B------:R-:W-:Y:S01]  /*8580*/  HMMA.16816.F32 R132, R136.reuse, R134, R8 ;  /* 0x000000868884723c */ /* 0x040fe20000001808 */
[----:B------:R-:W5:Y:S03]  /*8590*/  LDSM.16.MT88.4 R8, [R181+0x5800] ;  /* 0x00580000b508783b */ /* 0x000f660000004200 */
[----:B------:R-:W-:Y:S04]  /*85a0*/  FADD.FTZ R2, R206, R2 ;  /* 0x00000002ce027221 */ /* 0x000fe80000010000 */
[C---:B---3--:R-:W-:Y:S01]  /*85b0*/  HMMA.16816.F32 R100, R136.reuse, R108, R12 ;  /* 0x0000006c8864723c */ /* 0x048fe2000000180c */
[----:B------:R-:W3:Y:S03]  /*85c0*/  LDSM.16.MT88.4 R12, [R180+0x5800] ;  /* 0x00580000b40c783b */ /* 0x000ee60000004200 */
[----:B------:R-:W-:Y:S04]  /*85d0*/  FADD.FTZ R2, R205, R2 ;  /* 0x00000002cd027221 */ /* 0x000fe80000010000 */
[C---:B------:R-:W-:Y:S04]  /*85e0*/  HMMA.16816.F32 R104, R136.reuse, R110, R16 ;  /* 0x0000006e8868723c */ /* 0x040fe80000001810 */
[----:B------:R-:W-:Y:S04]  /*85f0*/  FADD.FTZ R2, R174, R2 ;  /* 0x00000002ae027221 */ /* 0x000fe80000010000 */
[C---:B----4-:R-:W-:Y:S04]  /*8600*/  HMMA.16816.F32 R108, R136.reuse, R112, R20 ;  /* 0x00000070886c723c */ /* 0x050fe80000001814 */
        /* <DEDUP_REMOVED lines=10> */
[----:B------:R-:W-:Y:S02]  /*86b0*/  FADD.FTZ R2, R164, R0 ;  /* 0x00000000a4027221 */ /* 0x000fe40000010000 */
[----:B------:R-:W-:Y:S02]  /*86c0*/  FADD.FTZ R0, R160, R3 ;  /* 0x00000003a0007221 */ /* 0x000fe40000010000 */
[C---:B-1----:R-:W-:Y:S04]  /*86d0*/  HMMA.16816.F32 R44, R136.reuse, R144, R44 ;  /* 0x00000090882c723c */ /* 0x042fe8000000182c */
[----:B------:R-:W-:Y:S02]  /*86e0*/  FADD.FTZ R230, R163, R2 ;  /* 0x00000002a3e67221 */ /* 0x000fe40000010000 */
[----:B------:R-:W-:Y:S01]  /*86f0*/  FADD.FTZ R231, R126, R0 ;  /* 0x000000007ee77221 */ /* 0x000fe20000010000 */
[----:B------:R-:W-:Y:S01]  /*8700*/  MOV R126, R124 ;  /* 0x0000007c007e7202 */ /* 0x000fe20000000f00 */
[C---:B------:R-:W-:Y:S04]  /*8710*/  HMMA.16816.F32 R48, R136.reuse, R146, R48 ;  /* 0x000000928830723c */ /* 0x040fe80000001830 */
[----:B------:R-:W-:Y:S04]  /*8720*/  IMAD.MOV.U32 R3, RZ, RZ, R125 ;  /* 0x000000ffff037224 */ /* 0x000fe800078e007d */
[C---:B------:R-:W-:Y:S08]  /*8730*/  HMMA.16816.F32 R52, R136.reuse, R148, R52 ;  /* 0x000000948834723c */ /* 0x040ff00000001834 */
[C---:B------:R-:W-:Y:S08]  /*8740*/  HMMA.16816.F32 R56, R136.reuse, R150, R56 ;  /* 0x000000968838723c */ /* 0x040ff00000001838 */
[C---:B------:R-:W-:Y:S08]  /*8750*/  HMMA.16816.F32 R60, R136.reuse, R152, R60 ;  /* 0x00000098883c723c */ /* 0x040ff0000000183c */
[C---:B------:R-:W-:Y:S08]  /*8760*/  HMMA.16816.F32 R64, R136.reuse, R154, R64 ;  /* 0x0000009a8840723c */ /* 0x040ff00000001840 */
[C---:B------:R-:W-:Y:S08]  /*8770*/  HMMA.16816.F32 R68, R136.reuse, R156, R68 ;  /* 0x0000009c8844723c */ /* 0x040ff00000001844 */
[C---:B------:R-:W-:Y:S08]  /*8780*/  HMMA.16816.F32 R72, R136.reuse, R158, R72 ;  /* 0x0000009e8848723c */ /* 0x040ff00000001848 */
[C---:B--2---:R-:W-:Y:S08]  /*8790*/  HMMA.16816.F32 R76, R136.reuse, R4, R76 ;  /* 0x00000004884c723c */ /* 0x044ff0000000184c */
[C---:B------:R-:W-:Y:S08]  /*87a0*/  HMMA.16816.F32 R80, R136.reuse, R6, R80 ;  /* 0x000000068850723c */ /* 0x040ff00000001850 */
[C---:B-----5:R-:W-:Y:S08]  /*87b0*/  HMMA.16816.F32 R84, R136.reuse, R8, R84 ;  /* 0x000000088854723c */ /* 0x060ff00000001854 */
[C---:B------:R-:W-:Y:S08]  /*87c0*/  HMMA.16816.F32 R88, R136.reuse, R10, R88 ;  /* 0x0000000a8858723c */ /* 0x040ff00000001858 */
[C---:B---3--:R-:W-:Y:S08]  /*87d0*/  HMMA.16816.F32 R92, R136.reuse, R12, R92 ;  /* 0x0000000c885c723c */ /* 0x048ff0000000185c */
[----:B------:R-:W-:Y:S01]  /*87e0*/  HMMA.16816.F32 R96, R136, R14, R96 ;  /* 0x0000000e8860723c */ /* 0x000fe20000001860 */
[----:B------:R-:W-:-:S07]  /*87f0*/  @P0 BRA `(.L_x_897) ;  /* 0xffffd16000000947 */ /* 0x000fce000383ffff */
.L_x_896:
[----:B------:R-:W-:-:S13]  /*8800*/  ISETP.GE.AND P0, PT, R201, R229, PT ;  /* 0x000000e5c900720c */ /* 0x000fda0003f06270 */
[----:B------:R-:W-:Y:S05]  /*8810*/  @!P0 BRA `(.L_x_898) ;  /* 0x0000297000008947 */ /* 0x000fea0003800000 */
[----:B------:R-:W-:Y:S02]  /*8820*/  MOV R127, R124 ;  /* 0x0000007c007f7202 */ /* 0x000fe40000000f00 */
[----:B------:R-:W-:Y:S02]  /*8830*/  MOV R126, R125 ;  /* 0x0000007d007e7202 */ /* 0x000fe40000000f00 */
.L_x_899:
[----:B------:R-:W-:Y:S04]  /*8840*/  DEPBAR.LE SB0, 0x0 ;  /* 0x000080000000791a */ /* 0x000fe80000000000 */
[----:B------:R-:W-:Y:S01]  /*8850*/  WARPSYNC 0xffffffff ;  /* 0xffffffff00007948 */ /* 0x000fe20003800000 */
[----:B------:R-:W-:Y:S01]  /*8860*/  BAR.SYNC.DEFER_BLOCKING 0x0 ;  /* 0x0000000000007b1d */ /* 0x000fe20000010000 */
[----:B------:R-:W-:Y:S01]  /*8870*/  SHF.R.S32.HI R0, RZ, 0x1f, R201 ;  /* 0x0000001fff007819 */ /* 0x000fe200000114c9 */
[C---:B------:R-:W-:Y:S01]  /*8880*/  IMAD.WIDE.U32 R2, R201.reuse, c[0x0][0x208], RZ ;  /* 0x00008200c9027a25 */ /* 0x040fe200078e00ff */
[----:B------:R-:W-:Y:S02]  /*8890*/  MOV R20, c[0x0][0x20c] ;  /* 0x0000830000147a02 */ /* 0x000fe40000000f00 */
[----:B------:R-:W-:Y:S01]  /*88a0*/  IADD3 R30, P0, R226, 0x40, RZ ;  /* 0x00000040e21e7810 */ /* 0x000fe20007f1e0ff */
[----:B------:R-:W-:Y:S01]  /*88b0*/  IMAD R0, R0, c[0x0][0x208], RZ ;  /* 0x0000820000007a24 */ /* 0x000fe200078e02ff */
[----:B------:R-:W-:Y:S02]  /*88c0*/  SHF.L.U32 R28, R2, 0x6, RZ ;  /* 0x00000006021c7819 */ /* 0x000fe400000006ff */
[----:B------:R-:W-:Y:S01]  /*88d0*/  IADD3.X R125, RZ, R228, RZ, P0, !PT ;  /* 0x000000e4ff7d7210 */ /* 0x000fe200007fe4ff */
[----:B------:R-:W-:Y:S01]  /*88e0*/  IMAD R0, R201, c[0x0][0x20c], R0 ;  /* 0x00008300c9007a24 */ /* 0x000fe200078e0200 */
[----:B------:R-:W-:Y:S04]  /*88f0*/  IADD3 R31, P6, R28, R226, RZ ;  /* 0x000000e21c1f7210 */ /* 0x000fe80007fde0ff */
[----:B------:R-:W-:Y:S02]  /*8900*/  IADD3 R0, R3, R0, RZ ;  /* 0x0000000003007210 */ /* 0x000fe40007ffe0ff */
[----:B------:R-:W-:Y:S02]  /*8910*/  MOV R3, c[0x0][0x208] ;  /* 0x0000820000037a02 */ /* 0x000fe40000000f00 */
[----:B------:R-:W-:Y:S02]  /*8920*/  SHF.L.U64.HI R0, R2, 0x6, R0 ;  /* 0x0000000602007819 */ /* 0x000fe40000010200 */
[----:B------:R-:W-:Y:S02]  /*8930*/  LEA R2, P1, R3, R28, 0x5 ;  /* 0x0000001c03027211 */ /* 0x000fe400078228ff */
[----:B------:R-:W-:Y:S01]  /*8940*/  LEA R166, P2, R31, c[0x0][0x1f8], 0x1 ;  /* 0x00007e001fa67a11 */ /* 0x000fe200078408ff */
[----:B------:R-:W-:Y:S01]  /*8950*/  LDSM.16.M88.4 R32, [R183] ;  /* 0x00000000b720783b */ /* 0x000fe20000000200 */
[----:B------:R-:W-:Y:S02]  /*8960*/  LEA.HI.X R3, R3, R0, R20, 0x5, P1 ;  /* 0x0000000003037211 */ /* 0x000fe400008f2c14 */
[----:B------:R-:W-:Y:S02]  /*8970*/  IADD3 R124, P1, R28, R30, RZ ;  /* 0x0000001e1c7c7210 */ /* 0x000fe40007f3e0ff */
[----:B------:R-:W-:Y:S02]  /*8980*/  IADD3.X R148, R0, R228, RZ, P6, !PT ;  /* 0x000000e400947210 */ /* 0x000fe400037fe4ff */
[----:B------:R-:W-:Y:S01]  /*8990*/  LEA R164, P0, R124, c[0x0][0x1f8], 0x1 ;  /* 0x00007e007ca47a11 */ /* 0x000fe200078008ff */
[----:B------:R-:W1:Y:S01]  /*89a0*/  LDSM.16.M88.4 R8, [R176] ;  /* 0x00000000b008783b */ /* 0x000e620000000200 */
[----:B------:R-:W-:Y:S02]  /*89b0*/  IADD3.X R149, R0, R125, RZ, P1, !PT ;  /* 0x0000007d00957210 */ /* 0x000fe40000ffe4ff */
[----:B------:R-:W-:Y:S02]  /*89c0*/  LEA.HI.X R167, R31, c[0x0][0x1fc], R148, 0x1, P2 ;  /* 0x00007f001fa77a11 */ /* 0x000fe400010f0c94 */
[----:B------:R-:W-:Y:S02]  /*89d0*/  LEA.HI.X R165, R124, c[0x0][0x1fc], R149, 0x1, P0 ;  /* 0x00007f007ca57a11 */ /* 0x000fe400000f0c95 */
[----:B------:R-:W-:Y:S01]  /*89e0*/  IADD3 R29, P1, R226, 0x80, RZ ;  /* 0x00000080e21d7810 */ /* 0x000fe20007f3e0ff */
[----:B------:R-:W2:Y:S01]  /*89f0*/  LDSM.16.M88.4 R16, [R176+0x800] ;  /* 0x00080000b010783b */ /* 0x000ea20000000200 */
[C---:B------:R-:W-:Y:S02]  /*8a00*/  IADD3 R157, P2, R2.reuse, R30, RZ ;  /* 0x0000001e029d7210 */ /* 0x040fe40007f5e0ff */
[-C--:B------:R-:W-:Y:S02]  /*8a10*/  IADD3 R162, P0, R2, R29.reuse, RZ ;  /* 0x0000001d02a27210 */ /* 0x080fe40007f1e0ff */
[----:B------:R-:W-:Y:S02]  /*8a20*/  IADD3 R159, P6, R28, R29, RZ ;  /* 0x0000001d1c9f7210 */ /* 0x000fe40007fde0ff */
[----:B------:R-:W-:Y:S01]  /*8a30*/  IADD3.X R31, RZ, R228, RZ, P1, !PT ;  /* 0x000000e4ff1f7210 */ /* 0x000fe20000ffe4ff */
[----:B------:R-:W3:Y:S01]  /*8a40*/  LDSM.16.M88.4 R24, [R176+0x1000] ;  /* 0x00100000b018783b */ /* 0x000ee20000000200 */
[----:B------:R-:W-:Y:S02]  /*8a50*/  IADD3 R2, P1, R2, R226, RZ ;  /* 0x000000e202027210 */ /* 0x000fe40007f3e0ff */
[-C--:B------:R-:W-:Y:S02]  /*8a60*/  IADD3.X R161, R0, R31.reuse, RZ, P6, !PT ;  /* 0x0000001f00a17210 */ /* 0x080fe400037fe4ff */
[----:B------:R-:W-:Y:S02]  /*8a70*/  LEA R160, P6, R159, c[0x0][0x1f8], 0x1 ;  /* 0x00007e009fa07a11 */ /* 0x000fe400078c08ff */
[----:B------:R-:W-:Y:S01]  /*8a80*/  IADD3.X R0, R3, R31, RZ, P0, !PT ;  /* 0x0000001f03007210 */ /* 0x000fe200007fe4ff */
[----:B------:R-:W4:Y:S01]  /*8a90*/  LDSM.16.M88.4 R136, [R176+0x1800] ;  /* 0x00180000b088783b */ /* 0x000f220000000200 */
[----:B------:R-:W-:Y:S02]  /*8aa0*/  LEA.HI.X R161, R159, c[0x0][0x1fc], R161, 0x1, P6 ;  /* 0x00007f009fa17a11 */ /* 0x000fe400030f0ca1 */
[----:B------:R-:W-:Y:S02]  /*8ab0*/  LEA R124, P0, R162, c[0x0][0x1f8], 0x1 ;  /* 0x00007e00a27c7a11 */ /* 0x000fe400078008ff */
[C---:B------:R-:W-:Y:S02]  /*8ac0*/  IADD3.X R125, R3.reuse, R125, RZ, P2, !PT ;  /* 0x0000007d037d7210 */ /* 0x040fe400017fe4ff */
[C---:B------:R-:W-:Y:S01]  /*8ad0*/  LEA R158, P2, R2.reuse, c[0x0][0x1f8], 0x1 ;  /* 0x00007e00029e7a11 */ /* 0x040fe200078408ff */
[----:B------:R-:W-:Y:S01]  /*8ae0*/  LDSM.16.M88.4 R140, [R184] ;  /* 0x00000000b88c783b */ /* 0x000fe20000000200 */
[----:B------:R-:W-:Y:S02]  /*8af0*/  IADD3.X R3, R3, R228, RZ, P1, !PT ;  /* 0x000000e403037210 */ /* 0x000fe40000ffe4ff */
[C---:B------:R-:W-:Y:S02]  /*8b00*/  LEA R156, P1, R157.reuse, c[0x0][0x1f8], 0x1 ;  /* 0x00007e009d9c7a11 */ /* 0x040fe400078208ff */
[----:B------:R-:W-:Y:S02]  /*8b10*/  LEA.HI.X R159, R2, c[0x0][0x1fc], R3, 0x1, P2 ;  /* 0x00007f00029f7a11 */ /* 0x000fe400010f0c03 */
[----:B------:R-:W-:Y:S01]  /*8b20*/  LEA.HI.X R157, R157, c[0x0][0x1fc], R125, 0x1, P1 ;  /* 0x00007f009d9d7a11 */ /* 0x000fe200008f0c7d */
[C---:B-1----:R-:W-:Y:S01]  /*8b30*/  HMMA.16816.F32 R4, R32.reuse, R8, RZ ;  /* 0x000000082004723c */ /* 0x042fe200000018ff */
[----:B------:R-:W1:Y:S02]  /*8b40*/  LDSM.16.M88.4 R144, [R187] ;  /* 0x00000000bb90783b */ /* 0x000e640000000200 */
[----:B------:R-:W-:Y:S02]  /*8b50*/  LEA.HI.X R125, R162, c[0x0][0x1fc], R0, 0x1, P0 ;  /* 0x00007f00a27d7a11 */ /* 0x000fe400000f0c00 */
[C---:B------:R-:W-:Y:S02]  /*8b60*/  ISETP.GT.AND P0, PT, R201.reuse, R229, PT ;  /* 0x000000e5c900720c */ /* 0x040fe40003f04270 */
[----:B------:R-:W-:Y:S01]  /*8b70*/  IADD3 R201, R201, -0x1, RZ ;  /* 0xffffffffc9c97810 */ /* 0x000fe20007ffe0ff */
[C---:B------:R-:W-:Y:S01]  /*8b80*/  HMMA.16816.F32 R8, R32.reuse, R10, RZ ;  /* 0x0000000a2008723c */ /* 0x040fe200000018ff */
[----:B------:R-:W5:Y:S07]  /*8b90*/  LDSM.16.M88.4 R148, [R198] ;  /* 0x00000000c694783b */ /* 0x000f6e0000000200 */
[C---:B--2---:R-:W-:Y:S01]  /*8ba0*/  HMMA.16816.F32 R12, R32.reuse, R16, RZ ;  /* 0x00000010200c723c */ /* 0x044fe200000018ff */
[----:B------:R-:W2:Y:S07]  /*8bb0*/  LDSM.16.M88.4 R152, [R197] ;  /* 0x00000000c598783b */ /* 0x000eae0000000200 */
[C---:B------:R-:W-:Y:S08]  /*8bc0*/  HMMA.16816.F32 R16, R32.reuse, R18, RZ ;  /* 0x000000122010723c */ /* 0x040ff000000018ff */
[C---:B---3--:R-:W-:Y:S08]  /*8bd0*/  HMMA.16816.F32 R20, R32.reuse, R24, RZ ;  /* 0x000000182014723c */ /* 0x048ff000000018ff */
[C---:B------:R-:W-:Y:S08]  /*8be0*/  HMMA.16816.F32 R24, R32.reuse, R26, RZ ;  /* 0x0000001a2018723c */ /* 0x040ff000000018ff */
[C---:B----4-:R-:W-:Y:S08]  /*8bf0*/  HMMA.16816.F32 R28, R32.reuse, R136, RZ ;  /* 0x00000088201c723c */ /* 0x050ff000000018ff */
[----:B------:R-:W-:Y:S01]  /*8c00*/  HMMA.16816.F32 R32, R32, R138, RZ ;  /* 0x0000008a2020723c */ /* 0x000fe200000018ff */
[----:B------:R-:W3:Y:S07]  /*8c10*/  LDSM.16.M88.4 R136, [R196] ;  /* 0x00000000c488783b */ /* 0x000eee0000000200 */
[C---:B-1----:R-:W-:Y:S01]  /*8c20*/  HMMA.16816.F32 R4, R140.reuse, R144, R4 ;  /* 0x000000908c04723c */ /* 0x042fe20000001804 */
[----:B------:R-:W-:Y:S01]  /*8c30*/  @!PT LDS RZ, [RZ] ;  /* 0x00000000fffff984 */ /* 0x000fe20000000800 */
[----:B------:R-:W-:Y:S01]  /*8c40*/  @!PT LDS RZ, [RZ] ;  /* 0x00000000fffff984 */ /* 0x000fe20000000800 */
[----:B------:R-:W-:Y:S01]  /*8c50*/  @!PT LDS RZ, [RZ] ;  /* 0x00000000fffff984 */ /* 0x000fe20000000800 */
[----:B------:R1:W-:Y:S07]  /*8c60*/  LDGSTS.E.BYPASS.LTC128B.128 [R199+0x100], [R166.64], !P5 ;  /* 0x00100000a6c77fae */ /* 0x0003ee000e901d46 */
[C---:B------:R-:W-:Y:S01]  /*8c70*/  HMMA.16816.F32 R8, R140.reuse, R146, R8 ;  /* 0x000000928c08723c */ /* 0x040fe20000001808 */
[----:B------:R1:W-:Y:S07]  /*8c80*/  LDGSTS.E.BYPASS.LTC128B.128 [R199+0x2100], [R164.64], !P4 ;  /* 0x02100000a4c77fae */ /* 0x0003ee000e101d46 */
[C---:B-----5:R-:W-:Y:S01]  /*8c90*/  HMMA.16816.F32 R12, R140.reuse, R148, R12 ;  /* 0x000000948c0c723c */ /* 0x060fe2000000180c */
[----:B------:R4:W-:Y:S07]  /*8ca0*/  LDGSTS.E.BYPASS.LTC128B.128 [R199+0x4100], [R160.64], !P3 ;  /* 0x04100000a0c77fae */ /* 0x0009ee000d901d46 */
[C---:B------:R-:W-:Y:S01]  /*8cb0*/  HMMA.16816.F32 R16, R140.reuse, R150, R16 ;  /* 0x000000968c10723c */ /* 0x040fe20000001810 */
[----:B------:R5:W-:Y:S07]  /*8cc0*/  LDGSTS.E.BYPASS.LTC128B.128 [R199+0x1100], [R158.64], !P5 ;  /* 0x011000009ec77fae */ /* 0x000bee000e901d46 */
[C---:B--2---:R-:W-:Y:S01]  /*8cd0*/  HMMA.16816.F32 R20, R140.reuse, R152, R20 ;  /* 0x000000988c14723c */ /* 0x044fe20000001814 */
[----:B------:R5:W-:Y:S07]  /*8ce0*/  LDGSTS.E.BYPASS.LTC128B.128 [R199+0x3100], [R156.64], !P4 ;  /* 0x031000009cc77fae */ /* 0x000bee000e101d46 */
[C---:B------:R-:W-:Y:S01]  /*8cf0*/  HMMA.16816.F32 R24, R140.reuse, R154, R24 ;  /* 0x0000009a8c18723c */ /* 0x040fe20000001818 */
[----:B------:R2:W-:Y:S07]  /*8d00*/  LDGSTS.E.BYPASS.LTC128B.128 [R199+0x5100], [R124.64], !P3 ;  /* 0x051000007cc77fae */ /* 0x0005ee000d901d46 */
[C---:B---3--:R-:W-:Y:S01]  /*8d10*/  HMMA.16816.F32 R28, R140.reuse, R136, R28 ;  /* 0x000000888c1c723c */ /* 0x048fe2000000181c */
[----:B----4-:R-:W-:Y:S07]  /*8d20*/  LDSM.16.M88.4 R160, [R182] ;  /* 0x00000000b6a0783b */ /* 0x010fee0000000200 */
[----:B------:R-:W-:Y:S01]  /*8d30*/  HMMA.16816.F32 R32, R140, R138, R32 ;  /* 0x0000008a8c20723c */ /* 0x000fe20000001820 */
[----:B------:R-:W-:Y:S08]  /*8d40*/  LDSM.16.M88.4 R144, [R182+0x800] ;  /* 0x00080000b690783b */ /* 0x000ff00000000200 */
[----:B-----5:R-:W3:Y:S08]  /*8d50*/  LDSM.16.M88.4 R156, [R186] ;  /* 0x00000000ba9c783b */ /* 0x020ef00000000200 */
[----:B-1----:R-:W1:Y:S08]  /*8d60*/  LDSM.16.M88.4 R164, [R182+0x1000] ;  /* 0x00100000b6a4783b */ /* 0x002e700000000200 */
[----:B------:R-:W0:Y:S08]  /*8d70*/  LDGDEPBAR ;  /* 0x00000000000079af */ /* 0x000e300000000000 */
[----:B------:R-:W4:Y:S08]  /*8d80*/  LDSM.16.M88.4 R148, [R182+0x1800] ;  /* 0x00180000b694783b */ /* 0x000f300000000200 */
[----:B------:R-:W-:Y:S01]  /*8d90*/  LDSM.16.M88.4 R152, [R185] ;  /* 0x00000000b998783b */ /* 0x000fe20000000200 */
[C---:B---3--:R-:W-:Y:S07]  /*8da0*/  HMMA.16816.F32 R4, R156.reuse, R160, R4 ;  /* 0x000000a09c04723c */ /* 0x048fee0000001804 */
[----:B------:R-:W3:Y:S01]  /*8db0*/  LDSM.16.M88.4 R168, [R179] ;  /* 0x00000000b3a8783b */ /* 0x000ee20000000200 */
[C---:B------:R-:W-:Y:S07]  /*8dc0*/  HMMA.16816.F32 R8, R156.reuse, R162, R8 ;  /* 0x000000a29c08723c */ /* 0x040fee0000001808 */
[----:B------:R-:W5:Y:S01]  /*8dd0*/  LDSM.16.M88.4 R136, [R179+0x800] ;  /* 0x00080000b388783b */ /* 0x000f620000000200 */
[C---:B------:R-:W-:Y:S07]  /*8de0*/  HMMA.16816.F32 R12, R156.reuse, R144, R12 ;  /* 0x000000909c0c723c */ /* 0x040fee000000180c */
[----:B------:R-:W2:Y:S01]  /*8df0*/  LDSM.16.M88.4 R140, [R179+0x1000] ;  /* 0x00100000b38c783b */ /* 0x000ea20000000200 */
[C---:B------:R-:W-:Y:S07]  /*8e00*/  HMMA.16816.F32 R16, R156.reuse, R146, R16 ;  /* 0x000000929c10723c */ /* 0x040fee0000001810 */
[----:B------:R-:W2:Y:S01]  /*8e10*/  LDSM.16.M88.4 R144, [R179+0x1800] ;  /* 0x00180000b390783b */ /* 0x000ea20000000200 */
[C---:B-1----:R-:W-:Y:S07]  /*8e20*/  HMMA.16816.F32 R20, R156.reuse, R164, R20 ;  /* 0x000000a49c14723c */ /* 0x042fee0000001814 */
[----:B------:R-:W-:Y:S01]  /*8e30*/  LDSM.16.M88.4 R160, [R176+0x2800] ;  /* 0x00280000b0a0783b */ /* 0x000fe20000000200 */
[C---:B------:R-:W-:Y:S07]  /*8e40*/  HMMA.16816.F32 R24, R156.reuse, R166, R24 ;  /* 0x000000a69c18723c */ /* 0x040fee0000001818 */
[----:B------:R-:W-:Y:S01]  /*8e50*/  LDSM.16.M88.4 R164, [R184+0x4000] ;  /* 0x00400000b8a4783b */ /* 0x000fe20000000200 */
[C---:B----4-:R-:W-:Y:S07]  /*8e60*/  HMMA.16816.F32 R28, R156.reuse, R148, R28 ;  /* 0x000000949c1c723c */ /* 0x050fee000000181c */
[----:B------:R-:W-:Y:S01]  /*8e70*/  LDSM.16.M88.4 R172, [R179+0x4000] ;  /* 0x00400000b3ac783b */ /* 0x000fe20000000200 */
[----:B------:R-:W-:Y:S07]  /*8e80*/  HMMA.16816.F32 R32, R156, R150, R32 ;  /* 0x000000969c20723c */ /* 0x000fee0000001820 */
[----:B------:R-:W-:Y:S01]  /*8e90*/  LDSM.16.M88.4 R148, [R183+0x4000] ;  /* 0x00400000b794783b */ /* 0x000fe20000000200 */
[C---:B---3--:R-:W-:Y:S07]  /*8ea0*/  HMMA.16816.F32 R4, R152.reuse, R168, R4 ;  /* 0x000000a89804723c */ /* 0x048fee0000001804 */
[----:B------:R-:W1:Y:S01]  /*8eb0*/  LDSM.16.M88.4 R156, [R176+0x2000] ;  /* 0x00200000b09c783b */ /* 0x000e620000000200 */
[C---:B------:R-:W-:Y:S07]  /*8ec0*/  HMMA.16816.F32 R8, R152.reuse, R170, R8 ;  /* 0x000000aa9808723c */ /* 0x040fee0000001808 */
[----:B------:R-:W-:Y:S01]  /*8ed0*/  LDSM.16.M88.4 R168, [R195] ;  /* 0x00000000c3a8783b */ /* 0x000fe20000000200 */
[C---:B-----5:R-:W-:Y:S08]  /*8ee0*/  HMMA.16816.F32 R12, R152.reuse, R136, R12 ;  /* 0x00000088980c723c */ /* 0x060ff0000000180c */
[C---:B------:R-:W-:Y:S01]  /*8ef0*/  HMMA.16816.F32 R16, R152.reuse, R138, R16 ;  /* 0x0000008a9810723c */ /* 0x040fe20000001810 */
[----:B------:R-:W3:Y:S07]  /*8f00*/  LDSM.16.M88.4 R136, [R176+0x3000] ;  /* 0x00300000b088783b */ /* 0x000eee0000000200 */
[C---:B--2---:R-:W-:Y:S08]  /*8f10*/  HMMA.16816.F32 R20, R152.reuse, R140, R20 ;  /* 0x0000008c9814723c */ /* 0x044ff00000001814 */
[C---:B------:R-:W-:Y:S01]  /*8f20*/  HMMA.16816.F32 R24, R152.reuse, R142, R24 ;  /* 0x0000008e9818723c */ /* 0x040fe20000001818 */
[----:B------:R-:W2:Y:S07]  /*8f30*/  LDSM.16.M88.4 R140, [R176+0x3800] ;  /* 0x00380000b08c783b */ /* 0x000eae0000000200 */
[C---:B------:R-:W-:Y:S08]  /*8f40*/  HMMA.16816.F32 R28, R152.reuse, R144, R28 ;  /* 0x00000090981c723c */ /* 0x040ff0000000181c */
[----:B------:R-:W-:Y:S01]  /*8f50*/  HMMA.16816.F32 R32, R152, R146, R32 ;  /* 0x000000929820723c */ /* 0x000fe20000001820 */
[----:B------:R-:W4:Y:S07]  /*8f60*/  LDSM.16.M88.4 R144, [R194] ;  /* 0x00000000c290783b */ /* 0x000f2e0000000200 */
[C---:B-1----:R-:W-:Y:S01]  /*8f70*/  HMMA.16816.F32 R4, R148.reuse, R156, R4 ;  /* 0x0000009c9404723c */ /* 0x042fe20000001804 */
[----:B------:R-:W1:Y:S07]  /*8f80*/  LDSM.16.M88.4 R152, [R193] ;  /* 0x00000000c198783b */ /* 0x000e6e0000000200 */
[C---:B------:R-:W-:Y:S01]  /*8f90*/  HMMA.16816.F32 R8, R148.reuse, R158, R8 ;  /* 0x0000009e9408723c */ /* 0x040fe20000001808 */
[----:B------:R-:W5:Y:S07]  /*8fa0*/  LDSM.16.M88.4 R156, [R192] ;  /* 0x00000000c09c783b */ /* 0x000f6e0000000200 */
[C---:B------:R-:W-:Y:S08]  /*8fb0*/  HMMA.16816.F32 R12, R148.reuse, R160, R12 ;  /* 0x000000a0940c723c */ /* 0x040ff0000000180c */
[C---:B------:R-:W-:Y:S01]  /*8fc0*/  HMMA.16816.F32 R16, R148.reuse, R162, R16 ;  /* 0x000000a29410723c */ /* 0x040fe20000001810 */
[----:B------:R-:W-:Y:S07]  /*8fd0*/  LDSM.16.M88.4 R160, [R182+0x2000] ;  /* 0x00200000b6a0783b */ /* 0x000fee0000000200 */
[C---:B---3--:R-:W-:Y:S08]  /*8fe0*/  HMMA.16816.F32 R20, R148.reuse, R136, R20 ;  /* 0x000000889414723c */ /* 0x048ff00000001814 */
[C---:B------:R-:W-:Y:S01]  /*8ff0*/  HMMA.16816.F32 R24, R148.reuse, R138, R24 ;  /* 0x0000008a9418723c */ /* 0x040fe20000001818 */
[----:B------:R-:W3:Y:S07]  /*9000*/  LDSM.16.M88.4 R136, [R186+0x4000] ;  /* 0x00400000ba88783b */ /* 0x000eee0000000200 */
[C---:B--2---:R-:W-:Y:S08]  /*9010*/  HMMA.16816.F32 R28, R148.reuse, R140, R28 ;  /* 0x0000008c941c723c */ /* 0x044ff0000000181c */
[----:B------:R-:W-:Y:S01]  /*9020*/  HMMA.16816.F32 R32, R148, R142, R32 ;  /* 0x0000008e9420723c */ /* 0x000fe20000001820 */
[----:B------:R-:W2:Y:S07]  /*9030*/  LDSM.16.M88.4 R140, [R182+0x2800] ;  /* 0x00280000b68c783b */ /* 0x000eae0000000200 */
        /* <DEDUP_REMOVED lines=10> */
[C---:B-----5:R-:W-:Y:S08]  /*90e0*/  HMMA.16816.F32 R28, R164.reuse, R156, R28 ;  /* 0x0000009ca41c723c */ /* 0x060ff0000000181c */
[----:B------:R-:W-:Y:S01]  /*90f0*/  HMMA.16816.F32 R32, R164, R158, R32 ;  /* 0x0000009ea420723c */ /* 0x000fe20000001820 */
[----:B------:R-:W5:Y:S07]  /*9100*/  LDSM.16.M88.4 R156, [R179+0x2800] ;  /* 0x00280000b39c783b */ /* 0x000f6e0000000200 */
[C---:B---3--:R-:W-:Y:S01]  /*9110*/  HMMA.16816.F32 R4, R136.reuse, R160, R4 ;  /* 0x000000a08804723c */ /* 0x048fe20000001804 */
[----:B------:R-:W-:Y:S07]  /*9120*/  LDSM.16.M88.4 R164, [R176+0x5000] ;  /* 0x00500000b0a4783b */ /* 0x000fee0000000200 */
[C---:B------:R-:W-:Y:S01]  /*9130*/  HMMA.16816.F32 R8, R136.reuse, R162, R8 ;  /* 0x000000a28808723c */ /* 0x040fe20000001808 */
[----:B------:R-:W-:Y:S07]  /*9140*/  LDSM.16.M88.4 R160, [R176+0x4800] ;  /* 0x00480000b0a0783b */ /* 0x000fee0000000200 */
[C---:B--2---:R-:W-:Y:S08]  /*9150*/  HMMA.16816.F32 R12, R136.reuse, R140, R12 ;  /* 0x0000008c880c723c */ /* 0x044ff0000000180c */
        /* <DEDUP_REMOVED lines=65> */
[----:B------:R-:W-:Y:S02]  /*9570*/  FMNMX.FTZ R0, R5, R0, !PT ;  /* 0x0000000005007209 */ /* 0x000fe40007810000 */
[----:B------:R-:W-:Y:S01]  /*9580*/  FMNMX.FTZ R2, R7, R2, !PT ;  /* 0x0000000207027209 */ /* 0x000fe20007810000 */
[----:B------:R-:W-:Y:S01]  /*9590*/  @P0 IMAD.WIDE.U32 R136, R201, c[0x0][0x1e0], RZ ;  /* 0x00007800c9880a25 */ /* 0x000fe200078e00ff */
        /* <DEDUP_REMOVED lines=38> */
[C---:B------:R-:W-:Y:S01]  /*9800*/  FADD.FTZ R2, -R125.reuse, R126 ;  /* 0x0000007e7d027221 */ /* 0x040fe20000010100 */
[----:B------:R-:W-:Y:S01]  /*9810*/  @P0 SHF.R.S32.HI R126, RZ, 0x1f, R201 ;  /* 0x0000001fff7e0819 */ /* 0x000fe200000114c9 */
[----:B------:R-:W-:Y:S01]  /*9820*/  FMUL.FTZ R160, R125, c[0x0][0x2d0] ;  /* 0x0000b4007da07a20 */ /* 0x000fe20000410000 */
[----:B--2---:R-:W-:Y:S01]  /*9830*/  FMNMX.FTZ R124, R0, R3, !PT ;  /* 0x00000003007c7209 */ /* 0x004fe20007810000 */
[----:B------:R-:W-:Y:S02]  /*9840*/  FMUL.FTZ R0, R2, c[0x0][0x2d0] ;  /* 0x0000b40002007a20 */ /* 0x000fe40000410000 */
[--C-:B------:R-:W-:Y:S01]  /*9850*/  FFMA.FTZ R138, R4, c[0x0][0x2d0], -R160.reuse ;  /* 0x0000b400048a7a23 */ /* 0x100fe200000108a0 */
[----:B------:R-:W-:Y:S01]  /*9860*/  @P0 MOV R4, c[0x0][0x1e4] ;  /* 0x0000790000040a02 */ /* 0x000fe20000000f00 */
[----:B------:R1:W2:Y:S01]  /*9870*/  MUFU.EX2 R2, R0 ;  /* 0x0000000000027308 */ /* 0x0002a20000000800 */
[----:B------:R-:W-:Y:S01]  /*9880*/  @P0 IMAD R3, R126, c[0x0][0x1e0], RZ ;  /* 0x000078007e030a24 */ /* 0x000fe200078e02ff */
[----:B------:R-:W-:Y:S01]  /*9890*/  @P0 SHF.L.U32 R126, R136, 0x6, RZ ;  /* 0x00000006887e0819 */ /* 0x000fe200000006ff */
[--C-:B------:R-:W-:Y:S02]  /*98a0*/  FFMA.FTZ R5, R5, c[0x0][0x2d0], -R160.reuse ;  /* 0x0000b40005057a23 */ /* 0x100fe400000108a0 */
[----:B------:R-:W-:Y:S02]  /*98b0*/  @P0 IMAD R3, R201, c[0x0][0x1e4], R3 ;  /* 0x00007900c9030a24 */ /* 0x000fe400078e0203 */
[--C-:B------:R-:W-:Y:S02]  /*98c0*/  FFMA.FTZ R8, R8, c[0x0][0x2d0], -R160.reuse ;  /* 0x0000b40008087a23 */ /* 0x100fe400000108a0 */
[--C-:B------:R-:W-:Y:S01]  /*98d0*/  FFMA.FTZ R12, R12, c[0x0][0x2d0], -R160.reuse ;  /* 0x0000b4000c0c7a23 */ /* 0x100fe200000108a0 */
[----:B------:R3:W-:Y:S01]  /*98e0*/  MUFU.EX2 R203, R138 ;  /* 0x0000008a00cb7308 */ /* 0x0007e20000000800 */
[----:B------:R-:W-:Y:S01]  /*98f0*/  @P0 IADD3 R3, R137, R3, RZ ;  /* 0x0000000389030210 */ /* 0x000fe20007ffe0ff */
[--C-:B------:R-:W-:Y:S01]  /*9900*/  FFMA.FTZ R13, R13, c[0x0][0x2d0], -R160.reuse ;  /* 0x0000b4000d0d7a23 */ /* 0x100fe200000108a0 */
[----:B------:R-:W-:Y:S01]  /*9910*/  @P0 IADD3 R137, P6, R126, R224, RZ ;  /* 0x000000e07e890210 */ /* 0x000fe20007fde0ff */
[--C-:B------:R-:W-:Y:S01]  /*9920*/  FFMA.FTZ R17, R17, c[0x0][0x2d0], -R160.reuse ;  /* 0x0000b40011117a23 */ /* 0x100fe200000108a0 */
[----:B------:R-:W-:Y:S01]  /*9930*/  @P0 SHF.L.U64.HI R3, R136, 0x6, R3 ;  /* 0x0000000688030819 */ /* 0x000fe20000010203 */
[--C-:B------:R-:W-:Y:S01]  /*9940*/  FFMA.FTZ R20, R20, c[0x0][0x2d0], -R160.reuse ;  /* 0x0000b40014147a23 */ /* 0x100fe200000108a0 */
[----:B------:R-:W-:Y:S01]  /*9950*/  @P0 MOV R136, c[0x0][0x1e0] ;  /* 0x0000780000880a02 */ /* 0x000fe20000000f00 */
[--C-:B------:R-:W-:Y:S01]  /*9960*/  FFMA.FTZ R21, R21, c[0x0][0x2d0], -R160.reuse ;  /* 0x0000b40015157a23 */ /* 0x100fe200000108a0 */
[----:B------:R-:W-:Y:S01]  /*9970*/  @P0 LEA R146, P2, R137, c[0x0][0x1c8], 0x1 ;  /* 0x0000720089920a11 */ /* 0x000fe200078408ff */
[----:B------:R4:W-:Y:S01]  /*9980*/  MUFU.EX2 R202, R5 ;  /* 0x0000000500ca7308 */ /* 0x0009e20000000800 */
[--C-:B------:R-:W-:Y:S02]  /*9990*/  FFMA.FTZ R24, R24, c[0x0][0x2d0], -R160.reuse ;  /* 0x0000b40018187a23 */ /* 0x100fe400000108a0 */
[----:B------:R-:W-:Y:S02]  /*99a0*/  FFMA.FTZ R29, R29, c[0x0][0x2d0], -R160 ;  /* 0x0000b4001d1d7a23 */ /* 0x000fe400000108a0 */
[----:B-1----:R-:W-:Y:S01]  /*99b0*/  FADD.FTZ R0, -R124, R127 ;  /* 0x0000007f7c007221 */ /* 0x002fe20000010100 */
[----:B------:R-:W-:Y:S01]  /*99c0*/  @P0 LEA R127, P1, R136, R126, 0x5 ;  /* 0x0000007e887f0211 */ /* 0x000fe200078228ff */
[----:B--2---:R-:W-:Y:S02]  /*99d0*/  FMUL.FTZ R100, R2, R100 ;  /* 0x0000006402647220 */ /* 0x004fe40000410000 */
[----:B------:R-:W-:Y:S01]  /*99e0*/  FMUL.FTZ R0, R0, c[0x0][0x2d0] ;  /* 0x0000b40000007a20 */ /* 0x000fe20000410000 */
[----:B------:R-:W-:Y:S01]  /*99f0*/  @P0 LEA.HI.X R4, R136, R3, R4, 0x5, P1 ;  /* 0x0000000388040211 */ /* 0x000fe200008f2c04 */
[----:B------:R-:W-:Y:S01]  /*9a00*/  MUFU.EX2 R200, R8 ;  /* 0x0000000800c87308 */ /* 0x000fe20000000800 */
[----:B------:R-:W-:Y:S01]  /*9a10*/  @P0 IADD3 R139, P1, R224, 0x40, RZ ;  /* 0x00000040e08b0810 */ /* 0x000fe20007f3e0ff */
[C---:B------:R-:W-:Y:S01]  /*9a20*/  FMUL.FTZ R101, R2.reuse, R101 ;  /* 0x0000006502657220 */ /* 0x040fe20000410000 */
[-C--:B---3--:R-:W-:Y:S01]  /*9a30*/  @P0 IADD3.X R138, R3, R223.reuse, RZ, P6, !PT ;  /* 0x000000df038a0210 */ /* 0x088fe200037fe4ff */
[C---:B------:R-:W-:Y:S01]  /*9a40*/  FMUL.FTZ R104, R2.reuse, R104 ;  /* 0x0000006802687220 */ /* 0x040fe20000410000 */
[----:B------:R-:W-:Y:S01]  /*9a50*/  @P0 IADD3.X R136, RZ, R223, RZ, P1, !PT ;  /* 0x000000dfff880210 */ /* 0x000fe20000ffe4ff */
[C---:B------:R-:W-:Y:S01]  /*9a60*/  FMUL.FTZ R105, R2.reuse, R105 ;  /* 0x0000006902697220 */ /* 0x040fe20000410000 */
[----:B------:R-:W-:Y:S01]  /*9a70*/  @P0 LEA.HI.X R147, R137, c[0x0][0x1cc], R138, 0x1, P2 ;  /* 0x0000730089930a11 */ /* 0x000fe200010f0c8a */
[----:B------:R-:W-:Y:S01]  /*9a80*/  FMUL.FTZ R108, R2, R108 ;  /* 0x0000006c026c7220 */ /* 0x000fe20000410000 */
[----:B------:R-:W-:Y:S01]  /*9a90*/  @P0 IADD3 R137, P2, R224, 0x80, RZ ;  /* 0x00000080e0890810 */ /* 0x000fe20007f5e0ff */
[----:B------:R-:W1:Y:S01]  /*9aa0*/  MUFU.EX2 R0, R0 ;  /* 0x0000000000007308 */ /* 0x000e620000000800 */
[----:B------:R-:W-:Y:S01]  /*9ab0*/  @P0 IADD3 R138, P6, R126, R139, RZ ;  /* 0x0000008b7e8a0210 */ /* 0x000fe20007fde0ff */
[----:B------:R2:W-:Y:S01]  /*9ac0*/  @P0 LDGSTS.E.BYPASS.LTC128B.128 [R199+0x6100], [R146.64], !P5 ;  /* 0x0610000092c70fae */ /* 0x0005e2000e901d46 */
[----:B------:R-:W-:Y:S01]  /*9ad0*/  @P0 IADD3.X R144, RZ, R223, RZ, P2, !PT ;  /* 0x000000dfff900210 */ /* 0x000fe200017fe4ff */
[----:B------:R-:W-:Y:S01]  /*9ae0*/  FMUL.FTZ R109, R2, R109 ;  /* 0x0000006d026d7220 */ /* 0x000fe20000410000 */
[----:B------:R-:W-:Y:S01]  /*9af0*/  @P0 LEA R142, P2, R138, c[0x0][0x1c8], 0x1 ;  /* 0x000072008a8e0a11 */ /* 0x000fe200078408ff */
[----:B------:R-:W-:Y:S01]  /*9b00*/  FMUL.FTZ R112, R2, R112 ;  /* 0x0000007002707220 */ /* 0x000fe20000410000 */
[----:B----4-:R-:W-:Y:S01]  /*9b10*/  @P0 IADD3 R5, P1, R126, R137, RZ ;  /* 0x000000897e050210 */ /* 0x010fe20007f3e0ff */
[C---:B------:R-:W-:Y:S01]  /*9b20*/  FMUL.FTZ R113, R2.reuse, R113 ;  /* 0x0000007102717220 */ /* 0x040fe20000410000 */
[C---:B------:R-:W-:Y:S01]  /*9b30*/  @P0 IADD3.X R126, R3.reuse, R136, RZ, P6, !PT ;  /* 0x00000088037e0210 */ /* 0x040fe200037fe4ff */
[C---:B------:R-:W-:Y:S01]  /*9b40*/  FMUL.FTZ R116, R2.reuse, R116 ;  /* 0x0000007402747220 */ /* 0x040fe20000410000 */
[----:B------:R-:W-:Y:S01]  /*9b50*/  @P0 IADD3.X R3, R3, R144, RZ, P1, !PT ;  /* 0x0000009003030210 */ /* 0x000fe20000ffe4ff */
[C---:B------:R-:W-:Y:S01]  /*9b60*/  FMUL.FTZ R117, R2.reuse, R117 ;  /* 0x0000007502757220 */ /* 0x040fe20000410000 */
[C---:B------:R-:W-:Y:S01]  /*9b70*/  @P0 LEA R140, P6, R5.reuse, c[0x0][0x1c8], 0x1 ;  /* 0x00007200058c0a11 */ /* 0x040fe200078c08ff */
[----:B------:R-:W-:Y:S01]  /*9b80*/  FMUL.FTZ R120, R2, R120 ;  /* 0x0000007802787220 */ /* 0x000fe20000410000 */
[----:B------:R-:W-:Y:S01]  /*9b90*/  @P0 LEA.HI.X R143, R138, c[0x0][0x1cc], R126, 0x1, P2 ;  /* 0x000073008a8f0a11 */ /* 0x000fe200010f0c7e */
[----:B------:R-:W-:Y:S01]  /*9ba0*/  FMUL.FTZ R121, R2, R121 ;  /* 0x0000007902797220 */ /* 0x000fe20000410000 */
[----:B------:R-:W-:Y:S01]  /*9bb0*/  @P0 LEA.HI.X R141, R5, c[0x0][0x1cc], R3, 0x1, P6 ;  /* 0x00007300058d0a11 */ /* 0x000fe200030f0c03 */
[----:B------:R-:W-:Y:S01]  /*9bc0*/  FFMA.FTZ R3, R9, c[0x0][0x2d0], -R160 ;  /* 0x0000b40009037a23 */ /* 0x000fe200000108a0 */
[C---:B------:R-:W-:Y:S01]  /*9bd0*/  @P0 IADD3 R139, P6, R127.reuse, R139, RZ ;  /* 0x0000008b7f8b0210 */ /* 0x040fe20007fde0ff */
[----:B------:R3:W-:Y:S01]  /*9be0*/  @P0 LDGSTS.E.BYPASS.LTC128B.128 [R199+0x8100], [R142.64], !P4 ;  /* 0x081000008ec70fae */ /* 0x0007e2000e101d46 */
[C---:B------:R-:W-:Y:S01]  /*9bf0*/  @P0 IADD3 R138, P2, R127.reuse, R224, RZ ;  /* 0x000000e07f8a0210 */ /* 0x040fe20007f5e0ff */
[----:B------:R4:W-:Y:S01]  /*9c00*/  MUFU.EX2 R175, R3 ;  /* 0x0000000300af7308 */ /* 0x0009e20000000800 */
[----:B------:R-:W-:Y:S01]  /*9c10*/  @P0 IADD3 R5, P1, R127, R137, RZ ;  /* 0x000000897f050210 */ /* 0x000fe20007f3e0ff */
[----:B-1----:R-:W-:Y:S01]  /*9c20*/  FMUL.FTZ R102, R0, R102 ;  /* 0x0000006600667220 */ /* 0x002fe20000410000 */
[----:B------:R-:W-:Y:S01]  /*9c30*/  @P0 IADD3.X R137, R4, R136, RZ, P6, !PT ;  /* 0x0000008804890210 */ /* 0x000fe200037fe4ff */
[----:B------:R-:W-:Y:S01]  /*9c40*/  FMUL.FTZ R103, R0, R103 ;  /* 0x0000006700677220 */ /* 0x000fe20000410000 */
[----:B------:R-:W-:Y:S01]  /*9c50*/  @P0 LEA R126, P6, R138, c[0x0][0x1c8], 0x1 ;  /* 0x000072008a7e0a11 */ /* 0x000fe200078c08ff */
[----:B------:R3:W-:Y:S01]  /*9c60*/  @P0 LDGSTS.E.BYPASS.LTC128B.128 [R199+0xa100], [R140.64], !P3 ;  /* 0x0a1000008cc70fae */ /* 0x0007e2000d901d46 */
[----:B------:R-:W-:Y:S01]  /*9c70*/  @P0 IADD3.X R9, R4, R223, RZ, P2, !PT ;  /* 0x000000df04090210 */ /* 0x000fe200017fe4ff */
[C---:B------:R-:W-:Y:S01]  /*9c80*/  FMUL.FTZ R106, R0.reuse, R106 ;  /* 0x0000006a006a7220 */ /* 0x040fe20000410000 */
[C---:B------:R-:W-:Y:S01]  /*9c90*/  @P0 LEA R8, P2, R139.reuse, c[0x0][0x1c8], 0x1 ;  /* 0x000072008b080a11 */ /* 0x040fe200078408ff */
[----:B------:R-:W-:Y:S01]  /*9ca0*/  FMUL.FTZ R107, R0, R107 ;  /* 0x0000006b006b7220 */ /* 0x000fe20000410000 */
[----:B------:R-:W-:Y:S01]  /*9cb0*/  @P0 LEA.HI.X R127, R138, c[0x0][0x1cc], R9, 0x1, P6 ;  /* 0x000073008a7f0a11 */ /* 0x000fe200030f0c09 */
[C---:B------:R-:W-:Y:S01]  /*9cc0*/  FMUL.FTZ R110, R0.reuse, R110 ;  /* 0x0000006e006e7220 */ /* 0x040fe20000410000 */
[----:B------:R-:W-:Y:S01]  /*9cd0*/  @P0 LEA.HI.X R9, R139, c[0x0][0x1cc], R137, 0x1, P2 ;  /* 0x000073008b090a11 */ /* 0x000fe200010f0c89 */
[----:B------:R-:W-:Y:S01]  /*9ce0*/  FMUL.FTZ R111, R0, R111 ;  /* 0x0000006f006f7220 */ /* 0x000fe20000410000 */
[----:B------:R-:W-:Y:S01]  /*9cf0*/  @P0 IADD3.X R136, R4, R144, RZ, P1, !PT ;  /* 0x0000009004880210 */ /* 0x000fe20000ffe4ff */
[----:B------:R1:W-:Y:S01]  /*9d00*/  @P0 LDGSTS.E.BYPASS.LTC128B.128 [R199+0x7100], [R126.64], !P5 ;  /* 0x071000007ec70fae */ /* 0x0003e2000e901d46 */
[C---:B------:R-:W-:Y:S01]  /*9d10*/  @P0 LEA R4, P1, R5.reuse, c[0x0][0x1c8], 0x1 ;  /* 0x0000720005040a11 */ /* 0x040fe200078208ff */
[C---:B------:R-:W-:Y:S01]  /*9d20*/  FMUL.FTZ R114, R0.reuse, R114 ;  /* 0x0000007200727220 */ /* 0x040fe20000410000 */
[----:B------:R-:W-:Y:S01]  /*9d30*/  MUFU.EX2 R174, R12 ;  /* 0x0000000c00ae7308 */ /* 0x000fe20000000800 */
[C---:B------:R-:W-:Y:S01]  /*9d40*/  FMUL.FTZ R115, R0.reuse, R115 ;  /* 0x0000007300737220 */ /* 0x040fe20000410000 */
[----:B------:R-:W-:Y:S01]  /*9d50*/  @P0 LEA.HI.X R5, R5, c[0x0][0x1cc], R136, 0x1, P1 ;  /* 0x0000730005050a11 */ /* 0x000fe200008f0c88 */
[----:B------:R-:W-:Y:S02]  /*9d60*/  FMUL.FTZ R118, R0, R118 ;  /* 0x0000007600767220 */ /* 0x000fe40000410000 */
[----:B------:R5:W-:Y:S01]  /*9d70*/  @P0 LDGSTS.E.BYPASS.LTC128B.128 [R199+0x9100], [R8.64], !P4 ;  /* 0x0910000008c70fae */ /* 0x000be2000e101d46 */
[----:B----4-:R-:W-:Y:S02]  /*9d80*/  FMUL.FTZ R3, R124, c[0x0][0x2d0] ;  /* 0x0000b4007c037a20 */ /* 0x010fe40000410000 */
[----:B------:R-:W-:Y:S02]  /*9d90*/  FMUL.FTZ R119, R0, R119 ;  /* 0x0000007700777220 */ /* 0x000fe40000410000 */
[--C-:B------:R-:W-:Y:S01]  /*9da0*/  FFMA.FTZ R6, R6, c[0x0][0x2d0], -R3.reuse ;  /* 0x0000b40006067a23 */ /* 0x100fe20000010803 */
[----:B------:R-:W-:Y:S01]  /*9db0*/  MUFU.EX2 R173, R13 ;  /* 0x0000000d00ad7308 */ /* 0x000fe20000000800 */
[--C-:B------:R-:W-:Y:S01]  /*9dc0*/  FFMA.FTZ R7, R7, c[0x0][0x2d0], -R3.reuse ;  /* 0x0000b40007077a23 */ /* 0x100fe20000010803 */
[----:B------:R4:W-:Y:S01]  /*9dd0*/  @P0 LDGSTS.E.BYPASS.LTC128B.128 [R199+0xb100], [R4.64], !P3 ;  /* 0x0b10000004c70fae */ /* 0x0009e2000d901d46 */
[C---:B------:R-:W-:Y:S02]  /*9de0*/  FMUL.FTZ R122, R0.reuse, R122 ;  /* 0x0000007a007a7220 */ /* 0x040fe40000410000 */
[----:B------:R-:W-:Y:S02]  /*9df0*/  FMUL.FTZ R123, R0, R123 ;  /* 0x0000007b007b7220 */ /* 0x000fe40000410000 */
[C---:B------:R-:W-:Y:S02]  /*9e00*/  FMUL.FTZ R36, R2.reuse, R36 ;  /* 0x0000002402247220 */ /* 0x040fe40000410000 */
[----:B------:R-:W-:Y:S01]  /*9e10*/  FMUL.FTZ R37, R2, R37 ;  /* 0x0000002502257220 */ /* 0x000fe20000410000 */
[----:B------:R1:W-:Y:S01]  /*9e20*/  MUFU.EX2 R166, R6 ;  /* 0x0000000600a67308 */ /* 0x0003e20000000800 */
[----:B------:R-:W1:Y:S01]  /*9e30*/  LDSM.16.MT88.4 R136, [R177] ;  /* 0x00000000b188783b */ /* 0x000e620000004200 */
[C---:B------:R-:W-:Y:S02]  /*9e40*/  FMUL.FTZ R38, R0.reuse, R38 ;  /* 0x0000002600267220 */ /* 0x040fe40000410000 */
[----:B------:R-:W-:Y:S02]  /*9e50*/  FMUL.FTZ R39, R0, R39 ;  /* 0x0000002700277220 */ /* 0x000fe40000410000 */
[C---:B------:R-:W-:Y:S02]  /*9e60*/  FMUL.FTZ R40, R2.reuse, R40 ;  /* 0x0000002802287220 */ /* 0x040fe40000410000 */
[C---:B------:R-:W-:Y:S01]  /*9e70*/  FMUL.FTZ R41, R2.reuse, R41 ;  /* 0x0000002902297220 */ /* 0x040fe20000410000 */
[----:B---3--:R-:W3:Y:S01]  /*9e80*/  LDSM.16.MT88.4 R140, [R178] ;  /* 0x00000000b28c783b */ /* 0x008ee20000004200 */
[----:B------:R-:W1:Y:S01]  /*9e90*/  MUFU.EX2 R165, R7 ;  /* 0x0000000700a57308 */ /* 0x000e620000000800 */
[C---:B-----5:R-:W-:Y:S02]  /*9ea0*/  FMUL.FTZ R8, R2.reuse, R132 ;  /* 0x0000008402087220 */ /* 0x060fe40000410000 */
[----:B------:R-:W-:Y:S02]  /*9eb0*/  FMUL.FTZ R9, R2, R133 ;  /* 0x0000008502097220 */ /* 0x000fe40000410000 */
[C---:B------:R-:W-:Y:S02]  /*9ec0*/  FMUL.FTZ R42, R0.reuse, R42 ;  /* 0x0000002a002a7220 */ /* 0x040fe40000410000 */
[----:B--2---:R-:W2:Y:S01]  /*9ed0*/  LDSM.16.MT88.4 R144, [R181] ;  /* 0x00000000b590783b */ /* 0x004ea20000004200 */
[----:B------:R-:W-:Y:S02]  /*9ee0*/  FMUL.FTZ R43, R0, R43 ;  /* 0x0000002b002b7220 */ /* 0x000fe40000410000 */
[--C-:B----4-:R-:W-:Y:S01]  /*9ef0*/  FFMA.FTZ R4, R11, c[0x0][0x2d0], -R3.reuse ;  /* 0x0000b4000b047a23 */ /* 0x110fe20000010803 */
[----:B------:R-:W-:Y:S01]  /*9f00*/  MUFU.EX2 R171, R17 ;  /* 0x0000001100ab7308 */ /* 0x000fe20000000800 */
[----:B------:R-:W-:Y:S02]  /*9f10*/  FMUL.FTZ R5, R2, R129 ;  /* 0x0000008102057220 */ /* 0x000fe40000410000 */
[--C-:B-1----:R-:W-:Y:S01]  /*9f20*/  FFMA.FTZ R6, R10, c[0x0][0x2d0], -R3.reuse ;  /* 0x0000b4000a067a23 */ /* 0x102fe20000010803 */
[----:B------:R-:W-:Y:S01]  /*9f30*/  LDSM.16.MT88.4 R148, [R178+0x2800] ;  /* 0x00280000b294783b */ /* 0x000fe20000004200 */
[C---:B------:R-:W-:Y:S02]  /*9f40*/  FMUL.FTZ R10, R0.reuse, R134 ;  /* 0x00000086000a7220 */ /* 0x040fe40000410000 */
[----:B------:R-:W-:Y:S02]  /*9f50*/  FMUL.FTZ R11, R0, R135 ;  /* 0x00000087000b7220 */ /* 0x000fe40000410000 */
[C---:B------:R-:W-:Y:S01]  /*9f60*/  FMUL.FTZ R44, R2.reuse, R44 ;  /* 0x0000002c022c7220 */ /* 0x040fe20000410000 */
[----:B------:R1:W-:Y:S01]  /*9f70*/  MUFU.EX2 R164, R6 ;  /* 0x0000000600a47308 */ /* 0x0003e20000000800 */
[----:B------:R-:W-:Y:S01]  /*9f80*/  FMUL.FTZ R45, R2, R45 ;  /* 0x0000002d022d7220 */ /* 0x000fe20000410000 */
[----:B------:R-:W4:Y:S01]  /*9f90*/  LDSM.16.MT88.4 R132, [R180] ;  /* 0x00000000b484783b */ /* 0x000f220000004200 */
[----:B------:R-:W-:Y:S01]  /*9fa0*/  F2FP.PACK_AB R129, R165, R166 ;  /* 0x000000a6a581723e */ /* 0x000fe200000000ff */
[C---:B------:R-:W-:Y:S02]  /*9fb0*/  FMUL.FTZ R7, R0.reuse, R131 ;  /* 0x0000008300077220 */ /* 0x040fe40000410000 */
[C---:B------:R-:W-:Y:S02]  /*9fc0*/  FMUL.FTZ R46, R0.reuse, R46 ;  /* 0x0000002e002e7220 */ /* 0x040fe40000410000 */
[----:B------:R-:W-:Y:S02]  /*9fd0*/  FMUL.FTZ R47, R0, R47 ;  /* 0x0000002f002f7220 */ /* 0x000fe40000410000 */
[----:B------:R-:W5:Y:S01]  /*9fe0*/  MUFU.EX2 R163, R4 ;  /* 0x0000000400a37308 */ /* 0x000f620000000800 */
[C---:B------:R-:W-:Y:S01]  /*9ff0*/  FMUL.FTZ R48, R2.reuse, R48 ;  /* 0x0000003002307220 */ /* 0x040fe20000410000 */
[----:B------:R-:W-:Y:S01]  /*a000*/  LDSM.16.MT88.4 R152, [R181+0x2800] ;  /* 0x00280000b598783b */ /* 0x000fe20000004200 */
[----:B------:R-:W-:Y:S02]  /*a010*/  FMUL.FTZ R49, R2, R49 ;  /* 0x0000003102317220 */ /* 0x000fe40000410000 */
[C---:B------:R-:W-:Y:S02]  /*a020*/  FMUL.FTZ R50, R0.reuse, R50 ;  /* 0x0000003200327220 */ /* 0x040fe40000410000 */
[----:B------:R-:W-:Y:S02]  /*a030*/  FMUL.FTZ R51, R0, R51 ;  /* 0x0000003300337220 */ /* 0x000fe40000410000 */
[C---:B------:R-:W-:Y:S01]  /*a040*/  FMUL.FTZ R52, R2.reuse, R52 ;  /* 0x0000003402347220 */ /* 0x040fe20000410000 */
[----:B------:R-:W0:Y:S01]  /*a050*/  LDGDEPBAR ;  /* 0x00000000000079af */ /* 0x000e220000000000 */
[----:B------:R-:W-:Y:S01]  /*a060*/  FMUL.FTZ R53, R2, R53 ;  /* 0x0000003502357220 */ /* 0x000fe20000410000 */
[----:B------:R-:W-:Y:S01]  /*a070*/  MUFU.EX2 R170, R20 ;  /* 0x0000001400aa7308 */ /* 0x000fe20000000800 */
[C---:B------:R-:W-:Y:S02]  /*a080*/  FMUL.FTZ R54, R0.reuse, R54 ;  /* 0x0000003600367220 */ /* 0x040fe40000410000 */
[C---:B-1----:R-:W-:Y:S01]  /*a090*/  FMUL.FTZ R6, R0.reuse, R130 ;  /* 0x0000008200067220 */ /* 0x042fe20000410000 */
[----:B------:R-:W-:Y:S01]  /*a0a0*/  F2FP.PACK_AB R130, R175, R200 ;  /* 0x000000c8af82723e */ /* 0x000fe200000000ff */
[----:B------:R-:W-:Y:S02]  /*a0b0*/  FMUL.FTZ R55, R0, R55 ;  /* 0x0000003700377220 */ /* 0x000fe40000410000 */
[C---:B------:R-:W-:Y:S02]  /*a0c0*/  FMUL.FTZ R56, R2.reuse, R56 ;  /* 0x0000003802387220 */ /* 0x040fe40000410000 */
[----:B------:R-:W-:Y:S01]  /*a0d0*/  FMUL.FTZ R57, R2, R57 ;  /* 0x0000003902397220 */ /* 0x000fe20000410000 */
[----:B------:R-:W-:Y:S01]  /*a0e0*/  MUFU.EX2 R169, R21 ;  /* 0x0000001500a97308 */ /* 0x000fe20000000800 */
[----:B------:R-:W-:Y:S01]  /*a0f0*/  FMUL.FTZ R58, R0, R58 ;  /* 0x0000003a003a7220 */ /* 0x000fe20000410000 */
[----:B-----5:R-:W-:Y:S01]  /*a100*/  F2FP.PACK_AB R131, R163, R164 ;  /* 0x000000a4a383723e */ /* 0x020fe200000000ff */
[----:B------:R-:W-:Y:S01]  /*a110*/  FMUL.FTZ R4, R2, R128 ;  /* 0x0000008002047220 */ /* 0x000fe20000410000 */
[----:B------:R-:W-:Y:S01]  /*a120*/  F2FP.PACK_AB R128, R202, R203 ;  /* 0x000000cbca80723e */ /* 0x000fe200000000ff */
[--C-:B------:R-:W-:Y:S02]  /*a130*/  FFMA.FTZ R14, R14, c[0x0][0x2d0], -R3.reuse ;  /* 0x0000b4000e0e7a23 */ /* 0x100fe40000010803 */
[--C-:B------:R-:W-:Y:S02]  /*a140*/  FFMA.FTZ R15, R15, c[0x0][0x2d0], -R3.reuse ;  /* 0x0000b4000f0f7a23 */ /* 0x100fe40000010803 */
[----:B------:R-:W-:Y:S01]  /*a150*/  FFMA.FTZ R12, R16, c[0x0][0x2d0], -R160 ;  /* 0x0000b400100c7a23 */ /* 0x000fe200000108a0 */
[----:B------:R-:W-:Y:S01]  /*a160*/  MUFU.EX2 R159, R14 ;  /* 0x0000000e009f7308 */ /* 0x000fe20000000800 */
[C---:B------:R-:W-:Y:S05]  /*a170*/  HMMA.16816.F32 R4, R128.reuse, R136, R4 ;  /* 0x000000888004723c */ /* 0x040fea0000001804 */
[--C-:B------:R-:W-:Y:S02]  /*a180*/  FFMA.FTZ R18, R18, c[0x0][0x2d0], -R3.reuse ;  /* 0x0000b40012127a23 */ /* 0x100fe40000010803 */
[--C-:B------:R-:W-:Y:S01]  /*a190*/  FFMA.FTZ R126, R19, c[0x0][0x2d0], -R3.reuse ;  /* 0x0000b400137e7a23 */ /* 0x100fe20000010803 */
[C---:B------:R-:W-:Y:S01]  /*a1a0*/  HMMA.16816.F32 R8, R128.reuse, R138, R8 ;  /* 0x0000008a8008723c */ /* 0x040fe20000001808 */
[----:B------:R-:W1:Y:S01]  /*a1b0*/  LDSM.16.MT88.4 R136, [R177+0x2000] ;  /* 0x00200000b188783b */ /* 0x000e620000004200 */
[----:B------:R-:W5:Y:S02]  /*a1c0*/  MUFU.EX2 R158, R15 ;  /* 0x0000000f009e7308 */ /* 0x000f640000000800 */
[--C-:B------:R-:W-:Y:S02]  /*a1d0*/  FFMA.FTZ R22, R22, c[0x0][0x2d0], -R3.reuse ;  /* 0x0000b40016167a23 */ /* 0x100fe40000010803 */
[--C-:B------:R-:W-:Y:S02]  /*a1e0*/  FFMA.FTZ R23, R23, c[0x0][0x2d0], -R3.reuse ;  /* 0x0000b40017177a23 */ /* 0x100fe40000010803 */
[C---:B---3--:R-:W-:Y:S04]  /*a1f0*/  HMMA.16816.F32 R100, R128.reuse, R140, R100 ;  /* 0x0000008c8064723c */ /* 0x048fe80000001864 */
[----:B------:R3:W1:Y:S01]  /*a200*/  MUFU.EX2 R172, R12 ;  /* 0x0000000c00ac7308 */ /* 0x0006620000000800 */
[----:B------:R-:W-:Y:S02]  /*a210*/  FFMA.FTZ R27, R27, c[0x0][0x2d0], -R3 ;  /* 0x0000b4001b1b7a23 */ /* 0x000fe40000010803 */
[----:B------:R-:W-:Y:S01]  /*a220*/  FMUL.FTZ R59, R0, R59 ;  /* 0x0000003b003b7220 */ /* 0x000fe20000410000 */
[C---:B------:R-:W-:Y:S01]  /*a230*/  HMMA.16816.F32 R104, R128.reuse, R142, R104 ;  /* 0x0000008e8068723c */ /* 0x040fe20000001868 */
[----:B------:R-:W5:Y:S03]  /*a240*/  LDSM.16.MT88.4 R140, [R178+0x2000] ;  /* 0x00200000b28c783b */ /* 0x000f660000004200 */
[C---:B------:R-:W-:Y:S02]  /*a250*/  FMUL.FTZ R60, R2.reuse, R60 ;  /* 0x0000003c023c7220 */ /* 0x040fe40000410000 */
[----:B------:R1:W-:Y:S01]  /*a260*/  MUFU.EX2 R157, R18 ;  /* 0x00000012009d7308 */ /* 0x0003e20000000800 */
[----:B------:R-:W-:Y:S01]  /*a270*/  FMUL.FTZ R61, R2, R61 ;  /* 0x0000003d023d7220 */ /* 0x000fe20000410000 */
[C---:B--2---:R-:W-:Y:S04]  /*a280*/  HMMA.16816.F32 R108, R128.reuse, R144, R108 ;  /* 0x00000090806c723c */ /* 0x044fe8000000186c */
[C---:B------:R-:W-:Y:S02]  /*a290*/  FMUL.FTZ R62, R0.reuse, R62 ;  /* 0x0000003e003e7220 */ /* 0x040fe40000410000 */
[----:B------:R-:W-:Y:S02]  /*a2a0*/  FMUL.FTZ R63, R0, R63 ;  /* 0x0000003f003f7220 */ /* 0x000fe40000410000 */
[C---:B------:R-:W-:Y:S01]  /*a2b0*/  HMMA.16816.F32 R112, R128.reuse, R146, R112 ;  /* 0x000000928070723c */ /* 0x040fe20000001870 */
[----:B------:R-:W-:Y:S01]  /*a2c0*/  LDSM.16.MT88.4 R144, [R177+0x2800] ;  /* 0x00280000b190783b */ /* 0x000fe20000004200 */
[----:B------:R-:W-:Y:S02]  /*a2d0*/  MUFU.EX2 R168, R24 ;  /* 0x0000001800a87308 */ /* 0x000fe40000000800 */
[C---:B------:R-:W-:Y:S02]  /*a2e0*/  FMUL.FTZ R64, R2.reuse, R64 ;  /* 0x0000004002407220 */ /* 0x040fe40000410000 */
[----:B------:R-:W-:Y:S02]  /*a2f0*/  FMUL.FTZ R65, R2, R65 ;  /* 0x0000004102417220 */ /* 0x000fe40000410000 */
[C---:B----4-:R-:W-:Y:S01]  /*a300*/  HMMA.16816.F32 R116, R128.reuse, R132, R116 ;  /* 0x000000848074723c */ /* 0x050fe20000001874 */
[----:B---3--:R-:W-:Y:S03]  /*a310*/  LDSM.16.MT88.4 R12, [R180+0x4000] ;  /* 0x00400000b40c783b */ /* 0x008fe60000004200 */
[----:B------:R-:W-:Y:S01]  /*a320*/  MUFU.EX2 R161, R29 ;  /* 0x0000001d00a17308 */ /* 0x000fe20000000800 */
[C---:B------:R-:W-:Y:S02]  /*a330*/  FMUL.FTZ R66, R0.reuse, R66 ;  /* 0x0000004200427220 */ /* 0x040fe40000410000 */
[----:B------:R-:W-:Y:S01]  /*a340*/  FMUL.FTZ R67, R0, R67 ;  /* 0x0000004300437220 */ /* 0x000fe20000410000 */
[C---:B------:R-:W-:Y:S01]  /*a350*/  HMMA.16816.F32 R120, R128.reuse, R134, R120 ;  /* 0x000000868078723c */ /* 0x040fe20000001878 */
[----:B------:R-:W2:Y:S03]  /*a360*/  LDSM.16.MT88.4 R132, [R181+0x2000] ;  /* 0x00200000b584783b */ /* 0x000ea60000004200 */
[C---:B------:R-:W-:Y:S02]  /*a370*/  FMUL.FTZ R68, R2.reuse, R68 ;  /* 0x0000004402447220 */ /* 0x040fe40000410000 */
[----:B------:R-:W-:Y:S01]  /*a380*/  FMUL.FTZ R69, R2, R69 ;  /* 0x0000004502457220 */ /* 0x000fe20000410000 */
[----:B------:R-:W3:Y:S01]  /*a390*/  MUFU.EX2 R156, R126 ;  /* 0x0000007e009c7308 */ /* 0x000ee20000000800 */
[C---:B-1----:R-:W-:Y:S01]  /*a3a0*/  HMMA.16816.F32 R36, R128.reuse, R136, R36 ;  /* 0x000000888024723c */ /* 0x042fe20000001824 */
[----:B------:R-:W-:Y:S03]  /*a3b0*/  LDSM.16.MT88.4 R16, [R178+0x800] ;  /* 0x00080000b210783b */ /* 0x000fe60000004200 */
[C---:B------:R-:W-:Y:S02]  /*a3c0*/  FMUL.FTZ R70, R0.reuse, R70 ;  /* 0x0000004600467220 */ /* 0x040fe40000410000 */
[----:B------:R-:W-:Y:S02]  /*a3d0*/  FMUL.FTZ R71, R0, R71 ;  /* 0x0000004700477220 */ /* 0x000fe40000410000 */
[C---:B------:R-:W-:Y:S01]  /*a3e0*/  HMMA.16816.F32 R40, R128.reuse, R138, R40 ;  /* 0x0000008a8028723c */ /* 0x040fe20000001828 */
[----:B------:R-:W1:Y:S03]  /*a3f0*/  LDSM.16.MT88.4 R136, [R180+0x2000] ;  /* 0x00200000b488783b */ /* 0x000e660000004200 */
[C---:B------:R-:W-:Y:S02]  /*a400*/  FMUL.FTZ R72, R2.reuse, R72 ;  /* 0x0000004802487220 */ /* 0x040fe40000410000 */
[----:B------:R-:W-:Y:S02]  /*a410*/  FMUL.FTZ R73, R2, R73 ;  /* 0x0000004902497220 */ /* 0x000fe40000410000 */
[C---:B-----5:R-:W-:Y:S04]  /*a420*/  HMMA.16816.F32 R44, R128.reuse, R140, R44 ;  /* 0x0000008c802c723c */ /* 0x060fe8000000182c */
[C---:B------:R-:W-:Y:S02]  /*a430*/  FMUL.FTZ R74, R0.reuse, R74 ;  /* 0x0000004a004a7220 */ /* 0x040fe40000410000 */
[----:B------:R-:W-:Y:S02]  /*a440*/  FMUL.FTZ R75, R0, R75 ;  /* 0x0000004b004b7220 */ /* 0x000fe40000410000 */
[C---:B------:R-:W-:Y:S01]  /*a450*/  HMMA.16816.F32 R48, R128.reuse, R142, R48 ;  /* 0x0000008e8030723c */ /* 0x040fe20000001830 */
[----:B------:R-:W4:Y:S03]  /*a460*/  LDSM.16.MT88.4 R140, [R177+0x4000] ;  /* 0x00400000b18c783b */ /* 0x000f260000004200 */
        /* <DEDUP_REMOVED lines=9> */
[C---:B------:R-:W-:Y:S02]  /*a500*/  FMUL.FTZ R82, R0.reuse, R82 ;  /* 0x0000005200527220 */ /* 0x040fe40000410000 */
[----:B------:R-:W-:Y:S02]  /*a510*/  FMUL.FTZ R83, R0, R83 ;  /* 0x0000005300537220 */ /* 0x000fe40000410000 */
[C---:B-1----:R-:W-:Y:S04]  /*a520*/  HMMA.16816.F32 R60, R128.reuse, R136, R60 ;  /* 0x00000088803c723c */ /* 0x042fe8000000183c */
[C---:B------:R-:W-:Y:S02]  /*a530*/  FMUL.FTZ R84, R2.reuse, R84 ;  /* 0x0000005402547220 */ /* 0x040fe40000410000 */
[----:B------:R-:W-:Y:S02]  /*a540*/  FMUL.FTZ R85, R2, R85 ;  /* 0x0000005502557220 */ /* 0x000fe40000410000 */
[C---:B------:R-:W-:Y:S01]  /*a550*/  HMMA.16816.F32 R64, R128.reuse, R138, R64 ;  /* 0x0000008a8040723c */ /* 0x040fe20000001840 */
[----:B------:R-:W1:Y:S03]  /*a560*/  LDSM.16.MT88.4 R136, [R181+0x4000] ;  /* 0x00400000b588783b */ /* 0x000e660000004200 */
[C---:B------:R-:W-:Y:S02]  /*a570*/  FMUL.FTZ R86, R0.reuse, R86 ;  /* 0x0000005600567220 */ /* 0x040fe40000410000 */
[----:B------:R-:W-:Y:S02]  /*a580*/  FMUL.FTZ R87, R0, R87 ;  /* 0x0000005700577220 */ /* 0x000fe40000410000 */
[C---:B----4-:R-:W-:Y:S04]  /*a590*/  HMMA.16816.F32 R68, R128.reuse, R140, R68 ;  /* 0x0000008c8044723c */ /* 0x050fe80000001844 */
[C---:B------:R-:W-:Y:S02]  /*a5a0*/  FMUL.FTZ R88, R2.reuse, R88 ;  /* 0x0000005802587220 */ /* 0x040fe40000410000 */
[----:B------:R-:W-:Y:S02]  /*a5b0*/  FMUL.FTZ R89, R2, R89 ;  /* 0x0000005902597220 */ /* 0x000fe40000410000 */
[C---:B------:R-:W-:Y:S01]  /*a5c0*/  HMMA.16816.F32 R72, R128.reuse, R142, R72 ;  /* 0x0000008e8048723c */ /* 0x040fe20000001848 */
[----:B------:R-:W-:Y:S03]  /*a5d0*/  LDSM.16.MT88.4 R140, [R180+0x800] ;  /* 0x00080000b48c783b */ /* 0x000fe60000004200 */
        /* <DEDUP_REMOVED lines=16> */
[----:B------:R-:W-:Y:S02]  /*a6e0*/  FFMA.FTZ R2, R2, R230, R203 ;  /* 0x000000e602027223 */ /* 0x000fe400000100cb */
[----:B------:R-:W-:Y:S02]  /*a6f0*/  FFMA.FTZ R0, R0, R231, R166 ;  /* 0x000000e700007223 */ /* 0x000fe400000100a6 */
[C---:B------:R-:W-:Y:S04]  /*a700*/  HMMA.16816.F32 R92, R128.reuse, R12, R92 ;  /* 0x0000000c805c723c */ /* 0x040fe8000000185c */
[----:B------:R-:W-:Y:S02]  /*a710*/  FADD.FTZ R2, R202, R2 ;  /* 0x00000002ca027221 */ /* 0x000fe40000010000 */
[----:B------:R-:W-:Y:S01]  /*a720*/  FADD.FTZ R0, R165, R0 ;  /* 0x00000000a5007221 */ /* 0x000fe20000010000 */
[----:B------:R-:W-:Y:S01]  /*a730*/  F2FP.PACK_AB R12, R173, R174 ;  /* 0x000000aead0c723e */ /* 0x000fe200000000ff */
[----:B------:R-:W-:Y:S01]  /*a740*/  HMMA.16816.F32 R96, R128, R14, R96 ;  /* 0x0000000e8060723c */ /* 0x000fe20000001860 */
[----:B------:R-:W4:Y:S03]  /*a750*/  LDSM.16.MT88.4 R128, [R180+0x2800] ;  /* 0x00280000b480783b */ /* 0x000f260000004200 */
[----:B------:R-:W-:Y:S01]  /*a760*/  F2FP.PACK_AB R13, R158, R159 ;  /* 0x0000009f9e0d723e */ /* 0x000fe200000000ff */
[----:B------:R-:W-:Y:S02]  /*a770*/  FADD.FTZ R2, R200, R2 ;  /* 0x00000002c8027221 */ /* 0x000fe40000010000 */
[----:B------:R-:W-:Y:S01]  /*a780*/  F2FP.PACK_AB R14, R171, R172 ;  /* 0x000000acab0e723e */ /* 0x000fe200000000ff */
[----:B------:R-:W-:Y:S01]  /*a790*/  FADD.FTZ R0, R164, R0 ;  /* 0x00000000a4007221 */ /* 0x000fe20000010000 */
[----:B---3--:R-:W-:Y:S03]  /*a7a0*/  F2FP.PACK_AB R15, R156, R157 ;  /* 0x0000009d9c0f723e */ /* 0x008fe600000000ff */
[----:B------:R-:W-:Y:S02]  /*a7b0*/  FADD.FTZ R2, R175, R2 ;  /* 0x00000002af027221 */ /* 0x000fe40000010000 */
[----:B------:R-:W-:Y:S02]  /*a7c0*/  FADD.FTZ R0, R163, R0 ;  /* 0x00000000a3007221 */ /* 0x000fe40000010000 */
        /* <DEDUP_REMOVED lines=15> */
[----:B------:R-:W-:Y:S04]  /*a8c0*/  FADD.FTZ R2, R170, R2 ;  /* 0x00000002aa027221 */ /* 0x000fe80000010000 */
[C---:B------:R-:W-:Y:S01]  /*a8d0*/  HMMA.16816.F32 R112, R12.reuse, R138, R112 ;  /* 0x0000008a0c70723c */ /* 0x040fe20000001870 */
[----:B------:R-:W1:Y:S03]  /*a8e0*/  LDSM.16.MT88.4 R136, [R181+0x4800] ;  /* 0x00480000b588783b */ /* 0x000e660000004200 */
[----:B------:R-:W-:Y:S04]  /*a8f0*/  FADD.FTZ R2, R169, R2 ;  /* 0x00000002a9027221 */ /* 0x000fe80000010000 */
[C---:B------:R-:W-:Y:S04]  /*a900*/  HMMA.16816.F32 R116, R12.reuse, R140, R116 ;  /* 0x0000008c0c74723c */ /* 0x040fe80000001874 */
[----:B------:R-:W-:Y:S04]  /*a910*/  FADD.FTZ R2, R168, R2 ;  /* 0x00000002a8027221 */ /* 0x000fe80000010000 */
[C---:B------:R-:W-:Y:S01]  /*a920*/  HMMA.16816.F32 R120, R12.reuse, R142, R120 ;  /* 0x0000008e0c78723c */ /* 0x040fe20000001878 */
[----:B------:R-:W-:Y:S07]  /*a930*/  LDSM.16.MT88.4 R140, [R181+0x1000] ;  /* 0x00100000b58c783b */ /* 0x000fee0000004200 */
[C---:B------:R-:W-:Y:S08]  /*a940*/  HMMA.16816.F32 R36, R12.reuse, R144, R36 ;  /* 0x000000900c24723c */ /* 0x040ff00000001824 */
[C---:B------:R-:W-:Y:S01]  /*a950*/  HMMA.16816.F32 R40, R12.reuse, R146, R40 ;  /* 0x000000920c28723c */ /* 0x040fe20000001828 */
[----:B------:R-:W-:Y:S07]  /*a960*/  LDSM.16.MT88.4 R144, [R177+0x5800] ;  /* 0x00580000b190783b */ /* 0x000fee0000004200 */
[C---:B------:R-:W-:Y:S08]  /*a970*/  HMMA.16816.F32 R44, R12.reuse, R148, R44 ;  /* 0x000000940c2c723c */ /* 0x040ff0000000182c */
[C---:B------:R-:W-:Y:S01]  /*a980*/  HMMA.16816.F32 R48, R12.reuse, R150, R48 ;  /* 0x000000960c30723c */ /* 0x040fe20000001830 */
[----:B------:R-:W-:Y:S07]  /*a990*/  MUFU.EX2 R150, R27 ;  /* 0x0000001b00967308 */ /* 0x000fee0000000800 */
[C---:B------:R-:W-:Y:S03]  /*a9a0*/  HMMA.16816.F32 R52, R12.reuse, R152, R52 ;  /* 0x000000980c34723c */ /* 0x040fe60000001834 */
[----:B------:R-:W3:Y:S05]  /*a9b0*/  MUFU.EX2 R153, R22 ;  /* 0x0000001600997308 */ /* 0x000eea0000000800 */
[C---:B------:R-:W-:Y:S05]  /*a9c0*/  HMMA.16816.F32 R56, R12.reuse, R154, R56 ;  /* 0x0000009a0c38723c */ /* 0x040fea0000001838 */
[----:B------:R5:W1:Y:S03]  /*a9d0*/  MUFU.EX2 R152, R23 ;  /* 0x0000001700987308 */ /* 0x000a660000000800 */
[C---:B----4-:R-:W-:Y:S08]  /*a9e0*/  HMMA.16816.F32 R60, R12.reuse, R128, R60 ;  /* 0x000000800c3c723c */ /* 0x050ff0000000183c */
[C---:B------:R-:W-:Y:S01]  /*a9f0*/  HMMA.16816.F32 R64, R12.reuse, R130, R64 ;  /* 0x000000820c40723c */ /* 0x040fe20000001840 */
[----:B------:R-:W-:Y:S03]  /*aa00*/  LDSM.16.MT88.4 R128, [R178+0x1000] ;  /* 0x00100000b280783b */ /* 0x000fe60000004200 */
[----:B---3--:R-:W-:Y:S04]  /*aa10*/  FADD.FTZ R0, R153, R0 ;  /* 0x0000000099007221 */ /* 0x008fe80000010000 */
[C---:B--2---:R-:W-:Y:S01]  /*aa20*/  HMMA.16816.F32 R68, R12.reuse, R16, R68 ;  /* 0x000000100c44723c */ /* 0x044fe20000001844 */
[----:B-----5:R-:W2:Y:S03]  /*aa30*/  LDSM.16.MT88.4 R20, [R180+0x4800] ;  /* 0x00480000b414783b */ /* 0x020ea60000004200 */
[----:B-1----:R-:W-:Y:S04]  /*aa40*/  FADD.FTZ R0, R152, R0 ;  /* 0x0000000098007221 */ /* 0x002fe80000010000 */
[C---:B------:R-:W-:Y:S04]  /*aa50*/  HMMA.16816.F32 R72, R12.reuse, R18, R72 ;  /* 0x000000120c48723c */ /* 0x040fe80000001848 */
[----:B------:R-:W-:Y:S04]  /*aa60*/  FFMA.FTZ R16, R25, c[0x0][0x2d0], -R160 ;  /* 0x0000b40019107a23 */ /* 0x000fe800000108a0 */
[C---:B------:R-:W-:Y:S01]  /*aa70*/  HMMA.16816.F32 R76, R12.reuse, R132, R76 ;  /* 0x000000840c4c723c */ /* 0x040fe2000000184c */
[----:B------:R1:W3:Y:S07]  /*aa80*/  MUFU.EX2 R167, R16 ;  /* 0x0000001000a77308 */ /* 0x0002ee0000000800 */
[C---:B------:R-:W-:Y:S01]  /*aa90*/  HMMA.16816.F32 R80, R12.reuse, R134, R80 ;  /* 0x000000860c50723c */ /* 0x040fe20000001850 */
[----:B------:R-:W-:Y:S07]  /*aaa0*/  LDSM.16.MT88.4 R132, [R177+0x3000] ;  /* 0x00300000b184783b */ /* 0x000fee0000004200 */
[C---:B------:R-:W-:Y:S08]  /*aab0*/  HMMA.16816.F32 R84, R12.reuse, R136, R84 ;  /* 0x000000880c54723c */ /* 0x040ff00000001854 */
[C---:B------:R-:W-:Y:S01]  /*aac0*/  HMMA.16816.F32 R88, R12.reuse, R138, R88 ;  /* 0x0000008a0c58723c */ /* 0x040fe20000001858 */
[----:B------:R-:W-:Y:S03]  /*aad0*/  LDSM.16.MT88.4 R136, [R181+0x3800] ;  /* 0x00380000b588783b */ /* 0x000fe60000004200 */
[--C-:B-1----:R-:W-:Y:S02]  /*aae0*/  FFMA.FTZ R16, R26, c[0x0][0x2d0], -R3.reuse ;  /* 0x0000b4001a107a23 */ /* 0x102fe40000010803 */
[----:B---3--:R-:W-:Y:S02]  /*aaf0*/  FADD.FTZ R2, R167, R2 ;  /* 0x00000002a7027221 */ /* 0x008fe40000010000 */
[C---:B--2---:R-:W-:Y:S01]  /*ab00*/  HMMA.16816.F32 R92, R12.reuse, R20, R92 ;  /* 0x000000140c5c723c */ /* 0x044fe2000000185c */
        /* <DEDUP_REMOVED lines=8> */
[----:B--2---:R-:W-:Y:S01]  /*ab90*/  F2FP.PACK_AB R15, R150, R151 ;  /* 0x00000097960f723e */ /* 0x004fe200000000ff */
[----:B------:R-:W-:Y:S06]  /*aba0*/  FADD.FTZ R0, R151, R0 ;  /* 0x0000000097007221 */ /* 0x000fec0000010000 */
[C---:B-1----:R-:W-:Y:S08]  /*abb0*/  HMMA.16816.F32 R4, R12.reuse, R16, R4 ;  /* 0x000000100c04723c */ /* 0x042ff00000001804 */
[C---:B------:R-:W-:Y:S01]  /*abc0*/  HMMA.16816.F32 R8, R12.reuse, R18, R8 ;  /* 0x000000120c08723c */ /* 0x040fe20000001808 */
[----:B------:R-:W1:Y:S07]  /*abd0*/  LDSM.16.MT88.4 R16, [R181+0x3000] ;  /* 0x00300000b510783b */ /* 0x000e6e0000004200 */
        /* <DEDUP_REMOVED lines=8> */
[----:B------:R-:W2:Y:S07]  /*ac60*/  LDSM.16.MT88.4 R24, [R180+0x3000] ;  /* 0x00300000b418783b */ /* 0x000eae0000004200 */
[C---:B------:R-:W-:Y:S08]  /*ac70*/  HMMA.16816.F32 R36, R12.reuse, R132, R36 ;  /* 0x000000840c24723c */ /* 0x040ff00000001824 */
[C---:B------:R-:W-:Y:S01]  /*ac80*/  HMMA.16816.F32 R40, R12.reuse, R134, R40 ;  /* 0x000000860c28723c */ /* 0x040fe20000001828 */
[----:B------:R-:W-:Y:S07]  /*ac90*/  LDSM.16.MT88.4 R132, [R177+0x1800] ;  /* 0x00180000b184783b */ /* 0x000fee0000004200 */
[C---:B------:R-:W-:Y:S07]  /*aca0*/  HMMA.16816.F32 R44, R12.reuse, R20, R44 ;  /* 0x000000140c2c723c */ /* 0x040fee000000182c */
[--C-:B------:R-:W-:Y:S01]  /*acb0*/  FFMA.FTZ R20, R28, c[0x0][0x2d0], -R160.reuse ;  /* 0x0000b4001c147a23 */ /* 0x100fe200000108a0 */
[C---:B------:R-:W-:Y:S03]  /*acc0*/  HMMA.16816.F32 R48, R12.reuse, R22, R48 ;  /* 0x000000160c30723c */ /* 0x040fe60000001830 */
[----:B------:R3:W4:Y:S01]  /*acd0*/  MUFU.EX2 R162, R20 ;  /* 0x0000001400a27308 */ /* 0x0007220000000800 */
[--C-:B------:R-:W-:Y:S04]  /*ace0*/  FFMA.FTZ R28, R33, c[0x0][0x2d0], -R160.reuse ;  /* 0x0000b400211c7a23 */ /* 0x100fe800000108a0 */
[C---:B-1----:R-:W-:Y:S05]  /*acf0*/  HMMA.16816.F32 R52, R12.reuse, R16, R52 ;  /* 0x000000100c34723c */ /* 0x042fea0000001834 */
[----:B------:R1:W-:Y:S02]  /*ad00*/  MUFU.EX2 R154, R28 ;  /* 0x0000001c009a7308 */ /* 0x0003e40000000800 */
[--C-:B------:R-:W-:Y:S01]  /*ad10*/  FFMA.FTZ R16, R30, c[0x0][0x2d0], -R3.reuse ;  /* 0x0000b4001e107a23 */ /* 0x100fe20000010803 */
[C---:B------:R-:W-:Y:S07]  /*ad20*/  HMMA.16816.F32 R56, R12.reuse, R18, R56 ;  /* 0x000000120c38723c */ /* 0x040fee0000001838 */
[----:B------:R5:W4:Y:S01]  /*ad30*/  MUFU.EX2 R149, R16 ;  /* 0x0000001000957308 */ /* 0x000b220000000800 */
[C---:B--2---:R-:W-:Y:S01]  /*ad40*/  HMMA.16816.F32 R60, R12.reuse, R24, R60 ;  /* 0x000000180c3c723c */ /* 0x044fe2000000183c */
[----:B---3--:R-:W2:Y:S06]  /*ad50*/  LDSM.16.MT88.4 R20, [R178+0x5000] ;  /* 0x00500000b214783b */ /* 0x008eac0000004200 */
[--C-:B------:R-:W-:Y:S01]  /*ad60*/  FFMA.FTZ R24, R31, c[0x0][0x2d0], -R3.reuse ;  /* 0x0000b4001f187a23 */ /* 0x100fe20000010803 */
[C---:B------:R-:W-:Y:S03]  /*ad70*/  HMMA.16816.F32 R64, R12.reuse, R26, R64 ;  /* 0x0000001a0c40723c */ /* 0x040fe60000001840 */
[----:B------:R3:W2:Y:S01]  /*ad80*/  MUFU.EX2 R148, R24 ;  /* 0x0000001800947308 */ /* 0x0006a20000000800 */
[----:B-1----:R-:W-:Y:S04]  /*ad90*/  LDSM.16.MT88.4 R28, [R181+0x1800] ;  /* 0x00180000b51c783b */ /* 0x002fe80000004200 */
[C---:B------:R-:W-:Y:S04]  /*ada0*/  HMMA.16816.F32 R68, R12.reuse, R128, R68 ;  /* 0x000000800c44723c */ /* 0x040fe80000001844 */
[----:B-----5:R-:W1:Y:S04]  /*adb0*/  LDSM.16.MT88.4 R16, [R181+0x5000] ;  /* 0x00500000b510783b */ /* 0x020e680000004200 */
[C---:B------:R-:W-:Y:S04]  /*adc0*/  HMMA.16816.F32 R72, R12.reuse, R130, R72 ;  /* 0x000000820c48723c */ /* 0x040fe80000001848 */
[----:B---3--:R-:W-:Y:S04]  /*add0*/  FFMA.FTZ R24, R32, c[0x0][0x2d0], -R160 ;  /* 0x0000b40020187a23 */ /* 0x008fe800000108a0 */
[----:B------:R3:W5:Y:S01]  /*ade0*/  MUFU.EX2 R155, R24 ;  /* 0x00000018009b7308 */ /* 0x0007620000000800 */
[C---:B--2---:R-:W-:Y:S07]  /*adf0*/  HMMA.16816.F32 R76, R12.reuse, R20, R76 ;  /* 0x000000140c4c723c */ /* 0x044fee000000184c */
[--C-:B------:R-:W-:Y:S01]  /*ae00*/  FFMA.FTZ R20, R34, c[0x0][0x2d0], -R3.reuse ;  /* 0x0000b40022147a23 */ /* 0x100fe20000010803 */
[C---:B------:R-:W-:Y:S03]  /*ae10*/  HMMA.16816.F32 R80, R12.reuse, R22, R80 ;  /* 0x000000160c50723c */ /* 0x040fe60000001850 */
[----:B------:R2:W2:Y:S01]  /*ae20*/  MUFU.EX2 R127, R20 ;  /* 0x00000014007f7308 */ /* 0x0004a20000000800 */
[----:B------:R-:W-:Y:S02]  /*ae30*/  FFMA.FTZ R3, R35, c[0x0][0x2d0], -R3 ;  /* 0x0000b40023037a23 */ /* 0x000fe40000010803 */
[----:B------:R-:W-:Y:S02]  /*ae40*/  LDSM.16.MT88.4 R32, [R180+0x1800] ;  /* 0x00180000b420783b */ /* 0x000fe40000004200 */
[C---:B-1----:R-:W-:Y:S05]  /*ae50*/  HMMA.16816.F32 R84, R12.reuse, R16, R84 ;  /* 0x000000100c54723c */ /* 0x042fea0000001854 */
[----:B------:R1:W1:Y:S01]  /*ae60*/  MUFU.EX2 R126, R3 ;  /* 0x00000003007e7308 */ /* 0x0002620000000800 */
[----:B---3--:R-:W3:Y:S02]  /*ae70*/  LDSM.16.MT88.4 R24, [R180+0x5000] ;  /* 0x00500000b418783b */ /* 0x008ee40000004200 */
[C---:B------:R-:W-:Y:S06]  /*ae80*/  HMMA.16816.F32 R88, R12.reuse, R18, R88 ;  /* 0x000000120c58723c */ /* 0x040fec0000001858 */
[----:B------:R-:W-:Y:S08]  /*ae90*/  LDSM.16.MT88.4 R16, [R177+0x3800] ;  /* 0x00380000b110783b */ /* 0x000ff00000004200 */
[----:B--2---:R-:W2:Y:S01]  /*aea0*/  LDSM.16.MT88.4 R20, [R178+0x1800] ;  /* 0x00180000b214783b */ /* 0x004ea20000004200 */
[----:B-1----:R-:W-:Y:S02]  /*aeb0*/  FADD.FTZ R3, R150, R0 ;  /* 0x0000000096037221 */ /* 0x002fe40000010000 */
[----:B----4-:R-:W-:Y:S02]  /*aec0*/  FADD.FTZ R0, R162, R2 ;  /* 0x00000002a2007221 */ /* 0x010fe40000010000 */
[----:B------:R-:W-:Y:S02]  /*aed0*/  FADD.FTZ R3, R149, R3 ;  /* 0x0000000395037221 */ /* 0x000fe40000010000 */
[----:B------:R-:W-:Y:S02]  /*aee0*/  FADD.FTZ R0, R161, R0 ;  /* 0x00000000a1007221 */ /* 0x000fe40000010000 */
[----:B------:R-:W-:Y:S02]  /*aef0*/  FADD.FTZ R3, R148, R3 ;  /* 0x0000000394037221 */ /* 0x000fe40000010000 */
[----:B-----5:R-:W-:Y:S02]  /*af00*/  FADD.FTZ R2, R155, R0 ;  /* 0x000000009b027221 */ /* 0x020fe40000010000 */
[----:B------:R-:W-:Y:S02]  /*af10*/  FADD.FTZ R0, R127, R3 ;  /* 0x000000037f007221 */ /* 0x000fe40000010000 */
[----:B------:R-:W-:Y:S02]  /*af20*/  FADD.FTZ R230, R154, R2 ;  /* 0x000000029ae67221 */ /* 0x000fe40000010000 */
[----:B------:R-:W-:Y:S01]  /*af30*/  FADD.FTZ R231, R126, R0 ;  /* 0x000000007ee77221 */ /* 0x000fe20000010000 */
[C---:B---3--:R-:W-:Y:S08]  /*af40*/  HMMA.16816.F32 R92, R12.reuse, R24, R92 ;  /* 0x000000180c5c723c */ /* 0x048ff0000000185c */
[----:B------:R-:W-:Y:S01]  /*af50*/  HMMA.16816.F32 R96, R12, R26, R96 ;  /* 0x0000001a0c60723c */ /* 0x000fe20000001860 */
[----:B------:R-:W1:Y:S06]  /*af60*/  LDSM.16.MT88.4 R24, [R178+0x3800] ;  /* 0x00380000b218783b */ /* 0x000e6c0000004200 */
[----:B------:R-:W-:Y:S02]  /*af70*/  F2FP.PACK_AB R12, R161, R162 ;  /* 0x000000a2a10c723e */ /* 0x000fe400000000ff */
[----:B------:R-:W-:Y:S03]  /*af80*/  F2FP.PACK_AB R13, R148, R149 ;  /* 0x00000095940d723e */ /* 0x000fe600000000ff */
[----:B------:R-:W-:Y:S02]  /*af90*/  F2FP.PACK_AB R14, R154, R155 ;  /* 0x0000009b9a0e723e */ /* 0x000fe400000000ff */
[----:B------:R-:W-:Y:S02]  /*afa0*/  F2FP.PACK_AB R15, R126, R127 ;  /* 0x0000007f7e0f723e */ /* 0x000fe400000000ff */
[----:B------:R-:W-:Y:S02]  /*afb0*/  MOV R127, R124 ;  /* 0x0000007c007f7202 */ /* 0x000fe40000000f00 */
[----:B------:R-:W-:Y:S03]  /*afc0*/  MOV R126, R125 ;  /* 0x0000007d007e7202 */ /* 0x000fe60000000f00 */
[C---:B------:R-:W-:Y:S01]  /*afd0*/  HMMA.16816.F32 R128, R12.reuse, R132, R4 ;  /* 0x000000840c80723c */ /* 0x040fe20000001804 */
[----:B------:R-:W3:Y:S07]  /*afe0*/  LDSM.16.MT88.4 R4, [R178+0x5800] ;  /* 0x00580000b204783b */ /* 0x000eee0000004200 */
[C---:B------:R-:W-:Y:S01]  /*aff0*/  HMMA.16816.F32 R132, R12.reuse, R134, R8 ;  /* 0x000000860c84723c */ /* 0x040fe20000001808 */
[----:B------:R-:W4:Y:S07]  /*b000*/  LDSM.16.MT88.4 R8, [R181+0x5800] ;  /* 0x00580000b508783b */ /* 0x000f2e0000004200 */
[C---:B--2---:R-:W-:Y:S08]  /*b010*/  HMMA.16816.F32 R100, R12.reuse, R20, R100 ;  /* 0x000000140c64723c */ /* 0x044ff00000001864 */
[C---:B------:R-:W-:Y:S08]  /*b020*/  HMMA.16816.F32 R104, R12.reuse, R22, R104 ;  /* 0x000000160c68723c */ /* 0x040ff00000001868 */
[C---:B------:R-:W-:Y:S08]  /*b030*/  HMMA.16816.F32 R108, R12.reuse, R28, R108 ;  /* 0x0000001c0c6c723c */ /* 0x040ff0000000186c */
[C---:B------:R-:W-:Y:S08]  /*b040*/  HMMA.16816.F32 R112, R12.reuse, R30, R112 ;  /* 0x0000001e0c70723c */ /* 0x040ff00000001870 */
[C---:B------:R-:W-:Y:S08]  /*b050*/  HMMA.16816.F32 R116, R12.reuse, R32, R116 ;  /* 0x000000200c74723c */ /* 0x040ff00000001874 */
[C---:B------:R-:W-:Y:S08]  /*b060*/  HMMA.16816.F32 R120, R12.reuse, R34, R120 ;  /* 0x000000220c78723c */ /* 0x040ff00000001878 */
[C---:B------:R-:W-:Y:S08]  /*b070*/  HMMA.16816.F32 R36, R12.reuse, R16, R36 ;  /* 0x000000100c24723c */ /* 0x040ff00000001824 */
[C---:B------:R-:W-:Y:S01]  /*b080*/  HMMA.16816.F32 R40, R12.reuse, R18, R40 ;  /* 0x000000120c28723c */ /* 0x040fe20000001828 */
[----:B------:R-:W2:Y:S07]  /*b090*/  LDSM.16.MT88.4 R16, [R180+0x5800] ;  /* 0x00580000b410783b */ /* 0x000eae0000004200 */
        /* <DEDUP_REMOVED lines=12> */
[C---:B--2---:R-:W-:Y:S08]  /*b160*/  HMMA.16816.F32 R92, R12.reuse, R16, R92 ;  /* 0x000000100c5c723c */ /* 0x044ff0000000185c */
[----:B------:R-:W-:Y:S01]  /*b170*/  HMMA.16816.F32 R96, R12, R18, R96 ;  /* 0x000000120c60723c */ /* 0x000fe20000001860 */
[----:B------:R-:W-:-:S07]  /*b180*/  @P0 BRA `(.L_x_899) ;  /* 0xffffd6b000000947 */ /* 0x000fce000383ffff */
.L_x_898:
[----:B------:R-:W-:Y:S07]  /*b190*/  @!UPT UIADD3 URZ, URZ, URZ, URZ ;  /* 0x0000003f3f3ff290 */ /* 0x000fee000fffe03f */
[----:B------:R-:W-:Y:S02]  /*b1a0*/  MOV R7, 0x1f ;  /* 0x0000001f00077802 */ /* 0x000fe40000000f00 */
[----:B------:R-:W-:Y:S01]  /*b1b0*/  MOV R6, 0xffffffff ;  /* 0xffffffff00067802 */ /* 0x000fe20000000f00 */
[----:B------:R-:W-:Y:S06]  /*b1c0*/  BRA.DIV ~URZ, `(.L_x_900) ;  /* 0x000054627f007947 */ /* 0x000fec000b800000 */
[----:B------:R1:W2:Y:S02]  /*b1d0*/  SHFL.BFLY PT, R0, R230, 0x2, 0x1f ;  /* 0x0c401f00e6007f89 */ /* 0x0002a400000e0000 */
.L_x_973:
[----:B--2---:R-:W-:Y:S01]  /*b1e0*/  FADD.FTZ R0, R0, R230 ;  /* 0x000000e600007221 */ /* 0x004fe20000010000 */
[----:B------:R-:W-:Y:S05]  /*b1f0*/  BRA.DIV ~URZ, `(.L_x_901) ;  /* 0x000054927f007947 */ /* 0x000fea000b800000 */
[----:B------:R-:W2:Y:S04]  /*b200*/  SHFL.BFLY PT, R2, R231, 0x2, 0x1f ;  /* 0x0c401f00e7027f89 */ /* 0x000ea800000e0000 */
[----:B------:R-:W3:Y:S01]  /*b210*/  SHFL.BFLY PT, R5, R0, 0x1, 0x1f ;  /* 0x0c201f0000057f89 */ /* 0x000ee200000e0000 */
[----:B--2---:R-:W-:-:S02]  /*b220*/  FADD.FTZ R4, R2, R231 ;  /* 0x000000e702047221 */ /* 0x004fc40000010000 */
[----:B---3--:R-:W-:-:S03]  /*b230*/  FADD.FTZ R0, R0, R5 ;  /* 0x0000000500007221 */ /* 0x008fc60000010000 */
[----:B------:R2:W3:Y:S04]  /*b240*/  SHFL.BFLY PT, R3, R4, 0x1, 0x1f ;  /* 0x0c201f0004037f89 */ /* 0x0004e800000e0000 */
.L_x_974:
        /* <DEDUP_REMOVED lines=13> */
[C---:B------:R-:W-:Y:S01]  /*b320*/  FMUL.FTZ R69, R2.reuse, R73 ;  /* 0x0000004902457220 */ /* 0x040fe20000410000 */
[----:B--2---:R-:W-:Y:S01]  /*b330*/  MOV R0, RZ ;  /* 0x000000ff00007202 */ /* 0x004fe20000000f00 */
[----:B------:R-:W-:-:S02]  /*b340*/  FMUL.FTZ R72, R2, R76 ;  /* 0x0000004c02487220 */ /* 0x000fc40000410000 */
[C---:B------:R-:W-:Y:S02]  /*b350*/  FMUL.FTZ R73, R2.reuse, R77 ;  /* 0x0000004d02497220 */ /* 0x040fe40000410000 */
[C---:B------:R-:W-:Y:S01]  /*b360*/  FMUL.FTZ R144, R2.reuse, R128 ;  /* 0x0000008002907220 */ /* 0x040fe20000410000 */
[----:B------:R-:W2:Y:S01]  /*b370*/  @P0 MUFU.RCP R0, R3 ;  /* 0x0000000300000308 */ /* 0x000ea20000001000 */
        /* <DEDUP_REMOVED lines=41> */
[----:B------:R3:W5:Y:S01]  /*b610*/  @P0 MUFU.LG2 R2, R3 ;  /* 0x0000000300020308 */ /* 0x0007620000000c00 */
[----:B----4-:R-:W-:Y:S02]  /*b620*/  @P1 FMUL.FTZ R5, R5, 0.69314718246459960938 ;  /* 0x3f31721805051820 */ /* 0x010fe40000410000 */
[C---:B--2---:R-:W-:Y:S02]  /*b630*/  FMUL.FTZ R154, R0.reuse, R134 ;  /* 0x00000086009a7220 */ /* 0x044fe40000410000 */
[----:B------:R-:W-:Y:S02]  /*b640*/  FMUL.FTZ R155, R0, R135 ;  /* 0x00000087009b7220 */ /* 0x000fe40000410000 */
[----:B------:R-:W-:Y:S01]  /*b650*/  @P1 FFMA.FTZ R21, R4, R125, R5 ;  /* 0x0000007d04151223 */ /* 0x000fe20000010005 */
[----:B------:R-:W-:Y:S01]  /*b660*/  MOV R4, 0x1 ;  /* 0x0000000100047802 */ /* 0x000fe20000000f00 */
[----:B------:R-:W-:-:S02]  /*b670*/  FMUL.FTZ R134, R0, R118 ;  /* 0x0000007600867220 */ /* 0x000fc40000410000 */
[C---:B------:R-:W-:Y:S02]  /*b680*/  FMUL.FTZ R135, R0.reuse, R119 ;  /* 0x0000007700877220 */ /* 0x040fe40000410000 */
[C---:B------:R-:W-:Y:S02]  /*b690*/  FMUL.FTZ R160, R0.reuse, R130 ;  /* 0x0000008200a07220 */ /* 0x040fe40000410000 */
[C---:B------:R-:W-:Y:S01]  /*b6a0*/  FMUL.FTZ R161, R0.reuse, R131 ;  /* 0x0000008300a17220 */ /* 0x040fe20000410000 */
[----:B---3--:R-:W-:Y:S01]  /*b6b0*/  @P0 MOV R3, 0x3f317218 ;  /* 0x3f31721800030802 */ /* 0x008fe20000000f00 */
[C---:B------:R-:W-:Y:S02]  /*b6c0*/  FMUL.FTZ R118, R0.reuse, R66 ;  /* 0x0000004200767220 */ /* 0x040fe40000410000 */
[----:B------:R-:W-:Y:S02]  /*b6d0*/  FMUL.FTZ R119, R0, R67 ;  /* 0x0000004300777220 */ /* 0x000fe40000410000 */
[----:B-----5:R-:W-:-:S02]  /*b6e0*/  @P0 FMUL.FTZ R2, R2, 0.69314718246459960938 ;  /* 0x3f31721802020820 */ /* 0x020fc40000410000 */
        /* <DEDUP_REMOVED lines=43> */
.L_x_881:
[----:B--2---:R-:W2:Y:S01]  /*b9a0*/  S2R R2, SR_TID.X ;  /* 0x0000000000027919 */ /* 0x004ea20000002100 */
        /* <DEDUP_REMOVED lines=16> */
.L_x_903:
[----:B------:R-:W-:Y:S05]  /*bab0*/  BSYNC B0 ;  /* 0x0000000000007941 */ /* 0x000fea0003800000 */
.L_x_902:
        /* <DEDUP_REMOVED lines=18> */
[----:B------:R-:W-:Y:S01]  /*bbe0*/  F2FP.PACK_AB R4, R153, R152 ;  /* 0x000000989904723e */ /* 0x000fe200000000ff */
        /* <DEDUP_REMOVED lines=65> */
[----:B--2---:R-:W-:-:S02]  /*c000*/  F2FP.PACK_AB R3, R73, R72 ;  /* 0x000000484903723e */ /* 0x004fc400000000ff */
[----:B---3--:R-:W-:Y:S01]  /*c010*/  F2FP.PACK_AB R4, R97, R96 ;  /* 0x000000606104723e */ /* 0x008fe200000000ff */
[----:B----4-:R-:W2:Y:S01]  /*c020*/  LDL R8, [R1+0xc] ;  /* 0x00000c0001087983 */ /* 0x010ea20000100800 */
[----:B------:R-:W-:-:S03]  /*c030*/  F2FP.PACK_AB R2, R71, R70 ;  /* 0x000000464702723e */ /* 0x000fc600000000ff */
[----:B------:R1:W-:Y:S04]  /*c040*/  STS [R12+0x8000], R0 ;  /* 0x008000000c007388 */ /* 0x0003e80000000800 */
[----:B------:R3:W-:Y:S04]  /*c050*/  STS [R12+0x8400], R4 ;  /* 0x008400040c007388 */ /* 0x0007e80000000800 */
[----:B------:R4:W-:Y:S04]  /*c060*/  STS [R9+0x8000], R3 ;  /* 0x0080000309007388 */ /* 0x0009e80000000800 */
[----:B------:R4:W-:Y:S01]  /*c070*/  STS [R9+0x8400], R2 ;  /* 0x0084000209007388 */ /* 0x0009e20000000800 */
[----:B-1----:R-:W-:-:S02]  /*c080*/  F2FP.PACK_AB R0, R77, R76 ;  /* 0x0000004c4d00723e */ /* 0x002fc400000000ff */
[----:B---3--:R-:W-:-:S03]  /*c090*/  F2FP.PACK_AB R4, R83, R82 ;  /* 0x000000525304723e */ /* 0x008fc600000000ff */
[----:B------:R1:W-:Y:S01]  /*c0a0*/  STS [R11+0x8000], R0 ;  /* 0x008000000b007388 */ /* 0x0003e20000000800 */
[----:B----4-:R-:W-:-:S03]  /*c0b0*/  F2FP.PACK_AB R3, R149, R148 ;  /* 0x000000949503723e */ /* 0x010fc600000000ff */
[----:B------:R3:W-:Y:S01]  /*c0c0*/  STS [R11+0x8400], R4 ;  /* 0x008400040b007388 */ /* 0x0007e20000000800 */
[----:B------:R-:W-:-:S03]  /*c0d0*/  F2FP.PACK_AB R2, R79, R78 ;  /* 0x0000004e4f02723e */ /* 0x000fc600000000ff */
[----:B------:R4:W-:Y:S04]  /*c0e0*/  STS [R7+0x8000], R3 ;  /* 0x0080000307007388 */ /* 0x0009e80000000800 */
[----:B------:R4:W-:Y:S01]  /*c0f0*/  STS [R7+0x8400], R2 ;  /* 0x0084000207007388 */ /* 0x0009e20000000800 */
[----:B------:R-:W-:Y:S02]  /*c100*/  ISETP.NE.U32.AND P2, PT, RZ, c[0x0][0x508], PT ;  /* 0x00014200ff007a0c */ /* 0x000fe40003f45070 */
[----:B------:R-:W-:Y:S01]  /*c110*/  ISETP.NE.U32.AND P1, PT, RZ, c[0x0][0x500], PT ;  /* 0x00014000ff007a0c */ /* 0x000fe20003f25070 */
[----:B------:R-:W2:Y:S01]  /*c120*/  LDL.LU R9, [R1+0x18] ;  /* 0x0000180001097983 */ /* 0x000ea20000300800 */
[----:B------:R-:W-:Y:S01]  /*c130*/  ISETP.NE.AND.EX P2, PT, RZ, c[0x0][0x50c], PT, P2 ;  /* 0x00014300ff007a0c */ /* 0x000fe20003f45320 */
[----:B------:R-:W-:Y:S01]  /*c140*/  IMAD.MOV.U32 R12, RZ, RZ, c[0x0][0x388] ;  /* 0x0000e200ff0c7624 */ /* 0x000fe200078e00ff */
[----:B------:R-:W-:-:S02]  /*c150*/  ISETP.NE.AND.EX P1, PT, RZ, c[0x0][0x504], PT, P1 ;  /* 0x00014100ff007a0c */ /* 0x000fc40003f25310 */
[----:B-1----:R-:W-:-:S05]  /*c160*/  F2FP.PACK_AB R0, R89, R88 ;  /* 0x000000585900723e */ /* 0x002fca00000000ff */
[----:B------:R1:W-:Y:S04]  /*c170*/  STS [R6+0x8000], R0 ;  /* 0x0080000006007388 */ /* 0x0003e80000000800 */
[----:B---3--:R-:W-:Y:S02]  /*c180*/  @P2 LEA R4, P0, R247, c[0x0][0x508], 0x2 ;  /* 0x00014200f7042a11 */ /* 0x008fe400078010ff */
[----:B----4-:R-:W-:Y:S02]  /*c190*/  F2FP.PACK_AB R3, R75, R74 ;  /* 0x0000004a4b03723e */ /* 0x010fe400000000ff */
[----:B------:R-:W-:-:S03]  /*c1a0*/  F2FP.PACK_AB R2, R81, R80 ;  /* 0x000000505102723e */ /* 0x000fc600000000ff */
[----:B------:R3:W-:Y:S04]  /*c1b0*/  STS [R6+0x8400], R3 ;  /* 0x0084000306007388 */ /* 0x0007e80000000800 */
[----:B------:R4:W-:Y:S01]  /*c1c0*/  STS [R5+0x8000], R2 ;  /* 0x0080000205007388 */ /* 0x0009e20000000800 */
[----:B-1----:R-:W-:-:S05]  /*c1d0*/  F2FP.PACK_AB R0, R63, R62 ;  /* 0x0000003e3f00723e */ /* 0x002fca00000000ff */
[----:B------:R1:W-:Y:S01]  /*c1e0*/  STS [R5+0x8400], R0 ;  /* 0x0084000005007388 */ /* 0x0003e20000000800 */
[----:B---3--:R-:W-:Y:S01]  /*c1f0*/  F2FP.PACK_AB R3, R57, R56 ;  /* 0x000000383903723e */ /* 0x008fe200000000ff */
[----:B------:R-:W-:Y:S02]  /*c200*/  IMAD.MOV.U32 R6, RZ, RZ, 0x4 ;  /* 0x00000004ff067424 */ /* 0x000fe400078e00ff */
[----:B----4-:R-:W-:Y:S02]  /*c210*/  IMAD.MOV.U32 R2, RZ, RZ, RZ ;  /* 0x000000ffff027224 */ /* 0x010fe400078e00ff */
[----:B------:R-:W-:Y:S01]  /*c220*/  STS [R10+0x8000], R3 ;  /* 0x008000030a007388 */ /* 0x000fe20000000800 */
[----:B------:R-:W-:Y:S01]  /*c230*/  IMAD.WIDE R6, R247, R6, c[0x0][0x500] ;  /* 0x00014000f7067625 */ /* 0x000fe200078e0206 */
[----:B-1----:R-:W-:-:S05]  /*c240*/  F2FP.PACK_AB R0, R59, R58 ;  /* 0x0000003a3b00723e */ /* 0x002fca00000000ff */
[----:B------:R1:W-:Y:S04]  /*c250*/  STS [R10+0x8400], R0 ;  /* 0x008400000a007388 */ /* 0x0003e80000000800 */
[----:B------:R-:W-:Y:S06]  /*c260*/  BAR.SYNC.DEFER_BLOCKING 0x1, 0x100 ;  /* 0x0044000000007b1d */ /* 0x000fec0000010000 */
[----:B------:R3:W5:Y:S01]  /*c270*/  @P1 LDG.E R2, [R6.64] ;  /* 0x0000000606021981 */ /* 0x000762000c1e1900 */
[----:B--2---:R-:W-:-:S05]  /*c280*/  @P2 LEA.HI.X R5, R247, c[0x0][0x50c], R8, 0x2, P0 ;  /* 0x00014300f7052a11 */ /* 0x004fca00000f1408 */
[----:B------:R3:W5:Y:S01]  /*c290*/  @P2 LDG.E R12, [R4.64] ;  /* 0x00000006040c2981 */ /* 0x000762000c1e1900 */
[----:B------:R-:W-:-:S04]  /*c2a0*/  ISETP.NE.AND P0, PT, R9, RZ, PT ;  /* 0x000000ff0900720c */ /* 0x000fc80003f05270 */
[----:B-1----:R-:W-:Y:S01]  /*c2b0*/  SEL R0, R9, c[0x0][0x3d4], P0 ;  /* 0x0000f50009007a07 */ /* 0x002fe20000000000 */
[----:B------:R-:W-:Y:S05]  /*c2c0*/  @P2 BRA `(.L_x_906) ;  /* 0x0000004000002947 */ /* 0x000fea0003800000 */
[----:B---3--:R-:W-:Y:S05]  /*c2d0*/  @!P1 BRA `(.L_x_906) ;  /* 0x0000003000009947 */ /* 0x008fea0003800000 */
[----:B-----5:R1:W2:Y:S04]  /*c2e0*/  LDG.E R12, [R6.64] ;  /* 0x00000006060c7981 */ /* 0x0202a8000c1e1900 */
[----:B-1----:R-:W2:Y:S02]  /*c2f0*/  LDG.E R6, [R6.64+0x4] ;  /* 0x0000040606067981 */ /* 0x002ea4000c1e1900 */
[----:B--2---:R-:W-:Y:S02]  /*c300*/  IADD3 R12, -R12, R6, RZ ;  /* 0x000000060c0c7210 */ /* 0x004fe40007ffe1ff */
.L_x_906:
[----:B---3--:R-:W2:Y:S04]  /*c310*/  LDL R3, [R1+0x4] ;  /* 0x0000040001037983 */ /* 0x008ea80000100800 */
[----:B------:R-:W3:Y:S04]  /*c320*/  LDL R22, [R1] ;  /* 0x0000000001167983 */ /* 0x000ee80000100800 */
[----:B------:R-:W4:Y:S04]  /*c330*/  LDL R13, [R1+0x1c] ;  /* 0x00001c00010d7983 */ /* 0x000f280000100800 */
[----:B------:R-:W4:Y:S01]  /*c340*/  LDL R23, [R1+0x48] ;  /* 0x0000480001177983 */ /* 0x000f220000100800 */
[----:B------:R-:W-:Y:S01]  /*c350*/  IMAD.MOV.U32 R10, RZ, RZ, 0x368 ;  /* 0x00000368ff0a7424 */ /* 0x000fe200078e00ff */
[----:B------:R-:W-:-:S04]  /*c360*/  ISETP.GT.AND P3, PT, R0, 0x1, PT ;  /* 0x000000010000780c */ /* 0x000fc80003f64270 */
[----:B------:R-:W-:-:S04]  /*c370*/  SEL R10, R10, 0x328, P3 ;  /* 0x000003280a0a7807 */ /* 0x000fc80001800000 */
[----:B------:R-:W1:Y:S08]  /*c380*/  LDC.64 R6, c[0x0][R10+0x170] ;  /* 0x00005c000a067b82 */ /* 0x000e700000000a00 */
[----:B------:R-:W3:Y:S08]  /*c390*/  LDC.64 R14, c[0x0][R10+0x168] ;  /* 0x00005a000a0e7b82 */ /* 0x000ef00000000a00 */
[----:B------:R1:W2:Y:S08]  /*c3a0*/  LDC.64 R18, c[0x0][R10+0x178] ;  /* 0x00005e000a127b82 */ /* 0x0002b00000000a00 */
[----:B------:R1:W2:Y:S01]  /*c3b0*/  LDC.64 R16, c[0x0][R10+0x160] ;  /* 0x000058000a107b82 */ /* 0x0002a20000000a00 */
[----:B------:R-:W-:Y:S01]  /*c3c0*/  ISETP.NE.U32.AND P0, PT, RZ, c[0x0][0x500], PT ;  /* 0x00014000ff007a0c */ /* 0x000fe20003f05070 */
[----:B------:R-:W-:-:S03]  /*c3d0*/  IMAD.MOV.U32 R0, RZ, RZ, c[0x0][0x4e8] ;  /* 0x00013a00ff007624 */ /* 0x000fc600078e00ff */
[----:B------:R-:W-:Y:S02]  /*c3e0*/  ISETP.NE.AND.EX P0, PT, RZ, c[0x0][0x504], PT, P0 ;  /* 0x00014100ff007a0c */ /* 0x000fe40003f05300 */
[----:B------:R-:W-:Y:S02]  /*c3f0*/  ISETP.NE.AND P2, PT, R0, 0x1, PT ;  /* 0x000000010000780c */ /* 0x000fe40003f45270 */
        /* <DEDUP_REMOVED lines=12> */
[----:B------:R-:W-:Y:S02]  /*c4c0*/  IMAD R10, R15, R22, RZ ;  /* 0x000000160f0a7224 */ /* 0x000fe400078e02ff */
[----:B------:R-:W-:Y:S01]  /*c4d0*/  IMAD.IADD R13, R7, 0x1, R11 ;  /* 0x00000001070d7824 */ /* 0x000fe200078e020b */
[----:B-----5:R-:W-:Y:S01]  /*c4e0*/  IADD3 R14, P1, P0, R6, R8, R2 ;  /* 0x00000008060e7210 */ /* 0x020fe2000783e002 */
[----:B------:R-:W-:Y:S01]  /*c4f0*/  IMAD.IADD R7, R9, 0x1, R10 ;  /* 0x0000000109077824 */ /* 0x000fe200078e020a */
[----:B------:R-:W-:Y:S01]  /*c500*/  SHF.R.S32.HI R6, RZ, 0x1f, R2 ;  /* 0x0000001fff067819 */ /* 0x000fe20000011402 */
        /* <DEDUP_REMOVED lines=23> */
[----:B------:R-:W-:Y:S01]  /*c680*/  SHFL.IDX PT, R10, R8, RZ, 0x1c1f ;  /* 0x001c1fff080a7589 */ /* 0x000fe200000e0000 */
[----:B------:R-:W-:-:S03]  /*c690*/  IMAD.IADD R5, R23, 0x1, R237 ;  /* 0x0000000117057824 */ /* 0x000fc600078e02ed */
[----:B------:R-:W1:Y:S01]  /*c6a0*/  SHFL.IDX PT, R11, R4, RZ, 0x1c1f ;  /* 0x001c1fff040b7589 */ /* 0x000e6200000e0000 */
[----:B------:R-:W-:-:S03]  /*c6b0*/  IMAD.IADD R15, R24, 0x1, -R15 ;  /* 0x00000001180f7824 */ /* 0x000fc600078e0a0f */
        /* <DEDUP_REMOVED lines=26> */
[----:B------:R-:W-:Y:S01]  /*c860*/  IMAD R7, R22, c[0x0][0x3ec], R7 ;  /* 0x0000fb0016077a24 */ /* 0x000fe200078e0207 */
[----:B------:R1:W1:Y:S03]  /*c870*/  LDS.128 R44, [R199+0x6080] ;  /* 0x00608000c72c7984 */ /* 0x0002660000000c00 */
[----:B------:R-:W-:Y:S01]  /*c880*/  IMAD.WIDE.U32 R6, R0, c[0x0][0x3f0], R6 ;  /* 0x0000fc0000067a25 */ /* 0x000fe200078e0006 */
[----:B------:R1:W1:Y:S04]  /*c890*/  LDS.128 R20, [R199+0x4080] ;  /* 0x00408000c7147984 */ /* 0x0002680000000c00 */
        /* <DEDUP_REMOVED lines=32> */
.L_x_975:
[----:B------:R-:W-:Y:S05]  /*caa0*/  BRA.DIV ~URZ, `(.L_x_909) ;  /* 0x00003d527f007947 */ /* 0x000fea000b800000 */
[----:B------:R3:W4:Y:S02]  /*cab0*/  SHFL.IDX PT, R0, R13, RZ, 0x181f ;  /* 0x00181fff0d007589 */ /* 0x00072400000e0000 */
.L_x_976:
[----:B------:R-:W-:Y:S01]  /*cac0*/  ISETP.GE.AND P0, PT, R11, R4, PT ;  /* 0x000000040b00720c */ /* 0x000fe20003f06270 */
[----:B------:R-:W-:-:S12]  /*cad0*/  BSSY B0, `(.L_x_910) ;  /* 0x0000010000007945 */ /* 0x000fd80003800000 */
[----:B------:R-:W-:Y:S05]  /*cae0*/  @P0 BRA `(.L_x_911) ;  /* 0x000000e000000947 */ /* 0x000fea0003800000 */
[----:B------:R-:W5:Y:S04]  /*caf0*/  LDL R14, [R1+0x14] ;  /* 0x00001400010e7983 */ /* 0x000f680000100800 */
[----:B---3--:R-:W3:Y:S01]  /*cb00*/  LDL R5, [R1+0x10] ;  /* 0x0000100001057983 */ /* 0x008ee20000100800 */
        /* <DEDUP_REMOVED lines=12> */
.L_x_911:
[----:B------:R-:W-:Y:S05]  /*cbd0*/  BSYNC B0 ;  /* 0x0000000000007941 */ /* 0x000fea0003800000 */
.L_x_910:
[----:B------:R-:W-:Y:S05]  /*cbe0*/  BRA.DIV ~URZ, `(.L_x_912) ;  /* 0x00003c727f007947 */ /* 0x000fea000b800000 */
[----:B--2---:R2:W1:Y:S04]  /*cbf0*/  SHFL.IDX PT, R10, R12, 0x1, 0x181f ;  /* 0x00381f000c0a7f89 */ /* 0x00446800000e0000 */
[----:B----4-:R2:W4:Y:S02]  /*cc00*/  SHFL.IDX PT, R0, R13, 0x1, 0x181f ;  /* 0x00381f000d007f89 */ /* 0x01052400000e0000 */
.L_x_977:
[----:B------:R-:W-:Y:S01]  /*cc10*/  IADD3 R2, R11, 0x20, RZ ;  /* 0x000000200b027810 */ /* 0x000fe20007ffe0ff */
[----:B------:R-:W-:Y:S03]  /*cc20*/  BSSY B0, `(.L_x_913) ;  /* 0x0000011000007945 */ /* 0x000fe60003800000 */
[----:B------:R-:W-:-:S13]  /*cc30*/  ISETP.GE.AND P0, PT, R2, R4, PT ;  /* 0x000000040200720c */ /* 0x000fda0003f06270 */
[----:B------:R-:W-:Y:S05]  /*cc40*/  @P0 BRA `(.L_x_914) ;  /* 0x000000e000000947 */ /* 0x000fea0003800000 */
[----:B------:R-:W5:Y:S04]  /*cc50*/  LDL R14, [R1+0x14] ;  /* 0x00001400010e7983 */ /* 0x000f680000100800 */
[----:B--2---:R-:W2:Y:S01]  /*cc60*/  LDL R5, [R1+0x10] ;  /* 0x0000100001057983 */ /* 0x004ea20000100800 */
        /* <DEDUP_REMOVED lines=12> */
.L_x_914:
[----:B------:R-:W-:Y:S05]  /*cd30*/  BSYNC B0 ;  /* 0x0000000000007941 */ /* 0x000fea0003800000 */
.L_x_913:
[----:B------:R-:W-:Y:S05]  /*cd40*/  BRA.DIV ~URZ, `(.L_x_915) ;  /* 0x00003bd27f007947 */ /* 0x000fea000b800000 */
[----:B-1----:R1:W2:Y:S02]  /*cd50*/  SHFL.IDX PT, R10, R12, 0x2, 0x181f ;  /* 0x00581f000c0a7f89 */ /* 0x0022a400000e0000 */
.L_x_978:
[----:B------:R-:W-:Y:S05]  /*cd60*/  BRA.DIV ~URZ, `(.L_x_916) ;  /* 0x00003c227f007947 */ /* 0x000fea000b800000 */
[----:B----4-:R4:W1:Y:S02]  /*cd70*/  SHFL.IDX PT, R0, R13, 0x2, 0x181f ;  /* 0x00581f000d007f89 */ /* 0x01086400000e0000 */
.L_x_979:
[----:B------:R-:W-:Y:S01]  /*cd80*/  IADD3 R2, R11, 0x40, RZ ;  /* 0x000000400b027810 */ /* 0x000fe20007ffe0ff */
[----:B------:R-:W-:Y:S03]  /*cd90*/  BSSY B0, `(.L_x_917) ;  /* 0x0000011000007945 */ /* 0x000fe60003800000 */
[----:B------:R-:W-:-:S13]  /*cda0*/  ISETP.GE.AND P0, PT, R2, R4, PT ;  /* 0x000000040200720c */ /* 0x000fda0003f06270 */
[----:B------:R-:W-:Y:S05]  /*cdb0*/  @P0 BRA `(.L_x_918) ;  /* 0x000000e000000947 */ /* 0x000fea0003800000 */
[----:B------:R-:W5:Y:S04]  /*cdc0*/  LDL R14, [R1+0x14] ;  /* 0x00001400010e7983 */ /* 0x000f680000100800 */
[----:B---3--:R-:W3:Y:S01]  /*cdd0*/  LDL R5, [R1+0x10] ;  /* 0x0000100001057983 */ /* 0x008ee20000100800 */
        /* <DEDUP_REMOVED lines=12> */
.L_x_918:
[----:B------:R-:W-:Y:S05]  /*cea0*/  BSYNC B0 ;  /* 0x0000000000007941 */ /* 0x000fea0003800000 */
.L_x_917:
[----:B------:R-:W-:Y:S05]  /*ceb0*/  BRA.DIV ~URZ, `(.L_x_919) ;  /* 0x00003b327f007947 */ /* 0x000fea000b800000 */
[----:B-1----:R1:W3:Y:S04]  /*cec0*/  SHFL.IDX PT, R6, R12, 0x3, 0x181f ;  /* 0x00781f000c067f89 */ /* 0x0022e800000e0000 */
[----:B------:R1:W4:Y:S02]  /*ced0*/  SHFL.IDX PT, R0, R13, 0x3, 0x181f ;  /* 0x00781f000d007f89 */ /* 0x00032400000e0000 */
.L_x_980:
[----:B------:R-:W-:-:S04]  /*cee0*/  IADD3 R2, R11, 0x60, RZ ;  /* 0x000000600b027810 */ /* 0x000fc80007ffe0ff */
[----:B------:R-:W-:-:S13]  /*cef0*/  ISETP.GE.AND P0, PT, R2, R4, PT ;  /* 0x000000040200720c */ /* 0x000fda0003f06270 */
[----:B------:R-:W-:Y:S05]  /*cf00*/  @P0 BRA `(.L_x_920) ;  /* 0x0000204000000947 */ /* 0x000fea0003800000 */
[----:B------:R-:W5:Y:S01]  /*cf10*/  LDL R7, [R1+0x14] ;  /* 0x0000140001077983 */ /* 0x000f620000100800 */
[----:B------:R-:W-:Y:S02]  /*cf20*/  ISETP.GE.AND P1, PT, R240, c[0x0][0x3c8], PT ;  /* 0x0000f200f0007a0c */ /* 0x000fe40003f26270 */
[----:B------:R-:W-:-:S11]  /*cf30*/  ISETP.GE.AND P0, PT, R242, c[0x0][0x3c8], PT ;  /* 0x0000f200f2007a0c */ /* 0x000fd60003f06270 */
[-C--:B----4-:R-:W-:Y:S02]  /*cf40*/  @!P1 LEA R4, P3, R240, R0.reuse, 0x1 ;  /* 0x00000000f0049211 */ /* 0x090fe400078608ff */
[----:B------:R-:W-:Y:S02]  /*cf50*/  @!P0 LEA R2, P2, R242, R0, 0x1 ;  /* 0x00000000f2028211 */ /* 0x000fe400078408ff */
[----:B---3--:R-:W-:-:S05]  /*cf60*/  @!P1 LEA.HI.X R5, R240, R6, R241, 0x1, P3 ;  /* 0x00000006f0059211 */ /* 0x008fca00018f0cf1 */
[----:B------:R3:W-:Y:S01]  /*cf70*/  @!P1 ST.E.128 [R4.64], R56 ;  /* 0x0000003804009985 */ /* 0x0007e2000c101d06 */
[----:B-----5:R-:W-:-:S05]  /*cf80*/  @!P0 LEA.HI.X R3, R242, R6, R7, 0x1, P2 ;  /* 0x00000006f2038211 */ /* 0x020fca00010f0c07 */
[----:B------:R3:W-:Y:S01]  /*cf90*/  @!P0 ST.E.128 [R2.64], R52 ;  /* 0x0000003402008985 */ /* 0x0007e2000c101d06 */
[----:B------:R-:W-:-:S13]  /*cfa0*/  ISETP.GE.AND P0, PT, R243, c[0x0][0x3c8], PT ;  /* 0x0000f200f3007a0c */ /* 0x000fda0003f06270 */
[----:B------:R-:W-:Y:S05]  /*cfb0*/  @P0 BRA `(.L_x_920) ;  /* 0x00001f9000000947 */ /* 0x000fea0003800000 */
[----:B------:R-:W4:Y:S01]  /*cfc0*/  LDL R7, [R1+0x10] ;  /* 0x0000100001077983 */ /* 0x000f220000100800 */
[----:B---3--:R-:W-:-:S04]  /*cfd0*/  LEA R2, P0, R243, R0, 0x1 ;  /* 0x00000000f3027211 */ /* 0x008fc800078008ff */
[----:B----4-:R-:W-:-:S05]  /*cfe0*/  LEA.HI.X R3, R243, R6, R7, 0x1, P0 ;  /* 0x00000006f3037211 */ /* 0x010fca00000f0c07 */
[----:B------:R3:W-:Y:S01]  /*cff0*/  ST.E.128 [R2.64], R60 ;  /* 0x0000003c02007985 */ /* 0x0007e2000c101d06 */
[----:B------:R-:W-:Y:S05]  /*d000*/  BRA `(.L_x_920) ;  /* 0x00001f4000007947 */ /* 0x000fea0003800000 */
.L_x_907:
[----:B-1----:R-:W2:Y:S04]  /*d010*/  LDL.LU R8, [R1] ;  /* 0x0000000001087983 */ /* 0x002ea80000300800 */
[----:B------:R-:W3:Y:S01]  /*d020*/  LDL.LU R7, [R1+0x1c] ;  /* 0x00001c0001077983 */ /* 0x000ee20000300800 */
[----:B------:R-:W-:Y:S02]  /*d030*/  IMAD R6, R6, c[0x0][0x408], RZ ;  /* 0x0001020006067a24 */ /* 0x000fe400078e02ff */
[----:B------:R-:W-:-:S04]  /*d040*/  IMAD.WIDE.U32 R4, R2, c[0x0][0x408], RZ ;  /* 0x0001020002047a25 */ /* 0x000fc800078e00ff */
[----:B------:R-:W-:Y:S02]  /*d050*/  IMAD R2, R2, c[0x0][0x40c], R6 ;  /* 0x0001030002027a24 */ /* 0x000fe400078e0206 */
[----:B------:R-:W-:-:S03]  /*d060*/  @P2 IMAD.HI.U32 R6, R3, c[0x0][0x4ec], RZ ;  /* 0x00013b0003062a27 */ /* 0x000fc600078e00ff */
[----:B------:R-:W-:Y:S02]  /*d070*/  IADD3 R5, R5, R2, RZ ;  /* 0x0000000205057210 */ /* 0x000fe40007ffe0ff */
[----:B------:R-:W-:-:S05]  /*d080*/  SHF.R.S32.HI R2, RZ, 0x1f, R0 ;  /* 0x0000001fff027819 */ /* 0x000fca0000011400 */
[----:B------:R-:W-:-:S04]  /*d090*/  IMAD R2, R2, c[0x0][0x440], RZ ;  /* 0x0001100002027a24 */ /* 0x000fc800078e02ff */
[----:B------:R-:W-:Y:S02]  /*d0a0*/  IMAD R2, R0, c[0x0][0x444], R2 ;  /* 0x0001110000027a24 */ /* 0x000fe400078e0202 */
[----:B--2---:R-:W-:-:S04]  /*d0b0*/  IMAD.WIDE.U32 R4, R8, c[0x0][0x438], R4 ;  /* 0x00010e0008047a25 */ /* 0x004fc800078e0004 */
[----:B------:R-:W-:-:S04]  /*d0c0*/  IMAD R5, R8, c[0x0][0x43c], R5 ;  /* 0x00010f0008057a24 */ /* 0x000fc800078e0205 */
[----:B------:R-:W-:Y:S01]  /*d0d0*/  IMAD.WIDE.U32 R4, R0, c[0x0][0x440], R4 ;  /* 0x0001100000047a25 */ /* 0x000fe200078e0004 */
[----:B------:R-:W-:Y:S02]  /*d0e0*/  MOV R0, R3 ;  /* 0x0000000300007202 */ /* 0x000fe40000000f00 */
[----:B------:R-:W-:Y:S02]  /*d0f0*/  @P2 SHF.R.U32.HI R0, RZ, c[0x0][0x4f0], R6 ;  /* 0x00013c00ff002a19 */ /* 0x000fe40000011606 */
        /* <DEDUP_REMOVED lines=19> */
.L_x_981:
[----:B------:R-:W-:Y:S05]  /*d230*/  BRA.DIV ~URZ, `(.L_x_922) ;  /* 0x000038e27f007947 */ /* 0x000fea000b800000 */
[----:B------:R3:W4:Y:S02]  /*d240*/  SHFL.IDX PT, R0, R33, RZ, 0x1c1f ;  /* 0x001c1fff21007589 */ /* 0x00072400000e0000 */
.L_x_982:
        /* <DEDUP_REMOVED lines=48> */
[----:B------:R-:W-:Y:S02]  /*d550*/  ISETP.GE.AND P6, PT, R16, c[0x0][0x3c8], PT ;  /* 0x0000f20010007a0c */ /* 0x000fe40003fc6270 */
[C---:B------:R-:W-:Y:S02]  /*d560*/  IADD3 R87, R233.reuse, 0xb0, RZ ;  /* 0x000000b0e9577810 */ /* 0x040fe40007ffe0ff */
[C---:B------:R-:W-:Y:S01]  /*d570*/  IADD3 R5, R233.reuse, 0xb8, RZ ;  /* 0x000000b8e9057810 */ /* 0x040fe20007ffe0ff */
[----:B----4-:R-:W-:Y:S01]  /*d580*/  @!P4 IMAD.MOV.U32 R6, RZ, RZ, R0 ;  /* 0x000000ffff06c224 */ /* 0x010fe200078e0000 */
[----:B------:R-:W-:Y:S01]  /*d590*/  IADD3 R90, R233, 0xb0, RZ ;  /* 0x000000b0e95a7810 */ /* 0x000fe20007ffe0ff */
[----:B--2---:R-:W-:Y:S01]  /*d5a0*/  @!P4 IMAD.MOV.U32 R7, RZ, RZ, R4 ;  /* 0x000000ffff07c224 */ /* 0x004fe200078e0004 */
[----:B------:R-:W-:-:S02]  /*d5b0*/  @!P2 LEA R2, P3, R13, R0, 0x2 ;  /* 0x000000000d02a211 */ /* 0x000fc400078610ff */
[C---:B------:R-:W-:Y:S01]  /*d5c0*/  IADD3 R55, R233.reuse, 0xb8, RZ ;  /* 0x000000b8e9377810 */ /* 0x040fe20007ffe0ff */
[----:B------:R-:W-:Y:S01]  /*d5d0*/  @!P4 IMAD.WIDE R6, R233, 0x4, R6 ;  /* 0x00000004e906c825 */ /* 0x000fe200078e0206 */
[----:B------:R-:W-:Y:S02]  /*d5e0*/  @!P2 LEA.HI.X R3, R13, R4, R35, 0x2, P3 ;  /* 0x000000040d03a211 */ /* 0x000fe400018f1423 */
[----:B------:R-:W-:Y:S02]  /*d5f0*/  SHF.R.S32.HI R90, RZ, 0x1f, R90 ;  /* 0x0000001fff5a7819 */ /* 0x000fe4000001145a */
[----:B------:R2:W-:Y:S01]  /*d600*/  @!P4 ST.E.64 [R6.64], R144 ;  /* 0x000000900600c985 */ /* 0x0005e2000c101b06 */
[----:B------:R-:W-:-:S03]  /*d610*/  SHF.R.S32.HI R55, RZ, 0x1f, R55 ;  /* 0x0000001fff377819 */ /* 0x000fc60000011437 */
        /* <DEDUP_REMOVED lines=45> */
[----:B------:R-:W-:Y:S02]  /*d8f0*/  @!P2 LEA.HI.X R3, R25, R4, R46, 0x2, P3 ;  /* 0x000000041903a211 */ /* 0x000fe400018f142e */
[----:B------:R-:W-:Y:S01]  /*d900*/  ISETP.GE.AND P4, PT, R28, c[0x0][0x3c8], PT ;  /* 0x0000f2001c007a0c */ /* 0x000fe20003f86270 */
[----:B------:R2:W-:Y:S01]  /*d910*/  @!P6 ST.E.64 [R6.64], R140 ;  /* 0x0000008c0600e985 */ /* 0x0005e2000c101b06 */
[----:B------:R-:W-:-:S03]  /*d920*/  ISETP.GE.AND P6, PT, R29, c[0x0][0x3c8], PT ;  /* 0x0000f2001d007a0c */ /* 0x000fc60003fc6270 */
[----:B------:R4:W-:Y:S01]  /*d930*/  @!P2 ST.E.64 [R2.64], R142 ;  /* 0x0000008e0200a985 */ /* 0x0009e2000c101b06 */
[CC--:B--2---:R-:W-:Y:S02]  /*d940*/  @!P5 LEA R6, P3, R26.reuse, R0.reuse, 0x2 ;  /* 0x000000001a06d211 */ /* 0x0c4fe400078610ff */
[C---:B----4-:R-:W-:Y:S02]  /*d950*/  @!P1 LEA R2, P2, R27.reuse, R0, 0x2 ;  /* 0x000000001b029211 */ /* 0x050fe400078410ff */
[-C--:B------:R-:W-:Y:S02]  /*d960*/  @!P5 LEA.HI.X R7, R26, R4.reuse, R47, 0x2, P3 ;  /* 0x000000041a07d211 */ /* 0x080fe400018f142f */
[----:B------:R-:W-:Y:S02]  /*d970*/  ISETP.GE.AND P3, PT, R30, c[0x0][0x3c8], PT ;  /* 0x0000f2001e007a0c */ /* 0x000fe40003f66270 */
[----:B------:R-:W-:Y:S01]  /*d980*/  @!P1 LEA.HI.X R3, R27, R4, R48, 0x2, P2 ;  /* 0x000000041b039211 */ /* 0x000fe200010f1430 */
[----:B------:R2:W-:Y:S01]  /*d990*/  @!P5 ST.E.64 [R6.64], R60 ;  /* 0x0000003c0600d985 */ /* 0x0005e2000c101b06 */
[----:B------:R-:W-:-:S03]  /*d9a0*/  @!P6 LEA R8, P2, R29, R0, 0x2 ;  /* 0x000000001d08e211 */ /* 0x000fc600078410ff */
[----:B------:R4:W-:Y:S01]  /*d9b0*/  @!P1 ST.E.64 [R2.64], R64 ;  /* 0x0000004002009985 */ /* 0x0009e2000c101b06 */
[----:B------:R-:W-:Y:S02]  /*d9c0*/  ISETP.GE.AND P1, PT, R31, c[0x0][0x3c8], PT ;  /* 0x0000f2001f007a0c */ /* 0x000fe40003f26270 */
[----:B------:R-:W-:-:S05]  /*d9d0*/  @!P6 LEA.HI.X R9, R29, R4, R50, 0x2, P2 ;  /* 0x000000041d09e211 */ /* 0x000fca00010f1432 */
[----:B------:R-:W-:Y:S01]  /*d9e0*/  @!P6 ST.E.64 [R8.64], R146 ;  /* 0x000000920800e985 */ /* 0x000fe2000c101b06 */
[----:B------:R-:W-:Y:S02]  /*d9f0*/  ISETP.GE.AND P6, PT, R32, c[0x0][0x3c8], PT ;  /* 0x0000f20020007a0c */ /* 0x000fe40003fc6270 */
[-C--:B--2---:R-:W-:Y:S02]  /*da00*/  @!P3 LEA R6, P2, R30, R0.reuse, 0x2 ;  /* 0x000000001e06b211 */ /* 0x084fe400078410ff */
[----:B----4-:R-:W-:Y:S02]  /*da10*/  @!P4 LEA R2, P5, R28, R0, 0x2 ;  /* 0x000000001c02c211 */ /* 0x010fe400078a10ff */
[-C--:B------:R-:W-:Y:S02]  /*da20*/  @!P3 LEA.HI.X R7, R30, R4.reuse, R51, 0x2, P2 ;  /* 0x000000041e07b211 */ /* 0x080fe400010f1433 */
[----:B------:R-:W-:Y:S02]  /*da30*/  @!P4 LEA.HI.X R3, R28, R4, R49, 0x2, P5 ;  /* 0x000000041c03c211 */ /* 0x000fe400028f1431 */
[----:B------:R-:W-:-:S03]  /*da40*/  ISETP.GE.AND P5, PT, R91, c[0x0][0x3c8], PT ;  /* 0x0000f2005b007a0c */ /* 0x000fc60003fa6270 */
[----:B------:R2:W-:Y:S01]  /*da50*/  @!P4 ST.E.64 [R2.64], R68 ;  /* 0x000000440200c985 */ /* 0x0005e2000c101b06 */
[----:B------:R-:W-:-:S03]  /*da60*/  ISETP.GE.AND P4, PT, R87, c[0x0][0x3c8], PT ;  /* 0x0000f20057007a0c */ /* 0x000fc60003f86270 */
[----:B------:R4:W-:Y:S01]  /*da70*/  @!P3 ST.E.64 [R6.64], R72 ;  /* 0x000000480600b985 */ /* 0x0009e2000c101b06 */
[----:B------:R-:W-:Y:S02]  /*da80*/  ISETP.GE.AND P3, PT, R5, c[0x0][0x3c8], PT ;  /* 0x0000f20005007a0c */ /* 0x000fe40003f66270 */
[----:B--2---:R-:W-:-:S04]  /*da90*/  @!P1 LEA R2, P2, R31, R0, 0x2 ;  /* 0x000000001f029211 */ /* 0x004fc800078410ff */
[----:B------:R-:W-:Y:S02]  /*daa0*/  @!P1 LEA.HI.X R3, R31, R4, R52, 0x2, P2 ;  /* 0x000000041f039211 */ /* 0x000fe400010f1434 */
[----:B------:R-:W-:-:S03]  /*dab0*/  @!P6 LEA R10, P2, R32, R0, 0x2 ;  /* 0x00000000200ae211 */ /* 0x000fc600078410ff */
[----:B------:R2:W-:Y:S01]  /*dac0*/  @!P1 ST.E.64 [R2.64], R76 ;  /* 0x0000004c02009985 */ /* 0x0005e2000c101b06 */
[----:B------:R-:W-:Y:S02]  /*dad0*/  @!P5 LEA R8, P1, R91, R0, 0x2 ;  /* 0x000000005b08d211 */ /* 0x000fe400078210ff */
[----:B------:R-:W-:Y:S02]  /*dae0*/  @!P6 LEA.HI.X R11, R32, R4, R54, 0x2, P2 ;  /* 0x00000004200be211 */ /* 0x000fe400010f1436 */
[----:B----4-:R-:W-:Y:S02]  /*daf0*/  @!P4 LEA R6, P2, R87, R0, 0x2 ;  /* 0x000000005706c211 */ /* 0x010fe400078410ff */
[-C--:B------:R-:W-:Y:S01]  /*db00*/  @!P5 LEA.HI.X R9, R91, R4.reuse, R53, 0x2, P1 ;  /* 0x000000045b09d211 */ /* 0x080fe200008f1435 */
[----:B------:R4:W-:Y:S01]  /*db10*/  @!P6 ST.E.64 [R10.64], R148 ;  /* 0x000000940a00e985 */ /* 0x0009e2000c101b06 */
[----:B------:R-:W-:-:S03]  /*db20*/  @!P4 LEA.HI.X R7, R87, R4, R90, 0x2, P2 ;  /* 0x000000045707c211 */ /* 0x000fc600010f145a */
[----:B------:R4:W-:Y:S04]  /*db30*/  @!P5 ST.E.64 [R8.64], R88 ;  /* 0x000000580800d985 */ /* 0x0009e8000c101b06 */
[----:B------:R4:W-:Y:S01]  /*db40*/  @!P4 ST.E.64 [R6.64], R80 ;  /* 0x000000500600c985 */ /* 0x0009e2000c101b06 */
[----:B--2---:R-:W-:-:S04]  /*db50*/  @!P3 LEA R2, P1, R5, R0, 0x2 ;  /* 0x000000000502b211 */ /* 0x004fc800078210ff */
[----:B------:R-:W-:-:S05]  /*db60*/  @!P3 LEA.HI.X R3, R5, R4, R55, 0x2, P1 ;  /* 0x000000040503b211 */ /* 0x000fca00008f1437 */
[----:B------:R4:W-:Y:S04]  /*db70*/  @!P3 ST.E.64 [R2.64], R56 ;  /* 0x000000380200b985 */ /* 0x0009e8000c101b06 */
.L_x_924:
[----:B------:R-:W-:Y:S05]  /*db80*/  BSYNC B0 ;  /* 0x0000000000007941 */ /* 0x000fea0003800000 */
.L_x_923:
[----:B------:R-:W-:Y:S05]  /*db90*/  BRA.DIV ~URZ, `(.L_x_925) ;  /* 0x00002fe27f007947 */ /* 0x000fea000b800000 */
[----:B--2---:R2:W1:Y:S04]  /*dba0*/  SHFL.IDX PT, R4, R12, 0x1, 0x1c1f ;  /* 0x003c1f000c047f89 */ /* 0x00446800000e0000 */
[----:B----4-:R2:W4:Y:S02]  /*dbb0*/  SHFL.IDX PT, R0, R33, 0x1, 0x1c1f ;  /* 0x003c1f0021007f89 */ /* 0x01052400000e0000 */
.L_x_983:
[----:B------:R-:W-:Y:S05]  /*dbc0*/  @P0 BRA `(.L_x_920) ;  /* 0x0000138000000947 */ /* 0x000fea0003800000 */
[----:B------:R-:W-:Y:S02]  /*dbd0*/  ISETP.GE.AND P2, PT, R14, c[0x0][0x3c8], PT ;  /* 0x0000f2000e007a0c */ /* 0x000fe40003f46270 */
[----:B------:R-:W-:Y:S02]  /*dbe0*/  ISETP.GE.AND P3, PT, R13, c[0x0][0x3c8], PT ;  /* 0x0000f2000d007a0c */ /* 0x000fe40003f66270 */
[----:B------:R-:W-:Y:S02]  /*dbf0*/  ISETP.GE.AND P1, PT, R15, c[0x0][0x3c8], PT ;  /* 0x0000f2000f007a0c */ /* 0x000fe40003f26270 */
[----:B------:R-:W-:-:S02]  /*dc00*/  ISETP.GE.AND P4, PT, R233, c[0x0][0x3c8], PT ;  /* 0x0000f200e9007a0c */ /* 0x000fc40003f86270 */
[----:B------:R-:W-:Y:S02]  /*dc10*/  ISETP.GE.AND P5, PT, R16, c[0x0][0x3c8], PT ;  /* 0x0000f20010007a0c */ /* 0x000fe40003fa6270 */
[C---:B------:R-:W-:Y:S02]  /*dc20*/  IADD3 R55, R233.reuse, 0xa8, RZ ;  /* 0x000000a8e9377810 */ /* 0x040fe40007ffe0ff */
[----:B------:R-:W-:Y:S02]  /*dc30*/  IADD3 R5, R233, 0xb0, RZ ;  /* 0x000000b0e9057810 */ /* 0x000fe40007ffe0ff */
[CC--:B----4-:R-:W-:Y:S02]  /*dc40*/  @!P2 LEA R10, P6, R14.reuse, R0.reuse, 0x2 ;  /* 0x000000000e0aa211 */ /* 0x0d0fe400078c10ff */
[----:B-12---:R-:W-:Y:S02]  /*dc50*/  @!P3 LEA R12, P0, R13, R0, 0x2 ;  /* 0x000000000d0cb211 */ /* 0x006fe400078010ff */
[----:B------:R-:W-:Y:S01]  /*dc60*/  @!P2 LEA.HI.X R11, R14, R4, R34, 0x2, P6 ;  /* 0x000000040e0ba211 */ /* 0x000fe200030f1422 */
[----:B------:R-:W-:Y:S01]  /*dc70*/  @!P4 IMAD.MOV.U32 R14, RZ, RZ, R0 ;  /* 0x000000ffff0ec224 */ /* 0x000fe200078e0000 */
[----:B------:R-:W-:-:S02]  /*dc80*/  @!P1 LEA R8, P6, R15, R0, 0x2 ;  /* 0x000000000f089211 */ /* 0x000fc400078c10ff */
[-C--:B------:R-:W-:Y:S02]  /*dc90*/  @!P3 LEA.HI.X R13, R13, R4.reuse, R35, 0x2, P0 ;  /* 0x000000040d0db211 */ /* 0x080fe400000f1423 */
[----:B------:R-:W-:Y:S01]  /*dca0*/  @!P1 LEA.HI.X R9, R15, R4, R36, 0x2, P6 ;  /* 0x000000040f099211 */ /* 0x000fe200030f1424 */
[----:B------:R-:W-:Y:S01]  /*dcb0*/  @!P4 IMAD.MOV.U32 R15, RZ, RZ, R4 ;  /* 0x000000ffff0fc224 */ /* 0x000fe200078e0004 */
[----:B------:R-:W-:Y:S02]  /*dcc0*/  ISETP.GE.AND P0, PT, R17, c[0x0][0x3c8], PT ;  /* 0x0000f20011007a0c */ /* 0x000fe40003f06270 */
[C---:B------:R-:W-:Y:S01]  /*dcd0*/  @!P5 LEA R6, P6, R16.reuse, R0, 0x2 ;  /* 0x000000001006d211 */ /* 0x040fe200078c10ff */
[C---:B------:R-:W-:Y:S01]  /*dce0*/  @!P4 IMAD.WIDE R14, R233.reuse, 0x4, R14 ;  /* 0x00000004e90ec825 */ /* 0x040fe200078e020e */
[----:B---3--:R-:W-:Y:S02]  /*dcf0*/  IADD3 R33, R233, 0xb0, RZ ;  /* 0x000000b0e9217810 */ /* 0x008fe40007ffe0ff */
[----:B------:R-:W-:-:S02]  /*dd00*/  @!P5 LEA.HI.X R7, R16, R4, R37, 0x2, P6 ;  /* 0x000000041007d211 */ /* 0x000fc400030f1425 */
[----:B------:R-:W-:Y:S01]  /*dd10*/  @!P4 ST.E.64 [R14.64], R160 ;  /* 0x000000a00e00c985 */ /* 0x000fe2000c101b06 */
[----:B------:R-:W-:Y:S02]  /*dd20*/  ISETP.GE.AND P4, PT, R18, c[0x0][0x3c8], PT ;  /* 0x0000f20012007a0c */ /* 0x000fe40003f86270 */
[----:B------:R-:W-:Y:S01]  /*dd30*/  SHF.R.S32.HI R33, RZ, 0x1f, R33 ;  /* 0x0000001fff217819 */ /* 0x000fe20000011421 */
[----:B------:R-:W-:Y:S01]  /*dd40*/  @!P3 ST.E.64 [R12.64], R154 ;  /* 0x0000009a0c00b985 */ /* 0x000fe2000c101b06 */
[----:B------:R-:W-:Y:S02]  /*dd50*/  @!P0 LEA R2, P6, R17, R0, 0x2 ;  /* 0x0000000011028211 */ /* 0x000fe400078c10ff */
[----:B------:R-:W-:Y:S01]  /*dd60*/  ISETP.GE.AND P3, PT, R19, c[0x0][0x3c8], PT ;  /* 0x0000f20013007a0c */ /* 0x000fe20003f66270 */
[----:B------:R-:W-:Y:S01]  /*dd70*/  @!P2 ST.E.64 [R10.64], R130 ;  /* 0x000000820a00a985 */ /* 0x000fe2000c101b06 */
[----:B------:R-:W-:Y:S02]  /*dd80*/  ISETP.GE.AND P2, PT, R21, c[0x0][0x3c8], PT ;  /* 0x0000f20015007a0c */ /* 0x000fe40003f46270 */
[----:B------:R-:W-:Y:S01]  /*dd90*/  @!P0 LEA.HI.X R3, R17, R4, R38, 0x2, P6 ;  /* 0x0000000411038211 */ /* 0x000fe200030f1426 */
[----:B------:R-:W-:Y:S01]  /*dda0*/  @!P1 ST.E.64 [R8.64], R102 ;  /* 0x0000006608009985 */ /* 0x000fe2000c101b06 */
[----:B------:R-:W-:-:S03]  /*ddb0*/  ISETP.GE.AND P1, PT, R20, c[0x0][0x3c8], PT ;  /* 0x0000f20014007a0c */ /* 0x000fc60003f26270 */
[----:B------:R1:W-:Y:S01]  /*ddc0*/  @!P5 ST.E.64 [R6.64], R92 ;  /* 0x0000005c0600d985 */ /* 0x0003e2000c101b06 */
[----:B------:R-:W-:-:S03]  /*ddd0*/  ISETP.GE.AND P5, PT, R22, c[0x0][0x3c8], PT ;  /* 0x0000f20016007a0c */ /* 0x000fc60003fa6270 */
[----:B------:R2:W-:Y:S01]  /*dde0*/  @!P0 ST.E.64 [R2.64], R84 ;  /* 0x0000005402008985 */ /* 0x0005e2000c101b06 */
        /* <DEDUP_REMOVED lines=72> */
.L_x_905:
[----:B------:R-:W2:Y:S04]  /*e270*/  LDL.LU R7, [R1+0x18] ;  /* 0x0000180001077983 */ /* 0x000ea80000300800 */
[----:B------:R-:W3:Y:S01]  /*e280*/  LDL R6, [R1+0xc] ;  /* 0x00000c0001067983 */ /* 0x000ee20000100800 */
[----:B------:R-:W-:Y:S01]  /*e290*/  ISETP.NE.U32.AND P1, PT, RZ, c[0x0][0x508], PT ;  /* 0x00014200ff007a0c */ /* 0x000fe20003f25070 */
[----:B------:R-:W-:Y:S01]  /*e2a0*/  IMAD.MOV.U32 R4, RZ, RZ, 0x4 ;  /* 0x00000004ff047424 */ /* 0x000fe200078e00ff */
[----:B------:R-:W-:Y:S01]  /*e2b0*/  ISETP.NE.U32.AND P2, PT, RZ, c[0x0][0x500], PT ;  /* 0x00014000ff007a0c */ /* 0x000fe20003f45070 */
[----:B------:R-:W-:Y:S01]  /*e2c0*/  IMAD.MOV.U32 R0, RZ, RZ, RZ ;  /* 0x000000ffff007224 */ /* 0x000fe200078e00ff */
[----:B------:R-:W-:Y:S01]  /*e2d0*/  ISETP.NE.AND.EX P1, PT, RZ, c[0x0][0x50c], PT, P1 ;  /* 0x00014300ff007a0c */ /* 0x000fe20003f25310 */
[----:B------:R-:W-:Y:S01]  /*e2e0*/  IMAD.MOV.U32 R18, RZ, RZ, c[0x0][0x388] ;  /* 0x0000e200ff127624 */ /* 0x000fe200078e00ff */
[----:B------:R-:W-:Y:S01]  /*e2f0*/  ISETP.NE.AND.EX P2, PT, RZ, c[0x0][0x504], PT, P2 ;  /* 0x00014100ff007a0c */ /* 0x000fe20003f45320 */
[----:B-1----:R-:W-:-:S10]  /*e300*/  IMAD.WIDE R4, R247, R4, c[0x0][0x500] ;  /* 0x00014000f7047625 */ /* 0x002fd400078e0204 */
[C---:B------:R-:W-:Y:S02]  /*e310*/  @P1 LEA R2, P0, R247.reuse, c[0x0][0x508], 0x2 ;  /* 0x00014200f7021a11 */ /* 0x040fe400078010ff */
[----:B------:R1:W5:Y:S02]  /*e320*/  @P2 LDG.E R0, [R4.64] ;  /* 0x0000000604002981 */ /* 0x000364000c1e1900 */
[----:B---3--:R-:W-:-:S05]  /*e330*/  @P1 LEA.HI.X R3, R247, c[0x0][0x50c], R6, 0x2, P0 ;  /* 0x00014300f7031a11 */ /* 0x008fca00000f1406 */
[----:B------:R1:W5:Y:S01]  /*e340*/  @P1 LDG.E R18, [R2.64] ;  /* 0x0000000602121981 */ /* 0x000362000c1e1900 */
[----:B--2---:R-:W-:-:S04]  /*e350*/  ISETP.NE.AND P0, PT, R7, RZ, PT ;  /* 0x000000ff0700720c */ /* 0x004fc80003f05270 */
[----:B------:R-:W-:Y:S01]  /*e360*/  SEL R17, R7, c[0x0][0x3d4], P0 ;  /* 0x0000f50007117a07 */ /* 0x000fe20000000000 */
[----:B------:R-:W-:Y:S05]  /*e370*/  @P1 BRA `(.L_x_926) ;  /* 0x0000004000001947 */ /* 0x000fea0003800000 */
[----:B------:R-:W-:Y:S05]  /*e380*/  @!P2 BRA `(.L_x_926) ;  /* 0x000000300000a947 */ /* 0x000fea0003800000 */
[----:B-1----:R1:W2:Y:S04]  /*e390*/  LDG.E R2, [R4.64] ;  /* 0x0000000604027981 */ /* 0x0022a8000c1e1900 */
[----:B-1----:R-:W2:Y:S02]  /*e3a0*/  LDG.E R4, [R4.64+0x4] ;  /* 0x0000040604047981 */ /* 0x002ea4000c1e1900 */
[----:B--2--5:R-:W-:Y:S02]  /*e3b0*/  IADD3 R18, -R2, R4, RZ ;  /* 0x0000000402127210 */ /* 0x024fe40007ffe1ff */
.L_x_926:
[----:B-1----:R-:W1:Y:S01]  /*e3c0*/  S2R R3, SR_TID.X ;  /* 0x0000000000037919 */ /* 0x002e620000002100 */
[----:B------:R-:W-:Y:S01]  /*e3d0*/  BSSY B0, `(.L_x_927) ;  /* 0x0000037000007945 */ /* 0x000fe20003800000 */
[----:B------:R-:W-:Y:S02]  /*e3e0*/  SEL R8, R247, RZ, !P2 ;  /* 0x000000fff7087207 */ /* 0x000fe40005000000 */
[----:B------:R-:W-:-:S02]  /*e3f0*/  SEL R20, R6, RZ, !P2 ;  /* 0x000000ff06147207 */ /* 0x000fc40005000000 */
[----:B-----5:R-:W-:Y:S02]  /*e400*/  SHF.R.S32.HI R16, RZ, 0x1f, R0 ;  /* 0x0000001fff107819 */ /* 0x020fe40000011400 */
[----:B-1----:R-:W-:-:S13]  /*e410*/  ISETP.GT.AND P0, PT, R3, 0x7f, PT ;  /* 0x0000007f0300780c */ /* 0x002fda0003f04270 */
[----:B------:R-:W-:Y:S05]  /*e420*/  @P0 BRA `(.L_x_928) ;  /* 0x0000031000000947 */ /* 0x000fea0003800000 */
[----:B------:R-:W-:Y:S01]  /*e430*/  IMAD R2, R18, c[0x0][0x4e8], RZ ;  /* 0x00013a0012027a24 */ /* 0x000fe200078e02ff */
[----:B------:R-:W-:-:S04]  /*e440*/  IADD3 R9, R237, R3, RZ ;  /* 0x00000003ed097210 */ /* 0x000fc80007ffe0ff */
[----:B------:R-:W-:-:S13]  /*e450*/  ISETP.GE.AND P0, PT, R9, R2, PT ;  /* 0x000000020900720c */ /* 0x000fda0003f06270 */
[----:B------:R-:W-:Y:S05]  /*e460*/  @P0 BRA `(.L_x_928) ;  /* 0x000002d000000947 */ /* 0x000fea0003800000 */
[----:B------:R-:W2:Y:S04]  /*e470*/  LDL R4, [R1] ;  /* 0x0000000001047983 */ /* 0x000ea80000100800 */
[----:B------:R-:W3:Y:S01]  /*e480*/  LDL.LU R21, [R1+0x1c] ;  /* 0x00001c0001157983 */ /* 0x000ee20000300800 */
[----:B------:R-:W-:Y:S01]  /*e490*/  IMAD.MOV.U32 R2, RZ, RZ, 0x368 ;  /* 0x00000368ff027424 */ /* 0x000fe200078e00ff */
[----:B------:R-:W-:-:S04]  /*e4a0*/  ISETP.GT.AND P2, PT, R17, 0x1, PT ;  /* 0x000000011100780c */ /* 0x000fc80003f44270 */
[----:B------:R-:W-:-:S04]  /*e4b0*/  SEL R2, R2, 0x328, P2 ;  /* 0x0000032802027807 */ /* 0x000fc80001000000 */
[----:B------:R1:W4:Y:S08]  /*e4c0*/  LDC.64 R10, c[0x0][R2+0x170] ;  /* 0x00005c00020a7b82 */ /* 0x0003300000000a00 */
[----:B------:R1:W2:Y:S08]  /*e4d0*/  LDC.64 R6, c[0x0][R2+0x168] ;  /* 0x00005a0002067b82 */ /* 0x0002b00000000a00 */
[----:B------:R1:W5:Y:S08]  /*e4e0*/  LDC.64 R14, c[0x0][R2+0x178] ;  /* 0x00005e00020e7b82 */ /* 0x0003700000000a00 */
[----:B------:R1:W2:Y:S02]  /*e4f0*/  LDC.64 R12, c[0x0][R2+0x160] ;  /* 0x00005800020c7b82 */ /* 0x0002a40000000a00 */
[----:B-1----:R-:W-:-:S02]  /*e500*/  IMAD.MOV.U32 R2, RZ, RZ, c[0x0][0x4e8] ;  /* 0x00013a00ff027624 */ /* 0x002fc400078e00ff */
[----:B----4-:R-:W-:-:S03]  /*e510*/  IMAD R3, R11, R8, RZ ;  /* 0x000000080b037224 */ /* 0x010fc600078e02ff */
[----:B------:R-:W-:Y:S02]  /*e520*/  ISETP.NE.AND P0, PT, R2, 0x1, PT ;  /* 0x000000010200780c */ /* 0x000fe40003f05270 */
[----:B------:R-:W-:-:S11]  /*e530*/  MOV R2, R9 ;  /* 0x0000000900027202 */ /* 0x000fd60000000f00 */
[----:B------:R-:W-:-:S05]  /*e540*/  @P0 IMAD.HI.U32 R19, R9, c[0x0][0x4ec], RZ ;  /* 0x00013b0009130a27 */ /* 0x000fca00078e00ff */
[----:B------:R-:W-:Y:S01]  /*e550*/  @P0 SHF.R.U32.HI R2, RZ, c[0x0][0x4f0], R19 ;  /* 0x00013c00ff020a19 */ /* 0x000fe20000011613 */
[-C--:B--2---:R-:W-:Y:S02]  /*e560*/  IMAD R11, R7, R4.reuse, RZ ;  /* 0x00000004070b7224 */ /* 0x084fe400078e02ff */
[----:B------:R-:W-:-:S04]  /*e570*/  IMAD.WIDE.U32 R6, R6, R4, RZ ;  /* 0x0000000406067225 */ /* 0x000fc800078e00ff */
[----:B------:R-:W-:-:S04]  /*e580*/  IMAD.WIDE.U32 R4, R10, R8, RZ ;  /* 0x000000080a047225 */ /* 0x000fc800078e00ff */
[----:B------:R-:W-:Y:S01]  /*e590*/  IMAD R10, R10, R20, R3 ;  /* 0x000000140a0a7224 */ /* 0x000fe200078e0203 */
[----:B---3--:R-:W-:Y:S01]  /*e5a0*/  SEL R3, R21, RZ, P2 ;  /* 0x000000ff15037207 */ /* 0x008fe20001000000 */
[----:B------:R-:W-:Y:S01]  /*e5b0*/  IMAD.IADD R11, R7, 0x1, R11 ;  /* 0x00000001070b7824 */ /* 0x000fe200078e020b */
[----:B------:R-:W-:Y:S01]  /*e5c0*/  IADD3 R19, P1, P0, R4, R6, R0 ;  /* 0x0000000604137210 */ /* 0x000fe2000783e000 */
[----:B------:R-:W-:Y:S01]  /*e5d0*/  IMAD.MOV R6, RZ, RZ, -R2 ;  /* 0x000000ffff067224 */ /* 0x000fe200078e0a02 */
[----:B------:R-:W-:Y:S01]  /*e5e0*/  IADD3 R7, R5, R10, RZ ;  /* 0x0000000a05077210 */ /* 0x000fe20007ffe0ff */
        /* <DEDUP_REMOVED lines=21> */
.L_x_928:
[----:B------:R-:W-:Y:S05]  /*e740*/  BSYNC B0 ;  /* 0x0000000000007941 */ /* 0x000fea0003800000 */
.L_x_927:
[----:B------:R-:W-:-:S13]  /*e750*/  ISETP.GT.AND P0, PT, R17, 0x1, PT ;  /* 0x000000011100780c */ /* 0x000fda0003f04270 */
[----:B------:R-:W-:Y:S05]  /*e760*/  @P0 BRA `(.L_x_920) ;  /* 0x000007e000000947 */ /* 0x000fea0003800000 */
[----:B-1----:R-:W2:Y:S04]  /*e770*/  LDL.LU R2, [R1] ;  /* 0x0000000001027983 */ /* 0x002ea80000300800 */
[----:B------:R-:W3:Y:S01]  /*e780*/  LDL R5, [R1+0x40] ;  /* 0x0000400001057983 */ /* 0x000ee20000100800 */
[----:B------:R-:W-:-:S03]  /*e790*/  IMAD R4, R16, c[0x0][0x3a0], RZ ;  /* 0x0000e80010047a24 */ /* 0x000fc600078e02ff */
[----:B------:R-:W1:Y:S02]  /*e7a0*/  S2R R10, SR_TID.X ;  /* 0x00000000000a7919 */ /* 0x000e640000002100 */
[----:B-1----:R-:W-:-:S04]  /*e7b0*/  SHF.R.S32.HI R9, RZ, 0x1f, R10 ;  /* 0x0000001fff097819 */ /* 0x002fc8000001140a */
[----:B------:R-:W-:-:S04]  /*e7c0*/  LEA.HI R9, R9, R10, RZ, 0x3 ;  /* 0x0000000a09097211 */ /* 0x000fc800078f18ff */
[----:B------:R-:W-:-:S04]  /*e7d0*/  SHF.R.S32.HI R9, RZ, 0x3, R9 ;  /* 0x00000003ff097819 */ /* 0x000fc80000011409 */
[----:B------:R-:W-:Y:S02]  /*e7e0*/  IADD3 R11, R9, R237, RZ ;  /* 0x000000ed090b7210 */ /* 0x000fe40007ffe0ff */
[----:B--2---:R-:W-:Y:S02]  /*e7f0*/  MOV R7, R2 ;  /* 0x0000000200077202 */ /* 0x004fe40000000f00 */
[----:B------:R-:W-:-:S04]  /*e800*/  MOV R2, c[0x0][0x4e8] ;  /* 0x00013a0000027a02 */ /* 0x000fc80000000f00 */
[----:B------:R-:W-:Y:S01]  /*e810*/  ISETP.NE.AND P0, PT, R2, 0x1, PT ;  /* 0x000000010200780c */ /* 0x000fe20003f05270 */
[----:B------:R-:W-:-:S04]  /*e820*/  IMAD.WIDE.U32 R2, R0, c[0x0][0x3a0], RZ ;  /* 0x0000e80000027a25 */ /* 0x000fc800078e00ff */
[----:B------:R-:W-:Y:S01]  /*e830*/  IMAD R0, R0, c[0x0][0x3a4], R4 ;  /* 0x0000e90000007a24 */ /* 0x000fe200078e0204 */
[----:B---3--:R-:W-:Y:S01]  /*e840*/  IADD3 R4, R5, R237, RZ ;  /* 0x000000ed05047210 */ /* 0x008fe20007ffe0ff */
[----:B------:R-:W-:-:S03]  /*e850*/  IMAD R5, R20, c[0x0][0x3f0], RZ ;  /* 0x0000fc0014057a24 */ /* 0x000fc600078e02ff */
[----:B------:R-:W-:Y:S02]  /*e860*/  IADD3 R3, R3, R0, RZ ;  /* 0x0000000003037210 */ /* 0x000fe40007ffe0ff */
[----:B------:R-:W-:Y:S01]  /*e870*/  MOV R0, R4 ;  /* 0x0000000400007202 */ /* 0x000fe20000000f00 */
[----:B------:R-:W-:-:S04]  /*e880*/  @P0 IMAD.HI.U32 R6, R4, c[0x0][0x4ec], RZ ;  /* 0x00013b0004060a27 */ /* 0x000fc800078e00ff */
[----:B------:R-:W-:Y:S01]  /*e890*/  IMAD.WIDE.U32 R2, R7, c[0x0][0x3e8], R2 ;  /* 0x0000fa0007027a25 */ /* 0x000fe200078e0002 */
[----:B------:R-:W-:-:S03]  /*e8a0*/  @P0 SHF.R.U32.HI R0, RZ, c[0x0][0x4f0], R6 ;  /* 0x00013c00ff000a19 */ /* 0x000fc60000011606 */
[----:B------:R-:W-:Y:S01]  /*e8b0*/  IMAD R3, R7, c[0x0][0x3ec], R3 ;  /* 0x0000fb0007037a24 */ /* 0x000fe200078e0203 */
[----:B------:R-:W-:Y:S01]  /*e8c0*/  SHF.R.S32.HI R6, RZ, 0x1f, R0 ;  /* 0x0000001fff067819 */ /* 0x000fe20000011400 */
[----:B------:R-:W-:Y:S01]  /*e8d0*/  IMAD R7, R8, c[0x0][0x3f4], R5 ;  /* 0x0000fd0008077a24 */ /* 0x000fe200078e0205 */
        /* <DEDUP_REMOVED lines=17> */
.L_x_984:
[----:B------:R-:W-:Y:S05]  /*e9f0*/  BRA.DIV ~URZ, `(.L_x_930) ;  /* 0x000022b27f007947 */ /* 0x000fea000b800000 */
[----:B------:R3:W4:Y:S02]  /*ea00*/  SHFL.IDX PT, R0, R12, RZ, 0x181f ;  /* 0x00181fff0c007589 */ /* 0x00072400000e0000 */
.L_x_985:
[----:B------:R-:W-:Y:S01]  /*ea10*/  IMAD R10, R18, c[0x0][0x4e8], RZ ;  /* 0x00013a00120a7a24 */ /* 0x000fe200078e02ff */
[----:B------:R-:W-:Y:S04]  /*ea20*/  BSSY B0, `(.L_x_931) ;  /* 0x0000011000007945 */ /* 0x000fe80003800000 */
[----:B------:R-:W-:-:S13]  /*ea30*/  ISETP.GE.AND P0, PT, R11, R10, PT ;  /* 0x0000000a0b00720c */ /* 0x000fda0003f06270 */
        /* <DEDUP_REMOVED lines=15> */
.L_x_932:
[----:B------:R-:W-:Y:S05]  /*eb30*/  BSYNC B0 ;  /* 0x0000000000007941 */ /* 0x000fea0003800000 */
.L_x_931:
[----:B------:R-:W-:Y:S05]  /*eb40*/  BRA.DIV ~URZ, `(.L_x_933) ;  /* 0x000021c27f007947 */ /* 0x000fea000b800000 */
[----:B--2---:R2:W1:Y:S04]  /*eb50*/  SHFL.IDX PT, R8, R9, 0x1, 0x181f ;  /* 0x00381f0009087f89 */ /* 0x00446800000e0000 */
[----:B----4-:R2:W4:Y:S02]  /*eb60*/  SHFL.IDX PT, R0, R12, 0x1, 0x181f ;  /* 0x00381f000c007f89 */ /* 0x01052400000e0000 */
.L_x_986:
        /* <DEDUP_REMOVED lines=18> */
.L_x_935:
[----:B------:R-:W-:Y:S05]  /*ec90*/  BSYNC B0 ;  /* 0x0000000000007941 */ /* 0x000fea0003800000 */
.L_x_934:
[----:B------:R-:W-:Y:S05]  /*eca0*/  BRA.DIV ~URZ, `(.L_x_936) ;  /* 0x000021227f007947 */ /* 0x000fea000b800000 */
[----:B-1----:R1:W2:Y:S02]  /*ecb0*/  SHFL.IDX PT, R8, R9, 0x2, 0x181f ;  /* 0x00581f0009087f89 */ /* 0x0022a400000e0000 */
.L_x_987:
[----:B------:R-:W-:Y:S05]  /*ecc0*/  BRA.DIV ~URZ, `(.L_x_937) ;  /* 0x000021727f007947 */ /* 0x000fea000b800000 */
[----:B----4-:R4:W1:Y:S02]  /*ecd0*/  SHFL.IDX PT, R0, R12, 0x2, 0x181f ;  /* 0x00581f000c007f89 */ /* 0x01086400000e0000 */
.L_x_988:
        /* <DEDUP_REMOVED lines=18> */
.L_x_939:
[----:B------:R-:W-:Y:S05]  /*ee00*/  BSYNC B0 ;  /* 0x0000000000007941 */ /* 0x000fea0003800000 */
.L_x_938:
[----:B------:R-:W-:Y:S05]  /*ee10*/  BRA.DIV ~URZ, `(.L_x_940) ;  /* 0x000020827f007947 */ /* 0x000fea000b800000 */
[----:B--2---:R2:W3:Y:S04]  /*ee20*/  SHFL.IDX PT, R8, R9, 0x3, 0x181f ;  /* 0x00781f0009087f89 */ /* 0x0044e800000e0000 */
[----:B-1----:R2:W1:Y:S02]  /*ee30*/  SHFL.IDX PT, R0, R12, 0x3, 0x181f ;  /* 0x00781f000c007f89 */ /* 0x00246400000e0000 */
.L_x_989:
[----:B------:R-:W-:-:S04]  /*ee40*/  IADD3 R11, R11, 0x60, RZ ;  /* 0x000000600b0b7810 */ /* 0x000fc80007ffe0ff */
[----:B------:R-:W-:-:S13]  /*ee50*/  ISETP.GE.AND P0, PT, R11, R10, PT ;  /* 0x0000000a0b00720c */ /* 0x000fda0003f06270 */
[----:B------:R-:W-:Y:S05]  /*ee60*/  @P0 BRA `(.L_x_920) ;  /* 0x000000e000000947 */ /* 0x000fea0003800000 */
[----:B--234-:R-:W2:Y:S04]  /*ee70*/  LDL R12, [R1+0x14] ;  /* 0x00001400010c7983 */ /* 0x01cea80000100800 */
[----:B------:R-:W3:Y:S01]  /*ee80*/  LDL R9, [R1+0x10] ;  /* 0x0000100001097983 */ /* 0x000ee20000100800 */
        /* <DEDUP_REMOVED lines=12> */
.L_x_920:
[----:B------:R-:W-:Y:S05]  /*ef50*/  BSYNC B1 ;  /* 0x0000000000017941 */ /* 0x000fea0003800000 */
.L_x_904:
[----:B-1--4-:R-:W4:Y:S02]  /*ef60*/  LDL R0, [R1+0x44] ;  /* 0x0000440001007983 */ /* 0x012f240000100800 */
[----:B----4-:R-:W-:-:S13]  /*ef70*/  ISETP.NE.AND P0, PT, R0, RZ, PT ;  /* 0x000000ff0000720c */ /* 0x010fda0003f05270 */
[----:B------:R-:W-:Y:S01]  /*ef80*/  @P0 WARPSYNC 0xffffffff ;  /* 0xffffffff00000948 */ /* 0x000fe20003800000 */
[----:B------:R-:W-:Y:S06]  /*ef90*/  @P0 BAR.SYNC.DEFER_BLOCKING 0x5, 0x100 ;  /* 0x0144000000000b1d */ /* 0x000fec0000010000 */
[----:B------:R-:W1:Y:S04]  /*efa0*/  @P0 LDS.128 R236, [0x18100] ;  /* 0x01810000ffec0984 */ /* 0x000e680000000c00 */
[----:B------:R-:W-:Y:S06]  /*efb0*/  @P0 BAR.ARV 0x4, 0x100 ;  /* 0x0104000000000b1d */ /* 0x000fec0000002000 */
[----:B------:R-:W-:Y:S05]  /*efc0*/  @P0 BRA `(.L_x_941) ;  /* 0x00000f6000000947 */ /* 0x000fea0003800000 */
[----:B------:R-:W4:Y:S01]  /*efd0*/  S2R R0, SR_TID.X ;  /* 0x0000000000007919 */ /* 0x000f220000002100 */
[----:B--2---:R-:W-:Y:S01]  /*efe0*/  IMAD.MOV.U32 R7, RZ, RZ, RZ ;  /* 0x000000ffff077224 */ /* 0x004fe200078e00ff */
[----:B----4-:R-:W-:-:S04]  /*eff0*/  LOP3.LUT R14, R0, 0x1f, RZ, 0xc0, !PT ;  /* 0x0000001f000e7812 */ /* 0x010fc800078ec0ff */
[----:B------:R-:W-:Y:S01]  /*f000*/  ISETP.NE.AND P5, PT, R14, 0x1f, PT ;  /* 0x0000001f0e00780c */ /* 0x000fe20003fa5270 */
[----:B------:R-:W-:Y:S10]  /*f010*/  BRA.DIV ~URZ, `(.L_x_942) ;  /* 0x00001f427f007947 */ /* 0x000ff4000b800000 */
[----:B------:R2:W4:Y:S02]  /*f020*/  SHFL.IDX PT, R9, R86, RZ, 0x1f ;  /* 0x00001fff56097589 */ /* 0x00052400000e0000 */
.L_x_990:
[----:B------:R-:W-:Y:S05]  /*f030*/  BRA.DIV ~URZ, `(.L_x_943) ;  /* 0x00001f927f007947 */ /* 0x000fea000b800000 */
[----:B---3--:R3:W2:Y:S02]  /*f040*/  SHFL.IDX PT, R8, R86, 0x1, 0x1f ;  /* 0x00201f0056087f89 */ /* 0x0086a400000e0000 */
.L_x_991:
        /* <DEDUP_REMOVED lines=18> */
.L_x_992:
        /* <DEDUP_REMOVED lines=16> */
.L_x_993:
[----:B---3--:R-:W-:Y:S01]  /*f270*/  IMAD R0, R0, c[0x0][0x538], RZ ;  /* 0x00014e0000007a24 */ /* 0x008fe200078e02ff */
[----:B------:R-:W-:Y:S04]  /*f280*/  BSSY B1, `(.L_x_946) ;  /* 0x00000c5000017945 */ /* 0x000fe80003800000 */
[----:B--2---:R-:W-:-:S04]  /*f290*/  IADD3 R8, R0, R8, RZ ;  /* 0x0000000800087210 */ /* 0x004fc80007ffe0ff */
[----:B----4-:R-:W-:-:S13]  /*f2a0*/  ISETP.GT.AND P6, PT, R8, R9, PT ;  /* 0x000000090800720c */ /* 0x010fda0003fc4270 */
[----:B------:R-:W-:Y:S05]  /*f2b0*/  @P6 BRA `(.L_x_947) ;  /* 0x0000024000006947 */ /* 0x000fea0003800000 */
.L_x_951:
        /* <DEDUP_REMOVED lines=16> */
.L_x_994:
        /* <DEDUP_REMOVED lines=16> */
.L_x_995:
[----:B--2---:R-:W-:-:S05]  /*f4c0*/  IMAD R0, R0, c[0x0][0x538], RZ ;  /* 0x00014e0000007a24 */ /* 0x004fca00078e02ff */
[----:B------:R-:W-:-:S04]  /*f4d0*/  IADD3 R8, R0, R8, RZ ;  /* 0x0000000800087210 */ /* 0x000fc80007ffe0ff */
[----:B------:R-:W-:-:S13]  /*f4e0*/  ISETP.GT.AND P6, PT, R8, R9, PT ;  /* 0x000000090800720c */ /* 0x000fda0003fc4270 */
[----:B-1----:R-:W-:Y:S05]  /*f4f0*/  @!P6 BRA `(.L_x_951) ;  /* 0xfffffdc00000e947 */ /* 0x002fea000383ffff */
.L_x_947:
[----:B------:R-:W-:-:S05]  /*f500*/  IADD3 R11, -R0, R8, RZ ;  /* 0x00000008000b7210 */ /* 0x000fca0007ffe1ff */
[----:B------:R-:W-:-:S05]  /*f510*/  IMAD R0, R4, c[0x0][0x538], R11 ;  /* 0x00014e0004007a24 */ /* 0x000fca00078e020b */
[----:B------:R-:W-:Y:S01]  /*f520*/  ISETP.GT.AND P0, PT, R0, R9, PT ;  /* 0x000000090000720c */ /* 0x000fe20003f04270 */
[----:B------:R-:W-:-:S12]  /*f530*/  BRA.DIV ~URZ, `(.L_x_952) ;  /* 0x00001ed27f007947 */ /* 0x000fd8000b800000 */
[----:B------:R-:W-:-:S04]  /*f540*/  VOTE.ANY R12, PT, !P0 ;  /* 0x00000000000c7806 */ /* 0x000fc800040e0100 */
.L_x_996:
[----:B------:R-:W2:Y:S02]  /*f550*/  POPC R8, R12 ;  /* 0x0000000c00087309 */ /* 0x000ea40000000000 */
[----:B--2---:R-:W-:Y:S01]  /*f560*/  IADD3 R239, R8, R239, RZ ;  /* 0x000000ef08ef7210 */ /* 0x004fe20007ffe0ff */
[----:B------:R-:W-:Y:S05]  /*f570*/  BRA.DIV ~URZ, `(.L_x_953) ;  /* 0x00001ee27f007947 */ /* 0x000fea000b800000 */
[----:B------:R2:W3:Y:S04]  /*f580*/  SHFL.IDX PT, R10, R6, R8, 0x1f ;  /* 0x00001f08060a7589 */ /* 0x0004e800000e0000 */
[----:B------:R2:W4:Y:S02]  /*f590*/  SHFL.IDX PT, R7, R7, R8, 0x1f ;  /* 0x00001f0807077589 */ /* 0x00052400000e0000 */
.L_x_997:
[----:B------:R-:W-:Y:S01]  /*f5a0*/  ISETP.NE.AND P0, PT, R12, RZ, PT ;  /* 0x000000ff0c00720c */ /* 0x000fe20003f05270 */
[----:B------:R-:W-:-:S12]  /*f5b0*/  BSSY B0, `(.L_x_954) ;  /* 0x0000005000007945 */ /* 0x000fd80003800000 */
[----:B------:R-:W-:Y:S05]  /*f5c0*/  @!P0 BRA `(.L_x_955) ;  /* 0x0000003000008947 */ /* 0x000fea0003800000 */
[----:B------:R-:W-:Y:S01]  /*f5d0*/  IADD3 R3, R8, -0x1, RZ ;  /* 0xffffffff08037810 */ /* 0x000fe20007ffe0ff */
[----:B------:R-:W-:Y:S05]  /*f5e0*/  BRA.DIV ~URZ, `(.L_x_956) ;  /* 0x00001f427f007947 */ /* 0x000fea000b800000 */
[----:B------:R1:W2:Y:S02]  /*f5f0*/  SHFL.IDX PT, R13, R4, R3, 0x1f ;  /* 0x00001f03040d7589 */ /* 0x0002a400000e0000 */
.L_x_955:
[----:B------:R-:W-:Y:S05]  /*f600*/  BSYNC B0 ;  /* 0x0000000000007941 */ /* 0x000fea0003800000 */
.L_x_954:
        /* <DEDUP_REMOVED lines=66> */
.L_x_958:
        /* <DEDUP_REMOVED lines=66> */
.L_x_959:
[----:B------:R-:W-:Y:S05]  /*fe50*/  BSYNC B0 ;  /* 0x0000000000007941 */ /* 0x000fea0003800000 */
.L_x_957:
[----:B------:R-:W-:-:S04]  /*fe60*/  LOP3.LUT R2, RZ, R2, RZ, 0x33, !PT ;  /* 0x00000002ff027212 */ /* 0x000fc800078e33ff */
[----:B------:R-:W-:Y:S01]  /*fe70*/  IADD3 R237, R2, R10, RZ ;  /* 0x0000000a02ed7210 */ /* 0x000fe20007ffe0ff */
[----:B------:R-:W-:Y:S05]  /*fe80*/  BRA `(.L_x_960) ;  /* 0x0000004000007947 */ /* 0x000fea0003800000 */
.L_x_948:
[----:B------:R-:W-:Y:S01]  /*fe90*/  IMAD.MOV.U32 R236, RZ, RZ, R9 ;  /* 0x000000ffffec7224 */ /* 0x000fe200078e0009 */
[----:B------:R-:W-:Y:S01]  /*fea0*/  MOV R238, RZ ;  /* 0x000000ff00ee7202 */ /* 0x000fe20000000f00 */
[----:B------:R-:W-:Y:S01]  /*feb0*/  IMAD.MOV.U32 R237, RZ, RZ, RZ ;  /* 0x000000ffffed7224 */ /* 0x000fe200078e00ff */
[----:B------:R-:W-:Y:S02]  /*fec0*/  MOV R239, c[0x0][0x53c] ;  /* 0x00014f0000ef7a02 */ /* 0x000fe40000000f00 */
.L_x_960:
[----:B------:R-:W-:Y:S05]  /*fed0*/  BSYNC B1 ;  /* 0x0000000000017941 */ /* 0x000fea0003800000 */
.L_x_946:
[----:B------:R-:W-:Y:S01]  /*fee0*/  WARPSYNC 0xffffffff ;  /* 0xffffffff00007948 */ /* 0x000fe20003800000 */
[----:B------:R-:W-:Y:S01]  /*fef0*/  BAR.SYNC.DEFER_BLOCKING 0x4, 0x100 ;  /* 0x0104000000007b1d */ /* 0x000fe20000010000 */
[----:B------:R-:W-:-:S13]  /*ff00*/  ISETP.NE.AND P0, PT, R14, RZ, PT ;  /* 0x000000ff0e00720c */ /* 0x000fda0003f05270 */
[----:B------:R2:W-:Y:S04]  /*ff10*/  @!P0 STS.128 [0x18100], R236 ;  /* 0x018100ecff008388 */ /* 0x0005e80000000c00 */
[----:B------:R-:W-:Y:S06]  /*ff20*/  BAR.ARV 0x5, 0x100 ;  /* 0x0144000000007b1d */ /* 0x000fec0000002000 */
.L_x_941:
[----:B-1----:R-:W-:-:S13]  /*ff30*/  ISETP.GE.AND P0, PT, R239, c[0x0][0x53c], PT ;  /* 0x00014f00ef007a0c */ /* 0x002fda0003f06270 */
[----:B--23--:R-:W-:Y:S01]  /*ff40*/  @P0 CALL.REL.NOINC `(.L_x_961) ;  /* 0x0000001000000944 */ /* 0x00cfe20003c00000 */
[----:B------:R-:W-:Y:S05]  /*ff50*/  BRA `(.L_x_962) ;  /* 0xffff19c000007947 */ /* 0x000fea000383ffff */
.L_x_961:
[----:B------:R-:W-:Y:S05]  /*ff60*/  EXIT ;  /* 0x000000000000794d */ /* 0x000fea0003800000 */
.L_x_864:
[----:B------:R-:W-:Y:S01]  /*ff70*/  IMAD.MOV.U32 R0, RZ, RZ, R5 ;  /* 0x000000ffff007224 */ /* 0x000fe200078e0005 */
[----:B------:R-:W-:Y:S02]  /*ff80*/  MOV R2, 0x1 ;  /* 0x0000000100027802 */ /* 0x000fe40000000f00 */
[----:B------:R-:W-:Y:S02]  /*ff90*/  MOV R3, 0xffb0 ;  /* 0x0000ffb000037802 */ /* 0x000fe40000000f00 */
[----:B--2---:R-:W-:Y:S05]  /*ffa0*/  CALL.REL.NOINC `($__internal_20_$__cuda_sm70_shflsync_up_p) ;  /* 0x0000168000007944 */ /* 0x004fea0003c00000 */
[----:B------:R-:W-:Y:S01]  /*ffb0*/  MOV R0, R4 ;  /* 0x0000000400007202 */ /* 0x000fe20000000f00 */
[----:B------:R-:W-:Y:S05]  /*ffc0*/  BRA `(.L_x_963) ;  /* 0xffff047000007947 */ /* 0x000fea000383ffff */
.L_x_865:
[----:B------:R-:W-:Y:S01]  /*ffd0*/  IMAD.MOV.U32 R0, RZ, RZ, R5 ;  /* 0x000000ffff007224 */ /* 0x000fe200078e0005 */
[----:B------:R-:W-:Y:S02]  /*ffe0*/  MOV R2, 0x2 ;  /* 0x0000000200027802 */ /* 0x000fe40000000f00 */
[----:B------:R-:W-:Y:S02]  /*fff0*/  MOV R3, 0x10010 ;  /* 0x0001001000037802 */ /* 0x000fe40000000f00 */
[----:B--2---:R-:W-:Y:S05]  /*10000*/  CALL.REL.NOINC `($__internal_20_$__cuda_sm70_shflsync_up_p) ;  /* 0x0000162000007944 */ /* 0x004fea0003c00000 */
[----:B------:R-:W-:Y:S01]  /*10010*/  SEL R0, R4, RZ, P4 ;  /* 0x000000ff04007207 */ /* 0x000fe20002000000 */
[----:B------:R-:W-:Y:S01]  /*10020*/  IMAD.MOV.U32 R2, RZ, RZ, 0x4 ;  /* 0x00000004ff027424 */ /* 0x000fe200078e00ff */
[----:B------:R-:W-:-:S03]  /*10030*/  MOV R3, 0x10060 ;  /* 0x0001006000037802 */ /* 0x000fc60000000f00 */
[----:B------:R-:W-:Y:S02]  /*10040*/  IMAD.IADD R0, R5, 0x1, R0 ;  /* 0x0000000105007824 */ /* 0x000fe400078e0200 */
[----:B------:R-:W-:Y:S05]  /*10050*/  CALL.REL.NOINC `($__internal_20_$__cuda_sm70_shflsync_up_p) ;  /* 0x000015d000007944 */ /* 0x000fea0003c00000 */
        /* <DEDUP_REMOVED lines=13> */
[----:B------:R-:W-:Y:S01]  /*10130*/  IMAD.IADD R4, R0, 0x1, R4 ;  /* 0x0000000100047824 */ /* 0x000fe200078e0204 */
[----:B------:R-:W-:-:S03]  /*10140*/  MOV R0, 0x1f ;  /* 0x0000001f00007802 */ /* 0x000fc60000000f00 */
[----:B------:R-:W-:Y:S02]  /*10150*/  IMAD.MOV.U32 R5, RZ, RZ, R4 ;  /* 0x000000ffff057224 */ /* 0x000fe400078e0004 */
[----:B------:R-:W-:Y:S05]  /*10160*/  CALL.REL.NOINC `($__internal_19_$__cuda_sm70_shflsync_idx_p) ;  /* 0x0000147000007944 */ /* 0x000fea0003c00000 */
[----:B------:R-:W-:Y:S05]  /*10170*/  BRA `(.L_x_964) ;  /* 0xffff03c000007947 */ /* 0x000fea000383ffff */
.L_x_867:
[----:B------:R-:W-:Y:S02]  /*10180*/  SEL R0, RZ, 0x1, P0 ;  /* 0x00000001ff007807 */ /* 0x000fe40000000000 */
[----:B------:R-:W-:Y:S02]  /*10190*/  MOV R2, 0x101b0 ;  /* 0x000101b000027802 */ /* 0x000fe40000000f00 */
[----:B------:R-:W-:Y:S05]  /*101a0*/  CALL.REL.NOINC `($__internal_21_$__cuda_sm70_votesync_ballot) ;  /* 0x000014f000007944 */ /* 0x000fea0003c00000 */
[----:B------:R-:W-:Y:S01]  /*101b0*/  MOV R10, R0 ;  /* 0x00000000000a7202 */ /* 0x000fe20000000f00 */
[----:B------:R-:W-:Y:S05]  /*101c0*/  BRA `(.L_x_965) ;  /* 0xffff040000007947 */ /* 0x000fea000383ffff */
.L_x_868:
[----:B------:R-:W-:Y:S01]  /*101d0*/  IMAD.MOV.U32 R5, RZ, RZ, R9 ;  /* 0x000000ffff057224 */ /* 0x000fe200078e0009 */
[----:B------:R-:W-:Y:S01]  /*101e0*/  MOV R3, R7 ;  /* 0x0000000700037202 */ /* 0x000fe20000000f00 */
[----:B------:R-:W-:Y:S01]  /*101f0*/  IMAD.MOV.U32 R0, RZ, RZ, 0x1f ;  /* 0x0000001fff007424 */ /* 0x000fe200078e00ff */
[----:B------:R-:W-:Y:S02]  /*10200*/  MOV R2, 0x10220 ;  /* 0x0001022000027802 */ /* 0x000fe40000000f00 */
[----:B------:R-:W-:Y:S05]  /*10210*/  CALL.REL.NOINC `($__internal_19_$__cuda_sm70_shflsync_idx_p) ;  /* 0x000013c000007944 */ /* 0x000fea0003c00000 */
[----:B------:R-:W-:Y:S01]  /*10220*/  IMAD.MOV.U32 R237, RZ, RZ, R0 ;  /* 0x000000ffffed7224 */ /* 0x000fe200078e0000 */
[----:B------:R-:W-:Y:S01]  /*10230*/  MOV R5, R8 ;  /* 0x0000000800057202 */ /* 0x000fe20000000f00 */
[----:B------:R-:W-:Y:S01]  /*10240*/  IMAD.MOV.U32 R6, RZ, RZ, RZ ;  /* 0x000000ffff067224 */ /* 0x000fe200078e00ff */
[----:B------:R-:W-:Y:S01]  /*10250*/  MOV R3, R7 ;  /* 0x0000000700037202 */ /* 0x000fe20000000f00 */
[----:B------:R-:W-:Y:S01]  /*10260*/  IMAD.MOV.U32 R0, RZ, RZ, 0x1f ;  /* 0x0000001fff007424 */ /* 0x000fe200078e00ff */
[----:B------:R-:W-:-:S02]  /*10270*/  MOV R2, 0x10290 ;  /* 0x0001029000027802 */ /* 0x000fc40000000f00 */
[----:B------:R-:W-:Y:S05]  /*10280*/  CALL.REL.NOINC `($__internal_19_$__cuda_sm70_shflsync_idx_p) ;  /* 0x0000135000007944 */ /* 0x000fea0003c00000 */
[----:B------:R-:W-:Y:S01]  /*10290*/  MOV R9, R0 ;  /* 0x0000000000097202 */ /* 0x000fe20000000f00 */
[----:B------:R-:W-:Y:S05]  /*102a0*/  BRA `(.L_x_966) ;  /* 0xffff038000007947 */ /* 0x000fea000383ffff */
.L_x_871:
[----:B------:R-:W-:Y:S01]  /*102b0*/  IMAD.MOV.U32 R5, RZ, RZ, R4 ;  /* 0x000000ffff057224 */ /* 0x000fe200078e0004 */
[----:B------:R-:W-:-:S02]  /*102c0*/  MOV R0, 0x1f ;  /* 0x0000001f00007802 */ /* 0x000fc40000000f00 */
[----:B------:R-:W-:Y:S02]  /*102d0*/  MOV R2, 0x102f0 ;  /* 0x000102f000027802 */ /* 0x000fe40000000f00 */
[----:B-123--:R-:W-:Y:S05]  /*102e0*/  CALL.REL.NOINC `($__internal_19_$__cuda_sm70_shflsync_idx_p) ;  /* 0x000012f000007944 */ /* 0x00efea0003c00000 */
[----:B------:R-:W-:Y:S01]  /*102f0*/  MOV R6, R0 ;  /* 0x0000000000067202 */ /* 0x000fe20000000f00 */
[----:B------:R-:W-:Y:S05]  /*10300*/  BRA `(.L_x_870) ;  /* 0xffff038000007947 */ /* 0x000fea000383ffff */
.L_x_882:
[----:B------:R-:W-:Y:S01]  /*10310*/  IMAD.MOV.U32 R5, RZ, RZ, R11 ;  /* 0x000000ffff057224 */ /* 0x000fe200078e000b */
[----:B------:R-:W-:Y:S01]  /*10320*/  MOV R3, RZ ;  /* 0x000000ff00037202 */ /* 0x000fe20000000f00 */
[----:B------:R-:W-:Y:S01]  /*10330*/  IMAD.MOV.U32 R0, RZ, RZ, 0x181f ;  /* 0x0000181fff007424 */ /* 0x000fe200078e00ff */
[----:B------:R-:W-:Y:S02]  /*10340*/  MOV R2, 0x10360 ;  /* 0x0001036000027802 */ /* 0x000fe40000000f00 */
[----:B------:R-:W-:Y:S05]  /*10350*/  CALL.REL.NOINC `($__internal_19_$__cuda_sm70_shflsync_idx_p) ;  /* 0x0000128000007944 */ /* 0x000fea0003c00000 */
[----:B------:R-:W-:Y:S01]  /*10360*/  MOV R8, R0 ;  /* 0x0000000000087202 */ /* 0x000fe20000000f00 */
[----:B------:R-:W-:Y:S05]  /*10370*/  BRA `(.L_x_967) ;  /* 0xffff259000007947 */ /* 0x000fea000383ffff */
.L_x_883:
[----:B------:R-:W-:Y:S01]  /*10380*/  IMAD.MOV.U32 R5, RZ, RZ, R14 ;  /* 0x000000ffff057224 */ /* 0x000fe200078e000e */
[----:B------:R-:W-:Y:S01]  /*10390*/  MOV R3, RZ ;  /* 0x000000ff00037202 */ /* 0x000fe20000000f00 */
[----:B------:R-:W-:Y:S01]  /*103a0*/  IMAD.MOV.U32 R0, RZ, RZ, 0x181f ;  /* 0x0000181fff007424 */ /* 0x000fe200078e00ff */
[----:B------:R-:W-:Y:S02]  /*103b0*/  MOV R2, 0x103d0 ;  /* 0x000103d000027802 */ /* 0x000fe40000000f00 */
[----:B-12---:R-:W-:Y:S05]  /*103c0*/  CALL.REL.NOINC `($__internal_19_$__cuda_sm70_shflsync_idx_p) ;  /* 0x0000121000007944 */ /* 0x006fea0003c00000 */
[----:B------:R-:W-:Y:S05]  /*103d0*/  BRA `(.L_x_968) ;  /* 0xffff255000007947 */ /* 0x000fea000383ffff */
.L_x_886:
[----:B--2---:R-:W-:Y:S01]  /*103e0*/  IMAD.MOV.U32 R5, RZ, RZ, R11 ;  /* 0x000000ffff057224 */ /* 0x004fe200078e000b */
[----:B------:R-:W-:Y:S01]  /*103f0*/  MOV R3, 0x1 ;  /* 0x0000000100037802 */ /* 0x000fe20000000f00 */
[----:B----4-:R-:W-:Y:S01]  /*10400*/  IMAD.MOV.U32 R0, RZ, RZ, 0x181f ;  /* 0x0000181fff007424 */ /* 0x010fe200078e00ff */
[----:B------:R-:W-:-:S02]  /*10410*/  MOV R2, 0x10430 ;  /* 0x0001043000027802 */ /* 0x000fc40000000f00 */
[----:B-1-3--:R-:W-:Y:S05]  /*10420*/  CALL.REL.NOINC `($__internal_19_$__cuda_sm70_shflsync_idx_p) ;  /* 0x000011b000007944 */ /* 0x00afea0003c00000 */
[----:B------:R-:W-:Y:S01]  /*10430*/  IMAD.MOV.U32 R8, RZ, RZ, R0 ;  /* 0x000000ffff087224 */ /* 0x000fe200078e0000 */
[----:B------:R-:W-:Y:S01]  /*10440*/  MOV R3, 0x1 ;  /* 0x0000000100037802 */ /* 0x000fe20000000f00 */
[----:B------:R-:W-:Y:S01]  /*10450*/  IMAD.MOV.U32 R5, RZ, RZ, R14 ;  /* 0x000000ffff057224 */ /* 0x000fe200078e000e */
[----:B------:R-:W-:-:S02]  /*10460*/  MOV R0, 0x181f ;  /* 0x0000181f00007802 */ /* 0x000fc40000000f00 */
[----:B------:R-:W-:Y:S02]  /*10470*/  MOV R2, 0x10490 ;  /* 0x0001049000027802 */ /* 0x000fe40000000f00 */
[----:B------:R-:W-:Y:S05]  /*10480*/  CALL.REL.NOINC `($__internal_19_$__cuda_sm70_shflsync_idx_p) ;  /* 0x0000115000007944 */ /* 0x000fea0003c00000 */
[----:B------:R-:W-:Y:S05]  /*10490*/  BRA `(.L_x_969) ;  /* 0xffff261000007947 */ /* 0x000fea000383ffff */
.L_x_889:
[----:B-1----:R-:W-:Y:S01]  /*104a0*/  IMAD.MOV.U32 R5, RZ, RZ, R11 ;  /* 0x000000ffff057224 */ /* 0x002fe200078e000b */
[----:B------:R-:W-:Y:S01]  /*104b0*/  MOV R3, 0x2 ;  /* 0x0000000200037802 */ /* 0x000fe20000000f00 */
[----:B----4-:R-:W-:Y:S01]  /*104c0*/  IMAD.MOV.U32 R0, RZ, RZ, 0x181f ;  /* 0x0000181fff007424 */ /* 0x010fe200078e00ff */
[----:B------:R-:W-:Y:S02]  /*104d0*/  MOV R2, 0x104f0 ;  /* 0x000104f000027802 */ /* 0x000fe40000000f00 */
[----:B--23--:R-:W-:Y:S05]  /*104e0*/  CALL.REL.NOINC `($__internal_19_$__cuda_sm70_shflsync_idx_p) ;  /* 0x000010f000007944 */ /* 0x00cfea0003c00000 */
[----:B------:R-:W-:Y:S01]  /*104f0*/  MOV R8, R0 ;  /* 0x0000000000087202 */ /* 0x000fe20000000f00 */
[----:B------:R-:W-:Y:S05]  /*10500*/  BRA `(.L_x_970) ;  /* 0xffff271000007947 */ /* 0x000fea000383ffff */
.L_x_890:
[----:B------:R-:W-:Y:S01]  /*10510*/  IMAD.MOV.U32 R5, RZ, RZ, R14 ;  /* 0x000000ffff057224 */ /* 0x000fe200078e000e */
[----:B------:R-:W-:Y:S01]  /*10520*/  MOV R3, 0x2 ;  /* 0x0000000200037802 */ /* 0x000fe20000000f00 */
[----:B----4-:R-:W-:Y:S01]  /*10530*/  IMAD.MOV.U32 R0, RZ, RZ, 0x181f ;  /* 0x0000181fff007424 */ /* 0x010fe200078e00ff */
[----:B------:R-:W-:Y:S02]  /*10540*/  MOV R2, 0x10560 ;  /* 0x0001056000027802 */ /* 0x000fe40000000f00 */
[----:B-123--:R-:W-:Y:S05]  /*10550*/  CALL.REL.NOINC `($__internal_19_$__cuda_sm70_shflsync_idx_p) ;  /* 0x0000108000007944 */ /* 0x00efea0003c00000 */
[----:B------:R-:W-:Y:S05]  /*10560*/  BRA `(.L_x_971) ;  /* 0xffff26d000007947 */ /* 0x000fea000383ffff */
.L_x_893:
[----:B-1----:R-:W-:Y:S01]  /*10570*/  IMAD.MOV.U32 R5, RZ, RZ, R11 ;  /* 0x000000ffff057224 */ /* 0x002fe200078e000b */
[----:B------:R-:W-:Y:S01]  /*10580*/  MOV R3, 0x3 ;  /* 0x0000000300037802 */ /* 0x000fe20000000f00 */
[----:B------:R-:W-:Y:S01]  /*10590*/  IMAD.MOV.U32 R0, RZ, RZ, 0x181f ;  /* 0x0000181fff007424 */ /* 0x000fe200078e00ff */
[----:B------:R-:W-:-:S02]  /*105a0*/  MOV R2, 0x105c0 ;  /* 0x000105c000027802 */ /* 0x000fc40000000f00 */
[----:B--234-:R-:W-:Y:S05]  /*105b0*/  CALL.REL.NOINC `($__internal_19_$__cuda_sm70_shflsync_idx_p) ;  /* 0x0000102000007944 */ /* 0x01cfea0003c00000 */
[----:B------:R-:W-:Y:S01]  /*105c0*/  IMAD.MOV.U32 R6, RZ, RZ, R0 ;  /* 0x000000ffff067224 */ /* 0x000fe200078e0000 */
[----:B------:R-:W-:Y:S01]  /*105d0*/  MOV R3, 0x3 ;  /* 0x0000000300037802 */ /* 0x000fe20000000f00 */
[----:B------:R-:W-:Y:S01]  /*105e0*/  IMAD.MOV.U32 R5, RZ, RZ, R14 ;  /* 0x000000ffff057224 */ /* 0x000fe200078e000e */
[----:B------:R-:W-:-:S02]  /*105f0*/  MOV R0, 0x181f ;  /* 0x0000181f00007802 */ /* 0x000fc40000000f00 */
[----:B------:R-:W-:Y:S02]  /*10600*/  MOV R2, 0x10620 ;  /* 0x0001062000027802 */ /* 0x000fe40000000f00 */
[----:B------:R-:W-:Y:S05]  /*10610*/  CALL.REL.NOINC `($__internal_19_$__cuda_sm70_shflsync_idx_p) ;  /* 0x00000fc000007944 */ /* 0x000fea0003c00000 */
[----:B------:R-:W-:Y:S05]  /*10620*/  BRA `(.L_x_972) ;  /* 0xffff279000007947 */ /* 0x000fea000383ffff */
.L_x_900:
[----:B------:R-:W-:Y:S01]  /*10630*/  IMAD.MOV.U32 R2, RZ, RZ, R230 ;  /* 0x000000ffff027224 */ /* 0x000fe200078e00e6 */
[----:B------:R-:W-:Y:S02]  /*10640*/  MOV R5, 0x2 ;  /* 0x0000000200057802 */ /* 0x000fe40000000f00 */
[----:B------:R-:W-:Y:S02]  /*10650*/  MOV R3, 0x10670 ;  /* 0x0001067000037802 */ /* 0x000fe40000000f00 */
[----:B------:R-:W-:Y:S05]  /*10660*/  CALL.REL.NOINC `($__internal_18_$__cuda_sm70_shflsync_bfly_p) ;  /* 0x00000f2000007944 */ /* 0x000fea0003c00000 */
[----:B------:R-:W-:Y:S01]  /*10670*/  MOV R0, R5 ;  /* 0x0000000500007202 */ /* 0x000fe20000000f00 */
[----:B------:R-:W-:Y:S05]  /*10680*/  BRA `(.L_x_973) ;  /* 0xffffab5000007947 */ /* 0x000fea000383ffff */
.L_x_901:
[----:B------:R-:W-:Y:S01]  /*10690*/  IMAD.MOV.U32 R2, RZ, RZ, R0 ;  /* 0x000000ffff027224 */ /* 0x000fe200078e0000 */
[----:B------:R-:W-:Y:S02]  /*106a0*/  MOV R5, 0x1 ;  /* 0x0000000100057802 */ /* 0x000fe40000000f00 */
[----:B------:R-:W-:Y:S02]  /*106b0*/  MOV R3, 0x106d0 ;  /* 0x000106d000037802 */ /* 0x000fe40000000f00 */
[----:B-1----:R-:W-:Y:S05]  /*106c0*/  CALL.REL.NOINC `($__internal_18_$__cuda_sm70_shflsync_bfly_p) ;  /* 0x00000ec000007944 */ /* 0x002fea0003c00000 */
[----:B------:R-:W-:Y:S01]  /*106d0*/  FADD.FTZ R0, R0, R5 ;  /* 0x0000000500007221 */ /* 0x000fe20000010000 */
[----:B------:R-:W-:Y:S02]  /*106e0*/  MOV R2, R231 ;  /* 0x000000e700027202 */ /* 0x000fe40000000f00 */
[----:B------:R-:W-:-:S02]  /*106f0*/  MOV R5, 0x2 ;  /* 0x0000000200057802 */ /* 0x000fc40000000f00 */
[----:B------:R-:W-:Y:S02]  /*10700*/  MOV R3, 0x10720 ;  /* 0x0001072000037802 */ /* 0x000fe40000000f00 */
[----:B------:R-:W-:Y:S05]  /*10710*/  CALL.REL.NOINC `($__internal_18_$__cuda_sm70_shflsync_bfly_p) ;  /* 0x00000e7000007944 */ /* 0x000fea0003c00000 */
[----:B------:R-:W-:Y:S01]  /*10720*/  FADD.FTZ R4, R231, R5 ;  /* 0x00000005e7047221 */ /* 0x000fe20000010000 */
[----:B------:R-:W-:Y:S02]  /*10730*/  MOV R5, 0x1 ;  /* 0x0000000100057802 */ /* 0x000fe40000000f00 */
[----:B------:R-:W-:Y:S02]  /*10740*/  MOV R3, 0x10770 ;  /* 0x0001077000037802 */ /* 0x000fe40000000f00 */
[----:B------:R-:W-:Y:S02]  /*10750*/  MOV R2, R4 ;  /* 0x0000000400027202 */ /* 0x000fe40000000f00 */
[----:B------:R-:W-:Y:S05]  /*10760*/  CALL.REL.NOINC `($__internal_18_$__cuda_sm70_shflsync_bfly_p) ;  /* 0x00000e2000007944 */ /* 0x000fea0003c00000 */
[----:B------:R-:W-:Y:S01]  /*10770*/  MOV R3, R5 ;  /* 0x0000000500037202 */ /* 0x000fe20000000f00 */
[----:B------:R-:W-:Y:S05]  /*10780*/  BRA `(.L_x_974) ;  /* 0xffffaac000007947 */ /* 0x000fea000383ffff */
.L_x_908:
[----:B-1-34-:R-:W-:Y:S01]  /*10790*/  IMAD.MOV.U32 R5, RZ, RZ, R12 ;  /* 0x000000ffff057224 */ /* 0x01afe200078e000c */
[----:B------:R-:W-:Y:S01]  /*107a0*/  MOV R3, RZ ;  /* 0x000000ff00037202 */ /* 0x000fe20000000f00 */
[----:B------:R-:W-:Y:S01]  /*107b0*/  IMAD.MOV.U32 R0, RZ, RZ, 0x181f ;  /* 0x0000181fff007424 */ /* 0x000fe200078e00ff */
[----:B------:R-:W-:Y:S02]  /*107c0*/  MOV R2, 0x107e0 ;  /* 0x000107e000027802 */ /* 0x000fe40000000f00 */
[----:B------:R-:W-:Y:S05]  /*107d0*/  CALL.REL.NOINC `($__internal_19_$__cuda_sm70_shflsync_idx_p) ;  /* 0x00000e0000007944 */ /* 0x000fea0003c00000 */
[----:B------:R-:W-:Y:S01]  /*107e0*/  MOV R10, R0 ;  /* 0x00000000000a7202 */ /* 0x000fe20000000f00 */
[----:B------:R-:W-:Y:S05]  /*107f0*/  BRA `(.L_x_975) ;  /* 0xffffc2a000007947 */ /* 0x000fea000383ffff */
.L_x_909:
[----:B------:R-:W-:Y:S01]  /*10800*/  IMAD.MOV.U32 R5, RZ, RZ, R13 ;  /* 0x000000ffff057224 */ /* 0x000fe200078e000d */
[----:B------:R-:W-:Y:S01]  /*10810*/  MOV R3, RZ ;  /* 0x000000ff00037202 */ /* 0x000fe20000000f00 */
[----:B------:R-:W-:Y:S01]  /*10820*/  IMAD.MOV.U32 R0, RZ, RZ, 0x181f ;  /* 0x0000181fff007424 */ /* 0x000fe200078e00ff */
[----:B------:R-:W-:-:S02]  /*10830*/  MOV R2, 0x10850 ;  /* 0x0001085000027802 */ /* 0x000fc40000000f00 */
[----:B-12---:R-:W-:Y:S05]  /*10840*/  CALL.REL.NOINC `($__internal_19_$__cuda_sm70_shflsync_idx_p) ;  /* 0x00000d9000007944 */ /* 0x006fea0003c00000 */
[----:B------:R-:W-:Y:S05]  /*10850*/  BRA `(.L_x_976) ;  /* 0xffffc26000007947 */ /* 0x000fea000383ffff */
.L_x_912:
[----:B------:R-:W-:Y:S01]  /*10860*/  IMAD.MOV.U32 R5, RZ, RZ, R12 ;  /* 0x000000ffff057224 */ /* 0x000fe200078e000c */
[----:B--2---:R-:W-:Y:S01]  /*10870*/  MOV R3, 0x1 ;  /* 0x0000000100037802 */ /* 0x004fe20000000f00 */
        /* <DEDUP_REMOVED lines=10> */
.L_x_915:
[----:B------:R-:W-:Y:S01]  /*10920*/  IMAD.MOV.U32 R5, RZ, RZ, R12 ;  /* 0x000000ffff057224 */ /* 0x000fe200078e000c */
[----:B-1----:R-:W-:Y:S01]  /*10930*/  MOV R3, 0x2 ;  /* 0x0000000200037802 */ /* 0x002fe20000000f00 */
[----:B----4-:R-:W-:Y:S01]  /*10940*/  IMAD.MOV.U32 R0, RZ, RZ, 0x181f ;  /* 0x0000181fff007424 */ /* 0x010fe200078e00ff */
[----:B------:R-:W-:Y:S02]  /*10950*/  MOV R2, 0x10970 ;  /* 0x0001097000027802 */ /* 0x000fe40000000f00 */
[----:B--23--:R-:W-:Y:S05]  /*10960*/  CALL.REL.NOINC `($__internal_19_$__cuda_sm70_shflsync_idx_p) ;  /* 0x00000c7000007944 */ /* 0x00cfea0003c00000 */
[----:B------:R-:W-:Y:S01]  /*10970*/  MOV R10, R0 ;  /* 0x00000000000a7202 */ /* 0x000fe20000000f00 */
[----:B------:R-:W-:Y:S05]  /*10980*/  BRA `(.L_x_978) ;  /* 0xffffc3d000007947 */ /* 0x000fea000383ffff */
.L_x_916:
[----:B------:R-:W-:Y:S01]  /*10990*/  IMAD.MOV.U32 R5, RZ, RZ, R13 ;  /* 0x000000ffff057224 */ /* 0x000fe200078e000d */
[----:B------:R-:W-:Y:S01]  /*109a0*/  MOV R3, 0x2 ;  /* 0x0000000200037802 */ /* 0x000fe20000000f00 */
[----:B----4-:R-:W-:Y:S01]  /*109b0*/  IMAD.MOV.U32 R0, RZ, RZ, 0x181f ;  /* 0x0000181fff007424 */ /* 0x010fe200078e00ff */
[----:B------:R-:W-:Y:S02]  /*109c0*/  MOV R2, 0x109e0 ;  /* 0x000109e000027802 */ /* 0x000fe40000000f00 */
[----:B-123--:R-:W-:Y:S05]  /*109d0*/  CALL.REL.NOINC `($__internal_19_$__cuda_sm70_shflsync_idx_p) ;  /* 0x00000c0000007944 */ /* 0x00efea0003c00000 */
[----:B------:R-:W-:Y:S05]  /*109e0*/  BRA `(.L_x_979) ;  /* 0xffffc39000007947 */ /* 0x000fea000383ffff */
.L_x_919:
[----:B------:R-:W-:Y:S01]  /*109f0*/  IMAD.MOV.U32 R5, RZ, RZ, R12 ;  /* 0x000000ffff057224 */ /* 0x000fe200078e000c */
[----:B-1----:R-:W-:Y:S01]  /*10a00*/  MOV R3, 0x3 ;  /* 0x0000000300037802 */ /* 0x002fe20000000f00 */
        /* <DEDUP_REMOVED lines=10> */
.L_x_921:
[----:B------:R-:W-:Y:S01]  /*10ab0*/  IMAD.MOV.U32 R5, RZ, RZ, R12 ;  /* 0x000000ffff057224 */ /* 0x000fe200078e000c */
[----:B------:R-:W-:Y:S01]  /*10ac0*/  MOV R3, RZ ;  /* 0x000000ff00037202 */ /* 0x000fe20000000f00 */
[----:B------:R-:W-:Y:S01]  /*10ad0*/  IMAD.MOV.U32 R0, RZ, RZ, 0x1c1f ;  /* 0x00001c1fff007424 */ /* 0x000fe200078e00ff */
[----:B------:R-:W-:Y:S02]  /*10ae0*/  MOV R2, 0x10b00 ;  /* 0x00010b0000027802 */ /* 0x000fe40000000f00 */
[----:B------:R-:W-:Y:S05]  /*10af0*/  CALL.REL.NOINC `($__internal_19_$__cuda_sm70_shflsync_idx_p) ;  /* 0x00000ae000007944 */ /* 0x000fea0003c00000 */
[----:B------:R-:W-:Y:S01]  /*10b00*/  MOV R4, R0 ;  /* 0x0000000000047202 */ /* 0x000fe20000000f00 */
[----:B------:R-:W-:Y:S05]  /*10b10*/  BRA `(.L_x_981) ;  /* 0xffffc71000007947 */ /* 0x000fea000383ffff */
.L_x_922:
[----:B------:R-:W-:Y:S01]  /*10b20*/  IMAD.MOV.U32 R5, RZ, RZ, R33 ;  /* 0x000000ffff057224 */ /* 0x000fe200078e0021 */
[----:B------:R-:W-:Y:S01]  /*10b30*/  MOV R3, RZ ;  /* 0x000000ff00037202 */ /* 0x000fe20000000f00 */
[----:B------:R-:W-:Y:S01]  /*10b40*/  IMAD.MOV.U32 R0, RZ, RZ, 0x1c1f ;  /* 0x00001c1fff007424 */ /* 0x000fe200078e00ff */
[----:B------:R-:W-:Y:S02]  /*10b50*/  MOV R2, 0x10b70 ;  /* 0x00010b7000027802 */ /* 0x000fe40000000f00 */
[----:B-12---:R-:W-:Y:S05]  /*10b60*/  CALL.REL.NOINC `($__internal_19_$__cuda_sm70_shflsync_idx_p) ;  /* 0x00000a7000007944 */ /* 0x006fea0003c00000 */
[----:B------:R-:W-:Y:S05]  /*10b70*/  BRA `(.L_x_982) ;  /* 0xffffc6d000007947 */ /* 0x000fea000383ffff */
.L_x_925:
[----:B------:R-:W-:Y:S01]  /*10b80*/  IMAD.MOV.U32 R5, RZ, RZ, R12 ;  /* 0x000000ffff057224 */ /* 0x000fe200078e000c */
[----:B----4-:R-:W-:Y:S01]  /*10b90*/  MOV R3, 0x1 ;  /* 0x0000000100037802 */ /* 0x010fe20000000f00 */
[----:B------:R-:W-:Y:S01]  /*10ba0*/  IMAD.MOV.U32 R0, RZ, RZ, 0x1c1f ;  /* 0x00001c1fff007424 */ /* 0x000fe200078e00ff */
[----:B------:R-:W-:-:S02]  /*10bb0*/  MOV R2, 0x10bd0 ;  /* 0x00010bd000027802 */ /* 0x000fc40000000f00 */
[----:B-123--:R-:W-:Y:S05]  /*10bc0*/  CALL.REL.NOINC `($__internal_19_$__cuda_sm70_shflsync_idx_p) ;  /* 0x00000a1000007944 */ /* 0x00efea0003c00000 */
[----:B------:R-:W-:Y:S01]  /*10bd0*/  IMAD.MOV.U32 R4, RZ, RZ, R0 ;  /* 0x000000ffff047224 */ /* 0x000fe200078e0000 */
[----:B------:R-:W-:Y:S01]  /*10be0*/  MOV R3, 0x1 ;  /* 0x0000000100037802 */ /* 0x000fe20000000f00 */
[----:B------:R-:W-:Y:S01]  /*10bf0*/  IMAD.MOV.U32 R5, RZ, RZ, R33 ;  /* 0x000000ffff057224 */ /* 0x000fe200078e0021 */
[----:B------:R-:W-:-:S02]  /*10c00*/  MOV R0, 0x1c1f ;  /* 0x00001c1f00007802 */ /* 0x000fc40000000f00 */
[----:B------:R-:W-:Y:S02]  /*10c10*/  MOV R2, 0x10c30 ;  /* 0x00010c3000027802 */ /* 0x000fe40000000f00 */
[----:B------:R-:W-:Y:S05]  /*10c20*/  CALL.REL.NOINC `($__internal_19_$__cuda_sm70_shflsync_idx_p) ;  /* 0x000009b000007944 */ /* 0x000fea0003c00000 */
[----:B------:R-:W-:Y:S05]  /*10c30*/  BRA `(.L_x_983) ;  /* 0xffffcf8000007947 */ /* 0x000fea000383ffff */
.L_x_929:
[----:B------:R-:W-:Y:S01]  /*10c40*/  IMAD.MOV.U32 R5, RZ, RZ, R9 ;  /* 0x000000ffff057224 */ /* 0x000fe200078e0009 */
[----:B------:R-:W-:Y:S01]  /*10c50*/  MOV R3, RZ ;  /* 0x000000ff00037202 */ /* 0x000fe20000000f00 */
[----:B------:R-:W-:Y:S01]  /*10c60*/  IMAD.MOV.U32 R0, RZ, RZ, 0x181f ;  /* 0x0000181fff007424 */ /* 0x000fe200078e00ff */
[----:B------:R-:W-:Y:S02]  /*10c70*/  MOV R2, 0x10c90 ;  /* 0x00010c9000027802 */ /* 0x000fe40000000f00 */
[----:B------:R-:W-:Y:S05]  /*10c80*/  CALL.REL.NOINC `($__internal_19_$__cuda_sm70_shflsync_idx_p) ;  /* 0x0000095000007944 */ /* 0x000fea0003c00000 */
[----:B------:R-:W-:Y:S01]  /*10c90*/  MOV R8, R0 ;  /* 0x0000000000087202 */ /* 0x000fe20000000f00 */
[----:B------:R-:W-:Y:S05]  /*10ca0*/  BRA `(.L_x_984) ;  /* 0xffffdd4000007947 */ /* 0x000fea000383ffff */
.L_x_930:
[----:B------:R-:W-:Y:S01]  /*10cb0*/  IMAD.MOV.U32 R5, RZ, RZ, R12 ;  /* 0x000000ffff057224 */ /* 0x000fe200078e000c */
[----:B------:R-:W-:Y:S01]  /*10cc0*/  MOV R3, RZ ;  /* 0x000000ff00037202 */ /* 0x000fe20000000f00 */
[----:B------:R-:W-:Y:S01]  /*10cd0*/  IMAD.MOV.U32 R0, RZ, RZ, 0x181f ;  /* 0x0000181fff007424 */ /* 0x000fe200078e00ff */
[----:B------:R-:W-:Y:S02]  /*10ce0*/  MOV R2, 0x10d00 ;  /* 0x00010d0000027802 */ /* 0x000fe40000000f00 */
[----:B-12---:R-:W-:Y:S05]  /*10cf0*/  CALL.REL.NOINC `($__internal_19_$__cuda_sm70_shflsync_idx_p) ;  /* 0x000008e000007944 */ /* 0x006fea0003c00000 */
[----:B------:R-:W-:Y:S05]  /*10d00*/  BRA `(.L_x_985) ;  /* 0xffffdd0000007947 */ /* 0x000fea000383ffff */
.L_x_933:
        /* <DEDUP_REMOVED lines=12> */
.L_x_936:
[----:B-1----:R-:W-:Y:S01]  /*10dd0*/  IMAD.MOV.U32 R5, RZ, RZ, R9 ;  /* 0x000000ffff057224 */ /* 0x002fe200078e0009 */
[----:B------:R-:W-:Y:S01]  /*10de0*/  MOV R3, 0x2 ;  /* 0x0000000200037802 */ /* 0x000fe20000000f00 */
[----:B----4-:R-:W-:Y:S01]  /*10df0*/  IMAD.MOV.U32 R0, RZ, RZ, 0x181f ;  /* 0x0000181fff007424 */ /* 0x010fe200078e00ff */
[----:B------:R-:W-:Y:S02]  /*10e00*/  MOV R2, 0x10e20 ;  /* 0x00010e2000027802 */ /* 0x000fe40000000f00 */
[----:B--23--:R-:W-:Y:S05]  /*10e10*/  CALL.REL.NOINC `($__internal_19_$__cuda_sm70_shflsync_idx_p) ;  /* 0x000007c000007944 */ /* 0x00cfea0003c00000 */
[----:B------:R-:W-:Y:S01]  /*10e20*/  MOV R8, R0 ;  /* 0x0000000000087202 */ /* 0x000fe20000000f00 */
[----:B------:R-:W-:Y:S05]  /*10e30*/  BRA `(.L_x_987) ;  /* 0xffffde8000007947 */ /* 0x000fea000383ffff */
.L_x_937:
[----:B------:R-:W-:Y:S01]  /*10e40*/  IMAD.MOV.U32 R5, RZ, RZ, R12 ;  /* 0x000000ffff057224 */ /* 0x000fe200078e000c */
[----:B------:R-:W-:Y:S01]  /*10e50*/  MOV R3, 0x2 ;  /* 0x0000000200037802 */ /* 0x000fe20000000f00 */
[----:B----4-:R-:W-:Y:S01]  /*10e60*/  IMAD.MOV.U32 R0, RZ, RZ, 0x181f ;  /* 0x0000181fff007424 */ /* 0x010fe200078e00ff */
[----:B------:R-:W-:Y:S02]  /*10e70*/  MOV R2, 0x10e90 ;  /* 0x00010e9000027802 */ /* 0x000fe40000000f00 */
[----:B-123--:R-:W-:Y:S05]  /*10e80*/  CALL.REL.NOINC `($__internal_19_$__cuda_sm70_shflsync_idx_p) ;  /* 0x0000075000007944 */ /* 0x00efea0003c00000 */
[----:B------:R-:W-:Y:S05]  /*10e90*/  BRA `(.L_x_988) ;  /* 0xffffde4000007947 */ /* 0x000fea000383ffff */
.L_x_940:
        /* <DEDUP_REMOVED lines=12> */
.L_x_942:
[----:B---3--:R-:W-:Y:S01]  /*10f60*/  IMAD.MOV.U32 R5, RZ, RZ, R86 ;  /* 0x000000ffff057224 */ /* 0x008fe200078e0056 */
[----:B------:R-:W-:Y:S01]  /*10f70*/  MOV R3, RZ ;  /* 0x000000ff00037202 */ /* 0x000fe20000000f00 */
[----:B------:R-:W-:Y:S01]  /*10f80*/  IMAD.MOV.U32 R0, RZ, RZ, 0x1f ;  /* 0x0000001fff007424 */ /* 0x000fe200078e00ff */
[----:B------:R-:W-:Y:S02]  /*10f90*/  MOV R2, 0x10fb0 ;  /* 0x00010fb000027802 */ /* 0x000fe40000000f00 */
[----:B-1----:R-:W-:Y:S05]  /*10fa0*/  CALL.REL.NOINC `($__internal_19_$__cuda_sm70_shflsync_idx_p) ;  /* 0x0000063000007944 */ /* 0x002fea0003c00000 */
[----:B------:R-:W-:Y:S01]  /*10fb0*/  MOV R9, R0 ;  /* 0x0000000000097202 */ /* 0x000fe20000000f00 */
[----:B------:R-:W-:Y:S05]  /*10fc0*/  BRA `(.L_x_990) ;  /* 0xffffe06000007947 */ /* 0x000fea000383ffff */
.L_x_943:
[----:B---3--:R-:W-:Y:S01]  /*10fd0*/  IMAD.MOV.U32 R5, RZ, RZ, R86 ;  /* 0x000000ffff057224 */ /* 0x008fe200078e0056 */
[----:B------:R-:W-:Y:S01]  /*10fe0*/  MOV R3, 0x1 ;  /* 0x0000000100037802 */ /* 0x000fe20000000f00 */
[----:B------:R-:W-:Y:S01]  /*10ff0*/  IMAD.MOV.U32 R0, RZ, RZ, 0x1f ;  /* 0x0000001fff007424 */ /* 0x000fe200078e00ff */
[----:B------:R-:W-:Y:S02]  /*11000*/  MOV R2, 0x11020 ;  /* 0x0001102000027802 */ /* 0x000fe40000000f00 */
[----:B-12-4-:R-:W-:Y:S05]  /*11010*/  CALL.REL.NOINC `($__internal_19_$__cuda_sm70_shflsync_idx_p) ;  /* 0x000005c000007944 */ /* 0x016fea0003c00000 */
[----:B------:R-:W-:Y:S01]  /*11020*/  MOV R8, R0 ;  /* 0x0000000000087202 */ /* 0x000fe20000000f00 */
[----:B------:R-:W-:Y:S05]  /*11030*/  BRA `(.L_x_991) ;  /* 0xffffe01000007947 */ /* 0x000fea000383ffff */
.L_x_944:
[----:B------:R-:W-:Y:S02]  /*11040*/  MOV R2, 0x1 ;  /* 0x0000000100027802 */ /* 0x000fe40000000f00 */
[----:B------:R-:W-:-:S02]  /*11050*/  MOV R3, 0x11070 ;  /* 0x0001107000037802 */ /* 0x000fc40000000f00 */
[----:B--234-:R-:W-:Y:S05]  /*11060*/  CALL.REL.NOINC `($__internal_20_$__cuda_sm70_shflsync_up_p) ;  /* 0x000005c000007944 */ /* 0x01cfea0003c00000 */
[----:B------:R-:W-:Y:S05]  /*11070*/  BRA `(.L_x_992) ;  /* 0xffffe0f000007947 */ /* 0x000fea000383ffff */
.L_x_945:
[----:B------:R-:W-:Y:S02]  /*11080*/  MOV R2, 0x2 ;  /* 0x0000000200027802 */ /* 0x000fe40000000f00 */
[----:B------:R-:W-:-:S02]  /*11090*/  MOV R3, 0x110b0 ;  /* 0x000110b000037802 */ /* 0x000fc40000000f00 */
[----:B--2-4-:R-:W-:Y:S05]  /*110a0*/  CALL.REL.NOINC `($__internal_20_$__cuda_sm70_shflsync_up_p) ;  /* 0x0000058000007944 */ /* 0x014fea0003c00000 */
[----:B------:R-:W-:Y:S01]  /*110b0*/  SEL R3, R4, RZ, P1 ;  /* 0x000000ff04037207 */ /* 0x000fe20000800000 */
[----:B------:R-:W-:-:S04]  /*110c0*/  IMAD.MOV.U32 R2, RZ, RZ, 0x4 ;  /* 0x00000004ff027424 */ /* 0x000fc800078e00ff */
[----:B------:R-:W-:Y:S01]  /*110d0*/  IMAD.IADD R0, R0, 0x1, R3 ;  /* 0x0000000100007824 */ /* 0x000fe200078e0203 */
[----:B------:R-:W-:Y:S02]  /*110e0*/  MOV R3, 0x11100 ;  /* 0x0001110000037802 */ /* 0x000fe40000000f00 */
        /* <DEDUP_REMOVED lines=19> */
.L_x_949:
[----:B------:R-:W-:Y:S02]  /*11220*/  MOV R2, 0x1 ;  /* 0x0000000100027802 */ /* 0x000fe40000000f00 */
[----:B------:R-:W-:Y:S02]  /*11230*/  MOV R3, 0x11250 ;  /* 0x0001125000037802 */ /* 0x000fe40000000f00 */
[----:B------:R-:W-:Y:S05]  /*11240*/  CALL.REL.NOINC `($__internal_20_$__cuda_sm70_shflsync_up_p) ;  /* 0x000003e000007944 */ /* 0x000fea0003c00000 */
[----:B------:R-:W-:Y:S01]  /*11250*/  MOV R2, R4 ;  /* 0x0000000400027202 */ /* 0x000fe20000000f00 */
[----:B------:R-:W-:Y:S05]  /*11260*/  BRA `(.L_x_994) ;  /* 0xffffe15000007947 */ /* 0x000fea000383ffff */
.L_x_950:
[----:B------:R-:W-:Y:S02]  /*11270*/  MOV R2, 0x2 ;  /* 0x0000000200027802 */ /* 0x000fe40000000f00 */
        /* <DEDUP_REMOVED lines=25> */
.L_x_952:
[----:B------:R-:W-:Y:S02]  /*11410*/  SEL R0, RZ, 0x1, P0 ;  /* 0x00000001ff007807 */ /* 0x000fe40000000000 */
[----:B------:R-:W-:Y:S02]  /*11420*/  MOV R2, 0x11440 ;  /* 0x0001144000027802 */ /* 0x000fe40000000f00 */
[----:B-1----:R-:W-:Y:S05]  /*11430*/  CALL.REL.NOINC `($__internal_21_$__cuda_sm70_votesync_ballot) ;  /* 0x0000026000007944 */ /* 0x002fea0003c00000 */
[----:B------:R-:W-:Y:S01]  /*11440*/  MOV R12, R0 ;  /* 0x00000000000c7202 */ /* 0x000fe20000000f00 */
[----:B------:R-:W-:Y:S05]  /*11450*/  BRA `(.L_x_996) ;  /* 0xffffe0f000007947 */ /* 0x000fea000383ffff */
.L_x_953:
[----:B------:R-:W-:Y:S01]  /*11460*/  IMAD.MOV.U32 R5, RZ, RZ, R6 ;  /* 0x000000ffff057224 */ /* 0x000fe200078e0006 */
[----:B------:R-:W-:Y:S01]  /*11470*/  MOV R3, R8 ;  /* 0x0000000800037202 */ /* 0x000fe20000000f00 */
[----:B------:R-:W-:Y:S01]  /*11480*/  IMAD.MOV.U32 R0, RZ, RZ, 0x1f ;  /* 0x0000001fff007424 */ /* 0x000fe200078e00ff */
[----:B------:R-:W-:Y:S02]  /*11490*/  MOV R2, 0x114b0 ;  /* 0x000114b000027802 */ /* 0x000fe40000000f00 */
[----:B-1----:R-:W-:Y:S05]  /*114a0*/  CALL.REL.NOINC `($__internal_19_$__cuda_sm70_shflsync_idx_p) ;  /* 0x0000013000007944 */ /* 0x002fea0003c00000 */
[----:B------:R-:W-:Y:S01]  /*114b0*/  IMAD.MOV.U32 R10, RZ, RZ, R0 ;  /* 0x000000ffff0a7224 */ /* 0x000fe200078e0000 */
[----:B------:R-:W-:Y:S01]  /*114c0*/  MOV R3, R8 ;  /* 0x0000000800037202 */ /* 0x000fe20000000f00 */
[----:B------:R-:W-:Y:S01]  /*114d0*/  IMAD.MOV.U32 R5, RZ, RZ, R7 ;  /* 0x000000ffff057224 */ /* 0x000fe200078e0007 */
[----:B------:R-:W-:Y:S02]  /*114e0*/  MOV R0, 0x1f ;  /* 0x0000001f00007802 */ /* 0x000fe40000000f00 */
[----:B------:R-:W-:-:S02]  /*114f0*/  MOV R2, 0x11510 ;  /* 0x0001151000027802 */ /* 0x000fc40000000f00 */
[----:B------:R-:W-:Y:S05]  /*11500*/  CALL.REL.NOINC `($__internal_19_$__cuda_sm70_shflsync_idx_p) ;  /* 0x000000d000007944 */ /* 0x000fea0003c00000 */
[----:B------:R-:W-:Y:S01]  /*11510*/  MOV R7, R0 ;  /* 0x0000000000077202 */ /* 0x000fe20000000f00 */
[----:B------:R-:W-:Y:S05]  /*11520*/  BRA `(.L_x_997) ;  /* 0xffffe07000007947 */ /* 0x000fea000383ffff */
.L_x_956:
[----:B------:R-:W-:Y:S01]  /*11530*/  IMAD.MOV.U32 R5, RZ, RZ, R4 ;  /* 0x000000ffff057224 */ /* 0x000fe200078e0004 */
[----:B------:R-:W-:-:S02]  /*11540*/  MOV R0, 0x1f ;  /* 0x0000001f00007802 */ /* 0x000fc40000000f00 */
[----:B------:R-:W-:Y:S02]  /*11550*/  MOV R2, 0x11570 ;  /* 0x0001157000027802 */ /* 0x000fe40000000f00 */
[----:B-1234-:R-:W-:Y:S05]  /*11560*/  CALL.REL.NOINC `($__internal_19_$__cuda_sm70_shflsync_idx_p) ;  /* 0x0000007000007944 */ /* 0x01efea0003c00000 */
[----:B------:R-:W-:Y:S01]  /*11570*/  MOV R13, R0 ;  /* 0x00000000000d7202 */ /* 0x000fe20000000f00 */
[----:B------:R-:W-:Y:S05]  /*11580*/  BRA `(.L_x_955) ;  /* 0xffffe07000007947 */ /* 0x000fea000383ffff */
        .weak           $__internal_18_$__cuda_sm70_shflsync_bfly_p
        .type           $__internal_18_$__cuda_sm70_shflsync_bfly_p,@function
        .size           $__internal_18_$__cuda_sm70_shflsync_bfly_p,($__internal_19_$__cuda_sm70_shflsync_idx_p - $__internal_18_$__cuda_sm70_shflsync_bfly_p)
$__internal_18_$__cuda_sm70_shflsync_bfly_p:
[----:B------:R-:W-:Y:S04]  /*11590*/  WARPSYNC R6 ;  /* 0x0000000600007348 */ /* 0x000fe80003800000 */
[----:B------:R1:W2:Y:S02]  /*115a0*/  SHFL.BFLY PT, R5, R2, R5, R7 ;  /* 0x0c00000502057389 */ /* 0x0002a400000e0007 */
[----:B-1----:R-:W-:Y:S02]  /*115b0*/  MOV R2, R3 ;  /* 0x0000000300027202 */ /* 0x002fe40000000f00 */
[----:B------:R-:W-:-:S04]  /*115c0*/  MOV R3, 0x0 ;  /* 0x0000000000037802 */ /* 0x000fc80000000f00 */
[----:B--2---:R-:W-:Y:S05]  /*115d0*/  RET.REL.NODEC R2 `(_ZN7cutlass13device_kernelIN5flash19enable_sm80_to_sm89INS1_16FlashAttnFwdSm80INS1_25CollectiveMainloopFwdSm80ILi8ELi1ELb0EN4cute5tupleIJNS5_1CILi128EEENS7_ILi64EEENS7_ILi192EEEEEELi192ENS_6half_tEfNS_4arch4Sm80ELb1ELb0ELb0ELb1ELb0ELb0ELb1ELb1EEENS1_21CollectiveEpilogueFwdINS6_IJS8_SA_S9_EEENS6_IJNS7_ILi1EEESI_SI_EEESC_SE_Li256ELb1ELb1ELb1ELb0EEENS1_36VarlenDynamicPersistentTileSchedulerILi128ELi64ELi256ELi256ELb1ELb1ELb0ELb1ELb1ELb1EEEEEEEEEvNT_6ParamsE) ;  /* 0xfffeea2002007950 */ /* 0x004fea0003c3ffff */
        .weak           $__internal_19_$__cuda_sm70_shflsync_idx_p
        .type           $__internal_19_$__cuda_sm70_shflsync_idx_p,@function
        .size           $__internal_19_$__cuda_sm70_shflsync_idx_p,($__internal_20_$__cuda_sm70_shflsync_up_p - $__internal_19_$__cuda_sm70_shflsync_idx_p)
$__internal_19_$__cuda_sm70_shflsync_idx_p:
[----:B------:R-:W-:-:S04]  /*115e0*/  MOV R87, 0xffffffff ;  /* 0xffffffff00577802 */ /* 0x000fc80000000f00 */
[----:B------:R-:W-:Y:S04]  /*115f0*/  WARPSYNC R87 ;  /* 0x0000005700007348 */ /* 0x000fe80003800000 */
[----:B------:R1:W2:Y:S02]  /*11600*/  SHFL.IDX PT, R0, R5, R3, R0 ;  /* 0x0000000305007389 */ /* 0x0002a400000e0000 */
[----:B-1----:R-:W-:-:S04]  /*11610*/  MOV R3, 0x0 ;  /* 0x0000000000037802 */ /* 0x002fc80000000f00 */
[----:B--2---:R-:W-:Y:S05]  /*11620*/  RET.REL.NODEC R2 `(_ZN7cutlass13device_kernelIN5flash19enable_sm80_to_sm89INS1_16FlashAttnFwdSm80INS1_25CollectiveMainloopFwdSm80ILi8ELi1ELb0EN4cute5tupleIJNS5_1CILi128EEENS7_ILi64EEENS7_ILi192EEEEEELi192ENS_6half_tEfNS_4arch4Sm80ELb1ELb0ELb0ELb1ELb0ELb0ELb1ELb1EEENS1_21CollectiveEpilogueFwdINS6_IJS8_SA_S9_EEENS6_IJNS7_ILi1EEESI_SI_EEESC_SE_Li256ELb1ELb1ELb1ELb0EEENS1_36VarlenDynamicPersistentTileSchedulerILi128ELi64ELi256ELi256ELb1ELb1ELb0ELb1ELb1ELb1EEEEEEEEEvNT_6ParamsE) ;  /* 0xfffee9d002007950 */ /* 0x004fea0003c3ffff */
        .weak           $__internal_20_$__cuda_sm70_shflsync_up_p
        .type           $__internal_20_$__cuda_sm70_shflsync_up_p,@function
        .size           $__internal_20_$__cuda_sm70_shflsync_up_p,($__internal_21_$__cuda_sm70_votesync_ballot - $__internal_20_$__cuda_sm70_shflsync_up_p)
$__internal_20_$__cuda_sm70_shflsync_up_p:
[----:B------:R-:W-:Y:S02]  /*11630*/  IMAD.MOV.U32 R4, RZ, RZ, RZ ;  /* 0x000000ffff047224 */ /* 0x000fe400078e00ff */
[----:B------:R-:W-:-:S04]  /*11640*/  IMAD.MOV.U32 R10, RZ, RZ, -0x1 ;  /* 0xffffffffff0a7424 */ /* 0x000fc800078e00ff */
[----:B------:R-:W-:Y:S04]  /*11650*/  WARPSYNC R10 ;  /* 0x0000000a00007348 */ /* 0x000fe80003800000 */
[----:B------:R1:W2:Y:S02]  /*11660*/  SHFL.UP PT, R4, R0, R2, R4 ;  /* 0x0400000200047389 */ /* 0x0002a400000e0004 */
[----:B-1----:R-:W-:Y:S02]  /*11670*/  MOV R2, R3 ;  /* 0x0000000300027202 */ /* 0x002fe40000000f00 */
[----:B------:R-:W-:-:S04]  /*11680*/  MOV R3, 0x0 ;  /* 0x0000000000037802 */ /* 0x000fc80000000f00 */
[----:B--2---:R-:W-:Y:S05]  /*11690*/  RET.REL.NODEC R2 `(_ZN7cutlass13device_kernelIN5flash19enable_sm80_to_sm89INS1_16FlashAttnFwdSm80INS1_25CollectiveMainloopFwdSm80ILi8ELi1ELb0EN4cute5tupleIJNS5_1CILi128EEENS7_ILi64EEENS7_ILi192EEEEEELi192ENS_6half_tEfNS_4arch4Sm80ELb1ELb0ELb0ELb1ELb0ELb0ELb1ELb1EEENS1_21CollectiveEpilogueFwdINS6_IJS8_SA_S9_EEENS6_IJNS7_ILi1EEESI_SI_EEESC_SE_Li256ELb1ELb1ELb1ELb0EEENS1_36VarlenDynamicPersistentTileSchedulerILi128ELi64ELi256ELi256ELb1ELb1ELb0ELb1ELb1ELb1EEEEEEEEEvNT_6ParamsE) ;  /* 0xfffee96002007950 */ /* 0x004fea0003c3ffff */
        .weak           $__internal_21_$__cuda_sm70_votesync_ballot
        .type           $__internal_21_$__cuda_sm70_votesync_ballot,@function
        .size           $__internal_21_$__cuda_sm70_votesync_ballot,(.L_x_2477 - $__internal_21_$__cuda_sm70_votesync_ballot)
$__internal_21_$__cuda_sm70_votesync_ballot:
[----:B------:R-:W-:Y:S01]  /*116a0*/  ISETP.NE.U32.AND P0, PT, R0, 0x1, PT ;  /* 0x000000010000780c */ /* 0x000fe20003f05070 */
[----:B------:R-:W-:-:S04]  /*116b0*/  IMAD.MOV.U32 R3, RZ, RZ, -0x1 ;  /* 0xffffffffff037424 */ /* 0x000fc800078e00ff */
[----:B------:R-:W-:Y:S08]  /*116c0*/  WARPSYNC R3 ;  /* 0x0000000300007348 */ /* 0x000ff00003800000 */
[----:B------:R-:W-:-:S04]  /*116d0*/  VOTE.ANY R0, PT, !P0 ;  /* 0x0000000000007806 */ /* 0x000fc800040e0100 */
[----:B------:R-:W-:Y:S01]  /*116e0*/  LOP3.LUT R0, R0, R3, RZ, 0xc0, !PT ;  /* 0x0000000300007212 */ /* 0x000fe200078ec0ff */
[----:B------:R-:W-:-:S04]  /*116f0*/  IMAD.MOV.U32 R3, RZ, RZ, 0x0 ;  /* 0x00000000ff037424 */ /* 0x000fc800078e00ff */
[----:B------:R-:W-:Y:S05]  /*11700*/  RET.REL.NODEC R2 `(_ZN7cutlass13device_kernelIN5flash19enable_sm80_to_sm89INS1_16FlashAttnFwdSm80INS1_25CollectiveMainloopFwdSm80ILi8ELi1ELb0EN4cute5tupleIJNS5_1CILi128EEENS7_ILi64EEENS7_ILi192EEEEEELi192ENS_6half_tEfNS_4arch4Sm80ELb1ELb0ELb0ELb1ELb0ELb0ELb1ELb1EEENS1_21CollectiveEpilogueFwdINS6_IJS8_SA_S9_EEENS6_IJNS7_ILi1EEESI_SI_EEESC_SE_Li256ELb1ELb1ELb1ELb0EEENS1_36VarlenDynamicPersistentTileSchedulerILi128ELi64ELi256ELi256ELb1ELb1ELb0ELb1ELb1ELb1EEEEEEEEEvNT_6ParamsE) ;  /* 0xfffee8f002007950 */ /* 0x000fea0003c3ffff */
.L_x_998:
        /* <DEDUP_REMOVED lines=15> */
.L_x_2477:


//--------------------- .text._ZN7cutlass13device_kernelIN5flash19enable_sm80_to_sm89INS1_16FlashAttnFwdSm80INS1_25CollectiveMainloopFwdSm80ILi8ELi1ELb0EN4cute5tupleIJNS5_1CILi128EEENS7_ILi64EEENS7_ILi192EEEEEELi192ENS_6half_tEfNS_4arch4Sm80ELb1ELb0ELb0ELb1ELb0ELb1ELb1ELb1EEENS1_21CollectiveEpilogueFwdINS6_IJS8_SA_S9_EEENS6_IJNS7_ILi1EEESI_SI_EEESC_SE_Li256ELb1ELb1ELb1ELb0EEENS1_36VarlenDynamicPersistentTileSchedulerILi128ELi64ELi256ELi256ELb1ELb1ELb0ELb1ELb1ELb1EEEEEEEEEvNT_6ParamsE --------------------------
	.section	.text._ZN7cutlass13device_kernelIN5flash19enable_sm80_to_sm89INS1_16FlashAttnFwdSm80INS1_25CollectiveMainloopFwdSm80ILi8ELi1ELb0EN4cute5tupleIJNS5_1CILi128EEENS7_ILi64EEENS7_ILi192EEEEEELi192ENS_6half_tEfNS_4arch4Sm80ELb1ELb0ELb0ELb1ELb0ELb1ELb1ELb1EEENS1_21CollectiveEpilogueFwdINS6_IJS8_SA_S9_EEENS6_IJNS7_ILi1EEESI_SI_EEESC_SE_Li256ELb1ELb1ELb1ELb0EEENS1_36VarlenDynamicPersistentTileSchedulerILi128ELi64ELi256ELi256ELb1ELb1ELb0ELb1ELb1ELb1EEEEEEEEEvNT_6ParamsE,"ax",@progbits
	.sectioninfo	@"SHI_REGISTERS=255"
	.align	128
.text._ZN7cutlass13device_kernelIN5flash19enable_sm80_to_sm89INS1_16FlashAttnFwdSm80INS1_25CollectiveMainloopFwdSm80ILi8ELi1ELb0EN4cute5tupleIJNS5_1CILi128EEENS7_ILi64EEENS7_ILi192EEEEEELi192ENS_6half_tEfNS_4arch4Sm80ELb1ELb0ELb0ELb1ELb0ELb1ELb1ELb1EEENS1_21CollectiveEpilogueFwdINS6_IJS8_SA_S9_EEENS6_IJNS7_ILi1EEESI_SI_EEESC_SE_Li256ELb1ELb1ELb1ELb0EEENS1_36VarlenDynamicPersistentTileSchedulerILi128ELi64ELi256ELi256ELb1ELb1ELb0ELb1ELb1ELb1EEEEEEEEEvNT_6ParamsE:
        .type           _ZN7cutlass13device_kernelIN5flash19enable_sm80_to_sm89INS1_16FlashAttnFwdSm80INS1_25CollectiveMainloopFwdSm80ILi8ELi1ELb0EN4cute5tupleIJNS5_1CILi128EEENS7_ILi64EEENS7_ILi192EEEEEELi192ENS_6half_tEfNS_4arch4Sm80ELb1ELb0ELb0ELb1ELb0ELb1ELb1ELb1EEENS1_21CollectiveEpilogueFwdINS6_IJS8_SA_S9_EEENS6_IJNS7_ILi1EEESI_SI_EEESC_SE_Li256ELb1ELb1ELb1ELb0EEENS1_36VarlenDynamicPersistentTileSchedulerILi128ELi64ELi256ELi256ELb1ELb1ELb0ELb1ELb1ELb1EEEEEEEEEvNT_6ParamsE,@function
        .size           _ZN7cutlass13device_kernelIN5flash19enable_sm80_to_sm89INS1_16FlashAttnFwdSm80INS1_25CollectiveMainloopFwdSm80ILi8ELi1ELb0EN4cute5tupleIJNS5_1CILi128EEENS7_ILi64EEENS7_ILi192EEEEEELi192ENS_6half_tEfNS_4arch4Sm80ELb1ELb0ELb0ELb1ELb0ELb1ELb1ELb1EEENS1_21CollectiveEpilogueFwdINS6_IJS8_SA_S9_EEENS6_IJNS7_ILi1EEESI_SI_EEESC_SE_Li256ELb1ELb1ELb1ELb0EEENS1_36VarlenDynamicPersistentTileSchedulerILi128ELi64ELi256ELi256ELb1ELb1ELb0ELb1ELb1ELb1EEEEEEEEEvNT_6ParamsE,(.L_x_2482 - _ZN7cutlass13device_kernelIN5flash19enable_sm80_to_sm89INS1_16FlashAttnFwdSm80INS1_25CollectiveMainloopFwdSm80ILi8ELi1ELb0EN4cute5tupleIJNS5_1CILi128EEENS7_ILi64EEENS7_ILi192EEEEEELi192ENS_6half_tEfNS_4arch4Sm80ELb1ELb0ELb0ELb1ELb0ELb1ELb1ELb1EEENS1_21CollectiveEpilogueFwdINS6_IJS8_SA_S9_EEENS6_IJNS7_ILi1EEESI_SI_EEESC_SE_Li256ELb1ELb1ELb1ELb0EEENS1_36VarlenDynamicPersistentTileSchedulerILi128ELi64ELi256ELi256ELb1ELb1ELb0ELb1ELb1ELb1EEEEEEEEEvNT_6ParamsE)
        .other          _ZN7cutlass13device_kernelIN5flash19enable_sm80_to_sm89INS1_16FlashAttnFwdSm80INS1_25CollectiveMainloopFwdSm80ILi8ELi1ELb0EN4cute5tupleIJNS5_1CILi128EEENS7_ILi64EEENS7_ILi192EEEEEELi192ENS_6half_tEfNS_4arch4Sm80ELb1ELb0ELb0ELb1ELb0ELb1ELb1ELb1EEENS1_21CollectiveEpilogueFwdINS6_IJS8_SA_S9_EEENS6_IJNS7_ILi1EEESI_SI_EEESC_SE_Li256ELb1ELb1ELb1ELb0EEENS1_36VarlenDynamicPersistentTileSchedulerILi128ELi64ELi256ELi256ELb1ELb1ELb0ELb1ELb1ELb1EEEEEEEEEvNT_6ParamsE,@"STO_CUDA_ENTRY STV_DEFAULT"
_ZN7cutlass13device_kernelIN5flash19enable_sm80_to_sm89INS1_16FlashAttnFwdSm80INS1_25CollectiveMainloopFwdSm80ILi8ELi1ELb0EN4cute5tupleIJNS5_1CILi128EEENS7_ILi64EEENS7_ILi192EEEEEELi192ENS_6half_tEfNS_4arch4Sm80ELb1ELb0ELb0ELb1ELb0ELb1ELb1ELb1EEENS1_21CollectiveEpilogueFwdINS6_IJS8_SA_S9_EEENS6_IJNS7_ILi1EEESI_SI_EEESC_SE_Li256ELb1ELb1ELb1ELb0EEENS1_36VarlenDynamicPersistentTileSchedulerILi128ELi64ELi256ELi256ELb1ELb1ELb0ELb1ELb1ELb1EEEEEEEEEvNT_6ParamsE:
        /* <DEDUP_REMOVED lines=53> */
.L_x_1004:
        /* <DEDUP_REMOVED lines=17> */
.L_x_1173:
        /* <DEDUP_REMOVED lines=16> */
.L_x_1174:
[----:B---3--:R-:W-:-:S05]  /*0560*/  IMAD R0, R0, c[0x0][0x538], RZ ;  /* 0x00014e0000007a24 */ /* 0x008fca00078e02ff */
[----:B------:R-:W-:-:S04]  /*0570*/  IADD3 R7, R0, R7, RZ ;  /* 0x0000000700077210 */ /* 0x000fc80007ffe0ff */
[----:B------:R-:W-:-:S13]  /*0580*/  ISETP.GT.AND P0, PT, R7, UR4, PT ;  /* 0x0000000407007c0c */ /* 0x000fda000bf04270 */
[----:B-12---:R-:W-:Y:S05]  /*0590*/  @!P0 BRA `(.L_x_1004) ;  /* 0xfffffdb000008947 */ /* 0x006fea000383ffff */
.L_x_1000:
[----:B------:R-:W-:-:S05]  /*05a0*/  IADD3 R11, -R0, R7, RZ ;  /* 0x00000007000b7210 */ /* 0x000fca0007ffe1ff */
[----:B------:R-:W-:-:S05]  /*05b0*/  IMAD R0, R4, c[0x0][0x538], R11 ;  /* 0x00014e0004007a24 */ /* 0x000fca00078e020b */
[----:B------:R-:W-:Y:S01]  /*05c0*/  ISETP.GT.AND P0, PT, R0, UR4, PT ;  /* 0x0000000400007c0c */ /* 0x000fe2000bf04270 */
[----:B------:R-:W-:-:S12]  /*05d0*/  BRA.DIV ~URZ, `(.L_x_1005) ;  /* 0x0001bd927f007947 */ /* 0x000fd8000b800000 */
[----:B------:R-:W-:-:S04]  /*05e0*/  VOTE.ANY R7, PT, !P0 ;  /* 0x0000000000077806 */ /* 0x000fc800040e0100 */
.L_x_1175:
[----:B------:R-:W1:Y:S02]  /*05f0*/  POPC R0, R7 ;  /* 0x0000000700007309 */ /* 0x000e640000000000 */
[----:B-12---:R-:W-:Y:S01]  /*0600*/  IADD3 R251, R0, R6, RZ ;  /* 0x0000000600fb7210 */ /* 0x006fe20007ffe0ff */
[----:B------:R-:W-:Y:S05]  /*0610*/  BRA.DIV ~URZ, `(.L_x_1006) ;  /* 0x0001bda27f007947 */ /* 0x000fea000b800000 */
[----:B------:R1:W2:Y:S01]  /*0620*/  SHFL.IDX PT, R249, R10, R0, 0x1f ;  /* 0x00001f000af97589 */ /* 0x0002a200000e0000 */
[----:B------:R-:W-:-:S03]  /*0630*/  MOV R6, RZ ;  /* 0x000000ff00067202 */ /* 0x000fc60000000f00 */
[----:B------:R1:W3:Y:S04]  /*0640*/  SHFL.IDX PT, R10, R8, R0, 0x1f ;  /* 0x00001f00080a7589 */ /* 0x0002e800000e0000 */
.L_x_1176:
[----:B------:R-:W-:Y:S01]  /*0650*/  ISETP.NE.AND P0, PT, R7, RZ, PT ;  /* 0x000000ff0700720c */ /* 0x000fe20003f05270 */
[----:B------:R-:W-:-:S12]  /*0660*/  BSSY B0, `(.L_x_1007) ;  /* 0x0000005000007945 */ /* 0x000fd80003800000 */
[----:B------:R-:W-:Y:S05]  /*0670*/  @!P0 BRA `(.L_x_1008) ;  /* 0x0000003000008947 */ /* 0x000fea0003800000 */
[----:B------:R-:W-:Y:S01]  /*0680*/  IADD3 R5, R0, -0x1, RZ ;  /* 0xffffffff00057810 */ /* 0x000fe20007ffe0ff */
[----:B------:R-:W-:Y:S05]  /*0690*/  BRA.DIV ~URZ, `(.L_x_1009) ;  /* 0x0001be027f007947 */ /* 0x000fea000b800000 */
[----:B------:R4:W1:Y:S02]  /*06a0*/  SHFL.IDX PT, R6, R4, R5, 0x1f ;  /* 0x00001f0504067589 */ /* 0x00086400000e0000 */
.L_x_1008:
[----:B------:R-:W-:Y:S05]  /*06b0*/  BSYNC B0 ;  /* 0x0000000000007941 */ /* 0x000fea0003800000 */
.L_x_1007:
        /* <DEDUP_REMOVED lines=67> */
.L_x_1011:
        /* <DEDUP_REMOVED lines=68> */
.L_x_1012:
[----:B------:R-:W-:Y:S05]  /*0f30*/  BSYNC B0 ;  /* 0x0000000000007941 */ /* 0x000fea0003800000 */
.L_x_1010:
[----:B------:R-:W-:-:S04]  /*0f40*/  LOP3.LUT R0, RZ, R0, RZ, 0x33, !PT ;  /* 0x00000000ff007212 */ /* 0x000fc800078e33ff */
[----:B------:R-:W-:Y:S01]  /*0f50*/  IADD3 R249, R0, R249, RZ ;  /* 0x000000f900f97210 */ /* 0x000fe20007ffe0ff */
[----:B------:R-:W-:Y:S05]  /*0f60*/  BRA `(.L_x_1013) ;  /* 0x0000004000007947 */ /* 0x000fea0003800000 */
.L_x_1001:
[----:B--2---:R-:W-:Y:S01]  /*0f70*/  IMAD.MOV.U32 R249, RZ, RZ, RZ ;  /* 0x000000fffff97224 */ /* 0x004fe200078e00ff */
[----:B------:R-:W-:Y:S01]  /*0f80*/  MOV R250, RZ ;  /* 0x000000ff00fa7202 */ /* 0x000fe20000000f00 */
[----:B------:R-:W-:Y:S01]  /*0f90*/  IMAD.U32 R248, RZ, RZ, UR4 ;  /* 0x00000004fff87e24 */ /* 0x000fe2000f8e00ff */
[----:B------:R-:W-:Y:S02]  /*0fa0*/  MOV R251, c[0x0][0x53c] ;  /* 0x00014f0000fb7a02 */ /* 0x000fe40000000f00 */
.L_x_1013:
[----:B------:R-:W-:Y:S01]  /*0fb0*/  ISETP.NE.AND P0, PT, R12, RZ, PT ;  /* 0x000000ff0c00720c */ /* 0x000fe20003f05270 */
[----:B------:R-:W-:-:S12]  /*0fc0*/  WARPSYNC 0xffffffff ;  /* 0xffffffff00007948 */ /* 0x000fd80003800000 */
[----:B------:R1:W-:Y:S04]  /*0fd0*/  @!P0 STS.128 [0x18100], R248 ;  /* 0x018100f8ff008388 */ /* 0x0003e80000000c00 */
[----:B------:R-:W-:Y:S06]  /*0fe0*/  BAR.ARV 0x5, 0x100 ;  /* 0x0144000000007b1d */ /* 0x000fec0000002000 */
.L_x_999:
[----:B-12---:R-:W-:-:S13]  /*0ff0*/  ISETP.GE.AND P0, PT, R251, c[0x0][0x53c], PT ;  /* 0x00014f00fb007a0c */ /* 0x006fda0003f06270 */
[----:B------:R-:W-:Y:S05]  /*1000*/  @P0 EXIT ;  /* 0x000000000000094d */ /* 0x000fea0003800000 */
[----:B------:R-:W1:Y:S02]  /*1010*/  S2R R18, SR_TID.X ;  /* 0x0000000000127919 */ /* 0x000e640000002100 */
[----:B-1----:R-:W-:-:S04]  /*1020*/  SHF.R.S32.HI R13, RZ, 0x1f, R18 ;  /* 0x0000001fff0d7819 */ /* 0x002fc80000011412 */
[CC--:B------:R-:W-:Y:S02]  /*1030*/  LEA.HI R0, R13.reuse, R18.reuse, RZ, 0x4 ;  /* 0x000000120d007211 */ /* 0x0c0fe400078f20ff */
[-C--:B------:R-:W-:Y:S02]  /*1040*/  LEA.HI R10, R13, R18.reuse, RZ, 0x3 ;  /* 0x000000120d0a7211 */ /* 0x080fe400078f18ff */
[----:B------:R-:W-:Y:S02]  /*1050*/  LOP3.LUT R2, R0, 0xfffffff0, RZ, 0xc0, !PT ;  /* 0xfffffff000027812 */ /* 0x000fe400078ec0ff */
[----:B------:R-:W-:Y:S02]  /*1060*/  SHF.R.S32.HI R19, RZ, 0x3, R10 ;  /* 0x00000003ff137819 */ /* 0x000fe4000001140a */
[----:B------:R-:W-:Y:S01]  /*1070*/  LOP3.LUT R3, R10, 0xfffffff8, RZ, 0xc0, !PT ;  /* 0xfffffff80a037812 */ /* 0x000fe200078ec0ff */
[C---:B------:R-:W-:Y:S01]  /*1080*/  IMAD.IADD R2, R18.reuse, 0x1, -R2 ;  /* 0x0000000112027824 */ /* 0x040fe200078e0a02 */
[----:B------:R-:W-:Y:S01]  /*1090*/  SHF.R.S32.HI R4, RZ, 0x4, R0 ;  /* 0x00000004ff047819 */ /* 0x000fe20000011400 */
[----:B------:R-:W-:Y:S01]  /*10a0*/  IMAD.SHL.U32 R5, R19, 0x40, RZ ;  /* 0x0000004013057824 */ /* 0x000fe200078e00ff */
[----:B------:R-:W-:Y:S01]  /*10b0*/  LEA.HI R14, R13, R18, RZ, 0x2 ;  /* 0x000000120d0e7211 */ /* 0x000fe200078f10ff */
[----:B------:R-:W-:Y:S01]  /*10c0*/  IMAD.IADD R9, R18, 0x1, -R3 ;  /* 0x0000000112097824 */ /* 0x000fe200078e0a03 */
[----:B------:R-:W-:-:S02]  /*10d0*/  LEA.HI R0, R0, R4, RZ, 0x1 ;  /* 0x0000000400007211 */ /* 0x000fc400078f08ff */
[----:B------:R-:W-:Y:S01]  /*10e0*/  SHF.R.S32.HI R6, RZ, 0x1f, R2 ;  /* 0x0000001fff067819 */ /* 0x000fe20000011402 */
[C---:B------:R-:W-:Y:S01]  /*10f0*/  IMAD.SHL.U32 R240, R9.reuse, 0x8, RZ ;  /* 0x0000000809f07824 */ /* 0x040fe200078e00ff */
[----:B------:R-:W-:Y:S01]  /*1100*/  LOP3.LUT R3, R0, 0xfffffffe, RZ, 0xc0, !PT ;  /* 0xfffffffe00037812 */ /* 0x000fe200078ec0ff */
[----:B------:R-:W-:Y:S01]  /*1110*/  IMAD.SHL.U32 R8, R9, 0x40, RZ ;  /* 0x0000004009087824 */ /* 0x000fe200078e00ff */
[----:B------:R-:W-:Y:S02]  /*1120*/  LOP3.LUT R0, R5, 0x1c0, RZ, 0xc0, !PT ;  /* 0x000001c005007812 */ /* 0x000fe400078ec0ff */
[----:B------:R-:W-:Y:S01]  /*1130*/  LEA.HI R11, R6, R2, RZ, 0x3 ;  /* 0x00000002060b7211 */ /* 0x000fe200078f18ff */
[----:B------:R-:W-:Y:S01]  /*1140*/  IMAD.IADD R12, R4, 0x1, -R3 ;  /* 0x00000001040c7824 */ /* 0x000fe200078e0a03 */
[----:B------:R-:W-:Y:S02]  /*1150*/  SHF.R.U32.HI R7, RZ, 0x3, R0 ;  /* 0x00000003ff077819 */ /* 0x000fe40000011600 */
[----:B------:R-:W-:-:S02]  /*1160*/  LOP3.LUT R6, R0, 0x38, R240, 0xf8, !PT ;  /* 0x0000003800067812 */ /* 0x000fc400078ef8f0 */
[----:B------:R-:W-:Y:S02]  /*1170*/  LOP3.LUT R5, R11, 0xfffffff8, RZ, 0xc0, !PT ;  /* 0xfffffff80b057812 */ /* 0x000fe400078ec0ff */
[----:B------:R-:W-:Y:S02]  /*1180*/  LOP3.LUT R0, R8, 0x1c0, RZ, 0xc0, !PT ;  /* 0x000001c008007812 */ /* 0x000fe400078ec0ff */
[----:B------:R-:W-:Y:S01]  /*1190*/  LOP3.LUT R8, R6, R7, RZ, 0x3c, !PT ;  /* 0x0000000706087212 */ /* 0x000fe200078e3cff */
[----:B------:R-:W-:Y:S01]  /*11a0*/  IMAD.IADD R6, R2, 0x1, -R5 ;  /* 0x0000000102067824 */ /* 0x000fe200078e0a05 */
[----:B------:R-:W-:Y:S02]  /*11b0*/  LOP3.LUT R2, R0, 0x8, R10, 0xf8, !PT ;  /* 0x0000000800027812 */ /* 0x000fe400078ef80a */
[----:B------:R-:W-:Y:S02]  /*11c0*/  SHF.R.U32.HI R0, RZ, 0x3, R0 ;  /* 0x00000003ff007819 */ /* 0x000fe40000011600 */
[----:B------:R-:W-:-:S02]  /*11d0*/  LEA.HI R3, R13, R18, RZ, 0x5 ;  /* 0x000000120d037211 */ /* 0x000fc400078f28ff */
[--C-:B------:R-:W-:Y:S02]  /*11e0*/  SHF.R.S32.HI R237, RZ, 0x2, R14.reuse ;  /* 0x00000002ffed7819 */ /* 0x100fe4000001140e */
[----:B------:R-:W-:Y:S02]  /*11f0*/  SHF.R.S32.HI R4, RZ, 0x1f, R14 ;  /* 0x0000001fff047819 */ /* 0x000fe4000001140e */
[----:B------:R-:W-:Y:S02]  /*1200*/  LOP3.LUT R15, R2, R0, RZ, 0x3c, !PT ;  /* 0x00000000020f7212 */ /* 0x000fe400078e3cff */
[----:B------:R-:W-:Y:S02]  /*1210*/  LOP3.LUT R0, R3, 0xffffffe0, RZ, 0xc0, !PT ;  /* 0xffffffe003007812 */ /* 0x000fe400078ec0ff */
[--C-:B------:R-:W-:Y:S02]  /*1220*/  SHF.R.S32.HI R7, RZ, 0x5, R3.reuse ;  /* 0x00000005ff077819 */ /* 0x100fe40000011403 */
[----:B------:R-:W-:Y:S01]  /*1230*/  LEA.HI R2, R4, R237, RZ, 0x3 ;  /* 0x000000ed04027211 */ /* 0x000fe200078f18ff */
[----:B------:R-:W-:Y:S01]  /*1240*/  IMAD.IADD R17, R18, 0x1, -R0 ;  /* 0x0000000112117824 */ /* 0x000fe200078e0a00 */
[----:B------:R-:W-:-:S02]  /*1250*/  SHF.R.S32.HI R3, RZ, 0x1f, R3 ;  /* 0x0000001fff037819 */ /* 0x000fc40000011403 */
[----:B------:R-:W-:Y:S01]  /*1260*/  LEA.HI R4, R13, R18, RZ, 0x6 ;  /* 0x000000120d047211 */ /* 0x000fe200078f30ff */
[----:B------:R-:W-:Y:S01]  /*1270*/  IMAD.MOV.U32 R13, RZ, RZ, 0x20 ;  /* 0x00000020ff0d7424 */ /* 0x000fe200078e00ff */
[----:B------:R-:W-:Y:S02]  /*1280*/  LOP3.LUT R2, R2, 0xfffffff8, RZ, 0xc0, !PT ;  /* 0xfffffff802027812 */ /* 0x000fe400078ec0ff */
[----:B------:R-:W-:Y:S01]  /*1290*/  LEA.HI R0, R3, R7, RZ, 0x3 ;  /* 0x0000000703007211 */ /* 0x000fe200078f18ff */
[----:B------:R-:W-:Y:S01]  /*12a0*/  IMAD.SHL.U32 R4, R4, 0x8, RZ ;  /* 0x0000000804047824 */ /* 0x000fe200078e00ff */
[----:B------:R-:W-:Y:S01]  /*12b0*/  SHF.R.S32.HI R10, RZ, 0x1f, R17 ;  /* 0x0000001fff0a7819 */ /* 0x000fe20000011411 */
[----:B------:R-:W-:Y:S01]  /*12c0*/  IMAD.IADD R3, R237, 0x1, -R2 ;  /* 0x00000001ed037824 */ /* 0x000fe200078e0a02 */
[----:B------:R-:W-:Y:S02]  /*12d0*/  LOP3.LUT R0, R0, 0xffffff8, RZ, 0xc0, !PT ;  /* 0x0ffffff800007812 */ /* 0x000fe400078ec0ff */
[----:B------:R-:W-:-:S02]  /*12e0*/  LEA.HI R10, R10, R17, RZ, 0x2 ;  /* 0x000000110a0a7211 */ /* 0x000fc400078f10ff */
[----:B------:R-:W-:Y:S01]  /*12f0*/  LOP3.LUT R210, R8, 0x7ffffe00, R4, 0xf8, !PT ;  /* 0x7ffffe0008d27812 */ /* 0x000fe200078ef804 */
[----:B------:R-:W-:Y:S01]  /*1300*/  IMAD.IADD R5, R7, 0x1, -R0 ;  /* 0x0000000107057824 */ /* 0x000fe200078e0a00 */
[----:B------:R-:W-:Y:S01]  /*1310*/  LOP3.LUT R2, R3, 0x1, RZ, 0xc0, !PT ;  /* 0x0000000103027812 */ /* 0x000fe200078ec0ff */
[----:B------:R-:W-:Y:S01]  /*1320*/  IMAD.SHL.U32 R0, R6, 0x40, RZ ;  /* 0x0000004006007824 */ /* 0x000fe200078e00ff */
[----:B------:R-:W-:Y:S01]  /*1330*/  SHF.R.S32.HI R4, RZ, 0x2, R10 ;  /* 0x00000002ff047819 */ /* 0x000fe2000001140a */
[----:B------:R-:W-:Y:S01]  /*1340*/  IMAD.SHL.U32 R210, R210, 0x2, RZ ;  /* 0x00000002d2d27824 */ /* 0x000fe200078e00ff */
[----:B------:R-:W-:Y:S01]  /*1350*/  ISETP.NE.U32.AND P0, PT, R2, 0x1, PT ;  /* 0x000000010200780c */ /* 0x000fe20003f05070 */
[----:B------:R-:W-:Y:S01]  /*1360*/  IMAD.SHL.U32 R2, R12, 0x8, RZ ;  /* 0x000000080c027824 */ /* 0x000fe200078e00ff */
[----:B------:R-:W-:Y:S01]  /*1370*/  LOP3.LUT R0, R0, 0x1c0, RZ, 0xc0, !PT ;  /* 0x000001c000007812 */ /* 0x000fe200078ec0ff */
[----:B------:R-:W-:Y:S01]  /*1380*/  IMAD R16, R5, 0x10, R4 ;  /* 0x0000001005107824 */ /* 0x000fe200078e0204 */
[----:B------:R-:W-:-:S02]  /*1390*/  LOP3.LUT R5, R14, 0xfffffffc, RZ, 0xc0, !PT ;  /* 0xfffffffc0e057812 */ /* 0x000fc400078ec0ff */
[----:B------:R-:W-:Y:S02]  /*13a0*/  LOP3.LUT R4, R0, 0x8, R2, 0xf8, !PT ;  /* 0x0000000800047812 */ /* 0x000fe400078ef802 */
[----:B------:R-:W-:Y:S01]  /*13b0*/  SHF.R.U32.HI R2, RZ, 0x3, R0 ;  /* 0x00000003ff027819 */ /* 0x000fe20000011600 */
[C---:B------:R-:W-:Y:S01]  /*13c0*/  IMAD.SHL.U32 R0, R3.reuse, 0x40, RZ ;  /* 0x0000004003007824 */ /* 0x040fe200078e00ff */
[----:B------:R-:W-:Y:S01]  /*13d0*/  R2P PR, R3, 0x6 ;  /* 0x0000000603007804 */ /* 0x000fe20000000000 */
[----:B------:R-:W-:Y:S01]  /*13e0*/  IMAD.IADD R18, R18, 0x1, -R5 ;  /* 0x0000000112127824 */ /* 0x000fe200078e0a05 */
[C---:B------:R-:W-:Y:S01]  /*13f0*/  LOP3.LUT P6, RZ, R6.reuse, 0x2, RZ, 0xc0, !PT ;  /* 0x0000000206ff7812 */ /* 0x040fe200078cc0ff */
[----:B------:R-:W-:Y:S01]  /*1400*/  STL [R1+0x4c], R16 ;  /* 0x00004c1001007387 */ /* 0x000fe20000100800 */
[----:B------:R-:W-:Y:S01]  /*1410*/  LOP3.LUT P5, RZ, R6, 0x4, RZ, 0xc0, !PT ;  /* 0x0000000406ff7812 */ /* 0x000fe200078ac0ff */
[----:B------:R-:W-:Y:S01]  /*1420*/  IMAD.SHL.U32 R126, R18, 0x8, RZ ;  /* 0x00000008127e7824 */ /* 0x000fe200078e00ff */
[----:B------:R-:W-:Y:S01]  /*1430*/  LOP3.LUT R6, R4, R2, RZ, 0x3c, !PT ;  /* 0x0000000204067212 */ /* 0x000fe200078e3cff */
[----:B------:R-:W-:Y:S01]  /*1440*/  IMAD.SHL.U32 R2, R11, 0x40, RZ ;  /* 0x000000400b027824 */ /* 0x000fe200078e00ff */
[----:B------:R-:W-:Y:S01]  /*1450*/  LOP3.LUT R8, R0, 0x1c0, RZ, 0xc0, !PT ;  /* 0x000001c000087812 */ /* 0x000fe200078ec0ff */
[----:B------:R-:W-:Y:S01]  /*1460*/  IMAD.SHL.U32 R0, R7, 0x400, RZ ;  /* 0x0000040007007824 */ /* 0x000fe200078e00ff */
[----:B------:R-:W-:Y:S01]  /*1470*/  IADD3 R14, R237, 0x40, RZ ;  /* 0x00000040ed0e7810 */ /* 0x000fe20007ffe0ff */
[----:B------:R-:W-:Y:S01]  /*1480*/  IMAD.SHL.U32 R7, R7, 0x200, RZ ;  /* 0x0000020007077824 */ /* 0x000fe200078e00ff */
[----:B------:R-:W-:Y:S01]  /*1490*/  SHF.R.U32.HI R3, RZ, 0x3, R8 ;  /* 0x00000003ff037819 */ /* 0x000fe20000011608 */
[----:B------:R-:W-:Y:S01]  /*14a0*/  IMAD R11, R18, 0x2, R0 ;  /* 0x00000002120b7824 */ /* 0x000fe200078e0200 */
[----:B------:R-:W-:Y:S01]  /*14b0*/  LOP3.LUT R4, R8, 0x18, R126, 0xf8, !PT ;  /* 0x0000001808047812 */ /* 0x000fe200078ef87e */
[----:B------:R1:W-:Y:S01]  /*14c0*/  STL [R1+0x14], R8 ;  /* 0x0000140801007387 */ /* 0x0003e20000100800 */
[----:B------:R-:W-:Y:S01]  /*14d0*/  LOP3.LUT R5, R2, 0xfffffe00, RZ, 0xc0, !PT ;  /* 0xfffffe0002057812 */ /* 0x000fe200078ec0ff */
[----:B------:R-:W-:Y:S01]  /*14e0*/  IMAD R2, R12, 0x200, R15 ;  /* 0x000002000c027824 */ /* 0x000fe200078e020f */
[----:B------:R-:W-:Y:S01]  /*14f0*/  LOP3.LUT R231, R7, R4, R3, 0xf6, !PT ;  /* 0x0000000407e77212 */ /* 0x000fe200078ef603 */
[----:B------:R-:W-:Y:S01]  /*1500*/  IMAD.MOV.U32 R12, RZ, RZ, 0x40 ;  /* 0x00000040ff0c7424 */ /* 0x000fe200078e00ff */
[-C--:B------:R-:W-:Y:S01]  /*1510*/  IADD3 R4, R6, R5.reuse, R0 ;  /* 0x0000000506047210 */ /* 0x080fe20007ffe000 */
[C---:B------:R-:W-:Y:S01]  /*1520*/  IMAD R0, R9.reuse, 0x20, R19 ;  /* 0x0000002009007824 */ /* 0x040fe200078e0213 */
[----:B------:R-:W-:Y:S01]  /*1530*/  LOP3.LUT P4, RZ, R9, 0x2, RZ, 0xc0, !PT ;  /* 0x0000000209ff7812 */ /* 0x000fe2000788c0ff */
[----:B------:R-:W-:Y:S01]  /*1540*/  IMAD.SHL.U32 R140, R18, 0x4, RZ ;  /* 0x00000004128c7824 */ /* 0x000fe200078e00ff */
[----:B------:R-:W-:-:S02]  /*1550*/  LOP3.LUT R5, R6, R5, RZ, 0xfc, !PT ;  /* 0x0000000506057212 */ /* 0x000fc400078efcff */
[----:B------:R2:W-:Y:S01]  /*1560*/  STL [R1+0x44], R0 ;  /* 0x0000440001007387 */ /* 0x0005e20000100800 */
[----:B------:R-:W-:Y:S02]  /*1570*/  SHF.R.S32.HI R7, RZ, 0x1f, R14 ;  /* 0x0000001fff077819 */ /* 0x000fe4000001140e */
[----:B------:R-:W-:Y:S02]  /*1580*/  LEA R147, R2, 0x6100, 0x1 ;  /* 0x0000610002937811 */ /* 0x000fe400078e08ff */
[----:B------:R-:W-:Y:S02]  /*1590*/  LOP3.LUT P3, RZ, R9, 0x4, RZ, 0xc0, !PT ;  /* 0x0000000409ff7812 */ /* 0x000fe4000786c0ff */
[C---:B------:R-:W-:Y:S02]  /*15a0*/  IADD3 R198, R147.reuse, 0x20, RZ ;  /* 0x0000002093c67810 */ /* 0x040fe40007ffe0ff */
[----:B------:R-:W-:Y:S02]  /*15b0*/  @P4 IADD3 R198, R147, -0x20, RZ ;  /* 0xffffffe093c64810 */ /* 0x000fe40007ffe0ff */
[----:B------:R-:W-:-:S02]  /*15c0*/  LEA R194, R4, 0xc100, 0x1 ;  /* 0x0000c10004c27811 */ /* 0x000fc400078e08ff */
[----:B------:R-:W-:Y:S02]  /*15d0*/  LEA R188, R5, 0x100, 0x1 ;  /* 0x0000010005bc7811 */ /* 0x000fe400078e08ff */
[----:B-1----:R-:W-:Y:S02]  /*15e0*/  LOP3.LUT R8, R3, R8, RZ, 0xfc, !PT ;  /* 0x0000000803087212 */ /* 0x002fe400078efcff */
[----:B------:R-:W-:Y:S02]  /*15f0*/  LEA.HI R3, R18, R18, RZ, 0x1 ;  /* 0x0000001212037211 */ /* 0x000fe400078f08ff */
[C---:B------:R-:W-:Y:S01]  /*1600*/  IADD3 R143, R140.reuse, 0x20, RZ ;  /* 0x000000208c8f7810 */ /* 0x040fe20007ffe0ff */
[----:B------:R-:W-:Y:S01]  /*1610*/  IMAD.IADD R11, R11, 0x1, R8 ;  /* 0x000000010b0b7824 */ /* 0x000fe200078e0208 */
[----:B------:R-:W-:Y:S02]  /*1620*/  LOP3.LUT R6, R3, 0x1ffffffe, RZ, 0xc0, !PT ;  /* 0x1ffffffe03067812 */ /* 0x000fe400078ec0ff */
[----:B------:R-:W-:Y:S01]  /*1630*/  LEA.HI R3, R7, R14, RZ, 0x3 ;  /* 0x0000000e07037211 */ /* 0x000fe200078f18ff */
[----:B------:R-:W-:Y:S01]  /*1640*/  IMAD.IADD R131, R140, 0x1, R143 ;  /* 0x000000018c837824 */ /* 0x000fe200078e028f */
[----:B------:R-:W-:Y:S01]  /*1650*/  LOP3.LUT R7, R10, 0x7ffffffc, RZ, 0xc0, !PT ;  /* 0x7ffffffc0a077812 */ /* 0x000fe200078ec0ff */
[----:B--2---:R-:W-:Y:S01]  /*1660*/  IMAD.SHL.U32 R0, R14, 0x40, RZ ;  /* 0x000000400e007824 */ /* 0x004fe200078e00ff */
[----:B------:R-:W-:Y:S01]  /*1670*/  IADD3 R142, R140, 0x40, RZ ;  /* 0x000000408c8e7810 */ /* 0x000fe20007ffe0ff */
[----:B------:R-:W-:Y:S01]  /*1680*/  IMAD.IADD R6, R18, 0x1, -R6 ;  /* 0x0000000112067824 */ /* 0x000fe200078e0a06 */
[----:B------:R-:W-:Y:S01]  /*1690*/  LEA R231, R231, 0x100, 0x1 ;  /* 0x00000100e7e77811 */ /* 0x000fe200078e08ff */
[----:B------:R-:W-:Y:S01]  /*16a0*/  IMAD.SHL.U32 R3, R3, 0x40, RZ ;  /* 0x0000004003037824 */ /* 0x000fe200078e00ff */
[----:B------:R-:W-:Y:S01]  /*16b0*/  LOP3.LUT R8, R0, 0x1c0, RZ, 0xc0, !PT ;  /* 0x000001c000087812 */ /* 0x000fe200078ec0ff */
[----:B------:R-:W-:Y:S01]  /*16c0*/  IMAD R2, R6, 0x8, R16 ;  /* 0x0000000806027824 */ /* 0x000fe200078e0210 */
[----:B------:R-:W-:Y:S01]  /*16d0*/  SEL R0, R12, 0xffffffc0, !P3 ;  /* 0xffffffc00c007807 */ /* 0x000fe20005800000 */
[----:B------:R-:W-:Y:S01]  /*16e0*/  IMAD.IADD R239, R17, 0x1, -R7 ;  /* 0x0000000111ef7824 */ /* 0x000fe200078e0a07 */
[----:B------:R-:W-:Y:S01]  /*16f0*/  SHF.R.U32.HI R8, RZ, 0x3, R8 ;  /* 0x00000003ff087819 */ /* 0x000fe20000011608 */
[----:B------:R-:W-:Y:S01]  /*1700*/  IMAD.IADD R130, R140, 0x1, R142 ;  /* 0x000000018c827824 */ /* 0x000fe200078e028e */
[----:B------:R-:W-:Y:S01]  /*1710*/  SEL R8, R13, 0xffffffe0, !P1 ;  /* 0xffffffe00d087807 */ /* 0x000fe20004800000 */
[----:B------:R-:W-:Y:S01]  /*1720*/  IMAD.IADD R193, R147, 0x1, R0 ;  /* 0x0000000193c17824 */ /* 0x000fe200078e0200 */
[----:B------:R-:W-:Y:S01]  /*1730*/  LEA R6, R11, 0x80, 0x1 ;  /* 0x000000800b067811 */ /* 0x000fe200078e08ff */
[----:B------:R-:W-:Y:S01]  /*1740*/  IMAD.IADD R190, R0, 0x1, R198 ;  /* 0x0000000100be7824 */ /* 0x000fe200078e02c6 */
[----:B------:R-:W-:Y:S01]  /*1750*/  SEL R7, R12, 0xffffffc0, !P2 ;  /* 0xffffffc00c077807 */ /* 0x000fe20005000000 */
[----:B------:R-:W-:Y:S01]  /*1760*/  IMAD.SHL.U32 R239, R239, 0x2, RZ ;  /* 0x00000002efef7824 */ /* 0x000fe200078e00ff */
[----:B------:R-:W-:Y:S01]  /*1770*/  LOP3.LUT R3, R3, 0xfffffe00, RZ, 0xc0, !PT ;  /* 0xfffffe0003037812 */ /* 0x000fe200078ec0ff */
[C---:B------:R-:W-:Y:S01]  /*1780*/  IMAD.IADD R10, R6.reuse, 0x1, R8 ;  /* 0x00000001060a7824 */ /* 0x040fe200078e0208 */
[C---:B------:R-:W-:Y:S01]  /*1790*/  IADD3 R9, R6.reuse, -0x10, RZ ;  /* 0xfffffff006097810 */ /* 0x040fe20007ffe0ff */
[C-C-:B------:R-:W-:Y:S01]  /*17a0*/  IMAD.IADD R0, R6.reuse, 0x1, R7.reuse ;  /* 0x0000000106007824 */ /* 0x140fe200078e0207 */
[----:B------:R-:W-:Y:S01]  /*17b0*/  @P0 IADD3 R9, R6, 0x10, RZ ;  /* 0x0000001006090810 */ /* 0x000fe20007ffe0ff */
[----:B------:R1:W-:Y:S01]  /*17c0*/  STL [R1+0x40], R3 ;  /* 0x0000400301007387 */ /* 0x0003e20000100800 */
[C---:B------:R-:W-:Y:S01]  /*17d0*/  IADD3 R146, R140.reuse, 0x10, RZ ;  /* 0x000000108c927810 */ /* 0x040fe20007ffe0ff */
[----:B------:R-:W-:Y:S01]  /*17e0*/  IMAD.IADD R232, R231, 0x1, R7 ;  /* 0x00000001e7e87824 */ /* 0x000fe200078e0207 */
[C---:B------:R-:W-:Y:S01]  /*17f0*/  IADD3 R145, R140.reuse, 0x30, RZ ;  /* 0x000000308c917810 */ /* 0x040fe20007ffe0ff */
[----:B------:R2:W-:Y:S01]  /*1800*/  STL [R1+0x10], R2 ;  /* 0x0000100201007387 */ /* 0x0005e20000100800 */
[----:B------:R-:W-:-:S02]  /*1810*/  IADD3 R144, R140, 0x50, RZ ;  /* 0x000000508c907810 */ /* 0x000fc40007ffe0ff */
[C---:B------:R-:W-:Y:S01]  /*1820*/  IADD3 R209, R198.reuse, 0x800, RZ ;  /* 0x00000800c6d17810 */ /* 0x040fe20007ffe0ff */
[----:B------:R-:W-:Y:S01]  /*1830*/  STL [R1+0x2c], R10 ;  /* 0x00002c0a01007387 */ /* 0x000fe20000100800 */
[C---:B------:R-:W-:Y:S02]  /*1840*/  IADD3 R208, R198.reuse, 0x1000, RZ ;  /* 0x00001000c6d07810 */ /* 0x040fe40007ffe0ff */
[C---:B------:R-:W-:Y:S01]  /*1850*/  IADD3 R207, R198.reuse, 0x1800, RZ ;  /* 0x00001800c6cf7810 */ /* 0x040fe20007ffe0ff */
[----:B------:R3:W-:Y:S01]  /*1860*/  STL [R1+0x3c], R0 ;  /* 0x00003c0001007387 */ /* 0x0007e20000100800 */
[C---:B------:R-:W-:Y:S02]  /*1870*/  IADD3 R206, R198.reuse, 0x2000, RZ ;  /* 0x00002000c6ce7810 */ /* 0x040fe40007ffe0ff */
[C---:B------:R-:W-:Y:S01]  /*1880*/  IADD3 R205, R198.reuse, 0x2800, RZ ;  /* 0x00002800c6cd7810 */ /* 0x040fe20007ffe0ff */
[----:B------:R-:W-:Y:S01]  /*1890*/  STL [R1+0x24], R9 ;  /* 0x0000240901007387 */ /* 0x000fe20000100800 */
[----:B------:R-:W-:-:S02]  /*18a0*/  IADD3 R204, R198, 0x3000, RZ ;  /* 0x00003000c6cc7810 */ /* 0x000fc40007ffe0ff */
[C---:B------:R-:W-:Y:S02]  /*18b0*/  IADD3 R203, R198.reuse, 0x3800, RZ ;  /* 0x00003800c6cb7810 */ /* 0x040fe40007ffe0ff */
[C---:B------:R-:W-:Y:S02]  /*18c0*/  IADD3 R202, R198.reuse, 0x4000, RZ ;  /* 0x00004000c6ca7810 */ /* 0x040fe40007ffe0ff */
[C---:B------:R-:W-:Y:S02]  /*18d0*/  IADD3 R201, R198.reuse, 0x4800, RZ ;  /* 0x00004800c6c97810 */ /* 0x040fe40007ffe0ff */
[----:B-1----:R-:W-:Y:S02]  /*18e0*/  SEL R3, R13, 0xffffffe0, !P6 ;  /* 0xffffffe00d037807 */ /* 0x002fe40007000000 */
[----:B------:R-:W-:Y:S02]  /*18f0*/  IADD3 R200, R198, 0x5000, RZ ;  /* 0x00005000c6c87810 */ /* 0x000fe40007ffe0ff */
[----:B--2---:R-:W-:Y:S01]  /*1900*/  SEL R2, R12, 0xffffffc0, !P5 ;  /* 0xffffffc00c027807 */ /* 0x004fe20006800000 */
[----:B------:R-:W-:Y:S01]  /*1910*/  IMAD.IADD R195, R194, 0x1, R3 ;  /* 0x00000001c2c37824 */ /* 0x000fe200078e0203 */
[----:B------:R-:W-:Y:S01]  /*1920*/  IADD3 R199, R198, 0x5800, RZ ;  /* 0x00005800c6c77810 */ /* 0x000fe20007ffe0ff */
[----:B------:R-:W-:-:S02]  /*1930*/  IMAD.IADD R189, R3, 0x1, R188 ;  /* 0x0000000103bd7824 */ /* 0x000fc400078e02bc */
[C---:B------:R-:W-:Y:S02]  /*1940*/  IMAD.IADD R3, R7.reuse, 0x1, R9 ;  /* 0x0000000107037824 */ /* 0x040fe400078e0209 */
[----:B------:R-:W-:Y:S02]  /*1950*/  IMAD.IADD R197, R194, 0x1, R2 ;  /* 0x00000001c2c57824 */ /* 0x000fe400078e0202 */
[----:B---3--:R-:W-:Y:S02]  /*1960*/  IMAD.IADD R0, R7, 0x1, R10 ;  /* 0x0000000107007824 */ /* 0x008fe400078e020a */
[C---:B------:R-:W-:Y:S02]  /*1970*/  IMAD.IADD R192, R2.reuse, 0x1, R188 ;  /* 0x0000000102c07824 */ /* 0x040fe400078e02bc */
[----:B------:R-:W-:Y:S01]  /*1980*/  IMAD.IADD R196, R195, 0x1, R2 ;  /* 0x00000001c3c47824 */ /* 0x000fe200078e0202 */
[----:B------:R1:W-:Y:S01]  /*1990*/  STL [R1+0x38], R0 ;  /* 0x0000380001007387 */ /* 0x0003e20000100800 */
[----:B------:R-:W-:-:S02]  /*19a0*/  IMAD.IADD R191, R2, 0x1, R189 ;  /* 0x0000000102bf7824 */ /* 0x000fc400078e02bd */
[----:B-1----:R-:W-:-:S05]  /*19b0*/  IMAD.IADD R0, R8, 0x1, R9 ;  /* 0x0000000108007824 */ /* 0x002fca00078e0209 */
[----:B------:R1:W-:Y:S04]  /*19c0*/  STL [R1+0x28], R0 ;  /* 0x0000280001007387 */ /* 0x0003e80000100800 */
[----:B------:R2:W-:Y:S01]  /*19d0*/  STL [R1+0x34], R3 ;  /* 0x0000340301007387 */ /* 0x0005e20000100800 */
[----:B-1----:R-:W-:-:S05]  /*19e0*/  IMAD.IADD R0, R7, 0x1, R0 ;  /* 0x0000000107007824 */ /* 0x002fca00078e0200 */
[----:B------:R2:W-:Y:S02]  /*19f0*/  STL [R1+0x30], R0 ;  /* 0x0000300001007387 */ /* 0x0005e40000100800 */
.L_x_1172:
[----:B------:R-:W-:-:S04]  /*1a00*/  IMAD.MOV.U32 R13, RZ, RZ, 0x4 ;  /* 0x00000004ff0d7424 */ /* 0x000fc800078e00ff */
[----:B--2---:R-:W-:-:S05]  /*1a10*/  IMAD.WIDE R2, R251, R13, c[0x0][0x588] ;  /* 0x00016200fb027625 */ /* 0x004fca00078e020d */
[----:B------:R-:W2:Y:S01]  /*1a20*/  LDG.E R18, [R2.64] ;  /* 0x0000000602127981 */ /* 0x000ea2000c1e1900 */
[----:B------:R-:W-:Y:S01]  /*1a30*/  ISETP.NE.U32.AND P4, PT, RZ, c[0x0][0x360], PT ;  /* 0x0000d800ff007a0c */ /* 0x000fe20003f85070 */
[----:B------:R-:W-:Y:S01]  /*1a40*/  CS2R R136, SRZ ;  /* 0x0000000000887805 */ /* 0x000fe2000001ff00 */
        /* <DEDUP_REMOVED lines=8> */
[----:B------:R-:W-:Y:S01]  /*1ad0*/  IMAD.MOV.U32 R12, RZ, RZ, RZ ;  /* 0x000000ffff0c7224 */ /* 0x000fe200078e00ff */
[----:B--2---:R-:W-:Y:S01]  /*1ae0*/  SHF.R.S32.HI R168, RZ, 0x1f, R18 ;  /* 0x0000001fffa87819 */ /* 0x004fe20000011412 */
[----:B------:R1:W-:Y:S01]  /*1af0*/  STL [R1], R18 ;  /* 0x0000001201007387 */ /* 0x0003e20000100800 */
[C---:B------:R-:W-:Y:S02]  /*1b00*/  @P4 LEA R2, P0, R18.reuse, c[0x0][0x360], 0x2 ;  /* 0x0000d80012024a11 */ /* 0x040fe400078010ff */
[----:B------:R-:W-:-:S02]  /*1b10*/  @P2 LEA R4, P1, R18, c[0x0][0x370], 0x2 ;  /* 0x0000dc0012042a11 */ /* 0x000fc400078210ff */
[C-C-:B------:R-:W-:Y:S02]  /*1b20*/  @P4 LEA.HI.X R3, R18.reuse, c[0x0][0x364], R168.reuse, 0x2, P0 ;  /* 0x0000d90012034a11 */ /* 0x140fe400000f14a8 */
[----:B------:R-:W-:-:S03]  /*1b30*/  @P2 LEA.HI.X R5, R18, c[0x0][0x374], R168, 0x2, P1 ;  /* 0x0000dd0012052a11 */ /* 0x000fc600008f14a8 */
[----:B------:R2:W3:Y:S01]  /*1b40*/  @P4 LDG.E R0, [R2.64] ;  /* 0x0000000602004981 */ /* 0x0004e2000c1e1900 */
[----:B------:R-:W-:-:S03]  /*1b50*/  ISETP.NE.U32.AND P0, PT, RZ, c[0x0][0x350], PT ;  /* 0x0000d400ff007a0c */ /* 0x000fc60003f05070 */
[----:B------:R4:W5:Y:S01]  /*1b60*/  @P2 LDG.E R137, [R4.64] ;  /* 0x0000000604892981 */ /* 0x000962000c1e1900 */
[----:B------:R-:W-:Y:S02]  /*1b70*/  ISETP.NE.AND.EX P6, PT, RZ, c[0x0][0x354], PT, P0 ;  /* 0x0000d500ff007a0c */ /* 0x000fe40003fc5300 */
[----:B------:R-:W-:-:S04]  /*1b80*/  LEA R6, P2, R18, c[0x0][0x348], 0x2 ;  /* 0x0000d20012067a11 */ /* 0x000fc800078410ff */
[----:B------:R-:W-:-:S05]  /*1b90*/  LEA.HI.X R7, R18, c[0x0][0x34c], R168, 0x2, P2 ;  /* 0x0000d30012077a11 */ /* 0x000fca00010f14a8 */
[----:B------:R1:W5:Y:S01]  /*1ba0*/  @P3 LDG.E R169, [R6.64] ;  /* 0x0000000606a93981 */ /* 0x000362000c1e1900 */
[C---:B--2---:R-:W-:Y:S02]  /*1bb0*/  LEA R2, P0, R18.reuse, c[0x0][0x358], 0x2 ;  /* 0x0000d60012027a11 */ /* 0x044fe400078010ff */
[C---:B----4-:R-:W-:Y:S02]  /*1bc0*/  LEA R4, P1, R18.reuse, c[0x0][0x350], 0x2 ;  /* 0x0000d40012047a11 */ /* 0x050fe400078210ff */
[C-C-:B------:R-:W-:Y:S02]  /*1bd0*/  LEA.HI.X R3, R18.reuse, c[0x0][0x35c], R168.reuse, 0x2, P0 ;  /* 0x0000d70012037a11 */ /* 0x140fe400000f14a8 */
[----:B------:R-:W-:-:S03]  /*1be0*/  LEA.HI.X R5, R18, c[0x0][0x354], R168, 0x2, P1 ;  /* 0x0000d50012057a11 */ /* 0x000fc600008f14a8 */
[----:B------:R1:W5:Y:S04]  /*1bf0*/  @P5 LDG.E R12, [R2.64] ;  /* 0x00000006020c5981 */ /* 0x000368000c1e1900 */
[----:B------:R1:W5:Y:S01]  /*1c00*/  @P6 LDG.E R136, [R4.64] ;  /* 0x0000000604886981 */ /* 0x000362000c1e1900 */
[----:B------:R-:W-:-:S05]  /*1c10*/  LOP3.LUT R16, R250, 0xffff, RZ, 0xc0, !PT ;  /* 0x0000fffffa107812 */ /* 0x000fca00078ec0ff */
[----:B------:R1:W-:Y:S01]  /*1c20*/  STL [R1+0xc], R16 ;  /* 0x00000c1001007387 */ /* 0x0003e20000100800 */
[----:B------:R-:W-:Y:S03]  /*1c30*/  YIELD ;  /* 0x0000000000007946 */ /* 0x000fe60003800000 */
[----:B---3--:R1:W-:Y:S01]  /*1c40*/  @P4 STL [R1+0x8], R0 ;  /* 0x0000080001004387 */ /* 0x0083e20000100800 */
[----:B------:R-:W-:Y:S05]  /*1c50*/  @P4 BRA `(.L_x_1014) ;  /* 0x0000007000004947 */ /* 0x000fea0003800000 */
[----:B-1----:R-:W-:-:S05]  /*1c60*/  MOV R0, c[0x0][0x168] ;  /* 0x00005a0000007a02 */ /* 0x002fca0000000f00 */
[----:B------:R1:W-:Y:S01]  /*1c70*/  STL [R1+0x8], R0 ;  /* 0x0000080001007387 */ /* 0x0003e20000100800 */
[----:B------:R-:W-:Y:S05]  /*1c80*/  @!P3 BRA `(.L_x_1014) ;  /* 0x000000400000b947 */ /* 0x000fea0003800000 */
[----:B------:R-:W2:Y:S04]  /*1c90*/  LDG.E R8, [R6.64] ;  /* 0x0000000606087981 */ /* 0x000ea8000c1e1900 */
[----:B-1----:R-:W2:Y:S02]  /*1ca0*/  LDG.E R0, [R6.64+0x4] ;  /* 0x0000040606007981 */ /* 0x002ea4000c1e1900 */
[----:B--2---:R-:W-:-:S05]  /*1cb0*/  IADD3 R0, -R8, R0, RZ ;  /* 0x0000000008007210 */ /* 0x004fca0007ffe1ff */
[----:B------:R1:W-:Y:S02]  /*1cc0*/  STL [R1+0x8], R0 ;  /* 0x0000080001007387 */ /* 0x0003e40000100800 */
.L_x_1014:
[----:B------:R-:W-:-:S04]  /*1cd0*/  ISETP.NE.U32.AND P0, PT, RZ, c[0x0][0x368], PT ;  /* 0x0000da00ff007a0c */ /* 0x000fc80003f05070 */
[----:B------:R-:W-:-:S13]  /*1ce0*/  ISETP.NE.AND.EX P0, PT, RZ, c[0x0][0x36c], PT, P0 ;  /* 0x0000db00ff007a0c */ /* 0x000fda0003f05300 */
[----:B------:R-:W-:Y:S05]  /*1cf0*/  @!P0 BRA `(.L_x_1015) ;  /* 0x0000004000008947 */ /* 0x000fea0003800000 */
[----:B-1----:R-:W-:-:S04]  /*1d00*/  LEA R6, P0, R18, c[0x0][0x368], 0x2 ;  /* 0x0000da0012067a11 */ /* 0x002fc800078010ff */
[----:B------:R-:W-:-:S05]  /*1d10*/  LEA.HI.X R7, R18, c[0x0][0x36c], R168, 0x2, P0 ;  /* 0x0000db0012077a11 */ /* 0x000fca00000f14a8 */
[----:B------:R1:W5:Y:S01]  /*1d20*/  LDG.E R6, [R6.64] ;  /* 0x0000000606067981 */ /* 0x000362000c1e1900 */
[----:B------:R-:W-:Y:S05]  /*1d30*/  BRA `(.L_x_1016) ;  /* 0x0000005000007947 */ /* 0x000fea0003800000 */
.L_x_1015:
[----:B-1----:R-:W-:Y:S01]  /*1d40*/  MOV R6, c[0x0][0x1d0] ;  /* 0x0000740000067a02 */ /* 0x002fe20000000f00 */
[----:B------:R-:W-:Y:S05]  /*1d50*/  @!P6 BRA `(.L_x_1016) ;  /* 0x000000300000e947 */ /* 0x000fea0003800000 */
[----:B------:R-:W2:Y:S04]  /*1d60*/  LDG.E R6, [R4.64] ;  /* 0x0000000604067981 */ /* 0x000ea8000c1e1900 */
[----:B------:R-:W2:Y:S02]  /*1d70*/  LDG.E R0, [R4.64+0x4] ;  /* 0x0000040604007981 */ /* 0x000ea4000c1e1900 */
[----:B--2---:R-:W-:Y:S02]  /*1d80*/  IADD3 R6, -R6, R0, RZ ;  /* 0x0000000006067210 */ /* 0x004fe40007ffe1ff */
.L_x_1016:
[----:B------:R2:W3:Y:S04]  /*1d90*/  @P5 LDG.E R5, [R2.64] ;  /* 0x0000000602055981 */ /* 0x0004e8000c1e1900 */
[----:B------:R2:W3:Y:S04]  /*1da0*/  @P5 LDG.E R4, [R2.64+0x4] ;  /* 0x0000040602045981 */ /* 0x0004e8000c1e1900 */
[----:B-1----:R-:W4:Y:S01]  /*1db0*/  LDL R7, [R1+0x8] ;  /* 0x0000080001077983 */ /* 0x002f220000100800 */
[----:B------:R-:W-:-:S04]  /*1dc0*/  ISETP.NE.U32.AND P0, PT, RZ, c[0x0][0x378], PT ;  /* 0x0000de00ff007a0c */ /* 0x000fc80003f05070 */
[----:B------:R-:W-:Y:S01]  /*1dd0*/  ISETP.NE.AND.EX P1, PT, RZ, c[0x0][0x37c], PT, P0 ;  /* 0x0000df00ff007a0c */ /* 0x000fe20003f25300 */
[----:B------:R-:W-:Y:S02]  /*1de0*/  IMAD.MOV.U32 R0, RZ, RZ, c[0x0][0x2c4] ;  /* 0x0000b100ff007624 */ /* 0x000fe400078e00ff */
[----:B------:R-:W-:Y:S02]  /*1df0*/  IMAD.SHL.U32 R249, R249, 0x80, RZ ;  /* 0x00000080f9f97824 */ /* 0x000fe400078e00ff */
[----:B-----5:R-:W-:-:S08]  /*1e00*/  IMAD.MOV.U32 R133, RZ, RZ, R6 ;  /* 0x000000ffff857224 */ /* 0x020fd000078e0006 */
[----:B--2---:R-:W-:-:S04]  /*1e10*/  @P1 LEA R2, P0, R18, c[0x0][0x378], 0x2 ;  /* 0x0000de0012021a11 */ /* 0x004fc800078010ff */
[----:B------:R-:W-:Y:S02]  /*1e20*/  @P1 LEA.HI.X R3, R18, c[0x0][0x37c], R168, 0x2, P0 ;  /* 0x0000df0012031a11 */ /* 0x000fe400000f14a8 */
[----:B------:R-:W-:Y:S01]  /*1e30*/  ISETP.NE.AND P0, PT, R0, 0x1, PT ;  /* 0x000000010000780c */ /* 0x000fe20003f05270 */
[----:B------:R-:W-:Y:S01]  /*1e40*/  IMAD.MOV.U32 R78, RZ, RZ, c[0x0][0x228] ;  /* 0x00008a00ff4e7624 */ /* 0x000fe200078e00ff */
[----:B------:R-:W-:Y:S01]  /*1e50*/  IADD3 R0, R249, 0x7f, RZ ;  /* 0x0000007ff9007810 */ /* 0x000fe20007ffe0ff */
[----:B------:R-:W-:Y:S01]  /*1e60*/  IMAD.IADD R8, R6, 0x1, -R137 ;  /* 0x0000000106087824 */ /* 0x000fe200078e0a89 */
[----:B------:R1:W5:Y:S09]  /*1e70*/  @P1 LDG.E R133, [R2.64] ;  /* 0x0000000602851981 */ /* 0x000372000c1e1900 */
[----:B-1----:R-:W-:-:S05]  /*1e80*/  @P0 IMAD.HI.U32 R2, R0, c[0x0][0x2c8], RZ ;  /* 0x0000b20000020a27 */ /* 0x002fca00078e00ff */
[----:B------:R-:W-:Y:S01]  /*1e90*/  @P0 SHF.R.U32.HI R0, RZ, c[0x0][0x2cc], R2 ;  /* 0x0000b300ff000a19 */ /* 0x000fe20000011602 */
[----:B------:R-:W-:Y:S01]  /*1ea0*/  BSSY B0, `(.L_x_1017) ;  /* 0x0000037000007945 */ /* 0x000fe20003800000 */
[----:B---3--:R-:W-:-:S04]  /*1eb0*/  @P5 IMAD.IADD R78, R4, 0x1, -R5 ;  /* 0x00000001044e5824 */ /* 0x008fc800078e0a05 */
[----:B------:R-:W-:-:S05]  /*1ec0*/  IMAD.IADD R3, R8, 0x1, R78 ;  /* 0x0000000108037824 */ /* 0x000fca00078e024e */
[C---:B----4-:R-:W-:Y:S01]  /*1ed0*/  IADD3 R150, R3.reuse, 0x40, -R7 ;  /* 0x0000004003967810 */ /* 0x050fe20007ffe807 */
[----:B------:R1:W-:Y:S01]  /*1ee0*/  STL [R1+0x4], R3 ;  /* 0x0000040301007387 */ /* 0x0003e20000100800 */
[----:B------:R-:W-:-:S03]  /*1ef0*/  IADD3 R2, R3, 0x3f, RZ ;  /* 0x0000003f03027810 */ /* 0x000fc60007ffe0ff */
[----:B------:R-:W-:Y:S01]  /*1f00*/  IMAD.IADD R0, R150, 0x1, R0 ;  /* 0x0000000196007824 */ /* 0x000fe200078e0200 */
[----:B------:R-:W-:Y:S02]  /*1f10*/  LOP3.LUT R7, R250, 0xff0000, RZ, 0xc0, !PT ;  /* 0x00ff0000fa077812 */ /* 0x000fe400078ec0ff */
[----:B------:R-:W-:Y:S02]  /*1f20*/  SHF.R.S32.HI R4, RZ, 0x1f, R2 ;  /* 0x0000001fff047819 */ /* 0x000fe40000011402 */
[----:B------:R-:W-:Y:S02]  /*1f30*/  SHF.R.S32.HI R5, RZ, 0x1f, R0 ;  /* 0x0000001fff057819 */ /* 0x000fe40000011400 */
[----:B------:R-:W-:Y:S02]  /*1f40*/  LEA.HI R2, R4, R2, RZ, 0x6 ;  /* 0x0000000204027211 */ /* 0x000fe400078f30ff */
[----:B------:R-:W-:Y:S02]  /*1f50*/  LEA.HI R0, R5, R0, RZ, 0x6 ;  /* 0x0000000005007211 */ /* 0x000fe400078f30ff */
[----:B-1----:R-:W-:-:S04]  /*1f60*/  LOP3.LUT R3, R250, 0xff000000, RZ, 0xc0, !PT ;  /* 0xff000000fa037812 */ /* 0x002fc800078ec0ff */
[----:B------:R-:W-:-:S04]  /*1f70*/  SHF.R.U32.HI R3, RZ, 0x8, R3 ;  /* 0x00000008ff037819 */ /* 0x000fc80000011603 */
[----:B------:R-:W-:-:S04]  /*1f80*/  LEA.HI R3, R7, R3, RZ, 0x10 ;  /* 0x0000000307037211 */ /* 0x000fc800078f80ff */
[----:B------:R-:W-:Y:S02]  /*1f90*/  SHF.R.U32.HI R9, RZ, 0x10, R3 ;  /* 0x00000010ff097819 */ /* 0x000fe40000011603 */
[----:B------:R-:W-:Y:S02]  /*1fa0*/  LOP3.LUT R14, R3, 0xff, RZ, 0xc0, !PT ;  /* 0x000000ff030e7812 */ /* 0x000fe400078ec0ff */
[----:B------:R-:W-:Y:S02]  /*1fb0*/  SHF.R.S32.HI R149, RZ, 0x6, R2 ;  /* 0x00000006ff957819 */ /* 0x000fe40000011402 */
[----:B------:R-:W-:Y:S01]  /*1fc0*/  SHF.R.S32.HI R0, RZ, 0x6, R0 ;  /* 0x00000006ff007819 */ /* 0x000fe20000011400 */
[----:B------:R1:W-:Y:S03]  /*1fd0*/  STL [R1+0x1c], R9 ;  /* 0x00001c0901007387 */ /* 0x0003e60000100800 */
[----:B------:R-:W-:Y:S01]  /*1fe0*/  IMNMX R7, R149, R0, PT ;  /* 0x0000000095077217 */ /* 0x000fe20003800200 */
[----:B------:R1:W-:Y:S03]  /*1ff0*/  STL [R1+0x20], R14 ;  /* 0x0000200e01007387 */ /* 0x0003e60000100800 */
[----:B------:R-:W-:-:S02]  /*2000*/  ISETP.GE.AND P0, PT, R7, 0x1, PT ;  /* 0x000000010700780c */ /* 0x000fc40003f06270 */
[----:B------:R-:W-:Y:S01]  /*2010*/  ISETP.NE.AND P1, PT, R9, RZ, PT ;  /* 0x000000ff0900720c */ /* 0x000fe20003f25270 */
[----:B------:R-:W-:-:S03]  /*2020*/  IMAD.MOV.U32 R0, RZ, RZ, RZ ;  /* 0x000000ffff007224 */ /* 0x000fc600078e00ff */
[----:B------:R-:W-:-:S07]  /*2030*/  SEL R132, R9, c[0x0][0x338], P1 ;  /* 0x0000ce0009847a07 */ /* 0x000fce0000800000 */
[----:B------:R-:W-:Y:S05]  /*2040*/  @!P0 BRA `(.L_x_1018) ;  /* 0x000001c000008947 */ /* 0x000fea0003800000 */
[----:B------:R-:W-:Y:S01]  /*2050*/  IABS R2, R132 ;  /* 0x0000008400027213 */ /* 0x000fe20000000000 */
[----:B------:R-:W-:Y:S01]  /*2060*/  IMAD.MOV.U32 R4, RZ, RZ, RZ ;  /* 0x000000ffff047224 */ /* 0x000fe200078e00ff */
[----:B-1----:R-:W-:Y:S02]  /*2070*/  IADD3 R9, R132, -0x1, R7 ;  /* 0xffffffff84097810 */ /* 0x002fe40007ffe007 */
[----:B------:R-:W1:Y:S02]  /*2080*/  I2F.RP R0, R2 ;  /* 0x0000000200007306 */ /* 0x000e640000209400 */
[----:B------:R-:W-:-:S06]  /*2090*/  IABS R11, R9 ;  /* 0x00000009000b7213 */ /* 0x000fcc0000000000 */
[----:B-1----:R-:W1:Y:S02]  /*20a0*/  MUFU.RCP R0, R0 ;  /* 0x0000000000007308 */ /* 0x002e640000001000 */
[----:B-1----:R-:W-:-:S06]  /*20b0*/  IADD3 R0, R0, 0xffffffe, RZ ;  /* 0x0ffffffe00007810 */ /* 0x002fcc0007ffe0ff */
[----:B------:R-:W1:Y:S02]  /*20c0*/  F2I.FTZ.U32.TRUNC.NTZ R5, R0 ;  /* 0x0000000000057305 */ /* 0x000e64000021f000 */
        /* <DEDUP_REMOVED lines=20> */
.L_x_1018:
[----:B------:R-:W-:Y:S05]  /*2210*/  BSYNC B0 ;  /* 0x0000000000007941 */ /* 0x000fea0003800000 */
.L_x_1017:
[----:B------:R-:W-:Y:S01]  /*2220*/  IMAD R2, R14, R0, RZ ;  /* 0x000000000e027224 */ /* 0x000fe200078e02ff */
[C---:B------:R-:W-:Y:S02]  /*2230*/  IADD3 R135, R240.reuse, 0x80, RZ ;  /* 0x00000080f0877810 */ /* 0x040fe40007ffe0ff */
[----:B------:R-:W-:Y:S01]  /*2240*/  IADD3 R134, R240, 0x40, RZ ;  /* 0x00000040f0867810 */ /* 0x000fe20007ffe0ff */
[C---:B------:R-:W-:Y:S02]  /*2250*/  IMAD.IADD R0, R2.reuse, 0x1, R0 ;  /* 0x0000000102007824 */ /* 0x040fe400078e0200 */
        /* <DEDUP_REMOVED lines=10> */
[----:B------:R-:W-:-:S04]  /*2300*/  @P0 LEA.HI R2, R3, R2, RZ, 0x6 ;  /* 0x0000000203020211 */ /* 0x000fc800078f30ff */
[----:B------:R-:W-:-:S04]  /*2310*/  @P0 SHF.R.S32.HI R0, RZ, 0x6, R2 ;  /* 0x00000006ff000819 */ /* 0x000fc80000011402 */
[----:B------:R-:W-:-:S13]  /*2320*/  ISETP.GT.AND P0, PT, R0, R123, PT ;  /* 0x0000007b0000720c */ /* 0x000fda0003f04270 */
[----:B------:R-:W-:Y:S05]  /*2330*/  @!P0 BRA `(.L_x_1019) ;  /* 0x00004f2000008947 */ /* 0x000fea0003800000 */
[----:B------:R-:W-:Y:S01]  /*2340*/  ISETP.NE.U32.AND P0, PT, RZ, c[0x0][0x340], PT ;  /* 0x0000d000ff007a0c */ /* 0x000fe20003f05070 */
[----:B------:R-:W2:Y:S03]  /*2350*/  LDL R33, [R1+0x14] ;  /* 0x0000140001217983 */ /* 0x000ea60000100800 */
[----:B------:R-:W-:Y:S01]  /*2360*/  ISETP.NE.AND.EX P2, PT, RZ, c[0x0][0x344], PT, P0 ;  /* 0x0000d100ff007a0c */ /* 0x000fe20003f45300 */
[----:B------:R-:W3:-:S12]  /*2370*/  S2R R4, SR_TID.X ;  /* 0x0000000000047919 */ /* 0x000ed80000002100 */
[----:B------:R-:W-:-:S05]  /*2380*/  @P2 IMAD.WIDE R2, R18, R13, c[0x0][0x340] ;  /* 0x0000d00012022625 */ /* 0x000fca00078e020d */
[----:B------:R4:W2:Y:S01]  /*2390*/  @P2 LDG.E R8, [R2.64] ;  /* 0x0000000602082981 */ /* 0x0008a2000c1e1900 */
[----:B---3--:R-:W-:-:S04]  /*23a0*/  SHF.R.S32.HI R5, RZ, 0x1f, R4 ;  /* 0x0000001fff057819 */ /* 0x008fc80000011404 */
[----:B------:R-:W-:-:S04]  /*23b0*/  LEA.HI R5, R5, R4, RZ, 0x3 ;  /* 0x0000000405057211 */ /* 0x000fc800078f18ff */
[----:B------:R-:W-:-:S04]  /*23c0*/  SHF.R.S32.HI R5, RZ, 0x3, R5 ;  /* 0x00000003ff057819 */ /* 0x000fc80000011405 */
[----:B------:R-:W-:Y:S02]  /*23d0*/  IADD3 R122, P0, R5, R12, RZ ;  /* 0x0000000c057a7210 */ /* 0x000fe40007f1e0ff */
[----:B----4-:R-:W-:-:S04]  /*23e0*/  SHF.R.S32.HI R2, RZ, 0x1f, R5 ;  /* 0x0000001fff027819 */ /* 0x010fc80000011405 */
[----:B------:R-:W-:Y:S02]  /*23f0*/  LEA.HI.X.SX32 R125, R12, R2, 0x1, P0 ;  /* 0x000000020c7d7211 */ /* 0x000fe400000f0eff */
[----:B------:R-:W-:-:S03]  /*2400*/  SHF.R.S32.HI R241, RZ, 0x1f, R240 ;  /* 0x0000001ffff17819 */ /* 0x000fc600000114f0 */
[----:B------:R-:W-:Y:S02]  /*2410*/  IMAD R4, R125, c[0x0][0x238], RZ ;  /* 0x00008e007d047a24 */ /* 0x000fe400078e02ff */
[----:B------:R-:W-:-:S04]  /*2420*/  IMAD.WIDE.U32 R2, R122, c[0x0][0x238], R240 ;  /* 0x00008e007a027a25 */ /* 0x000fc800078e00f0 */
[----:B------:R-:W-:Y:S01]  /*2430*/  IMAD R4, R122, c[0x0][0x23c], R4 ;  /* 0x00008f007a047a24 */ /* 0x000fe200078e0204 */
[----:B------:R-:W-:-:S03]  /*2440*/  IADD3 R60, R0, -0x1, RZ ;  /* 0xffffffff003c7810 */ /* 0x000fc60007ffe0ff */
[----:B------:R-:W-:Y:S01]  /*2450*/  IMAD.IADD R3, R3, 0x1, R4 ;  /* 0x0000000103037824 */ /* 0x000fe200078e0204 */
[----:B------:R-:W-:Y:S01]  /*2460*/  SEL R11, R168, RZ, !P5 ;  /* 0x000000ffa80b7207 */ /* 0x000fe20006800000 */
[----:B------:R-:W-:Y:S02]  /*2470*/  IMAD.IADD R102, R78, 0x1, -R5 ;  /* 0x000000014e667824 */ /* 0x000fe400078e0a05 */
[----:B------:R-:W-:Y:S01]  /*2480*/  IMAD.WIDE.U32 R2, R16, c[0x0][0x240], R2 ;  /* 0x0000900010027a25 */ /* 0x000fe200078e0002 */
[----:B------:R-:W-:-:S03]  /*2490*/  SEL R12, R18, RZ, !P5 ;  /* 0x000000ff120c7207 */ /* 0x000fc60006800000 */
[----:B------:R-:W-:Y:S02]  /*24a0*/  IMAD.MOV.U32 R13, RZ, RZ, c[0x0][0x238] ;  /* 0x00008e00ff0d7624 */ /* 0x000fe400078e00ff */
[----:B------:R-:W-:Y:S02]  /*24b0*/  IMAD.MOV.U32 R148, RZ, RZ, 0x6 ;  /* 0x00000006ff947424 */ /* 0x000fe400078e00ff */
[----:B------:R-:W-:Y:S02]  /*24c0*/  IMAD R3, R16, c[0x0][0x244], R3 ;  /* 0x0000910010037a24 */ /* 0x000fe400078e0203 */
[----:B------:R-:W-:Y:S02]  /*24d0*/  IMAD R4, R11, c[0x0][0x248], RZ ;  /* 0x000092000b047a24 */ /* 0x000fe400078e02ff */
[----:B------:R-:W-:Y:S01]  /*24e0*/  IMAD R0, R60, -0x40, R102 ;  /* 0xffffffc03c007824 */ /* 0x000fe200078e0266 */
[----:B------:R-:W-:Y:S01]  /*24f0*/  SHF.L.U64.HI R152, R13, R148, c[0x0][0x23c] ;  /* 0x00008f000d987619 */ /* 0x000fe20000010294 */
[----:B------:R-:W-:-:S02]  /*2500*/  IMAD R4, R12, c[0x0][0x24c], R4 ;  /* 0x000093000c047a24 */ /* 0x000fc400078e0204 */
[----:B------:R-:W-:Y:S01]  /*2510*/  IMAD.WIDE.U32 R96, R12, c[0x0][0x248], R2 ;  /* 0x000092000c607a25 */ /* 0x000fe200078e0002 */
[----:B------:R-:W-:Y:S02]  /*2520*/  ISETP.GE.AND P1, PT, R0, 0x1, PT ;  /* 0x000000010000780c */ /* 0x000fe40003f26270 */
[----:B------:R-:W-:Y:S01]  /*2530*/  SHF.L.U32 R156, R13, 0x6, RZ ;  /* 0x000000060d9c7819 */ /* 0x000fe200000006ff */
[----:B------:R-:W-:Y:S01]  /*2540*/  IMAD R2, R152, R60, RZ ;  /* 0x0000003c98027224 */ /* 0x000fe200078e02ff */
[----:B------:R-:W-:Y:S01]  /*2550*/  SHF.R.S32.HI R3, RZ, 0x1f, R60 ;  /* 0x0000001fff037819 */ /* 0x000fe2000001143c */
[----:B------:R-:W-:Y:S02]  /*2560*/  IMAD.IADD R87, R97, 0x1, R4 ;  /* 0x0000000161577824 */ /* 0x000fe400078e0204 */
[----:B------:R-:W-:Y:S02]  /*2570*/  IMAD.MOV.U32 R86, RZ, RZ, R96 ;  /* 0x000000ffff567224 */ /* 0x000fe400078e0060 */
[----:B------:R-:W-:-:S02]  /*2580*/  IMAD R2, R3, R156, R2 ;  /* 0x0000009c03027224 */ /* 0x000fc400078e0202 */
[----:B------:R-:W-:Y:S01]  /*2590*/  IMAD.WIDE.U32 R4, R60, R156, R86 ;  /* 0x0000009c3c047225 */ /* 0x000fe200078e0056 */
[----:B------:R-:W-:-:S03]  /*25a0*/  ISETP.GE.AND P5, PT, R240, c[0x0][0x1d4], PT ;  /* 0x00007500f0007a0c */ /* 0x000fc60003fa6270 */
[----:B------:R-:W-:Y:S01]  /*25b0*/  IMAD.IADD R10, R6, 0x1, R136 ;  /* 0x00000001060a7824 */ /* 0x000fe200078e0288 */
[----:B-1----:R-:W-:Y:S02]  /*25c0*/  IADD3 R9, R5, R2, RZ ;  /* 0x0000000205097210 */ /* 0x002fe40007ffe0ff */
[----:B------:R-:W-:Y:S02]  /*25d0*/  @P1 LEA R2, P0, R4, c[0x0][0x220], 0x1 ;  /* 0x0000880004021a11 */ /* 0x000fe400078008ff */
[----:B------:R-:W-:Y:S02]  /*25e0*/  ISETP.GE.AND P4, PT, R134, c[0x0][0x1d4], PT ;  /* 0x0000750086007a0c */ /* 0x000fe40003f86270 */
[----:B------:R-:W-:Y:S02]  /*25f0*/  SHF.R.S32.HI R14, RZ, 0x1f, R10 ;  /* 0x0000001fff0e7819 */ /* 0x000fe4000001140a */
[----:B------:R-:W-:Y:S02]  /*2600*/  ISETP.GE.AND P3, PT, R135, c[0x0][0x1d4], PT ;  /* 0x0000750087007a0c */ /* 0x000fe40003f66270 */
[----:B------:R-:W-:-:S02]  /*2610*/  @P1 LEA.HI.X R3, R4, c[0x0][0x224], R9, 0x1, P0 ;  /* 0x0000890004031a11 */ /* 0x000fc400000f0c09 */
[----:B------:R-:W-:Y:S01]  /*2620*/  ISETP.GT.AND P0, PT, R0, 0x20, PT ;  /* 0x000000200000780c */ /* 0x000fe20003f04270 */
[----:B------:R-:W-:Y:S02]  /*2630*/  IMAD R5, R14, c[0x0][0x1e0], RZ ;  /* 0x000078000e057a24 */ /* 0x000fe400078e02ff */
[----:B------:R-:W-:Y:S01]  /*2640*/  IMAD.MOV.U32 R151, RZ, RZ, 0x5 ;  /* 0x00000005ff977424 */ /* 0x000fe200078e00ff */
[----:B------:R-:W-:Y:S01]  /*2650*/  @!PT LDS RZ, [RZ] ;  /* 0x00000000fffff984 */ /* 0x000fe20000000800 */
[----:B------:R-:W-:Y:S01]  /*2660*/  @!PT LDS RZ, [RZ] ;  /* 0x00000000fffff984 */ /* 0x000fe20000000800 */
[----:B------:R-:W-:Y:S01]  /*2670*/  @!PT LDS RZ, [RZ] ;  /* 0x00000000fffff984 */ /* 0x000fe20000000800 */
[----:B------:R1:W-:Y:S01]  /*2680*/  @P1 LDGSTS.E.BYPASS.LTC128B.128 [R210+0x6100], [R2.64], !P5 ;  /* 0x0610000002d21fae */ /* 0x0003e2000e901d46 */
[----:B------:R-:W-:-:S03]  /*2690*/  IMAD.WIDE.U32 R6, R10, c[0x0][0x1e0], RZ ;  /* 0x000078000a067a25 */ /* 0x000fc600078e00ff */
[----:B------:R1:W-:Y:S01]  /*26a0*/  @P1 LDGSTS.E.BYPASS.LTC128B.128 [R210+0x8100], [R2.64+0x80], !P4 ;  /* 0x0810008002d21fae */ /* 0x0003e2000e101d46 */
[----:B------:R-:W-:Y:S02]  /*26b0*/  IMAD R0, R10, c[0x0][0x1e4], R5 ;  /* 0x000079000a007a24 */ /* 0x000fe400078e0205 */
[----:B------:R-:W-:Y:S01]  /*26c0*/  IMAD.SHL.U32 R157, R13, 0x20, RZ ;  /* 0x000000200d9d7824 */ /* 0x000fe200078e00ff */
[----:B------:R1:W-:Y:S01]  /*26d0*/  @P1 LDGSTS.E.BYPASS.LTC128B.128 [R210+0xa100], [R2.64+0x100], !P3 ;  /* 0x0a10010002d21fae */ /* 0x0003e2000d901d46 */
[----:B------:R-:W-:Y:S01]  /*26e0*/  IMAD.IADD R5, R7, 0x1, R0 ;  /* 0x0000000107057824 */ /* 0x000fe200078e0200 */
[----:B------:R-:W-:Y:S02]  /*26f0*/  SHF.L.U64.HI R151, R13, R151, c[0x0][0x23c] ;  /* 0x00008f000d977619 */ /* 0x000fe40000010297 */
[----:B------:R-:W-:Y:S01]  /*2700*/  @P0 IADD3 R0, P1, R157, R4, RZ ;  /* 0x000000049d000210 */ /* 0x000fe20007f3e0ff */
[----:B------:R-:W3:Y:S01]  /*2710*/  S2R R17, SR_TID.X ;  /* 0x0000000000117919 */ /* 0x000ee20000002100 */
[----:B------:R-:W-:-:S02]  /*2720*/  MOV R4, R6 ;  /* 0x0000000600047202 */ /* 0x000fc40000000f00 */
[----:B------:R-:W-:Y:S01]  /*2730*/  SHF.R.S32.HI R15, RZ, 0x1f, R237 ;  /* 0x0000001fff0f7819 */ /* 0x000fe200000114ed */
[----:B-1----:R-:W-:Y:S01]  /*2740*/  @P0 IMAD.X R3, R9, 0x1, R151, P1 ;  /* 0x0000000109030824 */ /* 0x002fe200008e0697 */
[----:B------:R-:W-:-:S04]  /*2750*/  @P0 LEA R2, P1, R0, c[0x0][0x220], 0x1 ;  /* 0x0000880000020a11 */ /* 0x000fc800078208ff */
[----:B------:R-:W-:-:S05]  /*2760*/  @P0 LEA.HI.X R3, R0, c[0x0][0x224], R3, 0x1, P1 ;  /* 0x0000890000030a11 */ /* 0x000fca00008f0c03 */
[----:B------:R3:W-:Y:S04]  /*2770*/  @P0 LDGSTS.E.BYPASS.LTC128B.128 [R210+0x7100], [R2.64], !P5 ;  /* 0x0710000002d20fae */ /* 0x0007e8000e901d46 */
[----:B------:R3:W-:Y:S04]  /*2780*/  @P0 LDGSTS.E.BYPASS.LTC128B.128 [R210+0x9100], [R2.64+0x80], !P4 ;  /* 0x0910008002d20fae */ /* 0x0007e8000e101d46 */
[----:B------:R3:W-:Y:S01]  /*2790*/  @P0 LDGSTS.E.BYPASS.LTC128B.128 [R210+0xb100], [R2.64+0x100], !P3 ;  /* 0x0b10010002d20fae */ /* 0x0007e2000d901d46 */
[----:B------:R-:W-:Y:S01]  /*27a0*/  IMAD.WIDE.U32 R4, R16, c[0x0][0x1e8], R4 ;  /* 0x00007a0010047a25 */ /* 0x000fe200078e0004 */
[----:B------:R-:W-:-:S02]  /*27b0*/  MOV R160, c[0x0][0x27c] ;  /* 0x00009f0000a07a02 */ /* 0x000fc40000000f00 */
[----:B------:R-:W0:Y:S01]  /*27c0*/  LDGDEPBAR ;  /* 0x00000000000079af */ /* 0x000e220000000000 */
[----:B------:R-:W-:Y:S02]  /*27d0*/  IMAD R5, R16, c[0x0][0x1ec], R5 ;  /* 0x00007b0010057a24 */ /* 0x000fe400078e0205 */
[----:B------:R-:W-:Y:S01]  /*27e0*/  IMAD.WIDE.U32 R158, R237, c[0x0][0x1e0], RZ ;  /* 0x00007800ed9e7a25 */ /* 0x000fe200078e00ff */
[----:B------:R-:W-:Y:S01]  /*27f0*/  WARPSYNC 0xffffffff ;  /* 0xffffffff00007948 */ /* 0x000fe20003800000 */
[----:B------:R-:W-:Y:S02]  /*2800*/  ISETP.GE.AND P0, PT, R126, c[0x0][0x27c], PT ;  /* 0x00009f007e007a0c */ /* 0x000fe40003f06270 */
[----:B------:R-:W-:Y:S01]  /*2810*/  SHF.R.S32.HI R127, RZ, 0x1f, R126 ;  /* 0x0000001fff7f7819 */ /* 0x000fe2000001147e */
[----:B------:R-:W-:Y:S01]  /*2820*/  IMAD.SHL.U32 R13, R160, 0x2, RZ ;  /* 0x00000002a00d7824 */ /* 0x000fe200078e00ff */
[----:B------:R-:W-:Y:S02]  /*2830*/  SHF.R.S32.HI R141, RZ, 0x1f, R140 ;  /* 0x0000001fff8d7819 */ /* 0x000fe4000001148c */
[----:B---3--:R-:W-:-:S04]  /*2840*/  SHF.R.S32.HI R3, RZ, 0x1f, R17 ;  /* 0x0000001fff037819 */ /* 0x008fc80000011411 */
[----:B------:R-:W-:-:S04]  /*2850*/  LEA.HI R3, R3, R17, RZ, 0x5 ;  /* 0x0000001103037211 */ /* 0x000fc800078f28ff */
[----:B------:R-:W-:Y:S02]  /*2860*/  SHF.R.S32.HI R3, RZ, 0x5, R3 ;  /* 0x00000005ff037819 */ /* 0x000fe40000011403 */
[----:B-----5:R-:W-:Y:S02]  /*2870*/  SHF.R.S32.HI R29, RZ, 0x1f, R133 ;  /* 0x0000001fff1d7819 */ /* 0x020fe40000011485 */
[----:B--2---:R-:W-:Y:S02]  /*2880*/  SHF.R.U32.HI R0, RZ, 0x3, R33 ;  /* 0x00000003ff007819 */ /* 0x004fe40000011621 */
[----:B------:R-:W-:Y:S01]  /*2890*/  @P2 SHF.R.S32.HI R2, RZ, 0x1f, R8 ;  /* 0x0000001fff022819 */ /* 0x000fe20000011408 */
[----:B------:R-:W-:Y:S02]  /*28a0*/  @!P2 IMAD.MOV.U32 R2, RZ, RZ, R168 ;  /* 0x000000ffff02a224 */ /* 0x000fe400078e00a8 */
[----:B------:R-:W-:-:S03]  /*28b0*/  @!P2 IMAD.MOV.U32 R8, RZ, RZ, R18 ;  /* 0x000000ffff08a224 */ /* 0x000fc600078e0012 */
[----:B------:R-:W-:Y:S01]  /*28c0*/  SEL R23, R2, RZ, !P6 ;  /* 0x000000ff02177207 */ /* 0x000fe20007000000 */
[----:B------:R-:W-:Y:S01]  /*28d0*/  IMAD R2, R15, c[0x0][0x1e0], RZ ;  /* 0x000078000f027a24 */ /* 0x000fe200078e02ff */
[----:B------:R-:W-:-:S03]  /*28e0*/  SEL R21, R8, RZ, !P6 ;  /* 0x000000ff08157207 */ /* 0x000fc60007000000 */
[----:B------:R-:W-:Y:S02]  /*28f0*/  IMAD R7, R23, c[0x0][0x1f0], RZ ;  /* 0x00007c0017077a24 */ /* 0x000fe400078e02ff */
[----:B------:R-:W-:Y:S02]  /*2900*/  IMAD R6, R237, c[0x0][0x1e4], R2 ;  /* 0x00007900ed067a24 */ /* 0x000fe400078e0202 */
[C---:B------:R-:W-:Y:S02]  /*2910*/  IMAD R7, R21.reuse, c[0x0][0x1f4], R7 ;  /* 0x00007d0015077a24 */ /* 0x040fe400078e0207 */
[----:B------:R-:W-:Y:S01]  /*2920*/  IMAD.WIDE.U32 R74, R21, c[0x0][0x1f0], R4 ;  /* 0x00007c00154a7a25 */ /* 0x000fe200078e0004 */
[----:B------:R-:W-:-:S03]  /*2930*/  IADD3 R124, R159, R6, RZ ;  /* 0x000000069f7c7210 */ /* 0x000fc60007ffe0ff */
[----:B------:R-:W-:Y:S02]  /*2940*/  IMAD.SHL.U32 R2, R3, 0x200, RZ ;  /* 0x0000020003027824 */ /* 0x000fe400078e00ff */
[----:B------:R-:W-:Y:S02]  /*2950*/  IMAD.IADD R76, R75, 0x1, R7 ;  /* 0x000000014b4c7824 */ /* 0x000fe400078e0207 */
[----:B------:R-:W-:Y:S01]  /*2960*/  SEL R3, RZ, c[0x0][0x27c], !P0 ;  /* 0x00009f00ff037a07 */ /* 0x000fe20004000000 */
[----:B------:R-:W-:Y:S01]  /*2970*/  IMAD.WIDE.U32 R4, R16, c[0x0][0x260], R240 ;  /* 0x0000980010047a25 */ /* 0x000fe200078e00f0 */
[----:B------:R-:W-:Y:S01]  /*2980*/  IADD3 R9, -R13, c[0x0][0x1d4], RZ ;  /* 0x000075000d097a10 */ /* 0x000fe20007ffe1ff */
[----:B------:R-:W-:Y:S01]  /*2990*/  BAR.SYNC.DEFER_BLOCKING 0x0 ;  /* 0x0000000000007b1d */ /* 0x000fe20000010000 */
[----:B------:R-:W-:Y:S01]  /*29a0*/  ISETP.GE.AND P2, PT, R131, c[0x0][0x27c], PT ;  /* 0x00009f0083007a0c */ /* 0x000fe20003f46270 */
[----:B------:R-:W-:Y:S01]  /*29b0*/  IMAD R6, R11, c[0x0][0x268], RZ ;  /* 0x00009a000b067a24 */ /* 0x000fe200078e02ff */
[CC--:B------:R-:W-:Y:S01]  /*29c0*/  SEL R8, R13.reuse, R9.reuse, !P0 ;  /* 0x000000090d087207 */ /* 0x0c0fe20004000000 */
[----:B------:R-:W-:Y:S01]  /*29d0*/  IMAD.IADD R3, R126, 0x1, R3 ;  /* 0x000000017e037824 */ /* 0x000fe200078e0203 */
[----:B------:R-:W-:Y:S01]  /*29e0*/  SEL R7, R13, R9, !P2 ;  /* 0x000000090d077207 */ /* 0x000fe20005000000 */
[----:B------:R-:W-:Y:S01]  /*29f0*/  IMAD R5, R16, c[0x0][0x264], R5 ;  /* 0x0000990010057a24 */ /* 0x000fe200078e0205 */
[----:B------:R-:W-:Y:S01]  /*2a00*/  ISETP.GE.AND P1, PT, R160, 0x1, PT ;  /* 0x00000001a000780c */ /* 0x000fe20003f26270 */
[C---:B------:R-:W-:Y:S01]  /*2a10*/  IMAD R32, R12.reuse, c[0x0][0x26c], R6 ;  /* 0x00009b000c207a24 */ /* 0x040fe200078e0206 */
[----:B------:R-:W-:Y:S01]  /*2a20*/  SHF.R.S32.HI R6, RZ, 0x1f, R3 ;  /* 0x0000001fff067819 */ /* 0x000fe20000011403 */
[----:B------:R-:W-:Y:S01]  /*2a30*/  IMAD.WIDE.U32 R80, R12, c[0x0][0x268], R4 ;  /* 0x00009a000c507a25 */ /* 0x000fe200078e0004 */
[----:B------:R-:W-:Y:S01]  /*2a40*/  SHF.R.S32.HI R5, RZ, 0x1f, R8 ;  /* 0x0000001fff057819 */ /* 0x000fe20000011408 */
[----:B------:R-:W-:Y:S01]  /*2a50*/  ULDC.U8 UR4, c[0x0][0x298] ;  /* 0x0000a60000047ab9 */ /* 0x000fe20000000000 */
[CC--:B------:R-:W-:Y:S01]  /*2a60*/  LEA.HI R20, R6.reuse, R3.reuse, RZ, 0x3 ;  /* 0x0000000306147211 */ /* 0x0c0fe200078f18ff */
[----:B------:R-:W-:Y:S01]  /*2a70*/  IMAD.WIDE.U32 R18, R237, c[0x0][0x290], R126 ;  /* 0x0000a400ed127a25 */ /* 0x000fe200078e007e */
[----:B------:R-:W-:-:S02]  /*2a80*/  LEA.HI R24, R6, R3, RZ, 0x6 ;  /* 0x0000000306187211 */ /* 0x000fc400078f30ff */
[----:B------:R-:W-:Y:S01]  /*2a90*/  ISETP.GE.AND P1, PT, R130, c[0x0][0x27c], PT ;  /* 0x00009f0082007a0c */ /* 0x000fe20003f26270 */
[----:B------:R-:W-:Y:S01]  /*2aa0*/  IMAD R6, R15, c[0x0][0x280], RZ ;  /* 0x0000a0000f067a24 */ /* 0x000fe200078e02ff */
[----:B------:R-:W-:Y:S01]  /*2ab0*/  SHF.R.S32.HI R4, RZ, 0x1f, R7 ;  /* 0x0000001fff047819 */ /* 0x000fe20000011407 */
[----:B------:R-:W-:Y:S01]  /*2ac0*/  IMAD R23, R23, c[0x0][0x218], RZ ;  /* 0x0000860017177a24 */ /* 0x000fe200078e02ff */
[----:B------:R-:W-:Y:S01]  /*2ad0*/  LEA.HI R28, R5, R8, RZ, 0x4 ;  /* 0x00000008051c7211 */ /* 0x000fe200078f20ff */
[----:B------:R-:W-:Y:S01]  /*2ae0*/  IMAD R8, R237, c[0x0][0x284], R6 ;  /* 0x0000a100ed087a24 */ /* 0x000fe200078e0206 */
[----:B------:R-:W-:Y:S01]  /*2af0*/  SEL R9, R13, R9, !P1 ;  /* 0x000000090d097207 */ /* 0x000fe20004800000 */
[----:B------:R-:W-:Y:S01]  /*2b00*/  IMAD R31, R21, c[0x0][0x21c], R23 ;  /* 0x00008700151f7a24 */ /* 0x000fe200078e0217 */
[----:B------:R-:W-:Y:S01]  /*2b10*/  LEA.HI R26, R4, R7, RZ, 0x4 ;  /* 0x00000007041a7211 */ /* 0x000fe200078f20ff */
[----:B------:R-:W-:Y:S01]  /*2b20*/  IMAD.WIDE.U32 R6, R237, c[0x0][0x280], R140 ;  /* 0x0000a000ed067a25 */ /* 0x000fe200078e008c */
[----:B------:R-:W-:-:S02]  /*2b30*/  SHF.R.S32.HI R3, RZ, 0x1f, R9 ;  /* 0x0000001fff037819 */ /* 0x000fc40000011409 */
[----:B------:R-:W-:Y:S01]  /*2b40*/  IADD3 R129, P0, R237, R10, RZ ;  /* 0x0000000aed817210 */ /* 0x000fe20007f1e0ff */
[----:B------:R-:W-:Y:S01]  /*2b50*/  IMAD.IADD R11, R7, 0x1, R8 ;  /* 0x00000001070b7824 */ /* 0x000fe200078e0208 */
[----:B------:R-:W-:Y:S01]  /*2b60*/  SEL R7, RZ, c[0x0][0x27c], !P2 ;  /* 0x00009f00ff077a07 */ /* 0x000fe20005000000 */
[----:B------:R-:W-:Y:S01]  /*2b70*/  IMAD.WIDE.U32 R4, R16, c[0x0][0x210], R126 ;  /* 0x0000840010047a25 */ /* 0x000fe200078e007e */
[----:B------:R-:W-:Y:S02]  /*2b80*/  LEA.HI R25, R3, R9, RZ, 0x4 ;  /* 0x0000000903197211 */ /* 0x000fe400078f20ff */
[----:B------:R-:W-:Y:S01]  /*2b90*/  LOP3.LUT R101, R20, 0xfffffff8, RZ, 0xc0, !PT ;  /* 0xfffffff814657812 */ /* 0x000fe200078ec0ff */
[----:B------:R-:W-:Y:S01]  /*2ba0*/  IMAD R3, R15, c[0x0][0x290], RZ ;  /* 0x0000a4000f037a24 */ /* 0x000fe200078e02ff */
[----:B------:R-:W-:Y:S01]  /*2bb0*/  ISETP.NE.AND P6, PT, RZ, UR4, PT ;  /* 0x00000004ff007c0c */ /* 0x000fe2000bfc5270 */
[----:B------:R-:W-:Y:S01]  /*2bc0*/  IMAD R13, R16, c[0x0][0x214], R5 ;  /* 0x00008500100d7a24 */ /* 0x000fe200078e0205 */
[----:B------:R-:W-:Y:S01]  /*2bd0*/  SHF.R.S32.HI R113, RZ, 0x1f, R101 ;  /* 0x0000001fff717819 */ /* 0x000fe20000011465 */
[----:B------:R-:W-:Y:S01]  /*2be0*/  IMAD.X R128, R14, 0x1, R15, P0 ;  /* 0x000000010e807824 */ /* 0x000fe200000e060f */
[----:B------:R-:W-:Y:S01]  /*2bf0*/  SEL R15, RZ, c[0x0][0x27c], !P1 ;  /* 0x00009f00ff0f7a07 */ /* 0x000fe20004800000 */
[----:B------:R-:W-:Y:S01]  /*2c00*/  IMAD.WIDE.U32 R16, R237, c[0x0][0x280], R126 ;  /* 0x0000a000ed107a25 */ /* 0x000fe200078e007e */
[----:B------:R-:W-:-:S03]  /*2c10*/  IADD3 R121, P1, P0, R74, R158, R126 ;  /* 0x0000009e4a797210 */ /* 0x000fc6000783e07e */
[----:B------:R-:W-:Y:S01]  /*2c20*/  IMAD.IADD R14, R131, 0x1, R7 ;  /* 0x00000001830e7824 */ /* 0x000fe200078e0207 */
[----:B------:R-:W-:Y:S01]  /*2c30*/  IADD3.X R120, R76, R124, R127, P1, P0 ;  /* 0x0000007c4c787210 */ /* 0x000fe20000fe047f */
[----:B------:R-:W-:Y:S02]  /*2c40*/  IMAD.MOV.U32 R12, RZ, RZ, R4 ;  /* 0x000000ffff0c7224 */ /* 0x000fe400078e0004 */
[----:B------:R-:W-:-:S04]  /*2c50*/  IMAD.WIDE.U32 R4, R237, c[0x0][0x290], R140 ;  /* 0x0000a400ed047a25 */ /* 0x000fc800078e008c */
[----:B------:R-:W-:Y:S02]  /*2c60*/  IMAD R3, R237, c[0x0][0x294], R3 ;  /* 0x0000a500ed037a24 */ /* 0x000fe400078e0203 */
[----:B------:R-:W-:Y:S01]  /*2c70*/  IMAD.IADD R7, R8, 0x1, R17 ;  /* 0x0000000108077824 */ /* 0x000fe200078e0211 */
[----:B------:R-:W-:Y:S01]  /*2c80*/  SHF.R.S32.HI R17, RZ, 0x1f, R14 ;  /* 0x0000001fff117819 */ /* 0x000fe2000001140e */
[----:B------:R-:W-:Y:S02]  /*2c90*/  IMAD.IADD R9, R5, 0x1, R3 ;  /* 0x0000000105097824 */ /* 0x000fe400078e0203 */
[----:B------:R-:W-:Y:S01]  /*2ca0*/  IMAD.IADD R5, R3, 0x1, R19 ;  /* 0x0000000103057824 */ /* 0x000fe200078e0213 */
[CC--:B------:R-:W-:Y:S01]  /*2cb0*/  LEA.HI R22, R17.reuse, R14.reuse, RZ, 0x6 ;  /* 0x0000000e11167211 */ /* 0x0c0fe200078f30ff */
[----:B------:R-:W-:Y:S01]  /*2cc0*/  IMAD.IADD R3, R130, 0x1, R15 ;  /* 0x0000000182037824 */ /* 0x000fe200078e020f */
[----:B------:R-:W-:Y:S01]  /*2cd0*/  LEA.HI R15, R17, R14, RZ, 0x3 ;  /* 0x0000000e110f7211 */ /* 0x000fe200078f18ff */
[----:B------:R-:W-:Y:S01]  /*2ce0*/  IMAD.SHL.U32 R17, R24, 0x40, RZ ;  /* 0x0000004018117824 */ /* 0x000fe200078e00ff */
[----:B------:R-:W-:Y:S01]  /*2cf0*/  LOP3.LUT R19, R33, 0x38, R20, 0xf8, !PT ;  /* 0x0000003821137812 */ /* 0x000fe200078ef814 */
[----:B------:R-:W-:Y:S01]  /*2d00*/  IMAD.MOV.U32 R10, RZ, RZ, R6 ;  /* 0x000000ffff0a7224 */ /* 0x000fe200078e0006 */
[----:B------:R-:W-:Y:S01]  /*2d10*/  LOP3.LUT R100, R15, 0xfffffff8, RZ, 0xc0, !PT ;  /* 0xfffffff80f647812 */ /* 0x000fe200078ec0ff */
[----:B------:R-:W-:-:S02]  /*2d20*/  IMAD.MOV.U32 R8, RZ, RZ, R4 ;  /* 0x000000ffff087224 */ /* 0x000fc400078e0004 */
[----:B------:R-:W-:Y:S01]  /*2d30*/  IMAD.MOV.U32 R6, RZ, RZ, R16 ;  /* 0x000000ffff067224 */ /* 0x000fe200078e0010 */
[----:B------:R-:W-:Y:S01]  /*2d40*/  SHF.R.S32.HI R16, RZ, 0x1f, R3 ;  /* 0x0000001fff107819 */ /* 0x000fe20000011403 */
[----:B------:R-:W-:Y:S01]  /*2d50*/  IMAD.MOV.U32 R4, RZ, RZ, R18 ;  /* 0x000000ffff047224 */ /* 0x000fe200078e0012 */
[----:B------:R-:W-:Y:S01]  /*2d60*/  LOP3.LUT R18, R17, 0x7ffff000, RZ, 0xc0, !PT ;  /* 0x7ffff00011127812 */ /* 0x000fe200078ec0ff */
[----:B------:R-:W-:Y:S01]  /*2d70*/  IMAD.WIDE.U32 R98, R21, c[0x0][0x218], R12 ;  /* 0x0000860015627a25 */ /* 0x000fe200078e000c */
[----:B------:R-:W-:Y:S02]  /*2d80*/  LOP3.LUT R17, R19, R0, RZ, 0x3c, !PT ;  /* 0x0000000013117212 */ /* 0x000fe400078e3cff */
[CC--:B------:R-:W-:Y:S01]  /*2d90*/  LEA.HI R14, R16.reuse, R3.reuse, RZ, 0x3 ;  /* 0x00000003100e7211 */ /* 0x0c0fe200078f18ff */
[----:B------:R-:W-:Y:S01]  /*2da0*/  IMAD.MOV.U32 R153, RZ, RZ, c[0x0][0x1e0] ;  /* 0x00007800ff997624 */ /* 0x000fe200078e00ff */
[----:B------:R-:W-:Y:S01]  /*2db0*/  LEA.HI R27, R16, R3, RZ, 0x6 ;  /* 0x00000003101b7211 */ /* 0x000fe200078f30ff */
[----:B------:R-:W-:Y:S01]  /*2dc0*/  IMAD.SHL.U32 R16, R22, 0x40, RZ ;  /* 0x0000004016107824 */ /* 0x000fe200078e00ff */
[----:B------:R-:W-:Y:S01]  /*2dd0*/  IADD3 R30, R17, R18, R2 ;  /* 0x00000012111e7210 */ /* 0x000fe20007ffe002 */
[----:B------:R-:W-:Y:S01]  /*2de0*/  IMAD.MOV.U32 R154, RZ, RZ, c[0x0][0x280] ;  /* 0x0000a000ff9a7624 */ /* 0x000fe200078e00ff */
[----:B------:R-:W-:Y:S01]  /*2df0*/  SHF.R.S32.HI R3, RZ, 0x4, R28 ;  /* 0x00000004ff037819 */ /* 0x000fe2000001141c */
[----:B------:R-:W-:Y:S01]  /*2e00*/  IMAD.MOV.U32 R155, RZ, RZ, c[0x0][0x290] ;  /* 0x0000a400ff9b7624 */ /* 0x000fe200078e00ff */
[----:B------:R-:W-:Y:S01]  /*2e10*/  SHF.R.S32.HI R12, RZ, 0x4, R26 ;  /* 0x00000004ff0c7819 */ /* 0x000fe2000001141a */
[----:B------:R-:W-:Y:S01]  /*2e20*/  IMAD.WIDE.U32 R94, R133, c[0x0][0x280], R10 ;  /* 0x0000a000855e7a25 */ /* 0x000fe200078e000a */
[----:B------:R-:W-:-:S02]  /*2e30*/  LOP3.LUT R17, R33, 0x38, R15, 0xf8, !PT ;  /* 0x0000003821117812 */ /* 0x000fc400078ef80f */
[----:B------:R-:W-:Y:S01]  /*2e40*/  SHF.R.S32.HI R18, RZ, 0x4, R25 ;  /* 0x00000004ff127819 */ /* 0x000fe20000011419 */
[C---:B------:R-:W-:Y:S01]  /*2e50*/  IMAD.WIDE.U32 R92, R133.reuse, c[0x0][0x290], R8 ;  /* 0x0000a400855c7a25 */ /* 0x040fe200078e0008 */
[----:B------:R-:W-:Y:S02]  /*2e60*/  LEA.HI.SX32 R13, R20, R3, 0x1d ;  /* 0x00000003140d7211 */ /* 0x000fe400078feaff */
[----:B------:R-:W-:Y:S01]  /*2e70*/  LOP3.LUT R19, R16, 0x7ffff000, RZ, 0xc0, !PT ;  /* 0x7ffff00010137812 */ /* 0x000fe200078ec0ff */
[----:B------:R-:W-:Y:S01]  /*2e80*/  IMAD.WIDE.U32 R90, R133, c[0x0][0x280], R6 ;  /* 0x0000a000855a7a25 */ /* 0x000fe200078e0006 */
[----:B------:R-:W-:Y:S02]  /*2e90*/  LOP3.LUT R17, R17, R0, RZ, 0x3c, !PT ;  /* 0x0000000011117212 */ /* 0x000fe400078e3cff */
[----:B------:R-:W-:Y:S01]  /*2ea0*/  LEA.HI.SX32 R12, R15, R12, 0x1d ;  /* 0x0000000c0f0c7211 */ /* 0x000fe200078feaff */
[----:B------:R-:W-:Y:S01]  /*2eb0*/  IMAD.SHL.U32 R82, R13, 0x8, RZ ;  /* 0x000000080d527824 */ /* 0x000fe200078e00ff */
[----:B------:R-:W-:Y:S01]  /*2ec0*/  LEA.HI.SX32 R3, R14, R18, 0x1d ;  /* 0x000000120e037211 */ /* 0x000fe200078feaff */
[----:B------:R-:W-:Y:S01]  /*2ed0*/  IMAD.WIDE.U32 R88, R133, c[0x0][0x290], R4 ;  /* 0x0000a40085587a25 */ /* 0x000fe200078e0004 */
[----:B------:R-:W-:-:S02]  /*2ee0*/  IADD3 R25, R17, R19, R2 ;  /* 0x0000001311197210 */ /* 0x000fc40007ffe002 */
[----:B------:R-:W-:Y:S01]  /*2ef0*/  SHF.R.S32.HI R17, RZ, 0x1f, R12 ;  /* 0x0000001fff117819 */ /* 0x000fe2000001140c */
[----:B------:R-:W-:Y:S01]  /*2f00*/  IMAD.SHL.U32 R79, R12, 0x8, RZ ;  /* 0x000000080c4f7824 */ /* 0x000fe200078e00ff */
[----:B------:R-:W-:Y:S01]  /*2f10*/  SHF.R.S32.HI R18, RZ, 0x1f, R3 ;  /* 0x0000001fff127819 */ /* 0x000fe20000011403 */
[----:B------:R-:W-:Y:S01]  /*2f20*/  IMAD.SHL.U32 R83, R3, 0x8, RZ ;  /* 0x0000000803537824 */ /* 0x000fe200078e00ff */
[----:B------:R-:W-:Y:S01]  /*2f30*/  SHF.R.S32.HI R16, RZ, 0x1f, R13 ;  /* 0x0000001fff107819 */ /* 0x000fe2000001140d */
[----:B------:R-:W-:Y:S01]  /*2f40*/  IMAD.IADD R84, R81, 0x1, R32 ;  /* 0x0000000151547824 */ /* 0x000fe200078e0220 */
[----:B------:R-:W-:Y:S01]  /*2f50*/  LEA.HI R17, R17, R12, RZ, 0x3 ;  /* 0x0000000c11117211 */ /* 0x000fe200078f18ff */
[----:B------:R-:W-:Y:S01]  /*2f60*/  IMAD.IADD R119, R99, 0x1, R31 ;  /* 0x0000000163777824 */ /* 0x000fe200078e021f */
[----:B------:R-:W-:Y:S01]  /*2f70*/  LEA.HI R18, R18, R3, RZ, 0x3 ;  /* 0x0000000312127211 */ /* 0x000fe200078f18ff */
[----:B------:R-:W-:Y:S01]  /*2f80*/  IMAD.SHL.U32 R115, R30, 0x2, RZ ;  /* 0x000000021e737824 */ /* 0x000fe200078e00ff */
[----:B------:R-:W-:Y:S01]  /*2f90*/  LOP3.LUT R12, R33, 0x38, R79, 0xf8, !PT ;  /* 0x00000038210c7812 */ /* 0x000fe200078ef84f */
[----:B------:R-:W-:Y:S01]  /*2fa0*/  IMAD.SHL.U32 R114, R25, 0x2, RZ ;  /* 0x0000000219727824 */ /* 0x000fe200078e00ff */
[----:B------:R-:W-:-:S02]  /*2fb0*/  LEA.HI R21, R16, R13, RZ, 0x3 ;  /* 0x0000000d10157211 */ /* 0x000fc400078f18ff */
[C---:B------:R-:W-:Y:S02]  /*2fc0*/  LOP3.LUT R3, R33.reuse, 0x38, R83, 0xf8, !PT ;  /* 0x0000003821037812 */ /* 0x040fe400078ef853 */
[C---:B------:R-:W-:Y:S02]  /*2fd0*/  LOP3.LUT R16, R33.reuse, 0x38, R14, 0xf8, !PT ;  /* 0x0000003821107812 */ /* 0x040fe400078ef80e */
[----:B------:R-:W-:Y:S02]  /*2fe0*/  LOP3.LUT R13, R33, 0x38, R82, 0xf8, !PT ;  /* 0x00000038210d7812 */ /* 0x000fe400078ef852 */
[-C--:B------:R-:W-:Y:S01]  /*2ff0*/  LOP3.LUT R22, R12, R0.reuse, RZ, 0x3c, !PT ;  /* 0x000000000c167212 */ /* 0x080fe200078e3cff */
[----:B------:R-:W-:Y:S01]  /*3000*/  IMAD.SHL.U32 R12, R27, 0x40, RZ ;  /* 0x000000401b0c7824 */ /* 0x000fe200078e00ff */
[-C--:B------:R-:W-:Y:S01]  /*3010*/  LOP3.LUT R19, R3, R0.reuse, RZ, 0x3c, !PT ;  /* 0x0000000003137212 */ /* 0x080fe200078e3cff */
[----:B------:R-:W-:Y:S01]  /*3020*/  IMAD.SHL.U32 R3, R21, 0x200, RZ ;  /* 0x0000020015037824 */ /* 0x000fe200078e00ff */
[----:B------:R-:W-:-:S02]  /*3030*/  LOP3.LUT R24, R16, R0, RZ, 0x3c, !PT ;  /* 0x0000000010187212 */ /* 0x000fc400078e3cff */
[----:B------:R-:W-:Y:S01]  /*3040*/  LOP3.LUT R23, R13, R0, RZ, 0x3c, !PT ;  /* 0x000000000d177212 */ /* 0x000fe200078e3cff */
[----:B------:R-:W-:Y:S01]  /*3050*/  IMAD.SHL.U32 R0, R17, 0x200, RZ ;  /* 0x0000020011007824 */ /* 0x000fe200078e00ff */
[----:B------:R-:W-:Y:S01]  /*3060*/  LOP3.LUT R16, R12, 0x7ffff000, RZ, 0xc0, !PT ;  /* 0x7ffff0000c107812 */ /* 0x000fe200078ec0ff */
[----:B------:R-:W-:Y:S01]  /*3070*/  IMAD.SHL.U32 R13, R18, 0x200, RZ ;  /* 0x00000200120d7824 */ /* 0x000fe200078e00ff */
[----:B------:R-:W-:Y:S02]  /*3080*/  LOP3.LUT R12, R3, 0x7ffff000, RZ, 0xc0, !PT ;  /* 0x7ffff000030c7812 */ /* 0x000fe400078ec0ff */
[----:B------:R-:W-:Y:S02]  /*3090*/  LOP3.LUT R3, R0, 0x7ffff000, RZ, 0xc0, !PT ;  /* 0x7ffff00000037812 */ /* 0x000fe400078ec0ff */
[----:B------:R-:W-:Y:S02]  /*30a0*/  LOP3.LUT R0, R13, 0x7ffff000, RZ, 0xc0, !PT ;  /* 0x7ffff0000d007812 */ /* 0x000fe400078ec0ff */
[----:B------:R-:W-:-:S02]  /*30b0*/  IADD3 R13, R23, R12, R2 ;  /* 0x0000000c170d7210 */ /* 0x000fc40007ffe002 */
[--C-:B------:R-:W-:Y:S02]  /*30c0*/  IADD3 R12, R22, R3, R2.reuse ;  /* 0x00000003160c7210 */ /* 0x100fe40007ffe002 */
[--C-:B------:R-:W-:Y:S01]  /*30d0*/  IADD3 R16, R24, R16, R2.reuse ;  /* 0x0000001018107210 */ /* 0x100fe20007ffe002 */
[----:B------:R-:W-:Y:S01]  /*30e0*/  IMAD.SHL.U32 R105, R13, 0x2, RZ ;  /* 0x000000020d697824 */ /* 0x000fe200078e00ff */
[----:B------:R-:W-:Y:S01]  /*30f0*/  IADD3 R3, R19, R0, R2 ;  /* 0x0000000013037210 */ /* 0x000fe20007ffe002 */
[C---:B------:R-:W-:Y:S01]  /*3100*/  IMAD R2, R29.reuse, c[0x0][0x280], RZ ;  /* 0x0000a0001d027a24 */ /* 0x040fe200078e02ff */
[----:B------:R-:W-:Y:S01]  /*3110*/  LOP3.LUT R85, R14, 0xfffffff8, RZ, 0xc0, !PT ;  /* 0xfffffff80e557812 */ /* 0x000fe200078ec0ff */
[----:B------:R-:W-:Y:S01]  /*3120*/  IMAD R0, R29, c[0x0][0x290], RZ ;  /* 0x0000a4001d007a24 */ /* 0x000fe200078e02ff */
[-C--:B------:R-:W-:Y:S01]  /*3130*/  SHF.L.U64.HI R138, R153, R148.reuse, c[0x0][0x1e4] ;  /* 0x00007900998a7619 */ /* 0x080fe20000010294 */
[C---:B------:R-:W-:Y:S01]  /*3140*/  IMAD R2, R133.reuse, c[0x0][0x284], R2 ;  /* 0x0000a10085027a24 */ /* 0x040fe200078e0202 */
[CC--:B------:R-:W-:Y:S01]  /*3150*/  SHF.L.U64.HI R139, R154.reuse, R148.reuse, c[0x0][0x284] ;  /* 0x0000a1009a8b7619 */ /* 0x0c0fe20000010294 */
[----:B------:R-:W-:Y:S01]  /*3160*/  IMAD R0, R133, c[0x0][0x294], R0 ;  /* 0x0000a50085007a24 */ /* 0x000fe200078e0200 */
[----:B------:R-:W-:Y:S01]  /*3170*/  SHF.L.U64.HI R148, R155, R148, c[0x0][0x294] ;  /* 0x0000a5009b947619 */ /* 0x000fe20000010294 */
[----:B------:R-:W-:Y:S01]  /*3180*/  IMAD.SHL.U32 R153, R153, 0x40, RZ ;  /* 0x0000004099997824 */ /* 0x000fe200078e00ff */
[----:B------:R-:W-:Y:S01]  /*3190*/  SHF.R.S32.HI R112, RZ, 0x1f, R100 ;  /* 0x0000001fff707819 */ /* 0x000fe20000011464 */
[----:B------:R-:W-:Y:S01]  /*31a0*/  IMAD.SHL.U32 R154, R154, 0x40, RZ ;  /* 0x000000409a9a7824 */ /* 0x000fe200078e00ff */
[----:B------:R-:W-:Y:S01]  /*31b0*/  SHF.R.S32.HI R111, RZ, 0x1f, R85 ;  /* 0x0000001fff6f7819 */ /* 0x000fe20000011455 */
[----:B------:R-:W-:Y:S01]  /*31c0*/  IMAD.SHL.U32 R155, R155, 0x40, RZ ;  /* 0x000000409b9b7824 */ /* 0x000fe200078e00ff */
[----:B------:R-:W-:Y:S01]  /*31d0*/  SHF.R.S32.HI R110, RZ, 0x1f, R82 ;  /* 0x0000001fff6e7819 */ /* 0x000fe20000011452 */
[----:B------:R-:W-:Y:S01]  /*31e0*/  IMAD.IADD R118, R95, 0x1, R2 ;  /* 0x000000015f767824 */ /* 0x000fe200078e0202 */
[----:B------:R-:W-:Y:S01]  /*31f0*/  SHF.R.S32.HI R109, RZ, 0x1f, R79 ;  /* 0x0000001fff6d7819 */ /* 0x000fe2000001144f */
[----:B------:R-:W-:Y:S01]  /*3200*/  IMAD.IADD R116, R2, 0x1, R91 ;  /* 0x0000000102747824 */ /* 0x000fe200078e025b */
[----:B------:R-:W-:Y:S01]  /*3210*/  SHF.R.S32.HI R108, RZ, 0x1f, R83 ;  /* 0x0000001fff6c7819 */ /* 0x000fe20000011453 */
[----:B------:R-:W-:-:S02]  /*3220*/  IMAD.IADD R117, R93, 0x1, R0 ;  /* 0x000000015d757824 */ /* 0x000fc400078e0200 */
[----:B------:R-:W-:Y:S02]  /*3230*/  IMAD.IADD R107, R0, 0x1, R89 ;  /* 0x00000001006b7824 */ /* 0x000fe400078e0259 */
[----:B------:R-:W-:Y:S02]  /*3240*/  IMAD.SHL.U32 R106, R16, 0x2, RZ ;  /* 0x00000002106a7824 */ /* 0x000fe400078e00ff */
[----:B------:R-:W-:Y:S02]  /*3250*/  IMAD.SHL.U32 R104, R12, 0x2, RZ ;  /* 0x000000020c687824 */ /* 0x000fe400078e00ff */
[----:B------:R-:W-:Y:S02]  /*3260*/  IMAD.SHL.U32 R103, R3, 0x2, RZ ;  /* 0x0000000203677824 */ /* 0x000fe400078e00ff */
.L_x_1044:
[-C--:B------:R-:W-:Y:S01]  /*3270*/  IMAD R0, R138, R60.reuse, RZ ;  /* 0x0000003c8a007224 */ /* 0x080fe200078e02ff */
[----:B------:R-:W-:Y:S01]  /*3280*/  SHF.R.S32.HI R77, RZ, 0x1f, R60 ;  /* 0x0000001fff4d7819 */ /* 0x000fe2000001143c */
[----:B------:R-:W-:Y:S01]  /*3290*/  IMAD.WIDE.U32 R10, R153, R60, RZ ;  /* 0x0000003c990a7225 */ /* 0x000fe200078e00ff */
[----:B------:R-:W-:Y:S04]  /*32a0*/  DEPBAR.LE SB0, 0x0 ;  /* 0x000080000000791a */ /* 0x000fe80000000000 */
[----:B------:R-:W-:Y:S01]  /*32b0*/  WARPSYNC 0xffffffff ;  /* 0xffffffff00007948 */ /* 0x000fe20003800000 */
[----:B------:R-:W-:Y:S01]  /*32c0*/  BAR.SYNC.DEFER_BLOCKING 0x0 ;  /* 0x0000000000007b1d */ /* 0x000fe20000010000 */
[----:B------:R-:W-:Y:S01]  /*32d0*/  ISETP.GE.AND P2, PT, R160, 0x1, PT ;  /* 0x00000001a000780c */ /* 0x000fe20003f46270 */
[----:B-1----:R-:W-:Y:S01]  /*32e0*/  IMAD R2, R77, R153, R0 ;  /* 0x000000994d027224 */ /* 0x002fe200078e0200 */
[----:B------:R-:W-:Y:S03]  /*32f0*/  IADD3 R0, P1, R121, R10, RZ ;  /* 0x0000000a79007210 */ /* 0x000fe60007f3e0ff */
[----:B------:R-:W-:Y:S01]  /*3300*/  IMAD.IADD R16, R11, 0x1, R2 ;  /* 0x000000010b107824 */ /* 0x000fe200078e0202 */
[----:B------:R-:W-:Y:S03]  /*3310*/  LEA R50, P0, R0, c[0x0][0x1c8], 0x1 ;  /* 0x0000720000327a11 */ /* 0x000fe600078008ff */
[----:B------:R-:W-:Y:S05]  /*3320*/  IMAD.X R2, R16, 0x1, R120, P1 ;  /* 0x0000000110027824 */ /* 0x000fea00008e0678 */
[----:B------:R-:W-:Y:S01]  /*3330*/  LEA.HI.X R51, R0, c[0x0][0x1cc], R2, 0x1, P0 ;  /* 0x0000730000337a11 */ /* 0x000fe200000f0c02 */
[----:B------:R-:W-:Y:S01]  /*3340*/  BSSY B1, `(.L_x_1020) ;  /* 0x0000389000017945 */ /* 0x000fe20003800000 */
[----:B------:R-:W-:-:S05]  /*3350*/  @!P2 BRA `(.L_x_1021) ;  /* 0x000036d00000a947 */ /* 0x000fca0003800000 */
[-C--:B------:R-:W-:Y:S02]  /*3360*/  IMAD R2, R139, R60.reuse, RZ ;  /* 0x0000003c8b027224 */ /* 0x080fe400078e02ff */
[-C--:B------:R-:W-:Y:S02]  /*3370*/  IMAD R0, R148, R60.reuse, RZ ;  /* 0x0000003c94007224 */ /* 0x080fe400078e02ff */
[----:B------:R-:W-:Y:S02]  /*3380*/  IMAD R4, R60, -0x40, R78 ;  /* 0xffffffc03c047824 */ /* 0x000fe400078e024e */
[-C--:B------:R-:W-:Y:S04]  /*3390*/  IMAD.WIDE.U32 R8, R154, R60.reuse, RZ ;  /* 0x0000003c9a087225 */ /* 0x080fe800078e00ff */
[----:B------:R-:W-:Y:S04]  /*33a0*/  IMAD.WIDE.U32 R24, R155, R60, RZ ;  /* 0x0000003c9b187225 */ /* 0x000fe800078e00ff */
[C---:B------:R-:W-:Y:S02]  /*33b0*/  IMAD R3, R77.reuse, R154, R2 ;  /* 0x0000009a4d037224 */ /* 0x040fe400078e0202 */
[----:B------:R-:W-:Y:S01]  /*33c0*/  IMAD R2, R77, R155, R0 ;  /* 0x0000009b4d027224 */ /* 0x000fe200078e0200 */
[----:B------:R-:W-:Y:S02]  /*33d0*/  IMNMX R0, R4, 0x40, PT ;  /* 0x0000004004007817 */ /* 0x000fe40003800200 */
        /* <DEDUP_REMOVED lines=62> */
.L_x_1024:
[----:B------:R-:W-:Y:S05]  /*37c0*/  BSYNC B0 ;  /* 0x0000000000007941 */ /* 0x000fea0003800000 */
.L_x_1023:
        /* <DEDUP_REMOVED lines=89> */
.L_x_1027:
[----:B------:R-:W-:Y:S05]  /*3d60*/  BSYNC B0 ;  /* 0x0000000000007941 */ /* 0x000fea0003800000 */
.L_x_1026:
        /* <DEDUP_REMOVED lines=56> */
.L_x_1029:
[----:B------:R-:W-:Y:S05]  /*40f0*/  BSYNC B0 ;  /* 0x0000000000007941 */ /* 0x000fea0003800000 */
.L_x_1028:
        /* <DEDUP_REMOVED lines=56> */
.L_x_1031:
[----:B------:R-:W-:Y:S05]  /*4480*/  BSYNC B0 ;  /* 0x0000000000007941 */ /* 0x000fea0003800000 */
.L_x_1030:
        /* <DEDUP_REMOVED lines=57> */
.L_x_1033:
[----:B------:R-:W-:Y:S05]  /*4820*/  BSYNC B0 ;  /* 0x0000000000007941 */ /* 0x000fea0003800000 */
.L_x_1032:
        /* <DEDUP_REMOVED lines=57> */
.L_x_1035:
[----:B------:R-:W-:Y:S05]  /*4bc0*/  BSYNC B0 ;  /* 0x0000000000007941 */ /* 0x000fea0003800000 */
.L_x_1034:
        /* <DEDUP_REMOVED lines=57> */
.L_x_1022:
        /* <DEDUP_REMOVED lines=47> */
.L_x_1037:
[----:B------:R-:W-:Y:S05]  /*5250*/  BSYNC B0 ;  /* 0x0000000000007941 */ /* 0x000fea0003800000 */
.L_x_1036:
        /* <DEDUP_REMOVED lines=87> */
[----:B------:R-:W-:Y:S01]  /*57d0*/  @!P0 HADD2.F32 R5, -RZ, R6.H1_H1 ;  /* 0x30000006ff058230 */ /* 0x000fe20000004100 */
[----:B------:R-:W-:Y:S01]  /*57e0*/  @!P0 FMUL.FTZ R6, R30, R7 ;  /* 0x000000071e068220 */ /* 0x000fe20000410000 */
[----:B------:R-:W-:Y:S01]  /*57f0*/  @!P0 HADD2.F32 R31, -RZ, R39.H0_H0 ;  /* 0x20000027ff1f8230 */ /* 0x000fe20000004100 */
[C---:B------:R-:W-:Y:S01]  /*5800*/  @!P0 FFMA.FTZ R71, R2.reuse, R35, -R8 ;  /* 0x0000002302478223 */ /* 0x040fe20000010808 */
[----:B------:R-:W-:Y:S01]  /*5810*/  @!P0 HADD2.F32 R39, -RZ, R41.H0_H0 ;  /* 0x20000029ff278230 */ /* 0x000fe20000004100 */
[----:B------:R-:W-:Y:S01]  /*5820*/  @!P0 IMAD.MOV.U32 R8, RZ, RZ, R50 ;  /* 0x000000ffff088224 */ /* 0x000fe200078e0032 */
[----:B------:R-:W-:Y:S01]  /*5830*/  @!P0 MOV R41, R51 ;  /* 0x0000003300298202 */ /* 0x000fe20000000f00 */
[----:B------:R-:W-:Y:S01]  /*5840*/  @!P0 FMUL.FTZ R4, R2, R4 ;  /* 0x0000000402048220 */ /* 0x000fe20000410000 */
[----:B------:R-:W-:Y:S01]  /*5850*/  @!P0 HADD2.F32 R9, -RZ, R10.H0_H0 ;  /* 0x2000000aff098230 */ /* 0x000fe20000004100 */
        /* <DEDUP_REMOVED lines=10> */
[-C--:B------:R-:W-:Y:S01]  /*5900*/  @!P0 FMUL.FTZ R10, R38, R6.reuse ;  /* 0x00000006260a8220 */ /* 0x080fe20000410000 */
[----:B------:R-:W-:Y:S01]  /*5910*/  @!P0 HADD2.F32 R8, -RZ, R5.H0_H0 ;  /* 0x20000005ff088230 */ /* 0x000fe20000004100 */
[----:B------:R-:W-:Y:S01]  /*5920*/  @!P0 FMUL.FTZ R11, R36, R9 ;  /* 0x00000009240b8220 */ /* 0x000fe20000410000 */
[----:B------:R-:W-:Y:S01]  /*5930*/  @!P0 F2FP.PACK_AB R3, R4, R3 ;  /* 0x000000030403823e */ /* 0x000fe200000000ff */
[C---:B------:R-:W-:Y:S02]  /*5940*/  @!P0 FMUL.FTZ R6, R7.reuse, R6 ;  /* 0x0000000607068220 */ /* 0x040fe40000410000 */
[----:B------:R-:W-:Y:S01]  /*5950*/  @!P0 FFMA.FTZ R69, R7, R39, -R10 ;  /* 0x0000002707458223 */ /* 0x000fe2000001080a */
[----:B------:R-:W-:Y:S01]  /*5960*/  @!P0 HADD2.F32 R10, -RZ, R24.H0_H0 ;  /* 0x20000018ff0a8230 */ /* 0x000fe20000004100 */
[----:B------:R-:W-:Y:S01]  /*5970*/  @!P0 IMAD.MOV.U32 R7, RZ, RZ, R19 ;  /* 0x000000ffff078224 */ /* 0x000fe200078e0013 */
[----:B------:R-:W-:Y:S01]  /*5980*/  @!P0 HADD2.F32 R24, -RZ, R41.H0_H0 ;  /* 0x20000029ff188230 */ /* 0x000fe20000004100 */
[C---:B------:R-:W-:Y:S01]  /*5990*/  @!P0 FFMA.FTZ R68, R8.reuse, R37, -R11 ;  /* 0x0000002508448223 */ /* 0x040fe2000001080b */
[----:B------:R-:W-:Y:S01]  /*59a0*/  @!P0 HADD2.F32 R11, -RZ, R25.H0_H0 ;  /* 0x20000019ff0b8230 */ /* 0x000fe20000004100 */
[----:B------:R-:W-:Y:S01]  /*59b0*/  @!P0 FMUL.FTZ R5, R8, R9 ;  /* 0x0000000908058220 */ /* 0x000fe20000410000 */
[----:B------:R-:W-:Y:S01]  /*59c0*/  @!P0 HADD2.F32 R25, -RZ, R41.H1_H1 ;  /* 0x30000029ff198230 */ /* 0x000fe20000004100 */
[----:B------:R-:W-:Y:S01]  /*59d0*/  @!P0 FMUL.FTZ R61, R24, R10 ;  /* 0x0000000a183d8220 */ /* 0x000fe20000410000 */
[--C-:B------:R-:W-:Y:S01]  /*59e0*/  @!P0 HADD2.F32 R9, -RZ, R7.reuse.H1_H1 ;  /* 0x30000007ff098230 */ /* 0x100fe20000004100 */
[----:B------:R-:W-:Y:S01]  /*59f0*/  @!P0 FFMA.FTZ R5, R36, R37, R5 ;  /* 0x0000002524058223 */ /* 0x000fe20000010005 */
[----:B------:R-:W-:Y:S01]  /*5a00*/  @!P0 HADD2.F32 R8, -RZ, R7.H0_H0 ;  /* 0x20000007ff088230 */ /* 0x000fe20000004100 */
[----:B------:R-:W-:Y:S01]  /*5a10*/  @!P0 FMUL.FTZ R42, R25, R11 ;  /* 0x0000000b192a8220 */ /* 0x000fe20000410000 */
[----:B------:R-:W-:Y:S01]  /*5a20*/  @!P0 HADD2.F32 R41, -RZ, R43.H0_H0 ;  /* 0x2000002bff298230 */ /* 0x000fe20000004100 */
[----:B------:R-:W-:Y:S02]  /*5a30*/  @!P0 FFMA.FTZ R6, R38, R39, R6 ;  /* 0x0000002726068223 */ /* 0x000fe40000010006 */
[C---:B------:R-:W-:Y:S02]  /*5a40*/  @!P0 FFMA.FTZ R61, R8.reuse, R40, -R61 ;  /* 0x00000028083d8223 */ /* 0x040fe4000001083d */
[----:B------:R-:W-:Y:S02]  /*5a50*/  @!P0 FFMA.FTZ R42, R9, R41, -R42 ;  /* 0x00000029092a8223 */ /* 0x000fe4000001082a */
[----:B------:R-:W-:Y:S01]  /*5a60*/  @!P0 FMUL.FTZ R7, R8, R10 ;  /* 0x0000000a08078220 */ /* 0x000fe20000410000 */
[----:B------:R-:W-:Y:S01]  /*5a70*/  @!P0 F2FP.PACK_AB R10, R71, R72 ;  /* 0x00000048470a823e */ /* 0x000fe200000000ff */
[----:B------:R-:W-:Y:S01]  /*5a80*/  @!P0 FMUL.FTZ R8, R9, R11 ;  /* 0x0000000b09088220 */ /* 0x000fe20000410000 */
[----:B------:R-:W-:Y:S01]  /*5a90*/  @!P0 F2FP.PACK_AB R11, R69, R68 ;  /* 0x00000044450b823e */ /* 0x000fe200000000ff */
[----:B------:R-:W-:Y:S01]  /*5aa0*/  @!P0 IMAD.MOV.U32 R49, RZ, RZ, R3 ;  /* 0x000000ffff318224 */ /* 0x000fe200078e0003 */
[----:B------:R-:W-:Y:S01]  /*5ab0*/  @!P0 F2FP.PACK_AB R9, R70, R73 ;  /* 0x000000494609823e */ /* 0x000fe200000000ff */
[----:B------:R-:W-:Y:S01]  /*5ac0*/  @!P0 FFMA.FTZ R7, R24, R40, R7 ;  /* 0x0000002818078223 */ /* 0x000fe20000010007 */
[----:B------:R-:W-:Y:S01]  /*5ad0*/  @!P0 F2FP.PACK_AB R30, R42, R61 ;  /* 0x0000003d2a1e823e */ /* 0x000fe200000000ff */
[----:B------:R-:W-:Y:S01]  /*5ae0*/  @!P0 FFMA.FTZ R8, R25, R41, R8 ;  /* 0x0000002919088223 */ /* 0x000fe20000010008 */
[----:B------:R-:W-:Y:S01]  /*5af0*/  @!P0 MOV R16, R9 ;  /* 0x0000000900108202 */ /* 0x000fe20000000f00 */
[----:B------:R-:W-:Y:S01]  /*5b00*/  @!P0 IMAD.MOV.U32 R18, RZ, RZ, R11 ;  /* 0x000000ffff128224 */ /* 0x000fe200078e000b */
[----:B------:R-:W-:Y:S02]  /*5b10*/  @!P0 MOV R17, R10 ;  /* 0x0000000a00118202 */ /* 0x000fe40000000f00 */
[----:B------:R-:W-:Y:S02]  /*5b20*/  @!P0 MOV R19, R30 ;  /* 0x0000001e00138202 */ /* 0x000fe40000000f00 */
[----:B------:R-:W-:Y:S02]  /*5b30*/  @!P0 F2FP.PACK_AB R9, R2, R0 ;  /* 0x000000000209823e */ /* 0x000fe400000000ff */
[----:B------:R-:W-:Y:S01]  /*5b40*/  @!P0 F2FP.PACK_AB R2, R6, R5 ;  /* 0x000000050602823e */ /* 0x000fe200000000ff */
[----:B------:R1:W-:Y:S01]  /*5b50*/  STG.E.128 [R64.64], R16 ;  /* 0x0000001040007986 */ /* 0x0003e2000c101d06 */
[----:B------:R-:W-:Y:S02]  /*5b60*/  @!P0 F2FP.PACK_AB R0, R8, R7 ;  /* 0x000000070800823e */ /* 0x000fe400000000ff */
[----:B------:R-:W-:Y:S02]  /*5b70*/  @!P0 MOV R48, R9 ;  /* 0x0000000900308202 */ /* 0x000fe40000000f00 */
[----:B------:R-:W-:Y:S02]  /*5b80*/  @!P0 MOV R50, R2 ;  /* 0x0000000200328202 */ /* 0x000fe40000000f00 */
[----:B------:R-:W-:Y:S05]  /*5b90*/  @!P0 MOV R51, R0 ;  /* 0x0000000000338202 */ /* 0x000fea0000000f00 */
[----:B------:R1:W-:Y:S02]  /*5ba0*/  @!P2 STG.E.128 [R62.64], R48 ;  /* 0x000000303e00a986 */ /* 0x0003e4000c101d06 */
.L_x_1039:
[----:B------:R-:W-:Y:S05]  /*5bb0*/  BSYNC B0 ;  /* 0x0000000000007941 */ /* 0x000fea0003800000 */
.L_x_1038:
        /* <DEDUP_REMOVED lines=27> */
[----:B------:R-:W-:Y:S01]  /*5d70*/  @!P0 SHF.R.U32.HI R25, RZ, 0x10, R45 ;  /* 0x00000010ff198819 */ /* 0x000fe2000001162d */
[----:B------:R-:W-:Y:S01]  /*5d80*/  @!P0 HADD2.F32 R2, -RZ, R3.H0_H0 ;  /* 0x20000003ff028230 */ /* 0x000fe20000004100 */
[----:B------:R-:W-:Y:S01]  /*5d90*/  @!P0 SHF.R.U32.HI R30, RZ, 0x10, R47 ;  /* 0x00000010ff1e8819 */ /* 0x000fe2000001162f */
[----:B------:R-:W-:Y:S01]  /*5da0*/  @!P0 HADD2.F32 R12, -RZ, R9.H1_H1 ;  /* 0x30000009ff0c8230 */ /* 0x000fe20000004100 */
[CC--:B------:R-:W-:Y:S01]  /*5db0*/  @!P0 FMUL.FTZ R13, R5.reuse, R0.reuse ;  /* 0x00000000050d8220 */ /* 0x0c0fe20000410000 */
[----:B------:R-:W-:Y:S01]  /*5dc0*/  @!P0 HADD2.F32 R3, -RZ, R3.H1_H1 ;  /* 0x30000003ff038230 */ /* 0x000fe20000004100 */
[C---:B------:R-:W-:Y:S01]  /*5dd0*/  @!P0 FMUL.FTZ R0, R2.reuse, R0 ;  /* 0x0000000002008220 */ /* 0x040fe20000410000 */
[----:B------:R-:W-:Y:S01]  /*5de0*/  @!P0 HADD2.F32 R7, -RZ, R7.H0_H0 ;  /* 0x20000007ff078230 */ /* 0x000fe20000004100 */
[-C--:B------:R-:W-:Y:S01]  /*5df0*/  @!P0 FFMA.FTZ R51, R2, R6.reuse, -R13 ;  /* 0x0000000602338223 */ /* 0x080fe2000001080d */
[----:B------:R-:W-:Y:S01]  /*5e00*/  @!P0 HADD2.F32 R13, -RZ, R10.H0_H0 ;  /* 0x2000000aff0d8230 */ /* 0x000fe20000004100 */
[----:B------:R-:W-:Y:S01]  /*5e10*/  @!P0 FFMA.FTZ R0, R5, R6, R0 ;  /* 0x0000000605008223 */ /* 0x000fe20000010000 */
[----:B------:R-:W-:Y:S01]  /*5e20*/  @!P0 HADD2.F32 R25, -RZ, R25.H0_H0 ;  /* 0x20000019ff198230 */ /* 0x000fe20000004100 */
[----:B------:R-:W-:Y:S01]  /*5e30*/  @!P0 IMAD.MOV.U32 R5, RZ, RZ, R37 ;  /* 0x000000ffff058224 */ /* 0x000fe200078e0025 */
[----:B------:R-:W-:Y:S01]  /*5e40*/  @!P0 SHF.R.U64 R31, R46, 0x10, R47 ;  /* 0x000000102e1f8819 */ /* 0x000fe2000000122f */
[CC--:B------:R-:W-:Y:S01]  /*5e50*/  @!P0 FMUL.FTZ R9, R12.reuse, R4.reuse ;  /* 0x000000040c098220 */ /* 0x0c0fe20000410000 */
[----:B------:R-:W-:Y:S01]  /*5e60*/  @!P0 HADD2.F32 R35, -RZ, R30.H0_H0 ;  /* 0x2000001eff238230 */ /* 0x000fe20000004100 */
[C---:B------:R-:W-:Y:S01]  /*5e70*/  @!P0 FMUL.FTZ R2, R3.reuse, R4 ;  /* 0x0000000403028220 */ /* 0x040fe20000410000 */
[----:B------:R-:W-:Y:S01]  /*5e80*/  @!P0 MOV R4, R17 ;  /* 0x0000001100048202 */ /* 0x000fe20000000f00 */
[-C--:B------:R-:W-:Y:S01]  /*5e90*/  @!P0 FFMA.FTZ R50, R3, R13.reuse, -R9 ;  /* 0x0000000d03328223 */ /* 0x080fe20000010809 */
[----:B------:R-:W-:Y:S01]  /*5ea0*/  @!P0 HADD2.F32 R3, -RZ, R26.H1_H1 ;  /* 0x3000001aff038230 */ /* 0x000fe20000004100 */
[----:B------:R-:W-:Y:S01]  /*5eb0*/  @!P0 FFMA.FTZ R2, R12, R13, R2 ;  /* 0x0000000d0c028223 */ /* 0x000fe20000010002 */
[--C-:B------:R-:W-:Y:S01]  /*5ec0*/  @!P0 SHF.R.U64 R11, R14, 0x10, R15.reuse ;  /* 0x000000100e0b8819 */ /* 0x100fe2000000120f */
[--C-:B------:R-:W-:Y:S01]  /*5ed0*/  @!P0 HADD2.F32 R14, -RZ, R5.reuse.H0_H0 ;  /* 0x20000005ff0e8230 */ /* 0x100fe20000004100 */
[----:B------:R-:W-:Y:S01]  /*5ee0*/  @!P0 SHF.R.U32.HI R8, RZ, 0x10, R15 ;  /* 0x00000010ff088819 */ /* 0x000fe2000001160f */
[----:B------:R-:W-:Y:S02]  /*5ef0*/  @!P0 HADD2.F32 R15, -RZ, R56.H1_H1 ;  /* 0x30000038ff0f8230 */ /* 0x000fe40000004100 */
[--C-:B------:R-:W-:Y:S01]  /*5f00*/  @!P0 HADD2.F32 R6, -RZ, R4.reuse.H0_H0 ;  /* 0x20000004ff068230 */ /* 0x100fe20000004100 */
[----:B------:R-:W-:Y:S01]  /*5f10*/  @!P0 FMUL.FTZ R9, R14, R3 ;  /* 0x000000030e098220 */ /* 0x000fe20000410000 */
[----:B------:R-:W-:Y:S02]  /*5f20*/  @!P0 HADD2.F32 R24, -RZ, R5.H1_H1 ;  /* 0x30000005ff188230 */ /* 0x000fe40000004100 */
        /* <DEDUP_REMOVED lines=17> */
[----:B------:R-:W-:Y:S01]  /*6040*/  @!P0 HADD2.F32 R5, -RZ, R5.H1_H1 ;  /* 0x30000005ff058230 */ /* 0x000fe20000004100 */
[----:B------:R-:W-:Y:S02]  /*6050*/  @!P0 FMUL.FTZ R10, R34, R8 ;  /* 0x00000008220a8220 */ /* 0x000fe40000410000 */
[C---:B------:R-:W-:Y:S01]  /*6060*/  @!P0 FFMA.FTZ R45, R6.reuse, R33, -R9 ;  /* 0x00000021062d8223 */ /* 0x040fe20000010809 */
[----:B------:R-:W-:Y:S01]  /*6070*/  @!P0 MOV R9, R38 ;  /* 0x0000002600098202 */ /* 0x000fe20000000f00 */
[----:B------:R-:W-:Y:S02]  /*6080*/  @!P0 FMUL.FTZ R7, R6, R7 ;  /* 0x0000000706078220 */ /* 0x000fe40000410000 */
[----:B------:R-:W-:Y:S02]  /*6090*/  @!P0 IMAD.MOV.U32 R6, RZ, RZ, R18 ;  /* 0x000000ffff068224 */ /* 0x000fe400078e0012 */
[C---:B------:R-:W-:Y:S01]  /*60a0*/  @!P0 FMUL.FTZ R8, R5.reuse, R8 ;  /* 0x0000000805088220 */ /* 0x040fe20000410000 */
[----:B------:R-:W-:Y:S01]  /*60b0*/  @!P0 HADD2.F32 R26, -RZ, R9.H0_H0 ;  /* 0x20000009ff1a8230 */ /* 0x000fe20000004100 */
[----:B------:R-:W-:Y:S01]  /*60c0*/  @!P0 FFMA.FTZ R44, R5, R35, -R10 ;  /* 0x00000023052c8223 */ /* 0x000fe2000001080a */
[----:B------:R-:W-:Y:S01]  /*60d0*/  @!P0 HADD2.F32 R5, -RZ, R27.H1_H1 ;  /* 0x3000001bff058230 */ /* 0x000fe20000004100 */
[----:B------:R-:W-:Y:S01]  /*60e0*/  @!P0 FFMA.FTZ R4, R24, R25, R4 ;  /* 0x0000001918048223 */ /* 0x000fe20000010004 */
[----:B------:R-:W-:Y:S02]  /*60f0*/  @!P0 HADD2.F32 R30, -RZ, R9.H1_H1 ;  /* 0x30000009ff1e8230 */ /* 0x000fe40000004100 */
[----:B------:R-:W-:Y:S01]  /*6100*/  @!P0 F2FP.PACK_AB R12, R44, R45 ;  /* 0x0000002d2c0c823e */ /* 0x000fe200000000ff */
[--C-:B------:R-:W-:Y:S01]  /*6110*/  @!P0 HADD2.F32 R10, -RZ, R6.reuse.H0_H0 ;  /* 0x20000006ff0a8230 */ /* 0x100fe20000004100 */
[----:B------:R-:W-:Y:S01]  /*6120*/  @!P0 F2FP.PACK_AB R3, R4, R3 ;  /* 0x000000030403823e */ /* 0x000fe200000000ff */
[----:B------:R-:W-:Y:S01]  /*6130*/  @!P0 HADD2.F32 R9, -RZ, R6.H1_H1 ;  /* 0x30000006ff098230 */ /* 0x000fe20000004100 */
[----:B------:R-:W-:Y:S01]  /*6140*/  @!P0 MOV R19, R12 ;  /* 0x0000000c00138202 */ /* 0x000fe20000000f00 */
[----:B------:R-:W-:Y:S01]  /*6150*/  @!P0 FMUL.FTZ R6, R26, R5 ;  /* 0x000000051a068220 */ /* 0x000fe20000410000 */
[----:B------:R-:W-:Y:S01]  /*6160*/  @!P0 HADD2.F32 R27, -RZ, R57.H1_H1 ;  /* 0x30000039ff1b8230 */ /* 0x000fe20000004100 */
[----:B------:R-:W-:Y:S02]  /*6170*/  @!P0 FMUL.FTZ R40, R30, R11 ;  /* 0x0000000b1e288220 */ /* 0x000fe40000410000 */
[C---:B------:R-:W-:Y:S02]  /*6180*/  @!P0 FMUL.FTZ R5, R10.reuse, R5 ;  /* 0x000000050a058220 */ /* 0x040fe40000410000 */
[----:B------:R-:W-:Y:S01]  /*6190*/  @!P0 FFMA.FTZ R41, R10, R27, -R6 ;  /* 0x0000001b0a298223 */ /* 0x000fe20000010806 */
[----:B------:R-:W-:Y:S01]  /*61a0*/  @!P0 F2FP.PACK_AB R10, R46, R47 ;  /* 0x0000002f2e0a823e */ /* 0x000fe200000000ff */
[C---:B------:R-:W-:Y:S02]  /*61b0*/  @!P0 FMUL.FTZ R6, R9.reuse, R11 ;  /* 0x0000000b09068220 */ /* 0x040fe40000410000 */
[----:B------:R-:W-:Y:S01]  /*61c0*/  @!P0 FFMA.FTZ R11, R9, R31, -R40 ;  /* 0x0000001f090b8223 */ /* 0x000fe20000010828 */
[----:B------:R-:W-:Y:S01]  /*61d0*/  @!P0 F2FP.PACK_AB R9, R50, R51 ;  /* 0x000000333209823e */ /* 0x000fe200000000ff */
[----:B------:R-:W-:Y:S01]  /*61e0*/  @!P0 FFMA.FTZ R5, R26, R27, R5 ;  /* 0x0000001b1a058223 */ /* 0x000fe20000010005 */
[----:B------:R-:W-:Y:S01]  /*61f0*/  @!P0 MOV R17, R10 ;  /* 0x0000000a00118202 */ /* 0x000fe20000000f00 */
[----:B------:R-:W-:Y:S01]  /*6200*/  @!P0 FFMA.FTZ R6, R30, R31, R6 ;  /* 0x0000001f1e068223 */ /* 0x000fe20000010006 */
[----:B------:R-:W-:Y:S01]  /*6210*/  @!P0 F2FP.PACK_AB R11, R11, R41 ;  /* 0x000000290b0b823e */ /* 0x000fe200000000ff */
[----:B------:R-:W-:Y:S01]  /*6220*/  @!P0 FFMA.FTZ R7, R32, R33, R7 ;  /* 0x0000002120078223 */ /* 0x000fe20000010007 */
[----:B------:R-:W-:Y:S01]  /*6230*/  @!P0 MOV R16, R9 ;  /* 0x0000000900108202 */ /* 0x000fe20000000f00 */
[----:B------:R-:W-:Y:S01]  /*6240*/  @!P0 FFMA.FTZ R8, R34, R35, R8 ;  /* 0x0000002322088223 */ /* 0x000fe20000010008 */
[----:B------:R-:W-:Y:S01]  /*6250*/  @!P0 F2FP.PACK_AB R9, R2, R0 ;  /* 0x000000000209823e */ /* 0x000fe200000000ff */
[----:B------:R-:W-:Y:S01]  /*6260*/  @!P0 IMAD.MOV.U32 R18, RZ, RZ, R11 ;  /* 0x000000ffff128224 */ /* 0x000fe200078e000b */
[----:B------:R-:W-:Y:S01]  /*6270*/  @!P0 F2FP.PACK_AB R2, R6, R5 ;  /* 0x000000050602823e */ /* 0x000fe200000000ff */
[----:B------:R-:W-:Y:S01]  /*6280*/  @!P0 IMAD.MOV.U32 R37, RZ, RZ, R3 ;  /* 0x000000ffff258224 */ /* 0x000fe200078e0003 */
[----:B------:R-:W-:Y:S02]  /*6290*/  @!P0 F2FP.PACK_AB R0, R8, R7 ;  /* 0x000000070800823e */ /* 0x000fe400000000ff */
[----:B------:R1:W-:Y:S01]  /*62a0*/  STG.E.128 [R48.64], R16 ;  /* 0x0000001030007986 */ /* 0x0003e2000c101d06 */
[----:B------:R-:W-:Y:S02]  /*62b0*/  @!P0 MOV R36, R9 ;  /* 0x0000000900248202 */ /* 0x000fe40000000f00 */
[----:B------:R-:W-:Y:S02]  /*62c0*/  @!P0 MOV R38, R2 ;  /* 0x0000000200268202 */ /* 0x000fe40000000f00 */
[----:B------:R-:W-:Y:S05]  /*62d0*/  @!P0 MOV R39, R0 ;  /* 0x0000000000278202 */ /* 0x000fea0000000f00 */
[----:B------:R1:W-:Y:S02]  /*62e0*/  @!P2 STG.E.128 [R42.64], R36 ;  /* 0x000000242a00a986 */ /* 0x0003e4000c101d06 */
.L_x_1041:
[----:B------:R-:W-:Y:S05]  /*62f0*/  BSYNC B0 ;  /* 0x0000000000007941 */ /* 0x000fea0003800000 */
.L_x_1040:
[----:B------:R-:W-:Y:S11]  /*6300*/  ISETP.GE.AND P0, PT, R130, c[0x0][0x1d4], PT ;  /* 0x0000750082007a0c */ /* 0x000ff60003f06270 */
[----:B------:R-:W-:Y:S02]  /*6310*/  @!UPT UIADD3 URZ, URZ, URZ, URZ ;  /* 0x0000003f3f3ff290 */ /* 0x000fe4000fffe03f */
[----:B------:R-:W-:-:S05]  /*6320*/  @P0 BRA `(.L_x_1025) ;  /* 0x000008a000000947 */ /* 0x000fca0003800000 */
[----:B-1----:R-:W-:Y:S01]  /*6330*/  LDS.128 R36, [R103+0x6100] ;  /* 0x0061000067247984 */ /* 0x002fe20000000c00 */
[----:B------:R-:W-:Y:S04]  /*6340*/  IADD3 R2, P1, P0, R74, R67, R85 ;  /* 0x000000434a027210 */ /* 0x000fe8000783e055 */
[----:B------:R-:W-:Y:S02]  /*6350*/  IADD3.X R5, R76, R66, R111, P1, P0 ;  /* 0x000000424c057210 */ /* 0x000fe40000fe046f */
[----:B------:R-:W-:Y:S01]  /*6360*/  ISETP.GE.AND P0, PT, R130, c[0x0][0x27c], PT ;  /* 0x00009f0082007a0c */ /* 0x000fe20003f06270 */
[----:B------:R-:W1:Y:S01]  /*6370*/  LDS.128 R12, [R106+0x6100] ;  /* 0x006100006a0c7984 */ /* 0x000e620000000c00 */
[C---:B------:R-:W-:Y:S04]  /*6380*/  LEA R42, P1, R2.reuse, c[0x0][0x1c8], 0x1 ;  /* 0x00007200022a7a11 */ /* 0x040fe800078208ff */
[----:B------:R-:W-:Y:S02]  /*6390*/  LEA.HI.X R43, R2, c[0x0][0x1cc], R5, 0x1, P1 ;  /* 0x00007300022b7a11 */ /* 0x000fe400008f0c05 */
[----:B------:R-:W-:Y:S05]  /*63a0*/  ISETP.GE.AND P1, PT, R83, c[0x0][0x1d4], PT ;  /* 0x0000750053007a0c */ /* 0x000fea0003f26270 */
[----:B------:R-:W-:Y:S01]  /*63b0*/  @!P0 SHF.R.U64 R4, R20, 0x10, R21 ;  /* 0x0000001014048819 */ /* 0x000fe20000001215 */
[--C-:B------:R-:W-:Y:S01]  /*63c0*/  @!P0 HADD2.F32 R25, -RZ, R58.reuse.H0_H0 ;  /* 0x2000003aff198230 */ /* 0x100fe20000004100 */
[----:B------:R-:W-:Y:S01]  /*63d0*/  @!P0 SHF.R.U64 R8, R22, 0x10, R23 ;  /* 0x0000001016088819 */ /* 0x000fe20000001217 */
[----:B------:R-:W-:Y:S01]  /*63e0*/  @!P0 HADD2.F32 R33, -RZ, R59.H0_H0 ;  /* 0x2000003bff218230 */ /* 0x000fe20000004100 */
[----:B------:R-:W-:Y:S01]  /*63f0*/  @!P0 SHF.R.U32.HI R10, RZ, 0x10, R21 ;  /* 0x00000010ff0a8819 */ /* 0x000fe20000011615 */
[----:B------:R-:W-:Y:S01]  /*6400*/  @!P0 HADD2.F32 R21, -RZ, R58.H1_H1 ;  /* 0x3000003aff158230 */ /* 0x000fe20000004100 */
[----:B------:R-:W-:Y:S01]  /*6410*/  @!P0 SHF.R.U64 R9, R52, 0x10, R53 ;  /* 0x0000001034098819 */ /* 0x000fe20000001235 */
[----:B------:R-:W-:Y:S01]  /*6420*/  @!P0 HADD2.F32 R17, -RZ, R8.H0_H0 ;  /* 0x20000008ff118230 */ /* 0x000fe20000004100 */
[----:B------:R-:W-:Y:S01]  /*6430*/  @!P0 SHF.R.U32.HI R11, RZ, 0x10, R23 ;  /* 0x00000010ff0b8819 */ /* 0x000fe20000011617 */
        /* <DEDUP_REMOVED lines=9> */
[----:B------:R-:W-:Y:S02]  /*64d0*/  @!P0 HADD2.F32 R16, -RZ, R29.H0_H0 ;  /* 0x2000001dff108230 */ /* 0x000fe40000004100 */
[----:B------:R-:W-:Y:S01]  /*64e0*/  @!P0 HADD2.F32 R19, -RZ, R11.H0_H0 ;  /* 0x2000000bff138230 */ /* 0x000fe20000004100 */
[----:B-1----:R-:W-:Y:S02]  /*64f0*/  @!P0 MOV R6, R13 ;  /* 0x0000000d00068202 */ /* 0x002fe40000000f00 */
[----:B------:R-:W-:Y:S02]  /*6500*/  @!P0 MOV R26, R37 ;  /* 0x00000025001a8202 */ /* 0x000fe40000000f00 */
[----:B------:R-:W-:Y:S01]  /*6510*/  @!P0 MOV R2, R12 ;  /* 0x0000000c00028202 */ /* 0x000fe20000000f00 */
[--C-:B------:R-:W-:Y:S01]  /*6520*/  @!P0 HADD2.F32 R8, -RZ, R6.reuse.H1_H1 ;  /* 0x30000006ff088230 */ /* 0x100fe20000004100 */
[----:B------:R-:W-:Y:S01]  /*6530*/  @!P0 MOV R5, R36 ;  /* 0x0000002400058202 */ /* 0x000fe20000000f00 */
[----:B------:R-:W-:Y:S01]  /*6540*/  @!P0 HADD2.F32 R0, -RZ, R6.H0_H0 ;  /* 0x20000006ff008230 */ /* 0x000fe20000004100 */
[----:B------:R-:W-:Y:S01]  /*6550*/  @!P0 MOV R30, R38 ;  /* 0x00000026001e8202 */ /* 0x000fe20000000f00 */
[----:B------:R-:W-:Y:S02]  /*6560*/  @!P0 HADD2.F32 R24, -RZ, R26.H0_H0 ;  /* 0x2000001aff188230 */ /* 0x000fe40000004100 */
[--C-:B------:R-:W-:Y:S02]  /*6570*/  @!P0 HADD2.F32 R20, -RZ, R5.reuse.H0_H0 ;  /* 0x20000005ff148230 */ /* 0x100fe40000004100 */
[----:B------:R-:W-:Y:S01]  /*6580*/  @!P0 HADD2.F32 R22, -RZ, R5.H1_H1 ;  /* 0x30000005ff168230 */ /* 0x000fe20000004100 */
[-C--:B------:R-:W-:Y:S01]  /*6590*/  @!P0 FMUL.FTZ R7, R24, R3.reuse ;  /* 0x0000000318078220 */ /* 0x080fe20000410000 */
[----:B------:R-:W-:Y:S01]  /*65a0*/  @!P0 HADD2.F32 R5, -RZ, R2.H0_H0 ;  /* 0x20000002ff058230 */ /* 0x000fe20000004100 */
[C---:B------:R-:W-:Y:S01]  /*65b0*/  @!P0 FMUL.FTZ R3, R0.reuse, R3 ;  /* 0x0000000300038220 */ /* 0x040fe20000410000 */
[----:B------:R-:W-:Y:S01]  /*65c0*/  @!P0 HADD2.F32 R26, -RZ, R26.H1_H1 ;  /* 0x3000001aff1a8230 */ /* 0x000fe20000004100 */
[----:B------:R-:W-:Y:S01]  /*65d0*/  @!P0 FFMA.FTZ R50, R0, R25, -R7 ;  /* 0x0000001900328223 */ /* 0x000fe20000010807 */
[----:B------:R-:W-:Y:S01]  /*65e0*/  @!P0 HADD2.F32 R0, -RZ, R28.H1_H1 ;  /* 0x3000001cff008230 */ /* 0x000fe20000004100 */
[----:B------:R-:W-:Y:S01]  /*65f0*/  @!P0 MOV R28, R39 ;  /* 0x00000027001c8202 */ /* 0x000fe20000000f00 */
[----:B------:R-:W-:Y:S01]  /*6600*/  @!P0 HADD2.F32 R7, -RZ, R4.H0_H0 ;  /* 0x20000004ff078230 */ /* 0x000fe20000004100 */
[----:B------:R-:W-:Y:S01]  /*6610*/  @!P0 FMUL.FTZ R44, R26, R18 ;  /* 0x000000121a2c8220 */ /* 0x000fe20000410000 */
[----:B------:R-:W-:Y:S01]  /*6620*/  @!P0 HADD2.F32 R4, -RZ, R2.H1_H1 ;  /* 0x30000002ff048230 */ /* 0x000fe20000004100 */
[-C--:B------:R-:W-:Y:S01]  /*6630*/  @!P0 FMUL.FTZ R2, R20, R0.reuse ;  /* 0x0000000014028220 */ /* 0x080fe20000410000 */
[--C-:B------:R-:W-:Y:S01]  /*6640*/  @!P0 HADD2.F32 R32, -RZ, R28.reuse.H0_H0 ;  /* 0x2000001cff208230 */ /* 0x100fe20000004100 */
[----:B------:R-:W-:Y:S01]  /*6650*/  @!P0 FMUL.FTZ R9, R22, R7 ;  /* 0x0000000716098220 */ /* 0x000fe20000410000 */
[----:B------:R-:W-:Y:S01]  /*6660*/  @!P0 HADD2.F32 R34, -RZ, R28.H1_H1 ;  /* 0x3000001cff228230 */ /* 0x000fe20000004100 */
[C---:B------:R-:W-:Y:S01]  /*6670*/  @!P0 FMUL.FTZ R0, R5.reuse, R0 ;  /* 0x0000000005008220 */ /* 0x040fe20000410000 */
[--C-:B------:R-:W-:Y:S01]  /*6680*/  @!P0 HADD2.F32 R28, -RZ, R30.reuse.H0_H0 ;  /* 0x2000001eff1c8230 */ /* 0x100fe20000004100 */
[----:B------:R-:W-:Y:S01]  /*6690*/  @!P0 FFMA.FTZ R49, R5, R21, -R2 ;  /* 0x0000001505318223 */ /* 0x000fe20000010802 */
[----:B------:R-:W-:Y:S01]  /*66a0*/  @!P0 MOV R5, R14 ;  /* 0x0000000e00058202 */ /* 0x000fe20000000f00 */
[C---:B------:R-:W-:Y:S01]  /*66b0*/  @!P0 FMUL.FTZ R2, R4.reuse, R7 ;  /* 0x0000000704028220 */ /* 0x040fe20000410000 */
[----:B------:R-:W-:Y:S01]  /*66c0*/  @!P0 HADD2.F32 R30, -RZ, R30.H1_H1 ;  /* 0x3000001eff1e8230 */ /* 0x000fe20000004100 */
[----:B------:R-:W-:Y:S01]  /*66d0*/  @!P0 FFMA.FTZ R48, R4, R23, -R9 ;  /* 0x0000001704308223 */ /* 0x000fe20000010809 */
[----:B------:R-:W-:Y:S01]  /*66e0*/  @!P0 HADD2.F32 R9, -RZ, R29.H1_H1 ;  /* 0x3000001dff098230 */ /* 0x000fe20000004100 */
[----:B------:R-:W-:Y:S01]  /*66f0*/  @!P0 IMAD.MOV.U32 R4, RZ, RZ, R15 ;  /* 0x000000ffff048224 */ /* 0x000fe200078e000f */
[----:B------:R-:W-:Y:S01]  /*6700*/  @!P0 HADD2.F32 R29, -RZ, R59.H1_H1 ;  /* 0x3000003bff1d8230 */ /* 0x000fe20000004100 */
[----:B------:R-:W-:Y:S01]  /*6710*/  @!P0 FMUL.FTZ R40, R30, R17 ;  /* 0x000000111e288220 */ /* 0x000fe20000410000 */
[--C-:B------:R-:W-:Y:S01]  /*6720*/  @!P0 HADD2.F32 R7, -RZ, R5.reuse.H0_H0 ;  /* 0x20000005ff078230 */ /* 0x100fe20000004100 */
[----:B------:R-:W-:Y:S01]  /*6730*/  @!P0 FMUL.FTZ R41, R28, R9 ;  /* 0x000000091c298220 */ /* 0x000fe20000410000 */
[--C-:B------:R-:W-:Y:S01]  /*6740*/  @!P0 HADD2.F32 R11, -RZ, R4.reuse.H0_H0 ;  /* 0x20000004ff0b8230 */ /* 0x100fe20000004100 */
[----:B------:R-:W-:Y:S01]  /*6750*/  @!P0 FFMA.FTZ R47, R8, R27, -R44 ;  /* 0x0000001b082f8223 */ /* 0x000fe2000001082c */
[----:B------:R-:W-:Y:S01]  /*6760*/  @!P0 HADD2.F32 R10, -RZ, R4.H1_H1 ;  /* 0x30000004ff0a8230 */ /* 0x000fe20000004100 */
[----:B------:R-:W-:Y:S01]  /*6770*/  @!P0 FMUL.FTZ R4, R34, R19 ;  /* 0x0000001322048220 */ /* 0x000fe20000410000 */
[----:B------:R-:W-:Y:S01]  /*6780*/  @!P0 HADD2.F32 R6, -RZ, R5.H1_H1 ;  /* 0x30000005ff068230 */ /* 0x000fe20000004100 */
[----:B------:R-:W-:Y:S02]  /*6790*/  @!P0 FMUL.FTZ R5, R32, R16 ;  /* 0x0000001020058220 */ /* 0x000fe40000410000 */
[----:B------:R-:W-:Y:S02]  /*67a0*/  @!P0 FFMA.FTZ R45, R10, R35, -R4 ;  /* 0x000000230a2d8223 */ /* 0x000fe40000010804 */
[----:B------:R-:W-:Y:S02]  /*67b0*/  @!P0 FFMA.FTZ R5, R11, R33, -R5 ;  /* 0x000000210b058223 */ /* 0x000fe40000010805 */
[----:B------:R-:W-:Y:S01]  /*67c0*/  @!P0 FFMA.FTZ R46, R7, R29, -R41 ;  /* 0x0000001d072e8223 */ /* 0x000fe20000010829 */
[----:B------:R-:W-:Y:S01]  /*67d0*/  @!P0 F2FP.PACK_AB R41, R47, R50 ;  /* 0x000000322f29823e */ /* 0x000fe200000000ff */
[----:B------:R-:W-:Y:S01]  /*67e0*/  @!P0 FFMA.FTZ R44, R6, R31, -R40 ;  /* 0x0000001f062c8223 */ /* 0x000fe20000010828 */
[----:B------:R-:W-:Y:S01]  /*67f0*/  @!P0 F2FP.PACK_AB R40, R48, R49 ;  /* 0x000000313028823e */ /* 0x000fe200000000ff */
[----:B------:R-:W-:Y:S01]  /*6800*/  @!P0 FMUL.FTZ R4, R8, R18 ;  /* 0x0000001208048220 */ /* 0x000fe20000410000 */
[----:B------:R-:W-:Y:S01]  /*6810*/  @!P0 F2FP.PACK_AB R18, R45, R5 ;  /* 0x000000052d12823e */ /* 0x000fe200000000ff */
[----:B------:R-:W-:Y:S01]  /*6820*/  @!P0 FFMA.FTZ R0, R20, R21, R0 ;  /* 0x0000001514008223 */ /* 0x000fe20000010000 */
[----:B------:R-:W-:Y:S01]  /*6830*/  @!P0 F2FP.PACK_AB R8, R44, R46 ;  /* 0x0000002e2c08823e */ /* 0x000fe200000000ff */
[----:B------:R-:W-:Y:S01]  /*6840*/  @!P0 IMAD.MOV.U32 R12, RZ, RZ, R40 ;  /* 0x000000ffff0c8224 */ /* 0x000fe200078e0028 */
[----:B------:R-:W-:Y:S01]  /*6850*/  @!P0 MOV R13, R41 ;  /* 0x00000029000d8202 */ /* 0x000fe20000000f00 */
[----:B------:R-:W-:Y:S01]  /*6860*/  @!P0 FFMA.FTZ R2, R22, R23, R2 ;  /* 0x0000001716028223 */ /* 0x000fe20000010002 */
[----:B------:R-:W-:Y:S01]  /*6870*/  @!P0 MOV R14, R8 ;  /* 0x00000008000e8202 */ /* 0x000fe20000000f00 */
[----:B------:R-:W-:Y:S01]  /*6880*/  @!P0 FMUL.FTZ R5, R7, R9 ;  /* 0x0000000907058220 */ /* 0x000fe20000410000 */
[----:B------:R-:W-:Y:S01]  /*6890*/  @!P0 MOV R15, R18 ;  /* 0x00000012000f8202 */ /* 0x000fe20000000f00 */
[----:B------:R-:W-:Y:S01]  /*68a0*/  @!P0 FFMA.FTZ R3, R24, R25, R3 ;  /* 0x0000001918038223 */ /* 0x000fe20000010003 */
[----:B------:R-:W-:Y:S01]  /*68b0*/  @!P0 F2FP.PACK_AB R9, R2, R0 ;  /* 0x000000000209823e */ /* 0x000fe200000000ff */
[----:B------:R-:W-:Y:S02]  /*68c0*/  @!P0 FMUL.FTZ R6, R6, R17 ;  /* 0x0000001106068220 */ /* 0x000fe40000410000 */
[----:B------:R-:W-:Y:S01]  /*68d0*/  @!P0 FFMA.FTZ R4, R26, R27, R4 ;  /* 0x0000001b1a048223 */ /* 0x000fe20000010004 */
[----:B------:R1:W-:Y:S01]  /*68e0*/  STG.E.128 [R42.64], R12 ;  /* 0x0000000c2a007986 */ /* 0x0003e2000c101d06 */
        /* <DEDUP_REMOVED lines=20> */
.L_x_1021:
        /* <DEDUP_REMOVED lines=26> */
.L_x_1025:
[----:B------:R-:W-:Y:S05]  /*6bd0*/  BSYNC B1 ;  /* 0x0000000000017941 */ /* 0x000fea0003800000 */
.L_x_1020:
[C---:B-1----:R-:W-:Y:S01]  /*6be0*/  IMAD.SHL.U32 R10, R60.reuse, 0x40, RZ ;  /* 0x000000403c0a7824 */ /* 0x042fe200078e00ff */
[----:B------:R-:W-:Y:S01]  /*6bf0*/  SHF.L.U64.HI R9, R60, 0x6, R77 ;  /* 0x000000063c097819 */ /* 0x000fe2000001024d */
[----:B------:R-:W-:Y:S02]  /*6c00*/  BSSY B0, `(.L_x_1042) ;  /* 0x000004b000007945 */ /* 0x000fe40003800000 */
[----:B--2--5:R-:W-:Y:S01]  /*6c10*/  IMAD.IADD R3, R102, 0x1, -R10 ;  /* 0x0000000166037824 */ /* 0x024fe200078e0a0a */
[----:B------:R-:W-:Y:S04]  /*6c20*/  IADD3 R0, P1, R10, R122, RZ ;  /* 0x0000007a0a007210 */ /* 0x000fe80007f3e0ff */
[----:B------:R-:W-:Y:S02]  /*6c30*/  ISETP.GE.AND P0, PT, R3, 0x21, PT ;  /* 0x000000210300780c */ /* 0x000fe40003f06270 */
[----:B------:R-:W-:Y:S11]  /*6c40*/  IADD3.X R2, R9, R125, RZ, P1, !PT ;  /* 0x0000007d09027210 */ /* 0x000ff60000ffe4ff */
        /* <DEDUP_REMOVED lines=38> */
[C---:B------:R-:W-:Y:S01]  /*6eb0*/  ISETP.GE.AND P1, PT, R126.reuse, c[0x0][0x1d4], PT ;  /* 0x000075007e007a0c */ /* 0x040fe20003f26270 */
[----:B------:R-:W-:Y:S01]  /*6ec0*/  IMAD.MOV.U32 R5, RZ, RZ, R119 ;  /* 0x000000ffff057224 */ /* 0x000fe200078e0077 */
[----:B------:R-:W-:Y:S01]  /*6ed0*/  IADD3 R12, R126, 0x80, RZ ;  /* 0x000000807e0c7810 */ /* 0x000fe20007ffe0ff */
[----:B------:R-:W-:Y:S02]  /*6ee0*/  IMAD.X R2, R9, 0x1, R128, P0 ;  /* 0x0000000109027824 */ /* 0x000fe400000e0680 */
[----:B------:R-:W-:Y:S04]  /*6ef0*/  IMAD.WIDE.U32 R4, R0, c[0x0][0x208], R4 ;  /* 0x0000820000047a25 */ /* 0x000fe800078e0004 */
[----:B------:R-:W-:Y:S04]  /*6f00*/  IMAD R2, R2, c[0x0][0x208], RZ ;  /* 0x0000820002027a24 */ /* 0x000fe800078e02ff */
[----:B------:R-:W1:Y:S01]  /*6f10*/  @!P1 LDS.128 R8, [R231] ;  /* 0x00000000e7089984 */ /* 0x000e620000000c00 */
[----:B------:R-:W-:Y:S01]  /*6f20*/  IMAD R0, R0, c[0x0][0x20c], R2 ;  /* 0x0000830000007a24 */ /* 0x000fe200078e0202 */
[C---:B------:R-:W-:Y:S03]  /*6f30*/  LEA R2, P0, R4.reuse, c[0x0][0x1f8], 0x1 ;  /* 0x00007e0004027a11 */ /* 0x040fe600078008ff */
        /* <DEDUP_REMOVED lines=23> */
.L_x_1043:
[----:B-1----:R-:W-:Y:S05]  /*70b0*/  BSYNC B0 ;  /* 0x0000000000007941 */ /* 0x002fea0003800000 */
.L_x_1042:
        /* <DEDUP_REMOVED lines=26> */
.L_x_1019:
[----:B------:R-:W-:Y:S01]  /*7260*/  IMAD.MOV.U32 R0, RZ, RZ, c[0x0][0x2c4] ;  /* 0x0000b100ff007624 */ /* 0x000fe200078e00ff */
[----:B------:R-:W-:Y:S01]  /*7270*/  LOP3.LUT R238, R238, 0xfffffffd, RZ, 0xc0, !PT ;  /* 0xfffffffdeeee7812 */ /* 0x000fe200078ec0ff */
[----:B------:R-:W-:Y:S01]  /*7280*/  BSSY B0, `(.L_x_1045) ;  /* 0x000002b000007945 */ /* 0x000fe20003800000 */
[----:B------:R-:W-:-:S02]  /*7290*/  IMAD.IADD R10, R136, 0x1, R137 ;  /* 0x00000001880a7824 */ /* 0x000fc400078e0289 */
[----:B------:R-:W-:Y:S02]  /*72a0*/  ISETP.NE.AND P3, PT, R0, 0x1, PT ;  /* 0x000000010000780c */ /* 0x000fe40003f65270 */
[----:B------:R-:W-:-:S11]  /*72b0*/  IADD3 R0, R249, 0x7f, RZ ;  /* 0x0000007ff9007810 */ /* 0x000fd60007ffe0ff */
[----:B-1----:R-:W-:Y:S01]  /*72c0*/  @P3 IMAD.HI.U32 R2, R0, c[0x0][0x2c8], RZ ;  /* 0x0000b20000023a27 */ /* 0x002fe200078e00ff */
[----:B------:R-:W-:-:S04]  /*72d0*/  @P3 LOP3.LUT R238, R238, 0x2, RZ, 0xfc, !PT ;  /* 0x00000002eeee3812 */ /* 0x000fc800078efcff */
[----:B------:R-:W-:-:S05]  /*72e0*/  @P3 SHF.R.U32.HI R0, RZ, c[0x0][0x2cc], R2 ;  /* 0x0000b300ff003a19 */ /* 0x000fca0000011602 */
[----:B------:R-:W-:-:S05]  /*72f0*/  IMAD.IADD R0, R150, 0x1, R0 ;  /* 0x0000000196007824 */ /* 0x000fca00078e0200 */
[----:B------:R-:W-:-:S04]  /*7300*/  SHF.R.S32.HI R2, RZ, 0x1f, R0 ;  /* 0x0000001fff027819 */ /* 0x000fc80000011400 */
[----:B------:R-:W-:-:S04]  /*7310*/  LEA.HI R0, R2, R0, RZ, 0x6 ;  /* 0x0000000002007211 */ /* 0x000fc800078f30ff */
[----:B------:R-:W-:-:S04]  /*7320*/  SHF.R.S32.HI R0, RZ, 0x6, R0 ;  /* 0x00000006ff007819 */ /* 0x000fc80000011400 */
[----:B------:R-:W-:Y:S01]  /*7330*/  IMNMX R6, R149, R0, PT ;  /* 0x0000000095067217 */ /* 0x000fe20003800200 */
[----:B------:R-:W-:-:S03]  /*7340*/  IMAD.MOV.U32 R0, RZ, RZ, RZ ;  /* 0x000000ffff007224 */ /* 0x000fc600078e00ff */
[----:B------:R-:W-:-:S13]  /*7350*/  ISETP.GE.AND P0, PT, R6, 0x1, PT ;  /* 0x000000010600780c */ /* 0x000fda0003f06270 */
[----:B------:R-:W-:Y:S05]  /*7360*/  @!P0 BRA `(.L_x_1046) ;  /* 0x000001c000008947 */ /* 0x000fea0003800000 */
[----:B------:R-:W-:Y:S01]  /*7370*/  IABS R2, R132 ;  /* 0x0000008400027213 */ /* 0x000fe20000000000 */
[----:B------:R-:W-:Y:S01]  /*7380*/  IMAD.MOV.U32 R4, RZ, RZ, RZ ;  /* 0x000000ffff047224 */ /* 0x000fe200078e00ff */
[----:B------:R-:W-:Y:S02]  /*7390*/  IADD3 R7, R132, -0x1, R6 ;  /* 0xffffffff84077810 */ /* 0x000fe40007ffe006 */
        /* <DEDUP_REMOVED lines=25> */
.L_x_1046:
[----:B------:R-:W-:Y:S05]  /*7530*/  BSYNC B0 ;  /* 0x0000000000007941 */ /* 0x000fea0003800000 */
.L_x_1045:
        /* <DEDUP_REMOVED lines=50> */
[----:B--2---:R-:W-:-:S04]  /*7860*/  IMAD R235, R2, R0, RZ ;  /* 0x0000000002eb7224 */ /* 0x004fc800078e02ff */
[--C-:B------:R-:W-:Y:S01]  /*7870*/  IMAD.IADD R2, R235, 0x1, R0.reuse ;  /* 0x00000001eb027824 */ /* 0x100fe200078e0200 */
[----:B------:R-:W-:-:S04]  /*7880*/  PRMT R0, RZ, 0x7610, R0 ;  /* 0x00007610ff007816 */ /* 0x000fc80000000000 */
[----:B------:R-:W-:-:S04]  /*7890*/  IMNMX R18, R6, R2, PT ;  /* 0x0000000206127217 */ /* 0x000fc80003800200 */
[----:B------:R-:W-:Y:S01]  /*78a0*/  ISETP.GT.AND P0, PT, R18, R235, PT ;  /* 0x000000eb1200720c */ /* 0x000fe20003f04270 */
[----:B------:R1:W-:-:S12]  /*78b0*/  STL [R1+0x18], R18 ;  /* 0x0000181201007387 */ /* 0x0003d80000100800 */
[----:B------:R-:W-:Y:S05]  /*78c0*/  @!P0 BRA `(.L_x_1047) ;  /* 0x000102a000008947 */ /* 0x000fea0003800000 */
[----:B------:R-:W2:Y:S04]  /*78d0*/  LDL R19, [R1] ;  /* 0x0000000001137983 */ /* 0x000ea80000100800 */
[----:B------:R-:W3:Y:S04]  /*78e0*/  LDL R7, [R1+0x44] ;  /* 0x0000440001077983 */ /* 0x000ee80000100800 */
[----:B------:R-:W4:Y:S01]  /*78f0*/  LDL R20, [R1+0xc] ;  /* 0x00000c0001147983 */ /* 0x000f220000100800 */
[----:B------:R-:W-:-:S04]  /*7900*/  ISETP.NE.U32.AND P0, PT, RZ, c[0x0][0x340], PT ;  /* 0x0000d000ff007a0c */ /* 0x000fc80003f05070 */
[----:B------:R-:W-:-:S13]  /*7910*/  ISETP.NE.AND.EX P1, PT, RZ, c[0x0][0x344], PT, P0 ;  /* 0x0000d100ff007a0c */ /* 0x000fda0003f25300 */
[----:B------:R-:W-:Y:S01]  /*7920*/  @P1 IMAD.MOV.U32 R2, RZ, RZ, 0x4 ;  /* 0x00000004ff021424 */ /* 0x000fe200078e00ff */
[----:B------:R-:W1:Y:S01]  /*7930*/  S2R R4, SR_TID.X ;  /* 0x0000000000047919 */ /* 0x000e620000002100 */
[----:B------:R-:W-:Y:S02]  /*7940*/  SHF.R.S32.HI R0, RZ, 0x1f, R169 ;  /* 0x0000001fff007819 */ /* 0x000fe400000114a9 */
[----:B------:R-:W-:-:S03]  /*7950*/  ISETP.NE.U32.AND P2, PT, RZ, c[0x0][0x348], PT ;  /* 0x0000d200ff007a0c */ /* 0x000fc60003f45070 */
[----:B------:R-:W-:-:S04]  /*7960*/  IMAD R0, R0, c[0x0][0x178], RZ ;  /* 0x00005e0000007a24 */ /* 0x000fc800078e02ff */
[----:B------:R-:W-:Y:S01]  /*7970*/  IMAD R0, R169, c[0x0][0x17c], R0 ;  /* 0x00005f00a9007a24 */ /* 0x000fe200078e0200 */
[----:B-1----:R-:W-:-:S04]  /*7980*/  SHF.R.S32.HI R17, RZ, 0x1f, R4 ;  /* 0x0000001fff117819 */ /* 0x002fc80000011404 */
[----:B------:R-:W-:Y:S01]  /*7990*/  LEA.HI R17, R17, R4, RZ, 0x3 ;  /* 0x0000000411117211 */ /* 0x000fe200078f18ff */
[----:B--2---:R-:W-:-:S05]  /*79a0*/  @P1 IMAD.WIDE R2, R19, R2, c[0x0][0x340] ;  /* 0x0000d00013021625 */ /* 0x004fca00078e0202 */
[----:B------:R1:W2:Y:S01]  /*79b0*/  @P1 LDG.E R14, [R2.64] ;  /* 0x00000006020e1981 */ /* 0x0002a2000c1e1900 */
[----:B------:R-:W-:Y:S01]  /*79c0*/  SHF.R.S32.HI R17, RZ, 0x3, R17 ;  /* 0x00000003ff117819 */ /* 0x000fe20000011411 */
[----:B------:R-:W-:Y:S01]  /*79d0*/  IMAD.WIDE.U32 R4, R169, c[0x0][0x178], RZ ;  /* 0x00005e00a9047a25 */ /* 0x000fe200078e00ff */
[----:B---3--:R-:W-:-:S03]  /*79e0*/  IADD3 R12, R7, R249, RZ ;  /* 0x000000f9070c7210 */ /* 0x008fc60007ffe0ff */
[----:B------:R-:W-:Y:S02]  /*79f0*/  IMAD.IADD R5, R5, 0x1, R0 ;  /* 0x0000000105057824 */ /* 0x000fe400078e0200 */
[----:B------:R-:W-:-:S04]  /*7a00*/  @P3 IMAD.HI.U32 R9, R12, c[0x0][0x2c8], RZ ;  /* 0x0000b2000c093a27 */ /* 0x000fc800078e00ff */
[----:B----4-:R-:W-:Y:S01]  /*7a10*/  IMAD.WIDE.U32 R4, R20, c[0x0][0x1b8], R4 ;  /* 0x00006e0014047a25 */ /* 0x010fe200078e0004 */
[----:B-1----:R-:W-:Y:S02]  /*7a20*/  SHF.R.S32.HI R3, RZ, 0x1f, R17 ;  /* 0x0000001fff037819 */ /* 0x002fe40000011411 */
[----:B------:R-:W-:-:S04]  /*7a30*/  IADD3 R2, P0, R17, R10, RZ ;  /* 0x0000000a11027210 */ /* 0x000fc80007f1e0ff */
[----:B------:R-:W-:Y:S02]  /*7a40*/  LEA.HI.X.SX32 R8, R10, R3, 0x1, P0 ;  /* 0x000000030a087211 */ /* 0x000fe400000f0eff */
[----:B------:R-:W-:-:S04]  /*7a50*/  ISETP.NE.AND.EX P0, PT, RZ, c[0x0][0x34c], PT, P2 ;  /* 0x0000d300ff007a0c */ /* 0x000fc80003f05320 */
[----:B------:R-:W-:Y:S01]  /*7a60*/  SEL R6, R168, RZ, !P0 ;  /* 0x000000ffa8067207 */ /* 0x000fe20004000000 */
[----:B------:R-:W-:Y:S01]  /*7a70*/  IMAD R5, R20, c[0x0][0x1bc], R5 ;  /* 0x00006f0014057a24 */ /* 0x000fe200078e0205 */
[----:B------:R-:W-:Y:S01]  /*7a80*/  SEL R3, R19, RZ, !P0 ;  /* 0x000000ff13037207 */ /* 0x000fe20004000000 */
[----:B------:R-:W-:Y:S02]  /*7a90*/  IMAD.MOV.U32 R0, RZ, RZ, R12 ;  /* 0x000000ffff007224 */ /* 0x000fe400078e000c */
[----:B------:R-:W-:Y:S01]  /*7aa0*/  IMAD R6, R6, c[0x0][0x1c0], RZ ;  /* 0x0000700006067a24 */ /* 0x000fe200078e02ff */
[----:B------:R-:W-:Y:S01]  /*7ab0*/  @P3 SHF.R.U32.HI R0, RZ, c[0x0][0x2cc], R9 ;  /* 0x0000b300ff003a19 */ /* 0x000fe20000011609 */
[----:B------:R-:W-:Y:S01]  /*7ac0*/  IMAD.WIDE.U32 R4, R3, c[0x0][0x1c0], R4 ;  /* 0x0000700003047a25 */ /* 0x000fe200078e0004 */
[----:B------:R-:W-:-:S03]  /*7ad0*/  SHF.R.S32.HI R7, RZ, 0x1f, R240 ;  /* 0x0000001fff077819 */ /* 0x000fc600000114f0 */
[----:B------:R-:W-:Y:S01]  /*7ae0*/  IMAD R10, R3, c[0x0][0x1c4], R6 ;  /* 0x00007100030a7a24 */ /* 0x000fe200078e0206 */
[----:B------:R-:W-:Y:S01]  /*7af0*/  SHF.R.S32.HI R13, RZ, 0x1f, R0 ;  /* 0x0000001fff0d7819 */ /* 0x000fe20000011400 */
[----:B------:R-:W-:Y:S02]  /*7b00*/  IMAD.MOV.U32 R6, RZ, RZ, R240 ;  /* 0x000000ffff067224 */ /* 0x000fe400078e00f0 */
[C---:B------:R-:W-:Y:S02]  /*7b10*/  IMAD R16, R8.reuse, c[0x0][0x1e0], RZ ;  /* 0x0000780008107a24 */ /* 0x040fe400078e02ff */
[----:B------:R-:W-:Y:S01]  /*7b20*/  IMAD R15, R8, c[0x0][0x208], RZ ;  /* 0x00008200080f7a24 */ /* 0x000fe200078e02ff */
[----:B------:R-:W-:Y:S01]  /*7b30*/  IADD3 R3, R5, R10, RZ ;  /* 0x0000000a05037210 */ /* 0x000fe20007ffe0ff */
[----:B------:R-:W-:-:S04]  /*7b40*/  IMAD.WIDE.U32 R8, R2, c[0x0][0x1e0], R6 ;  /* 0x0000780002087a25 */ /* 0x000fc800078e0006 */
[----:B------:R-:W-:-:S04]  /*7b50*/  IMAD.WIDE.U32 R10, R2, c[0x0][0x208], R6 ;  /* 0x00008200020a7a25 */ /* 0x000fc800078e0006 */
[C---:B------:R-:W-:Y:S02]  /*7b60*/  IMAD R16, R2.reuse, c[0x0][0x1e4], R16 ;  /* 0x0000790002107a24 */ /* 0x040fe400078e0210 */
[----:B------:R-:W-:Y:S02]  /*7b70*/  IMAD R15, R2, c[0x0][0x20c], R15 ;  /* 0x00008300020f7a24 */ /* 0x000fe400078e020f */
[----:B------:R-:W-:Y:S01]  /*7b80*/  IMAD.MOV.U32 R2, RZ, RZ, R4 ;  /* 0x000000ffff027224 */ /* 0x000fe200078e0004 */
[C---:B------:R-:W-:Y:S01]  /*7b90*/  IADD3 R4, -R0.reuse, RZ, RZ ;  /* 0x000000ff00047210 */ /* 0x040fe20007ffe1ff */
[----:B------:R-:W-:Y:S02]  /*7ba0*/  IMAD R5, R13, c[0x0][0x1b0], RZ ;  /* 0x00006c000d057a24 */ /* 0x000fe400078e02ff */
[----:B------:R-:W-:-:S04]  /*7bb0*/  IMAD.WIDE.U32 R2, R0, c[0x0][0x1b0], R2 ;  /* 0x00006c0000027a25 */ /* 0x000fc800078e0002 */
[----:B------:R-:W-:Y:S02]  /*7bc0*/  IMAD R13, R0, c[0x0][0x1b4], R5 ;  /* 0x00006d00000d7a24 */ /* 0x000fe400078e0205 */
[----:B------:R-:W-:Y:S02]  /*7bd0*/  IMAD R0, R4, c[0x0][0x2c4], R12 ;  /* 0x0000b10004007a24 */ /* 0x000fe400078e020c */
[----:B------:R-:W-:Y:S01]  /*7be0*/  IMAD.IADD R5, R9, 0x1, R16 ;  /* 0x0000000109057824 */ /* 0x000fe200078e0210 */
[----:B------:R-:W-:Y:S02]  /*7bf0*/  IADD3 R9, R11, R15, RZ ;  /* 0x0000000f0b097210 */ /* 0x000fe40007ffe0ff */
[----:B------:R-:W-:Y:S02]  /*7c00*/  SHF.R.S32.HI R11, RZ, 0x1f, R0 ;  /* 0x0000001fff0b7819 */ /* 0x000fe40000011400 */
[----:B------:R-:W-:Y:S02]  /*7c10*/  ISETP.GE.AND P0, PT, R240, c[0x0][0x1d4], PT ;  /* 0x00007500f0007a0c */ /* 0x000fe40003f06270 */
[----:B------:R-:W-:Y:S01]  /*7c20*/  ISETP.GE.AND P6, PT, R134, c[0x0][0x1d4], PT ;  /* 0x0000750086007a0c */ /* 0x000fe20003fc6270 */
[----:B------:R-:W-:Y:S01]  /*7c30*/  IMAD.IADD R3, R3, 0x1, R13 ;  /* 0x0000000103037824 */ /* 0x000fe200078e020d */
[----:B------:R-:W-:Y:S01]  /*7c40*/  MOV R4, R8 ;  /* 0x0000000800047202 */ /* 0x000fe20000000f00 */
[----:B------:R-:W-:Y:S01]  /*7c50*/  IMAD R12, R11, c[0x0][0x1a8], RZ ;  /* 0x00006a000b0c7a24 */ /* 0x000fe200078e02ff */
[----:B------:R-:W-:Y:S01]  /*7c60*/  SEL R13, RZ, 0xffffffff, P6 ;  /* 0xffffffffff0d7807 */ /* 0x000fe20003000000 */
[----:B------:R-:W-:Y:S01]  /*7c70*/  IMAD.MOV.U32 R8, RZ, RZ, R10 ;  /* 0x000000ffff087224 */ /* 0x000fe200078e000a */
[----:B------:R-:W-:Y:S01]  /*7c80*/  LOP3.LUT R238, R238, 0xfffffffe, RZ, 0xc0, !PT ;  /* 0xfffffffeeeee7812 */ /* 0x000fe200078ec0ff */
[C---:B------:R-:W-:Y:S01]  /*7c90*/  IMAD R12, R0.reuse, c[0x0][0x1ac], R12 ;  /* 0x00006b00000c7a24 */ /* 0x040fe200078e020c */
[----:B------:R-:W-:Y:S01]  /*7ca0*/  SEL R15, RZ, 0x1, P0 ;  /* 0x00000001ff0f7807 */ /* 0x000fe20000000000 */
[----:B------:R-:W-:Y:S01]  /*7cb0*/  IMAD.WIDE.U32 R2, R0, c[0x0][0x1a8], R2 ;  /* 0x00006a0000027a25 */ /* 0x000fe200078e0002 */
[----:B------:R-:W-:-:S03]  /*7cc0*/  SHF.L.U32 R13, R13, 0x1, RZ ;  /* 0x000000010d0d7819 */ /* 0x000fc600000006ff */
[----:B------:R-:W-:Y:S01]  /*7cd0*/  IMAD.WIDE.U32 R10, R20, c[0x0][0x1e8], R4 ;  /* 0x00007a00140a7a25 */ /* 0x000fe200078e0004 */
[----:B------:R-:W-:-:S03]  /*7ce0*/  @P0 LOP3.LUT R238, R238, 0x1, RZ, 0xfc, !PT ;  /* 0x00000001eeee0812 */ /* 0x000fc600078efcff */
[----:B------:R-:W-:Y:S01]  /*7cf0*/  IMAD.WIDE.U32 R4, R20, c[0x0][0x210], R8 ;  /* 0x0000840014047a25 */ /* 0x000fe200078e0008 */
[----:B------:R-:W-:Y:S02]  /*7d00*/  LOP3.LUT R8, R13, 0x2, R15, 0xe2, !PT ;  /* 0x000000020d087812 */ /* 0x000fe400078ee20f */
[----:B------:R-:W-:Y:S01]  /*7d10*/  LEA R15, P0, R2, c[0x0][0x160], 0x1 ;  /* 0x00005800020f7a11 */ /* 0x000fe200078008ff */
[----:B------:R-:W-:Y:S01]  /*7d20*/  IMAD.IADD R3, R3, 0x1, R12 ;  /* 0x0000000103037824 */ /* 0x000fe200078e020c */
[----:B------:R-:W-:-:S04]  /*7d30*/  ISETP.NE.U32.AND P2, PT, RZ, c[0x0][0x350], PT ;  /* 0x0000d400ff007a0c */ /* 0x000fc80003f45070 */
[----:B------:R-:W-:Y:S02]  /*7d40*/  LEA.HI.X R13, R2, c[0x0][0x164], R3, 0x1, P0 ;  /* 0x00005900020d7a11 */ /* 0x000fe400000f0c03 */
[----:B------:R-:W-:Y:S01]  /*7d50*/  ISETP.NE.AND.EX P0, PT, RZ, c[0x0][0x354], PT, P2 ;  /* 0x0000d500ff007a0c */ /* 0x000fe20003f05320 */
[C---:B------:R-:W-:Y:S02]  /*7d60*/  IMAD R11, R20.reuse, c[0x0][0x1ec], R11 ;  /* 0x00007b00140b7a24 */ /* 0x040fe400078e020b */
[----:B------:R-:W-:Y:S01]  /*7d70*/  IMAD R5, R20, c[0x0][0x214], R5 ;  /* 0x0000850014057a24 */ /* 0x000fe200078e0205 */
[----:B------:R-:W-:-:S04]  /*7d80*/  ISETP.GE.AND P5, PT, R135, c[0x0][0x1d4], PT ;  /* 0x0000750087007a0c */ /* 0x000fc80003fa6270 */
[----:B------:R-:W-:Y:S02]  /*7d90*/  SEL R3, RZ, 0x4, P5 ;  /* 0x00000004ff037807 */ /* 0x000fe40002800000 */
[----:B------:R-:W-:Y:S02]  /*7da0*/  ISETP.GE.AND P3, PT, R240, c[0x0][0x198], PT ;  /* 0x00006600f0007a0c */ /* 0x000fe40003f66270 */
[----:B------:R-:W-:Y:S02]  /*7db0*/  ISETP.GE.AND P2, PT, R134, c[0x0][0x198], PT ;  /* 0x0000660086007a0c */ /* 0x000fe40003f46270 */
[----:B------:R-:W-:Y:S02]  /*7dc0*/  ISETP.GE.AND P4, PT, R135, c[0x0][0x198], PT ;  /* 0x0000660087007a0c */ /* 0x000fe40003f86270 */
[----:B------:R-:W-:Y:S02]  /*7dd0*/  LOP3.LUT R114, R8, R3, RZ, 0xfc, !PT ;  /* 0x0000000308727212 */ /* 0x000fe400078efcff */
[----:B------:R-:W-:-:S02]  /*7de0*/  IADD3 R98, R18, -0x1, RZ ;  /* 0xffffffff12627810 */ /* 0x000fc40007ffe0ff */
[----:B--2---:R-:W-:Y:S02]  /*7df0*/  @P1 SHF.R.S32.HI R0, RZ, 0x1f, R14 ;  /* 0x0000001fff001819 */ /* 0x004fe4000001140e */
[----:B------:R-:W-:Y:S01]  /*7e00*/  @!P1 MOV R0, R168 ;  /* 0x000000a800009202 */ /* 0x000fe20000000f00 */
[----:B------:R-:W-:-:S03]  /*7e10*/  @!P1 IMAD.MOV.U32 R14, RZ, RZ, R19 ;  /* 0x000000ffff0e9224 */ /* 0x000fc600078e0013 */
[----:B------:R-:W-:Y:S02]  /*7e20*/  SEL R2, R0, RZ, !P0 ;  /* 0x000000ff00027207 */ /* 0x000fe40004000000 */
[----:B------:R-:W-:-:S03]  /*7e30*/  SEL R0, R14, RZ, !P0 ;  /* 0x000000ff0e007207 */ /* 0x000fc60004000000 */
        /* <DEDUP_REMOVED lines=10> */
[----:B------:R1:W2:Y:S02]  /*7ee0*/  SHFL.IDX PT, R10, R13, RZ, 0x181f ;  /* 0x00181fff0d0a7589 */ /* 0x0002a400000e0000 */
.L_x_1177:
[----:B------:R-:W-:Y:S05]  /*7ef0*/  BRA.DIV ~URZ, `(.L_x_1049) ;  /* 0x000146727f007947 */ /* 0x000fea000b800000 */
[----:B------:R3:W4:Y:S02]  /*7f00*/  SHFL.IDX PT, R0, R15, RZ, 0x181f ;  /* 0x00181fff0f007589 */ /* 0x00072400000e0000 */
.L_x_1178:
[----:B---3--:R-:W3:Y:S01]  /*7f10*/  LDL R2, [R1+0x8] ;  /* 0x0000080001027983 */ /* 0x008ee20000100800 */
[----:B------:R-:W-:Y:S01]  /*7f20*/  BSSY B0, `(.L_x_1050) ;  /* 0x0000012000007945 */ /* 0x000fe20003800000 */
[----:B------:R-:W-:Y:S02]  /*7f30*/  SHF.R.S32.HI R12, RZ, 0x1f, R134 ;  /* 0x0000001fff0c7819 */ /* 0x000fe40000011486 */
[----:B------:R-:W-:Y:S01]  /*7f40*/  SHF.R.S32.HI R14, RZ, 0x1f, R135 ;  /* 0x0000001fff0e7819 */ /* 0x000fe20000011487 */
[----:B---3--:R-:W-:-:S05]  /*7f50*/  IMAD R30, R2, c[0x0][0x2c4], RZ ;  /* 0x0000b100021e7a24 */ /* 0x008fca00078e02ff */
        /* <DEDUP_REMOVED lines=14> */
.L_x_1051:
[----:B------:R-:W-:Y:S05]  /*8040*/  BSYNC B0 ;  /* 0x0000000000007941 */ /* 0x000fea0003800000 */
.L_x_1050:
[----:B------:R-:W-:Y:S05]  /*8050*/  BRA.DIV ~URZ, `(.L_x_1052) ;  /* 0x000145827f007947 */ /* 0x000fea000b800000 */
[----:B--2---:R2:W3:Y:S04]  /*8060*/  SHFL.IDX PT, R10, R13, 0x1, 0x181f ;  /* 0x00381f000d0a7f89 */ /* 0x0044e800000e0000 */
[----:B----4-:R2:W4:Y:S02]  /*8070*/  SHFL.IDX PT, R0, R15, 0x1, 0x181f ;  /* 0x00381f000f007f89 */ /* 0x01052400000e0000 */
.L_x_1179:
[----:B------:R-:W-:Y:S01]  /*8080*/  IADD3 R2, R11, 0x20, RZ ;  /* 0x000000200b027810 */ /* 0x000fe20007ffe0ff */
[----:B------:R-:W-:Y:S03]  /*8090*/  BSSY B0, `(.L_x_1053) ;  /* 0x000000f000007945 */ /* 0x000fe60003800000 */
[----:B------:R-:W-:-:S13]  /*80a0*/  ISETP.GE.AND P0, PT, R2, R30, PT ;  /* 0x0000001e0200720c */ /* 0x000fda0003f06270 */
[----:B------:R-:W-:Y:S05]  /*80b0*/  @P0 BRA `(.L_x_1054) ;  /* 0x000000c000000947 */ /* 0x000fea0003800000 */
[----:B----4-:R-:W-:-:S04]  /*80c0*/  LEA R8, P0, R240, R0, 0x1 ;  /* 0x00000000f0087211 */ /* 0x010fc800078008ff */
        /* <DEDUP_REMOVED lines=11> */
.L_x_1054:
[----:B------:R-:W-:Y:S05]  /*8180*/  BSYNC B0 ;  /* 0x0000000000007941 */ /* 0x000fea0003800000 */
.L_x_1053:
[----:B------:R-:W-:Y:S05]  /*8190*/  BRA.DIV ~URZ, `(.L_x_1055) ;  /* 0x000145127f007947 */ /* 0x000fea000b800000 */
[----:B---3--:R3:W1:Y:S02]  /*81a0*/  SHFL.IDX PT, R10, R13, 0x2, 0x181f ;  /* 0x00581f000d0a7f89 */ /* 0x00866400000e0000 */
.L_x_1180:
[----:B------:R-:W-:Y:S05]  /*81b0*/  BRA.DIV ~URZ, `(.L_x_1056) ;  /* 0x000145627f007947 */ /* 0x000fea000b800000 */
[----:B----4-:R4:W2:Y:S02]  /*81c0*/  SHFL.IDX PT, R0, R15, 0x2, 0x181f ;  /* 0x00581f000f007f89 */ /* 0x0108a400000e0000 */
.L_x_1181:
[----:B------:R-:W-:Y:S01]  /*81d0*/  IADD3 R2, R11, 0x40, RZ ;  /* 0x000000400b027810 */ /* 0x000fe20007ffe0ff */
[----:B------:R-:W-:Y:S03]  /*81e0*/  BSSY B0, `(.L_x_1057) ;  /* 0x000000f000007945 */ /* 0x000fe60003800000 */
[----:B------:R-:W-:-:S13]  /*81f0*/  ISETP.GE.AND P0, PT, R2, R30, PT ;  /* 0x0000001e0200720c */ /* 0x000fda0003f06270 */
[----:B------:R-:W-:Y:S05]  /*8200*/  @P0 BRA `(.L_x_1058) ;  /* 0x000000c000000947 */ /* 0x000fea0003800000 */
[----:B--2---:R-:W-:-:S04]  /*8210*/  LEA R8, P0, R240, R0, 0x1 ;  /* 0x00000000f0087211 */ /* 0x004fc800078008ff */
        /* <DEDUP_REMOVED lines=11> */
.L_x_1058:
[----:B------:R-:W-:Y:S05]  /*82d0*/  BSYNC B0 ;  /* 0x0000000000007941 */ /* 0x000fea0003800000 */
.L_x_1057:
[----:B------:R-:W-:Y:S05]  /*82e0*/  BRA.DIV ~URZ, `(.L_x_1059) ;  /* 0x000144a27f007947 */ /* 0x000fea000b800000 */
[----:B-1----:R1:W3:Y:S04]  /*82f0*/  SHFL.IDX PT, R8, R13, 0x3, 0x181f ;  /* 0x00781f000d087f89 */ /* 0x0022e800000e0000 */
[----:B--2---:R1:W2:Y:S02]  /*8300*/  SHFL.IDX PT, R0, R15, 0x3, 0x181f ;  /* 0x00781f000f007f89 */ /* 0x0042a400000e0000 */
.L_x_1182:
[----:B----4-:R-:W4:Y:S01]  /*8310*/  LDL R128, [R1+0x4] ;  /* 0x0000040001807983 */ /* 0x010f220000100800 */
[----:B------:R-:W-:Y:S01]  /*8320*/  IADD3 R2, R11, 0x60, RZ ;  /* 0x000000600b027810 */ /* 0x000fe20007ffe0ff */
[----:B------:R-:W-:Y:S01]  /*8330*/  IMAD.MOV.U32 R10, RZ, RZ, c[0x0][0x2c4] ;  /* 0x0000b100ff0a7624 */ /* 0x000fe200078e00ff */
[----:B------:R-:W-:Y:S01]  /*8340*/  SHF.R.S32.HI R115, RZ, 0x1f, R98 ;  /* 0x0000001fff737819 */ /* 0x000fe20000011462 */
[----:B------:R-:W1:Y:S01]  /*8350*/  S2R R9, SR_TID.X ;  /* 0x0000000000097919 */ /* 0x000e620000002100 */
[----:B------:R-:W-:-:S03]  /*8360*/  ISETP.GE.AND P0, PT, R2, R30, PT ;  /* 0x0000001e0200720c */ /* 0x000fc60003f06270 */
[----:B------:R-:W-:-:S04]  /*8370*/  IMAD R6, R115, c[0x0][0x1e0], RZ ;  /* 0x0000780073067a24 */ /* 0x000fc800078e02ff */
[----:B------:R-:W-:-:S06]  /*8380*/  IMAD R6, R98, c[0x0][0x1e4], R6 ;  /* 0x0000790062067a24 */ /* 0x000fcc00078e0206 */
[----:B--2---:R-:W-:-:S04]  /*8390*/  @!P0 LEA R4, P1, R240, R0, 0x1 ;  /* 0x00000000f0048211 */ /* 0x004fc800078208ff */
[----:B---3--:R-:W-:Y:S02]  /*83a0*/  @!P0 LEA.HI.X R5, R240, R8, R7, 0x1, P1 ;  /* 0x00000008f0058211 */ /* 0x008fe400008f0c07 */
[----:B------:R-:W-:-:S03]  /*83b0*/  @!P0 LEA R2, P1, R134, R0, 0x1 ;  /* 0x0000000086028211 */ /* 0x000fc600078208ff */
[----:B------:R-:W-:Y:S01]  /*83c0*/  @!PT LDS RZ, [RZ] ;  /* 0x00000000fffff984 */ /* 0x000fe20000000800 */
[----:B------:R-:W-:Y:S01]  /*83d0*/  @!PT LDS RZ, [RZ] ;  /* 0x00000000fffff984 */ /* 0x000fe20000000800 */
[----:B------:R-:W-:Y:S01]  /*83e0*/  @!PT LDS RZ, [RZ] ;  /* 0x00000000fffff984 */ /* 0x000fe20000000800 */
[----:B------:R4:W-:Y:S01]  /*83f0*/  @!P0 LDGSTS.E.BYPASS.LTC128B.128 [R210+0xf100], [R4.64], !P3 ;  /* 0x0f10000004d28fae */ /* 0x0009e2000d901d46 */
[----:B-1----:R-:W-:Y:S02]  /*8400*/  SHF.R.S32.HI R116, RZ, 0x1f, R9 ;  /* 0x0000001fff747819 */ /* 0x002fe40000011409 */
[----:B------:R-:W-:Y:S02]  /*8410*/  @!P0 LEA.HI.X R3, R134, R8, R12, 0x1, P1 ;  /* 0x0000000886038211 */ /* 0x000fe400008f0c0c */
[----:B------:R-:W-:Y:S02]  /*8420*/  LEA.HI R116, R116, R9, RZ, 0x3 ;  /* 0x0000000974747211 */ /* 0x000fe400078f18ff */
[----:B------:R-:W-:Y:S01]  /*8430*/  LOP3.LUT P3, RZ, R238, 0x1, RZ, 0xc0, !PT ;  /* 0x00000001eeff7812 */ /* 0x000fe2000786c0ff */
[----:B------:R1:W-:Y:S01]  /*8440*/  @!P0 LDGSTS.E.BYPASS.LTC128B.128 [R210+0x13100], [R2.64], !P2 ;  /* 0x1310000002d28fae */ /* 0x0003e2000d101d46 */
[----:B------:R-:W-:Y:S02]  /*8450*/  SHF.R.S32.HI R116, RZ, 0x3, R116 ;  /* 0x00000003ff747819 */ /* 0x000fe40000011474 */
[----:B-1----:R-:W-:-:S04]  /*8460*/  @!P0 LEA R2, P1, R135, R0, 0x1 ;  /* 0x0000000087028211 */ /* 0x002fc800078208ff */
[----:B------:R-:W-:-:S05]  /*8470*/  @!P0 LEA.HI.X R3, R135, R8, R14, 0x1, P1 ;  /* 0x0000000887038211 */ /* 0x000fca00008f0c0e */
[----:B------:R1:W-:Y:S01]  /*8480*/  @!P0 LDGSTS.E.BYPASS.LTC128B.128 [R210+0x17100], [R2.64], !P4 ;  /* 0x1710000002d28fae */ /* 0x0003e2000e101d46 */
[----:B------:R-:W-:-:S03]  /*8490*/  ISETP.NE.AND P4, PT, R10, 0x1, PT ;  /* 0x000000010a00780c */ /* 0x000fc60003f85270 */
[----:B------:R-:W0:Y:S01]  /*84a0*/  LDGDEPBAR ;  /* 0x00000000000079af */ /* 0x000e220000000000 */
[----:B------:R-:W-:Y:S01]  /*84b0*/  WARPSYNC 0xffffffff ;  /* 0xffffffff00007948 */ /* 0x000fe20003800000 */
[----:B-1----:R-:W-:Y:S02]  /*84c0*/  IMAD.MOV.U32 R3, RZ, RZ, 0x20 ;  /* 0x00000020ff037424 */ /* 0x002fe400078e00ff */
[----:B------:R-:W-:Y:S01]  /*84d0*/  BAR.SYNC.DEFER_BLOCKING 0x0 ;  /* 0x0000000000007b1d */ /* 0x000fe20000010000 */
[----:B----4-:R-:W-:-:S04]  /*84e0*/  IMAD.IADD R4, R128, 0x1, -R116 ;  /* 0x0000000180047824 */ /* 0x010fc800078e0a74 */
[C---:B------:R-:W-:Y:S02]  /*84f0*/  IMAD R0, R98.reuse, -0x40, R4 ;  /* 0xffffffc062007824 */ /* 0x040fe400078e0204 */
[----:B------:R-:W-:-:S03]  /*8500*/  IMAD.WIDE.U32 R4, R98, c[0x0][0x1e0], RZ ;  /* 0x0000780062047a25 */ /* 0x000fc600078e00ff */
[C---:B------:R-:W-:Y:S01]  /*8510*/  ISETP.GE.AND P1, PT, R0.reuse, 0x1, PT ;  /* 0x000000010000780c */ /* 0x040fe20003f26270 */
[----:B------:R-:W-:Y:S01]  /*8520*/  IMAD.IADD R2, R5, 0x1, R6 ;  /* 0x0000000105027824 */ /* 0x000fe200078e0206 */
[----:B------:R-:W-:Y:S01]  /*8530*/  ISETP.GE.AND P0, PT, R0, 0x21, PT ;  /* 0x000000210000780c */ /* 0x000fe20003f06270 */
[----:B------:R-:W-:Y:S01]  /*8540*/  IMAD.WIDE.U32 R6, R3, c[0x0][0x1e0], RZ ;  /* 0x0000780003067a25 */ /* 0x000fe200078e00ff */
[----:B------:R-:W-:-:S03]  /*8550*/  LEA R0, P2, R4, R226, 0x6 ;  /* 0x000000e204007211 */ /* 0x000fc600078430ff */
[----:B------:R-:W-:Y:S01]  /*8560*/  IMAD R3, R3, c[0x0][0x1e4], RZ ;  /* 0x0000790003037a24 */ /* 0x000fe200078e02ff */
[----:B------:R-:W-:-:S05]  /*8570*/  LEA.HI.X R2, R4, R225, R2, 0x6, P2 ;  /* 0x000000e104027211 */ /* 0x000fca00010f3402 */
[----:B------:R-:W-:-:S04]  /*8580*/  @P1 LEA R4, P2, R0, c[0x0][0x1c8], 0x1 ;  /* 0x0000720000041a11 */ /* 0x000fc800078408ff */
        /* <DEDUP_REMOVED lines=19> */
.L_x_1060:
        /* <DEDUP_REMOVED lines=10> */
[----:B------:R-:W-:-:S02]  /*8760*/  IMAD R0, R0, c[0x0][0x290], RZ ;  /* 0x0000a40000007a24 */ /* 0x000fc400078e02ff */
[----:B------:R-:W-:Y:S01]  /*8770*/  IMAD R7, R133, c[0x0][0x284], R2 ;  /* 0x0000a10085077a24 */ /* 0x000fe200078e0202 */
[----:B------:R-:W-:Y:S01]  /*8780*/  IADD3 R117, -R117, R9, RZ ;  /* 0x0000000975757210 */ /* 0x000fe20007ffe1ff */
[C---:B------:R-:W-:Y:S02]  /*8790*/  IMAD R6, R133.reuse, c[0x0][0x294], R0 ;  /* 0x0000a50085067a24 */ /* 0x040fe400078e0200 */
[----:B------:R-:W-:Y:S01]  /*87a0*/  IMAD.WIDE.U32 R2, R133, c[0x0][0x290], RZ ;  /* 0x0000a40085027a25 */ /* 0x000fe200078e00ff */
[----:B------:R-:W-:-:S03]  /*87b0*/  IADD3 R7, R7, R5, RZ ;  /* 0x0000000507077210 */ /* 0x000fc60007ffe0ff */
[----:B------:R-:W-:Y:S02]  /*87c0*/  IMAD R0, R117, 0x40, R26 ;  /* 0x0000004075007824 */ /* 0x000fe400078e021a */
[----:B------:R-:W-:Y:S01]  /*87d0*/  IMAD.IADD R6, R6, 0x1, R3 ;  /* 0x0000000106067824 */ /* 0x000fe200078e0203 */
[----:B------:R-:W-:Y:S05]  /*87e0*/  @!P0 BRA `(.L_x_1062) ;  /* 0x0000338000008947 */ /* 0x000fea0003800000 */
[----:B------:R-:W-:Y:S01]  /*87f0*/  @P4 IMAD.HI.U32 R3, R0, c[0x0][0x2c8], RZ ;  /* 0x0000b20000034a27 */ /* 0x000fe200078e00ff */
[----:B------:R-:W-:Y:S01]  /*8800*/  BSSY B0, `(.L_x_1063) ;  /* 0x0000068000007945 */ /* 0x000fe20003800000 */
[----:B------:R-:W-:Y:S01]  /*8810*/  SHF.R.S32.HI R46, RZ, 0x1f, R143 ;  /* 0x0000001fff2e7819 */ /* 0x000fe2000001148f */
[----:B------:R-:W-:Y:S01]  /*8820*/  CS2R R68, SRZ ;  /* 0x0000000000447805 */ /* 0x000fe2000001ff00 */
[----:B------:R-:W-:Y:S01]  /*8830*/  IMAD.MOV.U32 R5, RZ, RZ, R7 ;  /* 0x000000ffff057224 */ /* 0x000fe200078e0007 */
[----:B------:R-:W-:Y:S01]  /*8840*/  @P4 SHF.R.U32.HI R0, RZ, c[0x0][0x2cc], R3 ;  /* 0x0000b300ff004a19 */ /* 0x000fe20000011603 */
[----:B------:R-:W-:Y:S01]  /*8850*/  IMAD.MOV.U32 R7, RZ, RZ, R6 ;  /* 0x000000ffff077224 */ /* 0x000fe200078e0006 */
[----:B------:R-:W-:Y:S01]  /*8860*/  SHF.R.S32.HI R47, RZ, 0x1f, R145 ;  /* 0x0000001fff2f7819 */ /* 0x000fe20000011491 */
[----:B------:R-:W-:Y:S01]  /*8870*/  IMAD.MOV.U32 R6, RZ, RZ, R2 ;  /* 0x000000ffff067224 */ /* 0x000fe200078e0002 */
[----:B------:R-:W-:Y:S01]  /*8880*/  SHF.R.S32.HI R3, RZ, 0x1f, R0 ;  /* 0x0000001fff037819 */ /* 0x000fe20000011400 */
[----:B------:R-:W-:Y:S01]  /*8890*/  IMAD.WIDE.U32 R4, R0, c[0x0][0x280], R4 ;  /* 0x0000a00000047a25 */ /* 0x000fe200078e0004 */
[----:B------:R-:W-:Y:S01]  /*88a0*/  SHF.R.S32.HI R48, RZ, 0x1f, R142 ;  /* 0x0000001fff307819 */ /* 0x000fe2000001148e */
[----:B------:R-:W-:Y:S01]  /*88b0*/  CS2R R42, SRZ ;  /* 0x00000000002a7805 */ /* 0x000fe2000001ff00 */
[----:B------:R-:W-:Y:S01]  /*88c0*/  SHF.R.S32.HI R49, RZ, 0x1f, R144 ;  /* 0x0000001fff317819 */ /* 0x000fe20000011490 */
[C---:B------:R-:W-:Y:S01]  /*88d0*/  IMAD R8, R3.reuse, c[0x0][0x280], RZ ;  /* 0x0000a00003087a24 */ /* 0x040fe200078e02ff */
[----:B------:R-:W-:Y:S01]  /*88e0*/  LEA R39, P0, R4, c[0x0][0x270], 0x1 ;  /* 0x00009c0004277a11 */ /* 0x000fe200078008ff */
[----:B------:R-:W-:Y:S01]  /*88f0*/  IMAD R9, R3, c[0x0][0x290], RZ ;  /* 0x0000a40003097a24 */ /* 0x000fe200078e02ff */
[----:B------:R-:W-:Y:S01]  /*8900*/  SHF.R.S32.HI R38, RZ, 0x1f, R146 ;  /* 0x0000001fff267819 */ /* 0x000fe20000011492 */
[C---:B------:R-:W-:Y:S01]  /*8910*/  IMAD R8, R0.reuse, c[0x0][0x284], R8 ;  /* 0x0000a10000087a24 */ /* 0x040fe200078e0208 */
[----:B------:R-:W-:Y:S01]  /*8920*/  CS2R R34, SRZ ;  /* 0x0000000000227805 */ /* 0x000fe2000001ff00 */
[----:B------:R-:W-:Y:S01]  /*8930*/  IMAD.WIDE.U32 R2, R0, c[0x0][0x290], R6 ;  /* 0x0000a40000027a25 */ /* 0x000fe200078e0006 */
[----:B------:R-:W-:Y:S01]  /*8940*/  CS2R R28, SRZ ;  /* 0x00000000001c7805 */ /* 0x000fe2000001ff00 */
[----:B------:R-:W-:Y:S01]  /*8950*/  CS2R R22, SRZ ;  /* 0x0000000000167805 */ /* 0x000fe2000001ff00 */
[----:B------:R-:W-:Y:S01]  /*8960*/  CS2R R12, SRZ ;  /* 0x00000000000c7805 */ /* 0x000fe2000001ff00 */
[----:B------:R-:W-:Y:S01]  /*8970*/  IMAD.IADD R5, R5, 0x1, R8 ;  /* 0x0000000105057824 */ /* 0x000fe200078e0208 */
[----:B------:R-:W-:Y:S01]  /*8980*/  LEA R40, P1, R2, c[0x0][0x288], 0x1 ;  /* 0x0000a20002287a11 */ /* 0x000fe200078208ff */
[----:B------:R-:W-:Y:S01]  /*8990*/  IMAD R0, R0, c[0x0][0x294], R9 ;  /* 0x0000a50000007a24 */ /* 0x000fe200078e0209 */
[----:B------:R-:W-:Y:S01]  /*89a0*/  CS2R R10, SRZ ;  /* 0x00000000000a7805 */ /* 0x000fe2000001ff00 */
[----:B------:R-:W-:Y:S01]  /*89b0*/  CS2R R44, SRZ ;  /* 0x00000000002c7805 */ /* 0x000fe2000001ff00 */
[----:B------:R-:W-:Y:S01]  /*89c0*/  LEA.HI.X R31, R4, c[0x0][0x274], R5, 0x1, P0 ;  /* 0x00009d00041f7a11 */ /* 0x000fe200000f0c05 */
[----:B------:R-:W-:Y:S01]  /*89d0*/  IMAD.IADD R0, R3, 0x1, R0 ;  /* 0x0000000103007824 */ /* 0x000fe200078e0200 */
[----:B------:R-:W-:Y:S01]  /*89e0*/  ISETP.GE.AND P0, PT, R26, R30, PT ;  /* 0x0000001e1a00720c */ /* 0x000fe20003f06270 */
[----:B------:R1:W2:Y:S01]  /*89f0*/  SHFL.IDX PT, R4, R39, RZ, 0x1c1f ;  /* 0x001c1fff27047589 */ /* 0x0002a200000e0000 */
[----:B------:R-:W-:Y:S01]  /*8a00*/  CS2R R36, SRZ ;  /* 0x0000000000247805 */ /* 0x000fe2000001ff00 */
[----:B------:R-:W-:Y:S01]  /*8a10*/  CS2R R32, SRZ ;  /* 0x0000000000207805 */ /* 0x000fe2000001ff00 */
[----:B------:R-:W-:Y:S01]  /*8a20*/  LEA.HI.X R27, R2, c[0x0][0x28c], R0, 0x1, P1 ;  /* 0x0000a300021b7a11 */ /* 0x000fe200008f0c00 */
[----:B------:R1:W3:Y:S01]  /*8a30*/  SHFL.IDX PT, R5, R31, RZ, 0x1c1f ;  /* 0x001c1fff1f057589 */ /* 0x0002e200000e0000 */
[----:B------:R-:W-:Y:S01]  /*8a40*/  CS2R R24, SRZ ;  /* 0x0000000000187805 */ /* 0x000fe2000001ff00 */
[----:B------:R-:W-:Y:S01]  /*8a50*/  CS2R R8, SRZ ;  /* 0x0000000000087805 */ /* 0x000fe2000001ff00 */
[----:B------:R-:W-:Y:S01]  /*8a60*/  CS2R R6, SRZ ;  /* 0x0000000000067805 */ /* 0x000fe2000001ff00 */
[----:B------:R1:W4:Y:S04]  /*8a70*/  SHFL.IDX PT, R2, R40, RZ, 0x1c1f ;  /* 0x001c1fff28027589 */ /* 0x00032800000e0000 */
[----:B------:R1:W1:Y:S01]  /*8a80*/  SHFL.IDX PT, R3, R27, RZ, 0x1c1f ;  /* 0x001c1fff1b037589 */ /* 0x00026200000e0000 */
[----:B------:R-:W-:Y:S05]  /*8a90*/  @P0 BRA `(.L_x_1064) ;  /* 0x000003e000000947 */ /* 0x000fea0003800000 */
[----:B------:R-:W-:Y:S01]  /*8aa0*/  ISETP.GE.AND P0, PT, R146, c[0x0][0x27c], PT ;  /* 0x00009f0092007a0c */ /* 0x000fe20003f06270 */
[----:B------:R-:W-:Y:S01]  /*8ab0*/  CS2R R12, SRZ ;  /* 0x00000000000c7805 */ /* 0x000fe2000001ff00 */
[----:B------:R-:W-:Y:S01]  /*8ac0*/  ISETP.GE.AND P2, PT, R143, c[0x0][0x27c], PT ;  /* 0x00009f008f007a0c */ /* 0x000fe20003f46270 */
[----:B------:R-:W-:-:S10]  /*8ad0*/  CS2R R8, SRZ ;  /* 0x0000000000087805 */ /* 0x000fd4000001ff00 */
[C---:B------:R-:W-:Y:S01]  /*8ae0*/  @!P0 IMAD.SHL.U32 R0, R146.reuse, 0x2, RZ ;  /* 0x0000000292008824 */ /* 0x040fe200078e00ff */
[----:B------:R-:W-:-:S04]  /*8af0*/  @!P0 SHF.L.U64.HI R7, R146, 0x1, R38 ;  /* 0x0000000192078819 */ /* 0x000fc80000010226 */
[----:B--2---:R-:W-:-:S05]  /*8b00*/  @!P0 IADD3 R10, P1, R4, R0, RZ ;  /* 0x00000000040a8210 */ /* 0x004fca0007f3e0ff */
[----:B---3--:R-:W-:Y:S01]  /*8b10*/  @!P0 IMAD.X R11, R5, 0x1, R7, P1 ;  /* 0x00000001050b8824 */ /* 0x008fe200008e0607 */
[----:B----4-:R-:W-:Y:S01]  /*8b20*/  @!P0 IADD3 R6, P1, R2, R0, RZ ;  /* 0x0000000002068210 */ /* 0x010fe20007f3e0ff */
[----:B------:R-:W-:-:S03]  /*8b30*/  @!P2 IMAD.SHL.U32 R14, R143, 0x2, RZ ;  /* 0x000000028f0ea824 */ /* 0x000fc600078e00ff */
[----:B------:R2:W5:Y:S01]  /*8b40*/  @!P0 LD.E.64 R12, [R10.64] ;  /* 0x000000060a0c8980 */ /* 0x000562000c101b00 */
[----:B-1----:R-:W-:Y:S01]  /*8b50*/  @!P0 IMAD.X R7, R3, 0x1, R7, P1 ;  /* 0x0000000103078824 */ /* 0x002fe200008e0607 */
[----:B------:R-:W-:-:S04]  /*8b60*/  @!P2 SHF.L.U64.HI R0, R143, 0x1, R46 ;  /* 0x000000018f00a819 */ /* 0x000fc8000001022e */
[----:B------:R1:W5:Y:S01]  /*8b70*/  @!P0 LD.E.64 R8, [R6.64] ;  /* 0x0000000606088980 */ /* 0x000362000c101b00 */
[----:B------:R-:W-:Y:S01]  /*8b80*/  ISETP.GE.AND P0, PT, R145, c[0x0][0x27c], PT ;  /* 0x00009f0091007a0c */ /* 0x000fe20003f06270 */
[----:B------:R-:W-:Y:S01]  /*8b90*/  CS2R R22, SRZ ;  /* 0x0000000000167805 */ /* 0x000fe2000001ff00 */
[----:B------:R-:W-:Y:S01]  /*8ba0*/  CS2R R24, SRZ ;  /* 0x0000000000187805 */ /* 0x000fe2000001ff00 */
[----:B--2---:R-:W-:-:S05]  /*8bb0*/  @!P2 IADD3 R10, P1, R4, R14, RZ ;  /* 0x0000000e040aa210 */ /* 0x004fca0007f3e0ff */
[----:B------:R-:W-:Y:S01]  /*8bc0*/  @!P2 IMAD.X R11, R5, 0x1, R0, P1 ;  /* 0x00000001050ba824 */ /* 0x000fe200008e0600 */
[----:B-1----:R-:W-:-:S04]  /*8bd0*/  @!P2 IADD3 R6, P1, R2, R14, RZ ;  /* 0x0000000e0206a210 */ /* 0x002fc80007f3e0ff */
[----:B------:R-:W-:Y:S01]  /*8be0*/  @!P0 IMAD.SHL.U32 R14, R145, 0x2, RZ ;  /* 0x00000002910e8824 */ /* 0x000fe200078e00ff */
[----:B------:R1:W5:Y:S01]  /*8bf0*/  @!P2 LD.E.64 R22, [R10.64] ;  /* 0x000000060a16a980 */ /* 0x000362000c101b00 */
[----:B------:R-:W-:Y:S01]  /*8c00*/  @!P2 IMAD.X R7, R3, 0x1, R0, P1 ;  /* 0x000000010307a824 */ /* 0x000fe200008e0600 */
[----:B------:R-:W-:Y:S02]  /*8c10*/  ISETP.GE.AND P1, PT, R142, c[0x0][0x27c], PT ;  /* 0x00009f008e007a0c */ /* 0x000fe40003f26270 */
[----:B------:R-:W-:Y:S02]  /*8c20*/  @!P0 SHF.L.U64.HI R0, R145, 0x1, R47 ;  /* 0x0000000191008819 */ /* 0x000fe4000001022f */
[----:B------:R2:W5:Y:S01]  /*8c30*/  @!P2 LD.E.64 R24, [R6.64] ;  /* 0x000000060618a980 */ /* 0x000562000c101b00 */
[----:B------:R-:W-:Y:S01]  /*8c40*/  CS2R R28, SRZ ;  /* 0x00000000001c7805 */ /* 0x000fe2000001ff00 */
[----:B------:R-:W-:Y:S01]  /*8c50*/  CS2R R32, SRZ ;  /* 0x0000000000207805 */ /* 0x000fe2000001ff00 */
[----:B-1----:R-:W-:-:S05]  /*8c60*/  @!P0 IADD3 R10, P2, R4, R14, RZ ;  /* 0x0000000e040a8210 */ /* 0x002fca0007f5e0ff */
[----:B------:R-:W-:Y:S01]  /*8c70*/  @!P0 IMAD.X R11, R5, 0x1, R0, P2 ;  /* 0x00000001050b8824 */ /* 0x000fe200010e0600 */
[----:B--2---:R-:W-:Y:S01]  /*8c80*/  @!P0 IADD3 R6, P2, R2, R14, RZ ;  /* 0x0000000e02068210 */ /* 0x004fe20007f5e0ff */
[----:B------:R-:W-:-:S03]  /*8c90*/  @!P1 IMAD.SHL.U32 R14, R142, 0x2, RZ ;  /* 0x000000028e0e9824 */ /* 0x000fc600078e00ff */
[----:B------:R1:W5:Y:S01]  /*8ca0*/  @!P0 LD.E.64 R28, [R10.64] ;  /* 0x000000060a1c8980 */ /* 0x000362000c101b00 */
[----:B------:R-:W-:Y:S01]  /*8cb0*/  @!P0 IMAD.X R7, R3, 0x1, R0, P2 ;  /* 0x0000000103078824 */ /* 0x000fe200010e0600 */
[-C--:B------:R-:W-:Y:S02]  /*8cc0*/  @!P1 IADD3 R16, P3, R4, R14.reuse, RZ ;  /* 0x0000000e04109210 */ /* 0x080fe40007f7e0ff */
[----:B------:R-:W-:Y:S02]  /*8cd0*/  @!P1 SHF.L.U64.HI R0, R142, 0x1, R48 ;  /* 0x000000018e009819 */ /* 0x000fe40000010230 */
[----:B------:R2:W5:Y:S01]  /*8ce0*/  @!P0 LD.E.64 R32, [R6.64] ;  /* 0x0000000606208980 */ /* 0x000562000c101b00 */
[----:B------:R-:W-:Y:S02]  /*8cf0*/  @!P1 IADD3 R14, P0, R2, R14, RZ ;  /* 0x0000000e020e9210 */ /* 0x000fe40007f1e0ff */
[----:B------:R-:W-:-:S03]  /*8d00*/  ISETP.GE.AND P2, PT, R140, c[0x0][0x27c], PT ;  /* 0x00009f008c007a0c */ /* 0x000fc60003f46270 */
[--C-:B------:R-:W-:Y:S01]  /*8d10*/  @!P1 IMAD.X R15, R3, 0x1, R0.reuse, P0 ;  /* 0x00000001030f9824 */ /* 0x100fe200000e0600 */
[----:B------:R-:W-:Y:S01]  /*8d20*/  ISETP.GE.AND P0, PT, R144, c[0x0][0x27c], PT ;  /* 0x00009f0090007a0c */ /* 0x000fe20003f06270 */
[----:B------:R-:W-:-:S08]  /*8d30*/  @!P1 IMAD.X R17, R5, 0x1, R0, P3 ;  /* 0x0000000105119824 */ /* 0x000fd000018e0600 */
[----:B------:R-:W-:Y:S01]  /*8d40*/  @!P2 IMAD.WIDE R20, R140, 0x2, R4 ;  /* 0x000000028c14a825 */ /* 0x000fe200078e0204 */
[----:B-1----:R-:W-:-:S03]  /*8d50*/  CS2R R10, SRZ ;  /* 0x00000000000a7805 */ /* 0x002fc6000001ff00 */
[----:B------:R-:W-:Y:S01]  /*8d60*/  @!P2 IMAD.WIDE R18, R140, 0x2, R2 ;  /* 0x000000028c12a825 */ /* 0x000fe200078e0202 */
[----:B--2---:R-:W-:-:S03]  /*8d70*/  CS2R R6, SRZ ;  /* 0x0000000000067805 */ /* 0x004fc6000001ff00 */
[----:B------:R-:W-:Y:S01]  /*8d80*/  @!P0 IMAD.SHL.U32 R0, R144, 0x2, RZ ;  /* 0x0000000290008824 */ /* 0x000fe200078e00ff */
[----:B------:R1:W5:Y:S04]  /*8d90*/  @!P2 LD.E.64 R10, [R20.64] ;  /* 0x00000006140aa980 */ /* 0x000368000c101b00 */
[----:B------:R2:W5:Y:S01]  /*8da0*/  @!P2 LD.E.64 R6, [R18.64] ;  /* 0x000000061206a980 */ /* 0x000562000c101b00 */
[----:B------:R-:W-:Y:S01]  /*8db0*/  @!P0 IADD3 R4, P2, R4, R0, RZ ;  /* 0x0000000004048210 */ /* 0x000fe20007f5e0ff */
[----:B------:R-:W-:Y:S01]  /*8dc0*/  CS2R R34, SRZ ;  /* 0x0000000000227805 */ /* 0x000fe2000001ff00 */
[----:B------:R-:W-:Y:S01]  /*8dd0*/  CS2R R36, SRZ ;  /* 0x0000000000247805 */ /* 0x000fe2000001ff00 */
[----:B------:R-:W-:Y:S01]  /*8de0*/  CS2R R42, SRZ ;  /* 0x00000000002a7805 */ /* 0x000fe2000001ff00 */
[----:B------:R-:W-:-:S03]  /*8df0*/  CS2R R44, SRZ ;  /* 0x00000000002c7805 */ /* 0x000fc6000001ff00 */
[----:B------:R1:W5:Y:S04]  /*8e00*/  @!P1 LD.E.64 R34, [R16.64] ;  /* 0x0000000610229980 */ /* 0x000368000c101b00 */
[----:B------:R1:W5:Y:S01]  /*8e10*/  @!P1 LD.E.64 R36, [R14.64] ;  /* 0x000000060e249980 */ /* 0x000362000c101b00 */
[----:B--2---:R-:W-:-:S05]  /*8e20*/  @!P0 SHF.L.U64.HI R18, R144, 0x1, R49 ;  /* 0x0000000190128819 */ /* 0x004fca0000010231 */
[----:B------:R-:W-:Y:S01]  /*8e30*/  @!P0 IMAD.X R5, R5, 0x1, R18, P2 ;  /* 0x0000000105058824 */ /* 0x000fe200010e0612 */
[----:B------:R-:W-:-:S04]  /*8e40*/  @!P0 IADD3 R2, P2, R2, R0, RZ ;  /* 0x0000000002028210 */ /* 0x000fc80007f5e0ff */
[----:B------:R1:W5:Y:S01]  /*8e50*/  @!P0 LD.E.64 R42, [R4.64] ;  /* 0x00000006042a8980 */ /* 0x000362000c101b00 */
[----:B------:R-:W-:-:S05]  /*8e60*/  @!P0 IMAD.X R3, R3, 0x1, R18, P2 ;  /* 0x0000000103038824 */ /* 0x000fca00010e0612 */
[----:B------:R1:W5:Y:S03]  /*8e70*/  @!P0 LD.E.64 R44, [R2.64] ;  /* 0x00000006022c8980 */ /* 0x000366000c101b00 */
.L_x_1064:
[----:B------:R-:W-:Y:S05]  /*8e80*/  BSYNC B0 ;  /* 0x0000000000007941 */ /* 0x000fea0003800000 */
.L_x_1063:
[----:B------:R-:W-:Y:S01]  /*8e90*/  IADD3 R0, R26, 0x40, RZ ;  /* 0x000000401a007810 */ /* 0x000fe20007ffe0ff */
[----:B-1--45:R-:W-:Y:S01]  /*8ea0*/  IMAD.MOV.U32 R2, RZ, RZ, R34 ;  /* 0x000000ffff027224 */ /* 0x032fe200078e0022 */
[----:B------:R-:W-:Y:S01]  /*8eb0*/  MOV R14, R6 ;  /* 0x00000006000e7202 */ /* 0x000fe20000000f00 */
[----:B--2---:R-:W-:Y:S01]  /*8ec0*/  IMAD.MOV.U32 R4, RZ, RZ, R42 ;  /* 0x000000ffff047224 */ /* 0x004fe200078e002a */
[----:B------:R-:W-:Y:S01]  /*8ed0*/  ISETP.GE.AND P0, PT, R0, R30, PT ;  /* 0x0000001e0000720c */ /* 0x000fe20003f06270 */
[----:B------:R-:W-:Y:S01]  /*8ee0*/  IMAD.MOV.U32 R0, RZ, RZ, R35 ;  /* 0x000000ffff007224 */ /* 0x000fe200078e0023 */
[----:B---3--:R1:W2:Y:S01]  /*8ef0*/  SHFL.IDX PT, R5, R31, 0x1, 0x1c1f ;  /* 0x003c1f001f057f89 */ /* 0x0082a200000e0000 */
        /* <DEDUP_REMOVED lines=38> */
[----:B------:R3:W4:Y:S01]  /*9160*/  SHFL.IDX PT, R2, R40, 0x1, 0x1c1f ;  /* 0x003c1f0028027f89 */ /* 0x00072200000e0000 */
[----:B------:R-:W-:Y:S01]  /*9170*/  CS2R R56, SRZ ;  /* 0x0000000000387805 */ /* 0x000fe2000001ff00 */
[----:B------:R-:W-:Y:S01]  /*9180*/  CS2R R52, SRZ ;  /* 0x0000000000347805 */ /* 0x000fe2000001ff00 */
[----:B-1----:R-:W-:Y:S01]  /*9190*/  PRMT R31, R14, 0x5410, R0 ;  /* 0x000054100e1f7816 */ /* 0x002fe20000000000 */
[----:B------:R1:W2:Y:S04]  /*91a0*/  SHFL.IDX PT, R4, R39, 0x1, 0x1c1f ;  /* 0x003c1f0027047f89 */ /* 0x0002a800000e0000 */
[----:B------:R2:W4:Y:S01]  /*91b0*/  SHFL.IDX PT, R3, R27, 0x1, 0x1c1f ;  /* 0x003c1f001b037f89 */ /* 0x00052200000e0000 */
[----:B---3--:R-:W-:Y:S01]  /*91c0*/  CS2R R40, SRZ ;  /* 0x0000000000287805 */ /* 0x008fe2000001ff00 */
[----:B-1----:R-:W-:Y:S01]  /*91d0*/  PRMT R39, R16, 0x5410, R15 ;  /* 0x0000541010277816 */ /* 0x002fe2000000000f */
[----:B--2---:R-:W-:Y:S01]  /*91e0*/  CS2R R26, SRZ ;  /* 0x00000000001a7805 */ /* 0x004fe2000001ff00 */
[----:B------:R-:W-:Y:S05]  /*91f0*/  @P0 BRA `(.L_x_1066) ;  /* 0x000003e000000947 */ /* 0x000fea0003800000 */
[----:B----4-:R-:W-:Y:S01]  /*9200*/  ISETP.GE.AND P0, PT, R146, c[0x0][0x27c], PT ;  /* 0x00009f0092007a0c */ /* 0x010fe20003f06270 */
[----:B------:R-:W-:Y:S01]  /*9210*/  CS2R R50, SRZ ;  /* 0x0000000000327805 */ /* 0x000fe2000001ff00 */
[----:B------:R-:W-:Y:S01]  /*9220*/  ISETP.GE.AND P2, PT, R143, c[0x0][0x27c], PT ;  /* 0x00009f008f007a0c */ /* 0x000fe20003f46270 */
[----:B------:R-:W-:-:S10]  /*9230*/  CS2R R52, SRZ ;  /* 0x0000000000347805 */ /* 0x000fd4000001ff00 */
[C---:B------:R-:W-:Y:S01]  /*9240*/  @!P0 IMAD.SHL.U32 R0, R146.reuse, 0x2, RZ ;  /* 0x0000000292008824 */ /* 0x040fe200078e00ff */
[----:B------:R-:W-:-:S04]  /*9250*/  @!P0 SHF.L.U64.HI R15, R146, 0x1, R38 ;  /* 0x00000001920f8819 */ /* 0x000fc80000010226 */
[----:B------:R-:W-:-:S05]  /*9260*/  @!P0 IADD3 R16, P1, R4, R0, RZ ;  /* 0x0000000004108210 */ /* 0x000fca0007f3e0ff */
        /* <DEDUP_REMOVED lines=8> */
[----:B------:R-:W-:Y:S01]  /*92f0*/  CS2R R56, SRZ ;  /* 0x0000000000387805 */ /* 0x000fe2000001ff00 */
[----:B-1----:R-:W-:Y:S02]  /*9300*/  @!P2 IADD3 R16, P1, R4, R0, RZ ;  /* 0x000000000410a210 */ /* 0x002fe40007f3e0ff */
[----:B--2---:R-:W-:-:S05]  /*9310*/  @!P2 SHF.L.U64.HI R15, R143, 0x1, R46 ;  /* 0x000000018f0fa819 */ /* 0x004fca000001022e */
[--C-:B------:R-:W-:Y:S01]  /*9320*/  @!P2 IMAD.X R17, R5, 0x1, R15.reuse, P1 ;  /* 0x000000010511a824 */ /* 0x100fe200008e060f */
[----:B------:R-:W-:Y:S02]  /*9330*/  @!P2 IADD3 R14, P1, R2, R0, RZ ;  /* 0x00000000020ea210 */ /* 0x000fe40007f3e0ff */
[----:B------:R-:W-:Y:S02]  /*9340*/  @!P0 IMAD.SHL.U32 R0, R145, 0x2, RZ ;  /* 0x0000000291008824 */ /* 0x000fe400078e00ff */
[----:B------:R1:W5:Y:S01]  /*9350*/  @!P2 LD.E.64 R54, [R16.64] ;  /* 0x000000061036a980 */ /* 0x000362000c101b00 */
[----:B------:R-:W-:Y:S01]  /*9360*/  @!P2 IMAD.X R15, R3, 0x1, R15, P1 ;  /* 0x00000001030fa824 */ /* 0x000fe200008e060f */
[----:B------:R-:W-:-:S04]  /*9370*/  ISETP.GE.AND P1, PT, R142, c[0x0][0x27c], PT ;  /* 0x00009f008e007a0c */ /* 0x000fc80003f26270 */
[----:B------:R2:W5:Y:S01]  /*9380*/  @!P2 LD.E.64 R56, [R14.64] ;  /* 0x000000060e38a980 */ /* 0x000562000c101b00 */
[----:B------:R-:W-:Y:S01]  /*9390*/  CS2R R58, SRZ ;  /* 0x00000000003a7805 */ /* 0x000fe2000001ff00 */
[----:B------:R-:W-:Y:S01]  /*93a0*/  CS2R R60, SRZ ;  /* 0x00000000003c7805 */ /* 0x000fe2000001ff00 */
[----:B-1----:R-:W-:Y:S02]  /*93b0*/  @!P0 IADD3 R16, P2, R4, R0, RZ ;  /* 0x0000000004108210 */ /* 0x002fe40007f5e0ff */
[----:B--2---:R-:W-:-:S05]  /*93c0*/  @!P0 SHF.L.U64.HI R15, R145, 0x1, R47 ;  /* 0x00000001910f8819 */ /* 0x004fca000001022f */
[----:B------:R-:W-:Y:S01]  /*93d0*/  @!P0 IMAD.X R17, R5, 0x1, R15, P2 ;  /* 0x0000000105118824 */ /* 0x000fe200010e060f */
[----:B------:R-:W-:Y:S01]  /*93e0*/  @!P0 IADD3 R14, P2, R2, R0, RZ ;  /* 0x00000000020e8210 */ /* 0x000fe20007f5e0ff */
        /* <DEDUP_REMOVED lines=8> */
[----:B--2---:R-:W-:-:S05]  /*9470*/  @!P1 IADD3 R14, P0, R2, R18, RZ ;  /* 0x00000012020e9210 */ /* 0x004fca0007f1e0ff */
[----:B------:R-:W-:Y:S01]  /*9480*/  @!P1 IMAD.X R15, R3, 0x1, R0, P0 ;  /* 0x00000001030f9824 */ /* 0x000fe200000e0600 */
[----:B------:R-:W-:Y:S02]  /*9490*/  ISETP.GE.AND P0, PT, R144, c[0x0][0x27c], PT ;  /* 0x00009f0090007a0c */ /* 0x000fe40003f06270 */
[----:B-1----:R-:W-:Y:S02]  /*94a0*/  @!P1 IADD3 R16, P3, R4, R18, RZ ;  /* 0x0000001204109210 */ /* 0x002fe40007f7e0ff */
[----:B------:R-:W-:-:S04]  /*94b0*/  @!P2 IMAD.WIDE R20, R140, 0x2, R4 ;  /* 0x000000028c14a825 */ /* 0x000fc800078e0204 */
[----:B------:R-:W-:Y:S01]  /*94c0*/  @!P1 IMAD.X R17, R5, 0x1, R0, P3 ;  /* 0x0000000105119824 */ /* 0x000fe200018e0600 */
[----:B------:R1:W5:Y:S01]  /*94d0*/  @!P2 LD.E.64 R26, [R20.64] ;  /* 0x00000006141aa980 */ /* 0x000362000c101b00 */
[----:B------:R-:W-:-:S04]  /*94e0*/  @!P2 IMAD.WIDE R18, R140, 0x2, R2 ;  /* 0x000000028c12a825 */ /* 0x000fc800078e0202 */
[----:B------:R-:W-:Y:S01]  /*94f0*/  @!P0 IMAD.SHL.U32 R0, R144, 0x2, RZ ;  /* 0x0000000290008824 */ /* 0x000fe200078e00ff */
[----:B------:R2:W5:Y:S04]  /*9500*/  @!P2 LD.E.64 R40, [R18.64] ;  /* 0x000000061228a980 */ /* 0x000568000c101b00 */
        /* <DEDUP_REMOVED lines=13> */
.L_x_1066:
[----:B----4-:R-:W-:Y:S05]  /*95e0*/  BSYNC B0 ;  /* 0x0000000000007941 */ /* 0x010fea0003800000 */
.L_x_1065:
        /* <DEDUP_REMOVED lines=92> */
.L_x_1070:
[----:B------:R-:W-:Y:S05]  /*9bb0*/  BSYNC B0 ;  /* 0x0000000000007941 */ /* 0x000fea0003800000 */
.L_x_1069:
        /* <DEDUP_REMOVED lines=45> */
.L_x_1072:
[----:B------:R-:W-:Y:S05]  /*9e90*/  BSYNC B0 ;  /* 0x0000000000007941 */ /* 0x000fea0003800000 */
.L_x_1071:
        /* <DEDUP_REMOVED lines=45> */
.L_x_1074:
[----:B------:R-:W-:Y:S05]  /*a170*/  BSYNC B0 ;  /* 0x0000000000007941 */ /* 0x000fea0003800000 */
.L_x_1073:
        /* <DEDUP_REMOVED lines=38> */
[-C--:B------:R-:W-:Y:S01]  /*a3e0*/  FFMA.FTZ R0, R4, R12.reuse, -R7 ;  /* 0x0000000c04007223 */ /* 0x080fe20000010807 */
[----:B------:R-:W-:Y:S01]  /*a3f0*/  F2FP.PACK_AB R7, R10, R15 ;  /* 0x0000000f0a07723e */ /* 0x000fe200000000ff */
[----:B------:R-:W-:Y:S01]  /*a400*/  FFMA.FTZ R3, R3, R12, R8 ;  /* 0x0000000c03037223 */ /* 0x000fe20000010008 */
[----:B------:R-:W-:Y:S02]  /*a410*/  F2FP.PACK_AB R6, R2, R5 ;  /* 0x000000050206723e */ /* 0x000fe400000000ff */
[----:B------:R-:W-:Y:S02]  /*a420*/  F2FP.PACK_AB R4, R9, R13 ;  /* 0x0000000d0904723e */ /* 0x000fe400000000ff */
[----:B------:R-:W-:-:S05]  /*a430*/  F2FP.PACK_AB R5, R3, R0 ;  /* 0x000000000305723e */ /* 0x000fca00000000ff */
[----:B------:R1:W-:Y:S02]  /*a440*/  STS.128 [R232+0x10000], R4 ;  /* 0x01000004e8007388 */ /* 0x0003e40000000c00 */
.L_x_1076:
[----:B------:R-:W-:Y:S05]  /*a450*/  BSYNC B0 ;  /* 0x0000000000007941 */ /* 0x000fea0003800000 */
.L_x_1075:
        /* <DEDUP_REMOVED lines=45> */
.L_x_1078:
[----:B------:R-:W-:Y:S05]  /*a730*/  BSYNC B0 ;  /* 0x0000000000007941 */ /* 0x000fea0003800000 */
.L_x_1077:
        /* <DEDUP_REMOVED lines=44> */
.L_x_1068:
[----:B------:R-:W-:Y:S05]  /*aa00*/  BSYNC B1 ;  /* 0x0000000000017941 */ /* 0x000fea0003800000 */
.L_x_1067:
[----:B------:R-:W-:-:S04]  /*aa10*/  IADD3 R0, R237, 0x40, RZ ;  /* 0x00000040ed007810 */ /* 0x000fc80007ffe0ff */
        /* <DEDUP_REMOVED lines=47> */
.L_x_1081:
[----:B------:R-:W-:Y:S05]  /*ad10*/  BSYNC B0 ;  /* 0x0000000000007941 */ /* 0x000fea0003800000 */
.L_x_1080:
        /* <DEDUP_REMOVED lines=45> */
.L_x_1083:
[----:B------:R-:W-:Y:S05]  /*aff0*/  BSYNC B0 ;  /* 0x0000000000007941 */ /* 0x000fea0003800000 */
.L_x_1082:
        /* <DEDUP_REMOVED lines=45> */
.L_x_1085:
[----:B------:R-:W-:Y:S05]  /*b2d0*/  BSYNC B0 ;  /* 0x0000000000007941 */ /* 0x000fea0003800000 */
.L_x_1084:
        /* <DEDUP_REMOVED lines=45> */
.L_x_1087:
[----:B------:R-:W-:Y:S05]  /*b5b0*/  BSYNC B0 ;  /* 0x0000000000007941 */ /* 0x000fea0003800000 */
.L_x_1086:
        /* <DEDUP_REMOVED lines=45> */
.L_x_1089:
[----:B------:R-:W-:Y:S05]  /*b890*/  BSYNC B0 ;  /* 0x0000000000007941 */ /* 0x000fea0003800000 */
.L_x_1088:
        /* <DEDUP_REMOVED lines=45> */
.L_x_1062:
[----:B------:R-:W-:Y:S01]  /*bb70*/  @P4 IMAD.HI.U32 R3, R0, c[0x0][0x2c8], RZ ;  /* 0x0000b20000034a27 */ /* 0x000fe200078e00ff */
[----:B------:R-:W-:Y:S01]  /*bb80*/  SHF.R.S32.HI R95, RZ, 0x1f, R130 ;  /* 0x0000001fff5f7819 */ /* 0x000fe20000011482 */
[----:B------:R-:W-:Y:S01]  /*bb90*/  BSSY B0, `(.L_x_1090) ;  /* 0x000004c000007945 */ /* 0x000fe20003800000 */
[----:B------:R-:W-:Y:S01]  /*bba0*/  SHF.R.S32.HI R89, RZ, 0x1f, R131 ;  /* 0x0000001fff597819 */ /* 0x000fe20000011483 */
[----:B------:R-:W-:Y:S01]  /*bbb0*/  IMAD.MOV.U32 R5, RZ, RZ, R7 ;  /* 0x000000ffff057224 */ /* 0x000fe200078e0007 */
[----:B------:R-:W-:Y:S01]  /*bbc0*/  @P4 SHF.R.U32.HI R0, RZ, c[0x0][0x2cc], R3 ;  /* 0x0000b300ff004a19 */ /* 0x000fe20000011603 */
[----:B------:R-:W-:Y:S01]  /*bbd0*/  IMAD.MOV.U32 R7, RZ, RZ, R6 ;  /* 0x000000ffff077224 */ /* 0x000fe200078e0006 */
[----:B------:R-:W-:Y:S01]  /*bbe0*/  LEA.HI R96, R95, R130, RZ, 0x3 ;  /* 0x000000825f607211 */ /* 0x000fe200078f18ff */
[----:B------:R-:W-:Y:S01]  /*bbf0*/  IMAD.MOV.U32 R6, RZ, RZ, R2 ;  /* 0x000000ffff067224 */ /* 0x000fe200078e0002 */
[----:B------:R-:W-:Y:S01]  /*bc00*/  SHF.R.S32.HI R3, RZ, 0x1f, R0 ;  /* 0x0000001fff037819 */ /* 0x000fe20000011400 */
[----:B------:R-:W-:Y:S01]  /*bc10*/  IMAD.WIDE.U32 R4, R0, c[0x0][0x280], R4 ;  /* 0x0000a00000047a25 */ /* 0x000fe200078e0004 */
[----:B------:R-:W-:Y:S01]  /*bc20*/  LEA.HI R90, R89, R131, RZ, 0x3 ;  /* 0x00000083595a7211 */ /* 0x000fe200078f18ff */
[----:B------:R-:W-:Y:S01]  /*bc30*/  CS2R R82, SRZ ;  /* 0x0000000000527805 */ /* 0x000fe2000001ff00 */
[----:B------:R-:W-:Y:S01]  /*bc40*/  SHF.R.S32.HI R29, RZ, 0x1f, R126 ;  /* 0x0000001fff1d7819 */ /* 0x000fe2000001147e */
[C---:B------:R-:W-:Y:S01]  /*bc50*/  IMAD R8, R3.reuse, c[0x0][0x280], RZ ;  /* 0x0000a00003087a24 */ /* 0x040fe200078e02ff */
[----:B------:R-:W-:Y:S01]  /*bc60*/  LEA R31, P0, R4, c[0x0][0x270], 0x1 ;  /* 0x00009c00041f7a11 */ /* 0x000fe200078008ff */
[----:B------:R-:W-:Y:S01]  /*bc70*/  IMAD R9, R3, c[0x0][0x290], RZ ;  /* 0x0000a40003097a24 */ /* 0x000fe200078e02ff */
[----:B------:R-:W-:Y:S01]  /*bc80*/  CS2R R42, SRZ ;  /* 0x00000000002a7805 */ /* 0x000fe2000001ff00 */
[C---:B------:R-:W-:Y:S01]  /*bc90*/  IMAD R8, R0.reuse, c[0x0][0x284], R8 ;  /* 0x0000a10000087a24 */ /* 0x040fe200078e0208 */
[----:B------:R-:W-:Y:S01]  /*bca0*/  CS2R R40, SRZ ;  /* 0x0000000000287805 */ /* 0x000fe2000001ff00 */
[----:B------:R-:W-:Y:S01]  /*bcb0*/  IMAD.WIDE.U32 R2, R0, c[0x0][0x290], R6 ;  /* 0x0000a40000027a25 */ /* 0x000fe200078e0006 */
[----:B------:R1:W2:Y:S01]  /*bcc0*/  SHFL.IDX PT, R20, R31, RZ, 0x1c1f ;  /* 0x001c1fff1f147589 */ /* 0x0002a200000e0000 */
        /* <DEDUP_REMOVED lines=10> */
[----:B------:R-:W-:Y:S01]  /*bd70*/  CS2R R38, SRZ ;  /* 0x0000000000267805 */ /* 0x000fe2000001ff00 */
[----:B------:R-:W-:Y:S01]  /*bd80*/  CS2R R36, SRZ ;  /* 0x0000000000247805 */ /* 0x000fe2000001ff00 */
[----:B------:R1:W3:Y:S01]  /*bd90*/  SHFL.IDX PT, R21, R28, RZ, 0x1c1f ;  /* 0x001c1fff1c157589 */ /* 0x0002e200000e0000 */
[----:B------:R-:W-:Y:S01]  /*bda0*/  LEA.HI.X R27, R2, c[0x0][0x28c], R0, 0x1, P1 ;  /* 0x0000a300021b7a11 */ /* 0x000fe200008f0c00 */
[----:B------:R-:W-:Y:S01]  /*bdb0*/  CS2R R10, SRZ ;  /* 0x00000000000a7805 */ /* 0x000fe2000001ff00 */
[----:B------:R-:W-:Y:S01]  /*bdc0*/  CS2R R8, SRZ ;  /* 0x0000000000087805 */ /* 0x000fe2000001ff00 */
[----:B------:R1:W4:Y:S01]  /*bdd0*/  SHFL.IDX PT, R2, R32, RZ, 0x1c1f ;  /* 0x001c1fff20027589 */ /* 0x00032200000e0000 */
[----:B------:R-:W-:Y:S01]  /*bde0*/  CS2R R6, SRZ ;  /* 0x0000000000067805 */ /* 0x000fe2000001ff00 */
[----:B------:R-:W-:Y:S01]  /*bdf0*/  CS2R R4, SRZ ;  /* 0x0000000000047805 */ /* 0x000fe2000001ff00 */
[----:B------:R-:W-:Y:S01]  /*be00*/  SHF.R.S32.HI R88, RZ, 0x3, R96 ;  /* 0x00000003ff587819 */ /* 0x000fe20000011460 */
[----:B------:R1:W1:Y:S01]  /*be10*/  SHFL.IDX PT, R3, R27, RZ, 0x1c1f ;  /* 0x001c1fff1b037589 */ /* 0x00026200000e0000 */
[----:B------:R-:W-:Y:S01]  /*be20*/  SHF.R.S32.HI R85, RZ, 0x3, R90 ;  /* 0x00000003ff557819 */ /* 0x000fe2000001145a */
[----:B------:R-:W-:Y:S05]  /*be30*/  @P0 BRA `(.L_x_1091) ;  /* 0x0000021000000947 */ /* 0x000fea0003800000 */
[----:B------:R-:W-:Y:S01]  /*be40*/  ISETP.GE.AND P0, PT, R126, c[0x0][0x27c], PT ;  /* 0x00009f007e007a0c */ /* 0x000fe20003f06270 */
[----:B------:R-:W-:Y:S01]  /*be50*/  CS2R R18, SRZ ;  /* 0x0000000000127805 */ /* 0x000fe2000001ff00 */
[----:B------:R-:W-:Y:S01]  /*be60*/  ISETP.GE.AND P2, PT, R131, c[0x0][0x27c], PT ;  /* 0x00009f0083007a0c */ /* 0x000fe20003f46270 */
[----:B------:R-:W-:Y:S01]  /*be70*/  CS2R R16, SRZ ;  /* 0x0000000000107805 */ /* 0x000fe2000001ff00 */
[----:B------:R-:W-:Y:S01]  /*be80*/  CS2R R10, SRZ ;  /* 0x00000000000a7805 */ /* 0x000fe2000001ff00 */
[----:B------:R-:W-:Y:S01]  /*be90*/  CS2R R8, SRZ ;  /* 0x0000000000087805 */ /* 0x000fe2000001ff00 */
[----:B------:R-:W-:Y:S01]  /*bea0*/  CS2R R42, SRZ ;  /* 0x00000000002a7805 */ /* 0x000fe2000001ff00 */
[----:B------:R-:W-:-:S06]  /*beb0*/  CS2R R40, SRZ ;  /* 0x0000000000287805 */ /* 0x000fcc000001ff00 */
[C---:B------:R-:W-:Y:S01]  /*bec0*/  @!P0 IMAD.SHL.U32 R4, R126.reuse, 0x2, RZ ;  /* 0x000000027e048824 */ /* 0x040fe200078e00ff */
[----:B------:R-:W-:-:S04]  /*bed0*/  @!P0 SHF.L.U64.HI R0, R126, 0x1, R29 ;  /* 0x000000017e008819 */ /* 0x000fc8000001021d */
[-C--:B--2---:R-:W-:Y:S02]  /*bee0*/  @!P0 IADD3 R24, P1, R20, R4.reuse, RZ ;  /* 0x0000000414188210 */ /* 0x084fe40007f3e0ff */
[----:B----4-:R-:W-:Y:S02]  /*bef0*/  @!P0 IADD3 R22, P3, R2, R4, RZ ;  /* 0x0000000402168210 */ /* 0x010fe40007f7e0ff */
[----:B---3--:R-:W-:Y:S02]  /*bf00*/  @!P0 IADD3.X R25, R21, R0, RZ, P1, !PT ;  /* 0x0000000015198210 */ /* 0x008fe40000ffe4ff */
[----:B------:R-:W-:Y:S01]  /*bf10*/  ISETP.GE.AND P1, PT, R130, c[0x0][0x27c], PT ;  /* 0x00009f0082007a0c */ /* 0x000fe20003f26270 */
[----:B-1----:R-:W-:Y:S01]  /*bf20*/  @!P0 IMAD.X R23, R3, 0x1, R0, P3 ;  /* 0x0000000103178824 */ /* 0x002fe200018e0600 */
[----:B------:R-:W-:-:S05]  /*bf30*/  @!P2 SHF.L.U32 R4, R85, 0x3, RZ ;  /* 0x000000035504a819 */ /* 0x000fca00000006ff */
[----:B------:R-:W-:-:S04]  /*bf40*/  @!P2 IMAD.WIDE R12, R4, 0x2, R20 ;  /* 0x00000002040ca825 */ /* 0x000fc800078e0214 */
[----:B------:R-:W-:Y:S01]  /*bf50*/  @!P2 IMAD.WIDE R6, R4, 0x2, R2 ;  /* 0x000000020406a825 */ /* 0x000fe200078e0202 */
[----:B------:R1:W5:Y:S03]  /*bf60*/  @!P2 LD.E.128 R16, [R12.64] ;  /* 0x000000060c10a980 */ /* 0x000366000c101d00 */
[----:B------:R-:W-:Y:S01]  /*bf70*/  @!P1 IMAD.SHL.U32 R0, R88, 0x8, RZ ;  /* 0x0000000858009824 */ /* 0x000fe200078e00ff */
[----:B------:R2:W5:Y:S03]  /*bf80*/  @!P2 LD.E.128 R8, [R6.64] ;  /* 0x000000060608a980 */ /* 0x000566000c101d00 */
[C---:B------:R-:W-:Y:S01]  /*bf90*/  @!P1 IMAD.WIDE R4, R0.reuse, 0x2, R20 ;  /* 0x0000000200049825 */ /* 0x040fe200078e0214 */
[----:B------:R-:W-:Y:S01]  /*bfa0*/  CS2R R38, SRZ ;  /* 0x0000000000267805 */ /* 0x000fe2000001ff00 */
[----:B------:R-:W-:Y:S01]  /*bfb0*/  CS2R R36, SRZ ;  /* 0x0000000000247805 */ /* 0x000fe2000001ff00 */
[----:B------:R-:W-:Y:S01]  /*bfc0*/  CS2R R14, SRZ ;  /* 0x00000000000e7805 */ /* 0x000fe2000001ff00 */
[----:B------:R-:W-:Y:S01]  /*bfd0*/  @!P1 IMAD.WIDE R2, R0, 0x2, R2 ;  /* 0x0000000200029825 */ /* 0x000fe200078e0202 */
[----:B------:R3:W5:Y:S04]  /*bfe0*/  @!P1 LD.E.128 R40, [R4.64] ;  /* 0x0000000604289980 */ /* 0x000768000c101d00 */
[----:B------:R4:W5:Y:S01]  /*bff0*/  @!P1 LD.E.128 R36, [R2.64] ;  /* 0x0000000602249980 */ /* 0x000962000c101d00 */
[----:B-1----:R-:W-:Y:S01]  /*c000*/  CS2R R12, SRZ ;  /* 0x00000000000c7805 */ /* 0x002fe2000001ff00 */
[----:B--2---:R-:W-:-:S05]  /*c010*/  CS2R R6, SRZ ;  /* 0x0000000000067805 */ /* 0x004fca000001ff00 */
[----:B------:R4:W5:Y:S01]  /*c020*/  @!P0 LD.E.128 R12, [R24.64] ;  /* 0x00000006180c8980 */ /* 0x000962000c101d00 */
[----:B---3--:R-:W-:-:S06]  /*c030*/  CS2R R4, SRZ ;  /* 0x0000000000047805 */ /* 0x008fcc000001ff00 */
[----:B------:R4:W5:Y:S02]  /*c040*/  @!P0 LD.E.128 R4, [R22.64] ;  /* 0x0000000616048980 */ /* 0x000964000c101d00 */
.L_x_1091:
[----:B------:R-:W-:Y:S05]  /*c050*/  BSYNC B0 ;  /* 0x0000000000007941 */ /* 0x000fea0003800000 */
.L_x_1090:
[----:B------:R-:W-:Y:S01]  /*c060*/  IADD3 R0, R26, 0x40, RZ ;  /* 0x000000401a007810 */ /* 0x000fe20007ffe0ff */
[----:B-1--45:R-:W-:Y:S01]  /*c070*/  IMAD.MOV.U32 R3, RZ, RZ, R43 ;  /* 0x000000ffff037224 */ /* 0x032fe200078e002b */
[----:B------:R-:W-:Y:S01]  /*c080*/  MOV R24, R6 ;  /* 0x0000000600187202 */ /* 0x000fe20000000f00 */
[----:B------:R-:W-:Y:S01]  /*c090*/  IMAD.MOV.U32 R2, RZ, RZ, R40 ;  /* 0x000000ffff027224 */ /* 0x000fe200078e0028 */
[----:B------:R-:W-:Y:S01]  /*c0a0*/  ISETP.GE.AND P0, PT, R0, R30, PT ;  /* 0x0000001e0000720c */ /* 0x000fe20003f06270 */
[----:B------:R-:W-:Y:S01]  /*c0b0*/  IMAD.MOV.U32 R0, RZ, RZ, R41 ;  /* 0x000000ffff007224 */ /* 0x000fe200078e0029 */
[----:B---3--:R1:W3:Y:S01]  /*c0c0*/  SHFL.IDX PT, R21, R28, 0x1, 0x1c1f ;  /* 0x003c1f001c157f89 */ /* 0x0082e200000e0000 */
[----:B--2---:R-:W-:Y:S01]  /*c0d0*/  IMAD.MOV.U32 R20, RZ, RZ, R42 ;  /* 0x000000ffff147224 */ /* 0x004fe200078e002a */
        /* <DEDUP_REMOVED lines=35> */
[----:B------:R-:W-:Y:S01]  /*c310*/  CS2R R80, SRZ ;  /* 0x0000000000507805 */ /* 0x000fe2000001ff00 */
[----:B------:R-:W-:Y:S01]  /*c320*/  PRMT R91, R2, 0x7610, R91 ;  /* 0x00007610025b7816 */ /* 0x000fe2000000005b */
[----:B------:R1:W2:Y:S01]  /*c330*/  SHFL.IDX PT, R20, R31, 0x1, 0x1c1f ;  /* 0x003c1f001f147f89 */ /* 0x0002a200000e0000 */
[----:B------:R-:W-:Y:S01]  /*c340*/  PRMT R67, R23, 0x7610, R67 ;  /* 0x0000761017437816 */ /* 0x000fe20000000043 */
[----:B------:R-:W-:Y:S01]  /*c350*/  CS2R R70, SRZ ;  /* 0x0000000000467805 */ /* 0x000fe2000001ff00 */
[----:B------:R-:W-:Y:S01]  /*c360*/  PRMT R47, R0, 0x5410, R22 ;  /* 0x00005410002f7816 */ /* 0x000fe20000000016 */
[----:B------:R1:W4:Y:S01]  /*c370*/  SHFL.IDX PT, R3, R27, 0x1, 0x1c1f ;  /* 0x003c1f001b037f89 */ /* 0x00032200000e0000 */
[----:B------:R-:W-:Y:S01]  /*c380*/  CS2R R68, SRZ ;  /* 0x0000000000447805 */ /* 0x000fe2000001ff00 */
[----:B------:R-:W-:Y:S01]  /*c390*/  CS2R R50, SRZ ;  /* 0x0000000000327805 */ /* 0x000fe2000001ff00 */
[----:B------:R-:W-:Y:S01]  /*c3a0*/  CS2R R48, SRZ ;  /* 0x0000000000307805 */ /* 0x000fe2000001ff00 */
[----:B------:R1:W1:Y:S01]  /*c3b0*/  SHFL.IDX PT, R2, R32, 0x1, 0x1c1f ;  /* 0x003c1f0020027f89 */ /* 0x00026200000e0000 */
[----:B------:R-:W-:Y:S01]  /*c3c0*/  CS2R R78, SRZ ;  /* 0x00000000004e7805 */ /* 0x000fe2000001ff00 */
[----:B------:R-:W-:Y:S01]  /*c3d0*/  CS2R R76, SRZ ;  /* 0x00000000004c7805 */ /* 0x000fe2000001ff00 */
[----:B------:R-:W-:Y:S01]  /*c3e0*/  CS2R R74, SRZ ;  /* 0x00000000004a7805 */ /* 0x000fe2000001ff00 */
[----:B------:R-:W-:Y:S01]  /*c3f0*/  CS2R R72, SRZ ;  /* 0x0000000000487805 */ /* 0x000fe2000001ff00 */
[----:B------:R-:W-:Y:S01]  /*c400*/  CS2R R54, SRZ ;  /* 0x0000000000367805 */ /* 0x000fe2000001ff00 */
[----:B------:R-:W-:Y:S01]  /*c410*/  CS2R R52, SRZ ;  /* 0x0000000000347805 */ /* 0x000fe2000001ff00 */
[----:B------:R-:W-:Y:S05]  /*c420*/  @P0 BRA `(.L_x_1093) ;  /* 0x0000021000000947 */ /* 0x000fea0003800000 */
[----:B---3--:R-:W-:Y:S01]  /*c430*/  ISETP.GE.AND P0, PT, R126, c[0x0][0x27c], PT ;  /* 0x00009f007e007a0c */ /* 0x008fe20003f06270 */
        /* <DEDUP_REMOVED lines=8> */
[----:B------:R-:W-:Y:S02]  /*c4c0*/  @!P0 SHF.L.U64.HI R23, R126, 0x1, R29 ;  /* 0x000000017e178819 */ /* 0x000fe4000001021d */
[----:B------:R-:W-:Y:S02]  /*c4d0*/  @!P2 SHF.L.U32 R26, R85, 0x3, RZ ;  /* 0x00000003551aa819 */ /* 0x000fe400000006ff */
[-C--:B--2---:R-:W-:Y:S02]  /*c4e0*/  @!P0 IADD3 R24, P1, R20, R0.reuse, RZ ;  /* 0x0000000014188210 */ /* 0x084fe40007f3e0ff */
[----:B-1----:R-:W-:Y:S01]  /*c4f0*/  @!P0 IADD3 R22, P3, R2, R0, RZ ;  /* 0x0000000002168210 */ /* 0x002fe20007f7e0ff */
[----:B------:R-:W-:Y:S01]  /*c500*/  @!P2 IMAD.WIDE R28, R26, 0x2, R20 ;  /* 0x000000021a1ca825 */ /* 0x000fe200078e0214 */
[----:B------:R-:W-:Y:S02]  /*c510*/  @!P0 IADD3.X R25, R21, R23, RZ, P1, !PT ;  /* 0x0000001715198210 */ /* 0x000fe40000ffe4ff */
[----:B------:R-:W-:Y:S01]  /*c520*/  ISETP.GE.AND P1, PT, R130, c[0x0][0x27c], PT ;  /* 0x00009f0082007a0c */ /* 0x000fe20003f26270 */
[----:B----4-:R-:W-:Y:S01]  /*c530*/  @!P0 IMAD.X R23, R3, 0x1, R23, P3 ;  /* 0x0000000103178824 */ /* 0x010fe200018e0617 */
[----:B------:R-:W-:Y:S01]  /*c540*/  CS2R R78, SRZ ;  /* 0x00000000004e7805 */ /* 0x000fe2000001ff00 */
[----:B------:R-:W-:Y:S01]  /*c550*/  @!P2 IMAD.WIDE R26, R26, 0x2, R2 ;  /* 0x000000021a1aa825 */ /* 0x000fe200078e0202 */
[----:B------:R-:W-:Y:S01]  /*c560*/  CS2R R76, SRZ ;  /* 0x00000000004c7805 */ /* 0x000fe2000001ff00 */
[----:B------:R-:W-:Y:S01]  /*c570*/  CS2R R50, SRZ ;  /* 0x0000000000327805 */ /* 0x000fe2000001ff00 */
[----:B------:R-:W-:Y:S01]  /*c580*/  CS2R R48, SRZ ;  /* 0x0000000000307805 */ /* 0x000fe2000001ff00 */
[----:B------:R-:W-:Y:S01]  /*c590*/  CS2R R54, SRZ ;  /* 0x0000000000367805 */ /* 0x000fe2000001ff00 */
[----:B------:R-:W-:Y:S01]  /*c5a0*/  CS2R R52, SRZ ;  /* 0x0000000000347805 */ /* 0x000fe2000001ff00 */
[----:B------:R1:W5:Y:S04]  /*c5b0*/  @!P2 LD.E.128 R68, [R28.64] ;  /* 0x000000061c44a980 */ /* 0x000368000c101d00 */
[----:B------:R-:W-:Y:S01]  /*c5c0*/  @!P1 IMAD.SHL.U32 R0, R88, 0x8, RZ ;  /* 0x0000000858009824 */ /* 0x000fe200078e00ff */
[----:B------:R1:W5:Y:S03]  /*c5d0*/  @!P2 LD.E.128 R72, [R26.64] ;  /* 0x000000061a48a980 */ /* 0x000366000c101d00 */
[C---:B------:R-:W-:Y:S01]  /*c5e0*/  @!P1 IMAD.WIDE R20, R0.reuse, 0x2, R20 ;  /* 0x0000000200149825 */ /* 0x040fe200078e0214 */
[----:B------:R1:W5:Y:S03]  /*c5f0*/  @!P0 LD.E.128 R48, [R24.64] ;  /* 0x0000000618308980 */ /* 0x000366000c101d00 */
[----:B------:R-:W-:Y:S01]  /*c600*/  @!P1 IMAD.WIDE R2, R0, 0x2, R2 ;  /* 0x0000000200029825 */ /* 0x000fe200078e0202 */
[----:B------:R1:W5:Y:S04]  /*c610*/  @!P1 LD.E.128 R80, [R20.64] ;  /* 0x0000000614509980 */ /* 0x000368000c101d00 */
[----:B------:R1:W5:Y:S04]  /*c620*/  @!P1 LD.E.128 R76, [R2.64] ;  /* 0x00000006024c9980 */ /* 0x000368000c101d00 */
[----:B------:R1:W5:Y:S02]  /*c630*/  @!P0 LD.E.128 R52, [R22.64] ;  /* 0x0000000616348980 */ /* 0x000364000c101d00 */
.L_x_1093:
[----:B---3--:R-:W-:Y:S05]  /*c640*/  BSYNC B0 ;  /* 0x0000000000007941 */ /* 0x008fea0003800000 */
.L_x_1092:
[----:B-----5:R-:W-:Y:S01]  /*c650*/  IMAD.MOV.U32 R0, RZ, RZ, R82 ;  /* 0x000000ffff007224 */ /* 0x020fe200078e0052 */
[----:B------:R-:W-:-:S04]  /*c660*/  DEPBAR.LE SB0, 0x1 ;  /* 0x000080400000791a */ /* 0x000fc80000000000 */
[----:B-12---:R-:W-:Y:S01]  /*c670*/  IMAD.MOV.U32 R20, RZ, RZ, R83 ;  /* 0x000000ffff147224 */ /* 0x006fe200078e0053 */
[----:B------:R-:W-:Y:S01]  /*c680*/  PRMT R113, R0, 0x7610, R113 ;  /* 0x0000761000717816 */ /* 0x000fe20000000071 */
[----:B----4-:R-:W-:Y:S01]  /*c690*/  IMAD.MOV.U32 R3, RZ, RZ, R80 ;  /* 0x000000ffff037224 */ /* 0x010fe200078e0050 */
[----:B------:R-:W-:Y:S01]  /*c6a0*/  BSSY B1, `(.L_x_1094) ;  /* 0x000016d000017945 */ /* 0x000fe20003800000 */
[----:B------:R-:W-:Y:S02]  /*c6b0*/  IMAD.MOV.U32 R0, RZ, RZ, R70 ;  /* 0x000000ffff007224 */ /* 0x000fe400078e0046 */
[----:B------:R-:W-:Y:S01]  /*c6c0*/  IMAD.MOV.U32 R2, RZ, RZ, R81 ;  /* 0x000000ffff027224 */ /* 0x000fe200078e0051 */
[----:B------:R-:W-:Y:S01]  /*c6d0*/  PRMT R112, R3, 0x5410, R20 ;  /* 0x0000541003707816 */ /* 0x000fe20000000014 */
[----:B------:R-:W-:Y:S01]  /*c6e0*/  IMAD.MOV.U32 R20, RZ, RZ, R71 ;  /* 0x000000ffff147224 */ /* 0x000fe200078e0047 */
[----:B------:R-:W-:Y:S01]  /*c6f0*/  PRMT R109, R0, 0x7610, R109 ;  /* 0x00007610006d7816 */ /* 0x000fe2000000006d */
[----:B------:R-:W-:Y:S01]  /*c700*/  IMAD.MOV.U32 R3, RZ, RZ, R68 ;  /* 0x000000ffff037224 */ /* 0x000fe200078e0044 */
[----:B------:R-:W-:-:S02]  /*c710*/  MOV R0, R50 ;  /* 0x0000003200007202 */ /* 0x000fc40000000f00 */
[----:B------:R-:W-:Y:S01]  /*c720*/  PRMT R110, R110, 0x5410, R2 ;  /* 0x000054106e6e7816 */ /* 0x000fe20000000002 */
[----:B------:R-:W-:Y:S01]  /*c730*/  IMAD.MOV.U32 R2, RZ, RZ, R69 ;  /* 0x000000ffff027224 */ /* 0x000fe200078e0045 */
[----:B------:R-:W-:Y:S01]  /*c740*/  PRMT R108, R3, 0x5410, R20 ;  /* 0x00005410036c7816 */ /* 0x000fe20000000014 */
[----:B------:R-:W-:Y:S01]  /*c750*/  IMAD.MOV.U32 R20, RZ, RZ, R51 ;  /* 0x000000ffff147224 */ /* 0x000fe200078e0033 */
[----:B------:R-:W-:Y:S01]  /*c760*/  PRMT R105, R0, 0x7610, R105 ;  /* 0x0000761000697816 */ /* 0x000fe20000000069 */
[----:B------:R-:W-:Y:S01]  /*c770*/  IMAD.MOV.U32 R3, RZ, RZ, R48 ;  /* 0x000000ffff037224 */ /* 0x000fe200078e0030 */
[----:B------:R-:W-:Y:S01]  /*c780*/  PRMT R106, R106, 0x5410, R2 ;  /* 0x000054106a6a7816 */ /* 0x000fe20000000002 */
[----:B------:R-:W-:Y:S02]  /*c790*/  IMAD.MOV.U32 R0, RZ, RZ, R78 ;  /* 0x000000ffff007224 */ /* 0x000fe400078e004e */
        /* <DEDUP_REMOVED lines=8> */
[----:B------:R-:W-:Y:S01]  /*c820*/  IMAD.IADD R20, R30, 0x1, -R249 ;  /* 0x000000011e147824 */ /* 0x000fe200078e0af9 */
[----:B------:R-:W-:-:S02]  /*c830*/  MOV R3, R76 ;  /* 0x0000004c00037202 */ /* 0x000fc40000000f00 */
[----:B------:R-:W-:Y:S01]  /*c840*/  PRMT R109, R109, 0x5410, R2 ;  /* 0x000054106d6d7816 */ /* 0x000fe20000000002 */
[----:B------:R-:W-:Y:S01]  /*c850*/  IMAD.MOV.U32 R2, RZ, RZ, R72 ;  /* 0x000000ffff027224 */ /* 0x000fe200078e0048 */
[----:B------:R-:W-:Y:S01]  /*c860*/  IMNMX R87, R20, 0x80, PT ;  /* 0x0000008014577817 */ /* 0x000fe20003800200 */
[----:B------:R-:W-:Y:S01]  /*c870*/  IMAD.MOV.U32 R20, RZ, RZ, R54 ;  /* 0x000000ffff147224 */ /* 0x000fe200078e0036 */
[----:B------:R-:W-:Y:S01]  /*c880*/  PRMT R110, R3, 0x7610, R110 ;  /* 0x00007610036e7816 */ /* 0x000fe2000000006e */
[----:B------:R-:W-:Y:S01]  /*c890*/  IMAD.MOV.U32 R3, RZ, RZ, R75 ;  /* 0x000000ffff037224 */ /* 0x000fe200078e004b */
[----:B------:R-:W-:Y:S01]  /*c8a0*/  BAR.SYNC.DEFER_BLOCKING 0x0 ;  /* 0x0000000000007b1d */ /* 0x000fe20000010000 */
[----:B------:R-:W-:Y:S02]  /*c8b0*/  ISETP.GE.AND P0, PT, R237, R87, PT ;  /* 0x00000057ed00720c */ /* 0x000fe40003f06270 */
[----:B------:R-:W-:Y:S02]  /*c8c0*/  PRMT R107, R0, 0x7610, R107 ;  /* 0x00007610006b7816 */ /* 0x000fe4000000006b */
[----:B------:R-:W-:-:S02]  /*c8d0*/  MOV R0, R73 ;  /* 0x0000004900007202 */ /* 0x000fc40000000f00 */
[----:B------:R-:W-:Y:S01]  /*c8e0*/  PRMT R107, R107, 0x5410, R3 ;  /* 0x000054106b6b7816 */ /* 0x000fe20000000003 */
[----:B------:R-:W-:Y:S01]  /*c8f0*/  IMAD.MOV.U32 R3, RZ, RZ, R55 ;  /* 0x000000ffff037224 */ /* 0x000fe200078e0037 */
[----:B------:R-:W-:Y:S01]  /*c900*/  PRMT R106, R2, 0x7610, R106 ;  /* 0x00007610026a7816 */ /* 0x000fe2000000006a */
[----:B------:R-:W-:Y:S01]  /*c910*/  IMAD.MOV.U32 R2, RZ, RZ, R52 ;  /* 0x000000ffff027224 */ /* 0x000fe200078e0034 */
[----:B------:R-:W-:Y:S01]  /*c920*/  PRMT R105, R105, 0x5410, R0 ;  /* 0x0000541069697816 */ /* 0x000fe20000000000 */
[----:B------:R-:W-:Y:S01]  /*c930*/  IMAD.MOV.U32 R0, RZ, RZ, R53 ;  /* 0x000000ffff007224 */ /* 0x000fe200078e0035 */
[----:B------:R-:W-:Y:S02]  /*c940*/  PRMT R103, R20, 0x5410, R3 ;  /* 0x0000541014677816 */ /* 0x000fe40000000003 */
[----:B------:R-:W-:Y:S02]  /*c950*/  PRMT R102, R2, 0x7610, R102 ;  /* 0x0000761002667816 */ /* 0x000fe40000000066 */
[----:B------:R-:W-:Y:S01]  /*c960*/  PRMT R101, R0, 0x7610, R101 ;  /* 0x0000761000657816 */ /* 0x000fe20000000065 */
[----:B------:R-:W-:Y:S05]  /*c970*/  @P0 BRA `(.L_x_1095) ;  /* 0x000013f000000947 */ /* 0x000fea0003800000 */
[----:B------:R-:W2:Y:S04]  /*c980*/  LDL R118, [R1+0x14] ;  /* 0x0000140001767983 */ /* 0x000ea80000100800 */
[----:B------:R-:W1:Y:S01]  /*c990*/  S2R R21, SR_TID.X ;  /* 0x0000000000157919 */ /* 0x000e620000002100 */
[----:B------:R-:W-:Y:S01]  /*c9a0*/  ISETP.GE.AND P0, PT, R126, c[0x0][0x27c], PT ;  /* 0x00009f007e007a0c */ /* 0x000fe20003f06270 */
[----:B------:R-:W-:Y:S01]  /*c9b0*/  BSSY B0, `(.L_x_1096) ;  /* 0x0000069000007945 */ /* 0x000fe20003800000 */
[----:B-1----:R-:W-:-:S04]  /*c9c0*/  SHF.R.S32.HI R2, RZ, 0x1f, R21 ;  /* 0x0000001fff027819 */ /* 0x002fc80000011415 */
[----:B------:R-:W-:-:S04]  /*c9d0*/  LEA.HI R2, R2, R21, RZ, 0x5 ;  /* 0x0000001502027211 */ /* 0x000fc800078f28ff */
[----:B------:R-:W-:-:S05]  /*c9e0*/  SHF.R.S32.HI R2, RZ, 0x5, R2 ;  /* 0x00000005ff027819 */ /* 0x000fca0000011402 */
[----:B------:R-:W-:Y:S01]  /*c9f0*/  IMAD.SHL.U32 R2, R2, 0x200, RZ ;  /* 0x0000020002027824 */ /* 0x000fe200078e00ff */
[----:B--2---:R-:W-:Y:S01]  /*ca00*/  SHF.R.U32.HI R0, RZ, 0x3, R118 ;  /* 0x00000003ff007819 */ /* 0x004fe20000011676 */
[----:B------:R-:W-:Y:S05]  /*ca10*/  @P0 BRA `(.L_x_1097) ;  /* 0x0000062000000947 */ /* 0x000fea0003800000 */
[----:B------:R-:W-:Y:S02]  /*ca20*/  MOV R22, c[0x0][0x27c] ;  /* 0x00009f0000167a02 */ /* 0x000fe40000000f00 */
[----:B------:R-:W-:Y:S02]  /*ca30*/  LOP3.LUT R3, R118, 0x38, R126, 0xf8, !PT ;  /* 0x0000003876037812 */ /* 0x000fe400078ef87e */
[----:B------:R-:W-:Y:S02]  /*ca40*/  LEA.HI R22, R22, R117, RZ, 0x1d ;  /* 0x0000007516167211 */ /* 0x000fe400078fe8ff */
[----:B------:R-:W-:Y:S02]  /*ca50*/  SHF.R.U32.HI R45, RZ, 0x10, R5 ;  /* 0x00000010ff2d7819 */ /* 0x000fe40000011605 */
[----:B------:R-:W-:-:S02]  /*ca60*/  SHF.R.S32.HI R21, RZ, 0x1f, R22 ;  /* 0x0000001fff157819 */ /* 0x000fc40000011416 */
[----:B------:R-:W-:Y:S02]  /*ca70*/  SHF.L.U32 R20, R22, 0x3, RZ ;  /* 0x0000000316147819 */ /* 0x000fe400000006ff */
[----:B------:R-:W-:Y:S02]  /*ca80*/  LEA.HI R22, R21, R22, RZ, 0x3 ;  /* 0x0000001615167211 */ /* 0x000fe400078f18ff */
[----:B------:R-:W-:Y:S02]  /*ca90*/  LOP3.LUT R21, R2, R3, R0, 0xf6, !PT ;  /* 0x0000000302157212 */ /* 0x000fe400078ef600 */
[----:B------:R-:W-:Y:S02]  /*caa0*/  LOP3.LUT R20, R118, 0x38, R20, 0xf8, !PT ;  /* 0x0000003876147812 */ /* 0x000fe400078ef814 */
[----:B------:R-:W-:Y:S02]  /*cab0*/  SHF.L.U32 R3, R22, 0xa, RZ ;  /* 0x0000000a16037819 */ /* 0x000fe400000006ff */
[----:B------:R-:W-:-:S02]  /*cac0*/  LOP3.LUT R24, R20, R0, RZ, 0x3c, !PT ;  /* 0x0000000014187212 */ /* 0x000fc400078e3cff */
[----:B------:R-:W-:Y:S02]  /*cad0*/  LOP3.LUT R3, R3, 0x7fffe000, RZ, 0xc0, !PT ;  /* 0x7fffe00003037812 */ /* 0x000fe400078ec0ff */
[----:B------:R-:W-:Y:S02]  /*cae0*/  LEA R44, R21, 0xc100, 0x1 ;  /* 0x0000c100152c7811 */ /* 0x000fe400078e08ff */
[----:B------:R-:W-:Y:S02]  /*caf0*/  IADD3 R3, R24, R3, R2 ;  /* 0x0000000318037210 */ /* 0x000fe40007ffe002 */
[----:B------:R-:W-:Y:S01]  /*cb00*/  SHF.R.U64 R64, R4, 0x10, R5 ;  /* 0x0000001004407819 */ /* 0x000fe20000001205 */
[----:B------:R-:W1:Y:S01]  /*cb10*/  LDS.128 R20, [R44] ;  /* 0x000000002c147984 */ /* 0x000e620000000c00 */
[----:B------:R-:W-:Y:S01]  /*cb20*/  SHF.L.U32 R35, R3, 0x1, RZ ;  /* 0x0000000103237819 */ /* 0x000fe200000006ff */
[--C-:B------:R-:W-:Y:S01]  /*cb30*/  HADD2.F32 R3, -RZ, R47.reuse.H0_H0 ;  /* 0x2000002fff037230 */ /* 0x100fe20000004100 */
[--C-:B------:R-:W-:Y:S01]  /*cb40*/  SHF.R.U64 R61, R6, 0x10, R7.reuse ;  /* 0x00000010063d7819 */ /* 0x100fe20000001207 */
[----:B------:R-:W-:Y:S01]  /*cb50*/  HADD2.F32 R6, -RZ, R47.H1_H1 ;  /* 0x3000002fff067230 */ /* 0x000fe20000004100 */
[----:B------:R-:W-:Y:S01]  /*cb60*/  SHF.R.U32.HI R56, RZ, 0x10, R7 ;  /* 0x00000010ff387819 */ /* 0x000fe20000011607 */
[----:B------:R-:W2:Y:S01]  /*cb70*/  LDS.128 R24, [R35+0xc100] ;  /* 0x00c1000023187984 */ /* 0x000ea20000000c00 */
[----:B------:R-:W-:-:S02]  /*cb80*/  SHF.R.U32.HI R46, RZ, 0x10, R13 ;  /* 0x00000010ff2e7819 */ /* 0x000fc4000001160d */
[----:B------:R-:W-:Y:S01]  /*cb90*/  SHF.R.U64 R66, R12, 0x10, R13 ;  /* 0x000000100c427819 */ /* 0x000fe2000000120d */
[----:B------:R-:W-:Y:S01]  /*cba0*/  HADD2.F32 R13, -RZ, R57.H0_H0 ;  /* 0x20000039ff0d7230 */ /* 0x000fe20000004100 */
[--C-:B------:R-:W-:Y:S01]  /*cbb0*/  SHF.R.U64 R65, R14, 0x10, R15.reuse ;  /* 0x000000100e417819 */ /* 0x100fe2000000120f */
[----:B------:R-:W-:Y:S01]  /*cbc0*/  HADD2.F32 R86, -RZ, R46.H0_H0 ;  /* 0x2000002eff567230 */ /* 0x000fe20000004100 */
[----:B------:R-:W-:Y:S01]  /*cbd0*/  SHF.R.U32.HI R60, RZ, 0x10, R15 ;  /* 0x00000010ff3c7819 */ /* 0x000fe2000001160f */
[----:B-1----:R-:W-:Y:S02]  /*cbe0*/  HADD2.F32 R34, -RZ, R21.H0_H0 ;  /* 0x20000015ff227230 */ /* 0x002fe40000004100 */
[--C-:B------:R-:W-:Y:S02]  /*cbf0*/  HADD2.F32 R30, -RZ, R22.reuse.H0_H0 ;  /* 0x20000016ff1e7230 */ /* 0x100fe40000004100 */
[----:B------:R-:W-:Y:S01]  /*cc00*/  HADD2.F32 R29, -RZ, R22.H1_H1 ;  /* 0x30000016ff1d7230 */ /* 0x000fe20000004100 */
[----:B------:R-:W-:Y:S01]  /*cc10*/  FMUL.FTZ R12, R34, R3 ;  /* 0x00000003220c7220 */ /* 0x000fe20000410000 */
[----:B--2---:R-:W-:-:S02]  /*cc20*/  HADD2.F32 R5, -RZ, R25.H0_H0 ;  /* 0x20000019ff057230 */ /* 0x004fc40000004100 */
[--C-:B------:R-:W-:Y:S02]  /*cc30*/  HADD2.F32 R7, -RZ, R24.reuse.H0_H0 ;  /* 0x20000018ff077230 */ /* 0x100fe40000004100 */
[----:B------:R-:W-:Y:S01]  /*cc40*/  HADD2.F32 R22, -RZ, R24.H1_H1 ;  /* 0x30000018ff167230 */ /* 0x000fe20000004100 */
[C---:B------:R-:W-:Y:S01]  /*cc50*/  FMUL.FTZ R58, R5.reuse, R3 ;  /* 0x00000003053a7220 */ /* 0x040fe20000410000 */
[----:B------:R-:W-:Y:S01]  /*cc60*/  HADD2.F32 R32, -RZ, R21.H1_H1 ;  /* 0x30000015ff207230 */ /* 0x000fe20000004100 */
[----:B------:R-:W-:Y:S01]  /*cc70*/  FFMA.FTZ R63, R5, R13, R12 ;  /* 0x0000000d053f7223 */ /* 0x000fe2000001000c */
[----:B------:R-:W-:Y:S01]  /*cc80*/  HADD2.F32 R24, -RZ, R45.H0_H0 ;  /* 0x2000002dff187230 */ /* 0x000fe20000004100 */
[----:B------:R-:W-:Y:S01]  /*cc90*/  FMUL.FTZ R47, R7, R6 ;  /* 0x00000006072f7220 */ /* 0x000fe20000410000 */
[--C-:B------:R-:W-:Y:S02]  /*cca0*/  HADD2.F32 R33, -RZ, R20.reuse.H0_H0 ;  /* 0x20000014ff217230 */ /* 0x100fe40000004100 */
[----:B------:R-:W-:Y:S01]  /*ccb0*/  HADD2.F32 R4, -RZ, R25.H1_H1 ;  /* 0x30000019ff047230 */ /* 0x000fe20000004100 */
[----:B------:R-:W-:Y:S01]  /*ccc0*/  FMUL.FTZ R3, R32, R24 ;  /* 0x0000001820037220 */ /* 0x000fe20000410000 */
[----:B------:R-:W-:Y:S01]  /*ccd0*/  HADD2.F32 R12, -RZ, R57.H1_H1 ;  /* 0x30000039ff0c7230 */ /* 0x000fe20000004100 */
[----:B------:R-:W-:Y:S01]  /*cce0*/  FMUL.FTZ R5, R33, R6 ;  /* 0x0000000621057220 */ /* 0x000fe20000410000 */
[----:B------:R-:W-:Y:S01]  /*ccf0*/  HADD2.F32 R28, -RZ, R23.H0_H0 ;  /* 0x20000017ff1c7230 */ /* 0x000fe20000004100 */
[C---:B------:R-:W-:Y:S01]  /*cd00*/  FFMA.FTZ R62, R4.reuse, R86, R3 ;  /* 0x00000056043e7223 */ /* 0x040fe20000010003 */
[----:B------:R-:W-:Y:S01]  /*cd10*/  HADD2.F32 R3, -RZ, R67.H0_H0 ;  /* 0x20000043ff037230 */ /* 0x000fe20000004100 */
[----:B------:R-:W-:Y:S01]  /*cd20*/  FMUL.FTZ R57, R4, R24 ;  /* 0x0000001804397220 */ /* 0x000fe20000410000 */
[----:B------:R-:W-:Y:S01]  /*cd30*/  HADD2.F32 R4, -RZ, R59.H0_H0 ;  /* 0x2000003bff047230 */ /* 0x000fe20000004100 */
[----:B------:R-:W-:Y:S01]  /*cd40*/  FFMA.FTZ R59, R7, R12, R5 ;  /* 0x0000000c073b7223 */ /* 0x000fe20000010005 */
[----:B------:R-:W-:Y:S01]  /*cd50*/  HADD2.F32 R15, -RZ, R27.H0_H0 ;  /* 0x2000001bff0f7230 */ /* 0x000fe20000004100 */
[-C--:B------:R-:W-:Y:S01]  /*cd60*/  FMUL.FTZ R7, R28, R3.reuse ;  /* 0x000000031c077220 */ /* 0x080fe20000410000 */
[----:B------:R-:W-:Y:S01]  /*cd70*/  HADD2.F32 R5, -RZ, R67.H1_H1 ;  /* 0x30000043ff057230 */ /* 0x000fe20000004100 */
[----:B------:R-:W-:Y:S01]  /*cd80*/  FMUL.FTZ R24, R30, R4 ;  /* 0x000000041e187220 */ /* 0x000fe20000410000 */
[----:B------:R-:W-:Y:S01]  /*cd90*/  HADD2.F32 R31, -RZ, R20.H1_H1 ;  /* 0x30000014ff1f7230 */ /* 0x000fe20000004100 */
[----:B------:R-:W-:Y:S01]  /*cda0*/  FMUL.FTZ R25, R15, R3 ;  /* 0x000000030f197220 */ /* 0x000fe20000410000 */
[----:B------:R-:W-:-:S02]  /*cdb0*/  HADD2.F32 R21, -RZ, R26.H0_H0 ;  /* 0x2000001aff157230 */ /* 0x000fc40000004100 */
[----:B------:R-:W-:Y:S02]  /*cdc0*/  HADD2.F32 R20, -RZ, R26.H1_H1 ;  /* 0x3000001aff147230 */ /* 0x000fe40000004100 */
[----:B------:R-:W-:Y:S01]  /*cdd0*/  HADD2.F32 R23, -RZ, R23.H1_H1 ;  /* 0x30000017ff177230 */ /* 0x000fe20000004100 */
[----:B------:R-:W-:Y:S01]  /*cde0*/  FMUL.FTZ R45, R21, R4 ;  /* 0x00000004152d7220 */ /* 0x000fe20000410000 */
[----:B------:R-:W-:Y:S02]  /*cdf0*/  HADD2.F32 R6, -RZ, R84.H0_H0 ;  /* 0x20000054ff067230 */ /* 0x000fe40000004100 */
[----:B------:R-:W-:Y:S02]  /*ce00*/  HADD2.F32 R26, -RZ, R56.H0_H0 ;  /* 0x20000038ff1a7230 */ /* 0x000fe40000004100 */
[----:B------:R-:W-:Y:S01]  /*ce10*/  HADD2.F32 R14, -RZ, R27.H1_H1 ;  /* 0x3000001bff0e7230 */ /* 0x000fe20000004100 */
[----:B------:R-:W-:Y:S01]  /*ce20*/  FFMA.FTZ R27, R15, R5, R7 ;  /* 0x000000050f1b7223 */ /* 0x000fe20000010007 */
[----:B------:R-:W-:Y:S01]  /*ce30*/  HADD2.F32 R7, -RZ, R64.H0_H0 ;  /* 0x20000040ff077230 */ /* 0x000fe20000004100 */
[----:B------:R-:W-:Y:S01]  /*ce40*/  FFMA.FTZ R56, R21, R6, R24 ;  /* 0x0000000615387223 */ /* 0x000fe20000010018 */
[----:B------:R-:W-:Y:S01]  /*ce50*/  HADD2.F32 R67, -RZ, R60.H0_H0 ;  /* 0x2000003cff437230 */ /* 0x000fe20000004100 */
[-C--:B------:R-:W-:Y:S01]  /*ce60*/  FMUL.FTZ R3, R23, R26.reuse ;  /* 0x0000001a17037220 */ /* 0x080fe20000410000 */
[----:B------:R-:W-:Y:S01]  /*ce70*/  HADD2.F32 R21, -RZ, R61.H0_H0 ;  /* 0x2000003dff157230 */ /* 0x000fe20000004100 */
[----:B------:R-:W-:Y:S01]  /*ce80*/  FMUL.FTZ R4, R31, R7 ;  /* 0x000000071f047220 */ /* 0x000fe20000410000 */
[----:B------:R-:W-:Y:S01]  /*ce90*/  HADD2.F32 R60, -RZ, R66.H0_H0 ;  /* 0x20000042ff3c7230 */ /* 0x000fe20000004100 */
[----:B------:R-:W-:-:S02]  /*cea0*/  FMUL.FTZ R15, R14, R26 ;  /* 0x0000001a0e0f7220 */ /* 0x000fc40000410000 */
[----:B------:R-:W-:Y:S01]  /*ceb0*/  FFMA.FTZ R24, R14, R67, R3 ;  /* 0x000000430e187223 */ /* 0x000fe20000010003 */
[----:B------:R-:W-:Y:S01]  /*cec0*/  HADD2.F32 R14, -RZ, R65.H0_H0 ;  /* 0x20000041ff0e7230 */ /* 0x000fe20000004100 */
[----:B------:R-:W-:Y:S02]  /*ced0*/  FMUL.FTZ R3, R29, R21 ;  /* 0x000000151d037220 */ /* 0x000fe40000410000 */
[C---:B------:R-:W-:Y:S02]  /*cee0*/  FFMA.FTZ R26, R22.reuse, R60, R4 ;  /* 0x0000003c161a7223 */ /* 0x040fe40000010004 */
[----:B------:R-:W-:Y:S02]  /*cef0*/  FMUL.FTZ R7, R22, R7 ;  /* 0x0000000716077220 */ /* 0x000fe40000410000 */
[C---:B------:R-:W-:Y:S02]  /*cf00*/  FMUL.FTZ R4, R20.reuse, R21 ;  /* 0x0000001514047220 */ /* 0x040fe40000410000 */
[----:B------:R-:W-:-:S02]  /*cf10*/  FFMA.FTZ R46, R20, R14, R3 ;  /* 0x0000000e142e7223 */ /* 0x000fc40000010003 */
        /* <DEDUP_REMOVED lines=18> */
.L_x_1097:
[----:B------:R-:W-:Y:S05]  /*d040*/  BSYNC B0 ;  /* 0x0000000000007941 */ /* 0x000fea0003800000 */
.L_x_1096:
[----:B------:R-:W-:Y:S01]  /*d050*/  ISETP.GE.AND P0, PT, R131, c[0x0][0x27c], PT ;  /* 0x00009f0083007a0c */ /* 0x000fe20003f06270 */
[----:B------:R-:W-:-:S12]  /*d060*/  BSSY B0, `(.L_x_1098) ;  /* 0x0000068000007945 */ /* 0x000fd80003800000 */
[----:B------:R-:W-:Y:S05]  /*d070*/  @P0 BRA `(.L_x_1099) ;  /* 0x0000066000000947 */ /* 0x000fea0003800000 */
[----:B------:R-:W-:Y:S02]  /*d080*/  MOV R3, c[0x0][0x27c] ;  /* 0x00009f0000037a02 */ /* 0x000fe40000000f00 */
[----:B-1----:R-:W-:Y:S02]  /*d090*/  LEA.HI R4, R89, R131, RZ, 0x6 ;  /* 0x0000008359047211 */ /* 0x002fe400078f30ff */
        /* <DEDUP_REMOVED lines=14> */
[----:B------:R-:W1:Y:S01]  /*d180*/  LDS.128 R4, [R29] ;  /* 0x000000001d047984 */ /* 0x000e620000000c00 */
[----:B------:R-:W-:Y:S02]  /*d190*/  SHF.R.U32.HI R27, RZ, 0x10, R9 ;  /* 0x00000010ff1b7819 */ /* 0x000fe40000011609 */
[----:B------:R-:W-:-:S02]  /*d1a0*/  IADD3 R3, R12, R3, R2 ;  /* 0x000000030c037210 */ /* 0x000fc40007ffe002 */
[----:B------:R-:W-:Y:S02]  /*d1b0*/  SHF.R.U64 R58, R16, 0x10, R17 ;  /* 0x00000010103a7819 */ /* 0x000fe40000001211 */
[----:B------:R-:W-:Y:S01]  /*d1c0*/  SHF.L.U32 R28, R3, 0x1, RZ ;  /* 0x00000001031c7819 */ /* 0x000fe200000006ff */
[----:B------:R-:W-:Y:S01]  /*d1d0*/  HADD2.F32 R3, -RZ, R84.H1_H1 ;  /* 0x30000054ff037230 */ /* 0x000fe20000004100 */
[--C-:B------:R-:W-:Y:S02]  /*d1e0*/  SHF.R.U64 R57, R18, 0x10, R19.reuse ;  /* 0x0000001012397819 */ /* 0x100fe40000001213 */
[----:B------:R-:W-:Y:S01]  /*d1f0*/  SHF.R.U32.HI R44, RZ, 0x10, R19 ;  /* 0x00000010ff2c7819 */ /* 0x000fe20000011613 */
[----:B------:R-:W2:Y:S01]  /*d200*/  LDS.128 R20, [R28+0xc100] ;  /* 0x00c100001c147984 */ /* 0x000ea20000000c00 */
[----:B------:R-:W-:Y:S02]  /*d210*/  SHF.R.U32.HI R30, RZ, 0x10, R17 ;  /* 0x00000010ff1e7819 */ /* 0x000fe40000011611 */
[----:B------:R-:W-:Y:S01]  /*d220*/  SHF.R.U64 R56, R8, 0x10, R9 ;  /* 0x0000001008387819 */ /* 0x000fe20000001209 */
[----:B------:R-:W-:Y:S01]  /*d230*/  HADD2.F32 R9, -RZ, R91.H1_H1 ;  /* 0x3000005bff097230 */ /* 0x000fe20000004100 */
[--C-:B------:R-:W-:Y:S01]  /*d240*/  SHF.R.U32.HI R32, RZ, 0x10, R11.reuse ;  /* 0x00000010ff207819 */ /* 0x100fe2000001160b */
[----:B------:R-:W-:Y:S01]  /*d250*/  HADD2.F32 R60, -RZ, R30.H0_H0 ;  /* 0x2000001eff3c7230 */ /* 0x000fe20000004100 */
[----:B------:R-:W-:Y:S01]  /*d260*/  SHF.R.U64 R45, R10, 0x10, R11 ;  /* 0x000000100a2d7819 */ /* 0x000fe2000000120b */
[----:B------:R-:W-:-:S02]  /*d270*/  HADD2.F32 R59, -RZ, R44.H0_H0 ;  /* 0x2000002cff3b7230 */ /* 0x000fc40000004100 */
[----:B------:R-:W-:Y:S02]  /*d280*/  HADD2.F32 R44, -RZ, R58.H0_H0 ;  /* 0x2000003aff2c7230 */ /* 0x000fe40000004100 */
[--C-:B-1----:R-:W-:Y:S02]  /*d290*/  HADD2.F32 R25, -RZ, R5.reuse.H0_H0 ;  /* 0x20000005ff197230 */ /* 0x102fe40000004100 */
[----:B------:R-:W-:Y:S02]  /*d2a0*/  HADD2.F32 R19, -RZ, R5.H1_H1 ;  /* 0x30000005ff137230 */ /* 0x000fe40000004100 */
[--C-:B------:R-:W-:Y:S01]  /*d2b0*/  HADD2.F32 R16, -RZ, R7.reuse.H0_H0 ;  /* 0x20000007ff107230 */ /* 0x100fe20000004100 */
[----:B------:R-:W-:Y:S01]  /*d2c0*/  FMUL.FTZ R8, R25, R3 ;  /* 0x0000000319087220 */ /* 0x000fe20000410000 */
[----:B------:R-:W-:Y:S02]  /*d2d0*/  HADD2.F32 R15, -RZ, R7.H1_H1 ;  /* 0x30000007ff0f7230 */ /* 0x000fe40000004100 */
[----:B------:R-:W-:-:S02]  /*d2e0*/  HADD2.F32 R24, -RZ, R4.H0_H0 ;  /* 0x20000004ff187230 */ /* 0x000fc40000004100 */
[----:B------:R-:W-:Y:S02]  /*d2f0*/  HADD2.F32 R26, -RZ, R4.H1_H1 ;  /* 0x30000004ff1a7230 */ /* 0x000fe40000004100 */
[----:B--2---:R-:W-:Y:S02]  /*d300*/  HADD2.F32 R5, -RZ, R21.H0_H0 ;  /* 0x20000015ff057230 */ /* 0x004fe40000004100 */
[--C-:B------:R-:W-:Y:S02]  /*d310*/  HADD2.F32 R7, -RZ, R20.reuse.H0_H0 ;  /* 0x20000014ff077230 */ /* 0x100fe40000004100 */
[----:B------:R-:W-:Y:S01]  /*d320*/  HADD2.F32 R14, -RZ, R20.H1_H1 ;  /* 0x30000014ff0e7230 */ /* 0x000fe20000004100 */
[C---:B------:R-:W-:Y:S01]  /*d330*/  FMUL.FTZ R34, R5.reuse, R3 ;  /* 0x0000000305227220 */ /* 0x040fe20000410000 */
[----:B------:R-:W-:Y:S01]  /*d340*/  HADD2.F32 R20, -RZ, R27.H0_H0 ;  /* 0x2000001bff147230 */ /* 0x000fe20000004100 */
[----:B------:R-:W-:Y:S01]  /*d350*/  FFMA.FTZ R47, R5, R9, R8 ;  /* 0x00000009052f7223 */ /* 0x000fe20000010008 */
[----:B------:R-:W-:-:S02]  /*d360*/  HADD2.F32 R18, -RZ, R6.H0_H0 ;  /* 0x20000006ff127230 */ /* 0x000fc40000004100 */
[----:B------:R-:W-:Y:S01]  /*d370*/  HADD2.F32 R17, -RZ, R6.H1_H1 ;  /* 0x30000006ff117230 */ /* 0x000fe20000004100 */
[----:B------:R-:W-:Y:S01]  /*d380*/  FMUL.FTZ R3, R19, R20 ;  /* 0x0000001413037220 */ /* 0x000fe20000410000 */
[----:B------:R-:W-:Y:S02]  /*d390*/  HADD2.F32 R4, -RZ, R21.H1_H1 ;  /* 0x30000015ff047230 */ /* 0x000fe40000004100 */
[----:B------:R-:W-:Y:S02]  /*d3a0*/  HADD2.F32 R6, -RZ, R91.H0_H0 ;  /* 0x2000005bff067230 */ /* 0x000fe40000004100 */
[----:B------:R-:W-:Y:S01]  /*d3b0*/  HADD2.F32 R8, -RZ, R93.H0_H0 ;  /* 0x2000005dff087230 */ /* 0x000fe20000004100 */
[----:B------:R-:W-:Y:S01]  /*d3c0*/  FFMA.FTZ R46, R4, R60, R3 ;  /* 0x0000003c042e7223 */ /* 0x000fe20000010003 */
[--C-:B------:R-:W-:Y:S01]  /*d3d0*/  HADD2.F32 R3, -RZ, R92.reuse.H1_H1 ;  /* 0x3000005cff037230 */ /* 0x100fe20000004100 */
[----:B------:R-:W-:Y:S01]  /*d3e0*/  FMUL.FTZ R5, R24, R6 ;  /* 0x0000000618057220 */ /* 0x000fe20000410000 */
[----:B------:R-:W-:Y:S01]  /*d3f0*/  HADD2.F32 R11, -RZ, R23.H0_H0 ;  /* 0x20000017ff0b7230 */ /* 0x000fe20000004100 */
[----:B------:R-:W-:Y:S01]  /*d400*/  FMUL.FTZ R33, R4, R20 ;  /* 0x0000001404217220 */ /* 0x000fe20000410000 */
[----:B------:R-:W-:Y:S01]  /*d410*/  HADD2.F32 R4, -RZ, R92.H0_H0 ;  /* 0x2000005cff047230 */ /* 0x000fe20000004100 */
[C---:B------:R-:W-:Y:S01]  /*d420*/  FFMA.FTZ R35, R7.reuse, R8, R5 ;  /* 0x0000000807237223 */ /* 0x040fe20000010005 */
[----:B------:R-:W-:Y:S01]  /*d430*/  HADD2.F32 R5, -RZ, R93.H1_H1 ;  /* 0x3000005dff057230 */ /* 0x000fe20000004100 */
[----:B------:R-:W-:Y:S01]  /*d440*/  FMUL.FTZ R31, R7, R6 ;  /* 0x00000006071f7220 */ /* 0x000fe20000410000 */
[--C-:B------:R-:W-:Y:S01]  /*d450*/  HADD2.F32 R13, -RZ, R22.reuse.H0_H0 ;  /* 0x20000016ff0d7230 */ /* 0x100fe20000004100 */
[-C--:B------:R-:W-:Y:S01]  /*d460*/  FMUL.FTZ R7, R16, R3.reuse ;  /* 0x0000000310077220 */ /* 0x080fe20000410000 */
[----:B------:R-:W-:Y:S01]  /*d470*/  HADD2.F32 R12, -RZ, R22.H1_H1 ;  /* 0x30000016ff0c7230 */ /* 0x000fe20000004100 */
[-C--:B------:R-:W-:Y:S01]  /*d480*/  FMUL.FTZ R20, R18, R4.reuse ;  /* 0x0000000412147220 */ /* 0x080fe20000410000 */
[----:B------:R-:W-:Y:S01]  /*d490*/  HADD2.F32 R6, -RZ, R94.H0_H0 ;  /* 0x2000005eff067230 */ /* 0x000fe20000004100 */
[----:B------:R-:W-:Y:S01]  /*d4a0*/  FMUL.FTZ R21, R11, R3 ;  /* 0x000000030b157220 */ /* 0x000fe20000410000 */
[----:B------:R-:W-:Y:S01]  /*d4b0*/  HADD2.F32 R22, -RZ, R32.H0_H0 ;  /* 0x20000020ff167230 */ /* 0x000fe20000004100 */
[----:B------:R-:W-:Y:S01]  /*d4c0*/  FMUL.FTZ R27, R13, R4 ;  /* 0x000000040d1b7220 */ /* 0x000fe20000410000 */
[----:B------:R-:W-:Y:S01]  /*d4d0*/  HADD2.F32 R10, -RZ, R23.H1_H1 ;  /* 0x30000017ff0a7230 */ /* 0x000fe20000004100 */
[----:B------:R-:W-:Y:S01]  /*d4e0*/  FFMA.FTZ R23, R11, R5, R7 ;  /* 0x000000050b177223 */ /* 0x000fe20000010007 */
[----:B------:R-:W-:Y:S01]  /*d4f0*/  HADD2.F32 R7, -RZ, R56.H0_H0 ;  /* 0x20000038ff077230 */ /* 0x000fe20000004100 */
[----:B------:R-:W-:Y:S01]  /*d500*/  FFMA.FTZ R32, R13, R6, R20 ;  /* 0x000000060d207223 */ /* 0x000fe20000010014 */
[----:B------:R-:W-:Y:S01]  /*d510*/  HADD2.F32 R13, -RZ, R45.H0_H0 ;  /* 0x2000002dff0d7230 */ /* 0x000fe20000004100 */
[----:B------:R-:W-:-:S02]  /*d520*/  FMUL.FTZ R3, R15, R22 ;  /* 0x000000160f037220 */ /* 0x000fc40000410000 */
[----:B------:R-:W-:Y:S02]  /*d530*/  FMUL.FTZ R4, R26, R7 ;  /* 0x000000071a047220 */ /* 0x000fe40000410000 */
[C---:B------:R-:W-:Y:S02]  /*d540*/  FMUL.FTZ R11, R10.reuse, R22 ;  /* 0x000000160a0b7220 */ /* 0x040fe40000410000 */
[----:B------:R-:W-:Y:S01]  /*d550*/  FFMA.FTZ R20, R10, R59, R3 ;  /* 0x0000003b0a147223 */ /* 0x000fe20000010003 */
[----:B------:R-:W-:Y:S01]  /*d560*/  HADD2.F32 R10, -RZ, R57.H0_H0 ;  /* 0x20000039ff0a7230 */ /* 0x000fe20000004100 */
[----:B------:R-:W-:Y:S02]  /*d570*/  FMUL.FTZ R3, R17, R13 ;  /* 0x0000000d11037220 */ /* 0x000fe40000410000 */
[C---:B------:R-:W-:Y:S02]  /*d580*/  FFMA.FTZ R22, R14.reuse, R44, R4 ;  /* 0x0000002c0e167223 */ /* 0x040fe40000010004 */
[----:B------:R-:W-:-:S02]  /*d590*/  FMUL.FTZ R7, R14, R7 ;  /* 0x000000070e077220 */ /* 0x000fc40000410000 */
[C---:B------:R-:W-:Y:S02]  /*d5a0*/  FMUL.FTZ R4, R12.reuse, R13 ;  /* 0x0000000d0c047220 */ /* 0x040fe40000410000 */
[----:B------:R-:W-:Y:S02]  /*d5b0*/  FFMA.FTZ R30, R12, R10, R3 ;  /* 0x0000000a0c1e7223 */ /* 0x000fe40000010003 */
[----:B------:R-:W-:Y:S02]  /*d5c0*/  FFMA.FTZ R14, R25, R9, -R34 ;  /* 0x00000009190e7223 */ /* 0x000fe40000010822 */
[----:B------:R-:W-:Y:S02]  /*d5d0*/  FFMA.FTZ R13, R24, R8, -R31 ;  /* 0x00000008180d7223 */ /* 0x000fe4000001081f */
[----:B------:R-:W-:Y:S02]  /*d5e0*/  FFMA.FTZ R12, R18, R6, -R27 ;  /* 0x00000006120c7223 */ /* 0x000fe4000001081b */
        /* <DEDUP_REMOVED lines=11> */
[----:B------:R-:W-:Y:S02]  /*d6a0*/  F2FP.PACK_AB R4, R22, R35 ;  /* 0x000000231604723e */ /* 0x000fe400000000ff */
[----:B------:R-:W-:Y:S01]  /*d6b0*/  F2FP.PACK_AB R6, R30, R32 ;  /* 0x000000201e06723e */ /* 0x000fe200000000ff */
[----:B------:R1:W-:Y:S04]  /*d6c0*/  STS.128 [R29], R8 ;  /* 0x000000081d007388 */ /* 0x0003e80000000c00 */
[----:B------:R1:W-:Y:S02]  /*d6d0*/  STS.128 [R28+0xc100], R4 ;  /* 0x00c100041c007388 */ /* 0x0003e40000000c00 */
.L_x_1099:
[----:B------:R-:W-:Y:S05]  /*d6e0*/  BSYNC B0 ;  /* 0x0000000000007941 */ /* 0x000fea0003800000 */
.L_x_1098:
[----:B------:R-:W-:-:S13]  /*d6f0*/  ISETP.GE.AND P0, PT, R130, c[0x0][0x27c], PT ;  /* 0x00009f0082007a0c */ /* 0x000fda0003f06270 */
        /* <DEDUP_REMOVED lines=20> */
[----:B------:R-:W-:Y:S02]  /*d840*/  SHF.R.U32.HI R0, RZ, 0x10, R37 ;  /* 0x00000010ff007819 */ /* 0x000fe40000011625 */
[----:B------:R-:W-:Y:S01]  /*d850*/  SHF.L.U32 R24, R2, 0x1, RZ ;  /* 0x0000000102187819 */ /* 0x000fe200000006ff */
[----:B------:R-:W-:Y:S01]  /*d860*/  HADD2.F32 R2, -RZ, R94.H1_H1 ;  /* 0x3000005eff027230 */ /* 0x000fe20000004100 */
[----:B------:R-:W-:Y:S01]  /*d870*/  SHF.R.U32.HI R22, RZ, 0x10, R39 ;  /* 0x00000010ff167819 */ /* 0x000fe20000011627 */
[----:B------:R-:W-:Y:S01]  /*d880*/  HADD2.F32 R25, -RZ, R0.H0_H0 ;  /* 0x20000000ff197230 */ /* 0x000fe20000004100 */
[----:B------:R-:W-:Y:S01]  /*d890*/  SHF.R.U64 R30, R36, 0x10, R37 ;  /* 0x00000010241e7819 */ /* 0x000fe20000001225 */
[----:B------:R-:W2:Y:S01]  /*d8a0*/  LDS.128 R8, [R24+0xc100] ;  /* 0x00c1000018087984 */ /* 0x000ea20000000c00 */
[----:B------:R-:W-:Y:S01]  /*d8b0*/  HADD2.F32 R0, -RZ, R97.H0_H0 ;  /* 0x20000061ff007230 */ /* 0x000fe20000004100 */
[----:B------:R-:W-:Y:S01]  /*d8c0*/  SHF.R.U64 R40, R40, 0x10, R41 ;  /* 0x0000001028287819 */ /* 0x000fe20000001229 */
[----:B------:R-:W-:Y:S01]  /*d8d0*/  HADD2.F32 R41, -RZ, R21.H0_H0 ;  /* 0x20000015ff297230 */ /* 0x000fe20000004100 */
[----:B------:R-:W-:Y:S01]  /*d8e0*/  SHF.R.U32.HI R23, RZ, 0x10, R43 ;  /* 0x00000010ff177819 */ /* 0x000fe2000001162b */
[----:B------:R-:W-:Y:S01]  /*d8f0*/  HADD2.F32 R22, -RZ, R22.H0_H0 ;  /* 0x20000016ff167230 */ /* 0x000fe20000004100 */
[----:B------:R-:W-:Y:S01]  /*d900*/  SHF.R.U64 R26, R38, 0x10, R39 ;  /* 0x00000010261a7819 */ /* 0x000fe20000001227 */
[----:B------:R-:W-:Y:S01]  /*d910*/  HADD2.F32 R38, -RZ, R40.H0_H0 ;  /* 0x20000028ff267230 */ /* 0x000fe20000004100 */
[----:B------:R-:W-:Y:S01]  /*d920*/  SHF.R.U64 R37, R42, 0x10, R43 ;  /* 0x000000102a257819 */ /* 0x000fe2000000122b */
[----:B------:R-:W-:-:S04]  /*d930*/  HADD2.F32 R39, -RZ, R23.H0_H0 ;  /* 0x20000017ff277230 */ /* 0x000fc80000004100 */
[----:B------:R-:W-:Y:S02]  /*d940*/  HADD2.F32 R37, -RZ, R37.H0_H0 ;  /* 0x20000025ff257230 */ /* 0x000fe40000004100 */
[--C-:B-1----:R-:W-:Y:S02]  /*d950*/  HADD2.F32 R20, -RZ, R5.reuse.H0_H0 ;  /* 0x20000005ff147230 */ /* 0x102fe40000004100 */
[----:B------:R-:W-:Y:S02]  /*d960*/  HADD2.F32 R19, -RZ, R5.H1_H1 ;  /* 0x30000005ff137230 */ /* 0x000fe40000004100 */
[--C-:B------:R-:W-:Y:S02]  /*d970*/  HADD2.F32 R17, -RZ, R4.reuse.H0_H0 ;  /* 0x20000004ff117230 */ /* 0x100fe40000004100 */
[----:B------:R-:W-:Y:S02]  /*d980*/  HADD2.F32 R15, -RZ, R4.H1_H1 ;  /* 0x30000004ff0f7230 */ /* 0x000fe40000004100 */
[----:B------:R-:W-:-:S02]  /*d990*/  HADD2.F32 R18, -RZ, R7.H0_H0 ;  /* 0x20000007ff127230 */ /* 0x000fc40000004100 */
[----:B------:R-:W-:Y:S02]  /*d9a0*/  HADD2.F32 R16, -RZ, R7.H1_H1 ;  /* 0x30000007ff107230 */ /* 0x000fe40000004100 */
[--C-:B--2---:R-:W-:Y:S02]  /*d9b0*/  HADD2.F32 R5, -RZ, R9.reuse.H0_H0 ;  /* 0x20000009ff057230 */ /* 0x104fe40000004100 */
[----:B------:R-:W-:Y:S02]  /*d9c0*/  HADD2.F32 R4, -RZ, R9.H1_H1 ;  /* 0x30000009ff047230 */ /* 0x000fe40000004100 */
[--C-:B------:R-:W-:Y:S01]  /*d9d0*/  HADD2.F32 R14, -RZ, R6.reuse.H0_H0 ;  /* 0x20000006ff0e7230 */ /* 0x100fe20000004100 */
[----:B------:R-:W-:Y:S01]  /*d9e0*/  FMUL.FTZ R34, R5, R2 ;  /* 0x0000000205227220 */ /* 0x000fe20000410000 */
[----:B------:R-:W-:Y:S01]  /*d9f0*/  HADD2.F32 R13, -RZ, R6.H1_H1 ;  /* 0x30000006ff0d7230 */ /* 0x000fe20000004100 */
[----:B------:R-:W-:Y:S01]  /*da00*/  FMUL.FTZ R32, R4, R25 ;  /* 0x0000001904207220 */ /* 0x000fe20000410000 */
[----:B------:R-:W-:-:S02]  /*da10*/  HADD2.F32 R12, -RZ, R8.H0_H0 ;  /* 0x20000008ff0c7230 */ /* 0x000fc40000004100 */
[----:B------:R-:W-:Y:S02]  /*da20*/  HADD2.F32 R9, -RZ, R8.H1_H1 ;  /* 0x30000008ff097230 */ /* 0x000fe40000004100 */
[--C-:B------:R-:W-:Y:S02]  /*da30*/  HADD2.F32 R8, -RZ, R10.reuse.H0_H0 ;  /* 0x2000000aff087230 */ /* 0x100fe40000004100 */
[----:B------:R-:W-:Y:S01]  /*da40*/  HADD2.F32 R7, -RZ, R10.H1_H1 ;  /* 0x3000000aff077230 */ /* 0x000fe20000004100 */
[----:B------:R-:W-:Y:S01]  /*da50*/  FMUL.FTZ R10, R20, R2 ;  /* 0x00000002140a7220 */ /* 0x000fe20000410000 */
[----:B------:R-:W-:Y:S01]  /*da60*/  HADD2.F32 R6, -RZ, R97.H1_H1 ;  /* 0x30000061ff067230 */ /* 0x000fe20000004100 */
[----:B------:R-:W-:Y:S01]  /*da70*/  FMUL.FTZ R2, R18, R0 ;  /* 0x0000000012027220 */ /* 0x000fe20000410000 */
[--C-:B------:R-:W-:Y:S02]  /*da80*/  HADD2.F32 R3, -RZ, R11.reuse.H0_H0 ;  /* 0x2000000bff037230 */ /* 0x100fe40000004100 */
[----:B------:R-:W-:Y:S01]  /*da90*/  HADD2.F32 R11, -RZ, R11.H1_H1 ;  /* 0x3000000bff0b7230 */ /* 0x000fe20000004100 */
[----:B------:R-:W-:Y:S01]  /*daa0*/  FFMA.FTZ R36, R5, R6, R10 ;  /* 0x0000000605247223 */ /* 0x000fe2000001000a */
[----:B------:R-:W-:Y:S01]  /*dab0*/  HADD2.F32 R5, -RZ, R100.H0_H0 ;  /* 0x20000064ff057230 */ /* 0x000fe20000004100 */
[----:B------:R-:W-:Y:S01]  /*dac0*/  FMUL.FTZ R27, R3, R0 ;  /* 0x00000000031b7220 */ /* 0x000fe20000410000 */
[----:B------:R-:W-:Y:S01]  /*dad0*/  HADD2.F32 R0, -RZ, R99.H0_H0 ;  /* 0x20000063ff007230 */ /* 0x000fe20000004100 */
[----:B------:R-:W-:-:S02]  /*dae0*/  FMUL.FTZ R10, R19, R25 ;  /* 0x00000019130a7220 */ /* 0x000fc40000410000 */
[----:B------:R-:W-:Y:S01]  /*daf0*/  FFMA.FTZ R33, R3, R5, R2 ;  /* 0x0000000503217223 */ /* 0x000fe20000010002 */
[----:B------:R-:W-:Y:S01]  /*db00*/  HADD2.F32 R3, -RZ, R100.H1_H1 ;  /* 0x30000064ff037230 */ /* 0x000fe20000004100 */
[----:B------:R-:W-:Y:S01]  /*db10*/  FFMA.FTZ R35, R4, R41, R10 ;  /* 0x0000002904237223 */ /* 0x000fe2000001000a */
[----:B------:R-:W-:Y:S01]  /*db20*/  HADD2.F32 R2, -RZ, R99.H1_H1 ;  /* 0x30000063ff027230 */ /* 0x000fe20000004100 */
[----:B------:R-:W-:Y:S02]  /*db30*/  FMUL.FTZ R4, R16, R22 ;  /* 0x0000001610047220 */ /* 0x000fe40000410000 */
[-C--:B------:R-:W-:Y:S02]  /*db40*/  FMUL.FTZ R10, R17, R0.reuse ;  /* 0x00000000110a7220 */ /* 0x080fe40000410000 */
[----:B------:R-:W-:Y:S01]  /*db50*/  FMUL.FTZ R23, R12, R0 ;  /* 0x000000000c177220 */ /* 0x000fe20000410000 */
[----:B------:R-:W-:Y:S01]  /*db60*/  HADD2.F32 R0, -RZ, R101.H1_H1 ;  /* 0x30000065ff007230 */ /* 0x000fe20000004100 */
        /* <DEDUP_REMOVED lines=32> */
.L_x_1095:
[----:B------:R-:W-:Y:S05]  /*dd70*/  BSYNC B1 ;  /* 0x0000000000017941 */ /* 0x000fea0003800000 */
.L_x_1094:
[----:B------:R-:W-:-:S04]  /*dd80*/  IADD3 R0, R237, 0x40, RZ ;  /* 0x00000040ed007810 */ /* 0x000fc80007ffe0ff */
[----:B------:R-:W-:-:S13]  /*dd90*/  ISETP.GE.AND P0, PT, R0, R87, PT ;  /* 0x000000570000720c */ /* 0x000fda0003f06270 */
[----:B------:R-:W-:Y:S05]  /*dda0*/  @P0 BRA `(.L_x_1079) ;  /* 0x0000140000000947 */ /* 0x000fea0003800000 */
[----:B------:R2:W5:Y:S01]  /*ddb0*/  LDL R42, [R1+0x40] ;  /* 0x00004000012a7983 */ /* 0x0005620000100800 */
[----:B------:R-:W-:Y:S01]  /*ddc0*/  ISETP.GE.AND P0, PT, R126, c[0x0][0x27c], PT ;  /* 0x00009f007e007a0c */ /* 0x000fe20003f06270 */
[----:B------:R-:W-:Y:S01]  /*ddd0*/  BSSY B0, `(.L_x_1100) ;  /* 0x000006b000007945 */ /* 0x000fe20003800000 */
[C---:B------:R-:W-:Y:S02]  /*dde0*/  IADD3 R43, R237.reuse, 0x40, RZ ;  /* 0x00000040ed2b7810 */ /* 0x040fe40007ffe0ff */
[----:B-1----:R-:W-:-:S03]  /*ddf0*/  IADD3 R44, R237, 0x40, RZ ;  /* 0x00000040ed2c7810 */ /* 0x002fc60007ffe0ff */
[----:B------:R-:W-:Y:S02]  /*de00*/  IMAD.SHL.U32 R43, R43, 0x40, RZ ;  /* 0x000000402b2b7824 */ /* 0x000fe400078e00ff */
[----:B------:R-:W-:-:S03]  /*de10*/  IMAD.SHL.U32 R44, R44, 0x40, RZ ;  /* 0x000000402c2c7824 */ /* 0x000fc600078e00ff */
[----:B------:R-:W-:Y:S02]  /*de20*/  LOP3.LUT R43, R43, 0x1c0, RZ, 0xc0, !PT ;  /* 0x000001c02b2b7812 */ /* 0x000fe400078ec0ff */
[----:B------:R-:W-:Y:S02]  /*de30*/  LOP3.LUT R44, R44, 0x1c0, RZ, 0xc0, !PT ;  /* 0x000001c02c2c7812 */ /* 0x000fe400078ec0ff */
[----:B------:R-:W-:Y:S01]  /*de40*/  SHF.R.U32.HI R43, RZ, 0x3, R43 ;  /* 0x00000003ff2b7819 */ /* 0x000fe2000001162b */
[----:B------:R-:W-:Y:S05]  /*de50*/  @P0 BRA `(.L_x_1101) ;  /* 0x0000062000000947 */ /* 0x000fea0003800000 */
[----:B------:R-:W-:Y:S02]  /*de60*/  MOV R3, c[0x0][0x27c] ;  /* 0x00009f0000037a02 */ /* 0x000fe40000000f00 */
[----:B------:R-:W-:Y:S02]  /*de70*/  LOP3.LUT R0, R44, 0x38, R126, 0xf8, !PT ;  /* 0x000000382c007812 */ /* 0x000fe400078ef87e */
[----:B------:R-:W-:Y:S02]  /*de80*/  LEA.HI R3, R3, R117, RZ, 0x1d ;  /* 0x0000007503037211 */ /* 0x000fe400078fe8ff */
[----:B------:R-:W-:-:S02]  /*de90*/  SHF.R.U32.HI R22, RZ, 0x10, R53 ;  /* 0x00000010ff167819 */ /* 0x000fc40000011635 */
[----:B------:R-:W-:Y:S02]  /*dea0*/  SHF.R.S32.HI R4, RZ, 0x1f, R3 ;  /* 0x0000001fff047819 */ /* 0x000fe40000011403 */
[----:B------:R-:W-:Y:S02]  /*deb0*/  SHF.L.U32 R2, R3, 0x3, RZ ;  /* 0x0000000303027819 */ /* 0x000fe400000006ff */
[----:B------:R-:W-:Y:S02]  /*dec0*/  LEA.HI R4, R4, R3, RZ, 0x3 ;  /* 0x0000000304047211 */ /* 0x000fe400078f18ff */
[----:B-----5:R-:W-:Y:S02]  /*ded0*/  LOP3.LUT R3, R42, R0, R43, 0xf6, !PT ;  /* 0x000000002a037212 */ /* 0x020fe400078ef62b */
[----:B------:R-:W-:Y:S02]  /*dee0*/  LOP3.LUT R2, R44, 0x38, R2, 0xf8, !PT ;  /* 0x000000382c027812 */ /* 0x000fe400078ef802 */
[----:B------:R-:W-:-:S02]  /*def0*/  SHF.L.U32 R0, R4, 0xa, RZ ;  /* 0x0000000a04007819 */ /* 0x000fc400000006ff */
[----:B------:R-:W-:Y:S02]  /*df00*/  LOP3.LUT R2, R2, R43, RZ, 0x3c, !PT ;  /* 0x0000002b02027212 */ /* 0x000fe400078e3cff */
[----:B------:R-:W-:Y:S02]  /*df10*/  LOP3.LUT R0, R0, 0x7fffe000, RZ, 0xc0, !PT ;  /* 0x7fffe00000007812 */ /* 0x000fe400078ec0ff */
[----:B------:R-:W-:Y:S02]  /*df20*/  LEA R25, R3, 0xc100, 0x1 ;  /* 0x0000c10003197811 */ /* 0x000fe400078e08ff */
[----:B------:R-:W-:Y:S02]  /*df30*/  IADD3 R0, R2, R0, R42 ;  /* 0x0000000002007210 */ /* 0x000fe40007ffe02a */
[----:B------:R-:W-:Y:S01]  /*df40*/  SHF.R.U32.HI R23, RZ, 0x10, R49 ;  /* 0x00000010ff177819 */ /* 0x000fe20000011631 */
[----:B------:R-:W1:Y:S01]  /*df50*/  LDS.128 R4, [R25] ;  /* 0x0000000019047984 */ /* 0x000e620000000c00 */
[----:B------:R-:W-:Y:S01]  /*df60*/  SHF.L.U32 R24, R0, 0x1, RZ ;  /* 0x0000000100187819 */ /* 0x000fe200000006ff */
[----:B------:R-:W-:Y:S01]  /*df70*/  HADD2.F32 R0, -RZ, R101.H0_H0 ;  /* 0x20000065ff007230 */ /* 0x000fe20000004100 */
[----:B------:R-:W-:Y:S01]  /*df80*/  SHF.R.U32.HI R26, RZ, 0x10, R55 ;  /* 0x00000010ff1a7819 */ /* 0x000fe20000011637 */
[----:B------:R-:W-:Y:S01]  /*df90*/  HADD2.F32 R41, -RZ, R23.H0_H0 ;  /* 0x20000017ff297230 */ /* 0x000fe20000004100 */
[----:B------:R-:W-:Y:S01]  /*dfa0*/  SHF.R.U64 R37, R52, 0x10, R53 ;  /* 0x0000001034257819 */ /* 0x000fe20000001235 */
[----:B------:R-:W3:Y:S01]  /*dfb0*/  LDS.128 R8, [R24+0xc100] ;  /* 0x00c1000018087984 */ /* 0x000ee20000000c00 */
[----:B------:R-:W-:-:S02]  /*dfc0*/  SHF.R.U32.HI R28, RZ, 0x10, R51 ;  /* 0x00000010ff1c7819 */ /* 0x000fc40000011633 */
[----:B------:R-:W-:Y:S02]  /*dfd0*/  SHF.R.U64 R39, R48, 0x10, R49 ;  /* 0x0000001030277819 */ /* 0x000fe40000001231 */
[----:B------:R-:W-:Y:S01]  /*dfe0*/  SHF.R.U64 R32, R54, 0x10, R55 ;  /* 0x0000001036207819 */ /* 0x000fe20000001237 */
[----:B------:R-:W-:Y:S01]  /*dff0*/  HADD2.F32 R40, -RZ, R28.H0_H0 ;  /* 0x2000001cff287230 */ /* 0x000fe20000004100 */
[----:B------:R-:W-:Y:S01]  /*e000*/  SHF.R.U64 R38, R50, 0x10, R51 ;  /* 0x0000001032267819 */ /* 0x000fe20000001233 */
[----:B------:R-:W-:Y:S02]  /*e010*/  HADD2.F32 R39, -RZ, R39.H0_H0 ;  /* 0x20000027ff277230 */ /* 0x000fe40000004100 */
[----:B-1----:R-:W-:Y:S02]  /*e020*/  HADD2.F32 R20, -RZ, R5.H0_H0 ;  /* 0x20000005ff147230 */ /* 0x002fe40000004100 */
[--C-:B------:R-:W-:Y:S02]  /*e030*/  HADD2.F32 R15, -RZ, R7.reuse.H0_H0 ;  /* 0x20000007ff0f7230 */ /* 0x100fe40000004100 */
[----:B------:R-:W-:-:S02]  /*e040*/  HADD2.F32 R14, -RZ, R7.H1_H1 ;  /* 0x30000007ff0e7230 */ /* 0x000fc40000004100 */
[--C-:B---3--:R-:W-:Y:S02]  /*e050*/  HADD2.F32 R3, -RZ, R9.reuse.H0_H0 ;  /* 0x20000009ff037230 */ /* 0x108fe40000004100 */
[----:B------:R-:W-:Y:S02]  /*e060*/  HADD2.F32 R2, -RZ, R9.H1_H1 ;  /* 0x30000009ff027230 */ /* 0x000fe40000004100 */
[--C-:B------:R-:W-:Y:S01]  /*e070*/  HADD2.F32 R9, -RZ, R8.reuse.H0_H0 ;  /* 0x20000008ff097230 */ /* 0x100fe20000004100 */
[----:B------:R-:W-:Y:S01]  /*e080*/  FMUL.FTZ R31, R3, R0 ;  /* 0x00000000031f7220 */ /* 0x000fe20000410000 */
[----:B------:R-:W-:Y:S02]  /*e090*/  HADD2.F32 R13, -RZ, R8.H1_H1 ;  /* 0x30000008ff0d7230 */ /* 0x000fe40000004100 */
[--C-:B------:R-:W-:Y:S02]  /*e0a0*/  HADD2.F32 R8, -RZ, R11.reuse.H0_H0 ;  /* 0x2000000bff087230 */ /* 0x100fe40000004100 */
[----:B------:R-:W-:-:S02]  /*e0b0*/  HADD2.F32 R7, -RZ, R11.H1_H1 ;  /* 0x3000000bff077230 */ /* 0x000fc40000004100 */
[----:B------:R-:W-:Y:S01]  /*e0c0*/  HADD2.F32 R18, -RZ, R5.H1_H1 ;  /* 0x30000005ff127230 */ /* 0x000fe20000004100 */
[----:B------:R-:W-:Y:S01]  /*e0d0*/  FMUL.FTZ R5, R20, R0 ;  /* 0x0000000014057220 */ /* 0x000fe20000410000 */
[----:B------:R-:W-:Y:S02]  /*e0e0*/  HADD2.F32 R11, -RZ, R22.H0_H0 ;  /* 0x20000016ff0b7230 */ /* 0x000fe40000004100 */
[--C-:B------:R-:W-:Y:S02]  /*e0f0*/  HADD2.F32 R17, -RZ, R6.reuse.H0_H0 ;  /* 0x20000006ff117230 */ /* 0x100fe40000004100 */
[----:B------:R-:W-:Y:S01]  /*e100*/  HADD2.F32 R16, -RZ, R6.H1_H1 ;  /* 0x30000006ff107230 */ /* 0x000fe20000004100 */
[-C--:B------:R-:W-:Y:S01]  /*e110*/  FMUL.FTZ R0, R18, R11.reuse ;  /* 0x0000000b12007220 */ /* 0x080fe20000410000 */
[----:B------:R-:W-:Y:S01]  /*e120*/  HADD2.F32 R6, -RZ, R102.H1_H1 ;  /* 0x30000066ff067230 */ /* 0x000fe20000004100 */
[C---:B------:R-:W-:Y:S01]  /*e130*/  FMUL.FTZ R30, R2.reuse, R11 ;  /* 0x0000000b021e7220 */ /* 0x040fe20000410000 */
[--C-:B------:R-:W-:Y:S01]  /*e140*/  HADD2.F32 R19, -RZ, R4.reuse.H0_H0 ;  /* 0x20000004ff137230 */ /* 0x100fe20000004100 */
[----:B------:R-:W-:Y:S01]  /*e150*/  FFMA.FTZ R35, R2, R41, R0 ;  /* 0x0000002902237223 */ /* 0x000fe20000010000 */
[----:B------:R-:W-:Y:S01]  /*e160*/  HADD2.F32 R21, -RZ, R4.H1_H1 ;  /* 0x30000004ff157230 */ /* 0x000fe20000004100 */
[----:B------:R-:W-:Y:S01]  /*e170*/  FFMA.FTZ R36, R3, R6, R5 ;  /* 0x0000000603247223 */ /* 0x000fe20000010005 */
[----:B------:R-:W-:-:S02]  /*e180*/  HADD2.F32 R4, -RZ, R102.H0_H0 ;  /* 0x20000066ff047230 */ /* 0x000fc40000004100 */
[----:B------:R-:W-:Y:S02]  /*e190*/  HADD2.F32 R5, -RZ, R104.H0_H0 ;  /* 0x20000068ff057230 */ /* 0x000fe40000004100 */
[--C-:B------:R-:W-:Y:S01]  /*e1a0*/  HADD2.F32 R0, -RZ, R103.reuse.H1_H1 ;  /* 0x30000067ff007230 */ /* 0x100fe20000004100 */
[-C--:B------:R-:W-:Y:S01]  /*e1b0*/  FMUL.FTZ R3, R19, R4.reuse ;  /* 0x0000000413037220 */ /* 0x080fe20000410000 */
[----:B------:R-:W-:Y:S01]  /*e1c0*/  HADD2.F32 R2, -RZ, R103.H0_H0 ;  /* 0x20000067ff027230 */ /* 0x000fe20000004100 */
[C---:B------:R-:W-:Y:S01]  /*e1d0*/  FMUL.FTZ R29, R9.reuse, R4 ;  /* 0x00000004091d7220 */ /* 0x040fe20000410000 */
[----:B------:R-:W-:Y:S01]  /*e1e0*/  HADD2.F32 R22, -RZ, R26.H0_H0 ;  /* 0x2000001aff167230 */ /* 0x000fe20000004100 */
[----:B------:R-:W-:Y:S01]  /*e1f0*/  FFMA.FTZ R33, R9, R5, R3 ;  /* 0x0000000509217223 */ /* 0x000fe20000010003 */
[----:B------:R-:W-:Y:S01]  /*e200*/  HADD2.F32 R3, -RZ, R104.H1_H1 ;  /* 0x30000068ff037230 */ /* 0x000fe20000004100 */
[-C--:B------:R-:W-:Y:S01]  /*e210*/  FMUL.FTZ R9, R15, R0.reuse ;  /* 0x000000000f097220 */ /* 0x080fe20000410000 */
[----:B------:R-:W-:Y:S01]  /*e220*/  HADD2.F32 R12, -RZ, R10.H0_H0 ;  /* 0x2000000aff0c7230 */ /* 0x000fe20000004100 */
[C---:B------:R-:W-:Y:S01]  /*e230*/  FMUL.FTZ R23, R8.reuse, R0 ;  /* 0x0000000008177220 */ /* 0x040fe20000410000 */
[----:B------:R-:W-:Y:S01]  /*e240*/  HADD2.F32 R4, -RZ, R105.H0_H0 ;  /* 0x20000069ff047230 */ /* 0x000fe20000004100 */
[----:B------:R-:W-:Y:S01]  /*e250*/  FFMA.FTZ R26, R8, R3, R9 ;  /* 0x00000003081a7223 */ /* 0x000fe20000010009 */
[----:B------:R-:W-:Y:S01]  /*e260*/  HADD2.F32 R8, -RZ, R37.H0_H0 ;  /* 0x20000025ff087230 */ /* 0x000fe20000004100 */
[----:B------:R-:W-:Y:S01]  /*e270*/  FMUL.FTZ R11, R17, R2 ;  /* 0x00000002110b7220 */ /* 0x000fe20000410000 */
[----:B------:R-:W-:Y:S01]  /*e280*/  HADD2.F32 R9, -RZ, R32.H0_H0 ;  /* 0x20000020ff097230 */ /* 0x000fe20000004100 */
[----:B------:R-:W-:Y:S01]  /*e290*/  FMUL.FTZ R0, R14, R22 ;  /* 0x000000160e007220 */ /* 0x000fe20000410000 */
[----:B------:R-:W-:Y:S01]  /*e2a0*/  HADD2.F32 R10, -RZ, R10.H1_H1 ;  /* 0x3000000aff0a7230 */ /* 0x000fe20000004100 */
[C---:B------:R-:W-:Y:S01]  /*e2b0*/  FMUL.FTZ R27, R12.reuse, R2 ;  /* 0x000000020c1b7220 */ /* 0x040fe20000410000 */
[----:B------:R-:W-:Y:S01]  /*e2c0*/  HADD2.F32 R32, -RZ, R38.H0_H0 ;  /* 0x20000026ff207230 */ /* 0x000fe20000004100 */
[----:B------:R-:W-:-:S02]  /*e2d0*/  FFMA.FTZ R34, R12, R4, R11 ;  /* 0x000000040c227223 */ /* 0x000fc4000001000b */
[----:B------:R-:W-:Y:S02]  /*e2e0*/  FMUL.FTZ R2, R21, R8 ;  /* 0x0000000815027220 */ /* 0x000fe40000410000 */
[C---:B------:R-:W-:Y:S02]  /*e2f0*/  FMUL.FTZ R11, R7.reuse, R22 ;  /* 0x00000016070b7220 */ /* 0x040fe40000410000 */
[----:B------:R-:W-:Y:S02]  /*e300*/  FFMA.FTZ R22, R7, R40, R0 ;  /* 0x0000002807167223 */ /* 0x000fe40000010000 */
[C---:B------:R-:W-:Y:S02]  /*e310*/  FMUL.FTZ R7, R13.reuse, R8 ;  /* 0x000000080d077220 */ /* 0x040fe40000410000 */
[----:B------:R-:W-:Y:S02]  /*e320*/  FMUL.FTZ R0, R16, R9 ;  /* 0x0000000910007220 */ /* 0x000fe40000410000 */
[----:B------:R-:W-:-:S02]  /*e330*/  FFMA.FTZ R13, R13, R39, R2 ;  /* 0x000000270d0d7223 */ /* 0x000fc40000010002 */
[C---:B------:R-:W-:Y:S02]  /*e340*/  FMUL.FTZ R2, R10.reuse, R9 ;  /* 0x000000090a027220 */ /* 0x040fe40000410000 */
[----:B------:R-:W-:Y:S02]  /*e350*/  FFMA.FTZ R28, R10, R32, R0 ;  /* 0x000000200a1c7223 */ /* 0x000fe40000010000 */
        /* <DEDUP_REMOVED lines=18> */
.L_x_1101:
[----:B------:R-:W-:Y:S05]  /*e480*/  BSYNC B0 ;  /* 0x0000000000007941 */ /* 0x000fea0003800000 */
.L_x_1100:
[----:B------:R-:W-:Y:S01]  /*e490*/  ISETP.GE.AND P0, PT, R131, c[0x0][0x27c], PT ;  /* 0x00009f0083007a0c */ /* 0x000fe20003f06270 */
[----:B------:R-:W-:-:S12]  /*e4a0*/  BSSY B0, `(.L_x_1102) ;  /* 0x0000068000007945 */ /* 0x000fd80003800000 */
[----:B------:R-:W-:Y:S05]  /*e4b0*/  @P0 BRA `(.L_x_1103) ;  /* 0x0000066000000947 */ /* 0x000fea0003800000 */
[----:B------:R-:W-:Y:S02]  /*e4c0*/  MOV R0, c[0x0][0x27c] ;  /* 0x00009f0000007a02 */ /* 0x000fe40000000f00 */
[----:B------:R-:W-:Y:S02]  /*e4d0*/  LEA.HI R3, R89, R131, RZ, 0x6 ;  /* 0x0000008359037211 */ /* 0x000fe400078f30ff */
[----:B------:R-:W-:Y:S02]  /*e4e0*/  LEA.HI R0, R0, R85, RZ, 0x1d ;  /* 0x0000005500007211 */ /* 0x000fe400078fe8ff */
[----:B------:R-:W-:Y:S02]  /*e4f0*/  LOP3.LUT R2, R44, 0x38, R90, 0xf8, !PT ;  /* 0x000000382c027812 */ /* 0x000fe400078ef85a */
[----:B-1----:R-:W-:Y:S02]  /*e500*/  SHF.L.U32 R5, R3, 0x7, RZ ;  /* 0x0000000703057819 */ /* 0x002fe400000006ff */
[----:B------:R-:W-:-:S02]  /*e510*/  SHF.R.S32.HI R3, RZ, 0x1f, R0 ;  /* 0x0000001fff037819 */ /* 0x000fc40000011400 */
[----:B------:R-:W-:Y:S02]  /*e520*/  LOP3.LUT R2, R2, R43, RZ, 0x3c, !PT ;  /* 0x0000002b02027212 */ /* 0x000fe400078e3cff */
[----:B------:R-:W-:Y:S02]  /*e530*/  LOP3.LUT R5, R5, 0xffffe000, RZ, 0xc0, !PT ;  /* 0xffffe00005057812 */ /* 0x000fe400078ec0ff */
[----:B------:R-:W-:Y:S02]  /*e540*/  SHF.L.U32 R4, R0, 0x3, RZ ;  /* 0x0000000300047819 */ /* 0x000fe400000006ff */
[----:B------:R-:W-:Y:S02]  /*e550*/  LEA.HI R3, R3, R0, RZ, 0x3 ;  /* 0x0000000003037211 */ /* 0x000fe400078f18ff */
[----:B-----5:R-:W-:Y:S02]  /*e560*/  IADD3 R0, R2, R5, R42 ;  /* 0x0000000502007210 */ /* 0x020fe40007ffe02a */
[----:B------:R-:W-:-:S02]  /*e570*/  LOP3.LUT R4, R44, 0x38, R4, 0xf8, !PT ;  /* 0x000000382c047812 */ /* 0x000fc400078ef804 */
[----:B------:R-:W-:Y:S02]  /*e580*/  SHF.L.U32 R2, R3, 0xa, RZ ;  /* 0x0000000a03027819 */ /* 0x000fe400000006ff */
[----:B------:R-:W-:Y:S02]  /*e590*/  LEA R25, R0, 0xc100, 0x1 ;  /* 0x0000c10000197811 */ /* 0x000fe400078e08ff */
[----:B------:R-:W-:Y:S02]  /*e5a0*/  LOP3.LUT R0, R4, R43, RZ, 0x3c, !PT ;  /* 0x0000002b04007212 */ /* 0x000fe400078e3cff */
[----:B------:R-:W-:Y:S01]  /*e5b0*/  LOP3.LUT R2, R2, 0x7fffe000, RZ, 0xc0, !PT ;  /* 0x7fffe00002027812 */ /* 0x000fe200078ec0ff */
[----:B------:R-:W1:Y:S01]  /*e5c0*/  LDS.128 R4, [R25] ;  /* 0x0000000019047984 */ /* 0x000e620000000c00 */
[----:B------:R-:W-:Y:S02]  /*e5d0*/  SHF.R.U32.HI R22, RZ, 0x10, R73 ;  /* 0x00000010ff167819 */ /* 0x000fe40000011649 */
[----:B------:R-:W-:Y:S01]  /*e5e0*/  IADD3 R2, R0, R2, R42 ;  /* 0x0000000200027210 */ /* 0x000fe20007ffe02a */
[----:B------:R-:W-:Y:S01]  /*e5f0*/  HADD2.F32 R0, -RZ, R105.H1_H1 ;  /* 0x30000069ff007230 */ /* 0x000fe20000004100 */
[----:B------:R-:W-:-:S02]  /*e600*/  SHF.R.U32.HI R23, RZ, 0x10, R69 ;  /* 0x00000010ff177819 */ /* 0x000fc40000011645 */
[----:B------:R-:W-:Y:S02]  /*e610*/  SHF.L.U32 R24, R2, 0x1, RZ ;  /* 0x0000000102187819 */ /* 0x000fe400000006ff */
[----:B------:R-:W-:Y:S01]  /*e620*/  SHF.R.U32.HI R26, RZ, 0x10, R75 ;  /* 0x00000010ff1a7819 */ /* 0x000fe2000001164b */
[----:B------:R-:W-:Y:S01]  /*e630*/  HADD2.F32 R41, -RZ, R23.H0_H0 ;  /* 0x20000017ff297230 */ /* 0x000fe20000004100 */
[----:B------:R-:W-:Y:S01]  /*e640*/  SHF.R.U64 R32, R72, 0x10, R73 ;  /* 0x0000001048207819 */ /* 0x000fe20000001249 */
[----:B------:R-:W3:Y:S01]  /*e650*/  LDS.128 R8, [R24+0xc100] ;  /* 0x00c1000018087984 */ /* 0x000ee20000000c00 */
[----:B------:R-:W-:Y:S02]  /*e660*/  SHF.R.U32.HI R28, RZ, 0x10, R71 ;  /* 0x00000010ff1c7819 */ /* 0x000fe40000011647 */
[----:B------:R-:W-:Y:S02]  /*e670*/  SHF.R.U64 R33, R74, 0x10, R75 ;  /* 0x000000104a217819 */ /* 0x000fe4000000124b */
[----:B------:R-:W-:Y:S01]  /*e680*/  SHF.R.U64 R36, R68, 0x10, R69 ;  /* 0x0000001044247819 */ /* 0x000fe20000001245 */
[----:B------:R-:W-:Y:S01]  /*e690*/  HADD2.F32 R40, -RZ, R28.H0_H0 ;  /* 0x2000001cff287230 */ /* 0x000fe20000004100 */
[----:B------:R-:W-:Y:S01]  /*e6a0*/  SHF.R.U64 R38, R70, 0x10, R71 ;  /* 0x0000001046267819 */ /* 0x000fe20000001247 */
[----:B-1----:R-:W-:-:S02]  /*e6b0*/  HADD2.F32 R20, -RZ, R5.H0_H0 ;  /* 0x20000005ff147230 */ /* 0x002fc40000004100 */
[--C-:B------:R-:W-:Y:S02]  /*e6c0*/  HADD2.F32 R15, -RZ, R7.reuse.H0_H0 ;  /* 0x20000007ff0f7230 */ /* 0x100fe40000004100 */
[----:B------:R-:W-:Y:S02]  /*e6d0*/  HADD2.F32 R14, -RZ, R7.H1_H1 ;  /* 0x30000007ff0e7230 */ /* 0x000fe40000004100 */
[----:B------:R-:W-:Y:S01]  /*e6e0*/  HADD2.F32 R18, -RZ, R5.H1_H1 ;  /* 0x30000005ff127230 */ /* 0x000fe20000004100 */
[----:B------:R-:W-:Y:S01]  /*e6f0*/  FMUL.FTZ R5, R20, R0 ;  /* 0x0000000014057220 */ /* 0x000fe20000410000 */
[--C-:B------:R-:W-:Y:S02]  /*e700*/  HADD2.F32 R17, -RZ, R6.reuse.H0_H0 ;  /* 0x20000006ff117230 */ /* 0x100fe40000004100 */
[----:B------:R-:W-:Y:S02]  /*e710*/  HADD2.F32 R16, -RZ, R6.H1_H1 ;  /* 0x30000006ff107230 */ /* 0x000fe40000004100 */
[----:B---3--:R-:W-:-:S02]  /*e720*/  HADD2.F32 R3, -RZ, R9.H0_H0 ;  /* 0x20000009ff037230 */ /* 0x008fc40000004100 */
[----:B------:R-:W-:Y:S02]  /*e730*/  HADD2.F32 R2, -RZ, R9.H1_H1 ;  /* 0x30000009ff027230 */ /* 0x000fe40000004100 */
[--C-:B------:R-:W-:Y:S01]  /*e740*/  HADD2.F32 R9, -RZ, R8.reuse.H0_H0 ;  /* 0x20000008ff097230 */ /* 0x100fe20000004100 */
[----:B------:R-:W-:Y:S01]  /*e750*/  FMUL.FTZ R31, R3, R0 ;  /* 0x00000000031f7220 */ /* 0x000fe20000410000 */
[----:B------:R-:W-:Y:S02]  /*e760*/  HADD2.F32 R13, -RZ, R8.H1_H1 ;  /* 0x30000008ff0d7230 */ /* 0x000fe40000004100 */
[--C-:B------:R-:W-:Y:S02]  /*e770*/  HADD2.F32 R8, -RZ, R11.reuse.H0_H0 ;  /* 0x2000000bff087230 */ /* 0x100fe40000004100 */
[----:B------:R-:W-:Y:S02]  /*e780*/  HADD2.F32 R7, -RZ, R11.H1_H1 ;  /* 0x3000000bff077230 */ /* 0x000fe40000004100 */
[----:B------:R-:W-:-:S02]  /*e790*/  HADD2.F32 R11, -RZ, R22.H0_H0 ;  /* 0x20000016ff0b7230 */ /* 0x000fc40000004100 */
[----:B------:R-:W-:Y:S02]  /*e7a0*/  HADD2.F32 R6, -RZ, R106.H1_H1 ;  /* 0x3000006aff067230 */ /* 0x000fe40000004100 */
[--C-:B------:R-:W-:Y:S01]  /*e7b0*/  HADD2.F32 R19, -RZ, R4.reuse.H0_H0 ;  /* 0x20000004ff137230 */ /* 0x100fe20000004100 */
[----:B------:R-:W-:Y:S01]  /*e7c0*/  FMUL.FTZ R0, R18, R11 ;  /* 0x0000000b12007220 */ /* 0x000fe20000410000 */
[----:B------:R-:W-:Y:S01]  /*e7d0*/  HADD2.F32 R21, -RZ, R4.H1_H1 ;  /* 0x30000004ff157230 */ /* 0x000fe20000004100 */
[----:B------:R-:W-:Y:S01]  /*e7e0*/  FFMA.FTZ R39, R3, R6, R5 ;  /* 0x0000000603277223 */ /* 0x000fe20000010005 */
[----:B------:R-:W-:Y:S01]  /*e7f0*/  HADD2.F32 R4, -RZ, R106.H0_H0 ;  /* 0x2000006aff047230 */ /* 0x000fe20000004100 */
[C---:B------:R-:W-:Y:S01]  /*e800*/  FFMA.FTZ R37, R2.reuse, R41, R0 ;  /* 0x0000002902257223 */ /* 0x040fe20000010000 */
[----:B------:R-:W-:Y:S01]  /*e810*/  HADD2.F32 R5, -RZ, R108.H0_H0 ;  /* 0x2000006cff057230 */ /* 0x000fe20000004100 */
[----:B------:R-:W-:Y:S01]  /*e820*/  FMUL.FTZ R30, R2, R11 ;  /* 0x0000000b021e7220 */ /* 0x000fe20000410000 */
        /* <DEDUP_REMOVED lines=16> */
[----:B------:R-:W-:Y:S01]  /*e930*/  HADD2.F32 R33, -RZ, R36.H0_H0 ;  /* 0x20000024ff217230 */ /* 0x000fe20000004100 */
[C---:B------:R-:W-:Y:S01]  /*e940*/  FMUL.FTZ R27, R12.reuse, R2 ;  /* 0x000000020c1b7220 */ /* 0x040fe20000410000 */
[----:B------:R-:W-:Y:S01]  /*e950*/  HADD2.F32 R10, -RZ, R10.H1_H1 ;  /* 0x3000000aff0a7230 */ /* 0x000fe20000004100 */
[----:B------:R-:W-:Y:S01]  /*e960*/  FFMA.FTZ R35, R12, R4, R11 ;  /* 0x000000040c237223 */ /* 0x000fe2000001000b */
[----:B------:R-:W-:Y:S01]  /*e970*/  HADD2.F32 R32, -RZ, R38.H0_H0 ;  /* 0x20000026ff207230 */ /* 0x000fe20000004100 */
[----:B------:R-:W-:-:S02]  /*e980*/  FMUL.FTZ R2, R21, R8 ;  /* 0x0000000815027220 */ /* 0x000fc40000410000 */
[C---:B------:R-:W-:Y:S02]  /*e990*/  FMUL.FTZ R11, R7.reuse, R22 ;  /* 0x00000016070b7220 */ /* 0x040fe40000410000 */
[----:B------:R-:W-:Y:S02]  /*e9a0*/  FFMA.FTZ R22, R7, R40, R0 ;  /* 0x0000002807167223 */ /* 0x000fe40000010000 */
[C---:B------:R-:W-:Y:S02]  /*e9b0*/  FMUL.FTZ R7, R13.reuse, R8 ;  /* 0x000000080d077220 */ /* 0x040fe40000410000 */
[----:B------:R-:W-:Y:S02]  /*e9c0*/  FMUL.FTZ R0, R16, R9 ;  /* 0x0000000910007220 */ /* 0x000fe40000410000 */
[----:B------:R-:W-:Y:S02]  /*e9d0*/  FFMA.FTZ R13, R13, R33, R2 ;  /* 0x000000210d0d7223 */ /* 0x000fe40000010002 */
[----:B------:R-:W-:-:S02]  /*e9e0*/  FMUL.FTZ R2, R10, R9 ;  /* 0x000000090a027220 */ /* 0x000fc40000410000 */
        /* <DEDUP_REMOVED lines=19> */
.L_x_1103:
[----:B------:R-:W-:Y:S05]  /*eb20*/  BSYNC B0 ;  /* 0x0000000000007941 */ /* 0x000fea0003800000 */
.L_x_1102:
[----:B------:R-:W-:-:S13]  /*eb30*/  ISETP.GE.AND P0, PT, R130, c[0x0][0x27c], PT ;  /* 0x00009f0082007a0c */ /* 0x000fda0003f06270 */
        /* <DEDUP_REMOVED lines=103> */
.L_x_1079:
[----:B------:R-:W-:Y:S05]  /*f1b0*/  BSYNC B2 ;  /* 0x0000000000027941 */ /* 0x000fea0003800000 */
.L_x_1061:
[----:B------:R-:W-:Y:S01]  /*f1c0*/  IMAD R0, R115, c[0x0][0x208], RZ ;  /* 0x0000820073007a24 */ /* 0x000fe200078e02ff */
[----:B------:R-:W-:-:S04]  /*f1d0*/  DEPBAR.LE SB0, 0x0 ;  /* 0x000080000000791a */ /* 0x000fc80000000000 */
[C---:B-1----:R-:W-:Y:S01]  /*f1e0*/  IMAD.WIDE.U32 R4, R98.reuse, c[0x0][0x208], RZ ;  /* 0x0000820062047a25 */ /* 0x042fe200078e00ff */
[----:B------:R-:W-:Y:S03]  /*f1f0*/  BAR.SYNC.DEFER_BLOCKING 0x0 ;  /* 0x0000000000007b1d */ /* 0x000fe60000010000 */
[----:B------:R-:W-:Y:S01]  /*f200*/  IMAD R2, R98, c[0x0][0x20c], R0 ;  /* 0x0000830062027a24 */ /* 0x000fe200078e0200 */
[----:B------:R-:W-:Y:S01]  /*f210*/  LEA R0, P1, R4, R228, 0x6 ;  /* 0x000000e404007211 */ /* 0x000fe200078230ff */
[----:B------:R-:W-:Y:S01]  /*f220*/  IMAD R88, R98, -0x40, R128 ;  /* 0xffffffc062587824 */ /* 0x000fe200078e0280 */
[----:B------:R1:W5:Y:S01]  /*f230*/  LDL R161, [R1+0x18] ;  /* 0x0000180001a17983 */ /* 0x0003620000100800 */
[----:B------:R-:W-:Y:S01]  /*f240*/  IMAD.IADD R3, R5, 0x1, R2 ;  /* 0x0000000105037824 */ /* 0x000fe200078e0202 */
[----:B------:R-:W-:Y:S01]  /*f250*/  LEA R2, P0, R0, c[0x0][0x1f8], 0x1 ;  /* 0x00007e0000027a11 */ /* 0x000fe200078008ff */
[----:B------:R-:W-:-:S03]  /*f260*/  IMAD.MOV.U32 R5, RZ, RZ, c[0x0][0x20c] ;  /* 0x00008300ff057624 */ /* 0x000fc600078e00ff */
[----:B------:R-:W-:Y:S01]  /*f270*/  LEA.HI.X R3, R4, R230, R3, 0x6, P1 ;  /* 0x000000e604037211 */ /* 0x000fe200008f3403 */
[----:B------:R-:W-:Y:S01]  /*f280*/  IMAD.MOV.U32 R4, RZ, RZ, c[0x0][0x208] ;  /* 0x00008200ff047624 */ /* 0x000fe200078e00ff */
[----:B------:R-:W-:Y:S02]  /*f290*/  LOP3.LUT P1, RZ, R114, 0x2, RZ, 0xc0, !PT ;  /* 0x0000000272ff7812 */ /* 0x000fe4000782c0ff */
[----:B------:R-:W-:Y:S02]  /*f2a0*/  LEA.HI.X R3, R0, c[0x0][0x1fc], R3, 0x1, P0 ;  /* 0x00007f0000037a11 */ /* 0x000fe400000f0c03 */
[----:B------:R-:W-:Y:S02]  /*f2b0*/  LOP3.LUT R0, R114, 0x1, RZ, 0xc0, !PT ;  /* 0x0000000172007812 */ /* 0x000fe400078ec0ff */
[----:B------:R-:W-:Y:S02]  /*f2c0*/  LEA R12, P0, R4, R2, 0x6 ;  /* 0x00000002040c7211 */ /* 0x000fe400078030ff */
[----:B------:R-:W-:Y:S01]  /*f2d0*/  ISETP.NE.U32.AND P2, PT, R0, 0x1, PT ;  /* 0x000000010000780c */ /* 0x000fe20003f45070 */
[----:B------:R-:W-:Y:S01]  /*f2e0*/  IMAD.IADD R0, R88, 0x1, -R116 ;  /* 0x0000000158007824 */ /* 0x000fe200078e0a74 */
[----:B------:R-:W-:Y:S01]  /*f2f0*/  LEA.HI.X R13, R4, R3, R5, 0x6, P0 ;  /* 0x00000003040d7211 */ /* 0x000fe200000f3405 */
[----:B------:R-:W-:Y:S03]  /*f300*/  LDSM.16.M88.4 R28, [R147] ;  /* 0x00000000931c783b */ /* 0x000fe60000000200 */
[C---:B------:R-:W-:Y:S01]  /*f310*/  ISETP.LT.OR P0, PT, R0.reuse, 0x1, P2 ;  /* 0x000000010000780c */ /* 0x040fe20001701670 */
[----:B------:R-:W3:Y:S04]  /*f320*/  LDSM.16.M88.4 R4, [R194] ;  /* 0x00000000c204783b */ /* 0x000ee80000000200 */
[----:B------:R-:W4:Y:S04]  /*f330*/  LDSM.16.M88.4 R24, [R147+0x800] ;  /* 0x000800009318783b */ /* 0x000f280000000200 */
[----:B------:R-:W2:Y:S04]  /*f340*/  LDSM.16.M88.4 R20, [R147+0x1000] ;  /* 0x001000009314783b */ /* 0x000ea80000000200 */
        /* <DEDUP_REMOVED lines=17> */
[C---:B---3--:R-:W-:Y:S08]  /*f460*/  HMMA.16816.F32 R32, R4.reuse, R28, RZ ;  /* 0x0000001c0420723c */ /* 0x048ff000000018ff */
[C---:B------:R-:W-:Y:S02]  /*f470*/  HMMA.16816.F32 R28, R4.reuse, R30, RZ ;  /* 0x0000001e041c723c */ /* 0x040fe400000018ff */
[----:B------:R3:W-:Y:S04]  /*f480*/  LDGSTS.E.BYPASS.LTC128B.128 [R210+0x4100], [R2.64+0x100], !P3 ;  /* 0x0410010002d27fae */ /* 0x0007e8000d901d46 */
[----:B------:R1:W-:Y:S02]  /*f490*/  LDGSTS.E.BYPASS.LTC128B.128 [R210+0x1100], [R12.64], !P2 ;  /* 0x011000000cd27fae */ /* 0x0003e4000d101d46 */
[C---:B----4-:R-:W-:Y:S02]  /*f4a0*/  HMMA.16816.F32 R36, R4.reuse, R24, RZ ;  /* 0x000000180424723c */ /* 0x050fe400000018ff */
[----:B------:R4:W-:Y:S04]  /*f4b0*/  LDGSTS.E.BYPASS.LTC128B.128 [R210+0x3100], [R12.64+0x80], !P1 ;  /* 0x031000800cd27fae */ /* 0x0009e8000c901d46 */
[----:B------:R4:W-:Y:S02]  /*f4c0*/  LDGSTS.E.BYPASS.LTC128B.128 [R210+0x5100], [R12.64+0x100], !P0 ;  /* 0x051001000cd27fae */ /* 0x0009e4000c101d46 */
[C---:B-----5:R-:W-:Y:S02]  /*f4d0*/  HMMA.16816.F32 R40, R4.reuse, R26, RZ ;  /* 0x0000001a0428723c */ /* 0x060fe400000018ff */
[----:B------:R-:W-:Y:S04]  /*f4e0*/  LDSM.16.M88.4 R68, [R193] ;  /* 0x00000000c144783b */ /* 0x000fe80000000200 */
[----:B------:R-:W-:Y:S02]  /*f4f0*/  LDSM.16.M88.4 R76, [R193+0x800] ;  /* 0x00080000c14c783b */ /* 0x000fe40000000200 */
[C---:B--2---:R-:W-:Y:S02]  /*f500*/  HMMA.16816.F32 R48, R4.reuse, R20, RZ ;  /* 0x000000140430723c */ /* 0x044fe400000018ff */
        /* <DEDUP_REMOVED lines=19> */
[----:B----4-:R-:W-:Y:S01]  /*f640*/  HMMA.16816.F32 R12, R8, R74, R16 ;  /* 0x0000004a080c723c */ /* 0x010fe20000001810 */
[----:B------:R-:W2:Y:S04]  /*f650*/  LDSM.16.M88.4 R8, [R196] ;  /* 0x00000000c408783b */ /* 0x000ea80000000200 */
        /* <DEDUP_REMOVED lines=12> */
[----:B------:R-:W1:Y:S07]  /*f720*/  LDSM.16.M88.4 R4, [R194+0x4000] ;  /* 0x00400000c204783b */ /* 0x000e6e0000000200 */
        /* <DEDUP_REMOVED lines=11> */
[----:B------:R-:W2:Y:S04]  /*f7e0*/  LDSM.16.M88.4 R8, [R195+0x4000] ;  /* 0x00400000c308783b */ /* 0x000ea80000000200 */
        /* <DEDUP_REMOVED lines=54> */
[C---:B------:R-:W-:Y:S08]  /*fb50*/  HMMA.16816.F32 R36, R4.reuse, R54, R32 ;  /* 0x000000360424723c */ /* 0x040ff00000001820 */
        /* <DEDUP_REMOVED lines=22> */
[----:B------:R-:W4:Y:S01]  /*fcc0*/  LDSM.16.M88.4 R72, [R190+0x5800] ;  /* 0x00580000be48783b */ /* 0x000f220000000200 */
[----:B------:R-:W-:Y:S01]  /*fcd0*/  ISETP.GT.AND P0, PT, R98, R235, PT ;  /* 0x000000eb6200720c */ /* 0x000fe20003f04270 */
[----:B------:R-:W-:-:S04]  /*fce0*/  DEPBAR.LE SB0, 0x0 ;  /* 0x000080000000791a */ /* 0x000fc80000000000 */
[C---:B-1----:R-:W-:Y:S08]  /*fcf0*/  HMMA.16816.F32 R32, R8.reuse, R60, R52 ;  /* 0x0000003c0820723c */ /* 0x042ff00000001834 */
        /* <DEDUP_REMOVED lines=8> */
[C---:B--2---:R-:W-:Y:S08]  /*fd80*/  HMMA.16816.F32 R48, R4.reuse, R36, R32 ;  /* 0x000000240430723c */ /* 0x044ff00000001820 */
[C---:B------:R-:W-:Y:S08]  /*fd90*/  HMMA.16816.F32 R28, R4.reuse, R38, R28 ;  /* 0x00000026041c723c */ /* 0x040ff0000000181c */
[C---:B------:R-:W-:Y:S08]  /*fda0*/  HMMA.16816.F32 R36, R4.reuse, R64, R24 ;  /* 0x000000400424723c */ /* 0x040ff00000001818 */
[C---:B------:R-:W-:Y:S08]  /*fdb0*/  HMMA.16816.F32 R24, R4.reuse, R66, R20 ;  /* 0x000000420418723c */ /* 0x040ff00000001814 */
[C---:B----4-:R-:W-:Y:S08]  /*fdc0*/  HMMA.16816.F32 R20, R4.reuse, R72, R16 ;  /* 0x000000480414723c */ /* 0x050ff00000001810 */
[C---:B------:R-:W-:Y:S08]  /*fdd0*/  HMMA.16816.F32 R12, R4.reuse, R56, R44 ;  /* 0x00000038040c723c */ /* 0x040ff0000000182c */
[C---:B------:R-:W-:Y:S08]  /*fde0*/  HMMA.16816.F32 R32, R4.reuse, R58, R40 ;  /* 0x0000003a0420723c */ /* 0x040ff00000001828 */
[----:B------:R-:W-:Y:S01]  /*fdf0*/  HMMA.16816.F32 R16, R4, R74, R8 ;  /* 0x0000004a0410723c */ /* 0x000fe20000001808 */
[----:B------:R-:W-:Y:S06]  /*fe00*/  BAR.SYNC.DEFER_BLOCKING 0x0 ;  /* 0x0000000000007b1d */ /* 0x000fec0000010000 */
[----:B------:R-:W-:Y:S01]  /*fe10*/  @!UPT UIADD3 URZ, URZ, URZ, URZ ;  /* 0x0000003f3f3ff290 */ /* 0x000fe2000fffe03f */
[----:B------:R-:W-:Y:S11]  /*fe20*/  @!P0 BRA `(.L_x_1105) ;  /* 0x0000018000008947 */ /* 0x000ff60003800000 */
[----:B---3--:R-:W-:Y:S01]  /*fe30*/  IADD3 R0, R161, -0x2, RZ ;  /* 0xfffffffea1007810 */ /* 0x008fe20007ffe0ff */
[----:B------:R-:W-:Y:S01]  /*fe40*/  IMAD.MOV.U32 R6, RZ, RZ, c[0x0][0x1e4] ;  /* 0x00007900ff067624 */ /* 0x000fe200078e00ff */
[----:B------:R-:W-:-:S02]  /*fe50*/  LOP3.LUT P3, RZ, R238, 0x1, RZ, 0xc0, !PT ;  /* 0x00000001eeff7812 */ /* 0x000fc4000786c0ff */
        /* <DEDUP_REMOVED lines=21> */
.L_x_1105:
[----:B---3--:R-:W-:Y:S05]  /*ffb0*/  BSYNC B0 ;  /* 0x0000000000007941 */ /* 0x008fea0003800000 */
.L_x_1104:
[----:B------:R-:W2:Y:S04]  /*ffc0*/  LDL R0, [R1+0x10] ;  /* 0x0000100001007983 */ /* 0x000ea80000100800 */
[----:B------:R-:W3:Y:S01]  /*ffd0*/  LDL R185, [R1+0x8] ;  /* 0x0000080001b97983 */ /* 0x000ee20000100800 */
[----:B-1----:R-:W-:-:S03]  /*ffe0*/  IMAD.IADD R3, R88, 0x1, -R239 ;  /* 0x0000000158037824 */ /* 0x002fc600078e0aef */
[----:B------:R-:W0:Y:S01]  /*fff0*/  LDGDEPBAR ;  /* 0x00000000000079af */ /* 0x000e220000000000 */
[----:B--2---:R-:W-:-:S04]  /*10000*/  IMAD.IADD R0, R0, 0x1, R249 ;  /* 0x0000000100007824 */ /* 0x004fc800078e02f9 */
[----:B------:R-:W-:-:S05]  /*10010*/  @P4 IMAD.HI.U32 R2, R0, c[0x0][0x2c8], RZ ;  /* 0x0000b20000024a27 */ /* 0x000fca00078e00ff */
[----:B------:R-:W-:-:S05]  /*10020*/  @P4 SHF.R.U32.HI R0, RZ, c[0x0][0x2cc], R2 ;  /* 0x0000b300ff004a19 */ /* 0x000fca0000011602 */
[----:B------:R-:W1:Y:S04]  /*10030*/  SHFL.IDX PT, R2, R0, RZ, 0x1c1f ;  /* 0x001c1fff00027589 */ /* 0x000e6800000e0000 */
[----:B------:R2:W4:Y:S02]  /*10040*/  SHFL.IDX PT, R4, R0, 0x1, 0x1c1f ;  /* 0x003c1f0000047f89 */ /* 0x00052400000e0000 */
[----:B--2---:R-:W-:-:S04]  /*10050*/  IMAD.MOV.U32 R0, RZ, RZ, -0x40 ;  /* 0xffffffc0ff007424 */ /* 0x004fc800078e00ff */
[----:B------:R-:W-:-:S05]  /*10060*/  IMAD R0, R98, R0, 0x1 ;  /* 0x0000000162007424 */ /* 0x000fca00078e0200 */
[----:B------:R-:W-:-:S05]  /*10070*/  IADD3 R0, -R239, R0, R128 ;  /* 0x00000000ef007210 */ /* 0x000fca0007ffe180 */
[----:B---3--:R-:W-:-:S04]  /*10080*/  IMAD.IADD R0, R0, 0x1, -R185 ;  /* 0x0000000100007824 */ /* 0x008fc800078e0ab9 */
[C---:B-1----:R-:W-:Y:S02]  /*10090*/  IMAD.IADD R2, R0.reuse, 0x1, R2 ;  /* 0x0000000100027824 */ /* 0x042fe400078e0202 */
[----:B----4-:R-:W-:-:S03]  /*100a0*/  IMAD.IADD R0, R0, 0x1, R4 ;  /* 0x0000000100007824 */ /* 0x010fc600078e0204 */
        /* <DEDUP_REMOVED lines=8> */
[----:B------:R-:W-:Y:S02]  /*10130*/  ISETP.GT.AND P0, PT, R0, RZ, PT ;  /* 0x000000ff0000720c */ /* 0x000fe40003f04270 */
[----:B------:R-:W-:Y:S02]  /*10140*/  FSEL R8, R28, -INF , P3 ;  /* 0xff8000001c087808 */ /* 0x000fe40001800000 */
[----:B------:R-:W-:Y:S02]  /*10150*/  FMNMX.FTZ R3, R6, R7, !PT ;  /* 0x0000000706037209 */ /* 0x000fe40007810000 */
[----:B------:R-:W-:-:S02]  /*10160*/  FSEL R9, R29, -INF , P1 ;  /* 0xff8000001d097808 */ /* 0x000fc40000800000 */
[----:B------:R-:W-:Y:S02]  /*10170*/  ISETP.GT.AND P1, PT, R2, 0x10, PT ;  /* 0x000000100200780c */ /* 0x000fe40003f24270 */
[----:B------:R-:W-:Y:S02]  /*10180*/  FSEL R10, R50, -INF , P0 ;  /* 0xff800000320a7808 */ /* 0x000fe40000000000 */
[----:B------:R-:W-:Y:S02]  /*10190*/  ISETP.GT.AND P0, PT, R2, 0x11, PT ;  /* 0x000000110200780c */ /* 0x000fe40003f04270 */
[----:B------:R-:W-:Y:S02]  /*101a0*/  FMNMX.FTZ R3, R8, R3, !PT ;  /* 0x0000000308037209 */ /* 0x000fe40007810000 */
[----:B------:R-:W-:Y:S02]  /*101b0*/  FSEL R40, R12, -INF , P1 ;  /* 0xff8000000c287808 */ /* 0x000fe40000800000 */
[----:B------:R-:W-:-:S02]  /*101c0*/  ISETP.GT.AND P1, PT, R0, 0x9, PT ;  /* 0x000000090000780c */ /* 0x000fc40003f24270 */
[----:B------:R-:W-:Y:S02]  /*101d0*/  FSEL R41, R13, -INF , P0 ;  /* 0xff8000000d297808 */ /* 0x000fe40000000000 */
[----:B------:R-:W-:Y:S02]  /*101e0*/  FMNMX.FTZ R3, R9, R3, !PT ;  /* 0x0000000309037209 */ /* 0x000fe40007810000 */
[C---:B------:R-:W-:Y:S02]  /*101f0*/  ISETP.GT.AND P0, PT, R0.reuse, 0x11, PT ;  /* 0x000000110000780c */ /* 0x040fe40003f04270 */
[----:B------:R-:W-:Y:S02]  /*10200*/  ISETP.GT.AND P2, PT, R0, 0x1, PT ;  /* 0x000000010000780c */ /* 0x000fe40003f44270 */
[----:B------:R-:W-:Y:S02]  /*10210*/  FSEL R13, R31, -INF , P1 ;  /* 0xff8000001f0d7808 */ /* 0x000fe40000800000 */
[----:B------:R-:W-:-:S02]  /*10220*/  ISETP.GT.AND P1, PT, R2, 0x18, PT ;  /* 0x000000180200780c */ /* 0x000fc40003f24270 */
[----:B------:R-:W-:Y:S02]  /*10230*/  FMNMX.FTZ R3, R40, R3, !PT ;  /* 0x0000000328037209 */ /* 0x000fe40007810000 */
[----:B------:R-:W-:Y:S02]  /*10240*/  FSEL R47, R15, -INF , P0 ;  /* 0xff8000000f2f7808 */ /* 0x000fe40000000000 */
[----:B------:R-:W-:Y:S02]  /*10250*/  FSEL R11, R51, -INF , P2 ;  /* 0xff800000330b7808 */ /* 0x000fe40001000000 */
[----:B------:R-:W-:Y:S02]  /*10260*/  ISETP.GT.AND P0, PT, R2, 0x19, PT ;  /* 0x000000190200780c */ /* 0x000fe40003f04270 */
[----:B------:R-:W-:Y:S02]  /*10270*/  ISETP.GT.AND P2, PT, R0, 0x8, PT ;  /* 0x000000080000780c */ /* 0x000fe40003f44270 */
[----:B------:R-:W-:-:S02]  /*10280*/  FSEL R42, R32, -INF , P1 ;  /* 0xff800000202a7808 */ /* 0x000fc40000800000 */
[----:B------:R-:W-:Y:S02]  /*10290*/  FMNMX.FTZ R3, R41, R3, !PT ;  /* 0x0000000329037209 */ /* 0x000fe40007810000 */
[----:B------:R-:W-:Y:S02]  /*102a0*/  FSEL R43, R33, -INF , P0 ;  /* 0xff800000212b7808 */ /* 0x000fe40000000000 */
[----:B------:R-:W-:Y:S02]  /*102b0*/  FSEL R12, R30, -INF , P2 ;  /* 0xff8000001e0c7808 */ /* 0x000fe40001000000 */
[----:B------:R-:W-:Y:S01]  /*102c0*/  ISETP.GT.AND P0, PT, R0, 0x19, PT ;  /* 0x000000190000780c */ /* 0x000fe20003f04270 */
[----:B------:R-:W-:Y:S01]  /*102d0*/  LDSM.16.MT88.4 R28, [R188] ;  /* 0x00000000bc1c783b */ /* 0x000fe20000004200 */
[----:B------:R-:W-:Y:S02]  /*102e0*/  ISETP.GT.AND P2, PT, R2, 0x20, PT ;  /* 0x000000200200780c */ /* 0x000fe40003f44270 */
[----:B------:R-:W-:-:S02]  /*102f0*/  FMNMX.FTZ R4, R10, R11, !PT ;  /* 0x0000000b0a047209 */ /* 0x000fc40007810000 */
[----:B------:R-:W-:Y:S02]  /*10300*/  FMNMX.FTZ R3, R42, R3, !PT ;  /* 0x000000032a037209 */ /* 0x000fe40007810000 */
[C---:B------:R-:W-:Y:S02]  /*10310*/  ISETP.GT.AND P1, PT, R0.reuse, 0x18, PT ;  /* 0x000000180000780c */ /* 0x040fe40003f24270 */
[----:B------:R-:W-:Y:S02]  /*10320*/  FSEL R45, R35, -INF , P0 ;  /* 0xff800000232d7808 */ /* 0x000fe40000000000 */
[----:B------:R-:W-:Y:S02]  /*10330*/  ISETP.GT.AND P3, PT, R0, 0x10, PT ;  /* 0x000000100000780c */ /* 0x000fe40003f64270 */
[----:B------:R-:W-:Y:S02]  /*10340*/  ISETP.GT.AND P0, PT, R2, 0x21, PT ;  /* 0x000000210200780c */ /* 0x000fe40003f04270 */
[----:B------:R-:W-:-:S02]  /*10350*/  FSEL R96, R36, -INF , P2 ;  /* 0xff80000024607808 */ /* 0x000fc40001000000 */
[----:B------:R-:W-:Y:S02]  /*10360*/  FMNMX.FTZ R4, R12, R4, !PT ;  /* 0x000000040c047209 */ /* 0x000fe40007810000 */
[----:B------:R-:W-:Y:S02]  /*10370*/  FMNMX.FTZ R3, R43, R3, !PT ;  /* 0x000000032b037209 */ /* 0x000fe40007810000 */
[----:B------:R-:W-:Y:S02]  /*10380*/  FSEL R46, R34, -INF , P1 ;  /* 0xff800000222e7808 */ /* 0x000fe40000800000 */
[----:B------:R-:W-:Y:S01]  /*10390*/  FSEL R44, R14, -INF , P3 ;  /* 0xff8000000e2c7808 */ /* 0x000fe20001800000 */
[----:B------:R-:W-:Y:S01]  /*103a0*/  LDSM.16.MT88.4 R32, [R192+0x2000] ;  /* 0x00200000c020783b */ /* 0x000fe20000004200 */
[----:B------:R-:W-:Y:S02]  /*103b0*/  ISETP.GT.AND P1, PT, R2, 0x28, PT ;  /* 0x000000280200780c */ /* 0x000fe40003f24270 */
        /* <DEDUP_REMOVED lines=10> */
[----:B------:R-:W-:Y:S02]  /*10460*/  FMNMX.FTZ R3, R98, R3, !PT ;  /* 0x0000000362037209 */ /* 0x000fe40007810000 */
[----:B------:R-:W-:Y:S02]  /*10470*/  ISETP.GT.AND P0, PT, R2, 0x31, PT ;  /* 0x000000310200780c */ /* 0x000fe40003f04270 */
[----:B------:R-:W-:-:S02]  /*10480*/  FSEL R234, R20, -INF , P1 ;  /* 0xff80000014ea7808 */ /* 0x000fc40000800000 */
[C---:B------:R-:W-:Y:S02]  /*10490*/  ISETP.GT.AND P3, PT, R2.reuse, 0x38, PT ;  /* 0x000000380200780c */ /* 0x040fe40003f64270 */
[----:B------:R-:W-:Y:S02]  /*104a0*/  ISETP.GT.AND P2, PT, R2, 0x39, PT ;  /* 0x000000390200780c */ /* 0x000fe40003f44270 */
        /* <DEDUP_REMOVED lines=8> */
[----:B------:R-:W-:Y:S02]  /*10530*/  FSEL R114, R39, -INF , P0 ;  /* 0xff80000027727808 */ /* 0x000fe40000000000 */
[----:B------:R-:W-:Y:S01]  /*10540*/  FSEL R233, R16, -INF , P3 ;  /* 0xff80000010e97808 */ /* 0x000fe20001800000 */
[----:B------:R-:W-:Y:S01]  /*10550*/  LDSM.16.MT88.4 R36, [R191+0x2000] ;  /* 0x00200000bf24783b */ /* 0x000fe20000004200 */
[----:B------:R-:W-:-:S02]  /*10560*/  ISETP.GT.AND P1, PT, R0, 0x28, PT ;  /* 0x000000280000780c */ /* 0x000fc40003f24270 */
[----:B------:R-:W-:Y:S02]  /*10570*/  FMNMX.FTZ R2, R99, R2, !PT ;  /* 0x0000000263027209 */ /* 0x000fe40007810000 */
[----:B------:R-:W-:Y:S02]  /*10580*/  FMNMX.FTZ R3, R242, R3, !PT ;  /* 0x00000003f2037209 */ /* 0x000fe40007810000 */
[----:B------:R-:W-:Y:S02]  /*10590*/  FSEL R243, R17, -INF , P2 ;  /* 0xff80000011f37808 */ /* 0x000fe40001000000 */
[----:B------:R-:W-:Y:S02]  /*105a0*/  ISETP.GT.AND P0, PT, R0, 0x29, PT ;  /* 0x000000290000780c */ /* 0x000fe40003f04270 */
[----:B------:R-:W-:Y:S02]  /*105b0*/  FSEL R112, R26, -INF , P1 ;  /* 0xff8000001a707808 */ /* 0x000fe40000800000 */
[----:B------:R-:W-:-:S02]  /*105c0*/  FMNMX.FTZ R2, R114, R2, !PT ;  /* 0x0000000272027209 */ /* 0x000fc40007810000 */
[----:B------:R-:W-:Y:S02]  /*105d0*/  FMNMX.FTZ R3, R233, R3, !PT ;  /* 0x00000003e9037209 */ /* 0x000fe40007810000 */
[----:B------:R-:W-:Y:S02]  /*105e0*/  FSEL R113, R27, -INF , P0 ;  /* 0xff8000001b717808 */ /* 0x000fe40000000000 */
[----:B------:R-:W-:Y:S01]  /*105f0*/  ISETP.GT.AND P1, PT, R0, 0x30, PT ;  /* 0x000000300000780c */ /* 0x000fe20003f24270 */
[----:B------:R-:W-:Y:S01]  /*10600*/  LDSM.16.MT88.4 R24, [R189] ;  /* 0x00000000bd18783b */ /* 0x000fe20000004200 */
[----:B------:R-:W-:Y:S02]  /*10610*/  FMNMX.FTZ R2, R112, R2, !PT ;  /* 0x0000000270027209 */ /* 0x000fe40007810000 */
[----:B------:R-:W-:Y:S02]  /*10620*/  FMNMX.FTZ R3, R243, R3, !PT ;  /* 0x00000003f3037209 */ /* 0x000fe40007810000 */
[----:B------:R-:W-:-:S02]  /*10630*/  ISETP.GT.AND P0, PT, R0, 0x31, PT ;  /* 0x000000310000780c */ /* 0x000fc40003f04270 */
[----:B------:R-:W-:Y:S01]  /*10640*/  FSEL R236, R22, -INF , P1 ;  /* 0xff80000016ec7808 */ /* 0x000fe20000800000 */
[----:B------:R-:W1:Y:S01]  /*10650*/  SHFL.BFLY PT, R5, R3, 0x2, 0x1f ;  /* 0x0c401f0003057f89 */ /* 0x000e6200000e0000 */
        /* <DEDUP_REMOVED lines=61> */
[----:B------:R-:W5:Y:S07]  /*10a30*/  LDSM.16.MT88.4 R8, [R191+0x4000] ;  /* 0x00400000bf08783b */ /* 0x000f6e0000004200 */
        /* <DEDUP_REMOVED lines=8> */
[----:B--2---:R-:W-:-:S04]  /*10ac0*/  FFMA.FTZ R3, R44, c[0x0][0x2d0], -R0 ;  /* 0x0000b4002c037a23 */ /* 0x004fc80000010800 */
[----:B------:R2:W-:Y:S02]  /*10ad0*/  MUFU.EX2 R247, R3 ;  /* 0x0000000300f77308 */ /* 0x0005e40000000800 */
[C---:B------:R-:W-:Y:S08]  /*10ae0*/  HMMA.16816.F32 R56, R4.reuse, R32, RZ ;  /* 0x000000200438723c */ /* 0x040ff000000018ff */
[----:B------:R-:W-:Y:S01]  /*10af0*/  HMMA.16816.F32 R52, R4, R34, RZ ;  /* 0x000000220434723c */ /* 0x000fe200000018ff */
[----:B------:R-:W-:Y:S01]  /*10b00*/  LDSM.16.MT88.4 R32, [R189+0x800] ;  /* 0x00080000bd20783b */ /* 0x000fe20000004200 */
[----:B--2---:R-:W-:-:S06]  /*10b10*/  FFMA.FTZ R3, R47, c[0x0][0x2d0], -R0 ;  /* 0x0000b4002f037a23 */ /* 0x004fcc0000010800 */
[C---:B---3--:R-:W-:Y:S01]  /*10b20*/  HMMA.16816.F32 R40, R4.reuse, R20, RZ ;  /* 0x000000140428723c */ /* 0x048fe200000018ff */
[----:B------:R2:W3:Y:S07]  /*10b30*/  MUFU.EX2 R252, R3 ;  /* 0x0000000300fc7308 */ /* 0x0004ee0000000800 */
[C---:B------:R-:W-:Y:S01]  /*10b40*/  HMMA.16816.F32 R116, R4.reuse, R22, RZ ;  /* 0x000000160474723c */ /* 0x040fe200000018ff */
[----:B------:R-:W1:Y:S07]  /*10b50*/  LDSM.16.MT88.4 R20, [R191+0x800] ;  /* 0x00080000bf14783b */ /* 0x000e6e0000004200 */
[----:B------:R-:W-:Y:S01]  /*10b60*/  HMMA.16816.F32 R76, R4, R28, RZ ;  /* 0x0000001c044c723c */ /* 0x000fe200000018ff */
[----:B--2---:R-:W-:-:S04]  /*10b70*/  FFMA.FTZ R3, R46, c[0x0][0x2d0], -R0 ;  /* 0x0000b4002e037a23 */ /* 0x004fc80000010800 */
[----:B------:R2:W-:Y:S03]  /*10b80*/  MUFU.EX2 R250, R3 ;  /* 0x0000000300fa7308 */ /* 0x0005e60000000800 */
[C---:B------:R-:W-:Y:S01]  /*10b90*/  HMMA.16816.F32 R68, R4.reuse, R30, RZ ;  /* 0x0000001e0444723c */ /* 0x040fe200000018ff */
[----:B------:R-:W1:Y:S07]  /*10ba0*/  LDSM.16.MT88.4 R28, [R192+0x800] ;  /* 0x00080000c01c783b */ /* 0x000e6e0000004200 */
[----:B----4-:R-:W-:Y:S01]  /*10bb0*/  HMMA.16816.F32 R136, R4, R12, RZ ;  /* 0x0000000c0488723c */ /* 0x010fe200000018ff */
[----:B--2---:R-:W-:-:S07]  /*10bc0*/  FFMA.FTZ R3, R45, c[0x0][0x2d0], -R0 ;  /* 0x0000b4002d037a23 */ /* 0x004fce0000010800 */
[C---:B------:R-:W-:Y:S01]  /*10bd0*/  HMMA.16816.F32 R152, R4.reuse, R14, RZ ;  /* 0x0000000e0498723c */ /* 0x040fe200000018ff */
[----:B------:R-:W2:Y:S01]  /*10be0*/  LDSM.16.MT88.4 R12, [R189+0x2800] ;  /* 0x00280000bd0c783b */ /* 0x000ea20000004200 */
[----:B------:R4:W1:Y:S06]  /*10bf0*/  MUFU.EX2 R186, R3 ;  /* 0x0000000300ba7308 */ /* 0x00086c0000000800 */
[C---:B-----5:R-:W-:Y:S08]  /*10c00*/  HMMA.16816.F32 R156, R4.reuse, R8, RZ ;  /* 0x00000008049c723c */ /* 0x060ff000000018ff */
[----:B------:R-:W-:Y:S01]  /*10c10*/  HMMA.16816.F32 R148, R4, R10, RZ ;  /* 0x0000000a0494723c */ /* 0x000fe200000018ff */
[----:B------:R-:W5:Y:S01]  /*10c20*/  LDSM.16.MT88.4 R8, [R192+0x2800] ;  /* 0x00280000c008783b */ /* 0x000f620000004200 */
[----:B----4-:R-:W-:-:S02]  /*10c30*/  FFMA.FTZ R3, R96, c[0x0][0x2d0], -R2 ;  /* 0x0000b40060037a23 */ /* 0x010fc40000010802 */
[----:B------:R-:W-:Y:S02]  /*10c40*/  IMAD.MOV.U32 R96, RZ, RZ, R211 ;  /* 0x000000ffff607224 */ /* 0x000fe400078e00d3 */
[----:B------:R4:W-:Y:S02]  /*10c50*/  MUFU.EX2 R224, R3 ;  /* 0x0000000300e07308 */ /* 0x0009e40000000800 */
[C---:B------:R-:W-:Y:S08]  /*10c60*/  HMMA.16816.F32 R48, R4.reuse, R36, RZ ;  /* 0x000000240430723c */ /* 0x040ff000000018ff */
[----:B------:R-:W-:Y:S01]  /*10c70*/  HMMA.16816.F32 R36, R4, R38, RZ ;  /* 0x000000260424723c */ /* 0x000fe200000018ff */
[----:B----4-:R-:W-:-:S07]  /*10c80*/  FFMA.FTZ R3, R97, c[0x0][0x2d0], -R2 ;  /* 0x0000b40061037a23 */ /* 0x010fce0000010802 */
[C---:B-1----:R-:W-:Y:S01]  /*10c90*/  HMMA.16816.F32 R120, R4.reuse, R16, RZ ;  /* 0x000000100478723c */ /* 0x042fe200000018ff */
[----:B------:R-:W-:Y:S01]  /*10ca0*/  IMAD.MOV.U32 R97, RZ, RZ, R129 ;  /* 0x000000ffff617224 */ /* 0x000fe200078e0081 */
[----:B------:R1:W4:Y:S06]  /*10cb0*/  MUFU.EX2 R223, R3 ;  /* 0x0000000300df7308 */ /* 0x00032c0000000800 */
[----:B------:R-:W-:Y:S01]  /*10cc0*/  HMMA.16816.F32 R132, R4, R18, RZ ;  /* 0x000000120484723c */ /* 0x000fe200000018ff */
[----:B------:R-:W-:Y:S06]  /*10cd0*/  LDSM.16.MT88.4 R16, [R188+0x2800] ;  /* 0x00280000bc10783b */ /* 0x000fec0000004200 */
[----:B------:R-:W-:-:S02]  /*10ce0*/  F2FP.PACK_AB R4, R163, R162 ;  /* 0x000000a2a304723e */ /* 0x000fc400000000ff */
[----:B---3--:R-:W-:Y:S01]  /*10cf0*/  F2FP.PACK_AB R5, R252, R247 ;  /* 0x000000f7fc05723e */ /* 0x008fe200000000ff */
[--C-:B-1----:R-:W-:Y:S01]  /*10d00*/  FFMA.FTZ R3, R98, c[0x0][0x2d0], -R2.reuse ;  /* 0x0000b40062037a23 */ /* 0x102fe20000010802 */
[----:B------:R-:W-:Y:S01]  /*10d10*/  F2FP.PACK_AB R6, R216, R218 ;  /* 0x000000dad806723e */ /* 0x000fe200000000ff */
[----:B------:R-:W-:Y:S01]  /*10d20*/  IMAD.MOV.U32 R98, RZ, RZ, R219 ;  /* 0x000000ffff627224 */ /* 0x000fe200078e00db */
[----:B------:R-:W-:Y:S01]  /*10d30*/  F2FP.PACK_AB R7, R186, R250 ;  /* 0x000000faba07723e */ /* 0x000fe200000000ff */
[----:B------:R1:W-:Y:S06]  /*10d40*/  MUFU.EX2 R222, R3 ;  /* 0x0000000300de7308 */ /* 0x0003ec0000000800 */
[C---:B------:R-:W-:Y:S08]  /*10d50*/  HMMA.16816.F32 R164, R4.reuse, R24, R76 ;  /* 0x0000001804a4723c */ /* 0x040ff0000000184c */
[----:B------:R-:W-:Y:S01]  /*10d60*/  HMMA.16816.F32 R76, R4, R26, R68 ;  /* 0x0000001a044c723c */ /* 0x000fe20000001844 */
[----:B------:R-:W3:Y:S01]  /*10d70*/  LDSM.16.MT88.4 R24, [R191+0x2800] ;  /* 0x00280000bf18783b */ /* 0x000ee20000004200 */
[----:B-1----:R-:W-:-:S02]  /*10d80*/  FFMA.FTZ R3, R115, c[0x0][0x2d0], -R2 ;  /* 0x0000b40073037a23 */ /* 0x002fc40000010802 */
[----:B------:R-:W-:Y:S02]  /*10d90*/  IMAD.MOV.U32 R115, RZ, RZ, R217 ;  /* 0x000000ffff737224 */ /* 0x000fe400078e00d9 */
[----:B------:R1:W-:Y:S01]  /*10da0*/  MUFU.EX2 R221, R3 ;  /* 0x0000000300dd7308 */ /* 0x0003e20000000800 */
[----:B------:R-:W-:Y:S01]  /*10db0*/  IMAD.MOV.U32 R71, RZ, RZ, R163 ;  /* 0x000000ffff477224 */ /* 0x000fe200078e00a3 */
[----:B------:R-:W-:Y:S01]  /*10dc0*/  HMMA.16816.F32 R180, R4, R20, R104 ;  /* 0x0000001404b4723c */ /* 0x000fe20000001868 */
[----:B------:R-:W-:Y:S02]  /*10dd0*/  IMAD.MOV.U32 R70, RZ, RZ, R162 ;  /* 0x000000ffff467224 */ /* 0x000fe400078e00a2 */
[----:B------:R-:W-:Y:S02]  /*10de0*/  IMAD.MOV.U32 R69, RZ, RZ, R161 ;  /* 0x000000ffff457224 */ /* 0x000fe400078e00a1 */
[----:B------:R-:W-:-:S03]  /*10df0*/  IMAD.MOV.U32 R68, RZ, RZ, R160 ;  /* 0x000000ffff447224 */ /* 0x000fc600078e00a0 */
[----:B------:R-:W-:Y:S01]  /*10e00*/  HMMA.16816.F32 R160, R4, R32, R60 ;  /* 0x0000002004a0723c */ /* 0x000fe2000000183c */
[----:B-1----:R-:W-:-:S06]  /*10e10*/  FFMA.FTZ R3, R99, c[0x0][0x2d0], -R0 ;  /* 0x0000b40063037a23 */ /* 0x002fcc0000010800 */
[----:B------:R-:W-:Y:S01]  /*10e20*/  IMAD.MOV.U32 R63, RZ, RZ, R168 ;  /* 0x000000ffff3f7224 */ /* 0x000fe200078e00a8 */
[----:B------:R-:W-:Y:S01]  /*10e30*/  HMMA.16816.F32 R176, R4, R34, R92 ;  /* 0x0000002204b0723c */ /* 0x000fe2000000185c */
[----:B------:R1:W-:Y:S01]  /*10e40*/  MUFU.EX2 R220, R3 ;  /* 0x0000000300dc7308 */ /* 0x0003e20000000800 */
[----:B------:R-:W-:-:S06]  /*10e50*/  IMAD.MOV.U32 R99, RZ, RZ, R187 ;  /* 0x000000ffff637224 */ /* 0x000fcc00078e00bb */
[C---:B------:R-:W-:Y:S01]  /*10e60*/  HMMA.16816.F32 R168, R4.reuse, R22, R84 ;  /* 0x0000001604a8723c */ /* 0x040fe20000001854 */
[----:B------:R-:W3:Y:S07]  /*10e70*/  LDSM.16.MT88.4 R20, [R189+0x4800] ;  /* 0x00480000bd14783b */ /* 0x000eee0000004200 */
[----:B------:R-:W-:Y:S01]  /*10e80*/  HMMA.16816.F32 R108, R4, R28, R108 ;  /* 0x0000001c046c723c */ /* 0x000fe2000000186c */
[----:B-1----:R-:W-:Y:S02]  /*10e90*/  FFMA.FTZ R3, R114, c[0x0][0x2d0], -R0 ;  /* 0x0000b40072037a23 */ /* 0x002fe40000010800 */
[----:B------:R-:W-:-:S02]  /*10ea0*/  IMAD.MOV.U32 R114, RZ, RZ, R70 ;  /* 0x000000ffff727224 */ /* 0x000fc400078e0046 */
[----:B------:R1:W1:Y:S03]  /*10eb0*/  MUFU.EX2 R211, R3 ;  /* 0x0000000300d37308 */ /* 0x0002660000000800 */
[C---:B------:R-:W-:Y:S01]  /*10ec0*/  HMMA.16816.F32 R172, R4.reuse, R30, R88 ;  /* 0x0000001e04ac723c */ /* 0x040fe20000001858 */
[----:B------:R-:W4:Y:S07]  /*10ed0*/  LDSM.16.MT88.4 R28, [R188+0x4800] ;  /* 0x00480000bc1c783b */ /* 0x000f2e0000004200 */
[----:B--2---:R-:W-:Y:S01]  /*10ee0*/  HMMA.16816.F32 R92, R4, R12, R72 ;  /* 0x0000000c045c723c */ /* 0x004fe20000001848 */
[----:B-1----:R-:W-:-:S02]  /*10ef0*/  FFMA.FTZ R3, R112, c[0x0][0x2d0], -R0 ;  /* 0x0000b40070037a23 */ /* 0x002fc40000010800 */
[----:B------:R-:W-:-:S05]  /*10f00*/  IMAD.MOV.U32 R112, RZ, RZ, R71 ;  /* 0x000000ffff707224 */ /* 0x000fca00078e0047 */
[C---:B------:R-:W-:Y:S01]  /*10f10*/  HMMA.16816.F32 R88, R4.reuse, R14, R64 ;  /* 0x0000000e0458723c */ /* 0x040fe20000001840 */
[----:B------:R-:W1:Y:S01]  /*10f20*/  LDSM.16.MT88.4 R12, [R192+0x4800] ;  /* 0x00480000c00c783b */ /* 0x000e620000004200 */
[----:B------:R2:W-:Y:S06]  /*10f30*/  MUFU.EX2 R129, R3 ;  /* 0x0000000300817308 */ /* 0x0005ec0000000800 */
[C---:B-----5:R-:W-:Y:S08]  /*10f40*/  HMMA.16816.F32 R84, R4.reuse, R8, R56 ;  /* 0x000000080454723c */ /* 0x060ff00000001838 */
[----:B------:R-:W-:Y:S01]  /*10f50*/  HMMA.16816.F32 R64, R4, R10, R52 ;  /* 0x0000000a0440723c */ /* 0x000fe20000001834 */
[----:B------:R-:W5:Y:S01]  /*10f60*/  LDSM.16.MT88.4 R8, [R191+0x4800] ;  /* 0x00480000bf08783b */ /* 0x000f620000004200 */
[----:B--2---:R-:W-:-:S02]  /*10f70*/  FFMA.FTZ R3, R113, c[0x0][0x2d0], -R0 ;  /* 0x0000b40071037a23 */ /* 0x004fc40000010800 */
[----:B------:R-:W-:-:S04]  /*10f80*/  IMAD.MOV.U32 R113, RZ, RZ, R218 ;  /* 0x000000ffff717224 */ /* 0x000fc800078e00da */
[C---:B---3--:R-:W-:Y:S08]  /*10f90*/  HMMA.16816.F32 R52, R4.reuse, R24, R48 ;  /* 0x000000180434723c */ /* 0x048ff00000001830 */
[C---:B------:R-:W-:Y:S01]  /*10fa0*/  HMMA.16816.F32 R56, R4.reuse, R26, R36 ;  /* 0x0000001a0438723c */ /* 0x040fe20000001824 */
[----:B------:R-:W2:Y:S07]  /*10fb0*/  LDSM.16.MT88.4 R24, [R192+0x1000] ;  /* 0x00100000c018783b */ /* 0x000eae0000004200 */
[C---:B------:R-:W-:Y:S07]  /*10fc0*/  HMMA.16816.F32 R44, R4.reuse, R20, R120 ;  /* 0x00000014042c723c */ /* 0x040fee0000001878 */
[----:B------:R-:W-:Y:S01]  /*10fd0*/  IMAD.MOV.U32 R121, RZ, RZ, R68 ;  /* 0x000000ffff797224 */ /* 0x000fe200078e0044 */
[----:B------:R-:W-:Y:S01]  /*10fe0*/  HMMA.16816.F32 R212, R4, R16, R100 ;  /* 0x0000001004d4723c */ /* 0x000fe20000001864 */
[----:B------:R-:W-:-:S02]  /*10ff0*/  IMAD.MOV.U32 R120, RZ, RZ, R69 ;  /* 0x000000ffff787224 */ /* 0x000fc400078e0045 */
[----:B------:R-:W-:Y:S02]  /*11000*/  IMAD.MOV.U32 R122, RZ, RZ, R63 ;  /* 0x000000ffff7a7224 */ /* 0x000fe400078e003f */
[----:B------:R-:W-:-:S03]  /*11010*/  IMAD.MOV.U32 R123, RZ, RZ, R184 ;  /* 0x000000ffff7b7224 */ /* 0x000fc600078e00b8 */
[C---:B------:R-:W-:Y:S01]  /*11020*/  HMMA.16816.F32 R104, R4.reuse, R18, R80 ;  /* 0x000000120468723c */ /* 0x040fe20000001850 */
[----:B------:R-:W3:Y:S07]  /*11030*/  LDSM.16.MT88.4 R16, [R188+0x1000] ;  /* 0x00100000bc10783b */ /* 0x000eee0000004200 */
[C---:B----4-:R-:W-:Y:S08]  /*11040*/  HMMA.16816.F32 R48, R4.reuse, R28, R40 ;  /* 0x0000001c0430723c */ /* 0x050ff00000001828 */
[C---:B-1----:R-:W-:Y:S07]  /*11050*/  HMMA.16816.F32 R40, R4.reuse, R12, R136 ;  /* 0x0000000c0428723c */ /* 0x042fee0000001888 */
[----:B------:R-:W-:Y:S01]  /*11060*/  IMAD.MOV.U32 R136, RZ, RZ, R128 ;  /* 0x000000ffff887224 */ /* 0x000fe200078e0080 */
[----:B------:R-:W-:Y:S01]  /*11070*/  HMMA.16816.F32 R68, R4, R14, R152 ;  /* 0x0000000e0444723c */ /* 0x000fe20000001898 */
[----:B------:R-:W1:Y:S01]  /*11080*/  LDSM.16.MT88.4 R12, [R191+0x1000] ;  /* 0x00100000bf0c783b */ /* 0x000e620000004200 */
[----:B------:R4:W1:Y:S01]  /*11090*/  MUFU.EX2 R128, R3 ;  /* 0x0000000300807308 */ /* 0x0008620000000800 */
[----:B------:R-:W-:-:S02]  /*110a0*/  IMAD.MOV.U32 R139, RZ, RZ, R216 ;  /* 0x000000ffff8b7224 */ /* 0x000fc400078e00d8 */
[----:B------:R-:W-:Y:S02]  /*110b0*/  IMAD.MOV.U32 R138, RZ, RZ, R186 ;  /* 0x000000ffff8a7224 */ /* 0x000fe400078e00ba */
[----:B------:R-:W-:Y:S01]  /*110c0*/  IMAD.MOV.U32 R137, RZ, RZ, R185 ;  /* 0x000000ffff897224 */ /* 0x000fe200078e00b9 */
[C---:B-----5:R-:W-:Y:S08]  /*110d0*/  HMMA.16816.F32 R72, R4.reuse, R8, R156 ;  /* 0x000000080448723c */ /* 0x060ff0000000189c */
[----:B------:R-:W-:Y:S01]  /*110e0*/  HMMA.16816.F32 R60, R4, R10, R148 ;  /* 0x0000000a043c723c */ /* 0x000fe20000001894 */
[----:B------:R-:W5:Y:S01]  /*110f0*/  LDSM.16.MT88.4 R8, [R188+0x3000] ;  /* 0x00300000bc08783b */ /* 0x000f620000004200 */
[----:B----4-:R-:W-:-:S02]  /*11100*/  FFMA.FTZ R3, R234, c[0x0][0x2d0], -R2 ;  /* 0x0000b400ea037a23 */ /* 0x010fc40000010802 */
[----:B------:R-:W-:-:S04]  /*11110*/  IMAD.MOV.U32 R234, RZ, RZ, R136 ;  /* 0x000000ffffea7224 */ /* 0x000fc800078e0088 */
[C---:B------:R-:W-:Y:S01]  /*11120*/  HMMA.16816.F32 R36, R4.reuse, R30, R116 ;  /* 0x0000001e0424723c */ /* 0x040fe20000001874 */
[----:B------:R-:W-:Y:S07]  /*11130*/  LDSM.16.MT88.4 R28, [R189+0x1000] ;  /* 0x00100000bd1c783b */ /* 0x000fee0000004200 */
[----:B------:R-:W-:Y:S01]  /*11140*/  HMMA.16816.F32 R32, R4, R22, R132 ;  /* 0x000000160420723c */ /* 0x000fe20000001884 */
[----:B------:R-:W-:Y:S06]  /*11150*/  LDSM.16.MT88.4 R20, [R192+0x3000] ;  /* 0x00300000c014783b */ /* 0x000fec0000004200 */
[----:B------:R-:W-:-:S02]  /*11160*/  F2FP.PACK_AB R4, R223, R224 ;  /* 0x000000e0df04723e */ /* 0x000fc400000000ff */
[----:B------:R-:W-:Y:S02]  /*11170*/  F2FP.PACK_AB R5, R211, R220 ;  /* 0x000000dcd305723e */ /* 0x000fe400000000ff */
[----:B------:R-:W-:Y:S02]  /*11180*/  F2FP.PACK_AB R6, R221, R222 ;  /* 0x000000dedd06723e */ /* 0x000fe400000000ff */
[----:B-1----:R-:W-:-:S07]  /*11190*/  F2FP.PACK_AB R7, R128, R129 ;  /* 0x000000818007723e */ /* 0x002fce00000000ff */
[C---:B--2---:R-:W-:Y:S08]  /*111a0*/  HMMA.16816.F32 R108, R4.reuse, R24, R108 ;  /* 0x00000018046c723c */ /* 0x044ff0000000186c */
[C---:B------:R-:W-:Y:S01]  /*111b0*/  HMMA.16816.F32 R80, R4.reuse, R26, R172 ;  /* 0x0000001a0450723c */ /* 0x040fe200000018ac */
[----:B------:R-:W1:Y:S07]  /*111c0*/  LDSM.16.MT88.4 R24, [R191+0x3000] ;  /* 0x00300000bf18783b */ /* 0x000e6e0000004200 */
[C---:B---3--:R-:W-:Y:S08]  /*111d0*/  HMMA.16816.F32 R132, R4.reuse, R16, R164 ;  /* 0x000000100484723c */ /* 0x048ff000000018a4 */
[C---:B------:R-:W-:Y:S01]  /*111e0*/  HMMA.16816.F32 R76, R4.reuse, R18, R76 ;  /* 0x00000012044c723c */ /* 0x040fe2000000184c */
[----:B------:R-:W2:Y:S07]  /*111f0*/  LDSM.16.MT88.4 R16, [R189+0x3000] ;  /* 0x00300000bd10783b */ /* 0x000eae0000004200 */
[C---:B------:R-:W-:Y:S08]  /*11200*/  HMMA.16816.F32 R116, R4.reuse, R12, R180 ;  /* 0x0000000c0474723c */ /* 0x040ff000000018b4 */
[C---:B------:R-:W-:Y:S01]  /*11210*/  HMMA.16816.F32 R168, R4.reuse, R14, R168 ;  /* 0x0000000e04a8723c */ /* 0x040fe200000018a8 */
[----:B------:R-:W3:Y:S07]  /*11220*/  LDSM.16.MT88.4 R12, [R188+0x5000] ;  /* 0x00500000bc0c783b */ /* 0x000eee0000004200 */
[C---:B-----5:R-:W-:Y:S08]  /*11230*/  HMMA.16816.F32 R212, R4.reuse, R8, R212 ;  /* 0x0000000804d4723c */ /* 0x060ff000000018d4 */
[C---:B------:R-:W-:Y:S01]  /*11240*/  HMMA.16816.F32 R216, R4.reuse, R10, R104 ;  /* 0x0000000a04d8723c */ /* 0x040fe20000001868 */
[----:B------:R-:W4:Y:S04]  /*11250*/  LDSM.16.MT88.4 R8, [R189+0x5000] ;  /* 0x00500000bd08783b */ /* 0x000f280000004200 */
[----:B------:R-:W-:Y:S03]  /*11260*/  LDSM.16.MT88.4 R104, [R189+0x1800] ;  /* 0x00180000bd68783b */ /* 0x000fe60000004200 */
[C---:B-1----:R-:W-:Y:S01]  /*11270*/  HMMA.16816.F32 R172, R4.reuse, R24, R52 ;  /* 0x0000001804ac723c */ /* 0x042fe20000001834 */
[----:B------:R1:W-:Y:S06]  /*11280*/  MUFU.EX2 R24, R3 ;  /* 0x0000000300187308 */ /* 0x0003ec0000000800 */
[----:B------:R-:W-:Y:S01]  /*11290*/  IMAD.MOV.U32 R25, RZ, RZ, R120 ;  /* 0x000000ffff197224 */ /* 0x000fe200078e0078 */
[C---:B------:R-:W-:Y:S08]  /*112a0*/  HMMA.16816.F32 R100, R4.reuse, R28, R160 ;  /* 0x0000001c0464723c */ /* 0x040ff000000018a0 */
[----:B--2---:R-:W-:Y:S01]  /*112b0*/  HMMA.16816.F32 R184, R4, R16, R92 ;  /* 0x0000001004b8723c */ /* 0x004fe2000000185c */
[----:B-1----:R-:W-:-:S02]  /*112c0*/  FFMA.FTZ R3, R242, c[0x0][0x2d0], -R2 ;  /* 0x0000b400f2037a23 */ /* 0x002fc40000010802 */
[----:B------:R-:W-:-:S05]  /*112d0*/  IMAD.MOV.U32 R242, RZ, RZ, R139 ;  /* 0x000000fffff27224 */ /* 0x000fca00078e008b */
[C---:B------:R-:W-:Y:S01]  /*112e0*/  HMMA.16816.F32 R88, R4.reuse, R18, R88 ;  /* 0x000000120458723c */ /* 0x040fe20000001858 */
[----:B------:R-:W1:Y:S07]  /*112f0*/  LDSM.16.MT88.4 R16, [R192+0x5000] ;  /* 0x00500000c010783b */ /* 0x000e6e0000004200 */
[C---:B------:R-:W-:Y:S08]  /*11300*/  HMMA.16816.F32 R28, R4.reuse, R30, R176 ;  /* 0x0000001e041c723c */ /* 0x040ff000000018b0 */
[C---:B---3--:R-:W-:Y:S01]  /*11310*/  HMMA.16816.F32 R152, R4.reuse, R12, R48 ;  /* 0x0000000c0498723c */ /* 0x048fe20000001830 */
[----:B------:R-:W-:Y:S07]  /*11320*/  LDSM.16.MT88.4 R48, [R189+0x3800] ;  /* 0x00380000bd30783b */ /* 0x000fee0000004200 */
[C---:B------:R-:W-:Y:S01]  /*11330*/  HMMA.16816.F32 R92, R4.reuse, R14, R36 ;  /* 0x0000000e045c723c */ /* 0x040fe20000001824 */
[----:B------:R-:W2:Y:S07]  /*11340*/  LDSM.16.MT88.4 R12, [R191+0x5000] ;  /* 0x00500000bf0c783b */ /* 0x000eae0000004200 */
[C---:B------:R-:W-:Y:S01]  /*11350*/  HMMA.16816.F32 R176, R4.reuse, R22, R64 ;  /* 0x0000001604b0723c */ /* 0x040fe20000001840 */
[----:B------:R3:W5:Y:S01]  /*11360*/  MUFU.EX2 R23, R3 ;  /* 0x0000000300177308 */ /* 0x0007620000000800 */
[----:B------:R-:W-:Y:S06]  /*11370*/  LDSM.16.MT88.4 R64, [R191+0x3800] ;  /* 0x00380000bf40783b */ /* 0x000fec0000004200 */
[C---:B------:R-:W-:Y:S08]  /*11380*/  HMMA.16816.F32 R180, R4.reuse, R20, R84 ;  /* 0x0000001404b4723c */ /* 0x040ff00000001854 */
[----:B----4-:R-:W-:Y:S01]  /*11390*/  HMMA.16816.F32 R32, R4, R10, R32 ;  /* 0x0000000a0420723c */ /* 0x010fe20000001820 */
[----:B---3--:R-:W-:-:S02]  /*113a0*/  FFMA.FTZ R3, R233, c[0x0][0x2d0], -R2 ;  /* 0x0000b400e9037a23 */ /* 0x008fc40000010802 */
[----:B------:R-:W-:Y:S02]  /*113b0*/  FFMA.FTZ R2, R243, c[0x0][0x2d0], -R2 ;  /* 0x0000b400f3027a23 */ /* 0x000fe40000010802 */
[----:B------:R3:W-:Y:S01]  /*113c0*/  MUFU.EX2 R22, R3 ;  /* 0x0000000300167308 */ /* 0x0007e20000000800 */
[----:B------:R-:W-:Y:S02]  /*113d0*/  IMAD.MOV.U32 R233, RZ, RZ, R113 ;  /* 0x000000ffffe97224 */ /* 0x000fe400078e0071 */
[----:B------:R-:W-:Y:S01]  /*113e0*/  IMAD.MOV.U32 R243, RZ, RZ, R114 ;  /* 0x000000fffff37224 */ /* 0x000fe200078e0072 */
[----:B------:R-:W-:Y:S01]  /*113f0*/  HMMA.16816.F32 R84, R4, R8, R44 ;  /* 0x000000080454723c */ /* 0x000fe2000000182c */
[----:B------:R-:W-:-:S03]  /*11400*/  IMAD.MOV.U32 R11, RZ, RZ, R122 ;  /* 0x000000ffff0b7224 */ /* 0x000fc600078e007a */
[----:B------:R4:W-:Y:S04]  /*11410*/  MUFU.EX2 R21, R2 ;  /* 0x0000000200157308 */ /* 0x0009e80000000800 */
[----:B-1----:R-:W-:Y:S01]  /*11420*/  HMMA.16816.F32 R148, R4, R16, R40 ;  /* 0x000000100494723c */ /* 0x002fe20000001828 */
[----:B------:R-:W-:Y:S01]  /*11430*/  LDSM.16.MT88.4 R40, [R188+0x3800] ;  /* 0x00380000bc28783b */ /* 0x000fe20000004200 */
[----:B---3--:R-:W-:-:S06]  /*11440*/  IMAD.MOV.U32 R3, RZ, RZ, R112 ;  /* 0x000000ffff037224 */ /* 0x008fcc00078e0070 */
[C---:B------:R-:W-:Y:S01]  /*11450*/  HMMA.16816.F32 R164, R4.reuse, R26, R56 ;  /* 0x0000001a04a4723c */ /* 0x040fe20000001838 */
[----:B------:R-:W-:Y:S01]  /*11460*/  LDSM.16.MT88.4 R56, [R192+0x3800] ;  /* 0x00380000c038783b */ /* 0x000fe20000004200 */
[----:B----4-:R-:W-:Y:S02]  /*11470*/  FFMA.FTZ R2, R236, c[0x0][0x2d0], -R0 ;  /* 0x0000b400ec027a23 */ /* 0x010fe40000010800 */
[----:B------:R-:W-:Y:S02]  /*11480*/  IMAD.MOV.U32 R236, RZ, RZ, R121 ;  /* 0x000000ffffec7224 */ /* 0x000fe400078e0079 */
[----:B------:R1:W-:Y:S02]  /*11490*/  MUFU.EX2 R20, R2 ;  /* 0x0000000200147308 */ /* 0x0003e40000000800 */
[----:B------:R-:W-:Y:S01]  /*114a0*/  HMMA.16816.F32 R16, R4, R18, R68 ;  /* 0x000000120410723c */ /* 0x000fe20000001844 */
[----:B------:R-:W-:Y:S02]  /*114b0*/  IMAD.MOV.U32 R27, RZ, RZ, R137 ;  /* 0x000000ffff1b7224 */ /* 0x000fe400078e0089 */
[----:B------:R-:W-:-:S02]  /*114c0*/  IMAD.MOV.U32 R26, RZ, RZ, R138 ;  /* 0x000000ffff1a7224 */ /* 0x000fc400078e008a */
[----:B------:R-:W-:Y:S03]  /*114d0*/  LDSM.16.MT88.4 R136, [R188+0x1800] ;  /* 0x00180000bc88783b */ /* 0x000fe60000004200 */
[----:B--2---:R-:W-:Y:S01]  /*114e0*/  HMMA.16816.F32 R160, R4, R12, R72 ;  /* 0x0000000c04a0723c */ /* 0x004fe20000001848 */
[----:B------:R-:W-:Y:S01]  /*114f0*/  LDSM.16.MT88.4 R72, [R188+0x5800] ;  /* 0x00580000bc48783b */ /* 0x000fe20000004200 */
[----:B-1----:R-:W-:-:S06]  /*11500*/  FFMA.FTZ R2, R244, c[0x0][0x2d0], -R0 ;  /* 0x0000b400f4027a23 */ /* 0x002fcc0000010800 */
[----:B------:R-:W-:Y:S01]  /*11510*/  HMMA.16816.F32 R156, R4, R14, R60 ;  /* 0x0000000e049c723c */ /* 0x000fe2000000183c */
[----:B------:R-:W-:Y:S01]  /*11520*/  IMAD.MOV.U32 R244, RZ, RZ, R123 ;  /* 0x000000fffff47224 */ /* 0x000fe200078e007b */
[----:B------:R-:W-:Y:S01]  /*11530*/  LDSM.16.MT88.4 R12, [R191+0x5800] ;  /* 0x00580000bf0c783b */ /* 0x000fe20000004200 */
[----:B------:R1:W2:Y:S03]  /*11540*/  MUFU.EX2 R10, R2 ;  /* 0x00000002000a7308 */ /* 0x0002a60000000800 */
[----:B------:R-:W-:Y:S01]  /*11550*/  LDSM.16.MT88.4 R120, [R191+0x1800] ;  /* 0x00180000bf78783b */ /* 0x000fe20000004200 */
[----:B------:R-:W-:Y:S01]  /*11560*/  IMAD.MOV.U32 R7, RZ, RZ, R96 ;  /* 0x000000ffff077224 */ /* 0x000fe200078e0060 */
[----:B-----5:R-:W-:Y:S01]  /*11570*/  F2FP.PACK_AB R96, R23, R24 ;  /* 0x000000181760723e */ /* 0x020fe200000000ff */
[----:B------:R-:W-:-:S04]  /*11580*/  @P4 IMAD.HI.U32 R4, R249, c[0x0][0x2c8], RZ ;  /* 0x0000b200f9044a27 */ /* 0x000fc800078e00ff */
[--C-:B-1----:R-:W-:Y:S02]  /*11590*/  FFMA.FTZ R2, R245, c[0x0][0x2d0], -R0.reuse ;  /* 0x0000b400f5027a23 */ /* 0x102fe40000010800 */
[----:B------:R-:W-:Y:S02]  /*115a0*/  FFMA.FTZ R0, R246, c[0x0][0x2d0], -R0 ;  /* 0x0000b400f6007a23 */ /* 0x000fe40000010800 */
[----:B------:R-:W-:Y:S01]  /*115b0*/  IMAD.MOV.U32 R246, RZ, RZ, R115 ;  /* 0x000000fffff67224 */ /* 0x000fe200078e0073 */
[----:B------:R1:W-:Y:S01]  /*115c0*/  MUFU.EX2 R9, R2 ;  /* 0x0000000200097308 */ /* 0x0003e20000000800 */
[----:B------:R-:W3:Y:S01]  /*115d0*/  LDSM.16.MT88.4 R112, [R192+0x1800] ;  /* 0x00180000c070783b */ /* 0x000ee20000004200 */
[----:B------:R-:W-:-:S06]  /*115e0*/  IMAD.MOV.U32 R245, RZ, RZ, R99 ;  /* 0x000000fffff57224 */ /* 0x000fcc00078e0063 */
[----:B------:R4:W5:Y:S01]  /*115f0*/  MUFU.EX2 R8, R0 ;  /* 0x0000000000087308 */ /* 0x0009620000000800 */
[----:B-1----:R-:W-:Y:S01]  /*11600*/  IMAD.MOV.U32 R2, RZ, RZ, R97 ;  /* 0x000000ffff027224 */ /* 0x002fe200078e0061 */
[----:B--2---:R-:W-:-:S03]  /*11610*/  F2FP.PACK_AB R97, R10, R20 ;  /* 0x000000140a61723e */ /* 0x004fc600000000ff */
[----:B------:R-:W-:Y:S02]  /*11620*/  FADD.FTZ R2, R2, R7 ;  /* 0x0000000702027221 */ /* 0x000fe40000010000 */
[----:B----4-:R-:W-:Y:S01]  /*11630*/  IMAD.MOV.U32 R0, RZ, RZ, R98 ;  /* 0x000000ffff007224 */ /* 0x010fe200078e0062 */
[----:B------:R-:W-:Y:S01]  /*11640*/  F2FP.PACK_AB R98, R21, R22 ;  /* 0x000000161562723e */ /* 0x000fe200000000ff */
[----:B------:R-:W-:Y:S01]  /*11650*/  FADD.FTZ R2, R245, R2 ;  /* 0x00000002f5027221 */ /* 0x000fe20000010000 */
[----:B-----5:R-:W-:Y:S01]  /*11660*/  F2FP.PACK_AB R99, R8, R9 ;  /* 0x000000090863723e */ /* 0x020fe200000000ff */
        /* <DEDUP_REMOVED lines=9> */
[----:B---3--:R-:W-:Y:S01]  /*11700*/  HMMA.16816.F32 R108, R96, R112, R108 ;  /* 0x00000070606c723c */ /* 0x008fe2000000186c */
[----:B------:R-:W-:-:S02]  /*11710*/  FADD.FTZ R2, R252, R0 ;  /* 0x00000000fc027221 */ /* 0x000fc40000010000 */
[----:B------:R-:W-:Y:S01]  /*11720*/  IMAD.MOV.U32 R0, RZ, RZ, R249 ;  /* 0x000000ffff007224 */ /* 0x000fe200078e00f9 */
[----:B------:R-:W-:Y:S01]  /*11730*/  @P4 SHF.R.U32.HI R0, RZ, c[0x0][0x2cc], R4 ;  /* 0x0000b300ff004a19 */ /* 0x000fe20000011604 */
[----:B------:R-:W-:Y:S02]  /*11740*/  FADD.FTZ R2, R250, R2 ;  /* 0x00000002fa027221 */ /* 0x000fe40000010000 */
[----:B------:R-:W-:Y:S01]  /*11750*/  FADD.FTZ R3, R242, R3 ;  /* 0x00000003f2037221 */ /* 0x000fe20000010000 */
[C---:B------:R-:W-:Y:S01]  /*11760*/  HMMA.16816.F32 R112, R96.reuse, R114, R80 ;  /* 0x000000726070723c */ /* 0x040fe20000001850 */
[----:B------:R-:W1:Y:S01]  /*11770*/  LDSM.16.MT88.4 R80, [R189+0x5800] ;  /* 0x00580000bd50783b */ /* 0x000e620000004200 */
[----:B------:R-:W-:Y:S01]  /*11780*/  FADD.FTZ R2, R26, R2 ;  /* 0x000000021a027221 */ /* 0x000fe20000010000 */
[----:B------:R-:W-:Y:S01]  /*11790*/  IADD3 R0, R0, R234, -R27 ;  /* 0x000000ea00007210 */ /* 0x000fe20007ffe81b */
[----:B------:R-:W-:Y:S02]  /*117a0*/  FADD.FTZ R3, R224, R3 ;  /* 0x00000003e0037221 */ /* 0x000fe40000010000 */
[----:B------:R-:W-:Y:S01]  /*117b0*/  FADD.FTZ R2, R220, R2 ;  /* 0x00000002dc027221 */ /* 0x000fe20000010000 */
[----:B------:R-:W-:Y:S01]  /*117c0*/  SHF.R.S32.HI R4, RZ, 0x1f, R0 ;  /* 0x0000001fff047819 */ /* 0x000fe20000011400 */
[----:B------:R-:W-:Y:S01]  /*117d0*/  HMMA.16816.F32 R48, R96, R50, R88 ;  /* 0x000000326030723c */ /* 0x000fe20000001858 */
[----:B------:R-:W2:Y:S01]  /*117e0*/  LDSM.16.MT88.4 R88, [R192+0x5800] ;  /* 0x00580000c058783b */ /* 0x000ea20000004200 */
[----:B------:R-:W-:Y:S01]  /*117f0*/  FADD.FTZ R3, R223, R3 ;  /* 0x00000003df037221 */ /* 0x000fe20000010000 */
[----:B------:R-:W-:Y:S01]  /*11800*/  LEA.HI R4, R4, R0, RZ, 0x6 ;  /* 0x0000000004047211 */ /* 0x000fe200078f30ff */
[----:B------:R-:W-:Y:S01]  /*11810*/  FADD.FTZ R2, R211, R2 ;  /* 0x00000002d3027221 */ /* 0x000fe20000010000 */
[----:B------:R-:W-:Y:S01]  /*11820*/  IADD3 R211, R25, -0x2, RZ ;  /* 0xfffffffe19d37810 */ /* 0x000fe20007ffe0ff */
[----:B------:R-:W-:-:S02]  /*11830*/  FADD.FTZ R3, R222, R3 ;  /* 0x00000003de037221 */ /* 0x000fc40000010000 */
[----:B------:R-:W-:Y:S01]  /*11840*/  FADD.FTZ R0, R129, R2 ;  /* 0x0000000281007221 */ /* 0x000fe20000010000 */
[C---:B------:R-:W-:Y:S01]  /*11850*/  HMMA.16816.F32 R132, R96.reuse, R136, R132 ;  /* 0x000000886084723c */ /* 0x040fe20000001884 */
[----:B------:R-:W-:Y:S01]  /*11860*/  FADD.FTZ R2, R221, R3 ;  /* 0x00000003dd027221 */ /* 0x000fe20000010000 */
[----:B------:R-:W-:Y:S01]  /*11870*/  SHF.R.S32.HI R3, RZ, 0x6, R4 ;  /* 0x00000006ff037819 */ /* 0x000fe20000011404 */
[----:B------:R-:W-:Y:S02]  /*11880*/  FADD.FTZ R0, R128, R0 ;  /* 0x0000000080007221 */ /* 0x000fe40000010000 */
[----:B------:R-:W-:Y:S01]  /*11890*/  FADD.FTZ R2, R24, R2 ;  /* 0x0000000218027221 */ /* 0x000fe20000010000 */
[----:B------:R-:W-:Y:S01]  /*118a0*/  IMNMX R236, R235, R3, !PT ;  /* 0x00000003ebec7217 */ /* 0x000fe20007800200 */
[----:B------:R-:W-:Y:S01]  /*118b0*/  FADD.FTZ R0, R20, R0 ;  /* 0x0000000014007221 */ /* 0x000fe20000010000 */
[----:B------:R-:W-:Y:S01]  /*118c0*/  HMMA.16816.F32 R136, R96, R138, R76 ;  /* 0x0000008a6088723c */ /* 0x000fe2000000184c */
[----:B------:R-:W-:Y:S01]  /*118d0*/  FADD.FTZ R2, R23, R2 ;  /* 0x0000000217027221 */ /* 0x000fe20000010000 */
[----:B------:R-:W-:Y:S01]  /*118e0*/  ISETP.GE.AND P0, PT, R211, R236, PT ;  /* 0x000000ecd300720c */ /* 0x000fe20003f06270 */
[----:B------:R-:W-:-:S02]  /*118f0*/  FADD.FTZ R0, R10, R0 ;  /* 0x000000000a007221 */ /* 0x000fc40000010000 */
[----:B------:R-:W-:Y:S02]  /*11900*/  FADD.FTZ R2, R22, R2 ;  /* 0x0000000216027221 */ /* 0x000fe40000010000 */
[----:B------:R-:W-:Y:S01]  /*11910*/  FADD.FTZ R0, R9, R0 ;  /* 0x0000000009007221 */ /* 0x000fe20000010000 */
[----:B------:R-:W-:Y:S01]  /*11920*/  HMMA.16816.F32 R68, R96, R72, R152 ;  /* 0x000000486044723c */ /* 0x000fe20000001898 */
[----:B------:R-:W-:Y:S02]  /*11930*/  FADD.FTZ R233, R21, R2 ;  /* 0x0000000215e97221 */ /* 0x000fe40000010000 */
[----:B------:R-:W-:-:S05]  /*11940*/  FADD.FTZ R234, R8, R0 ;  /* 0x0000000008ea7221 */ /* 0x000fca0000010000 */
[C---:B-1----:R-:W-:Y:S08]  /*11950*/  HMMA.16816.F32 R76, R96.reuse, R80, R84 ;  /* 0x00000050604c723c */ /* 0x042ff00000001854 */
        /* <DEDUP_REMOVED lines=16> */
[----:B------:R-:W-:Y:S01]  /*11a60*/  @!UPT UIADD3 URZ, URZ, URZ, URZ ;  /* 0x0000003f3f3ff290 */ /* 0x000fe2000fffe03f */
[----:B------:R-:W-:Y:S11]  /*11a70*/  @!P0 BRA `(.L_x_1106) ;  /* 0x00002f3000008947 */ /* 0x000ff60003800000 */
[----:B------:R-:W-:Y:S02]  /*11a80*/  MOV R128, R124 ;  /* 0x0000007c00807202 */ /* 0x000fe40000000f00 */
[----:B------:R-:W-:-:S02]  /*11a90*/  MOV R3, R125 ;  /* 0x0000007d00037202 */ /* 0x000fc40000000f00 */
[----:B------:R-:W-:-:S07]  /*11aa0*/  MOV R184, R211 ;  /* 0x000000d300b87202 */ /* 0x000fce0000000f00 */
.L_x_1107:
[----:B------:R-:W-:Y:S01]  /*11ab0*/  ISETP.GT.AND P0, PT, R235, R184, PT ;  /* 0x000000b8eb00720c */ /* 0x000fe20003f04270 */
[----:B------:R-:W-:Y:S04]  /*11ac0*/  DEPBAR.LE SB0, 0x0 ;  /* 0x000080000000791a */ /* 0x000fe80000000000 */
[----:B------:R-:W-:Y:S01]  /*11ad0*/  WARPSYNC 0xffffffff ;  /* 0xffffffff00007948 */ /* 0x000fe20003800000 */
[----:B------:R-:W-:Y:S01]  /*11ae0*/  BAR.SYNC.DEFER_BLOCKING 0x0 ;  /* 0x0000000000007b1d */ /* 0x000fe20000010000 */
[----:B------:R-:W-:Y:S02]  /*11af0*/  LOP3.LUT P4, RZ, R238, 0x1, RZ, 0xc0, !PT ;  /* 0x00000001eeff7812 */ /* 0x000fe4000788c0ff */
[----:B------:R-:W-:Y:S02]  /*11b00*/  MOV R187, c[0x0][0x2c4] ;  /* 0x0000b10000bb7a02 */ /* 0x000fe40000000f00 */
[C---:B------:R-:W-:Y:S02]  /*11b10*/  IADD3 R211, R184.reuse, -0x1, RZ ;  /* 0xffffffffb8d37810 */ /* 0x040fe40007ffe0ff */
[----:B------:R-:W-:Y:S01]  /*11b20*/  @!P0 SHF.R.S32.HI R0, RZ, 0x1f, R184 ;  /* 0x0000001fff008819 */ /* 0x000fe200000114b8 */
[----:B------:R-:W-:Y:S01]  /*11b30*/  @!P0 IMAD.WIDE.U32 R6, R184, c[0x0][0x208], RZ ;  /* 0x00008200b8068a25 */ /* 0x000fe200078e00ff */
[----:B------:R-:W-:Y:S03]  /*11b40*/  @!P0 IADD3 R12, P3, R228, 0x40, RZ ;  /* 0x00000040e40c8810 */ /* 0x000fe60007f7e0ff */
[----:B------:R-:W-:Y:S02]  /*11b50*/  @!P0 IMAD R0, R0, c[0x0][0x208], RZ ;  /* 0x0000820000008a24 */ /* 0x000fe400078e02ff */
[----:B------:R-:W-:Y:S02]  /*11b60*/  @!P0 IMAD.SHL.U32 R2, R6, 0x40, RZ ;  /* 0x0000004006028824 */ /* 0x000fe400078e00ff */
[----:B------:R-:W-:Y:S02]  /*11b70*/  @!P0 IMAD R0, R184, c[0x0][0x20c], R0 ;  /* 0x00008300b8008a24 */ /* 0x000fe400078e0200 */
[----:B------:R-:W-:Y:S03]  /*11b80*/  @!P0 IMAD.MOV.U32 R5, RZ, RZ, c[0x0][0x208] ;  /* 0x00008200ff058624 */ /* 0x000fe600078e00ff */
[----:B------:R-:W-:Y:S01]  /*11b90*/  @!P0 IADD3 R0, R7, R0, RZ ;  /* 0x0000000007008210 */ /* 0x000fe20007ffe0ff */
[----:B------:R-:W-:Y:S01]  /*11ba0*/  @!P0 IMAD.MOV.U32 R7, RZ, RZ, c[0x0][0x20c] ;  /* 0x00008300ff078624 */ /* 0x000fe200078e00ff */
[C---:B------:R-:W-:Y:S01]  /*11bb0*/  @!P0 LEA R4, P1, R5.reuse, R2, 0x5 ;  /* 0x0000000205048211 */ /* 0x040fe200078228ff */
[----:B------:R-:W-:Y:S01]  /*11bc0*/  LDSM.16.M88.4 R32, [R194] ;  /* 0x00000000c220783b */ /* 0x000fe20000000200 */
[----:B------:R-:W-:Y:S04]  /*11bd0*/  @!P0 SHF.L.U64.HI R0, R6, 0x6, R0 ;  /* 0x0000000606008819 */ /* 0x000fe80000010200 */
[----:B------:R-:W-:Y:S02]  /*11be0*/  @!P0 LEA.HI.X R5, R5, R0, R7, 0x5, P1 ;  /* 0x0000000005058211 */ /* 0x000fe400008f2c07 */
[----:B------:R-:W-:Y:S01]  /*11bf0*/  @!P0 IADD3 R6, P1, R2, R228, RZ ;  /* 0x000000e402068210 */ /* 0x000fe20007f3e0ff */
[----:B------:R-:W1:Y:S01]  /*11c00*/  LDSM.16.M88.4 R8, [R147] ;  /* 0x000000009308783b */ /* 0x000e620000000200 */
[----:B------:R-:W-:Y:S02]  /*11c10*/  @!P0 IADD3.X R7, RZ, R230, RZ, P3, !PT ;  /* 0x000000e6ff078210 */ /* 0x000fe40001ffe4ff */
[----:B------:R-:W-:Y:S01]  /*11c20*/  @!P0 LEA R124, P2, R6, c[0x0][0x1f8], 0x1 ;  /* 0x00007e00067c8a11 */ /* 0x000fe200078408ff */
[----:B------:R-:W-:Y:S01]  /*11c30*/  @!P0 IMAD.X R14, R0, 0x1, R230, P1 ;  /* 0x00000001000e8824 */ /* 0x000fe200008e06e6 */
[----:B------:R-:W-:Y:S03]  /*11c40*/  @!P0 IADD3 R13, P1, R2, R12, RZ ;  /* 0x0000000c020d8210 */ /* 0x000fe60007f3e0ff */
[----:B------:R-:W2:Y:S01]  /*11c50*/  LDSM.16.M88.4 R16, [R147+0x800] ;  /* 0x000800009310783b */ /* 0x000ea20000000200 */
[----:B------:R-:W-:Y:S01]  /*11c60*/  @!P0 LEA.HI.X R125, R6, c[0x0][0x1fc], R14, 0x1, P2 ;  /* 0x00007f00067d8a11 */ /* 0x000fe200010f0c0e */
[----:B------:R-:W-:Y:S01]  /*11c70*/  @!P0 IMAD.X R15, R0, 0x1, R7, P1 ;  /* 0x00000001000f8824 */ /* 0x000fe200008e0607 */
[----:B------:R-:W-:Y:S02]  /*11c80*/  @!P0 IADD3 R6, P2, R228, 0x80, RZ ;  /* 0x00000080e4068810 */ /* 0x000fe40007f5e0ff */
[C---:B------:R-:W-:Y:S03]  /*11c90*/  @!P0 LEA R30, P1, R13.reuse, c[0x0][0x1f8], 0x1 ;  /* 0x00007e000d1e8a11 */ /* 0x040fe600078208ff */
[----:B------:R-:W3:Y:S01]  /*11ca0*/  LDSM.16.M88.4 R24, [R147+0x1000] ;  /* 0x001000009318783b */ /* 0x000ee20000000200 */
[--C-:B------:R-:W-:Y:S01]  /*11cb0*/  @!P0 IMAD.X R14, RZ, RZ, R230.reuse, P2 ;  /* 0x000000ffff0e8224 */ /* 0x100fe200010e06e6 */
[----:B------:R-:W-:Y:S02]  /*11cc0*/  @!P0 IADD3 R2, P2, R2, R6, RZ ;  /* 0x0000000602028210 */ /* 0x000fe40007f5e0ff */
[----:B------:R-:W-:Y:S02]  /*11cd0*/  @!P0 LEA.HI.X R31, R13, c[0x0][0x1fc], R15, 0x1, P1 ;  /* 0x00007f000d1f8a11 */ /* 0x000fe400008f0c0f */
[----:B------:R-:W-:Y:S02]  /*11ce0*/  @!P0 IADD3 R12, P1, R4, R12, RZ ;  /* 0x0000000c040c8210 */ /* 0x000fe40007f3e0ff */
        /* <DEDUP_REMOVED lines=12> */
[----:B------:R-:W5:Y:S01]  /*11db0*/  LDSM.16.M88.4 R156, [R198] ;  /* 0x00000000c69c783b */ /* 0x000f620000000200 */
[----:B------:R-:W-:Y:S02]  /*11dc0*/  @!P0 LEA R28, P2, R12, c[0x0][0x1f8], 0x1 ;  /* 0x00007e000c1c8a11 */ /* 0x000fe400078408ff */
[----:B------:R-:W-:Y:S02]  /*11dd0*/  @!P0 LEA R22, P1, R6, c[0x0][0x1f8], 0x1 ;  /* 0x00007e0006168a11 */ /* 0x000fe400078208ff */
[----:B------:R-:W-:Y:S02]  /*11de0*/  @!P0 LEA.HI.X R29, R12, c[0x0][0x1fc], R7, 0x1, P2 ;  /* 0x00007f000c1d8a11 */ /* 0x000fe400010f0c07 */
[----:B------:R-:W-:Y:S01]  /*11df0*/  @!P0 LEA.HI.X R23, R6, c[0x0][0x1fc], R4, 0x1, P1 ;  /* 0x00007f0006178a11 */ /* 0x000fe200008f0c04 */
[----:B------:R-:W2:Y:S01]  /*11e00*/  LDSM.16.M88.4 R160, [R209] ;  /* 0x00000000d1a0783b */ /* 0x000ea20000000200 */
[C---:B-1----:R-:W-:Y:S03]  /*11e10*/  HMMA.16816.F32 R4, R32.reuse, R8, RZ ;  /* 0x000000082004723c */ /* 0x042fe600000018ff */
[----:B------:R-:W-:Y:S04]  /*11e20*/  ISETP.NE.AND P1, PT, R187, 0x1, PT ;  /* 0x00000001bb00780c */ /* 0x000fe80003f25270 */
[----:B------:R-:W1:Y:S01]  /*11e30*/  LDSM.16.M88.4 R164, [R208] ;  /* 0x00000000d0a4783b */ /* 0x000e620000000200 */
[C---:B------:R-:W-:Y:S07]  /*11e40*/  HMMA.16816.F32 R8, R32.reuse, R10, RZ ;  /* 0x0000000a2008723c */ /* 0x040fee00000018ff */
        /* <DEDUP_REMOVED lines=9> */
[----:B------:R3:W-:Y:S08]  /*11ee0*/  @!P0 LDGSTS.E.BYPASS.LTC128B.128 [R210+0x5100], [R22.64], !P5 ;  /* 0x0510000016d28fae */ /* 0x0007f0000e901d46 */
[----:B------:R-:W-:Y:S01]  /*11ef0*/  LDSM.16.M88.4 R172, [R197] ;  /* 0x00000000c5ac783b */ /* 0x000fe20000000200 */
[C---:B--2---:R-:W-:Y:S07]  /*11f00*/  HMMA.16816.F32 R12, R32.reuse, R16, RZ ;  /* 0x00000010200c723c */ /* 0x044fee00000018ff */
[----:B------:R-:W0:Y:S01]  /*11f10*/  LDGDEPBAR ;  /* 0x00000000000079af */ /* 0x000e220000000000 */
[C---:B------:R-:W-:Y:S07]  /*11f20*/  HMMA.16816.F32 R16, R32.reuse, R18, RZ ;  /* 0x000000122010723c */ /* 0x040fee00000018ff */
[----:B------:R-:W2:Y:S01]  /*11f30*/  LDSM.16.M88.4 R176, [R193] ;  /* 0x00000000c1b0783b */ /* 0x000ea20000000200 */
[C---:B---3--:R-:W-:Y:S07]  /*11f40*/  HMMA.16816.F32 R20, R32.reuse, R24, RZ ;  /* 0x000000182014723c */ /* 0x048fee00000018ff */
[----:B------:R-:W-:Y:S01]  /*11f50*/  LDSM.16.M88.4 R180, [R147+0x2000] ;  /* 0x0020000093b4783b */ /* 0x000fe20000000200 */
[C---:B------:R-:W-:Y:S07]  /*11f60*/  HMMA.16816.F32 R24, R32.reuse, R26, RZ ;  /* 0x0000001a2018723c */ /* 0x040fee00000018ff */
[----:B------:R-:W3:Y:S01]  /*11f70*/  LDL R186, [R1+0x10] ;  /* 0x0000100001ba7983 */ /* 0x000ee20000100800 */
[C---:B----4-:R-:W-:Y:S03]  /*11f80*/  HMMA.16816.F32 R28, R32.reuse, R148, RZ ;  /* 0x00000094201c723c */ /* 0x050fe600000018ff */
[----:B------:R-:W4:Y:S04]  /*11f90*/  LDL R185, [R1+0x4] ;  /* 0x0000040001b97983 */ /* 0x000f280000100800 */
[----:B------:R-:W4:Y:S01]  /*11fa0*/  LDL R129, [R1+0x8] ;  /* 0x0000080001817983 */ /* 0x000f220000100800 */
[----:B------:R-:W-:Y:S03]  /*11fb0*/  HMMA.16816.F32 R32, R32, R150, RZ ;  /* 0x000000962020723c */ /* 0x000fe600000018ff */
[----:B------:R-:W2:Y:S05]  /*11fc0*/  LDSM.16.M88.4 R148, [R193+0x800] ;  /* 0x00080000c194783b */ /* 0x000eaa0000000200 */
[C---:B-----5:R-:W-:Y:S08]  /*11fd0*/  HMMA.16816.F32 R4, R152.reuse, R156, R4 ;  /* 0x0000009c9804723c */ /* 0x060ff00000001804 */
[C---:B------:R-:W-:Y:S01]  /*11fe0*/  HMMA.16816.F32 R8, R152.reuse, R158, R8 ;  /* 0x0000009e9808723c */ /* 0x040fe20000001808 */
[----:B------:R-:W5:Y:S07]  /*11ff0*/  LDSM.16.M88.4 R156, [R193+0x1000] ;  /* 0x00100000c19c783b */ /* 0x000f6e0000000200 */
[C---:B------:R-:W-:Y:S08]  /*12000*/  HMMA.16816.F32 R12, R152.reuse, R160, R12 ;  /* 0x000000a0980c723c */ /* 0x040ff0000000180c */
[C---:B------:R-:W-:Y:S01]  /*12010*/  HMMA.16816.F32 R16, R152.reuse, R162, R16 ;  /* 0x000000a29810723c */ /* 0x040fe20000001810 */
[----:B------:R-:W-:Y:S07]  /*12020*/  LDSM.16.M88.4 R160, [R196] ;  /* 0x00000000c4a0783b */ /* 0x000fee0000000200 */
[C---:B-1----:R-:W-:Y:S08]  /*12030*/  HMMA.16816.F32 R20, R152.reuse, R164, R20 ;  /* 0x000000a49814723c */ /* 0x042ff00000001814 */
[C---:B------:R-:W-:Y:S01]  /*12040*/  HMMA.16816.F32 R24, R152.reuse, R166, R24 ;  /* 0x000000a69818723c */ /* 0x040fe20000001818 */
[----:B------:R-:W-:Y:S07]  /*12050*/  LDSM.16.M88.4 R164, [R190] ;  /* 0x00000000bea4783b */ /* 0x000fee0000000200 */
[C---:B------:R-:W-:Y:S08]  /*12060*/  HMMA.16816.F32 R28, R152.reuse, R168, R28 ;  /* 0x000000a8981c723c */ /* 0x040ff0000000181c */
[----:B------:R-:W-:Y:S01]  /*12070*/  HMMA.16816.F32 R32, R152, R170, R32 ;  /* 0x000000aa9820723c */ /* 0x000fe20000001820 */
[----:B------:R-:W1:Y:S07]  /*12080*/  LDSM.16.M88.4 R152, [R193+0x1800] ;  /* 0x00180000c198783b */ /* 0x000e6e0000000200 */
[C---:B--2---:R-:W-:Y:S01]  /*12090*/  HMMA.16816.F32 R4, R172.reuse, R176, R4 ;  /* 0x000000b0ac04723c */ /* 0x044fe20000001804 */
[----:B------:R-:W2:Y:S07]  /*120a0*/  LDSM.16.M88.4 R168, [R190+0x800] ;  /* 0x00080000bea8783b */ /* 0x000eae0000000200 */
[C---:B------:R-:W-:Y:S01]  /*120b0*/  HMMA.16816.F32 R8, R172.reuse, R178, R8 ;  /* 0x000000b2ac08723c */ /* 0x040fe20000001808 */
[----:B------:R-:W2:Y:S07]  /*120c0*/  LDSM.16.M88.4 R176, [R190+0x1000] ;  /* 0x00100000beb0783b */ /* 0x000eae0000000200 */
[C---:B------:R-:W-:Y:S08]  /*120d0*/  HMMA.16816.F32 R12, R172.reuse, R148, R12 ;  /* 0x00000094ac0c723c */ /* 0x040ff0000000180c */
        /* <DEDUP_REMOVED lines=8> */
[C---:B------:R-:W-:Y:S01]  /*12160*/  HMMA.16816.F32 R4, R160.reuse, R164, R4 ;  /* 0x000000a4a004723c */ /* 0x040fe20000001804 */
[----:B------:R-:W-:Y:S07]  /*12170*/  LDSM.16.M88.4 R172, [R205] ;  /* 0x00000000cdac783b */ /* 0x000fee0000000200 */
[C---:B------:R-:W-:Y:S01]  /*12180*/  HMMA.16816.F32 R8, R160.reuse, R166, R8 ;  /* 0x000000a6a008723c */ /* 0x040fe20000001808 */
[----:B------:R-:W1:Y:S07]  /*12190*/  LDSM.16.M88.4 R164, [R147+0x3000] ;  /* 0x0030000093a4783b */ /* 0x000e6e0000000200 */
[C---:B--2---:R-:W-:Y:S08]  /*121a0*/  HMMA.16816.F32 R12, R160.reuse, R168, R12 ;  /* 0x000000a8a00c723c */ /* 0x044ff0000000180c */
[C---:B------:R-:W-:Y:S01]  /*121b0*/  HMMA.16816.F32 R16, R160.reuse, R170, R16 ;  /* 0x000000aaa010723c */ /* 0x040fe20000001810 */
[----:B------:R-:W2:Y:S07]  /*121c0*/  LDSM.16.M88.4 R168, [R147+0x3800] ;  /* 0x0038000093a8783b */ /* 0x000eae0000000200 */
[C---:B------:R-:W-:Y:S08]  /*121d0*/  HMMA.16816.F32 R20, R160.reuse, R176, R20 ;  /* 0x000000b0a014723c */ /* 0x040ff00000001814 */
[C---:B------:R-:W-:Y:S01]  /*121e0*/  HMMA.16816.F32 R24, R160.reuse, R178, R24 ;  /* 0x000000b2a018723c */ /* 0x040fe20000001818 */
[----:B------:R-:W-:Y:S07]  /*121f0*/  LDSM.16.M88.4 R176, [R203] ;  /* 0x00000000cbb0783b */ /* 0x000fee0000000200 */
[C---:B------:R-:W-:Y:S08]  /*12200*/  HMMA.16816.F32 R28, R160.reuse, R148, R28 ;  /* 0x00000094a01c723c */ /* 0x040ff0000000181c */
[----:B------:R-:W-:Y:S01]  /*12210*/  HMMA.16816.F32 R32, R160, R150, R32 ;  /* 0x00000096a020723c */ /* 0x000fe20000001820 */
[----:B------:R-:W-:Y:S07]  /*12220*/  LDSM.16.M88.4 R148, [R195+0x4000] ;  /* 0x00400000c394783b */ /* 0x000fee0000000200 */
[C---:B-----5:R-:W-:Y:S01]  /*12230*/  HMMA.16816.F32 R4, R156.reuse, R180, R4 ;  /* 0x000000b49c04723c */ /* 0x060fe20000001804 */
[----:B------:R-:W5:Y:S07]  /*12240*/  LDSM.16.M88.4 R160, [R206] ;  /* 0x00000000cea0783b */ /* 0x000f6e0000000200 */
[C---:B------:R-:W-:Y:S01]  /*12250*/  HMMA.16816.F32 R8, R156.reuse, R182, R8 ;  /* 0x000000b69c08723c */ /* 0x040fe20000001808 */
[----:B------:R-:W-:Y:S07]  /*12260*/  LDSM.16.M88.4 R180, [R190+0x3000] ;  /* 0x00300000beb4783b */ /* 0x000fee0000000200 */
[C---:B-1----:R-:W-:Y:S08]  /*12270*/  HMMA.16816.F32 R12, R156.reuse, R152, R12 ;  /* 0x000000989c0c723c */ /* 0x042ff0000000180c */
[C---:B------:R-:W-:Y:S01]  /*12280*/  HMMA.16816.F32 R16, R156.reuse, R154, R16 ;  /* 0x0000009a9c10723c */ /* 0x040fe20000001810 */
[----:B------:R-:W1:Y:S07]  /*12290*/  LDSM.16.M88.4 R152, [R204] ;  /* 0x00000000cc98783b */ /* 0x000e6e0000000200 */
[C---:B------:R-:W-:Y:S08]  /*122a0*/  HMMA.16816.F32 R20, R156.reuse, R164, R20 ;  /* 0x000000a49c14723c */ /* 0x040ff00000001814 */
[C---:B------:R-:W-:Y:S01]  /*122b0*/  HMMA.16816.F32 R24, R156.reuse, R166, R24 ;  /* 0x000000a69c18723c */ /* 0x040fe20000001818 */
[----:B------:R-:W-:Y:S07]  /*122c0*/  LDSM.16.M88.4 R164, [R193+0x2000] ;  /* 0x00200000c1a4783b */ /* 0x000fee0000000200 */
[C---:B--2---:R-:W-:Y:S08]  /*122d0*/  HMMA.16816.F32 R28, R156.reuse, R168, R28 ;  /* 0x000000a89c1c723c */ /* 0x044ff0000000181c */
[----:B------:R-:W-:Y:S01]  /*122e0*/  HMMA.16816.F32 R32, R156, R170, R32 ;  /* 0x000000aa9c20723c */ /* 0x000fe20000001820 */
[----:B------:R-:W2:Y:S07]  /*122f0*/  LDSM.16.M88.4 R156, [R197+0x4000] ;  /* 0x00400000c59c783b */ /* 0x000eae0000000200 */
[C---:B-----5:R-:W-:Y:S01]  /*12300*/  HMMA.16816.F32 R4, R148.reuse, R160, R4 ;  /* 0x000000a09404723c */ /* 0x060fe20000001804 */
[----:B------:R-:W-:Y:S07]  /*12310*/  LDSM.16.M88.4 R168, [R193+0x3000] ;  /* 0x00300000c1a8783b */ /* 0x000fee0000000200 */
[C---:B------:R-:W-:Y:S01]  /*12320*/  HMMA.16816.F32 R8, R148.reuse, R162, R8 ;  /* 0x000000a29408723c */ /* 0x040fe20000001808 */
[----:B------:R-:W5:Y:S07]  /*12330*/  LDSM.16.M88.4 R160, [R193+0x2800] ;  /* 0x00280000c1a0783b */ /* 0x000f6e0000000200 */
[C---:B------:R-:W-:Y:S08]  /*12340*/  HMMA.16816.F32 R12, R148.reuse, R172, R12 ;  /* 0x000000ac940c723c */ /* 0x040ff0000000180c */
[C---:B------:R-:W-:Y:S01]  /*12350*/  HMMA.16816.F32 R16, R148.reuse, R174, R16 ;  /* 0x000000ae9410723c */ /* 0x040fe20000001810 */
[----:B------:R-:W-:Y:S03]  /*12360*/  LDSM.16.M88.4 R172, [R190+0x2000] ;  /* 0x00200000beac783b */ /* 0x000fe60000000200 */
[----:B---3--:R-:W-:Y:S04]  /*12370*/  IMAD.IADD R0, R186, 0x1, R249 ;  /* 0x00000001ba007824 */ /* 0x008fe800078e02f9 */
[C---:B-1----:R-:W-:Y:S04]  /*12380*/  HMMA.16816.F32 R20, R148.reuse, R152, R20 ;  /* 0x000000989414723c */ /* 0x042fe80000001814 */
[----:B------:R-:W-:Y:S04]  /*12390*/  @P1 IMAD.HI.U32 R2, R0, c[0x0][0x2c8], RZ ;  /* 0x0000b20000021a27 */ /* 0x000fe800078e00ff */
[C---:B------:R-:W-:Y:S01]  /*123a0*/  HMMA.16816.F32 R24, R148.reuse, R154, R24 ;  /* 0x0000009a9418723c */ /* 0x040fe20000001818 */
[----:B------:R-:W-:Y:S03]  /*123b0*/  LDSM.16.M88.4 R152, [R196+0x4000] ;  /* 0x00400000c498783b */ /* 0x000fe60000000200 */
[----:B------:R-:W-:Y:S04]  /*123c0*/  @P1 SHF.R.U32.HI R0, RZ, c[0x0][0x2cc], R2 ;  /* 0x0000b300ff001a19 */ /* 0x000fe80000011602 */
[C---:B------:R-:W-:Y:S01]  /*123d0*/  HMMA.16816.F32 R28, R148.reuse, R176, R28 ;  /* 0x000000b0941c723c */ /* 0x040fe2000000181c */
[----:B------:R-:W-:Y:S07]  /*123e0*/  SHFL.IDX PT, R2, R0, RZ, 0x1c1f ;  /* 0x001c1fff00027589 */ /* 0x000fee00000e0000 */
[----:B------:R-:W-:Y:S01]  /*123f0*/  HMMA.16816.F32 R32, R148, R178, R32 ;  /* 0x000000b29420723c */ /* 0x000fe20000001820 */
[----:B------:R-:W1:Y:S07]  /*12400*/  LDSM.16.M88.4 R148, [R193+0x3800] ;  /* 0x00380000c194783b */ /* 0x000e6e0000000200 */
[C---:B--2---:R-:W-:Y:S01]  /*12410*/  HMMA.16816.F32 R4, R156.reuse, R164, R4 ;  /* 0x000000a49c04723c */ /* 0x044fe20000001804 */
[----:B------:R-:W-:Y:S07]  /*12420*/  LDSM.16.M88.4 R176, [R190+0x2800] ;  /* 0x00280000beb0783b */ /* 0x000fee0000000200 */
[C---:B------:R-:W-:Y:S01]  /*12430*/  HMMA.16816.F32 R8, R156.reuse, R166, R8 ;  /* 0x000000a69c08723c */ /* 0x040fe20000001808 */
[----:B------:R-:W-:Y:S07]  /*12440*/  LDSM.16.M88.4 R164, [R147+0x4800] ;  /* 0x0048000093a4783b */ /* 0x000fee0000000200 */
[C---:B-----5:R-:W-:Y:S01]  /*12450*/  HMMA.16816.F32 R12, R156.reuse, R160, R12 ;  /* 0x000000a09c0c723c */ /* 0x060fe2000000180c */
[----:B------:R2:W3:Y:S07]  /*12460*/  SHFL.IDX PT, R124, R0, 0x1, 0x1c1f ;  /* 0x003c1f00007c7f89 */ /* 0x0004ee00000e0000 */
[C---:B------:R-:W-:Y:S01]  /*12470*/  HMMA.16816.F32 R16, R156.reuse, R162, R16 ;  /* 0x000000a29c10723c */ /* 0x040fe20000001810 */
[----:B------:R-:W5:Y:S07]  /*12480*/  LDSM.16.M88.4 R160, [R190+0x3800] ;  /* 0x00380000bea0783b */ /* 0x000f6e0000000200 */
[C---:B------:R-:W-:Y:S08]  /*12490*/  HMMA.16816.F32 R20, R156.reuse, R168, R20 ;  /* 0x000000a89c14723c */ /* 0x040ff00000001814 */
[C---:B------:R-:W-:Y:S01]  /*124a0*/  HMMA.16816.F32 R24, R156.reuse, R170, R24 ;  /* 0x000000aa9c18723c */ /* 0x040fe20000001818 */
[----:B------:R-:W-:Y:S03]  /*124b0*/  LDSM.16.M88.4 R168, [R147+0x5000] ;  /* 0x0050000093a8783b */ /* 0x000fe60000000200 */
[----:B--2---:R-:W-:Y:S04]  /*124c0*/  MOV R0, 0xffffffc0 ;  /* 0xffffffc000007802 */ /* 0x004fe80000000f00 */
[C---:B-1----:R-:W-:Y:S04]  /*124d0*/  HMMA.16816.F32 R28, R156.reuse, R148, R28 ;  /* 0x000000949c1c723c */ /* 0x042fe8000000181c */
[----:B------:R-:W-:Y:S04]  /*124e0*/  IMAD R0, R184, R0, 0x1 ;  /* 0x00000001b8007424 */ /* 0x000fe800078e0200 */
[----:B------:R-:W-:Y:S01]  /*124f0*/  HMMA.16816.F32 R32, R156, R150, R32 ;  /* 0x000000969c20723c */ /* 0x000fe20000001820 */
[----:B------:R-:W-:Y:S03]  /*12500*/  LDSM.16.M88.4 R148, [R194+0x8000] ;  /* 0x00800000c294783b */ /* 0x000fe60000000200 */
[----:B----4-:R-:W-:Y:S04]  /*12510*/  IADD3 R0, R185, R0, -R239 ;  /* 0x00000000b9007210 */ /* 0x010fe80007ffe8ef */
[C---:B------:R-:W-:Y:S01]  /*12520*/  HMMA.16816.F32 R4, R152.reuse, R172, R4 ;  /* 0x000000ac9804723c */ /* 0x040fe20000001804 */
[----:B------:R-:W1:Y:S04]  /*12530*/  LDSM.16.M88.4 R156, [R147+0x4000] ;  /* 0x00400000939c783b */ /* 0x000e680000000200 */
[----:B------:R-:W-:Y:S03]  /*12540*/  IMAD.IADD R0, R0, 0x1, -R129 ;  /* 0x0000000100007824 */ /* 0x000fe600078e0a81 */
[C---:B------:R-:W-:Y:S01]  /*12550*/  HMMA.16816.F32 R8, R152.reuse, R174, R8 ;  /* 0x000000ae9808723c */ /* 0x040fe20000001808 */
[----:B------:R-:W2:Y:S03]  /*12560*/  LDSM.16.M88.4 R172, [R147+0x5800] ;  /* 0x0058000093ac783b */ /* 0x000ea60000000200 */
[C---:B------:R-:W-:Y:S01]  /*12570*/  IADD3 R2, R0.reuse, R2, RZ ;  /* 0x0000000200027210 */ /* 0x040fe20007ffe0ff */
[----:B---3--:R-:W-:Y:S03]  /*12580*/  IMAD.IADD R0, R0, 0x1, R124 ;  /* 0x0000000100007824 */ /* 0x008fe600078e027c */
[C---:B------:R-:W-:Y:S03]  /*12590*/  HMMA.16816.F32 R12, R152.reuse, R176, R12 ;  /* 0x000000b0980c723c */ /* 0x040fe6000000180c */
[C---:B------:R-:W-:Y:S02]  /*125a0*/  ISETP.GT.AND P3, PT, R2.reuse, 0x28, PT ;  /* 0x000000280200780c */ /* 0x040fe40003f64270 */
[----:B------:R-:W-:Y:S02]  /*125b0*/  ISETP.GT.AND P4, PT, R2, 0x31, PT ;  /* 0x000000310200780c */ /* 0x000fe40003f84270 */
[----:B------:R-:W-:Y:S01]  /*125c0*/  ISETP.GT.AND P1, PT, R0, RZ, PT ;  /* 0x000000ff0000720c */ /* 0x000fe20003f24270 */
[C---:B------:R-:W-:Y:S01]  /*125d0*/  HMMA.16816.F32 R16, R152.reuse, R178, R16 ;  /* 0x000000b29810723c */ /* 0x040fe20000001810 */
[----:B------:R-:W-:Y:S02]  /*125e0*/  LDSM.16.M88.4 R176, [R195+0x8000] ;  /* 0x00800000c3b0783b */ /* 0x000fe40000000200 */
[C---:B------:R-:W-:Y:S02]  /*125f0*/  ISETP.GT.AND P0, PT, R2.reuse, RZ, PT ;  /* 0x000000ff0200720c */ /* 0x040fe40003f04270 */
[----:B------:R-:W-:Y:S03]  /*12600*/  ISETP.GT.AND P2, PT, R2, 0x1, PT ;  /* 0x000000010200780c */ /* 0x000fe60003f44270 */
[C---:B------:R-:W-:Y:S08]  /*12610*/  HMMA.16816.F32 R20, R152.reuse, R180, R20 ;  /* 0x000000b49814723c */ /* 0x040ff00000001814 */
[C---:B------:R-:W-:Y:S01]  /*12620*/  HMMA.16816.F32 R24, R152.reuse, R182, R24 ;  /* 0x000000b69818723c */ /* 0x040fe20000001818 */
[----:B------:R-:W3:Y:S07]  /*12630*/  LDSM.16.M88.4 R180, [R202] ;  /* 0x00000000cab4783b */ /* 0x000eee0000000200 */
[C---:B-----5:R-:W-:Y:S08]  /*12640*/  HMMA.16816.F32 R28, R152.reuse, R160, R28 ;  /* 0x000000a0981c723c */ /* 0x060ff0000000181c */
[----:B------:R-:W-:Y:S01]  /*12650*/  HMMA.16816.F32 R32, R152, R162, R32 ;  /* 0x000000a29820723c */ /* 0x000fe20000001820 */
[----:B------:R-:W4:Y:S07]  /*12660*/  LDSM.16.M88.4 R152, [R201] ;  /* 0x00000000c998783b */ /* 0x000f2e0000000200 */
        /* <DEDUP_REMOVED lines=12> */
[----:B------:R-:W2:Y:S07]  /*12730*/  LDSM.16.M88.4 R148, [R197+0x8000] ;  /* 0x00800000c594783b */ /* 0x000eae0000000200 */
[C---:B---3--:R-:W-:Y:S01]  /*12740*/  HMMA.16816.F32 R4, R176.reuse, R180, R4 ;  /* 0x000000b4b004723c */ /* 0x048fe20000001804 */
[----:B------:R-:W3:Y:S07]  /*12750*/  LDSM.16.M88.4 R172, [R193+0x5000] ;  /* 0x00500000c1ac783b */ /* 0x000eee0000000200 */
        /* <DEDUP_REMOVED lines=10> */
[----:B------:R-:W5:Y:S07]  /*12800*/  LDSM.16.M88.4 R160, [R190+0x4800] ;  /* 0x00480000bea0783b */ /* 0x000f6e0000000200 */
[C---:B--2---:R-:W-:Y:S08]  /*12810*/  HMMA.16816.F32 R4, R148.reuse, R164, R4 ;  /* 0x000000a49404723c */ /* 0x044ff00000001804 */
[C---:B------:R-:W-:Y:S08]  /*12820*/  HMMA.16816.F32 R8, R148.reuse, R166, R8 ;  /* 0x000000a69408723c */ /* 0x040ff00000001808 */
[C---:B------:R-:W-:Y:S08]  /*12830*/  HMMA.16816.F32 R12, R148.reuse, R168, R12 ;  /* 0x000000a8940c723c */ /* 0x040ff0000000180c */
[C---:B------:R-:W-:Y:S08]  /*12840*/  HMMA.16816.F32 R16, R148.reuse, R170, R16 ;  /* 0x000000aa9410723c */ /* 0x040ff00000001810 */
[C---:B---3--:R-:W-:Y:S08]  /*12850*/  HMMA.16816.F32 R20, R148.reuse, R172, R20 ;  /* 0x000000ac9414723c */ /* 0x048ff00000001814 */
[C---:B------:R-:W-:Y:S08]  /*12860*/  HMMA.16816.F32 R24, R148.reuse, R174, R24 ;  /* 0x000000ae9418723c */ /* 0x040ff00000001818 */
[C---:B----4-:R-:W-:Y:S08]  /*12870*/  HMMA.16816.F32 R28, R148.reuse, R152, R28 ;  /* 0x00000098941c723c */ /* 0x050ff0000000181c */
[----:B------:R-:W-:Y:S01]  /*12880*/  HMMA.16816.F32 R32, R148, R154, R32 ;  /* 0x0000009a9420723c */ /* 0x000fe20000001820 */
[----:B------:R-:W2:Y:S07]  /*12890*/  LDSM.16.M88.4 R148, [R190+0x5000] ;  /* 0x00500000be94783b */ /* 0x000eae0000000200 */
[C---:B-1----:R-:W-:Y:S01]  /*128a0*/  HMMA.16816.F32 R4, R156.reuse, R180, R4 ;  /* 0x000000b49c04723c */ /* 0x042fe20000001804 */
[----:B------:R-:W1:Y:S01]  /*128b0*/  LDSM.16.M88.4 R152, [R190+0x5800] ;  /* 0x00580000be98783b */ /* 0x000e620000000200 */
[----:B------:R-:W-:Y:S06]  /*128c0*/  DEPBAR.LE SB0, 0x0 ;  /* 0x000080000000791a */ /* 0x000fec0000000000 */
[C---:B------:R-:W-:Y:S01]  /*128d0*/  HMMA.16816.F32 R8, R156.reuse, R182, R8 ;  /* 0x000000b69c08723c */ /* 0x040fe20000001808 */
[----:B------:R-:W-:Y:S07]  /*128e0*/  BAR.SYNC.DEFER_BLOCKING 0x0 ;  /* 0x0000000000007b1d */ /* 0x000fee0000010000 */
[C---:B-----5:R-:W-:Y:S08]  /*128f0*/  HMMA.16816.F32 R12, R156.reuse, R160, R12 ;  /* 0x000000a09c0c723c */ /* 0x060ff0000000180c */
[C---:B------:R-:W-:Y:S04]  /*12900*/  HMMA.16816.F32 R16, R156.reuse, R162, R16 ;  /* 0x000000a29c10723c */ /* 0x040fe80000001810 */
[----:B------:R-:W-:Y:S02]  /*12910*/  FSEL R124, R4, -INF , P0 ;  /* 0xff800000047c7808 */ /* 0x000fe40000000000 */
[----:B------:R-:W-:Y:S02]  /*12920*/  ISETP.GT.AND P0, PT, R0, 0x1, PT ;  /* 0x000000010000780c */ /* 0x000fe40003f04270 */
[----:B------:R-:W-:Y:S01]  /*12930*/  FSEL R160, R5, -INF , P2 ;  /* 0xff80000005a07808 */ /* 0x000fe20001000000 */
[C---:B--2---:R-:W-:Y:S03]  /*12940*/  HMMA.16816.F32 R20, R156.reuse, R148, R20 ;  /* 0x000000949c14723c */ /* 0x044fe60000001814 */
[----:B------:R-:W-:Y:S02]  /*12950*/  FSEL R163, R7, -INF , P0 ;  /* 0xff80000007a37808 */ /* 0x000fe40000000000 */
[----:B------:R-:W-:Y:S02]  /*12960*/  FMNMX.FTZ R4, R124, R3, !PT ;  /* 0x000000037c047209 */ /* 0x000fe40007810000 */
[C---:B------:R-:W-:Y:S01]  /*12970*/  ISETP.GT.AND P0, PT, R2.reuse, 0x8, PT ;  /* 0x000000080200780c */ /* 0x040fe20003f04270 */
[C---:B------:R-:W-:Y:S03]  /*12980*/  HMMA.16816.F32 R24, R156.reuse, R150, R24 ;  /* 0x000000969c18723c */ /* 0x040fe60000001818 */
[----:B------:R-:W-:Y:S02]  /*12990*/  ISETP.GT.AND P2, PT, R2, 0x9, PT ;  /* 0x000000090200780c */ /* 0x000fe40003f44270 */
[----:B------:R-:W-:Y:S02]  /*129a0*/  FSEL R148, R8, -INF , P0 ;  /* 0xff80000008947808 */ /* 0x000fe40000000000 */
[----:B------:R-:W-:Y:S01]  /*129b0*/  FMNMX.FTZ R4, R160, R4, !PT ;  /* 0x00000004a0047209 */ /* 0x000fe20007810000 */
[C---:B-1----:R-:W-:Y:S03]  /*129c0*/  HMMA.16816.F32 R28, R156.reuse, R152, R28 ;  /* 0x000000989c1c723c */ /* 0x042fe6000000181c */
[----:B------:R-:W-:Y:S02]  /*129d0*/  ISETP.GT.AND P0, PT, R0, 0x9, PT ;  /* 0x000000090000780c */ /* 0x000fe40003f04270 */
[----:B------:R-:W-:Y:S02]  /*129e0*/  FSEL R149, R9, -INF , P2 ;  /* 0xff80000009957808 */ /* 0x000fe40001000000 */
[----:B------:R-:W-:Y:S01]  /*129f0*/  FSEL R162, R11, -INF , P0 ;  /* 0xff8000000ba27808 */ /* 0x000fe20000000000 */
[----:B------:R-:W-:Y:S03]  /*12a00*/  HMMA.16816.F32 R32, R156, R154, R32 ;  /* 0x0000009a9c20723c */ /* 0x000fe60000001820 */
[----:B------:R-:W-:Y:S02]  /*12a10*/  ISETP.GT.AND P0, PT, R2, 0x10, PT ;  /* 0x000000100200780c */ /* 0x000fe40003f04270 */
[----:B------:R-:W-:Y:S02]  /*12a20*/  FMNMX.FTZ R4, R148, R4, !PT ;  /* 0x0000000494047209 */ /* 0x000fe40007810000 */
[----:B------:R-:W-:Y:S02]  /*12a30*/  FSEL R165, R12, -INF , P0 ;  /* 0xff8000000ca57808 */ /* 0x000fe40000000000 */
[----:B------:R-:W-:Y:S02]  /*12a40*/  ISETP.GT.AND P2, PT, R2, 0x11, PT ;  /* 0x000000110200780c */ /* 0x000fe40003f44270 */
[----:B------:R-:W-:Y:S02]  /*12a50*/  ISETP.GT.AND P0, PT, R0, 0x11, PT ;  /* 0x000000110000780c */ /* 0x000fe40003f04270 */
[----:B------:R-:W-:Y:S02]  /*12a60*/  FMNMX.FTZ R4, R149, R4, !PT ;  /* 0x0000000495047209 */ /* 0x000fe40007810000 */
[----:B------:R-:W-:Y:S02]  /*12a70*/  FSEL R166, R13, -INF , P2 ;  /* 0xff8000000da67808 */ /* 0x000fe40001000000 */
[----:B------:R-:W-:Y:S02]  /*12a80*/  FSEL R171, R15, -INF , P0 ;  /* 0xff8000000fab7808 */ /* 0x000fe40000000000 */
[----:B------:R-:W-:Y:S02]  /*12a90*/  ISETP.GT.AND P0, PT, R2, 0x18, PT ;  /* 0x000000180200780c */ /* 0x000fe40003f04270 */
[----:B------:R-:W-:Y:S02]  /*12aa0*/  FMNMX.FTZ R4, R165, R4, !PT ;  /* 0x00000004a5047209 */ /* 0x000fe40007810000 */
[----:B------:R-:W-:Y:S02]  /*12ab0*/  FSEL R167, R16, -INF , P0 ;  /* 0xff80000010a77808 */ /* 0x000fe40000000000 */
[----:B------:R-:W-:Y:S02]  /*12ac0*/  ISETP.GT.AND P2, PT, R2, 0x19, PT ;  /* 0x000000190200780c */ /* 0x000fe40003f44270 */
[----:B------:R-:W-:Y:S02]  /*12ad0*/  ISETP.GT.AND P0, PT, R0, 0x19, PT ;  /* 0x000000190000780c */ /* 0x000fe40003f04270 */
[----:B------:R-:W-:Y:S02]  /*12ae0*/  FMNMX.FTZ R4, R166, R4, !PT ;  /* 0x00000004a6047209 */ /* 0x000fe40007810000 */
[----:B------:R-:W-:Y:S02]  /*12af0*/  FSEL R172, R19, -INF , P0 ;  /* 0xff80000013ac7808 */ /* 0x000fe40000000000 */
[----:B------:R-:W-:Y:S02]  /*12b00*/  ISETP.GT.AND P0, PT, R2, 0x20, PT ;  /* 0x000000200200780c */ /* 0x000fe40003f04270 */
[----:B------:R-:W-:Y:S02]  /*12b10*/  FSEL R168, R17, -INF , P2 ;  /* 0xff80000011a87808 */ /* 0x000fe40001000000 */
[----:B------:R-:W-:Y:S02]  /*12b20*/  FSEL R164, R6, -INF , P1 ;  /* 0xff80000006a47808 */ /* 0x000fe40000800000 */
[----:B------:R-:W-:Y:S02]  /*12b30*/  FMNMX.FTZ R4, R167, R4, !PT ;  /* 0x00000004a7047209 */ /* 0x000fe40007810000 */
[----:B------:R-:W-:Y:S02]  /*12b40*/  ISETP.GT.AND P1, PT, R0, 0x8, PT ;  /* 0x000000080000780c */ /* 0x000fe40003f24270 */
[----:B------:R-:W-:Y:S02]  /*12b50*/  FSEL R154, R20, -INF , P0 ;  /* 0xff800000149a7808 */ /* 0x000fe40000000000 */
[----:B------:R-:W-:Y:S02]  /*12b60*/  ISETP.GT.AND P2, PT, R2, 0x21, PT ;  /* 0x000000210200780c */ /* 0x000fe40003f44270 */
[----:B------:R-:W-:Y:S02]  /*12b70*/  FMNMX.FTZ R4, R168, R4, !PT ;  /* 0x00000004a8047209 */ /* 0x000fe40007810000 */
[----:B------:R-:W-:Y:S02]  /*12b80*/  FSEL R161, R10, -INF , P1 ;  /* 0xff8000000aa17808 */ /* 0x000fe40000800000 */
[----:B------:R-:W-:Y:S02]  /*12b90*/  ISETP.GT.AND P1, PT, R0, 0x10, PT ;  /* 0x000000100000780c */ /* 0x000fe40003f24270 */
[----:B------:R-:W-:Y:S02]  /*12ba0*/  FMNMX.FTZ R5, R164, R128, !PT ;  /* 0x00000080a4057209 */ /* 0x000fe40007810000 */
[----:B------:R-:W-:Y:S02]  /*12bb0*/  FSEL R155, R21, -INF , P2 ;  /* 0xff800000159b7808 */ /* 0x000fe40001000000 */
        /* <DEDUP_REMOVED lines=11> */
[----:B------:R-:W-:Y:S02]  /*12c70*/  ISETP.GT.AND P0, PT, R2, 0x30, PT ;  /* 0x000000300200780c */ /* 0x000fe40003f04270 */
[----:B------:R-:W-:Y:S02]  /*12c80*/  FMNMX.FTZ R5, R162, R5, !PT ;  /* 0x00000005a2057209 */ /* 0x000fe40007810000 */
[----:B------:R-:W-:Y:S02]  /*12c90*/  FSEL R186, R28, -INF , P0 ;  /* 0xff8000001cba7808 */ /* 0x000fe40000000000 */
        /* <DEDUP_REMOVED lines=9> */
[----:B------:R-:W-:Y:S02]  /*12d30*/  ISETP.GT.AND P1, PT, R0, 0x20, PT ;  /* 0x000000200000780c */ /* 0x000fe40003f24270 */
[----:B------:R-:W-:Y:S02]  /*12d40*/  FMNMX.FTZ R4, R170, R4, !PT ;  /* 0x00000004aa047209 */ /* 0x000fe40007810000 */
[----:B------:R-:W-:Y:S02]  /*12d50*/  FSEL R214, R33, -INF , P2 ;  /* 0xff80000021d67808 */ /* 0x000fe40001000000 */
[----:B------:R-:W-:Y:S02]  /*12d60*/  FMNMX.FTZ R2, R213, R2, !PT ;  /* 0x00000002d5027209 */ /* 0x000fe40007810000 */
[----:B------:R-:W-:Y:S02]  /*12d70*/  FSEL R157, R22, -INF , P1 ;  /* 0xff800000169d7808 */ /* 0x000fe40000800000 */
[----:B------:R-:W-:Y:S02]  /*12d80*/  ISETP.GT.AND P0, PT, R0, 0x21, PT ;  /* 0x000000210000780c */ /* 0x000fe40003f04270 */
[----:B------:R-:W-:Y:S02]  /*12d90*/  FMNMX.FTZ R4, R172, R4, !PT ;  /* 0x00000004ac047209 */ /* 0x000fe40007810000 */
[----:B------:R-:W-:Y:S02]  /*12da0*/  FMNMX.FTZ R2, R214, R2, !PT ;  /* 0x00000002d6027209 */ /* 0x000fe40007810000 */
[----:B------:R-:W-:Y:S02]  /*12db0*/  FSEL R158, R23, -INF , P0 ;  /* 0xff800000179e7808 */ /* 0x000fe40000000000 */
[----:B------:R-:W-:Y:S01]  /*12dc0*/  ISETP.GT.AND P2, PT, R184, R235, PT ;  /* 0x000000ebb800720c */ /* 0x000fe20003f44270 */
[----:B------:R-:W1:Y:S01]  /*12dd0*/  SHFL.BFLY PT, R7, R2, 0x2, 0x1f ;  /* 0x0c401f0002077f89 */ /* 0x000e6200000e0000 */
[----:B------:R-:W-:Y:S02]  /*12de0*/  FMNMX.FTZ R4, R157, R4, !PT ;  /* 0x000000049d047209 */ /* 0x000fe40007810000 */
[----:B------:R-:W-:Y:S02]  /*12df0*/  ISETP.GT.AND P1, PT, R0, 0x28, PT ;  /* 0x000000280000780c */ /* 0x000fe40003f24270 */
[----:B------:R-:W-:Y:S02]  /*12e00*/  FMNMX.FTZ R4, R158, R4, !PT ;  /* 0x000000049e047209 */ /* 0x000fe40007810000 */
[----:B------:R-:W-:Y:S02]  /*12e10*/  FSEL R175, R26, -INF , P1 ;  /* 0xff8000001aaf7808 */ /* 0x000fe40000800000 */
[C---:B------:R-:W-:Y:S02]  /*12e20*/  ISETP.GT.AND P0, PT, R0.reuse, 0x29, PT ;  /* 0x000000290000780c */ /* 0x040fe40003f04270 */
[----:B------:R-:W-:Y:S01]  /*12e30*/  ISETP.GT.AND P1, PT, R0, 0x30, PT ;  /* 0x000000300000780c */ /* 0x000fe20003f24270 */
[----:B------:R-:W-:Y:S01]  /*12e40*/  @P2 IMAD.MOV.U32 R10, RZ, RZ, c[0x0][0x1e4] ;  /* 0x00007900ff0a2624 */ /* 0x000fe200078e00ff */
[----:B------:R-:W-:Y:S02]  /*12e50*/  FSEL R176, R27, -INF , P0 ;  /* 0xff8000001bb07808 */ /* 0x000fe40000000000 */
        /* <DEDUP_REMOVED lines=16> */
[----:B-1----:R-:W-:Y:S02]  /*12f60*/  FMNMX.FTZ R9, R2, R7, !PT ;  /* 0x0000000702097209 */ /* 0x002fe40007810000 */
[----:B------:R-:W-:Y:S01]  /*12f70*/  @P2 IADD3 R2, R5, R6, RZ ;  /* 0x0000000605022210 */ /* 0x000fe20007ffe0ff */
[C---:B------:R-:W-:Y:S01]  /*12f80*/  @P2 IMAD.SHL.U32 R5, R4.reuse, 0x40, RZ ;  /* 0x0000004004052824 */ /* 0x040fe200078e00ff */
[----:B------:R-:W-:Y:S01]  /*12f90*/  FMNMX.FTZ R0, R129, R0, !PT ;  /* 0x0000000081007209 */ /* 0x000fe20007810000 */
[----:B------:R-:W-:Y:S01]  /*12fa0*/  SHFL.BFLY PT, R17, R9, 0x1, 0x1f ;  /* 0x0c201f0009117f89 */ /* 0x000fe200000e0000 */
[----:B------:R-:W-:Y:S02]  /*12fb0*/  @P2 SHF.L.U64.HI R4, R4, 0x6, R2 ;  /* 0x0000000604042819 */ /* 0x000fe40000010202 */
[----:B------:R-:W-:Y:S02]  /*12fc0*/  @P2 MOV R6, c[0x0][0x1e0] ;  /* 0x0000780000062a02 */ /* 0x000fe40000000f00 */
[C---:B------:R-:W-:Y:S02]  /*12fd0*/  @P2 IADD3 R8, P1, R5.reuse, R226, RZ ;  /* 0x000000e205082210 */ /* 0x040fe40007f3e0ff */
[----:B------:R-:W-:Y:S01]  /*12fe0*/  @P2 LEA R7, P0, R6, R5, 0x5 ;  /* 0x0000000506072211 */ /* 0x000fe200078028ff */
[----:B------:R-:W1:Y:S01]  /*12ff0*/  SHFL.BFLY PT, R2, R0, 0x2, 0x1f ;  /* 0x0c401f0000027f89 */ /* 0x000e6200000e0000 */
[-C--:B------:R-:W-:Y:S02]  /*13000*/  @P2 IADD3.X R11, R4, R225.reuse, RZ, P1, !PT ;  /* 0x000000e1040b2210 */ /* 0x080fe40000ffe4ff */
[----:B------:R-:W-:Y:S02]  /*13010*/  @P2 LEA R18, P1, R8, c[0x0][0x1c8], 0x1 ;  /* 0x0000720008122a11 */ /* 0x000fe400078208ff */
[----:B------:R-:W-:Y:S02]  /*13020*/  @P2 LEA.HI.X R6, R6, R4, R10, 0x5, P0 ;  /* 0x0000000406062211 */ /* 0x000fe400000f2c0a */
[----:B------:R-:W-:Y:S02]  /*13030*/  @P2 IADD3 R10, P0, R226, 0x40, RZ ;  /* 0x00000040e20a2810 */ /* 0x000fe40007f1e0ff */
[----:B------:R-:W-:Y:S02]  /*13040*/  @P2 LEA.HI.X R19, R8, c[0x0][0x1cc], R11, 0x1, P1 ;  /* 0x0000730008132a11 */ /* 0x000fe400008f0c0b */
[----:B------:R-:W-:Y:S01]  /*13050*/  @P2 IADD3 R11, P3, R226, 0x80, RZ ;  /* 0x00000080e20b2810 */ /* 0x000fe20007f7e0ff */
[----:B------:R-:W-:Y:S01]  /*13060*/  @P2 IMAD.X R12, RZ, RZ, R225, P0 ;  /* 0x000000ffff0c2224 */ /* 0x000fe200000e06e1 */
[C---:B------:R-:W-:Y:S02]  /*13070*/  @P2 IADD3 R8, P1, R5.reuse, R10, RZ ;  /* 0x0000000a05082210 */ /* 0x040fe40007f3e0ff */
[----:B------:R-:W-:Y:S02]  /*13080*/  @P2 IADD3.X R13, RZ, R225, RZ, P3, !PT ;  /* 0x000000e1ff0d2210 */ /* 0x000fe40001ffe4ff */
[----:B------:R-:W-:Y:S01]  /*13090*/  @P2 IADD3 R5, P0, R5, R11, RZ ;  /* 0x0000000b05052210 */ /* 0x000fe20007f1e0ff */
[----:B------:R-:W-:Y:S01]  /*130a0*/  @P2 IMAD.X R15, R4, 0x1, R12, P1 ;  /* 0x00000001040f2824 */ /* 0x000fe200008e060c */
[----:B------:R-:W-:Y:S02]  /*130b0*/  @P2 LEA R16, P1, R8, c[0x0][0x1c8], 0x1 ;  /* 0x0000720008102a11 */ /* 0x000fe400078208ff */
[----:B------:R-:W-:Y:S02]  /*130c0*/  @P2 IADD3.X R4, R4, R13, RZ, P0, !PT ;  /* 0x0000000d04042210 */ /* 0x000fe400007fe4ff */
[----:B------:R-:W-:Y:S02]  /*130d0*/  @P2 LEA R14, P0, R5, c[0x0][0x1c8], 0x1 ;  /* 0x00007200050e2a11 */ /* 0x000fe400078008ff */
[----:B-1----:R-:W-:Y:S02]  /*130e0*/  FMNMX.FTZ R0, R0, R2, !PT ;  /* 0x0000000200007209 */ /* 0x002fe40007810000 */
[----:B------:R-:W-:Y:S02]  /*130f0*/  FMNMX.FTZ R125, R9, R17, !PT ;  /* 0x00000011097d7209 */ /* 0x000fe40007810000 */
[----:B------:R-:W-:Y:S01]  /*13100*/  @P2 LEA.HI.X R17, R8, c[0x0][0x1cc], R15, 0x1, P1 ;  /* 0x0000730008112a11 */ /* 0x000fe200008f0c0f */
[----:B------:R-:W1:Y:S01]  /*13110*/  SHFL.BFLY PT, R2, R0, 0x1, 0x1f ;  /* 0x0c201f0000027f89 */ /* 0x000e6200000e0000 */
[----:B------:R-:W-:Y:S01]  /*13120*/  @P2 LEA.HI.X R15, R5, c[0x0][0x1cc], R4, 0x1, P0 ;  /* 0x00007300050f2a11 */ /* 0x000fe200000f0c04 */
[----:B------:R-:W-:Y:S01]  /*13130*/  FMUL.FTZ R8, R125, c[0x0][0x2d0] ;  /* 0x0000b4007d087a20 */ /* 0x000fe20000410000 */
[----:B------:R-:W-:Y:S02]  /*13140*/  @P2 IADD3 R4, P0, R7, R10, RZ ;  /* 0x0000000a07042210 */ /* 0x000fe40007f1e0ff */
[----:B------:R-:W-:Y:S02]  /*13150*/  FSETP.NEU.FTZ.AND P1, PT, R125, -INF , PT ;  /* 0xff8000007d00780b */ /* 0x000fe40003f3d000 */
[----:B------:R-:W-:Y:S01]  /*13160*/  LOP3.LUT P4, RZ, R238, 0x1, RZ, 0xc0, !PT ;  /* 0x00000001eeff7812 */ /* 0x000fe2000788c0ff */
[----:B------:R-:W-:Y:S01]  /*13170*/  @P2 IMAD.X R10, R6, 0x1, R12, P0 ;  /* 0x00000001060a2824 */ /* 0x000fe200000e060c */
[C---:B------:R-:W-:Y:S02]  /*13180*/  @P2 IADD3 R5, P0, R7.reuse, R11, RZ ;  /* 0x0000000b07052210 */ /* 0x040fe40007f1e0ff */
[----:B------:R-:W-:Y:S02]  /*13190*/  FSEL R152, R8, RZ, P1 ;  /* 0x000000ff08987208 */ /* 0x000fe40000800000 */
[----:B------:R-:W-:Y:S02]  /*131a0*/  @P2 IADD3.X R11, R6, R13, RZ, P0, !PT ;  /* 0x0000000d060b2210 */ /* 0x000fe400007fe4ff */
[----:B------:R-:W-:Y:S01]  /*131b0*/  @P2 IADD3 R7, P0, R7, R226, RZ ;  /* 0x000000e207072210 */ /* 0x000fe20007f1e0ff */
[--C-:B------:R-:W-:Y:S04]  /*131c0*/  FFMA.FTZ R8, R124, c[0x0][0x2d0], -R152.reuse ;  /* 0x0000b4007c087a23 */ /* 0x100fe80000010898 */
[----:B------:R-:W-:Y:S01]  /*131d0*/  @P2 IMAD.X R9, R6, 0x1, R225, P0 ;  /* 0x0000000106092824 */ /* 0x000fe200000e06e1 */
[C---:B------:R-:W-:Y:S01]  /*131e0*/  @P2 LEA R6, P0, R7.reuse, c[0x0][0x1c8], 0x1 ;  /* 0x0000720007062a11 */ /* 0x040fe200078008ff */
[----:B------:R2:W-:Y:S01]  /*131f0*/  MUFU.EX2 R223, R8 ;  /* 0x0000000800df7308 */ /* 0x0005e20000000800 */
[----:B------:R3:W-:Y:S01]  /*13200*/  @P2 LDGSTS.E.BYPASS.LTC128B.128 [R210+0x6100], [R18.64], !P4 ;  /* 0x0610000012d22fae */ /* 0x0007e2000e101d46 */
[----:B-1----:R-:W-:Y:S01]  /*13210*/  FMNMX.FTZ R124, R0, R2, !PT ;  /* 0x00000002007c7209 */ /* 0x002fe20007810000 */
[--C-:B------:R-:W-:Y:S01]  /*13220*/  FFMA.FTZ R0, R148, c[0x0][0x2d0], -R152.reuse ;  /* 0x0000b40094007a23 */ /* 0x100fe20000010898 */
[----:B------:R-:W-:Y:S01]  /*13230*/  @P2 LEA.HI.X R7, R7, c[0x0][0x1cc], R9, 0x1, P0 ;  /* 0x0000730007072a11 */ /* 0x000fe200000f0c09 */
[--C-:B------:R-:W-:Y:S02]  /*13240*/  FFMA.FTZ R9, R160, c[0x0][0x2d0], -R152.reuse ;  /* 0x0000b400a0097a23 */ /* 0x100fe40000010898 */
[----:B------:R-:W-:Y:S02]  /*13250*/  FFMA.FTZ R2, R149, c[0x0][0x2d0], -R152 ;  /* 0x0000b40095027a23 */ /* 0x000fe40000010898 */
[----:B------:R1:W-:Y:S01]  /*13260*/  @P2 LDGSTS.E.BYPASS.LTC128B.128 [R210+0x8100], [R16.64], !P6 ;  /* 0x0810000010d22fae */ /* 0x0003e2000f101d46 */
[----:B------:R4:W5:Y:S07]  /*13270*/  MUFU.EX2 R224, R9 ;  /* 0x0000000900e07308 */ /* 0x00096e0000000800 */
[----:B------:R1:W-:Y:S03]  /*13280*/  @P2 LDGSTS.E.BYPASS.LTC128B.128 [R210+0xa100], [R14.64], !P5 ;  /* 0x0a1000000ed22fae */ /* 0x0003e6000e901d46 */
[----:B------:R1:W-:Y:S01]  /*13290*/  MUFU.EX2 R222, R0 ;  /* 0x0000000000de7308 */ /* 0x0003e20000000800 */
[C---:B--2---:R-:W-:Y:S04]  /*132a0*/  @P2 LEA R8, P0, R4.reuse, c[0x0][0x1c8], 0x1 ;  /* 0x0000720004082a11 */ /* 0x044fe800078008ff */
[----:B------:R2:W-:Y:S05]  /*132b0*/  @P2 LDGSTS.E.BYPASS.LTC128B.128 [R210+0x7100], [R6.64], !P4 ;  /* 0x0710000006d22fae */ /* 0x0005ea000e101d46 */
[----:B------:R2:W2:Y:S01]  /*132c0*/  MUFU.EX2 R221, R2 ;  /* 0x0000000200dd7308 */ /* 0x0004a20000000800 */
[----:B----4-:R-:W-:Y:S02]  /*132d0*/  @P2 LEA.HI.X R9, R4, c[0x0][0x1cc], R10, 0x1, P0 ;  /* 0x0000730004092a11 */ /* 0x010fe400000f0c0a */
[C---:B------:R-:W-:Y:S02]  /*132e0*/  @P2 LEA R4, P0, R5.reuse, c[0x0][0x1c8], 0x1 ;  /* 0x0000720005042a11 */ /* 0x040fe400078008ff */
[----:B-----5:R-:W-:Y:S01]  /*132f0*/  F2FP.PACK_AB R148, R224, R223 ;  /* 0x000000dfe094723e */ /* 0x020fe200000000ff */
[----:B------:R4:W-:Y:S01]  /*13300*/  @P2 LDGSTS.E.BYPASS.LTC128B.128 [R210+0x9100], [R8.64], !P6 ;  /* 0x0910000008d22fae */ /* 0x0009e2000f101d46 */
[----:B------:R-:W-:Y:S02]  /*13310*/  @P2 LEA.HI.X R5, R5, c[0x0][0x1cc], R11, 0x1, P0 ;  /* 0x0000730005052a11 */ /* 0x000fe400000f0c0b */
[C---:B------:R-:W-:Y:S01]  /*13320*/  FSETP.NEU.FTZ.AND P0, PT, R124.reuse, -INF , PT ;  /* 0xff8000007c00780b */ /* 0x040fe20003f1d000 */
[----:B-1----:R-:W-:Y:S04]  /*13330*/  FMUL.FTZ R0, R124, c[0x0][0x2d0] ;  /* 0x0000b4007c007a20 */ /* 0x002fe80000410000 */
[----:B------:R1:W-:Y:S01]  /*13340*/  @P2 LDGSTS.E.BYPASS.LTC128B.128 [R210+0xb100], [R4.64], !P5 ;  /* 0x0b10000004d22fae */ /* 0x0003e2000e901d46 */
[----:B------:R-:W-:Y:S05]  /*13350*/  FSEL R153, R0, RZ, P0 ;  /* 0x000000ff00997208 */ /* 0x000fea0000000000 */
[--C-:B------:R-:W-:Y:S02]  /*13360*/  FFMA.FTZ R0, R164, c[0x0][0x2d0], -R153.reuse ;  /* 0x0000b400a4007a23 */ /* 0x100fe40000010899 */
[----:B------:R-:W5:Y:S01]  /*13370*/  LDSM.16.MT88.4 R12, [R188] ;  /* 0x00000000bc0c783b */ /* 0x000f620000004200 */
[--C-:B--2---:R-:W-:Y:S01]  /*13380*/  FFMA.FTZ R2, R162, c[0x0][0x2d0], -R153.reuse ;  /* 0x0000b400a2027a23 */ /* 0x104fe20000010899 */
[----:B------:R-:W-:Y:S01]  /*13390*/  F2FP.PACK_AB R150, R221, R222 ;  /* 0x000000dedd96723e */ /* 0x000fe200000000ff */
[----:B------:R2:W-:Y:S05]  /*133a0*/  MUFU.EX2 R218, R0 ;  /* 0x0000000000da7308 */ /* 0x0005ea0000000800 */
[----:B------:R-:W1:Y:S05]  /*133b0*/  LDSM.16.MT88.4 R20, [R189] ;  /* 0x00000000bd14783b */ /* 0x000e6a0000004200 */
[----:B------:R3:W-:Y:S03]  /*133c0*/  MUFU.EX2 R217, R2 ;  /* 0x0000000200d97308 */ /* 0x0007e60000000800 */
[----:B------:R-:W1:Y:S08]  /*133d0*/  LDSM.16.MT88.4 R28, [R192] ;  /* 0x00000000c01c783b */ /* 0x000e700000004200 */
[----:B------:R-:W0:Y:S01]  /*133e0*/  LDGDEPBAR ;  /* 0x00000000000079af */ /* 0x000e220000000000 */
[--C-:B--2---:R-:W-:Y:S04]  /*133f0*/  FFMA.FTZ R0, R163, c[0x0][0x2d0], -R153.reuse ;  /* 0x0000b400a3007a23 */ /* 0x104fe80000010899 */
[----:B------:R2:W1:Y:S01]  /*13400*/  MUFU.EX2 R220, R0 ;  /* 0x0000000000dc7308 */ /* 0x0004620000000800 */
[----:B---3--:R-:W-:Y:S02]  /*13410*/  FSEL R2, R124, RZ, P0 ;  /* 0x000000ff7c027208 */ /* 0x008fe40000000000 */
[----:B------:R-:W-:Y:S02]  /*13420*/  ISETP.GT.AND P0, PT, R184, R236, PT ;  /* 0x000000ecb800720c */ /* 0x000fe40003f04270 */
[----:B------:R-:W-:Y:S01]  /*13430*/  MOV R184, R211 ;  /* 0x000000d300b87202 */ /* 0x000fe20000000f00 */
[----:B--2---:R-:W-:Y:S01]  /*13440*/  FFMA.FTZ R0, R161, c[0x0][0x2d0], -R153 ;  /* 0x0000b400a1007a23 */ /* 0x004fe20000010899 */
[----:B-1----:R-:W-:Y:S03]  /*13450*/  F2FP.PACK_AB R149, R220, R218 ;  /* 0x000000dadc95723e */ /* 0x002fe600000000ff */
[----:B------:R1:W2:Y:S02]  /*13460*/  MUFU.EX2 R219, R0 ;  /* 0x0000000000db7308 */ /* 0x0002a40000000800 */
[----:B-1----:R-:W-:Y:S02]  /*13470*/  FSEL R0, R125, RZ, P1 ;  /* 0x000000ff7d007208 */ /* 0x002fe40000800000 */
[----:B--2---:R-:W-:Y:S03]  /*13480*/  F2FP.PACK_AB R151, R217, R219 ;  /* 0x000000dbd997723e */ /* 0x004fe600000000ff */
[----:B------:R-:W-:Y:S04]  /*13490*/  FADD.FTZ R0, -R0, R3 ;  /* 0x0000000300007221 */ /* 0x000fe80000010100 */
[----:B------:R-:W-:Y:S04]  /*134a0*/  FMUL.FTZ R0, R0, c[0x0][0x2d0] ;  /* 0x0000b40000007a20 */ /* 0x000fe80000410000 */
[----:B------:R1:W2:Y:S02]  /*134b0*/  MUFU.EX2 R3, R0 ;  /* 0x0000000000037308 */ /* 0x0002a40000000800 */
[----:B-1----:R-:W-:Y:S02]  /*134c0*/  FADD.FTZ R0, -R2, R128 ;  /* 0x0000008002007221 */ /* 0x002fe40000010100 */
[C---:B--2---:R-:W-:Y:S02]  /*134d0*/  FMUL.FTZ R4, R3.reuse, R132 ;  /* 0x0000008403047220 */ /* 0x044fe40000410000 */
[----:B------:R-:W-:Y:S02]  /*134e0*/  FMUL.FTZ R0, R0, c[0x0][0x2d0] ;  /* 0x0000b40000007a20 */ /* 0x000fe40000410000 */
[C---:B------:R-:W-:Y:S02]  /*134f0*/  FMUL.FTZ R5, R3.reuse, R133 ;  /* 0x0000008503057220 */ /* 0x040fe40000410000 */
[C---:B----4-:R-:W-:Y:S02]  /*13500*/  FMUL.FTZ R8, R3.reuse, R136 ;  /* 0x0000008803087220 */ /* 0x050fe40000410000 */
[----:B------:R-:W1:Y:S01]  /*13510*/  MUFU.EX2 R0, R0 ;  /* 0x0000000000007308 */ /* 0x000e620000000800 */
[----:B------:R-:W-:Y:S02]  /*13520*/  FMUL.FTZ R9, R3, R137 ;  /* 0x0000008903097220 */ /* 0x000fe40000410000 */
[--C-:B------:R-:W-:Y:S02]  /*13530*/  FFMA.FTZ R2, R165, c[0x0][0x2d0], -R152.reuse ;  /* 0x0000b400a5027a23 */ /* 0x100fe40000010898 */
[C---:B------:R-:W-:Y:S02]  /*13540*/  FMUL.FTZ R16, R3.reuse, R104 ;  /* 0x0000006803107220 */ /* 0x040fe40000410000 */
        /* <DEDUP_REMOVED lines=9> */
[C---:B------:R-:W-:Y:S02]  /*135e0*/  FMUL.FTZ R41, R3.reuse, R41 ;  /* 0x0000002903297220 */ /* 0x040fe40000410000 */
[C---:B-1----:R-:W-:Y:S02]  /*135f0*/  FMUL.FTZ R6, R0.reuse, R134 ;  /* 0x0000008600067220 */ /* 0x042fe40000410000 */
[C---:B------:R-:W-:Y:S02]  /*13600*/  FMUL.FTZ R7, R0.reuse, R135 ;  /* 0x0000008700077220 */ /* 0x040fe40000410000 */
[----:B------:R-:W-:Y:S01]  /*13610*/  LDSM.16.MT88.4 R132, [R189+0x2800] ;  /* 0x00280000bd84783b */ /* 0x000fe20000004200 */
[C---:B------:R-:W-:Y:S02]  /*13620*/  FMUL.FTZ R10, R0.reuse, R138 ;  /* 0x0000008a000a7220 */ /* 0x040fe40000410000 */
[C---:B------:R-:W-:Y:S02]  /*13630*/  FMUL.FTZ R11, R0.reuse, R139 ;  /* 0x0000008b000b7220 */ /* 0x040fe40000410000 */
[C---:B-----5:R-:W-:Y:S03]  /*13640*/  HMMA.16816.F32 R4, R148.reuse, R12, R4 ;  /* 0x0000000c9404723c */ /* 0x060fe60000001804 */
[----:B------:R-:W-:Y:S02]  /*13650*/  LDSM.16.MT88.4 R136, [R192+0x2800] ;  /* 0x00280000c088783b */ /* 0x000fe40000004200 */
[C---:B------:R-:W-:Y:S02]  /*13660*/  FMUL.FTZ R18, R0.reuse, R106 ;  /* 0x0000006a00127220 */ /* 0x040fe40000410000 */
[C---:B------:R-:W-:Y:S01]  /*13670*/  FMUL.FTZ R12, R3.reuse, R100 ;  /* 0x00000064030c7220 */ /* 0x040fe20000410000 */
[C---:B------:R-:W-:Y:S04]  /*13680*/  HMMA.16816.F32 R8, R148.reuse, R14, R8 ;  /* 0x0000000e9408723c */ /* 0x040fe80000001808 */
[C---:B------:R-:W-:Y:S02]  /*13690*/  FMUL.FTZ R13, R3.reuse, R101 ;  /* 0x00000065030d7220 */ /* 0x040fe40000410000 */
[C---:B------:R-:W-:Y:S02]  /*136a0*/  FMUL.FTZ R19, R0.reuse, R107 ;  /* 0x0000006b00137220 */ /* 0x040fe40000410000 */
[C---:B------:R-:W-:Y:S01]  /*136b0*/  FMUL.FTZ R14, R0.reuse, R102 ;  /* 0x00000066000e7220 */ /* 0x040fe20000410000 */
[----:B------:R-:W-:Y:S03]  /*136c0*/  LDSM.16.MT88.4 R104, [R188+0x2000] ;  /* 0x00200000bc68783b */ /* 0x000fe60000004200 */
[C---:B------:R-:W-:Y:S02]  /*136d0*/  FMUL.FTZ R15, R0.reuse, R103 ;  /* 0x00000067000f7220 */ /* 0x040fe40000410000 */
[C---:B------:R-:W-:Y:S02]  /*136e0*/  FMUL.FTZ R26, R0.reuse, R114 ;  /* 0x00000072001a7220 */ /* 0x040fe40000410000 */
[C---:B------:R-:W-:Y:S01]  /*136f0*/  FMUL.FTZ R27, R0.reuse, R115 ;  /* 0x00000073001b7220 */ /* 0x040fe20000410000 */
[----:B------:R-:W1:Y:S01]  /*13700*/  LDSM.16.MT88.4 R100, [R191] ;  /* 0x00000000bf64783b */ /* 0x000e620000004200 */
[----:B------:R-:W-:Y:S01]  /*13710*/  FMUL.FTZ R34, R0, R122 ;  /* 0x0000007a00227220 */ /* 0x000fe20000410000 */
[C---:B------:R-:W-:Y:S03]  /*13720*/  HMMA.16816.F32 R12, R148.reuse, R20, R12 ;  /* 0x00000014940c723c */ /* 0x040fe6000000180c */
[--C-:B--2---:R-:W-:Y:S02]  /*13730*/  FFMA.FTZ R2, R166, c[0x0][0x2d0], -R152.reuse ;  /* 0x0000b400a6027a23 */ /* 0x104fe40000010898 */
[C---:B------:R-:W-:Y:S01]  /*13740*/  FMUL.FTZ R35, R0.reuse, R123 ;  /* 0x0000007b00237220 */ /* 0x040fe20000410000 */
[----:B------:R-:W-:Y:S01]  /*13750*/  LDSM.16.MT88.4 R112, [R192+0x800] ;  /* 0x00080000c070783b */ /* 0x000fe20000004200 */
[C---:B------:R-:W-:Y:S01]  /*13760*/  FMUL.FTZ R20, R3.reuse, R108 ;  /* 0x0000006c03147220 */ /* 0x040fe20000410000 */
[C---:B------:R-:W-:Y:S01]  /*13770*/  HMMA.16816.F32 R16, R148.reuse, R22, R16 ;  /* 0x000000169410723c */ /* 0x040fe20000001810 */
[----:B------:R2:W3:Y:S03]  /*13780*/  MUFU.EX2 R183, R2 ;  /* 0x0000000200b77308 */ /* 0x0004e60000000800 */
[C---:B------:R-:W-:Y:S02]  /*13790*/  FMUL.FTZ R21, R3.reuse, R109 ;  /* 0x0000006d03157220 */ /* 0x040fe40000410000 */
[C---:B------:R-:W-:Y:S01]  /*137a0*/  FMUL.FTZ R38, R0.reuse, R38 ;  /* 0x0000002600267220 */ /* 0x040fe20000410000 */
[----:B------:R-:W-:Y:S01]  /*137b0*/  LDSM.16.MT88.4 R120, [R188+0x2800] ;  /* 0x00280000bc78783b */ /* 0x000fe20000004200 */
[C---:B------:R-:W-:Y:S04]  /*137c0*/  FMUL.FTZ R22, R0.reuse, R110 ;  /* 0x0000006e00167220 */ /* 0x040fe80000410000 */
[C---:B------:R-:W-:Y:S02]  /*137d0*/  FMUL.FTZ R23, R0.reuse, R111 ;  /* 0x0000006f00177220 */ /* 0x040fe40000410000 */
[C---:B------:R-:W-:Y:S01]  /*137e0*/  FMUL.FTZ R39, R0.reuse, R39 ;  /* 0x0000002700277220 */ /* 0x040fe20000410000 */
[----:B------:R-:W4:Y:S01]  /*137f0*/  LDSM.16.MT88.4 R108, [R189+0x2000] ;  /* 0x00200000bd6c783b */ /* 0x000f220000004200 */
[C---:B------:R-:W-:Y:S02]  /*13800*/  FMUL.FTZ R42, R0.reuse, R42 ;  /* 0x0000002a002a7220 */ /* 0x040fe40000410000 */
[C---:B------:R-:W-:Y:S01]  /*13810*/  FMUL.FTZ R43, R0.reuse, R43 ;  /* 0x0000002b002b7220 */ /* 0x040fe20000410000 */
[C---:B------:R-:W-:Y:S03]  /*13820*/  HMMA.16816.F32 R20, R148.reuse, R28, R20 ;  /* 0x0000001c9414723c */ /* 0x040fe60000001814 */
[C---:B------:R-:W-:Y:S02]  /*13830*/  FMUL.FTZ R44, R3.reuse, R44 ;  /* 0x0000002c032c7220 */ /* 0x040fe40000410000 */
[C---:B------:R-:W-:Y:S02]  /*13840*/  FMUL.FTZ R45, R3.reuse, R45 ;  /* 0x0000002d032d7220 */ /* 0x040fe40000410000 */
[----:B------:R-:W-:Y:S01]  /*13850*/  FMUL.FTZ R28, R3, R116 ;  /* 0x00000074031c7220 */ /* 0x000fe20000410000 */
[C---:B------:R-:W-:Y:S04]  /*13860*/  HMMA.16816.F32 R24, R148.reuse, R30, R24 ;  /* 0x0000001e9418723c */ /* 0x040fe80000001818 */
[--C-:B--2---:R-:W-:Y:S02]  /*13870*/  FFMA.FTZ R2, R167, c[0x0][0x2d0], -R152.reuse ;  /* 0x0000b400a7027a23 */ /* 0x104fe40000010898 */
[C---:B------:R-:W-:Y:S02]  /*13880*/  FMUL.FTZ R29, R3.reuse, R117 ;  /* 0x00000075031d7220 */ /* 0x040fe40000410000 */
[C---:B------:R-:W-:Y:S01]  /*13890*/  FMUL.FTZ R30, R0.reuse, R118 ;  /* 0x00000076001e7220 */ /* 0x040fe20000410000 */
[----:B------:R2:W-:Y:S03]  /*138a0*/  MUFU.EX2 R182, R2 ;  /* 0x0000000200b67308 */ /* 0x0005e60000000800 */
        /* <DEDUP_REMOVED lines=10> */
[----:B------:R-:W-:Y:S02]  /*13950*/  FMUL.FTZ R51, R0, R51 ;  /* 0x0000003300337220 */ /* 0x000fe40000410000 */
[----:B--2---:R-:W-:Y:S02]  /*13960*/  FFMA.FTZ R2, R168, c[0x0][0x2d0], -R152 ;  /* 0x0000b400a8027a23 */ /* 0x004fe40000010898 */
[C---:B------:R-:W-:Y:S02]  /*13970*/  HMMA.16816.F32 R36, R148.reuse, R104, R36 ;  /* 0x000000689424723c */ /* 0x040fe40000001824 */
[----:B------:R2:W-:Y:S02]  /*13980*/  MUFU.EX2 R181, R2 ;  /* 0x0000000200b57308 */ /* 0x0005e40000000800 */
[C---:B------:R-:W-:Y:S02]  /*13990*/  FMUL.FTZ R52, R3.reuse, R52 ;  /* 0x0000003403347220 */ /* 0x040fe40000410000 */
[C---:B------:R-:W-:Y:S02]  /*139a0*/  FMUL.FTZ R53, R3.reuse, R53 ;  /* 0x0000003503357220 */ /* 0x040fe40000410000 */
[C---:B------:R-:W-:Y:S01]  /*139b0*/  HMMA.16816.F32 R40, R148.reuse, R106, R40 ;  /* 0x0000006a9428723c */ /* 0x040fe20000001828 */
[----:B------:R-:W5:Y:S03]  /*139c0*/  LDSM.16.MT88.4 R104, [R191+0x2000] ;  /* 0x00200000bf68783b */ /* 0x000f660000004200 */
[C---:B------:R-:W-:Y:S02]  /*139d0*/  FMUL.FTZ R54, R0.reuse, R54 ;  /* 0x0000003600367220 */ /* 0x040fe40000410000 */
[C---:B------:R-:W-:Y:S02]  /*139e0*/  FMUL.FTZ R55, R0.reuse, R55 ;  /* 0x0000003700377220 */ /* 0x040fe40000410000 */
[C---:B----4-:R-:W-:Y:S04]  /*139f0*/  HMMA.16816.F32 R44, R148.reuse, R108, R44 ;  /* 0x0000006c942c723c */ /* 0x050fe8000000182c */
[C---:B------:R-:W-:Y:S02]  /*13a00*/  FMUL.FTZ R56, R3.reuse, R56 ;  /* 0x0000003803387220 */ /* 0x040fe40000410000 */
[----:B------:R-:W-:Y:S02]  /*13a10*/  FMUL.FTZ R57, R3, R57 ;  /* 0x0000003903397220 */ /* 0x000fe40000410000 */
[C---:B------:R-:W-:Y:S01]  /*13a20*/  HMMA.16816.F32 R48, R148.reuse, R110, R48 ;  /* 0x0000006e9430723c */ /* 0x040fe20000001830 */
[----:B------:R-:W4:Y:S03]  /*13a30*/  LDSM.16.MT88.4 R108, [R188+0x4000] ;  /* 0x00400000bc6c783b */ /* 0x000f260000004200 */
[--C-:B--2---:R-:W-:Y:S02]  /*13a40*/  FFMA.FTZ R2, R169, c[0x0][0x2d0], -R153.reuse ;  /* 0x0000b400a9027a23 */ /* 0x104fe40000010899 */
[C---:B------:R-:W-:Y:S02]  /*13a50*/  FMUL.FTZ R58, R0.reuse, R58 ;  /* 0x0000003a003a7220 */ /* 0x040fe40000410000 */
[C---:B------:R-:W-:Y:S01]  /*13a60*/  FMUL.FTZ R59, R0.reuse, R59 ;  /* 0x0000003b003b7220 */ /* 0x040fe20000410000 */
[C---:B-1----:R-:W-:Y:S01]  /*13a70*/  HMMA.16816.F32 R52, R148.reuse, R100, R52 ;  /* 0x000000649434723c */ /* 0x042fe20000001834 */
[----:B------:R1:W-:Y:S02]  /*13a80*/  MUFU.EX2 R180, R2 ;  /* 0x0000000200b47308 */ /* 0x0003e40000000800 */
[C---:B------:R-:W-:Y:S02]  /*13a90*/  FMUL.FTZ R60, R3.reuse, R60 ;  /* 0x0000003c033c7220 */ /* 0x040fe40000410000 */
[C---:B------:R-:W-:Y:S02]  /*13aa0*/  FMUL.FTZ R61, R3.reuse, R61 ;  /* 0x0000003d033d7220 */ /* 0x040fe40000410000 */
[C---:B------:R-:W-:Y:S01]  /*13ab0*/  FMUL.FTZ R62, R0.reuse, R62 ;  /* 0x0000003e003e7220 */ /* 0x040fe20000410000 */
[C---:B------:R-:W-:Y:S01]  /*13ac0*/  HMMA.16816.F32 R56, R148.reuse, R102, R56 ;  /* 0x000000669438723c */ /* 0x040fe20000001838 */
[----:B------:R-:W2:Y:S03]  /*13ad0*/  LDSM.16.MT88.4 R100, [R189+0x4000] ;  /* 0x00400000bd64783b */ /* 0x000ea60000004200 */
[C---:B------:R-:W-:Y:S02]  /*13ae0*/  FMUL.FTZ R63, R0.reuse, R63 ;  /* 0x0000003f003f7220 */ /* 0x040fe40000410000 */
[C---:B------:R-:W-:Y:S02]  /*13af0*/  FMUL.FTZ R64, R3.reuse, R64 ;  /* 0x0000004003407220 */ /* 0x040fe40000410000 */
[C---:B------:R-:W-:Y:S03]  /*13b00*/  FMUL.FTZ R65, R3.reuse, R65 ;  /* 0x0000004103417220 */ /* 0x040fe60000410000 */
[C---:B-----5:R-:W-:Y:S03]  /*13b10*/  HMMA.16816.F32 R60, R148.reuse, R104, R60 ;  /* 0x00000068943c723c */ /* 0x060fe6000000183c */
[C---:B------:R-:W-:Y:S02]  /*13b20*/  FMUL.FTZ R66, R0.reuse, R66 ;  /* 0x0000004200427220 */ /* 0x040fe40000410000 */
[C---:B------:R-:W-:Y:S02]  /*13b30*/  FMUL.FTZ R67, R0.reuse, R67 ;  /* 0x0000004300437220 */ /* 0x040fe40000410000 */
[C---:B------:R-:W-:Y:S02]  /*13b40*/  FMUL.FTZ R68, R3.reuse, R68 ;  /* 0x0000004403447220 */ /* 0x040fe40000410000 */
[----:B------:R-:W-:Y:S03]  /*13b50*/  FMUL.FTZ R69, R3, R69 ;  /* 0x0000004503457220 */ /* 0x000fe60000410000 */
[C---:B------:R-:W-:Y:S01]  /*13b60*/  HMMA.16816.F32 R64, R148.reuse, R106, R64 ;  /* 0x0000006a9440723c */ /* 0x040fe20000001840 */
[----:B------:R-:W5:Y:S02]  /*13b70*/  LDSM.16.MT88.4 R104, [R192+0x4000] ;  /* 0x00400000c068783b */ /* 0x000f640000004200 */
[C---:B------:R-:W-:Y:S02]  /*13b80*/  FMUL.FTZ R70, R0.reuse, R70 ;  /* 0x0000004600467220 */ /* 0x040fe40000410000 */
[C---:B------:R-:W-:Y:S02]  /*13b90*/  FMUL.FTZ R71, R0.reuse, R71 ;  /* 0x0000004700477220 */ /* 0x040fe40000410000 */
[--C-:B-1----:R-:W-:Y:S02]  /*13ba0*/  FFMA.FTZ R2, R171, c[0x0][0x2d0], -R153.reuse ;  /* 0x0000b400ab027a23 */ /* 0x102fe40000010899 */
[C---:B------:R-:W-:Y:S02]  /*13bb0*/  FMUL.FTZ R72, R3.reuse, R72 ;  /* 0x0000004803487220 */ /* 0x040fe40000410000 */
[----:B------:R1:W1:Y:S01]  /*13bc0*/  MUFU.EX2 R179, R2 ;  /* 0x0000000200b37308 */ /* 0x0002620000000800 */
[C---:B----4-:R-:W-:Y:S03]  /*13bd0*/  HMMA.16816.F32 R68, R148.reuse, R108, R68 ;  /* 0x0000006c9444723c */ /* 0x050fe60000001844 */
[C---:B------:R-:W-:Y:S02]  /*13be0*/  FMUL.FTZ R73, R3.reuse, R73 ;  /* 0x0000004903497220 */ /* 0x040fe40000410000 */
[C---:B------:R-:W-:Y:S02]  /*13bf0*/  FMUL.FTZ R74, R0.reuse, R74 ;  /* 0x0000004a004a7220 */ /* 0x040fe40000410000 */
[C---:B------:R-:W-:Y:S02]  /*13c00*/  FMUL.FTZ R75, R0.reuse, R75 ;  /* 0x0000004b004b7220 */ /* 0x040fe40000410000 */
[C---:B------:R-:W-:Y:S03]  /*13c10*/  FMUL.FTZ R76, R3.reuse, R76 ;  /* 0x0000004c034c7220 */ /* 0x040fe60000410000 */
[C---:B------:R-:W-:Y:S02]  /*13c20*/  FMUL.FTZ R77, R3.reuse, R77 ;  /* 0x0000004d034d7220 */ /* 0x040fe40000410000 */
[C---:B------:R-:W-:Y:S01]  /*13c30*/  HMMA.16816.F32 R72, R148.reuse, R110, R72 ;  /* 0x0000006e9448723c */ /* 0x040fe20000001848 */
[----:B------:R-:W-:Y:S02]  /*13c40*/  LDSM.16.MT88.4 R108, [R189+0x800] ;  /* 0x00080000bd6c783b */ /* 0x000fe40000004200 */
[C---:B------:R-:W-:Y:S02]  /*13c50*/  FMUL.FTZ R78, R0.reuse, R78 ;  /* 0x0000004e004e7220 */ /* 0x040fe40000410000 */
[C---:B------:R-:W-:Y:S02]  /*13c60*/  FMUL.FTZ R79, R0.reuse, R79 ;  /* 0x0000004f004f7220 */ /* 0x040fe40000410000 */
[C---:B------:R-:W-:Y:S02]  /*13c70*/  FMUL.FTZ R80, R3.reuse, R80 ;  /* 0x0000005003507220 */ /* 0x040fe40000410000 */
[C---:B------:R-:W-:Y:S03]  /*13c80*/  FMUL.FTZ R81, R3.reuse, R81 ;  /* 0x0000005103517220 */ /* 0x040fe60000410000 */
[C---:B--2---:R-:W-:Y:S03]  /*13c90*/  HMMA.16816.F32 R76, R148.reuse, R100, R76 ;  /* 0x00000064944c723c */ /* 0x044fe6000000184c */
[C---:B------:R-:W-:Y:S02]  /*13ca0*/  FMUL.FTZ R82, R0.reuse, R82 ;  /* 0x0000005200527220 */ /* 0x040fe40000410000 */
[----:B------:R-:W-:Y:S02]  /*13cb0*/  FMUL.FTZ R83, R0, R83 ;  /* 0x0000005300537220 */ /* 0x000fe40000410000 */
[--C-:B-1----:R-:W-:Y:S02]  /*13cc0*/  FFMA.FTZ R2, R170, c[0x0][0x2d0], -R153.reuse ;  /* 0x0000b400aa027a23 */ /* 0x102fe40000010899 */
[C---:B------:R-:W-:Y:S02]  /*13cd0*/  FMUL.FTZ R84, R3.reuse, R84 ;  /* 0x0000005403547220 */ /* 0x040fe40000410000 */
[----:B------:R1:W-:Y:S01]  /*13ce0*/  MUFU.EX2 R178, R2 ;  /* 0x0000000200b27308 */ /* 0x0003e20000000800 */
[C---:B------:R-:W-:Y:S01]  /*13cf0*/  HMMA.16816.F32 R80, R148.reuse, R102, R80 ;  /* 0x000000669450723c */ /* 0x040fe20000001850 */
[----:B------:R-:W2:Y:S02]  /*13d00*/  LDSM.16.MT88.4 R100, [R191+0x4000] ;  /* 0x00400000bf64783b */ /* 0x000ea40000004200 */
[C---:B------:R-:W-:Y:S02]  /*13d10*/  FMUL.FTZ R85, R3.reuse, R85 ;  /* 0x0000005503557220 */ /* 0x040fe40000410000 */
[C---:B------:R-:W-:Y:S02]  /*13d20*/  FMUL.FTZ R86, R0.reuse, R86 ;  /* 0x0000005600567220 */ /* 0x040fe40000410000 */
[C---:B------:R-:W-:Y:S02]  /*13d30*/  FMUL.FTZ R87, R0.reuse, R87 ;  /* 0x0000005700577220 */ /* 0x040fe40000410000 */
[C---:B------:R-:W-:Y:S03]  /*13d40*/  FMUL.FTZ R88, R3.reuse, R88 ;  /* 0x0000005803587220 */ /* 0x040fe60000410000 */
[C---:B------:R-:W-:Y:S02]  /*13d50*/  FMUL.FTZ R89, R3.reuse, R89 ;  /* 0x0000005903597220 */ /* 0x040fe40000410000 */
[C---:B-----5:R-:W-:Y:S03]  /*13d60*/  HMMA.16816.F32 R84, R148.reuse, R104, R84 ;  /* 0x000000689454723c */ /* 0x060fe60000001854 */
[C---:B------:R-:W-:Y:S02]  /*13d70*/  FMUL.FTZ R90, R0.reuse, R90 ;  /* 0x0000005a005a7220 */ /* 0x040fe40000410000 */
[----:B------:R-:W-:Y:S02]  /*13d80*/  FMUL.FTZ R91, R0, R91 ;  /* 0x0000005b005b7220 */ /* 0x000fe40000410000 */
[C---:B------:R-:W-:Y:S02]  /*13d90*/  FMUL.FTZ R92, R3.reuse, R92 ;  /* 0x0000005c035c7220 */ /* 0x040fe40000410000 */
[--C-:B-1----:R-:W-:Y:S03]  /*13da0*/  FFMA.FTZ R2, R172, c[0x0][0x2d0], -R153.reuse ;  /* 0x0000b400ac027a23 */ /* 0x102fe60000010899 */
[C---:B------:R-:W-:Y:S01]  /*13db0*/  HMMA.16816.F32 R88, R148.reuse, R106, R88 ;  /* 0x0000006a9458723c */ /* 0x040fe20000001858 */
[----:B------:R-:W1:Y:S01]  /*13dc0*/  LDSM.16.MT88.4 R104, [R188+0x800] ;  /* 0x00080000bc68783b */ /* 0x000e620000004200 */
[----:B------:R4:W5:Y:S01]  /*13dd0*/  MUFU.EX2 R177, R2 ;  /* 0x0000000200b17308 */ /* 0x0009620000000800 */
[C---:B------:R-:W-:Y:S02]  /*13de0*/  FMUL.FTZ R93, R3.reuse, R93 ;  /* 0x0000005d035d7220 */ /* 0x040fe40000410000 */
[C---:B------:R-:W-:Y:S02]  /*13df0*/  FMUL.FTZ R94, R0.reuse, R94 ;  /* 0x0000005e005e7220 */ /* 0x040fe40000410000 */
[C---:B------:R-:W-:Y:S02]  /*13e00*/  FMUL.FTZ R95, R0.reuse, R95 ;  /* 0x0000005f005f7220 */ /* 0x040fe40000410000 */
[C---:B------:R-:W-:Y:S03]  /*13e10*/  FMUL.FTZ R96, R3.reuse, R96 ;  /* 0x0000006003607220 */ /* 0x040fe60000410000 */
[----:B------:R-:W-:Y:S02]  /*13e20*/  FMUL.FTZ R97, R3, R97 ;  /* 0x0000006103617220 */ /* 0x000fe40000410000 */
[C---:B------:R-:W-:Y:S01]  /*13e30*/  FMUL.FTZ R98, R0.reuse, R98 ;  /* 0x0000006200627220 */ /* 0x040fe20000410000 */
[C---:B--2---:R-:W-:Y:S03]  /*13e40*/  HMMA.16816.F32 R92, R148.reuse, R100, R92 ;  /* 0x00000064945c723c */ /* 0x044fe6000000185c */
[C---:B------:R-:W-:Y:S02]  /*13e50*/  FMUL.FTZ R99, R0.reuse, R99 ;  /* 0x0000006300637220 */ /* 0x040fe40000410000 */
[----:B------:R-:W-:Y:S02]  /*13e60*/  FFMA.FTZ R0, R0, R234, R218 ;  /* 0x000000ea00007223 */ /* 0x000fe400000100da */
[----:B---3--:R-:W-:Y:S02]  /*13e70*/  F2FP.PACK_AB R100, R183, R185 ;  /* 0x000000b9b764723e */ /* 0x008fe400000000ff */
[----:B------:R-:W-:Y:S01]  /*13e80*/  F2FP.PACK_AB R101, R179, R180 ;  /* 0x000000b4b365723e */ /* 0x000fe200000000ff */
[----:B------:R-:W-:Y:S03]  /*13e90*/  HMMA.16816.F32 R96, R148, R102, R96 ;  /* 0x000000669460723c */ /* 0x000fe60000001860 */
[----:B----4-:R-:W-:Y:S02]  /*13ea0*/  FFMA.FTZ R2, R154, c[0x0][0x2d0], -R152 ;  /* 0x0000b4009a027a23 */ /* 0x010fe40000010898 */
[----:B------:R-:W-:Y:S02]  /*13eb0*/  FADD.FTZ R0, R220, R0 ;  /* 0x00000000dc007221 */ /* 0x000fe40000010000 */
[----:B------:R-:W-:Y:S01]  /*13ec0*/  F2FP.PACK_AB R102, R181, R182 ;  /* 0x000000b6b566723e */ /* 0x000fe200000000ff */
[----:B------:R2:W-:Y:S01]  /*13ed0*/  MUFU.EX2 R174, R2 ;  /* 0x0000000200ae7308 */ /* 0x0005e20000000800 */
[----:B-----5:R-:W-:Y:S03]  /*13ee0*/  F2FP.PACK_AB R103, R177, R178 ;  /* 0x000000b2b167723e */ /* 0x020fe600000000ff */
[----:B------:R-:W-:Y:S04]  /*13ef0*/  FADD.FTZ R0, R219, R0 ;  /* 0x00000000db007221 */ /* 0x000fe80000010000 */
[C---:B-1----:R-:W-:Y:S05]  /*13f00*/  HMMA.16816.F32 R4, R100.reuse, R104, R4 ;  /* 0x000000686404723c */ /* 0x042fea0000001804 */
[----:B------:R-:W-:Y:S03]  /*13f10*/  FADD.FTZ R0, R217, R0 ;  /* 0x00000000d9007221 */ /* 0x000fe60000010000 */
[C---:B------:R-:W-:Y:S01]  /*13f20*/  HMMA.16816.F32 R8, R100.reuse, R106, R8 ;  /* 0x0000006a6408723c */ /* 0x040fe20000001808 */
[----:B------:R-:W1:Y:S03]  /*13f30*/  LDSM.16.MT88.4 R104, [R191+0x2800] ;  /* 0x00280000bf68783b */ /* 0x000e660000004200 */
[----:B------:R-:W-:Y:S04]  /*13f40*/  FADD.FTZ R0, R180, R0 ;  /* 0x00000000b4007221 */ /* 0x000fe80000010000 */
[C---:B------:R-:W-:Y:S04]  /*13f50*/  HMMA.16816.F32 R12, R100.reuse, R108, R12 ;  /* 0x0000006c640c723c */ /* 0x040fe8000000180c */
[----:B--2---:R-:W-:Y:S02]  /*13f60*/  FFMA.FTZ R2, R155, c[0x0][0x2d0], -R152 ;  /* 0x0000b4009b027a23 */ /* 0x004fe40000010898 */
[----:B------:R-:W-:Y:S02]  /*13f70*/  FADD.FTZ R0, R179, R0 ;  /* 0x00000000b3007221 */ /* 0x000fe40000010000 */
[C---:B------:R-:W-:Y:S01]  /*13f80*/  HMMA.16816.F32 R16, R100.reuse, R110, R16 ;  /* 0x0000006e6410723c */ /* 0x040fe20000001810 */
[----:B------:R2:W-:Y:S01]  /*13f90*/  MUFU.EX2 R173, R2 ;  /* 0x0000000200ad7308 */ /* 0x0005e20000000800 */
[----:B------:R-:W3:Y:S02]  /*13fa0*/  LDSM.16.MT88.4 R108, [R188+0x4800] ;  /* 0x00480000bc6c783b */ /* 0x000ee40000004200 */
[----:B------:R-:W-:Y:S04]  /*13fb0*/  FADD.FTZ R0, R178, R0 ;  /* 0x00000000b2007221 */ /* 0x000fe80000010000 */
[C---:B------:R-:W-:Y:S04]  /*13fc0*/  HMMA.16816.F32 R20, R100.reuse, R112, R20 ;  /* 0x000000706414723c */ /* 0x040fe80000001814 */
[----:B------:R-:W-:Y:S04]  /*13fd0*/  FADD.FTZ R0, R177, R0 ;  /* 0x00000000b1007221 */ /* 0x000fe80000010000 */
[C---:B------:R-:W-:Y:S01]  /*13fe0*/  HMMA.16816.F32 R24, R100.reuse, R114, R24 ;  /* 0x000000726418723c */ /* 0x040fe20000001818 */
[----:B------:R-:W4:Y:S07]  /*13ff0*/  LDSM.16.MT88.4 R112, [R189+0x4800] ;  /* 0x00480000bd70783b */ /* 0x000f2e0000004200 */
[C---:B------:R-:W-:Y:S04]  /*14000*/  HMMA.16816.F32 R28, R100.reuse, R116, R28 ;  /* 0x00000074641c723c */ /* 0x040fe8000000181c */
[--C-:B--2---:R-:W-:Y:S04]  /*14010*/  FFMA.FTZ R2, R156, c[0x0][0x2d0], -R152.reuse ;  /* 0x0000b4009c027a23 */ /* 0x104fe80000010898 */
[C---:B------:R-:W-:Y:S01]  /*14020*/  HMMA.16816.F32 R32, R100.reuse, R118, R32 ;  /* 0x000000766420723c */ /* 0x040fe20000001820 */
[----:B------:R2:W-:Y:S01]  /*14030*/  MUFU.EX2 R172, R2 ;  /* 0x0000000200ac7308 */ /* 0x0005e20000000800 */
[----:B------:R-:W5:Y:S06]  /*14040*/  LDSM.16.MT88.4 R116, [R192+0x4800] ;  /* 0x00480000c074783b */ /* 0x000f6c0000004200 */
[C---:B------:R-:W-:Y:S07]  /*14050*/  HMMA.16816.F32 R36, R100.reuse, R120, R36 ;  /* 0x000000786424723c */ /* 0x040fee0000001824 */
[--C-:B------:R-:W-:Y:S01]  /*14060*/  FFMA.FTZ R120, R157, c[0x0][0x2d0], -R153.reuse ;  /* 0x0000b4009d787a23 */ /* 0x100fe20000010899 */
[C---:B------:R-:W-:Y:S03]  /*14070*/  HMMA.16816.F32 R40, R100.reuse, R122, R40 ;  /* 0x0000007a6428723c */ /* 0x040fe60000001828 */
[----:B------:R1:W1:Y:S05]  /*14080*/  MUFU.EX2 R170, R120 ;  /* 0x0000007800aa7308 */ /* 0x00026a0000000800 */
[C---:B------:R-:W-:Y:S04]  /*14090*/  HMMA.16816.F32 R44, R100.reuse, R132, R44 ;  /* 0x00000084642c723c */ /* 0x040fe8000000182c */
[----:B--2---:R-:W-:Y:S04]  /*140a0*/  FFMA.FTZ R2, R159, c[0x0][0x2d0], -R152 ;  /* 0x0000b4009f027a23 */ /* 0x004fe80000010898 */
[C---:B------:R-:W-:Y:S01]  /*140b0*/  HMMA.16816.F32 R48, R100.reuse, R134, R48 ;  /* 0x000000866430723c */ /* 0x040fe20000001830 */
[----:B------:R2:W-:Y:S01]  /*140c0*/  MUFU.EX2 R171, R2 ;  /* 0x0000000200ab7308 */ /* 0x0005e20000000800 */
[----:B------:R-:W-:Y:S06]  /*140d0*/  LDSM.16.MT88.4 R132, [R188+0x3000] ;  /* 0x00300000bc84783b */ /* 0x000fec0000004200 */
[C---:B------:R-:W-:Y:S02]  /*140e0*/  HMMA.16816.F32 R52, R100.reuse, R136, R52 ;  /* 0x000000886434723c */ /* 0x040fe40000001834 */
[----:B-1----:R-:W-:Y:S02]  /*140f0*/  LDSM.16.MT88.4 R120, [R192+0x1000] ;  /* 0x00100000c078783b */ /* 0x002fe40000004200 */
[----:B------:R-:W-:Y:S04]  /*14100*/  FADD.FTZ R0, R170, R0 ;  /* 0x00000000aa007221 */ /* 0x000fe80000010000 */
[C---:B------:R-:W-:Y:S02]  /*14110*/  HMMA.16816.F32 R56, R100.reuse, R138, R56 ;  /* 0x0000008a6438723c */ /* 0x040fe40000001838 */
[----:B------:R-:W-:Y:S06]  /*14120*/  LDSM.16.MT88.4 R136, [R189+0x3000] ;  /* 0x00300000bd88783b */ /* 0x000fec0000004200 */
[C---:B------:R-:W-:Y:S04]  /*14130*/  HMMA.16816.F32 R60, R100.reuse, R104, R60 ;  /* 0x00000068643c723c */ /* 0x040fe8000000183c */
[--C-:B--2---:R-:W-:Y:S02]  /*14140*/  FFMA.FTZ R2, R158, c[0x0][0x2d0], -R153.reuse ;  /* 0x0000b4009e027a23 */ /* 0x104fe40000010899 */
[----:B------:R-:W-:Y:S02]  /*14150*/  LDSM.16.MT88.4 R156, [R189+0x3800] ;  /* 0x00380000bd9c783b */ /* 0x000fe40000004200 */
[C---:B------:R-:W-:Y:S01]  /*14160*/  HMMA.16816.F32 R64, R100.reuse, R106, R64 ;  /* 0x0000006a6440723c */ /* 0x040fe20000001840 */
[----:B------:R1:W2:Y:S05]  /*14170*/  MUFU.EX2 R169, R2 ;  /* 0x0000000200a97308 */ /* 0x0002aa0000000800 */
[----:B------:R-:W5:Y:S02]  /*14180*/  LDSM.16.MT88.4 R104, [R191+0x4800] ;  /* 0x00480000bf68783b */ /* 0x000f640000004200 */
[C---:B---3--:R-:W-:Y:S08]  /*14190*/  HMMA.16816.F32 R68, R100.reuse, R108, R68 ;  /* 0x0000006c6444723c */ /* 0x048ff00000001844 */
[C---:B------:R-:W-:Y:S01]  /*141a0*/  HMMA.16816.F32 R72, R100.reuse, R110, R72 ;  /* 0x0000006e6448723c */ /* 0x040fe20000001848 */
[----:B------:R-:W3:Y:S07]  /*141b0*/  LDSM.16.MT88.4 R108, [R188+0x1000] ;  /* 0x00100000bc6c783b */ /* 0x000eee0000004200 */
[C---:B----4-:R-:W-:Y:S04]  /*141c0*/  HMMA.16816.F32 R76, R100.reuse, R112, R76 ;  /* 0x00000070644c723c */ /* 0x050fe8000000184c */
[--C-:B-1----:R-:W-:Y:S02]  /*141d0*/  FFMA.FTZ R2, R175, c[0x0][0x2d0], -R153.reuse ;  /* 0x0000b400af027a23 */ /* 0x102fe40000010899 */
[----:B--2---:R-:W-:Y:S02]  /*141e0*/  FADD.FTZ R0, R169, R0 ;  /* 0x00000000a9007221 */ /* 0x004fe40000010000 */
[C---:B------:R-:W-:Y:S01]  /*141f0*/  HMMA.16816.F32 R80, R100.reuse, R114, R80 ;  /* 0x000000726450723c */ /* 0x040fe20000001850 */
[----:B------:R1:W2:Y:S01]  /*14200*/  MUFU.EX2 R168, R2 ;  /* 0x0000000200a87308 */ /* 0x0002a20000000800 */
[----:B------:R-:W4:Y:S06]  /*14210*/  LDSM.16.MT88.4 R112, [R189+0x1000] ;  /* 0x00100000bd70783b */ /* 0x000f2c0000004200 */
[C---:B-----5:R-:W-:Y:S08]  /*14220*/  HMMA.16816.F32 R84, R100.reuse, R116, R84 ;  /* 0x000000746454723c */ /* 0x060ff00000001854 */
[C---:B------:R-:W-:Y:S01]  /*14230*/  HMMA.16816.F32 R88, R100.reuse, R118, R88 ;  /* 0x000000766458723c */ /* 0x040fe20000001858 */
[----:B------:R-:W5:Y:S07]  /*14240*/  LDSM.16.MT88.4 R116, [R191+0x1000] ;  /* 0x00100000bf74783b */ /* 0x000f6e0000004200 */
[C---:B------:R-:W-:Y:S04]  /*14250*/  HMMA.16816.F32 R92, R100.reuse, R104, R92 ;  /* 0x00000068645c723c */ /* 0x040fe8000000185c */
[--C-:B-1----:R-:W-:Y:S02]  /*14260*/  FFMA.FTZ R2, R176, c[0x0][0x2d0], -R153.reuse ;  /* 0x0000b400b0027a23 */ /* 0x102fe40000010899 */
[----:B--2---:R-:W-:Y:S02]  /*14270*/  FADD.FTZ R0, R168, R0 ;  /* 0x00000000a8007221 */ /* 0x004fe40000010000 */
[----:B------:R-:W-:Y:S01]  /*14280*/  HMMA.16816.F32 R96, R100, R106, R96 ;  /* 0x0000006a6460723c */ /* 0x000fe20000001860 */
[----:B------:R-:W1:Y:S01]  /*14290*/  MUFU.EX2 R167, R2 ;  /* 0x0000000200a77308 */ /* 0x000e620000000800 */
[----:B------:R-:W2:Y:S05]  /*142a0*/  LDSM.16.MT88.4 R104, [R192+0x3000] ;  /* 0x00300000c068783b */ /* 0x000eaa0000004200 */
[----:B------:R-:W-:Y:S02]  /*142b0*/  F2FP.PACK_AB R100, R173, R174 ;  /* 0x000000aead64723e */ /* 0x000fe400000000ff */
[----:B------:R-:W-:Y:S03]  /*142c0*/  F2FP.PACK_AB R102, R171, R172 ;  /* 0x000000acab66723e */ /* 0x000fe600000000ff */
[----:B------:R-:W-:Y:S02]  /*142d0*/  F2FP.PACK_AB R101, R169, R170 ;  /* 0x000000aaa965723e */ /* 0x000fe400000000ff */
[C---:B-1----:R-:W-:Y:S01]  /*142e0*/  F2FP.PACK_AB R103, R167.reuse, R168 ;  /* 0x000000a8a767723e */ /* 0x042fe200000000ff */
[----:B------:R-:W-:Y:S02]  /*142f0*/  FFMA.FTZ R2, R186, c[0x0][0x2d0], -R152 ;  /* 0x0000b400ba027a23 */ /* 0x000fe40000010898 */
[----:B------:R-:W-:Y:S02]  /*14300*/  FADD.FTZ R0, R167, R0 ;  /* 0x00000000a7007221 */ /* 0x000fe40000010000 */
[----:B------:R1:W-:Y:S02]  /*14310*/  MUFU.EX2 R166, R2 ;  /* 0x0000000200a67308 */ /* 0x0003e40000000800 */
[C---:B---3--:R-:W-:Y:S08]  /*14320*/  HMMA.16816.F32 R4, R100.reuse, R108, R4 ;  /* 0x0000006c6404723c */ /* 0x048ff00000001804 */
[C---:B------:R-:W-:Y:S01]  /*14330*/  HMMA.16816.F32 R8, R100.reuse, R110, R8 ;  /* 0x0000006e6408723c */ /* 0x040fe20000001808 */
[----:B------:R-:W3:Y:S07]  /*14340*/  LDSM.16.MT88.4 R108, [R191+0x3000] ;  /* 0x00300000bf6c783b */ /* 0x000eee0000004200 */
[C---:B----4-:R-:W-:Y:S04]  /*14350*/  HMMA.16816.F32 R12, R100.reuse, R112, R12 ;  /* 0x00000070640c723c */ /* 0x050fe8000000180c */
[--C-:B-1----:R-:W-:Y:S04]  /*14360*/  FFMA.FTZ R2, R187, c[0x0][0x2d0], -R152.reuse ;  /* 0x0000b400bb027a23 */ /* 0x102fe80000010898 */
[C---:B------:R-:W-:Y:S01]  /*14370*/  HMMA.16816.F32 R16, R100.reuse, R114, R16 ;  /* 0x000000726410723c */ /* 0x040fe20000001810 */
[----:B------:R-:W1:Y:S01]  /*14380*/  LDSM.16.MT88.4 R112, [R188+0x5000] ;  /* 0x00500000bc70783b */ /* 0x000e620000004200 */
[----:B------:R4:W2:Y:S06]  /*14390*/  MUFU.EX2 R165, R2 ;  /* 0x0000000200a57308 */ /* 0x0008ac0000000800 */
[C---:B------:R-:W-:Y:S08]  /*143a0*/  HMMA.16816.F32 R20, R100.reuse, R120, R20 ;  /* 0x000000786414723c */ /* 0x040ff00000001814 */
[C---:B------:R-:W-:Y:S01]  /*143b0*/  HMMA.16816.F32 R24, R100.reuse, R122, R24 ;  /* 0x0000007a6418723c */ /* 0x040fe20000001818 */
[----:B------:R-:W-:Y:S07]  /*143c0*/  LDSM.16.MT88.4 R120, [R191+0x1800] ;  /* 0x00180000bf78783b */ /* 0x000fee0000004200 */
[C---:B-----5:R-:W-:Y:S04]  /*143d0*/  HMMA.16816.F32 R28, R100.reuse, R116, R28 ;  /* 0x00000074641c723c */ /* 0x060fe8000000181c */
[--C-:B----4-:R-:W-:Y:S01]  /*143e0*/  FFMA.FTZ R2, R213, c[0x0][0x2d0], -R152.reuse ;  /* 0x0000b400d5027a23 */ /* 0x110fe20000010898 */
[----:B--2---:R-:W-:Y:S01]  /*143f0*/  F2FP.PACK_AB R148, R165, R166 ;  /* 0x000000a6a594723e */ /* 0x004fe200000000ff */
[----:B------:R-:W-:Y:S02]  /*14400*/  FFMA.FTZ R152, R214, c[0x0][0x2d0], -R152 ;  /* 0x0000b400d6987a23 */ /* 0x000fe40000010898 */
[C---:B------:R-:W-:Y:S01]  /*14410*/  HMMA.16816.F32 R32, R100.reuse, R118, R32 ;  /* 0x000000766420723c */ /* 0x040fe20000001820 */
[----:B------:R-:W2:Y:S01]  /*14420*/  LDSM.16.MT88.4 R116, [R189+0x5000] ;  /* 0x00500000bd74783b */ /* 0x000ea20000004200 */
[----:B------:R-:W-:Y:S06]  /*14430*/  MUFU.EX2 R163, R152 ;  /* 0x0000009800a37308 */ /* 0x000fec0000000800 */
[C---:B------:R-:W-:Y:S04]  /*14440*/  HMMA.16816.F32 R36, R100.reuse, R132, R36 ;  /* 0x000000846424723c */ /* 0x040fe80000001824 */
[----:B------:R4:W5:Y:S04]  /*14450*/  MUFU.EX2 R164, R2 ;  /* 0x0000000200a47308 */ /* 0x0009680000000800 */
[C---:B------:R-:W-:Y:S08]  /*14460*/  HMMA.16816.F32 R40, R100.reuse, R134, R40 ;  /* 0x000000866428723c */ /* 0x040ff00000001828 */
[C---:B------:R-:W-:Y:S08]  /*14470*/  HMMA.16816.F32 R44, R100.reuse, R136, R44 ;  /* 0x00000088642c723c */ /* 0x040ff0000000182c */
[C---:B------:R-:W-:Y:S01]  /*14480*/  HMMA.16816.F32 R48, R100.reuse, R138, R48 ;  /* 0x0000008a6430723c */ /* 0x040fe20000001830 */
[----:B------:R-:W-:Y:S03]  /*14490*/  LDSM.16.MT88.4 R136, [R188+0x1800] ;  /* 0x00180000bc88783b */ /* 0x000fe60000004200 */
[--C-:B----4-:R-:W-:Y:S01]  /*144a0*/  FFMA.FTZ R2, R212, c[0x0][0x2d0], -R153.reuse ;  /* 0x0000b400d4027a23 */ /* 0x110fe20000010899 */
[----:B-----5:R-:W-:Y:S03]  /*144b0*/  F2FP.PACK_AB R150, R163, R164 ;  /* 0x000000a4a396723e */ /* 0x020fe600000000ff */
[C---:B------:R-:W-:Y:S01]  /*144c0*/  HMMA.16816.F32 R52, R100.reuse, R104, R52 ;  /* 0x000000686434723c */ /* 0x040fe20000001834 */
[----:B------:R4:W-:Y:S07]  /*144d0*/  MUFU.EX2 R162, R2 ;  /* 0x0000000200a27308 */ /* 0x0009ee0000000800 */
[C---:B------:R-:W-:Y:S01]  /*144e0*/  HMMA.16816.F32 R56, R100.reuse, R106, R56 ;  /* 0x0000006a6438723c */ /* 0x040fe20000001838 */
[----:B------:R-:W5:Y:S07]  /*144f0*/  LDSM.16.MT88.4 R104, [R192+0x5000] ;  /* 0x00500000c068783b */ /* 0x000f6e0000004200 */
[C---:B---3--:R-:W-:Y:S08]  /*14500*/  HMMA.16816.F32 R60, R100.reuse, R108, R60 ;  /* 0x0000006c643c723c */ /* 0x048ff0000000183c */
[C---:B------:R-:W-:Y:S01]  /*14510*/  HMMA.16816.F32 R64, R100.reuse, R110, R64 ;  /* 0x0000006e6440723c */ /* 0x040fe20000001840 */
[----:B------:R-:W3:Y:S03]  /*14520*/  LDSM.16.MT88.4 R108, [R191+0x5000] ;  /* 0x00500000bf6c783b */ /* 0x000ee60000004200 */
[--C-:B----4-:R-:W-:Y:S04]  /*14530*/  FFMA.FTZ R2, R215, c[0x0][0x2d0], -R153.reuse ;  /* 0x0000b400d7027a23 */ /* 0x110fe80000010899 */
[C---:B-1----:R-:W-:Y:S01]  /*14540*/  HMMA.16816.F32 R68, R100.reuse, R112, R68 ;  /* 0x000000706444723c */ /* 0x042fe20000001844 */
[----:B------:R1:W4:Y:S07]  /*14550*/  MUFU.EX2 R161, R2 ;  /* 0x0000000200a17308 */ /* 0x00032e0000000800 */
[C---:B------:R-:W-:Y:S01]  /*14560*/  HMMA.16816.F32 R72, R100.reuse, R114, R72 ;  /* 0x000000726448723c */ /* 0x040fe20000001848 */
[----:B------:R-:W3:Y:S07]  /*14570*/  LDSM.16.MT88.4 R112, [R189+0x1800] ;  /* 0x00180000bd70783b */ /* 0x000eee0000004200 */
[C---:B--2---:R-:W-:Y:S08]  /*14580*/  HMMA.16816.F32 R76, R100.reuse, R116, R76 ;  /* 0x00000074644c723c */ /* 0x044ff0000000184c */
[C---:B------:R-:W-:Y:S01]  /*14590*/  HMMA.16816.F32 R80, R100.reuse, R118, R80 ;  /* 0x000000766450723c */ /* 0x040fe20000001850 */
[----:B------:R-:W2:Y:S03]  /*145a0*/  LDSM.16.MT88.4 R116, [R192+0x1800] ;  /* 0x00180000c074783b */ /* 0x000ea60000004200 */
[--C-:B-1----:R-:W-:Y:S01]  /*145b0*/  FFMA.FTZ R2, R216, c[0x0][0x2d0], -R153.reuse ;  /* 0x0000b400d8027a23 */ /* 0x102fe20000010899 */
[----:B----4-:R-:W-:Y:S01]  /*145c0*/  F2FP.PACK_AB R149, R161, R162 ;  /* 0x000000a2a195723e */ /* 0x010fe200000000ff */
[----:B------:R-:W-:Y:S02]  /*145d0*/  FFMA.FTZ R153, R129, c[0x0][0x2d0], -R153 ;  /* 0x0000b40081997a23 */ /* 0x000fe40000010899 */
[C---:B-----5:R-:W-:Y:S01]  /*145e0*/  HMMA.16816.F32 R84, R100.reuse, R104, R84 ;  /* 0x000000686454723c */ /* 0x060fe20000001854 */
[----:B------:R1:W-:Y:S07]  /*145f0*/  MUFU.EX2 R160, R2 ;  /* 0x0000000200a07308 */ /* 0x0003ee0000000800 */
[C---:B------:R-:W-:Y:S03]  /*14600*/  HMMA.16816.F32 R88, R100.reuse, R106, R88 ;  /* 0x0000006a6458723c */ /* 0x040fe60000001858 */
[----:B------:R4:W5:Y:S05]  /*14610*/  MUFU.EX2 R128, R153 ;  /* 0x0000009900807308 */ /* 0x00096a0000000800 */
[C---:B---3--:R-:W-:Y:S08]  /*14620*/  HMMA.16816.F32 R92, R100.reuse, R108, R92 ;  /* 0x0000006c645c723c */ /* 0x048ff0000000185c */
[----:B------:R-:W-:Y:S04]  /*14630*/  HMMA.16816.F32 R96, R100, R110, R96 ;  /* 0x0000006e6460723c */ /* 0x000fe80000001860 */
[----:B-1----:R-:W-:Y:S02]  /*14640*/  FFMA.FTZ R2, R3, R233, R223 ;  /* 0x000000e903027223 */ /* 0x002fe400000100df */
[----:B------:R-:W-:Y:S02]  /*14650*/  FADD.FTZ R3, R162, R0 ;  /* 0x00000000a2037221 */ /* 0x000fe40000010000 */
[----:B------:R-:W-:Y:S01]  /*14660*/  FADD.FTZ R2, R224, R2 ;  /* 0x00000002e0027221 */ /* 0x000fe20000010000 */
[----:B----4-:R-:W1:Y:S03]  /*14670*/  LDSM.16.MT88.4 R152, [R188+0x3800] ;  /* 0x00380000bc98783b */ /* 0x010e660000004200 */
[----:B-----5:R-:W-:Y:S01]  /*14680*/  F2FP.PACK_AB R151, R128, R160 ;  /* 0x000000a08097723e */ /* 0x020fe200000000ff */
[----:B------:R-:W-:Y:S02]  /*14690*/  FADD.FTZ R2, R222, R2 ;  /* 0x00000002de027221 */ /* 0x000fe40000010000 */
[----:B------:R-:W-:Y:S02]  /*146a0*/  FADD.FTZ R3, R161, R3 ;  /* 0x00000003a1037221 */ /* 0x000fe40000010000 */
[----:B------:R-:W-:Y:S02]  /*146b0*/  FADD.FTZ R2, R221, R2 ;  /* 0x00000002dd027221 */ /* 0x000fe40000010000 */
[C---:B------:R-:W-:Y:S01]  /*146c0*/  HMMA.16816.F32 R132, R148.reuse, R136, R4 ;  /* 0x000000889484723c */ /* 0x040fe20000001804 */
[----:B------:R-:W3:Y:S04]  /*146d0*/  LDSM.16.MT88.4 R4, [R192+0x3800] ;  /* 0x00380000c004783b */ /* 0x000ee80000004200 */
[----:B------:R-:W-:Y:S03]  /*146e0*/  FADD.FTZ R2, R185, R2 ;  /* 0x00000002b9027221 */ /* 0x000fe60000010000 */
[C---:B------:R-:W-:Y:S01]  /*146f0*/  HMMA.16816.F32 R136, R148.reuse, R138, R8 ;  /* 0x0000008a9488723c */ /* 0x040fe20000001808 */
[----:B------:R-:W4:Y:S03]  /*14700*/  LDSM.16.MT88.4 R8, [R191+0x3800] ;  /* 0x00380000bf08783b */ /* 0x000f260000004200 */
[----:B------:R-:W-:Y:S04]  /*14710*/  FADD.FTZ R2, R183, R2 ;  /* 0x00000002b7027221 */ /* 0x000fe80000010000 */
[C---:B------:R-:W-:Y:S01]  /*14720*/  HMMA.16816.F32 R100, R148.reuse, R112, R12 ;  /* 0x000000709464723c */ /* 0x040fe2000000180c */
[----:B------:R-:W5:Y:S03]  /*14730*/  LDSM.16.MT88.4 R12, [R188+0x5800] ;  /* 0x00580000bc0c783b */ /* 0x000f660000004200 */
[----:B------:R-:W-:Y:S04]  /*14740*/  FADD.FTZ R2, R182, R2 ;  /* 0x00000002b6027221 */ /* 0x000fe80000010000 */
[C---:B------:R-:W-:Y:S01]  /*14750*/  HMMA.16816.F32 R104, R148.reuse, R114, R16 ;  /* 0x000000729468723c */ /* 0x040fe20000001810 */
[----:B------:R-:W3:Y:S03]  /*14760*/  LDSM.16.MT88.4 R16, [R189+0x5800] ;  /* 0x00580000bd10783b */ /* 0x000ee60000004200 */
[----:B------:R-:W-:Y:S04]  /*14770*/  FADD.FTZ R2, R181, R2 ;  /* 0x00000002b5027221 */ /* 0x000fe80000010000 */
[C---:B--2---:R-:W-:Y:S01]  /*14780*/  HMMA.16816.F32 R108, R148.reuse, R116, R20 ;  /* 0x00000074946c723c */ /* 0x044fe20000001814 */
[----:B------:R-:W2:Y:S03]  /*14790*/  LDSM.16.MT88.4 R20, [R192+0x5800] ;  /* 0x00580000c014783b */ /* 0x000ea60000004200 */
[----:B------:R-:W-:Y:S04]  /*147a0*/  FADD.FTZ R2, R174, R2 ;  /* 0x00000002ae027221 */ /* 0x000fe80000010000 */
[C---:B------:R-:W-:Y:S04]  /*147b0*/  HMMA.16816.F32 R112, R148.reuse, R118, R24 ;  /* 0x000000769470723c */ /* 0x040fe80000001818 */
[----:B------:R-:W-:Y:S04]  /*147c0*/  FADD.FTZ R2, R173, R2 ;  /* 0x00000002ad027221 */ /* 0x000fe80000010000 */
[C---:B------:R-:W-:Y:S04]  /*147d0*/  HMMA.16816.F32 R116, R148.reuse, R120, R28 ;  /* 0x000000789474723c */ /* 0x040fe8000000181c */
[----:B------:R-:W-:Y:S04]  /*147e0*/  FADD.FTZ R2, R172, R2 ;  /* 0x00000002ac027221 */ /* 0x000fe80000010000 */
[C---:B------:R-:W-:Y:S04]  /*147f0*/  HMMA.16816.F32 R120, R148.reuse, R122, R32 ;  /* 0x0000007a9478723c */ /* 0x040fe80000001820 */
[----:B------:R-:W-:Y:S04]  /*14800*/  FADD.FTZ R2, R171, R2 ;  /* 0x00000002ab027221 */ /* 0x000fe80000010000 */
[C---:B-1----:R-:W-:Y:S04]  /*14810*/  HMMA.16816.F32 R36, R148.reuse, R152, R36 ;  /* 0x000000989424723c */ /* 0x042fe80000001824 */
[----:B------:R-:W-:Y:S04]  /*14820*/  FADD.FTZ R2, R166, R2 ;  /* 0x00000002a6027221 */ /* 0x000fe80000010000 */
[C---:B------:R-:W-:Y:S04]  /*14830*/  HMMA.16816.F32 R40, R148.reuse, R154, R40 ;  /* 0x0000009a9428723c */ /* 0x040fe80000001828 */
[----:B------:R-:W-:Y:S04]  /*14840*/  FADD.FTZ R0, R165, R2 ;  /* 0x00000002a5007221 */ /* 0x000fe80000010000 */
[C---:B------:R-:W-:Y:S04]  /*14850*/  HMMA.16816.F32 R44, R148.reuse, R156, R44 ;  /* 0x0000009c942c723c */ /* 0x040fe8000000182c */
[----:B------:R-:W-:Y:S02]  /*14860*/  FADD.FTZ R2, R164, R0 ;  /* 0x00000000a4027221 */ /* 0x000fe40000010000 */
[----:B------:R-:W-:Y:S01]  /*14870*/  FADD.FTZ R0, R160, R3 ;  /* 0x00000003a0007221 */ /* 0x000fe20000010000 */
[----:B------:R-:W-:Y:S01]  /*14880*/  MOV R3, R125 ;  /* 0x0000007d00037202 */ /* 0x000fe20000000f00 */
[C---:B------:R-:W-:Y:S04]  /*14890*/  HMMA.16816.F32 R48, R148.reuse, R158, R48 ;  /* 0x0000009e9430723c */ /* 0x040fe80000001830 */
[----:B------:R-:W-:Y:S02]  /*148a0*/  FADD.FTZ R233, R163, R2 ;  /* 0x00000002a3e97221 */ /* 0x000fe40000010000 */
[----:B------:R-:W-:Y:S02]  /*148b0*/  FADD.FTZ R234, R128, R0 ;  /* 0x0000000080ea7221 */ /* 0x000fe40000010000 */
[C---:B---3--:R-:W-:Y:S04]  /*148c0*/  HMMA.16816.F32 R52, R148.reuse, R4, R52 ;  /* 0x000000049434723c */ /* 0x048fe80000001834 */
[----:B------:R-:W-:Y:S04]  /*148d0*/  IMAD.MOV.U32 R128, RZ, RZ, R124 ;  /* 0x000000ffff807224 */ /* 0x000fe800078e007c */
[C---:B------:R-:W-:Y:S01]  /*148e0*/  HMMA.16816.F32 R56, R148.reuse, R6, R56 ;  /* 0x000000069438723c */ /* 0x040fe20000001838 */
[----:B------:R-:W1:Y:S07]  /*148f0*/  LDSM.16.MT88.4 R4, [R191+0x5800] ;  /* 0x00580000bf04783b */ /* 0x000e6e0000004200 */
[C---:B----4-:R-:W-:Y:S08]  /*14900*/  HMMA.16816.F32 R60, R148.reuse, R8, R60 ;  /* 0x00000008943c723c */ /* 0x050ff0000000183c */
[C---:B------:R-:W-:Y:S08]  /*14910*/  HMMA.16816.F32 R64, R148.reuse, R10, R64 ;  /* 0x0000000a9440723c */ /* 0x040ff00000001840 */
[C---:B-----5:R-:W-:Y:S08]  /*14920*/  HMMA.16816.F32 R68, R148.reuse, R12, R68 ;  /* 0x0000000c9444723c */ /* 0x060ff00000001844 */
[C---:B------:R-:W-:Y:S08]  /*14930*/  HMMA.16816.F32 R72, R148.reuse, R14, R72 ;  /* 0x0000000e9448723c */ /* 0x040ff00000001848 */
[C---:B------:R-:W-:Y:S08]  /*14940*/  HMMA.16816.F32 R76, R148.reuse, R16, R76 ;  /* 0x00000010944c723c */ /* 0x040ff0000000184c */
[C---:B------:R-:W-:Y:S08]  /*14950*/  HMMA.16816.F32 R80, R148.reuse, R18, R80 ;  /* 0x000000129450723c */ /* 0x040ff00000001850 */
[C---:B--2---:R-:W-:Y:S08]  /*14960*/  HMMA.16816.F32 R84, R148.reuse, R20, R84 ;  /* 0x000000149454723c */ /* 0x044ff00000001854 */
[C---:B------:R-:W-:Y:S08]  /*14970*/  HMMA.16816.F32 R88, R148.reuse, R22, R88 ;  /* 0x000000169458723c */ /* 0x040ff00000001858 */
[C---:B-1----:R-:W-:Y:S08]  /*14980*/  HMMA.16816.F32 R92, R148.reuse, R4, R92 ;  /* 0x00000004945c723c */ /* 0x042ff0000000185c */
[----:B------:R-:W-:Y:S01]  /*14990*/  HMMA.16816.F32 R96, R148, R6, R96 ;  /* 0x000000069460723c */ /* 0x000fe20000001860 */
[----:B------:R-:W-:-:S07]  /*149a0*/  @P0 BRA `(.L_x_1107) ;  /* 0xffffd10000000947 */ /* 0x000fce000383ffff */
.L_x_1106:
[----:B------:R-:W-:-:S13]  /*149b0*/  ISETP.GE.AND P0, PT, R211, R235, PT ;  /* 0x000000ebd300720c */ /* 0x000fda0003f06270 */
[----:B------:R-:W-:Y:S05]  /*149c0*/  @!P0 BRA `(.L_x_1108) ;  /* 0x0000299000008947 */ /* 0x000fea0003800000 */
[----:B------:R-:W-:Y:S02]  /*149d0*/  MOV R129, R124 ;  /* 0x0000007c00817202 */ /* 0x000fe40000000f00 */
[----:B------:R-:W-:Y:S02]  /*149e0*/  MOV R128, R125 ;  /* 0x0000007d00807202 */ /* 0x000fe40000000f00 */
.L_x_1109:
        /* <DEDUP_REMOVED lines=15> */
[C---:B------:R-:W-:Y:S02]  /*14ae0*/  LEA R2, P1, R3.reuse, R28, 0x5 ;  /* 0x0000001c03027211 */ /* 0x040fe400078228ff */
[----:B------:R-:W-:Y:S01]  /*14af0*/  IADD3.X R161, R0, R125, RZ, P0, !PT ;  /* 0x0000007d00a17210 */ /* 0x000fe200007fe4ff */
[----:B------:R-:W-:Y:S01]  /*14b00*/  LDSM.16.M88.4 R32, [R194] ;  /* 0x00000000c220783b */ /* 0x000fe20000000200 */
[----:B------:R-:W-:Y:S02]  /*14b10*/  LEA.HI.X R3, R3, R0, R20, 0x5, P1 ;  /* 0x0000000003037211 */ /* 0x000fe400008f2c14 */
[----:B------:R-:W-:Y:S02]  /*14b20*/  IADD3 R31, P1, R28, R228, RZ ;  /* 0x000000e41c1f7210 */ /* 0x000fe40007f3e0ff */
[----:B------:R-:W-:Y:S02]  /*14b30*/  LEA R174, P2, R124, c[0x0][0x1f8], 0x1 ;  /* 0x00007e007cae7a11 */ /* 0x000fe400078408ff */
[----:B------:R-:W-:Y:S01]  /*14b40*/  IADD3.X R160, R0, R230, RZ, P1, !PT ;  /* 0x000000e600a07210 */ /* 0x000fe20000ffe4ff */
[----:B------:R-:W1:Y:S01]  /*14b50*/  LDSM.16.M88.4 R8, [R147] ;  /* 0x000000009308783b */ /* 0x000e620000000200 */
[C---:B------:R-:W-:Y:S02]  /*14b60*/  LEA R176, P3, R31.reuse, c[0x0][0x1f8], 0x1 ;  /* 0x00007e001fb07a11 */ /* 0x040fe400078608ff */
[----:B------:R-:W-:Y:S02]  /*14b70*/  IADD3 R173, P1, R2, R30, RZ ;  /* 0x0000001e02ad7210 */ /* 0x000fe40007f3e0ff */
[----:B------:R-:W-:Y:S02]  /*14b80*/  LEA.HI.X R177, R31, c[0x0][0x1fc], R160, 0x1, P3 ;  /* 0x00007f001fb17a11 */ /* 0x000fe400018f0ca0 */
[----:B------:R-:W-:Y:S01]  /*14b90*/  LEA.HI.X R175, R124, c[0x0][0x1fc], R161, 0x1, P2 ;  /* 0x00007f007caf7a11 */ /* 0x000fe200010f0ca1 */
[----:B------:R-:W2:Y:S01]  /*14ba0*/  LDSM.16.M88.4 R16, [R147+0x800] ;  /* 0x000800009310783b */ /* 0x000ea20000000200 */
[----:B------:R-:W-:Y:S02]  /*14bb0*/  IADD3 R29, P0, R228, 0x80, RZ ;  /* 0x00000080e41d7810 */ /* 0x000fe40007f1e0ff */
[C---:B------:R-:W-:Y:S02]  /*14bc0*/  IADD3 R169, P3, R2.reuse, R228, RZ ;  /* 0x000000e402a97210 */ /* 0x040fe40007f7e0ff */
[-C--:B------:R-:W-:Y:S02]  /*14bd0*/  IADD3.X R31, RZ, R230.reuse, RZ, P0, !PT ;  /* 0x000000e6ff1f7210 */ /* 0x080fe400007fe4ff */
[-C--:B------:R-:W-:Y:S01]  /*14be0*/  IADD3 R172, P0, R2, R29.reuse, RZ ;  /* 0x0000001d02ac7210 */ /* 0x080fe20007f1e0ff */
[----:B------:R-:W3:Y:S01]  /*14bf0*/  LDSM.16.M88.4 R24, [R147+0x1000] ;  /* 0x001000009318783b */ /* 0x000ee20000000200 */
[----:B------:R-:W-:Y:S02]  /*14c00*/  IADD3 R171, P2, R28, R29, RZ ;  /* 0x0000001d1cab7210 */ /* 0x000fe40007f5e0ff */
[----:B------:R-:W-:Y:S02]  /*14c10*/  IADD3.X R125, R3, R125, RZ, P1, !PT ;  /* 0x0000007d037d7210 */ /* 0x000fe40000ffe4ff */
[-C--:B------:R-:W-:Y:S02]  /*14c20*/  IADD3.X R178, R0, R31.reuse, RZ, P2, !PT ;  /* 0x0000001f00b27210 */ /* 0x080fe400017fe4ff */
[----:B------:R-:W-:Y:S01]  /*14c30*/  LEA R170, P4, R171, c[0x0][0x1f8], 0x1 ;  /* 0x00007e00abaa7a11 */ /* 0x000fe200078808ff */
[----:B------:R-:W4:Y:S01]  /*14c40*/  LDSM.16.M88.4 R148, [R147+0x1800] ;  /* 0x001800009394783b */ /* 0x000f220000000200 */
[----:B------:R-:W-:Y:S02]  /*14c50*/  LEA R168, P2, R169, c[0x0][0x1f8], 0x1 ;  /* 0x00007e00a9a87a11 */ /* 0x000fe400078408ff */
[----:B------:R-:W-:Y:S02]  /*14c60*/  LEA.HI.X R171, R171, c[0x0][0x1fc], R178, 0x1, P4 ;  /* 0x00007f00abab7a11 */ /* 0x000fe400020f0cb2 */
[----:B------:R-:W-:Y:S02]  /*14c70*/  LEA R124, P1, R173, c[0x0][0x1f8], 0x1 ;  /* 0x00007e00ad7c7a11 */ /* 0x000fe400078208ff */
[----:B------:R-:W-:Y:S01]  /*14c80*/  IADD3.X R0, R3, R31, RZ, P0, !PT ;  /* 0x0000001f03007210 */ /* 0x000fe200007fe4ff */
[----:B------:R-:W-:Y:S01]  /*14c90*/  LDSM.16.M88.4 R152, [R195] ;  /* 0x00000000c398783b */ /* 0x000fe20000000200 */
[----:B------:R-:W-:Y:S02]  /*14ca0*/  LEA.HI.X R125, R173, c[0x0][0x1fc], R125, 0x1, P1 ;  /* 0x00007f00ad7d7a11 */ /* 0x000fe400008f0c7d */
[----:B------:R-:W-:Y:S02]  /*14cb0*/  LEA R2, P0, R172, c[0x0][0x1f8], 0x1 ;  /* 0x00007e00ac027a11 */ /* 0x000fe400078008ff */
[----:B------:R-:W-:Y:S02]  /*14cc0*/  IADD3.X R3, R3, R230, RZ, P3, !PT ;  /* 0x000000e603037210 */ /* 0x000fe40001ffe4ff */
[----:B------:R-:W-:Y:S01]  /*14cd0*/  LOP3.LUT P3, RZ, R238, 0x1, RZ, 0xc0, !PT ;  /* 0x00000001eeff7812 */ /* 0x000fe2000786c0ff */
[C---:B-1----:R-:W-:Y:S01]  /*14ce0*/  HMMA.16816.F32 R4, R32.reuse, R8, RZ ;  /* 0x000000082004723c */ /* 0x042fe200000018ff */
[----:B------:R-:W1:Y:S02]  /*14cf0*/  LDSM.16.M88.4 R156, [R198] ;  /* 0x00000000c69c783b */ /* 0x000e640000000200 */
[----:B------:R-:W-:Y:S02]  /*14d00*/  LEA.HI.X R169, R169, c[0x0][0x1fc], R3, 0x1, P2 ;  /* 0x00007f00a9a97a11 */ /* 0x000fe400010f0c03 */
[----:B------:R-:W-:Y:S02]  /*14d10*/  LEA.HI.X R3, R172, c[0x0][0x1fc], R0, 0x1, P0 ;  /* 0x00007f00ac037a11 */ /* 0x000fe400000f0c00 */
[C---:B------:R-:W-:Y:S01]  /*14d20*/  ISETP.GT.AND P0, PT, R211.reuse, R235, PT ;  /* 0x000000ebd300720c */ /* 0x040fe20003f04270 */
[C---:B------:R-:W-:Y:S01]  /*14d30*/  HMMA.16816.F32 R8, R32.reuse, R10, RZ ;  /* 0x0000000a2008723c */ /* 0x040fe200000018ff */
[----:B------:R-:W5:Y:S03]  /*14d40*/  LDSM.16.M88.4 R160, [R209] ;  /* 0x00000000d1a0783b */ /* 0x000f660000000200 */
[----:B------:R-:W-:Y:S04]  /*14d50*/  IADD3 R211, R211, -0x1, RZ ;  /* 0xffffffffd3d37810 */ /* 0x000fe80007ffe0ff */
        /* <DEDUP_REMOVED lines=26> */
[----:B-----5:R-:W3:Y:S08]  /*14f00*/  LDSM.16.M88.4 R168, [R197] ;  /* 0x00000000c5a8783b */ /* 0x020ef00000000200 */
[----:B------:R-:W4:Y:S08]  /*14f10*/  LDSM.16.M88.4 R156, [R193+0x800] ;  /* 0x00080000c19c783b */ /* 0x000f300000000200 */
[----:B-1----:R-:W1:Y:S08]  /*14f20*/  LDSM.16.M88.4 R176, [R193+0x1000] ;  /* 0x00100000c1b0783b */ /* 0x002e700000000200 */
[----:B------:R-:W0:Y:S08]  /*14f30*/  LDGDEPBAR ;  /* 0x00000000000079af */ /* 0x000e300000000000 */
[----:B------:R-:W5:Y:S01]  /*14f40*/  LDSM.16.M88.4 R160, [R193+0x1800] ;  /* 0x00180000c1a0783b */ /* 0x000f620000000200 */
[C---:B---3--:R-:W-:Y:S07]  /*14f50*/  HMMA.16816.F32 R4, R168.reuse, R172, R4 ;  /* 0x000000aca804723c */ /* 0x048fee0000001804 */
[----:B------:R-:W-:Y:S01]  /*14f60*/  LDSM.16.M88.4 R164, [R196] ;  /* 0x00000000c4a4783b */ /* 0x000fe20000000200 */
[C---:B------:R-:W-:Y:S07]  /*14f70*/  HMMA.16816.F32 R8, R168.reuse, R174, R8 ;  /* 0x000000aea808723c */ /* 0x040fee0000001808 */
[----:B------:R-:W3:Y:S01]  /*14f80*/  LDSM.16.M88.4 R180, [R190] ;  /* 0x00000000beb4783b */ /* 0x000ee20000000200 */
[C---:B----4-:R-:W-:Y:S07]  /*14f90*/  HMMA.16816.F32 R12, R168.reuse, R156, R12 ;  /* 0x0000009ca80c723c */ /* 0x050fee000000180c */
[----:B------:R-:W4:Y:S01]  /*14fa0*/  LDSM.16.M88.4 R148, [R190+0x800] ;  /* 0x00080000be94783b */ /* 0x000f220000000200 */
[C---:B------:R-:W-:Y:S07]  /*14fb0*/  HMMA.16816.F32 R16, R168.reuse, R158, R16 ;  /* 0x0000009ea810723c */ /* 0x040fee0000001810 */
[----:B------:R-:W2:Y:S01]  /*14fc0*/  LDSM.16.M88.4 R152, [R190+0x1000] ;  /* 0x00100000be98783b */ /* 0x000ea20000000200 */
[C---:B-1----:R-:W-:Y:S07]  /*14fd0*/  HMMA.16816.F32 R20, R168.reuse, R176, R20 ;  /* 0x000000b0a814723c */ /* 0x042fee0000001814 */
[----:B------:R-:W1:Y:S01]  /*14fe0*/  LDSM.16.M88.4 R156, [R190+0x1800] ;  /* 0x00180000be9c783b */ /* 0x000e620000000200 */
[C---:B------:R-:W-:Y:S07]  /*14ff0*/  HMMA.16816.F32 R24, R168.reuse, R178, R24 ;  /* 0x000000b2a818723c */ /* 0x040fee0000001818 */
[----:B------:R-:W-:Y:S01]  /*15000*/  LDSM.16.M88.4 R172, [R147+0x2800] ;  /* 0x0028000093ac783b */ /* 0x000fe20000000200 */
[C---:B-----5:R-:W-:Y:S07]  /*15010*/  HMMA.16816.F32 R28, R168.reuse, R160, R28 ;  /* 0x000000a0a81c723c */ /* 0x060fee000000181c */
[----:B------:R-:W-:Y:S01]  /*15020*/  LDSM.16.M88.4 R176, [R195+0x4000] ;  /* 0x00400000c3b0783b */ /* 0x000fe20000000200 */
[----:B------:R-:W-:Y:S07]  /*15030*/  HMMA.16816.F32 R32, R168, R162, R32 ;  /* 0x000000a2a820723c */ /* 0x000fee0000001820 */
[----:B------:R-:W-:Y:S01]  /*15040*/  LDSM.16.M88.4 R160, [R194+0x4000] ;  /* 0x00400000c2a0783b */ /* 0x000fe20000000200 */
[C---:B---3--:R-:W-:Y:S07]  /*15050*/  HMMA.16816.F32 R4, R164.reuse, R180, R4 ;  /* 0x000000b4a404723c */ /* 0x048fee0000001804 */
[----:B------:R-:W3:Y:S01]  /*15060*/  LDSM.16.M88.4 R168, [R147+0x2000] ;  /* 0x0020000093a8783b */ /* 0x000ee20000000200 */
[C---:B------:R-:W-:Y:S07]  /*15070*/  HMMA.16816.F32 R8, R164.reuse, R182, R8 ;  /* 0x000000b6a408723c */ /* 0x040fee0000001808 */
[----:B------:R-:W-:Y:S01]  /*15080*/  LDSM.16.M88.4 R180, [R206] ;  /* 0x00000000ceb4783b */ /* 0x000fe20000000200 */
[C---:B----4-:R-:W-:Y:S07]  /*15090*/  HMMA.16816.F32 R12, R164.reuse, R148, R12 ;  /* 0x00000094a40c723c */ /* 0x050fee000000180c */
[----:B------:R-:W-:Y:S01]  /*150a0*/  LDSM.16.M88.4 R184, [R190+0x4000] ;  /* 0x00400000beb8783b */ /* 0x000fe20000000200 */
[C---:B------:R-:W-:Y:S07]  /*150b0*/  HMMA.16816.F32 R16, R164.reuse, R150, R16 ;  /* 0x00000096a410723c */ /* 0x040fee0000001810 */
[----:B------:R-:W4:Y:S01]  /*150c0*/  LDSM.16.M88.4 R148, [R147+0x3000] ;  /* 0x003000009394783b */ /* 0x000f220000000200 */
[C---:B--2---:R-:W-:Y:S08]  /*150d0*/  HMMA.16816.F32 R20, R164.reuse, R152, R20 ;  /* 0x00000098a414723c */ /* 0x044ff00000001814 */
[C---:B------:R-:W-:Y:S01]  /*150e0*/  HMMA.16816.F32 R24, R164.reuse, R154, R24 ;  /* 0x0000009aa418723c */ /* 0x040fe20000001818 */
[----:B------:R-:W2:Y:S07]  /*150f0*/  LDSM.16.M88.4 R152, [R147+0x3800] ;  /* 0x003800009398783b */ /* 0x000eae0000000200 */
[C---:B-1----:R-:W-:Y:S08]  /*15100*/  HMMA.16816.F32 R28, R164.reuse, R156, R28 ;  /* 0x0000009ca41c723c */ /* 0x042ff0000000181c */
[----:B------:R-:W-:Y:S01]  /*15110*/  HMMA.16816.F32 R32, R164, R158, R32 ;  /* 0x0000009ea420723c */ /* 0x000fe20000001820 */
[----:B------:R-:W1:Y:S07]  /*15120*/  LDSM.16.M88.4 R156, [R205] ;  /* 0x00000000cd9c783b */ /* 0x000e6e0000000200 */
[C---:B---3--:R-:W-:Y:S01]  /*15130*/  HMMA.16816.F32 R4, R160.reuse, R168, R4 ;  /* 0x000000a8a004723c */ /* 0x048fe20000001804 */
[----:B------:R-:W3:Y:S07]  /*15140*/  LDSM.16.M88.4 R164, [R204] ;  /* 0x00000000cca4783b */ /* 0x000eee0000000200 */
[C---:B------:R-:W-:Y:S01]  /*15150*/  HMMA.16816.F32 R8, R160.reuse, R170, R8 ;  /* 0x000000aaa008723c */ /* 0x040fe20000001808 */
[----:B------:R-:W5:Y:S07]  /*15160*/  LDSM.16.M88.4 R168, [R203] ;  /* 0x00000000cba8783b */ /* 0x000f6e0000000200 */
[C---:B------:R-:W-:Y:S08]  /*15170*/  HMMA.16816.F32 R12, R160.reuse, R172, R12 ;  /* 0x000000aca00c723c */ /* 0x040ff0000000180c */
[C---:B------:R-:W-:Y:S01]  /*15180*/  HMMA.16816.F32 R16, R160.reuse, R174, R16 ;  /* 0x000000aea010723c */ /* 0x040fe20000001810 */
[----:B------:R-:W-:Y:S07]  /*15190*/  LDSM.16.M88.4 R172, [R193+0x2000] ;  /* 0x00200000c1ac783b */ /* 0x000fee0000000200 */
[C---:B----4-:R-:W-:Y:S08]  /*151a0*/  HMMA.16816.F32 R20, R160.reuse, R148, R20 ;  /* 0x00000094a014723c */ /* 0x050ff00000001814 */
[C---:B------:R-:W-:Y:S01]  /*151b0*/  HMMA.16816.F32 R24, R160.reuse, R150, R24 ;  /* 0x00000096a018723c */ /* 0x040fe20000001818 */
[----:B------:R-:W4:Y:S07]  /*151c0*/  LDSM.16.M88.4 R148, [R197+0x4000] ;  /* 0x00400000c594783b */ /* 0x000f2e0000000200 */
[C---:B--2---:R-:W-:Y:S08]  /*151d0*/  HMMA.16816.F32 R28, R160.reuse, R152, R28 ;  /* 0x00000098a01c723c */ /* 0x044ff0000000181c */
[----:B------:R-:W-:Y:S01]  /*151e0*/  HMMA.16816.F32 R32, R160, R154, R32 ;  /* 0x0000009aa020723c */ /* 0x000fe20000001820 */
[----:B------:R-:W2:Y:S07]  /*151f0*/  LDSM.16.M88.4 R152, [R193+0x2800] ;  /* 0x00280000c198783b */ /* 0x000eae0000000200 */
[C---:B------:R-:W-:Y:S01]  /*15200*/  HMMA.16816.F32 R4, R176.reuse, R180, R4 ;  /* 0x000000b4b004723c */ /* 0x040fe20000001804 */
        /* <DEDUP_REMOVED lines=8> */
[----:B------:R-:W3:Y:S07]  /*15290*/  LDSM.16.M88.4 R164, [R196+0x4000] ;  /* 0x00400000c4a4783b */ /* 0x000eee0000000200 */
[C---:B-----5:R-:W-:Y:S08]  /*152a0*/  HMMA.16816.F32 R28, R176.reuse, R168, R28 ;  /* 0x000000a8b01c723c */ /* 0x060ff0000000181c */
[----:B------:R-:W-:Y:S01]  /*152b0*/  HMMA.16816.F32 R32, R176, R170, R32 ;  /* 0x000000aab020723c */ /* 0x000fe20000001820 */
[----:B------:R-:W5:Y:S07]  /*152c0*/  LDSM.16.M88.4 R168, [R190+0x2800] ;  /* 0x00280000bea8783b */ /* 0x000f6e0000000200 */
[C---:B----4-:R-:W-:Y:S01]  /*152d0*/  HMMA.16816.F32 R4, R148.reuse, R172, R4 ;  /* 0x000000ac9404723c */ /* 0x050fe20000001804 */
[----:B------:R-:W-:Y:S07]  /*152e0*/  LDSM.16.M88.4 R176, [R147+0x5000] ;  /* 0x0050000093b0783b */ /* 0x000fee0000000200 */
[C---:B------:R-:W-:Y:S01]  /*152f0*/  HMMA.16816.F32 R8, R148.reuse, R174, R8 ;  /* 0x000000ae9408723c */ /* 0x040fe20000001808 */
[----:B------:R-:W-:Y:S07]  /*15300*/  LDSM.16.M88.4 R172, [R147+0x4800] ;  /* 0x0048000093ac783b */ /* 0x000fee0000000200 */
[C---:B--2---:R-:W-:Y:S08]  /*15310*/  HMMA.16816.F32 R12, R148.reuse, R152, R12 ;  /* 0x00000098940c723c */ /* 0x044ff0000000180c */
[C---:B------:R-:W-:Y:S01]  /*15320*/  HMMA.16816.F32 R16, R148.reuse, R154, R16 ;  /* 0x0000009a9410723c */ /* 0x040fe20000001810 */
[----:B------:R-:W2:Y:S07]  /*15330*/  LDSM.16.M88.4 R152, [R190+0x3000] ;  /* 0x00300000be98783b */ /* 0x000eae0000000200 */
[C---:B-1----:R-:W-:Y:S08]  /*15340*/  HMMA.16816.F32 R20, R148.reuse, R156, R20 ;  /* 0x0000009c9414723c */ /* 0x042ff00000001814 */
[C---:B------:R-:W-:Y:S01]  /*15350*/  HMMA.16816.F32 R24, R148.reuse, R158, R24 ;  /* 0x0000009e9418723c */ /* 0x040fe20000001818 */
[----:B------:R-:W1:Y:S07]  /*15360*/  LDSM.16.M88.4 R156, [R190+0x3800] ;  /* 0x00380000be9c783b */ /* 0x000e6e0000000200 */
[C---:B------:R-:W-:Y:S08]  /*15370*/  HMMA.16816.F32 R28, R148.reuse, R160, R28 ;  /* 0x000000a0941c723c */ /* 0x040ff0000000181c */
[----:B------:R-:W-:Y:S01]  /*15380*/  HMMA.16816.F32 R32, R148, R162, R32 ;  /* 0x000000a29420723c */ /* 0x000fe20000001820 */
[----:B------:R-:W-:Y:S07]  /*15390*/  LDSM.16.M88.4 R148, [R194+0x8000] ;  /* 0x00800000c294783b */ /* 0x000fee0000000200 */
[C---:B---3--:R-:W-:Y:S01]  /*153a0*/  HMMA.16816.F32 R4, R164.reuse, R180, R4 ;  /* 0x000000b4a404723c */ /* 0x048fe20000001804 */
[----:B------:R-:W3:Y:S07]  /*153b0*/  LDSM.16.M88.4 R160, [R147+0x4000] ;  /* 0x0040000093a0783b */ /* 0x000eee0000000200 */
        /* <DEDUP_REMOVED lines=8> */
[C---:B-1----:R-:W-:Y:S08]  /*15440*/  HMMA.16816.F32 R28, R164.reuse, R156, R28 ;  /* 0x0000009ca41c723c */ /* 0x042ff0000000181c */
[----:B------:R-:W-:Y:S01]  /*15450*/  HMMA.16816.F32 R32, R164, R158, R32 ;  /* 0x0000009ea420723c */ /* 0x000fe20000001820 */
[----:B------:R-:W1:Y:S07]  /*15460*/  LDSM.16.M88.4 R156, [R201] ;  /* 0x00000000c99c783b */ /* 0x000e6e0000000200 */
[C---:B---3--:R-:W-:Y:S01]  /*15470*/  HMMA.16816.F32 R4, R148.reuse, R160, R4 ;  /* 0x000000a09404723c */ /* 0x048fe20000001804 */
[----:B------:R-:W-:Y:S07]  /*15480*/  LDSM.16.M88.4 R164, [R199] ;  /* 0x00000000c7a4783b */ /* 0x000fee0000000200 */
[C---:B------:R-:W-:Y:S01]  /*15490*/  HMMA.16816.F32 R8, R148.reuse, R162, R8 ;  /* 0x000000a29408723c */ /* 0x040fe20000001808 */
[----:B------:R-:W3:Y:S07]  /*154a0*/  LDSM.16.M88.4 R160, [R200] ;  /* 0x00000000c8a0783b */ /* 0x000eee0000000200 */
        /* <DEDUP_REMOVED lines=13> */
[C---:B-1----:R-:W-:Y:S08]  /*15580*/  HMMA.16816.F32 R12, R152.reuse, R156, R12 ;  /* 0x0000009c980c723c */ /* 0x042ff0000000180c */
[C---:B------:R-:W-:Y:S01]  /*15590*/  HMMA.16816.F32 R16, R152.reuse, R158, R16 ;  /* 0x0000009e9810723c */ /* 0x040fe20000001810 */
[----:B------:R-:W1:Y:S07]  /*155a0*/  LDSM.16.M88.4 R156, [R193+0x5800] ;  /* 0x00580000c19c783b */ /* 0x000e6e0000000200 */
[C---:B---3--:R-:W-:Y:S08]  /*155b0*/  HMMA.16816.F32 R20, R152.reuse, R160, R20 ;  /* 0x000000a09814723c */ /* 0x048ff00000001814 */
[C---:B------:R-:W-:Y:S08]  /*155c0*/  HMMA.16816.F32 R24, R152.reuse, R162, R24 ;  /* 0x000000a29818723c */ /* 0x040ff00000001818 */
[C---:B------:R-:W-:Y:S08]  /*155d0*/  HMMA.16816.F32 R28, R152.reuse, R164, R28 ;  /* 0x000000a4981c723c */ /* 0x040ff0000000181c */
[----:B------:R-:W-:Y:S01]  /*155e0*/  HMMA.16816.F32 R32, R152, R166, R32 ;  /* 0x000000a69820723c */ /* 0x000fe20000001820 */
[----:B------:R-:W3:Y:S07]  /*155f0*/  LDSM.16.M88.4 R152, [R190+0x4800] ;  /* 0x00480000be98783b */ /* 0x000eee0000000200 */
[C---:B-----5:R-:W-:Y:S08]  /*15600*/  HMMA.16816.F32 R4, R172.reuse, R176, R4 ;  /* 0x000000b0ac04723c */ /* 0x060ff00000001804 */
[C---:B------:R-:W-:Y:S08]  /*15610*/  HMMA.16816.F32 R8, R172.reuse, R178, R8 ;  /* 0x000000b2ac08723c */ /* 0x040ff00000001808 */
[C---:B----4-:R-:W-:Y:S08]  /*15620*/  HMMA.16816.F32 R12, R172.reuse, R148, R12 ;  /* 0x00000094ac0c723c */ /* 0x050ff0000000180c */
[C---:B------:R-:W-:Y:S01]  /*15630*/  HMMA.16816.F32 R16, R172.reuse, R150, R16 ;  /* 0x00000096ac10723c */ /* 0x040fe20000001810 */
[----:B------:R-:W4:Y:S07]  /*15640*/  LDSM.16.M88.4 R148, [R190+0x5000] ;  /* 0x00500000be94783b */ /* 0x000f2e0000000200 */
[C---:B--2---:R-:W-:Y:S08]  /*15650*/  HMMA.16816.F32 R20, R172.reuse, R168, R20 ;  /* 0x000000a8ac14723c */ /* 0x044ff00000001814 */
        /* <DEDUP_REMOVED lines=8> */
[C---:B---3--:R-:W-:Y:S08]  /*156e0*/  HMMA.16816.F32 R12, R180.reuse, R152, R12 ;  /* 0x00000098b40c723c */ /* 0x048ff0000000180c */
        /* <DEDUP_REMOVED lines=80> */
[----:B---3--:R-:W-:Y:S01]  /*15bf0*/  @P0 IADD3.X R150, R3, R225, RZ, P2, !PT ;  /* 0x000000e103960210 */ /* 0x008fe200017fe4ff */
[----:B------:R-:W-:Y:S01]  /*15c00*/  FMUL.FTZ R104, R2, R104 ;  /* 0x0000006802687220 */ /* 0x000fe20000410000 */
[----:B------:R-:W-:Y:S01]  /*15c10*/  @P0 IADD3 R153, P2, R226, 0x80, RZ ;  /* 0x00000080e2990810 */ /* 0x000fe20007f5e0ff */
[C---:B------:R-:W-:Y:S01]  /*15c20*/  FMUL.FTZ R105, R2.reuse, R105 ;  /* 0x0000006902697220 */ /* 0x040fe20000410000 */
[----:B------:R-:W-:Y:S01]  /*15c30*/  @P0 LEA.HI.X R159, R149, c[0x0][0x1cc], R150, 0x1, P3 ;  /* 0x00007300959f0a11 */ /* 0x000fe200018f0c96 */
[----:B------:R-:W-:Y:S01]  /*15c40*/  FMUL.FTZ R108, R2, R108 ;  /* 0x0000006c026c7220 */ /* 0x000fe20000410000 */
[----:B------:R-:W-:Y:S01]  /*15c50*/  @P0 IADD3 R149, P4, R128, R154, RZ ;  /* 0x0000009a80950210 */ /* 0x000fe20007f9e0ff */
[----:B------:R-:W1:Y:S01]  /*15c60*/  MUFU.EX2 R0, R0 ;  /* 0x0000000000007308 */ /* 0x000e620000000800 */
[----:B------:R-:W-:Y:S01]  /*15c70*/  @P0 IADD3.X R152, RZ, R225, RZ, P1, !PT ;  /* 0x000000e1ff980210 */ /* 0x000fe20000ffe4ff */
[C---:B------:R-:W-:Y:S01]  /*15c80*/  FMUL.FTZ R109, R2.reuse, R109 ;  /* 0x0000006d026d7220 */ /* 0x040fe20000410000 */
[----:B------:R-:W-:Y:S01]  /*15c90*/  @P0 IADD3.X R156, RZ, R225, RZ, P2, !PT ;  /* 0x000000e1ff9c0210 */ /* 0x000fe200017fe4ff */
[C---:B------:R-:W-:Y:S01]  /*15ca0*/  FMUL.FTZ R112, R2.reuse, R112 ;  /* 0x0000007002707220 */ /* 0x040fe20000410000 */
        /* <DEDUP_REMOVED lines=8> */
[----:B------:R-:W-:Y:S01]  /*15d30*/  @P0 LEA R148, P1, R5, c[0x0][0x1c8], 0x1 ;  /* 0x0000720005940a11 */ /* 0x000fe200078208ff */
[C---:B------:R-:W-:Y:S01]  /*15d40*/  FMUL.FTZ R121, R2.reuse, R121 ;  /* 0x0000007902797220 */ /* 0x040fe20000410000 */
[----:B------:R-:W-:Y:S01]  /*15d50*/  @P0 IADD3 R155, P2, R129, R154, RZ ;  /* 0x0000009a819b0210 */ /* 0x000fe20007f5e0ff */
[C---:B------:R-:W-:Y:S01]  /*15d60*/  FMUL.FTZ R36, R2.reuse, R36 ;  /* 0x0000002402247220 */ /* 0x040fe20000410000 */
[----:B------:R-:W-:Y:S01]  /*15d70*/  @P0 LEA.HI.X R151, R149, c[0x0][0x1cc], R128, 0x1, P3 ;  /* 0x0000730095970a11 */ /* 0x000fe200018f0c80 */
[C---:B------:R-:W-:Y:S01]  /*15d80*/  FMUL.FTZ R37, R2.reuse, R37 ;  /* 0x0000002502257220 */ /* 0x040fe20000410000 */
[----:B------:R-:W-:Y:S01]  /*15d90*/  @P0 IADD3 R154, P3, R129, R226, RZ ;  /* 0x000000e2819a0210 */ /* 0x000fe20007f7e0ff */
[----:B------:R-:W-:Y:S01]  /*15da0*/  FMUL.FTZ R40, R2, R40 ;  /* 0x0000002802287220 */ /* 0x000fe20000410000 */
[----:B------:R-:W-:Y:S01]  /*15db0*/  @P0 LEA.HI.X R149, R5, c[0x0][0x1cc], R3, 0x1, P1 ;  /* 0x0000730005950a11 */ /* 0x000fe200008f0c03 */
[----:B------:R-:W-:Y:S01]  /*15dc0*/  FFMA.FTZ R3, R9, c[0x0][0x2d0], -R168 ;  /* 0x0000b40009037a23 */ /* 0x000fe200000108a8 */
[----:B------:R-:W-:Y:S01]  /*15dd0*/  @P0 IADD3.X R9, R4, R225, RZ, P3, !PT ;  /* 0x000000e104090210 */ /* 0x000fe20001ffe4ff */
[----:B-1----:R-:W-:Y:S01]  /*15de0*/  FMUL.FTZ R102, R0, R102 ;  /* 0x0000006600667220 */ /* 0x002fe20000410000 */
[----:B------:R-:W-:Y:S01]  /*15df0*/  LOP3.LUT P3, RZ, R238, 0x1, RZ, 0xc0, !PT ;  /* 0x00000001eeff7812 */ /* 0x000fe2000786c0ff */
[----:B------:R1:W-:Y:S01]  /*15e00*/  MUFU.EX2 R183, R3 ;  /* 0x0000000300b77308 */ /* 0x0003e20000000800 */
[----:B------:R-:W-:Y:S01]  /*15e10*/  @P0 LEA R128, P4, R154, c[0x0][0x1c8], 0x1 ;  /* 0x000072009a800a11 */ /* 0x000fe200078808ff */
[C---:B------:R-:W-:Y:S01]  /*15e20*/  FMUL.FTZ R103, R0.reuse, R103 ;  /* 0x0000006700677220 */ /* 0x040fe20000410000 */
[----:B------:R-:W-:Y:S01]  /*15e30*/  @P0 IADD3 R5, P1, R129, R153, RZ ;  /* 0x0000009981050210 */ /* 0x000fe20007f3e0ff */
[----:B------:R-:W-:Y:S01]  /*15e40*/  FMUL.FTZ R106, R0, R106 ;  /* 0x0000006a006a7220 */ /* 0x000fe20000410000 */
[----:B------:R-:W-:Y:S01]  /*15e50*/  @P0 LEA.HI.X R129, R154, c[0x0][0x1cc], R9, 0x1, P4 ;  /* 0x000073009a810a11 */ /* 0x000fe200020f0c09 */
[----:B------:R-:W-:Y:S01]  /*15e60*/  FMUL.FTZ R107, R0, R107 ;  /* 0x0000006b006b7220 */ /* 0x000fe20000410000 */
[----:B------:R-:W-:Y:S01]  /*15e70*/  @P0 IADD3.X R153, R4, R152, RZ, P2, !PT ;  /* 0x0000009804990210 */ /* 0x000fe200017fe4ff */
[C---:B------:R-:W-:Y:S01]  /*15e80*/  FMUL.FTZ R110, R0.reuse, R110 ;  /* 0x0000006e006e7220 */ /* 0x040fe20000410000 */
[C---:B------:R-:W-:Y:S01]  /*15e90*/  @P0 LEA R8, P2, R155.reuse, c[0x0][0x1c8], 0x1 ;  /* 0x000072009b080a11 */ /* 0x040fe200078408ff */
[----:B------:R-:W-:Y:S01]  /*15ea0*/  FMUL.FTZ R111, R0, R111 ;  /* 0x0000006f006f7220 */ /* 0x000fe20000410000 */
[----:B------:R-:W-:Y:S01]  /*15eb0*/  @P0 IADD3.X R152, R4, R156, RZ, P1, !PT ;  /* 0x0000009c04980210 */ /* 0x000fe20000ffe4ff */
[----:B------:R2:W-:Y:S01]  /*15ec0*/  @P0 LDGSTS.E.BYPASS.LTC128B.128 [R210+0x6100], [R158.64], !P3 ;  /* 0x061000009ed20fae */ /* 0x0005e2000d901d46 */
[----:B------:R-:W-:Y:S01]  /*15ed0*/  @P0 LEA.HI.X R9, R155, c[0x0][0x1cc], R153, 0x1, P2 ;  /* 0x000073009b090a11 */ /* 0x000fe200010f0c99 */
[C---:B------:R-:W-:Y:S01]  /*15ee0*/  FMUL.FTZ R114, R0.reuse, R114 ;  /* 0x0000007200727220 */ /* 0x040fe20000410000 */
[C---:B------:R-:W-:Y:S01]  /*15ef0*/  @P0 LEA R4, P1, R5.reuse, c[0x0][0x1c8], 0x1 ;  /* 0x0000720005040a11 */ /* 0x040fe200078208ff */
[C---:B------:R-:W-:Y:S01]  /*15f00*/  FMUL.FTZ R115, R0.reuse, R115 ;  /* 0x0000007300737220 */ /* 0x040fe20000410000 */
[----:B------:R-:W-:Y:S01]  /*15f10*/  MUFU.EX2 R182, R12 ;  /* 0x0000000c00b67308 */ /* 0x000fe20000000800 */
[C---:B------:R-:W-:Y:S01]  /*15f20*/  FMUL.FTZ R118, R0.reuse, R118 ;  /* 0x0000007600767220 */ /* 0x040fe20000410000 */
[----:B------:R-:W-:Y:S01]  /*15f30*/  @P0 LEA.HI.X R5, R5, c[0x0][0x1cc], R152, 0x1, P1 ;  /* 0x0000730005050a11 */ /* 0x000fe200008f0c98 */
[----:B------:R3:W-:Y:S01]  /*15f40*/  @P0 LDGSTS.E.BYPASS.LTC128B.128 [R210+0x8100], [R150.64], !P6 ;  /* 0x0810000096d20fae */ /* 0x0007e2000f101d46 */
[C---:B------:R-:W-:Y:S02]  /*15f50*/  FMUL.FTZ R119, R0.reuse, R119 ;  /* 0x0000007700777220 */ /* 0x040fe40000410000 */
[----:B------:R-:W-:Y:S02]  /*15f60*/  FMUL.FTZ R122, R0, R122 ;  /* 0x0000007a007a7220 */ /* 0x000fe40000410000 */
[----:B-1----:R-:W-:Y:S02]  /*15f70*/  FMUL.FTZ R3, R124, c[0x0][0x2d0] ;  /* 0x0000b4007c037a20 */ /* 0x002fe40000410000 */
[----:B------:R-:W-:Y:S01]  /*15f80*/  FMUL.FTZ R123, R0, R123 ;  /* 0x0000007b007b7220 */ /* 0x000fe20000410000 */
[----:B------:R3:W-:Y:S01]  /*15f90*/  @P0 LDGSTS.E.BYPASS.LTC128B.128 [R210+0xa100], [R148.64], !P5 ;  /* 0x0a10000094d20fae */ /* 0x0007e2000e901d46 */
[--C-:B------:R-:W-:Y:S01]  /*15fa0*/  FFMA.FTZ R6, R6, c[0x0][0x2d0], -R3.reuse ;  /* 0x0000b40006067a23 */ /* 0x100fe20000010803 */
[----:B------:R-:W-:Y:S01]  /*15fb0*/  MUFU.EX2 R181, R13 ;  /* 0x0000000d00b57308 */ /* 0x000fe20000000800 */
[--C-:B------:R-:W-:Y:S02]  /*15fc0*/  FFMA.FTZ R7, R7, c[0x0][0x2d0], -R3.reuse ;  /* 0x0000b40007077a23 */ /* 0x100fe40000010803 */
[C---:B------:R-:W-:Y:S02]  /*15fd0*/  FMUL.FTZ R38, R0.reuse, R38 ;  /* 0x0000002600267220 */ /* 0x040fe40000410000 */
[----:B------:R-:W-:Y:S01]  /*15fe0*/  FMUL.FTZ R39, R0, R39 ;  /* 0x0000002700277220 */ /* 0x000fe20000410000 */
[----:B------:R1:W-:Y:S01]  /*15ff0*/  @P0 LDGSTS.E.BYPASS.LTC128B.128 [R210+0x7100], [R128.64], !P3 ;  /* 0x0710000080d20fae */ /* 0x0003e2000d901d46 */
[----:B------:R-:W-:Y:S02]  /*16000*/  FMUL.FTZ R41, R2, R41 ;  /* 0x0000002902297220 */ /* 0x000fe40000410000 */
[C---:B------:R-:W-:Y:S01]  /*16010*/  FMUL.FTZ R42, R0.reuse, R42 ;  /* 0x0000002a002a7220 */ /* 0x040fe20000410000 */
[----:B------:R4:W-:Y:S01]  /*16020*/  MUFU.EX2 R174, R6 ;  /* 0x0000000600ae7308 */ /* 0x0009e20000000800 */
[----:B------:R-:W-:Y:S02]  /*16030*/  FMUL.FTZ R43, R0, R43 ;  /* 0x0000002b002b7220 */ /* 0x000fe40000410000 */
[C---:B------:R-:W-:Y:S01]  /*16040*/  FMUL.FTZ R44, R2.reuse, R44 ;  /* 0x0000002c022c7220 */ /* 0x040fe20000410000 */
[----:B------:R5:W-:Y:S01]  /*16050*/  @P0 LDGSTS.E.BYPASS.LTC128B.128 [R210+0x9100], [R8.64], !P6 ;  /* 0x0910000008d20fae */ /* 0x000be2000f101d46 */
[----:B------:R-:W-:Y:S02]  /*16060*/  FMUL.FTZ R45, R2, R45 ;  /* 0x0000002d022d7220 */ /* 0x000fe40000410000 */
[C---:B------:R-:W-:Y:S02]  /*16070*/  FMUL.FTZ R46, R0.reuse, R46 ;  /* 0x0000002e002e7220 */ /* 0x040fe40000410000 */
[----:B------:R-:W-:Y:S01]  /*16080*/  FMUL.FTZ R47, R0, R47 ;  /* 0x0000002f002f7220 */ /* 0x000fe20000410000 */
[----:B------:R1:W1:Y:S01]  /*16090*/  MUFU.EX2 R173, R7 ;  /* 0x0000000700ad7308 */ /* 0x0002620000000800 */
[C---:B------:R-:W-:Y:S01]  /*160a0*/  FMUL.FTZ R48, R2.reuse, R48 ;  /* 0x0000003002307220 */ /* 0x040fe20000410000 */
[----:B------:R2:W-:Y:S01]  /*160b0*/  @P0 LDGSTS.E.BYPASS.LTC128B.128 [R210+0xb100], [R4.64], !P5 ;  /* 0x0b10000004d20fae */ /* 0x0005e2000e901d46 */
[----:B------:R-:W-:Y:S02]  /*160c0*/  FMUL.FTZ R49, R2, R49 ;  /* 0x0000003102317220 */ /* 0x000fe40000410000 */
[C---:B------:R-:W-:Y:S02]  /*160d0*/  FMUL.FTZ R50, R0.reuse, R50 ;  /* 0x0000003200327220 */ /* 0x040fe40000410000 */
[----:B------:R-:W-:Y:S02]  /*160e0*/  FMUL.FTZ R51, R0, R51 ;  /* 0x0000003300337220 */ /* 0x000fe40000410000 */
[C---:B------:R-:W-:Y:S01]  /*160f0*/  FMUL.FTZ R52, R2.reuse, R52 ;  /* 0x0000003402347220 */ /* 0x040fe20000410000 */
[----:B---3--:R-:W3:Y:S01]  /*16100*/  LDSM.16.MT88.4 R148, [R188] ;  /* 0x00000000bc94783b */ /* 0x008ee20000004200 */
[----:B------:R-:W-:Y:S01]  /*16110*/  FMUL.FTZ R53, R2, R53 ;  /* 0x0000003502357220 */ /* 0x000fe20000410000 */
[----:B------:R-:W-:Y:S01]  /*16120*/  MUFU.EX2 R179, R17 ;  /* 0x0000001100b37308 */ /* 0x000fe20000000800 */
[----:B------:R-:W-:Y:S02]  /*16130*/  FMUL.FTZ R54, R0, R54 ;  /* 0x0000003600367220 */ /* 0x000fe40000410000 */
[--C-:B----4-:R-:W-:Y:S02]  /*16140*/  FFMA.FTZ R6, R10, c[0x0][0x2d0], -R3.reuse ;  /* 0x0000b4000a067a23 */ /* 0x110fe40000010803 */
[C---:B------:R-:W-:Y:S01]  /*16150*/  FMUL.FTZ R10, R0.reuse, R138 ;  /* 0x0000008a000a7220 */ /* 0x040fe20000410000 */
[----:B------:R-:W4:Y:S01]  /*16160*/  LDSM.16.MT88.4 R152, [R189] ;  /* 0x00000000bd98783b */ /* 0x000f220000004200 */
[----:B------:R-:W-:Y:S02]  /*16170*/  FMUL.FTZ R55, R0, R55 ;  /* 0x0000003700377220 */ /* 0x000fe40000410000 */
[C---:B-----5:R-:W-:Y:S01]  /*16180*/  FMUL.FTZ R8, R2.reuse, R136 ;  /* 0x0000008802087220 */ /* 0x060fe20000410000 */
[----:B------:R5:W-:Y:S01]  /*16190*/  MUFU.EX2 R172, R6 ;  /* 0x0000000600ac7308 */ /* 0x000be20000000800 */
[----:B------:R-:W-:Y:S02]  /*161a0*/  FMUL.FTZ R9, R2, R137 ;  /* 0x0000008902097220 */ /* 0x000fe40000410000 */
[----:B-1----:R-:W-:Y:S01]  /*161b0*/  FMUL.FTZ R7, R0, R135 ;  /* 0x0000008700077220 */ /* 0x002fe20000410000 */
[----:B--2---:R-:W1:Y:S01]  /*161c0*/  LDSM.16.MT88.4 R156, [R192] ;  /* 0x00000000c09c783b */ /* 0x004e620000004200 */
[C---:B------:R-:W-:Y:S02]  /*161d0*/  FMUL.FTZ R56, R2.reuse, R56 ;  /* 0x0000003802387220 */ /* 0x040fe40000410000 */
[--C-:B------:R-:W-:Y:S02]  /*161e0*/  FFMA.FTZ R4, R11, c[0x0][0x2d0], -R3.reuse ;  /* 0x0000b4000b047a23 */ /* 0x100fe40000010803 */
[----:B------:R-:W-:Y:S01]  /*161f0*/  FMUL.FTZ R5, R2, R133 ;  /* 0x0000008502057220 */ /* 0x000fe20000410000 */
[----:B------:R-:W-:Y:S01]  /*16200*/  F2FP.PACK_AB R133, R173, R174 ;  /* 0x000000aead85723e */ /* 0x000fe200000000ff */
[----:B------:R-:W2:Y:S01]  /*16210*/  MUFU.EX2 R171, R4 ;  /* 0x0000000400ab7308 */ /* 0x000ea20000000800 */
[----:B------:R-:W-:Y:S01]  /*16220*/  FMUL.FTZ R11, R0, R139 ;  /* 0x0000008b000b7220 */ /* 0x000fe20000410000 */
[----:B------:R-:W0:Y:S01]  /*16230*/  LDGDEPBAR ;  /* 0x00000000000079af */ /* 0x000e220000000000 */
[----:B------:R-:W-:Y:S02]  /*16240*/  FMUL.FTZ R57, R2, R57 ;  /* 0x0000003902397220 */ /* 0x000fe40000410000 */
[C---:B------:R-:W-:Y:S02]  /*16250*/  FMUL.FTZ R58, R0.reuse, R58 ;  /* 0x0000003a003a7220 */ /* 0x040fe40000410000 */
[----:B------:R-:W-:Y:S02]  /*16260*/  FMUL.FTZ R59, R0, R59 ;  /* 0x0000003b003b7220 */ /* 0x000fe40000410000 */
[C---:B------:R-:W-:Y:S01]  /*16270*/  FMUL.FTZ R60, R2.reuse, R60 ;  /* 0x0000003c023c7220 */ /* 0x040fe20000410000 */
[----:B------:R-:W1:Y:S01]  /*16280*/  LDSM.16.MT88.4 R136, [R191] ;  /* 0x00000000bf88783b */ /* 0x000e620000004200 */
[----:B------:R-:W-:Y:S01]  /*16290*/  FMUL.FTZ R61, R2, R61 ;  /* 0x0000003d023d7220 */ /* 0x000fe20000410000 */
[----:B------:R-:W-:Y:S01]  /*162a0*/  MUFU.EX2 R177, R21 ;  /* 0x0000001500b17308 */ /* 0x000fe20000000800 */
[C---:B-----5:R-:W-:Y:S01]  /*162b0*/  FMUL.FTZ R6, R0.reuse, R134 ;  /* 0x0000008600067220 */ /* 0x060fe20000410000 */
[----:B------:R-:W-:Y:S01]  /*162c0*/  F2FP.PACK_AB R134, R183, R184 ;  /* 0x000000b8b786723e */ /* 0x000fe200000000ff */
[C---:B------:R-:W-:Y:S02]  /*162d0*/  FMUL.FTZ R62, R0.reuse, R62 ;  /* 0x0000003e003e7220 */ /* 0x040fe40000410000 */
[----:B------:R-:W-:Y:S02]  /*162e0*/  FMUL.FTZ R63, R0, R63 ;  /* 0x0000003f003f7220 */ /* 0x000fe40000410000 */
[--C-:B------:R-:W-:Y:S02]  /*162f0*/  FFMA.FTZ R14, R14, c[0x0][0x2d0], -R3.reuse ;  /* 0x0000b4000e0e7a23 */ /* 0x100fe40000010803 */
[--C-:B------:R-:W-:Y:S01]  /*16300*/  FFMA.FTZ R15, R15, c[0x0][0x2d0], -R3.reuse ;  /* 0x0000b4000f0f7a23 */ /* 0x100fe20000010803 */
[----:B------:R-:W-:Y:S01]  /*16310*/  MUFU.EX2 R175, R25 ;  /* 0x0000001900af7308 */ /* 0x000fe20000000800 */
[--C-:B------:R-:W-:Y:S01]  /*16320*/  FFMA.FTZ R12, R16, c[0x0][0x2d0], -R168.reuse ;  /* 0x0000b400100c7a23 */ /* 0x100fe200000108a8 */
[----:B--2---:R-:W-:Y:S01]  /*16330*/  F2FP.PACK_AB R135, R171, R172 ;  /* 0x000000acab87723e */ /* 0x004fe200000000ff */
[----:B------:R-:W-:Y:S01]  /*16340*/  FMUL.FTZ R4, R2, R132 ;  /* 0x0000008402047220 */ /* 0x000fe20000410000 */
[----:B------:R-:W-:Y:S01]  /*16350*/  F2FP.PACK_AB R132, R185, R186 ;  /* 0x000000bab984723e */ /* 0x000fe200000000ff */
[--C-:B------:R-:W-:Y:S02]  /*16360*/  FFMA.FTZ R18, R18, c[0x0][0x2d0], -R3.reuse ;  /* 0x0000b40012127a23 */ /* 0x100fe40000010803 */
[--C-:B------:R-:W-:Y:S02]  /*16370*/  FFMA.FTZ R128, R19, c[0x0][0x2d0], -R3.reuse ;  /* 0x0000b40013807a23 */ /* 0x100fe40000010803 */
[--C-:B------:R-:W-:Y:S01]  /*16380*/  FFMA.FTZ R26, R26, c[0x0][0x2d0], -R3.reuse ;  /* 0x0000b4001a1a7a23 */ /* 0x100fe20000010803 */
[----:B------:R-:W2:Y:S01]  /*16390*/  MUFU.EX2 R167, R14 ;  /* 0x0000000e00a77308 */ /* 0x000ea20000000800 */
[C---:B---3--:R-:W-:Y:S05]  /*163a0*/  HMMA.16816.F32 R4, R132.reuse, R148, R4 ;  /* 0x000000948404723c */ /* 0x048fea0000001804 */
[--C-:B------:R-:W-:Y:S02]  /*163b0*/  FFMA.FTZ R27, R27, c[0x0][0x2d0], -R3.reuse ;  /* 0x0000b4001b1b7a23 */ /* 0x100fe40000010803 */
[C---:B------:R-:W-:Y:S01]  /*163c0*/  FMUL.FTZ R64, R2.reuse, R64 ;  /* 0x0000004002407220 */ /* 0x040fe20000410000 */
[C---:B------:R-:W-:Y:S01]  /*163d0*/  HMMA.16816.F32 R8, R132.reuse, R150, R8 ;  /* 0x000000968408723c */ /* 0x040fe20000001808 */
[----:B------:R-:W3:Y:S01]  /*163e0*/  LDSM.16.MT88.4 R148, [R188+0x2000] ;  /* 0x00200000bc94783b */ /* 0x000ee20000004200 */
[----:B------:R-:W5:Y:S02]  /*163f0*/  MUFU.EX2 R166, R15 ;  /* 0x0000000f00a67308 */ /* 0x000f640000000800 */
[----:B------:R-:W-:Y:S02]  /*16400*/  FMUL.FTZ R65, R2, R65 ;  /* 0x0000004102417220 */ /* 0x000fe40000410000 */
[C---:B------:R-:W-:Y:S02]  /*16410*/  FMUL.FTZ R66, R0.reuse, R66 ;  /* 0x0000004200427220 */ /* 0x040fe40000410000 */
[C---:B----4-:R-:W-:Y:S04]  /*16420*/  HMMA.16816.F32 R100, R132.reuse, R152, R100 ;  /* 0x000000988464723c */ /* 0x050fe80000001864 */
[----:B------:R4:W2:Y:S01]  /*16430*/  MUFU.EX2 R180, R12 ;  /* 0x0000000c00b47308 */ /* 0x0008a20000000800 */
[----:B------:R-:W-:Y:S02]  /*16440*/  FMUL.FTZ R67, R0, R67 ;  /* 0x0000004300437220 */ /* 0x000fe40000410000 */
[C---:B------:R-:W-:Y:S01]  /*16450*/  FMUL.FTZ R68, R2.reuse, R68 ;  /* 0x0000004402447220 */ /* 0x040fe20000410000 */
[C---:B------:R-:W-:Y:S01]  /*16460*/  HMMA.16816.F32 R104, R132.reuse, R154, R104 ;  /* 0x0000009a8468723c */ /* 0x040fe20000001868 */
[----:B------:R-:W2:Y:S03]  /*16470*/  LDSM.16.MT88.4 R152, [R189+0x2000] ;  /* 0x00200000bd98783b */ /* 0x000ea60000004200 */
[----:B------:R-:W-:Y:S02]  /*16480*/  FMUL.FTZ R69, R2, R69 ;  /* 0x0000004502457220 */ /* 0x000fe40000410000 */
[----:B------:R2:W-:Y:S01]  /*16490*/  MUFU.EX2 R165, R18 ;  /* 0x0000001200a57308 */ /* 0x0005e20000000800 */
[C---:B------:R-:W-:Y:S01]  /*164a0*/  FMUL.FTZ R70, R0.reuse, R70 ;  /* 0x0000004600467220 */ /* 0x040fe20000410000 */
[C---:B-1----:R-:W-:Y:S04]  /*164b0*/  HMMA.16816.F32 R108, R132.reuse, R156, R108 ;  /* 0x0000009c846c723c */ /* 0x042fe8000000186c */
[----:B------:R-:W-:Y:S02]  /*164c0*/  FMUL.FTZ R71, R0, R71 ;  /* 0x0000004700477220 */ /* 0x000fe40000410000 */
[C---:B------:R-:W-:Y:S02]  /*164d0*/  FMUL.FTZ R72, R2.reuse, R72 ;  /* 0x0000004802487220 */ /* 0x040fe40000410000 */
[C---:B------:R-:W-:Y:S01]  /*164e0*/  HMMA.16816.F32 R112, R132.reuse, R158, R112 ;  /* 0x0000009e8470723c */ /* 0x040fe20000001870 */
[----:B------:R-:W-:Y:S01]  /*164f0*/  LDSM.16.MT88.4 R156, [R188+0x2800] ;  /* 0x00280000bc9c783b */ /* 0x000fe20000004200 */
[----:B------:R-:W-:Y:S02]  /*16500*/  MUFU.EX2 R161, R26 ;  /* 0x0000001a00a17308 */ /* 0x000fe40000000800 */
[----:B------:R-:W-:Y:S02]  /*16510*/  FMUL.FTZ R73, R2, R73 ;  /* 0x0000004902497220 */ /* 0x000fe40000410000 */
[C---:B------:R-:W-:Y:S02]  /*16520*/  FMUL.FTZ R74, R0.reuse, R74 ;  /* 0x0000004a004a7220 */ /* 0x040fe40000410000 */
[C---:B------:R-:W-:Y:S01]  /*16530*/  HMMA.16816.F32 R116, R132.reuse, R136, R116 ;  /* 0x000000888474723c */ /* 0x040fe20000001874 */
[----:B----4-:R-:W-:Y:S03]  /*16540*/  LDSM.16.MT88.4 R12, [R191+0x4000] ;  /* 0x00400000bf0c783b */ /* 0x010fe60000004200 */
[----:B------:R-:W-:Y:S01]  /*16550*/  MUFU.EX2 R160, R27 ;  /* 0x0000001b00a07308 */ /* 0x000fe20000000800 */
[----:B------:R-:W-:Y:S02]  /*16560*/  FMUL.FTZ R75, R0, R75 ;  /* 0x0000004b004b7220 */ /* 0x000fe40000410000 */
[C---:B------:R-:W-:Y:S01]  /*16570*/  FMUL.FTZ R76, R2.reuse, R76 ;  /* 0x0000004c024c7220 */ /* 0x040fe20000410000 */
[C---:B------:R-:W-:Y:S01]  /*16580*/  HMMA.16816.F32 R120, R132.reuse, R138, R120 ;  /* 0x0000008a8478723c */ /* 0x040fe20000001878 */
[----:B------:R-:W1:Y:S03]  /*16590*/  LDSM.16.MT88.4 R136, [R192+0x2000] ;  /* 0x00200000c088783b */ /* 0x000e660000004200 */
[----:B------:R-:W-:Y:S02]  /*165a0*/  FMUL.FTZ R77, R2, R77 ;  /* 0x0000004d024d7220 */ /* 0x000fe40000410000 */
[C---:B------:R-:W-:Y:S01]  /*165b0*/  FMUL.FTZ R78, R0.reuse, R78 ;  /* 0x0000004e004e7220 */ /* 0x040fe20000410000 */
[----:B------:R4:W-:Y:S01]  /*165c0*/  MUFU.EX2 R178, R20 ;  /* 0x0000001400b27308 */ /* 0x0009e20000000800 */
[C---:B---3--:R-:W-:Y:S01]  /*165d0*/  HMMA.16816.F32 R36, R132.reuse, R148, R36 ;  /* 0x000000948424723c */ /* 0x048fe20000001824 */
[----:B--2---:R-:W-:Y:S03]  /*165e0*/  LDSM.16.MT88.4 R16, [R189+0x800] ;  /* 0x00080000bd10783b */ /* 0x004fe60000004200 */
[----:B------:R-:W-:Y:S02]  /*165f0*/  FMUL.FTZ R79, R0, R79 ;  /* 0x0000004f004f7220 */ /* 0x000fe40000410000 */
[C---:B------:R-:W-:Y:S02]  /*16600*/  FMUL.FTZ R80, R2.reuse, R80 ;  /* 0x0000005002507220 */ /* 0x040fe40000410000 */
[C---:B------:R-:W-:Y:S01]  /*16610*/  HMMA.16816.F32 R40, R132.reuse, R150, R40 ;  /* 0x000000968428723c */ /* 0x040fe20000001828 */
[----:B------:R-:W2:Y:S01]  /*16620*/  LDSM.16.MT88.4 R148, [R191+0x2000] ;  /* 0x00200000bf94783b */ /* 0x000ea20000004200 */
[----:B------:R3:W-:Y:S02]  /*16630*/  MUFU.EX2 R170, R28 ;  /* 0x0000001c00aa7308 */ /* 0x0007e40000000800 */
[----:B------:R-:W-:Y:S02]  /*16640*/  FMUL.FTZ R81, R2, R81 ;  /* 0x0000005102517220 */ /* 0x000fe40000410000 */
[C---:B------:R-:W-:Y:S02]  /*16650*/  FMUL.FTZ R82, R0.reuse, R82 ;  /* 0x0000005200527220 */ /* 0x040fe40000410000 */
[C---:B------:R-:W-:Y:S04]  /*16660*/  HMMA.16816.F32 R44, R132.reuse, R152, R44 ;  /* 0x00000098842c723c */ /* 0x040fe8000000182c */
[----:B------:R-:W-:Y:S01]  /*16670*/  FMUL.FTZ R83, R0, R83 ;  /* 0x0000005300537220 */ /* 0x000fe20000410000 */
[----:B------:R-:W2:Y:S01]  /*16680*/  MUFU.EX2 R164, R128 ;  /* 0x0000008000a47308 */ /* 0x000ea20000000800 */
[----:B------:R-:W-:Y:S02]  /*16690*/  FMUL.FTZ R84, R2, R84 ;  /* 0x0000005402547220 */ /* 0x000fe40000410000 */
[C---:B------:R-:W-:Y:S01]  /*166a0*/  HMMA.16816.F32 R48, R132.reuse, R154, R48 ;  /* 0x0000009a8430723c */ /* 0x040fe20000001830 */
[----:B------:R-:W5:Y:S03]  /*166b0*/  LDSM.16.MT88.4 R152, [R188+0x4000] ;  /* 0x00400000bc98783b */ /* 0x000f660000004200 */
[--C-:B----4-:R-:W-:Y:S02]  /*166c0*/  FFMA.FTZ R20, R24, c[0x0][0x2d0], -R168.reuse ;  /* 0x0000b40018147a23 */ /* 0x110fe400000108a8 */
[----:B------:R-:W-:Y:S02]  /*166d0*/  FMUL.FTZ R85, R2, R85 ;  /* 0x0000005502557220 */ /* 0x000fe40000410000 */
[----:B------:R-:W4:Y:S01]  /*166e0*/  MUFU.EX2 R176, R20 ;  /* 0x0000001400b07308 */ /* 0x000f220000000800 */
[C---:B-1----:R-:W-:Y:S01]  /*166f0*/  HMMA.16816.F32 R52, R132.reuse, R136, R52 ;  /* 0x000000888434723c */ /* 0x042fe20000001834 */
[----:B------:R-:W-:Y:S02]  /*16700*/  LDSM.16.MT88.4 R24, [R192+0x1000] ;  /* 0x00100000c018783b */ /* 0x000fe40000004200 */
[----:B---3--:R-:W-:Y:S02]  /*16710*/  FFMA.FTZ R28, R32, c[0x0][0x2d0], -R168 ;  /* 0x0000b400201c7a23 */ /* 0x008fe400000108a8 */
        /* <DEDUP_REMOVED lines=13> */
[C---:B-----5:R-:W-:Y:S04]  /*167f0*/  HMMA.16816.F32 R68, R132.reuse, R152, R68 ;  /* 0x000000988444723c */ /* 0x060fe80000001844 */
[C---:B------:R-:W-:Y:S02]  /*16800*/  FMUL.FTZ R94, R0.reuse, R94 ;  /* 0x0000005e005e7220 */ /* 0x040fe40000410000 */
[----:B------:R-:W-:Y:S02]  /*16810*/  FMUL.FTZ R95, R0, R95 ;  /* 0x0000005f005f7220 */ /* 0x000fe40000410000 */
[C---:B------:R-:W-:Y:S01]  /*16820*/  HMMA.16816.F32 R72, R132.reuse, R154, R72 ;  /* 0x0000009a8448723c */ /* 0x040fe20000001848 */
[----:B------:R-:W-:Y:S03]  /*16830*/  LDSM.16.MT88.4 R152, [R192+0x800] ;  /* 0x00080000c098783b */ /* 0x000fe60000004200 */
[C---:B------:R-:W-:Y:S02]  /*16840*/  FMUL.FTZ R96, R2.reuse, R96 ;  /* 0x0000006002607220 */ /* 0x040fe40000410000 */
[----:B------:R-:W-:Y:S02]  /*16850*/  FMUL.FTZ R97, R2, R97 ;  /* 0x0000006102617220 */ /* 0x000fe40000410000 */
[C---:B------:R-:W-:Y:S01]  /*16860*/  FMUL.FTZ R98, R0.reuse, R98 ;  /* 0x0000006200627220 */ /* 0x040fe20000410000 */
[C---:B-1----:R-:W-:Y:S03]  /*16870*/  HMMA.16816.F32 R76, R132.reuse, R136, R76 ;  /* 0x00000088844c723c */ /* 0x042fe6000000184c */
[----:B------:R-:W-:Y:S02]  /*16880*/  FMUL.FTZ R99, R0, R99 ;  /* 0x0000006300637220 */ /* 0x000fe40000410000 */
[----:B------:R-:W-:Y:S02]  /*16890*/  FFMA.FTZ R2, R2, R233, R186 ;  /* 0x000000e902027223 */ /* 0x000fe400000100ba */
[----:B------:R-:W-:Y:S01]  /*168a0*/  FFMA.FTZ R0, R0, R234, R174 ;  /* 0x000000ea00007223 */ /* 0x000fe200000100ae */
        /* <DEDUP_REMOVED lines=11> */
[C---:B------:R-:W-:Y:S04]  /*16960*/  HMMA.16816.F32 R92, R132.reuse, R12, R92 ;  /* 0x0000000c845c723c */ /* 0x040fe8000000185c */
[----:B------:R-:W-:Y:S02]  /*16970*/  FADD.FTZ R2, R182, R2 ;  /* 0x00000002b6027221 */ /* 0x000fe40000010000 */
[----:B------:R-:W-:Y:S01]  /*16980*/  FADD.FTZ R0, R167, R0 ;  /* 0x00000000a7007221 */ /* 0x000fe20000010000 */
[C---:B------:R-:W-:Y:S01]  /*16990*/  F2FP.PACK_AB R12, R181.reuse, R182 ;  /* 0x000000b6b50c723e */ /* 0x040fe200000000ff */
[----:B------:R-:W-:Y:S01]  /*169a0*/  HMMA.16816.F32 R96, R132, R14, R96 ;  /* 0x0000000e8460723c */ /* 0x000fe20000001860 */
[----:B------:R-:W3:Y:S03]  /*169b0*/  LDSM.16.MT88.4 R132, [R189+0x2800] ;  /* 0x00280000bd84783b */ /* 0x000ee60000004200 */
[C---:B------:R-:W-:Y:S01]  /*169c0*/  F2FP.PACK_AB R13, R166.reuse, R167 ;  /* 0x000000a7a60d723e */ /* 0x040fe200000000ff */
[----:B------:R-:W-:Y:S02]  /*169d0*/  FADD.FTZ R2, R181, R2 ;  /* 0x00000002b5027221 */ /* 0x000fe40000010000 */
[----:B------:R-:W-:Y:S01]  /*169e0*/  F2FP.PACK_AB R14, R179, R180 ;  /* 0x000000b4b30e723e */ /* 0x000fe200000000ff */
[----:B------:R-:W-:Y:S01]  /*169f0*/  FADD.FTZ R0, R166, R0 ;  /* 0x00000000a6007221 */ /* 0x000fe20000010000 */
[----:B------:R-:W-:Y:S03]  /*16a00*/  F2FP.PACK_AB R15, R164, R165 ;  /* 0x000000a5a40f723e */ /* 0x000fe600000000ff */
[----:B------:R-:W-:Y:S02]  /*16a10*/  FADD.FTZ R2, R180, R2 ;  /* 0x00000002b4027221 */ /* 0x000fe40000010000 */
[----:B------:R-:W-:Y:S02]  /*16a20*/  FADD.FTZ R0, R165, R0 ;  /* 0x00000000a5007221 */ /* 0x000fe40000010000 */
[C---:B-1----:R-:W-:Y:S05]  /*16a30*/  HMMA.16816.F32 R4, R12.reuse, R136, R4 ;  /* 0x000000880c04723c */ /* 0x042fea0000001804 */
[----:B------:R-:W-:Y:S02]  /*16a40*/  FADD.FTZ R2, R179, R2 ;  /* 0x00000002b3027221 */ /* 0x000fe40000010000 */
[----:B------:R-:W-:Y:S01]  /*16a50*/  FADD.FTZ R0, R164, R0 ;  /* 0x00000000a4007221 */ /* 0x000fe20000010000 */
[C---:B------:R-:W-:Y:S01]  /*16a60*/  HMMA.16816.F32 R8, R12.reuse, R138, R8 ;  /* 0x0000008a0c08723c */ /* 0x040fe20000001808 */
[----:B------:R-:W-:Y:S03]  /*16a70*/  LDSM.16.MT88.4 R136, [R191+0x2800] ;  /* 0x00280000bf88783b */ /* 0x000fe60000004200 */
[----:B------:R-:W-:Y:S04]  /*16a80*/  FADD.FTZ R2, R178, R2 ;  /* 0x00000002b2027221 */ /* 0x000fe80000010000 */
[C---:B------:R-:W-:Y:S04]  /*16a90*/  HMMA.16816.F32 R100, R12.reuse, R16, R100 ;  /* 0x000000100c64723c */ /* 0x040fe80000001864 */
[----:B------:R-:W-:Y:S04]  /*16aa0*/  FADD.FTZ R2, R177, R2 ;  /* 0x00000002b1027221 */ /* 0x000fe80000010000 */
[C---:B------:R-:W-:Y:S01]  /*16ab0*/  HMMA.16816.F32 R104, R12.reuse, R18, R104 ;  /* 0x000000120c68723c */ /* 0x040fe20000001868 */
[----:B------:R-:W1:Y:S03]  /*16ac0*/  LDSM.16.MT88.4 R16, [R192+0x2800] ;  /* 0x00280000c010783b */ /* 0x000e660000004200 */
[----:B----4-:R-:W-:Y:S04]  /*16ad0*/  FADD.FTZ R2, R176, R2 ;  /* 0x00000002b0027221 */ /* 0x010fe80000010000 */
[C---:B------:R-:W-:Y:S04]  /*16ae0*/  HMMA.16816.F32 R108, R12.reuse, R152, R108 ;  /* 0x000000980c6c723c */ /* 0x040fe8000000186c */
[----:B------:R-:W-:Y:S04]  /*16af0*/  FADD.FTZ R2, R175, R2 ;  /* 0x00000002af027221 */ /* 0x000fe80000010000 */
[C---:B------:R-:W-:Y:S01]  /*16b00*/  HMMA.16816.F32 R112, R12.reuse, R154, R112 ;  /* 0x0000009a0c70723c */ /* 0x040fe20000001870 */
[----:B------:R-:W-:Y:S07]  /*16b10*/  LDSM.16.MT88.4 R152, [R188+0x3000] ;  /* 0x00300000bc98783b */ /* 0x000fee0000004200 */
[C---:B--2---:R-:W-:Y:S08]  /*16b20*/  HMMA.16816.F32 R116, R12.reuse, R148, R116 ;  /* 0x000000940c74723c */ /* 0x044ff00000001874 */
[C---:B------:R-:W-:Y:S01]  /*16b30*/  HMMA.16816.F32 R120, R12.reuse, R150, R120 ;  /* 0x000000960c78723c */ /* 0x040fe20000001878 */
[----:B------:R-:W2:Y:S07]  /*16b40*/  LDSM.16.MT88.4 R148, [R188+0x4800] ;  /* 0x00480000bc94783b */ /* 0x000eae0000004200 */
[C---:B------:R-:W-:Y:S08]  /*16b50*/  HMMA.16816.F32 R36, R12.reuse, R156, R36 ;  /* 0x0000009c0c24723c */ /* 0x040ff00000001824 */
[C---:B------:R-:W-:Y:S01]  /*16b60*/  HMMA.16816.F32 R40, R12.reuse, R158, R40 ;  /* 0x0000009e0c28723c */ /* 0x040fe20000001828 */
[----:B------:R-:W-:Y:S07]  /*16b70*/  LDSM.16.MT88.4 R156, [R189+0x3000] ;  /* 0x00300000bd9c783b */ /* 0x000fee0000004200 */
[C---:B---3--:R-:W-:Y:S08]  /*16b80*/  HMMA.16816.F32 R44, R12.reuse, R132, R44 ;  /* 0x000000840c2c723c */ /* 0x048ff0000000182c */
[C---:B------:R-:W-:Y:S01]  /*16b90*/  HMMA.16816.F32 R48, R12.reuse, R134, R48 ;  /* 0x000000860c30723c */ /* 0x040fe20000001830 */
[----:B------:R-:W3:Y:S07]  /*16ba0*/  LDSM.16.MT88.4 R132, [R189+0x4800] ;  /* 0x00480000bd84783b */ /* 0x000eee0000004200 */
[C---:B-1----:R-:W-:Y:S07]  /*16bb0*/  HMMA.16816.F32 R52, R12.reuse, R16, R52 ;  /* 0x000000100c34723c */ /* 0x042fee0000001834 */
[--C-:B------:R-:W-:Y:S01]  /*16bc0*/  FFMA.FTZ R16, R22, c[0x0][0x2d0], -R3.reuse ;  /* 0x0000b40016107a23 */ /* 0x100fe20000010803 */
[C---:B------:R-:W-:Y:S03]  /*16bd0*/  HMMA.16816.F32 R56, R12.reuse, R18, R56 ;  /* 0x000000120c38723c */ /* 0x040fe60000001838 */
[----:B------:R1:W4:Y:S05]  /*16be0*/  MUFU.EX2 R163, R16 ;  /* 0x0000001000a37308 */ /* 0x00032a0000000800 */
[C---:B------:R-:W-:Y:S08]  /*16bf0*/  HMMA.16816.F32 R60, R12.reuse, R136, R60 ;  /* 0x000000880c3c723c */ /* 0x040ff0000000183c */
[C---:B------:R-:W-:Y:S01]  /*16c00*/  HMMA.16816.F32 R64, R12.reuse, R138, R64 ;  /* 0x0000008a0c40723c */ /* 0x040fe20000001840 */
[----:B------:R-:W-:Y:S07]  /*16c10*/  LDSM.16.MT88.4 R136, [R188+0x1000] ;  /* 0x00100000bc88783b */ /* 0x000fee0000004200 */
[C---:B--2---:R-:W-:Y:S04]  /*16c20*/  HMMA.16816.F32 R68, R12.reuse, R148, R68 ;  /* 0x000000940c44723c */ /* 0x044fe80000001844 */
[--C-:B-1----:R-:W-:Y:S02]  /*16c30*/  FFMA.FTZ R16, R23, c[0x0][0x2d0], -R3.reuse ;  /* 0x0000b40017107a23 */ /* 0x102fe40000010803 */
[----:B------:R-:W-:Y:S01]  /*16c40*/  LDSM.16.MT88.4 R20, [R191+0x4800] ;  /* 0x00480000bf14783b */ /* 0x000fe20000004200 */
[----:B----4-:R-:W-:Y:S01]  /*16c50*/  FADD.FTZ R0, R163, R0 ;  /* 0x00000000a3007221 */ /* 0x010fe20000010000 */
[C---:B------:R-:W-:Y:S01]  /*16c60*/  HMMA.16816.F32 R72, R12.reuse, R150, R72 ;  /* 0x000000960c48723c */ /* 0x040fe20000001848 */
[----:B------:R1:W2:Y:S05]  /*16c70*/  MUFU.EX2 R162, R16 ;  /* 0x0000001000a27308 */ /* 0x0002aa0000000800 */
[----:B------:R-:W-:Y:S02]  /*16c80*/  LDSM.16.MT88.4 R148, [R189+0x1000] ;  /* 0x00100000bd94783b */ /* 0x000fe40000004200 */
[C---:B---3--:R-:W-:Y:S08]  /*16c90*/  HMMA.16816.F32 R76, R12.reuse, R132, R76 ;  /* 0x000000840c4c723c */ /* 0x048ff0000000184c */
[C---:B------:R-:W-:Y:S01]  /*16ca0*/  HMMA.16816.F32 R80, R12.reuse, R134, R80 ;  /* 0x000000860c50723c */ /* 0x040fe20000001850 */
[----:B------:R-:W-:Y:S08]  /*16cb0*/  LDSM.16.MT88.4 R132, [R191+0x1000] ;  /* 0x00100000bf84783b */ /* 0x000ff00000004200 */
[----:B-1----:R-:W1:Y:S03]  /*16cc0*/  LDSM.16.MT88.4 R16, [R192+0x4800] ;  /* 0x00480000c010783b */ /* 0x002e660000004200 */
[C---:B--2---:R-:W-:Y:S04]  /*16cd0*/  FADD.FTZ R0, R162.reuse, R0 ;  /* 0x00000000a2007221 */ /* 0x044fe80000010000 */
[----:B------:R-:W-:Y:S01]  /*16ce0*/  FADD.FTZ R0, R161, R0 ;  /* 0x00000000a1007221 */ /* 0x000fe20000010000 */
[C---:B-1----:R-:W-:Y:S08]  /*16cf0*/  HMMA.16816.F32 R84, R12.reuse, R16, R84 ;  /* 0x000000100c54723c */ /* 0x042ff00000001854 */
[C---:B------:R-:W-:Y:S01]  /*16d00*/  HMMA.16816.F32 R88, R12.reuse, R18, R88 ;  /* 0x000000120c58723c */ /* 0x040fe20000001858 */
[----:B------:R-:W1:Y:S07]  /*16d10*/  LDSM.16.MT88.4 R16, [R192+0x3000] ;  /* 0x00300000c010783b */ /* 0x000e6e0000004200 */
[C---:B------:R-:W-:Y:S08]  /*16d20*/  HMMA.16816.F32 R92, R12.reuse, R20, R92 ;  /* 0x000000140c5c723c */ /* 0x040ff0000000185c */
[----:B------:R-:W-:Y:S01]  /*16d30*/  HMMA.16816.F32 R96, R12, R22, R96 ;  /* 0x000000160c60723c */ /* 0x000fe20000001860 */
[----:B------:R-:W2:Y:S06]  /*16d40*/  LDSM.16.MT88.4 R20, [R191+0x3000] ;  /* 0x00300000bf14783b */ /* 0x000eac0000004200 */
[----:B------:R-:W-:Y:S02]  /*16d50*/  F2FP.PACK_AB R12, R177, R178 ;  /* 0x000000b2b10c723e */ /* 0x000fe400000000ff */
[----:B------:R-:W-:Y:S03]  /*16d60*/  F2FP.PACK_AB R13, R162, R163 ;  /* 0x000000a3a20d723e */ /* 0x000fe600000000ff */
[----:B------:R-:W-:Y:S02]  /*16d70*/  F2FP.PACK_AB R14, R175, R176 ;  /* 0x000000b0af0e723e */ /* 0x000fe400000000ff */
[----:B------:R-:W-:Y:S07]  /*16d80*/  F2FP.PACK_AB R15, R160, R161 ;  /* 0x000000a1a00f723e */ /* 0x000fee00000000ff */
        /* <DEDUP_REMOVED lines=8> */
[----:B------:R-:W3:Y:S07]  /*16e10*/  LDSM.16.MT88.4 R24, [R188+0x5000] ;  /* 0x00500000bc18783b */ /* 0x000eee0000004200 */
        /* <DEDUP_REMOVED lines=8> */
[----:B------:R-:W-:Y:S07]  /*16ea0*/  MUFU.EX2 R159, R28 ;  /* 0x0000001c009f7308 */ /* 0x000fee0000000800 */
[C---:B-1----:R-:W-:Y:S07]  /*16eb0*/  HMMA.16816.F32 R52, R12.reuse, R16, R52 ;  /* 0x000000100c34723c */ /* 0x042fee0000001834 */
[--C-:B------:R-:W-:Y:S01]  /*16ec0*/  FFMA.FTZ R16, R29, c[0x0][0x2d0], -R168.reuse ;  /* 0x0000b4001d107a23 */ /* 0x100fe200000108a8 */
[C---:B------:R-:W-:Y:S03]  /*16ed0*/  HMMA.16816.F32 R56, R12.reuse, R18, R56 ;  /* 0x000000120c38723c */ /* 0x040fe60000001838 */
[----:B------:R1:W-:Y:S05]  /*16ee0*/  MUFU.EX2 R169, R16 ;  /* 0x0000001000a97308 */ /* 0x0003ea0000000800 */
[C---:B--2---:R-:W-:Y:S08]  /*16ef0*/  HMMA.16816.F32 R60, R12.reuse, R20, R60 ;  /* 0x000000140c3c723c */ /* 0x044ff0000000183c */
[C---:B------:R-:W-:Y:S01]  /*16f00*/  HMMA.16816.F32 R64, R12.reuse, R22, R64 ;  /* 0x000000160c40723c */ /* 0x040fe20000001840 */
[----:B------:R-:W-:Y:S07]  /*16f10*/  LDSM.16.MT88.4 R20, [R191+0x5000] ;  /* 0x00500000bf14783b */ /* 0x000fee0000004200 */
[C---:B---3--:R-:W-:Y:S04]  /*16f20*/  HMMA.16816.F32 R68, R12.reuse, R24, R68 ;  /* 0x000000180c44723c */ /* 0x048fe80000001844 */
[--C-:B-1----:R-:W-:Y:S03]  /*16f30*/  FFMA.FTZ R16, R30, c[0x0][0x2d0], -R3.reuse ;  /* 0x0000b4001e107a23 */ /* 0x102fe60000010803 */
[----:B------:R-:W-:Y:S01]  /*16f40*/  FFMA.FTZ R24, R33, c[0x0][0x2d0], -R168 ;  /* 0x0000b40021187a23 */ /* 0x000fe200000108a8 */
[C---:B------:R-:W-:Y:S01]  /*16f50*/  HMMA.16816.F32 R72, R12.reuse, R26, R72 ;  /* 0x0000001a0c48723c */ /* 0x040fe20000001848 */
[----:B------:R1:W2:Y:S07]  /*16f60*/  MUFU.EX2 R157, R16 ;  /* 0x00000010009d7308 */ /* 0x0002ae0000000800 */
[C---:B----4-:R-:W-:Y:S03]  /*16f70*/  HMMA.16816.F32 R76, R12.reuse, R132, R76 ;  /* 0x000000840c4c723c */ /* 0x050fe6000000184c */
[----:B------:R3:W-:Y:S05]  /*16f80*/  MUFU.EX2 R158, R24 ;  /* 0x00000018009e7308 */ /* 0x0007ea0000000800 */
[C---:B------:R-:W-:Y:S04]  /*16f90*/  HMMA.16816.F32 R80, R12.reuse, R134, R80 ;  /* 0x000000860c50723c */ /* 0x040fe80000001850 */
[--C-:B-1----:R-:W-:Y:S02]  /*16fa0*/  FFMA.FTZ R16, R31, c[0x0][0x2d0], -R3.reuse ;  /* 0x0000b4001f107a23 */ /* 0x102fe40000010803 */
[----:B------:R-:W-:Y:S02]  /*16fb0*/  LDSM.16.MT88.4 R28, [R191+0x1800] ;  /* 0x00180000bf1c783b */ /* 0x000fe40000004200 */
[----:B------:R1:W4:Y:S01]  /*16fc0*/  MUFU.EX2 R156, R16 ;  /* 0x00000010009c7308 */ /* 0x0003220000000800 */
[--C-:B---3--:R-:W-:Y:S03]  /*16fd0*/  FFMA.FTZ R24, R34, c[0x0][0x2d0], -R3.reuse ;  /* 0x0000b40022187a23 */ /* 0x108fe60000010803 */
[----:B------:R-:W-:Y:S06]  /*16fe0*/  FFMA.FTZ R3, R35, c[0x0][0x2d0], -R3 ;  /* 0x0000b40023037a23 */ /* 0x000fec0000010803 */
[----:B------:R3:W5:Y:S01]  /*16ff0*/  MUFU.EX2 R129, R24 ;  /* 0x0000001800817308 */ /* 0x0007620000000800 */
[----:B------:R-:W-:Y:S09]  /*17000*/  LDSM.16.MT88.4 R32, [R188+0x3800] ;  /* 0x00380000bc20783b */ /* 0x000ff20000004200 */
[----:B------:R2:W2:Y:S01]  /*17010*/  MUFU.EX2 R128, R3 ;  /* 0x0000000300807308 */ /* 0x0004a20000000800 */
[----:B-1----:R-:W1:Y:S08]  /*17020*/  LDSM.16.MT88.4 R16, [R192+0x5000] ;  /* 0x00500000c010783b */ /* 0x002e700000004200 */
[----:B---3--:R-:W3:Y:S01]  /*17030*/  LDSM.16.MT88.4 R24, [R189+0x1800] ;  /* 0x00180000bd18783b */ /* 0x008ee20000004200 */
[----:B--2---:R-:W-:Y:S02]  /*17040*/  FADD.FTZ R3, R160, R0 ;  /* 0x00000000a0037221 */ /* 0x004fe40000010000 */
[----:B------:R-:W-:Y:S02]  /*17050*/  FADD.FTZ R0, R170, R2 ;  /* 0x00000002aa007221 */ /* 0x000fe40000010000 */
[----:B------:R-:W-:Y:S02]  /*17060*/  FADD.FTZ R3, R157, R3 ;  /* 0x000000039d037221 */ /* 0x000fe40000010000 */
[----:B------:R-:W-:Y:S02]  /*17070*/  FADD.FTZ R0, R169, R0 ;  /* 0x00000000a9007221 */ /* 0x000fe40000010000 */
[----:B----4-:R-:W-:Y:S02]  /*17080*/  FADD.FTZ R3, R156, R3 ;  /* 0x000000039c037221 */ /* 0x010fe40000010000 */
[----:B------:R-:W-:Y:S02]  /*17090*/  FADD.FTZ R2, R159, R0 ;  /* 0x000000009f027221 */ /* 0x000fe40000010000 */
[----:B-----5:R-:W-:Y:S02]  /*170a0*/  FADD.FTZ R0, R129, R3 ;  /* 0x0000000381007221 */ /* 0x020fe40000010000 */
[----:B------:R-:W-:Y:S02]  /*170b0*/  FADD.FTZ R233, R158, R2 ;  /* 0x000000029ee97221 */ /* 0x000fe40000010000 */
        /* <DEDUP_REMOVED lines=10> */
[----:B------:R-:W-:Y:S02]  /*17160*/  F2FP.PACK_AB R15, R128, R129 ;  /* 0x00000081800f723e */ /* 0x000fe400000000ff */
[----:B------:R-:W-:Y:S02]  /*17170*/  MOV R129, R124 ;  /* 0x0000007c00817202 */ /* 0x000fe40000000f00 */
[----:B------:R-:W-:Y:S03]  /*17180*/  MOV R128, R125 ;  /* 0x0000007d00807202 */ /* 0x000fe60000000f00 */
[C---:B------:R-:W-:Y:S01]  /*17190*/  HMMA.16816.F32 R132, R12.reuse, R136, R4 ;  /* 0x000000880c84723c */ /* 0x040fe20000001804 */
[----:B------:R-:W4:Y:S07]  /*171a0*/  LDSM.16.MT88.4 R4, [R188+0x5800] ;  /* 0x00580000bc04783b */ /* 0x000f2e0000004200 */
[C---:B------:R-:W-:Y:S01]  /*171b0*/  HMMA.16816.F32 R136, R12.reuse, R138, R8 ;  /* 0x0000008a0c88723c */ /* 0x040fe20000001808 */
[----:B------:R-:W5:Y:S07]  /*171c0*/  LDSM.16.MT88.4 R8, [R189+0x5800] ;  /* 0x00580000bd08783b */ /* 0x000f6e0000004200 */
[C---:B---3--:R-:W-:Y:S08]  /*171d0*/  HMMA.16816.F32 R100, R12.reuse, R24, R100 ;  /* 0x000000180c64723c */ /* 0x048ff00000001864 */
        /* <DEDUP_REMOVED lines=14> */
[C---:B----4-:R-:W-:Y:S08]  /*172c0*/  HMMA.16816.F32 R68, R12.reuse, R4, R68 ;  /* 0x000000040c44723c */ /* 0x050ff00000001844 */
[C---:B------:R-:W-:Y:S01]  /*172d0*/  HMMA.16816.F32 R72, R12.reuse, R6, R72 ;  /* 0x000000060c48723c */ /* 0x040fe20000001848 */
[----:B------:R-:W2:Y:S07]  /*172e0*/  LDSM.16.MT88.4 R4, [R191+0x5800] ;  /* 0x00580000bf04783b */ /* 0x000eae0000004200 */
[C---:B-----5:R-:W-:Y:S08]  /*172f0*/  HMMA.16816.F32 R76, R12.reuse, R8, R76 ;  /* 0x000000080c4c723c */ /* 0x060ff0000000184c */
[C---:B------:R-:W-:Y:S08]  /*17300*/  HMMA.16816.F32 R80, R12.reuse, R10, R80 ;  /* 0x0000000a0c50723c */ /* 0x040ff00000001850 */
[C---:B-1----:R-:W-:Y:S08]  /*17310*/  HMMA.16816.F32 R84, R12.reuse, R16, R84 ;  /* 0x000000100c54723c */ /* 0x042ff00000001854 */
[C---:B------:R-:W-:Y:S08]  /*17320*/  HMMA.16816.F32 R88, R12.reuse, R18, R88 ;  /* 0x000000120c58723c */ /* 0x040ff00000001858 */
[C---:B--2---:R-:W-:Y:S08]  /*17330*/  HMMA.16816.F32 R92, R12.reuse, R4, R92 ;  /* 0x000000040c5c723c */ /* 0x044ff0000000185c */
[----:B------:R-:W-:Y:S01]  /*17340*/  HMMA.16816.F32 R96, R12, R6, R96 ;  /* 0x000000060c60723c */ /* 0x000fe20000001860 */
[----:B------:R-:W-:-:S07]  /*17350*/  @P0 BRA `(.L_x_1109) ;  /* 0xffffd69000000947 */ /* 0x000fce000383ffff */
.L_x_1108:
[----:B------:R-:W-:Y:S07]  /*17360*/  @!UPT UIADD3 URZ, URZ, URZ, URZ ;  /* 0x0000003f3f3ff290 */ /* 0x000fee000fffe03f */
[----:B------:R-:W-:Y:S02]  /*17370*/  MOV R7, 0x1f ;  /* 0x0000001f00077802 */ /* 0x000fe40000000f00 */
[----:B------:R-:W-:Y:S01]  /*17380*/  MOV R6, 0xffffffff ;  /* 0xffffffff00067802 */ /* 0x000fe20000000f00 */
[----:B------:R-:W-:Y:S06]  /*17390*/  BRA.DIV ~URZ, `(.L_x_1110) ;  /* 0x000054c27f007947 */ /* 0x000fec000b800000 */
[----:B------:R1:W2:Y:S02]  /*173a0*/  SHFL.BFLY PT, R0, R233, 0x2, 0x1f ;  /* 0x0c401f00e9007f89 */ /* 0x0002a400000e0000 */
.L_x_1183:
[----:B--2---:R-:W-:Y:S01]  /*173b0*/  FADD.FTZ R0, R0, R233 ;  /* 0x000000e900007221 */ /* 0x004fe20000010000 */
[----:B------:R-:W-:Y:S05]  /*173c0*/  BRA.DIV ~URZ, `(.L_x_1111) ;  /* 0x000054f27f007947 */ /* 0x000fea000b800000 */
[----:B------:R-:W2:Y:S04]  /*173d0*/  SHFL.BFLY PT, R2, R234, 0x2, 0x1f ;  /* 0x0c401f00ea027f89 */ /* 0x000ea800000e0000 */
[----:B------:R-:W3:Y:S01]  /*173e0*/  SHFL.BFLY PT, R5, R0, 0x1, 0x1f ;  /* 0x0c201f0000057f89 */ /* 0x000ee200000e0000 */
[----:B--2---:R-:W-:-:S02]  /*173f0*/  FADD.FTZ R4, R2, R234 ;  /* 0x000000ea02047221 */ /* 0x004fc40000010000 */
[----:B---3--:R-:W-:-:S03]  /*17400*/  FADD.FTZ R0, R0, R5 ;  /* 0x0000000500007221 */ /* 0x008fc60000010000 */
[----:B------:R2:W3:Y:S04]  /*17410*/  SHFL.BFLY PT, R3, R4, 0x1, 0x1f ;  /* 0x0c201f0004037f89 */ /* 0x0004e800000e0000 */
.L_x_1184:
        /* <DEDUP_REMOVED lines=62> */
[----:B--2---:R-:W-:Y:S02]  /*17800*/  FMUL.FTZ R166, R0, R138 ;  /* 0x0000008a00a67220 */ /* 0x004fe40000410000 */
[----:B------:R-:W-:Y:S01]  /*17810*/  @P1 FFMA.FTZ R23, R4, R125, R5 ;  /* 0x0000007d04171223 */ /* 0x000fe20000010005 */
[----:B------:R-:W-:Y:S01]  /*17820*/  MOV R4, 0x1 ;  /* 0x0000000100047802 */ /* 0x000fe20000000f00 */
[C---:B------:R-:W-:Y:S02]  /*17830*/  FMUL.FTZ R167, R0.reuse, R139 ;  /* 0x0000008b00a77220 */ /* 0x040fe40000410000 */
[----:B------:R-:W-:-:S02]  /*17840*/  FMUL.FTZ R138, R0, R102 ;  /* 0x00000066008a7220 */ /* 0x000fc40000410000 */
[C---:B------:R-:W-:Y:S02]  /*17850*/  FMUL.FTZ R139, R0.reuse, R103 ;  /* 0x00000067008b7220 */ /* 0x040fe40000410000 */
[C---:B------:R-:W-:Y:S02]  /*17860*/  FMUL.FTZ R178, R0.reuse, R114 ;  /* 0x0000007200b27220 */ /* 0x040fe40000410000 */
[----:B------:R-:W-:Y:S01]  /*17870*/  FMUL.FTZ R179, R0, R115 ;  /* 0x0000007300b37220 */ /* 0x000fe20000410000 */
[----:B---3--:R-:W-:Y:S01]  /*17880*/  @P0 MOV R3, 0x3f317218 ;  /* 0x3f31721800030802 */ /* 0x008fe20000000f00 */
[----:B-----5:R-:W-:Y:S02]  /*17890*/  @P0 FMUL.FTZ R2, R2, 0.69314718246459960938 ;  /* 0x3f31721802020820 */ /* 0x020fe40000410000 */
        /* <DEDUP_REMOVED lines=45> */
.L_x_1047:
        /* <DEDUP_REMOVED lines=17> */
.L_x_1113:
[----:B------:R-:W-:Y:S05]  /*17c80*/  BSYNC B0 ;  /* 0x0000000000007941 */ /* 0x000fea0003800000 */
.L_x_1112:
        /* <DEDUP_REMOVED lines=8> */
[----:B------:R-:W3:Y:S04]  /*17d10*/  LDL R15, [R1+0x24] ;  /* 0x00002400010f7983 */ /* 0x000ee80000100800 */
[----:B------:R-:W4:Y:S01]  /*17d20*/  LDL R14, [R1+0x2c] ;  /* 0x00002c00010e7983 */ /* 0x000f220000100800 */
[----:B------:R-:W-:-:S03]  /*17d30*/  SHF.R.S32.HI R2, RZ, 0x1f, R7 ;  /* 0x0000001fff027819 */ /* 0x000fc60000011407 */
[----:B------:R-:W3:Y:S04]  /*17d40*/  LDL R12, [R1+0x28] ;  /* 0x00002800010c7983 */ /* 0x000ee80000100800 */
[----:B------:R-:W3:Y:S01]  /*17d50*/  LDL R10, [R1+0x3c] ;  /* 0x00003c00010a7983 */ /* 0x000ee20000100800 */
[----:B------:R-:W-:Y:S02]  /*17d60*/  SHF.R.S32.HI R5, RZ, 0x1f, R7 ;  /* 0x0000001fff057819 */ /* 0x000fe40000011407 */
[-C--:B------:R-:W-:Y:S01]  /*17d70*/  LEA.HI R2, R2, R7.reuse, RZ, 0x5 ;  /* 0x0000000702027211 */ /* 0x080fe200078f28ff */
[----:B------:R-:W3:Y:S04]  /*17d80*/  LDL R9, [R1+0x34] ;  /* 0x0000340001097983 */ /* 0x000ee80000100800 */
[----:B------:R-:W3:Y:S04]  /*17d90*/  LDL R8, [R1+0x38] ;  /* 0x0000380001087983 */ /* 0x000ee80000100800 */
[----:B------:R-:W4:Y:S04]  /*17da0*/  LDL R13, [R1+0x30] ;  /* 0x00003000010d7983 */ /* 0x000f280000100800 */
[----:B------:R-:W4:Y:S01]  /*17db0*/  LDL R11, [R1] ;  /* 0x00000000010b7983 */ /* 0x000f220000100800 */
[----:B------:R-:W-:Y:S01]  /*17dc0*/  LEA.HI R5, R5, R7, RZ, 0x2 ;  /* 0x0000000705057211 */ /* 0x000fe200078f10ff */
[----:B------:R-:W-:Y:S01]  /*17dd0*/  WARPSYNC 0xffffffff ;  /* 0xffffffff00007948 */ /* 0x000fe20003800000 */
[----:B------:R-:W-:-:S02]  /*17de0*/  SHF.R.S32.HI R2, RZ, 0x5, R2 ;  /* 0x00000005ff027819 */ /* 0x000fc40000011402 */
[----:B------:R-:W-:-:S03]  /*17df0*/  LOP3.LUT R5, R5, 0xfffffffc, RZ, 0xc0, !PT ;  /* 0xfffffffc05057812 */ /* 0x000fc600078ec0ff */
[----:B------:R-:W-:Y:S02]  /*17e00*/  IMAD.SHL.U32 R2, R2, 0x400, RZ ;  /* 0x0000040002027824 */ /* 0x000fe400078e00ff */
[----:B------:R-:W-:-:S04]  /*17e10*/  IMAD.IADD R5, R7, 0x1, -R5 ;  /* 0x0000000107057824 */ /* 0x000fc800078e0a05 */
[----:B------:R-:W-:Y:S01]  /*17e20*/  IMAD R2, R5, 0x2, R2 ;  /* 0x0000000205027824 */ /* 0x000fe200078e0202 */
[----:B------:R-:W-:Y:S02]  /*17e30*/  F2FP.PACK_AB R5, R171, R170 ;  /* 0x000000aaab05723e */ /* 0x000fe400000000ff */
[----:B------:R-:W-:Y:S01]  /*17e40*/  F2FP.PACK_AB R7, R111, R110 ;  /* 0x0000006e6f07723e */ /* 0x000fe200000000ff */
[----:B------:R-:W-:Y:S01]  /*17e50*/  BAR.SYNC.DEFER_BLOCKING 0x1, 0x100 ;  /* 0x0044000000007b1d */ /* 0x000fe20000010000 */
[----:B------:R-:W-:-:S04]  /*17e60*/  ISETP.NE.U32.AND P0, PT, RZ, c[0x0][0x508], PT ;  /* 0x00014200ff007a0c */ /* 0x000fc80003f05070 */
[----:B------:R-:W-:Y:S02]  /*17e70*/  ISETP.NE.AND.EX P1, PT, RZ, c[0x0][0x50c], PT, P0 ;  /* 0x00014300ff007a0c */ /* 0x000fe40003f25300 */
[----:B------:R-:W-:-:S04]  /*17e80*/  ISETP.NE.U32.AND P2, PT, RZ, c[0x0][0x500], PT ;  /* 0x00014000ff007a0c */ /* 0x000fc80003f45070 */
[----:B------:R-:W-:Y:S02]  /*17e90*/  ISETP.NE.AND.EX P2, PT, RZ, c[0x0][0x504], PT, P2 ;  /* 0x00014100ff007a0c */ /* 0x000fe40003f45320 */
[----:B--2---:R-:W-:-:S04]  /*17ea0*/  SHF.R.U32.HI R3, RZ, 0x3, R6 ;  /* 0x00000003ff037819 */ /* 0x004fc80000011606 */
[----:B------:R-:W-:-:S05]  /*17eb0*/  LOP3.LUT R3, R3, R6, RZ, 0xfc, !PT ;  /* 0x0000000603037212 */ /* 0x000fca00078efcff */
[----:B------:R-:W-:Y:S01]  /*17ec0*/  IMAD.IADD R2, R2, 0x1, R3 ;  /* 0x0000000102027824 */ /* 0x000fe200078e0203 */
[----:B------:R-:W-:-:S04]  /*17ed0*/  F2FP.PACK_AB R3, R159, R158 ;  /* 0x0000009e9f03723e */ /* 0x000fc800000000ff */
[----:B------:R-:W-:Y:S02]  /*17ee0*/  LEA R2, R2, 0x80, 0x1 ;  /* 0x0000008002027811 */ /* 0x000fe400078e08ff */
[----:B------:R-:W-:-:S03]  /*17ef0*/  F2FP.PACK_AB R6, R33, R32 ;  /* 0x000000202106723e */ /* 0x000fc600000000ff */
[----:B------:R2:W-:Y:S04]  /*17f00*/  STS [R2], R3 ;  /* 0x0000000302007388 */ /* 0x0005e80000000800 */
[----:B------:R1:W-:Y:S04]  /*17f10*/  STS [R2+0x400], R5 ;  /* 0x0004000502007388 */ /* 0x0003e80000000800 */
[----:B---3--:R3:W-:Y:S01]  /*17f20*/  STS [R15], R6 ;  /* 0x000000060f007388 */ /* 0x0087e20000000800 */
[----:B--2---:R-:W-:Y:S02]  /*17f30*/  F2FP.PACK_AB R3, R167, R166 ;  /* 0x000000a6a703723e */ /* 0x004fe400000000ff */
[----:B-1----:R-:W-:-:S03]  /*17f40*/  F2FP.PACK_AB R5, R35, R34 ;  /* 0x000000222305723e */ /* 0x002fc600000000ff */
        /* <DEDUP_REMOVED lines=62> */
[----:B------:R1:W-:Y:S01]  /*18330*/  STS [R15+0x8000], R3 ;  /* 0x008000030f007388 */ /* 0x0003e20000000800 */
[----:B----4-:R-:W-:-:S03]  /*18340*/  F2FP.PACK_AB R2, R123, R122 ;  /* 0x0000007a7b02723e */ /* 0x010fc600000000ff */
[----:B------:R-:W-:Y:S01]  /*18350*/  STS [R15+0x8400], R7 ;  /* 0x008400070f007388 */ /* 0x000fe20000000800 */
[----:B------:R-:W-:-:S03]  /*18360*/  F2FP.PACK_AB R5, R77, R76 ;  /* 0x0000004c4d05723e */ /* 0x000fc600000000ff */
[----:B------:R-:W-:Y:S04]  /*18370*/  STS [R14+0x8000], R6 ;  /* 0x008000060e007388 */ /* 0x000fe80000000800 */
[----:B------:R2:W-:Y:S04]  /*18380*/  STS [R14+0x8400], R2 ;  /* 0x008400020e007388 */ /* 0x0005e80000000800 */
[----:B------:R3:W-:Y:S01]  /*18390*/  STS [R12+0x8000], R5 ;  /* 0x008000050c007388 */ /* 0x0007e20000000800 */
[----:B-1----:R-:W-:-:S05]  /*183a0*/  F2FP.PACK_AB R3, R83, R82 ;  /* 0x000000525303723e */ /* 0x002fca00000000ff */
[----:B------:R1:W-:Y:S01]  /*183b0*/  STS [R12+0x8400], R3 ;  /* 0x008400030c007388 */ /* 0x0003e20000000800 */
[----:B--2---:R-:W-:Y:S02]  /*183c0*/  F2FP.PACK_AB R2, R165, R164 ;  /* 0x000000a4a502723e */ /* 0x004fe400000000ff */
[----:B------:R-:W-:-:S03]  /*183d0*/  F2FP.PACK_AB R6, R79, R78 ;  /* 0x0000004e4f06723e */ /* 0x000fc600000000ff */
[----:B------:R2:W-:Y:S01]  /*183e0*/  STS [R10+0x8000], R2 ;  /* 0x008000020a007388 */ /* 0x0005e20000000800 */
[----:B---3--:R-:W-:-:S03]  /*183f0*/  F2FP.PACK_AB R5, R75, R74 ;  /* 0x0000004a4b05723e */ /* 0x008fc600000000ff */
[----:B------:R-:W-:Y:S01]  /*18400*/  STS [R10+0x8400], R6 ;  /* 0x008400060a007388 */ /* 0x000fe20000000800 */
[----:B-1----:R-:W-:-:S03]  /*18410*/  F2FP.PACK_AB R3, R81, R80 ;  /* 0x000000505103723e */ /* 0x002fc600000000ff */
[----:B------:R-:W3:Y:S01]  /*18420*/  LDL.LU R12, [R1+0x1c] ;  /* 0x00001c00010c7983 */ /* 0x000ee20000300800 */
[----:B--2---:R-:W-:-:S05]  /*18430*/  F2FP.PACK_AB R2, R163, R162 ;  /* 0x000000a2a302723e */ /* 0x004fca00000000ff */
[----:B------:R1:W-:Y:S04]  /*18440*/  STS [R9+0x8000], R2 ;  /* 0x0080000209007388 */ /* 0x0003e80000000800 */
[----:B------:R-:W-:Y:S04]  /*18450*/  STS [R9+0x8400], R5 ;  /* 0x0084000509007388 */ /* 0x000fe80000000800 */
[----:B------:R2:W-:Y:S01]  /*18460*/  STS [R8+0x8000], R3 ;  /* 0x0080000308007388 */ /* 0x0005e20000000800 */
[----:B-1----:R-:W-:-:S05]  /*18470*/  F2FP.PACK_AB R2, R71, R70 ;  /* 0x000000464702723e */ /* 0x002fca00000000ff */
[----:B------:R1:W-:Y:S01]  /*18480*/  STS [R8+0x8400], R2 ;  /* 0x0084000208007388 */ /* 0x0003e20000000800 */
[----:B--2---:R-:W-:-:S05]  /*18490*/  F2FP.PACK_AB R3, R65, R64 ;  /* 0x000000404103723e */ /* 0x004fca00000000ff */
[----:B------:R2:W-:Y:S01]  /*184a0*/  STS [R13+0x8000], R3 ;  /* 0x008000030d007388 */ /* 0x0005e20000000800 */
[----:B-1----:R-:W-:-:S05]  /*184b0*/  F2FP.PACK_AB R2, R63, R62 ;  /* 0x0000003e3f02723e */ /* 0x002fca00000000ff */
[----:B------:R1:W-:Y:S01]  /*184c0*/  STS [R13+0x8400], R2 ;  /* 0x008400020d007388 */ /* 0x0003e20000000800 */
[----:B------:R-:W-:Y:S01]  /*184d0*/  SHF.R.S32.HI R10, RZ, 0x1f, R11 ;  /* 0x0000001fff0a7819 */ /* 0x000fe2000001140b */
[----:B------:R-:W-:Y:S02]  /*184e0*/  IMAD.MOV.U32 R8, RZ, RZ, 0x4 ;  /* 0x00000004ff087424 */ /* 0x000fe400078e00ff */
[----:B------:R-:W-:Y:S01]  /*184f0*/  BAR.SYNC.DEFER_BLOCKING 0x1, 0x100 ;  /* 0x0044000000007b1d */ /* 0x000fe20000010000 */
[C---:B------:R-:W-:Y:S01]  /*18500*/  @P1 LEA R6, P0, R11.reuse, c[0x0][0x508], 0x2 ;  /* 0x000142000b061a11 */ /* 0x040fe200078010ff */
[----:B------:R-:W-:Y:S02]  /*18510*/  IMAD.MOV.U32 R14, RZ, RZ, c[0x0][0x388] ;  /* 0x0000e200ff0e7624 */ /* 0x000fe400078e00ff */
[----:B--2---:R-:W-:Y:S01]  /*18520*/  IMAD.MOV.U32 R3, RZ, RZ, RZ ;  /* 0x000000ffff037224 */ /* 0x004fe200078e00ff */
[C---:B------:R-:W-:Y:S01]  /*18530*/  @P1 LEA.HI.X R7, R11.reuse, c[0x0][0x50c], R10, 0x2, P0 ;  /* 0x000143000b071a11 */ /* 0x040fe200000f140a */
[----:B------:R-:W-:-:S04]  /*18540*/  IMAD.WIDE R8, R11, R8, c[0x0][0x500] ;  /* 0x000140000b087625 */ /* 0x000fc800078e0208 */
[----:B------:R2:W5:Y:S04]  /*18550*/  @P1 LDG.E R14, [R6.64] ;  /* 0x00000006060e1981 */ /* 0x000568000c1e1900 */
[----:B------:R2:W5:Y:S01]  /*18560*/  @P2 LDG.E R3, [R8.64] ;  /* 0x0000000608032981 */ /* 0x000562000c1e1900 */
[----:B---3--:R-:W-:-:S04]  /*18570*/  ISETP.NE.AND P0, PT, R12, RZ, PT ;  /* 0x000000ff0c00720c */ /* 0x008fc80003f05270 */
[----:B-1----:R-:W-:Y:S01]  /*18580*/  SEL R2, R12, c[0x0][0x3d4], P0 ;  /* 0x0000f5000c027a07 */ /* 0x002fe20000000000 */
[----:B------:R-:W-:Y:S05]  /*18590*/  @P1 BRA `(.L_x_1116) ;  /* 0x0000004000001947 */ /* 0x000fea0003800000 */
[----:B--2---:R-:W-:Y:S05]  /*185a0*/  @!P2 BRA `(.L_x_1116) ;  /* 0x000000300000a947 */ /* 0x004fea0003800000 */
[----:B-----5:R1:W2:Y:S04]  /*185b0*/  LDG.E R14, [R8.64] ;  /* 0x00000006080e7981 */ /* 0x0202a8000c1e1900 */
[----:B-1----:R-:W2:Y:S02]  /*185c0*/  LDG.E R8, [R8.64+0x4] ;  /* 0x0000040608087981 */ /* 0x002ea4000c1e1900 */
[----:B--2---:R-:W-:Y:S02]  /*185d0*/  IADD3 R14, -R14, R8, RZ ;  /* 0x000000080e0e7210 */ /* 0x004fe40007ffe1ff */
.L_x_1116:
[----:B--2---:R-:W2:Y:S04]  /*185e0*/  LDL R5, [R1+0x10] ;  /* 0x0000100001057983 */ /* 0x004ea80000100800 */
        /* <DEDUP_REMOVED lines=10> */
[----:B------:R-:W-:Y:S01]  /*18690*/  IMAD.MOV.U32 R2, RZ, RZ, c[0x0][0x4e8] ;  /* 0x00013a00ff027624 */ /* 0x000fe200078e00ff */
[----:B------:R-:W-:-:S04]  /*186a0*/  ISETP.NE.U32.AND P0, PT, RZ, c[0x0][0x500], PT ;  /* 0x00014000ff007a0c */ /* 0x000fc80003f05070 */
[----:B------:R-:W-:Y:S02]  /*186b0*/  ISETP.NE.AND P3, PT, R2, 0x1, PT ;  /* 0x000000010200780c */ /* 0x000fe40003f65270 */
[----:B------:R-:W-:-:S04]  /*186c0*/  ISETP.NE.AND.EX P0, PT, RZ, c[0x0][0x504], PT, P0 ;  /* 0x00014100ff007a0c */ /* 0x000fc80003f05300 */
        /* <DEDUP_REMOVED lines=106> */
.L_x_1185:
[----:B------:R-:W-:Y:S05]  /*18d70*/  BRA.DIV ~URZ, `(.L_x_1119) ;  /* 0x00003cb27f007947 */ /* 0x000fea000b800000 */
[----:B------:R3:W4:Y:S02]  /*18d80*/  SHFL.IDX PT, R2, R14, RZ, 0x181f ;  /* 0x00181fff0e027589 */ /* 0x00072400000e0000 */
.L_x_1186:
        /* <DEDUP_REMOVED lines=18> */
.L_x_1121:
[----:B------:R-:W-:Y:S05]  /*18eb0*/  BSYNC B0 ;  /* 0x0000000000007941 */ /* 0x000fea0003800000 */
.L_x_1120:
[----:B------:R-:W-:Y:S05]  /*18ec0*/  BRA.DIV ~URZ, `(.L_x_1122) ;  /* 0x00003bd27f007947 */ /* 0x000fea000b800000 */
[----:B--2---:R2:W1:Y:S04]  /*18ed0*/  SHFL.IDX PT, R7, R13, 0x1, 0x181f ;  /* 0x00381f000d077f89 */ /* 0x00446800000e0000 */
[----:B----4-:R2:W4:Y:S02]  /*18ee0*/  SHFL.IDX PT, R2, R14, 0x1, 0x181f ;  /* 0x00381f000e027f89 */ /* 0x01052400000e0000 */
.L_x_1187:
        /* <DEDUP_REMOVED lines=16> */
.L_x_1124:
[----:B------:R-:W-:Y:S05]  /*18ff0*/  BSYNC B0 ;  /* 0x0000000000007941 */ /* 0x000fea0003800000 */
.L_x_1123:
[----:B------:R-:W-:Y:S05]  /*19000*/  BRA.DIV ~URZ, `(.L_x_1125) ;  /* 0x00003b627f007947 */ /* 0x000fea000b800000 */
[----:B-1----:R1:W2:Y:S02]  /*19010*/  SHFL.IDX PT, R7, R13, 0x2, 0x181f ;  /* 0x00581f000d077f89 */ /* 0x0022a400000e0000 */
.L_x_1188:
[----:B------:R-:W-:Y:S05]  /*19020*/  BRA.DIV ~URZ, `(.L_x_1126) ;  /* 0x00003bb27f007947 */ /* 0x000fea000b800000 */
[----:B----4-:R4:W1:Y:S02]  /*19030*/  SHFL.IDX PT, R2, R14, 0x2, 0x181f ;  /* 0x00581f000e027f89 */ /* 0x01086400000e0000 */
.L_x_1189:
        /* <DEDUP_REMOVED lines=16> */
.L_x_1128:
[----:B------:R-:W-:Y:S05]  /*19140*/  BSYNC B0 ;  /* 0x0000000000007941 */ /* 0x000fea0003800000 */
.L_x_1127:
[----:B------:R-:W-:Y:S05]  /*19150*/  BRA.DIV ~URZ, `(.L_x_1129) ;  /* 0x00003af27f007947 */ /* 0x000fea000b800000 */
[----:B-1----:R1:W3:Y:S04]  /*19160*/  SHFL.IDX PT, R10, R13, 0x3, 0x181f ;  /* 0x00781f000d0a7f89 */ /* 0x0022e800000e0000 */
[----:B------:R1:W4:Y:S02]  /*19170*/  SHFL.IDX PT, R2, R14, 0x3, 0x181f ;  /* 0x00781f000e027f89 */ /* 0x00032400000e0000 */
.L_x_1190:
        /* <DEDUP_REMOVED lines=17> */
.L_x_1117:
        /* <DEDUP_REMOVED lines=34> */
.L_x_1191:
[----:B------:R-:W-:Y:S05]  /*194b0*/  BRA.DIV ~URZ, `(.L_x_1132) ;  /* 0x000038d27f007947 */ /* 0x000fea000b800000 */
[----:B------:R4:W1:Y:S02]  /*194c0*/  SHFL.IDX PT, R0, R37, RZ, 0x1c1f ;  /* 0x001c1fff25007589 */ /* 0x00086400000e0000 */
.L_x_1192:
        /* <DEDUP_REMOVED lines=53> */
[----:B------:R-:W-:Y:S02]  /*19820*/  @!P1 IMAD.MOV.U32 R30, RZ, RZ, R0 ;  /* 0x000000ffff1e9224 */ /* 0x000fe400078e0000 */
[----:B---3--:R-:W-:Y:S01]  /*19830*/  @!P1 IMAD.MOV.U32 R31, RZ, RZ, R4 ;  /* 0x000000ffff1f9224 */ /* 0x008fe200078e0004 */
[----:B------:R-:W-:-:S03]  /*19840*/  @!P0 LEA R2, P2, R22, R0, 0x2 ;  /* 0x0000000016028211 */ /* 0x000fc600078410ff */
[----:B------:R-:W-:Y:S01]  /*19850*/  @!P1 IMAD.WIDE R30, R239, 0x4, R30 ;  /* 0x00000004ef1e9825 */ /* 0x000fe200078e021e */
[----:B------:R-:W-:Y:S02]  /*19860*/  @!P0 LEA.HI.X R3, R22, R4, R39, 0x2, P2 ;  /* 0x0000000416038211 */ /* 0x000fe400010f1427 */
[----:B------:R-:W-:Y:S02]  /*19870*/  ISETP.GE.AND P2, PT, R19, c[0x0][0x3c8], PT ;  /* 0x0000f20013007a0c */ /* 0x000fe40003f46270 */
        /* <DEDUP_REMOVED lines=54> */
[----:B------:R-:W-:Y:S02]  /*19be0*/  @!P4 LEA.HI.X R3, R17, R4, R52, 0x2, P0 ;  /* 0x000000041103c211 */ /* 0x000fe400000f1434 */
[----:B------:R-:W-:Y:S01]  /*19bf0*/  @!P2 LEA R32, P0, R16, R0, 0x2 ;  /* 0x000000001020a211 */ /* 0x000fe200078010ff */
[----:B------:R1:W-:Y:S01]  /*19c00*/  @!P3 ST.E.64 [R30.64], R154 ;  /* 0x0000009a1e00b985 */ /* 0x0003e2000c101b06 */
[----:B------:R-:W-:-:S02]  /*19c10*/  ISETP.GE.AND P5, PT, R27, c[0x0][0x3c8], PT ;  /* 0x0000f2001b007a0c */ /* 0x000fc40003fa6270 */
[----:B------:R-:W-:Y:S01]  /*19c20*/  @!P2 LEA.HI.X R33, R16, R4, R53, 0x2, P0 ;  /* 0x000000041021a211 */ /* 0x000fe200000f1435 */
[----:B------:R3:W-:Y:S01]  /*19c30*/  @!P4 ST.E.64 [R2.64], R156 ;  /* 0x0000009c0200c985 */ /* 0x0007e2000c101b06 */
[----:B------:R-:W-:-:S03]  /*19c40*/  ISETP.GE.AND P4, PT, R26, c[0x0][0x3c8], PT ;  /* 0x0000f2001a007a0c */ /* 0x000fc60003f86270 */
[----:B------:R-:W-:Y:S01]  /*19c50*/  @!P2 ST.E.64 [R32.64], R160 ;  /* 0x000000a02000a985 */ /* 0x000fe2000c101b06 */
[----:B------:R-:W-:Y:S02]  /*19c60*/  ISETP.GE.AND P2, PT, R25, c[0x0][0x3c8], PT ;  /* 0x0000f20019007a0c */ /* 0x000fe40003f46270 */
[CC--:B-1----:R-:W-:Y:S02]  /*19c70*/  @!P6 LEA R30, P0, R28.reuse, R0.reuse, 0x2 ;  /* 0x000000001c1ee211 */ /* 0x0c2fe400078010ff */
[C---:B---3--:R-:W-:Y:S02]  /*19c80*/  @!P1 LEA R2, P3, R29.reuse, R0, 0x2 ;  /* 0x000000001d029211 */ /* 0x048fe400078610ff */
[-C--:B------:R-:W-:Y:S02]  /*19c90*/  @!P6 LEA.HI.X R31, R28, R4.reuse, R56, 0x2, P0 ;  /* 0x000000041c1fe211 */ /* 0x080fe400000f1438 */
[----:B------:R-:W-:Y:S02]  /*19ca0*/  @!P1 LEA.HI.X R3, R29, R4, R54, 0x2, P3 ;  /* 0x000000041d039211 */ /* 0x000fe400018f1436 */
[----:B------:R-:W-:-:S03]  /*19cb0*/  ISETP.GE.AND P0, PT, R23, c[0x0][0x3c8], PT ;  /* 0x0000f20017007a0c */ /* 0x000fc60003f06270 */
        /* <DEDUP_REMOVED lines=18> */
.L_x_1134:
[----:B------:R-:W-:Y:S05]  /*19de0*/  BSYNC B0 ;  /* 0x0000000000007941 */ /* 0x000fea0003800000 */
.L_x_1133:
[----:B------:R-:W-:Y:S05]  /*19df0*/  BRA.DIV ~URZ, `(.L_x_1135) ;  /* 0x000030027f007947 */ /* 0x000fea000b800000 */
[----:B---3--:R1:W3:Y:S04]  /*19e00*/  SHFL.IDX PT, R4, R36, 0x1, 0x1c1f ;  /* 0x003c1f0024047f89 */ /* 0x0082e800000e0000 */
[----:B------:R1:W2:Y:S02]  /*19e10*/  SHFL.IDX PT, R0, R37, 0x1, 0x1c1f ;  /* 0x003c1f0025007f89 */ /* 0x0002a400000e0000 */
.L_x_1193:
[----:B------:R-:W-:-:S13]  /*19e20*/  ISETP.NE.AND P0, PT, R61, RZ, PT ;  /* 0x000000ff3d00720c */ /* 0x000fda0003f05270 */
[----:B------:R-:W-:Y:S05]  /*19e30*/  @P0 BRA `(.L_x_1130) ;  /* 0x000012d000000947 */ /* 0x000fea0003800000 */
[----:B------:R-:W-:Y:S02]  /*19e40*/  ISETP.GE.AND P3, PT, R22, c[0x0][0x3c8], PT ;  /* 0x0000f20016007a0c */ /* 0x000fe40003f66270 */
[----:B------:R-:W-:Y:S02]  /*19e50*/  ISETP.GE.AND P2, PT, R21, c[0x0][0x3c8], PT ;  /* 0x0000f20015007a0c */ /* 0x000fe40003f46270 */
[----:B------:R-:W-:Y:S02]  /*19e60*/  ISETP.GE.AND P1, PT, R20, c[0x0][0x3c8], PT ;  /* 0x0000f20014007a0c */ /* 0x000fe40003f26270 */
[----:B------:R-:W-:Y:S02]  /*19e70*/  ISETP.GE.AND P4, PT, R239, c[0x0][0x3c8], PT ;  /* 0x0000f200ef007a0c */ /* 0x000fe40003f86270 */
[----:B------:R-:W-:-:S05]  /*19e80*/  ISETP.GE.AND P0, PT, R19, c[0x0][0x3c8], PT ;  /* 0x0000f20013007a0c */ /* 0x000fca0003f06270 */
[CC--:B--2---:R-:W-:Y:S02]  /*19e90*/  @!P3 LEA R34, P6, R22.reuse, R0.reuse, 0x2 ;  /* 0x000000001622b211 */ /* 0x0c4fe400078c10ff */
[C---:B------:R-:W-:Y:S02]  /*19ea0*/  @!P2 LEA R32, P5, R21.reuse, R0, 0x2 ;  /* 0x000000001520a211 */ /* 0x040fe400078a10ff */
[----:B---3--:R-:W-:Y:S02]  /*19eb0*/  @!P3 LEA.HI.X R35, R22, R4, R39, 0x2, P6 ;  /* 0x000000041623b211 */ /* 0x008fe400030f1427 */
[----:B------:R-:W-:Y:S01]  /*19ec0*/  @!P1 LEA R30, P6, R20, R0, 0x2 ;  /* 0x00000000141e9211 */ /* 0x000fe200078c10ff */
[----:B-1----:R-:W-:Y:S01]  /*19ed0*/  @!P4 IMAD.MOV.U32 R36, RZ, RZ, R0 ;  /* 0x000000ffff24c224 */ /* 0x002fe200078e0000 */
[----:B------:R-:W-:Y:S01]  /*19ee0*/  @!P2 LEA.HI.X R33, R21, R4, R38, 0x2, P5 ;  /* 0x000000041521a211 */ /* 0x000fe200028f1426 */
[----:B----4-:R-:W-:Y:S01]  /*19ef0*/  @!P4 IMAD.MOV.U32 R37, RZ, RZ, R4 ;  /* 0x000000ffff25c224 */ /* 0x010fe200078e0004 */
        /* <DEDUP_REMOVED lines=8> */
[----:B------:R-:W-:Y:S01]  /*19f80*/  @!P3 ST.E.64 [R34.64], R166 ;  /* 0x000000a62200b985 */ /* 0x000fe2000c101b06 */
[----:B------:R-:W-:-:S03]  /*19f90*/  ISETP.GE.AND P3, PT, R12, c[0x0][0x3c8], PT ;  /* 0x0000f2000c007a0c */ /* 0x000fc60003f66270 */
[----:B------:R1:W-:Y:S01]  /*19fa0*/  @!P2 ST.E.64 [R32.64], R138 ;  /* 0x0000008a2000a985 */ /* 0x0003e2000c101b06 */
[----:B------:R-:W-:-:S03]  /*19fb0*/  ISETP.GE.AND P2, PT, R10, c[0x0][0x3c8], PT ;  /* 0x0000f2000a007a0c */ /* 0x000fc60003f46270 */
[----:B------:R2:W-:Y:S04]  /*19fc0*/  @!P1 ST.E.64 [R30.64], R92 ;  /* 0x0000005c1e009985 */ /* 0x0005e8000c101b06 */
[----:B------:R3:W-:Y:S01]  /*19fd0*/  @!P0 ST.E.64 [R2.64], R84 ;  /* 0x0000005402008985 */ /* 0x0007e2000c101b06 */
[CC--:B-1----:R-:W-:Y:S02]  /*19fe0*/  @!P6 LEA R32, P0, R18.reuse, R0.reuse, 0x2 ;  /* 0x000000001220e211 */ /* 0x0c2fe400078010ff */
[----:B--2---:R-:W-:Y:S02]  /*19ff0*/  @!P5 LEA R30, P1, R15, R0, 0x2 ;  /* 0x000000000f1ed211 */ /* 0x004fe400078210ff */
[----:B------:R-:W-:Y:S02]  /*1a000*/  @!P6 LEA.HI.X R33, R18, R4, R42, 0x2, P0 ;  /* 0x000000041221e211 */ /* 0x000fe400000f142a */
[----:B------:R-:W-:-:S02]  /*1a010*/  @!P4 LEA R20, P0, R14, R0, 0x2 ;  /* 0x000000000e14c211 */ /* 0x000fc400078010ff */
        /* <DEDUP_REMOVED lines=9> */
[----:B------:R-:W-:Y:S02]  /*1a0b0*/  @!P2 LEA R14, P0, R10, R0, 0x2 ;  /* 0x000000000a0ea211 */ /* 0x000fe400078010ff */
[----:B------:R-:W-:Y:S01]  /*1a0c0*/  ISETP.GE.AND P5, PT, R6, c[0x0][0x3c8], PT ;  /* 0x0000f20006007a0c */ /* 0x000fe20003fa6270 */
[----:B------:R1:W-:Y:S01]  /*1a0d0*/  @!P3 ST.E.64 [R18.64], R106 ;  /* 0x0000006a1200b985 */ /* 0x0003e2000c101b06 */
[----:B------:R-:W-:Y:S02]  /*1a0e0*/  @!P2 LEA.HI.X R15, R10, R4, R46, 0x2, P0 ;  /* 0x000000040a0fa211 */ /* 0x000fe400000f142e */
[C---:B---3--:R-:W-:Y:S02]  /*1a0f0*/  @!P1 LEA R2, P0, R8.reuse, R0, 0x2 ;  /* 0x0000000008029211 */ /* 0x048fe400078010ff */
[----:B------:R-:W-:Y:S01]  /*1a100*/  ISETP.GE.AND P4, PT, R13, c[0x0][0x3c8], PT ;  /* 0x0000f2000d007a0c */ /* 0x000fe20003f86270 */
[----:B------:R2:W-:Y:S01]  /*1a110*/  @!P2 ST.E.64 [R14.64], R96 ;  /* 0x000000600e00a985 */ /* 0x0005e2000c101b06 */
[----:B------:R-:W-:-:S02]  /*1a120*/  @!P1 LEA.HI.X R3, R8, R4, R47, 0x2, P0 ;  /* 0x0000000408039211 */ /* 0x000fc400000f142f */
[----:B------:R-:W-:Y:S02]  /*1a130*/  ISETP.GE.AND P3, PT, R11, c[0x0][0x3c8], PT ;  /* 0x0000f2000b007a0c */ /* 0x000fe40003f66270 */
[----:B------:R-:W-:Y:S01]  /*1a140*/  ISETP.GE.AND P2, PT, R17, c[0x0][0x3c8], PT ;  /* 0x0000f20011007a0c */ /* 0x000fe20003f46270 */
[----:B------:R3:W-:Y:S01]  /*1a150*/  @!P1 ST.E.64 [R2.64], R88 ;  /* 0x0000005802009985 */ /* 0x0007e2000c101b06 */
[----:B-1----:R-:W-:-:S04]  /*1a160*/  @!P6 LEA R18, P0, R7, R0, 0x2 ;  /* 0x000000000712e211 */ /* 0x002fc800078010ff */
[----:B------:R-:W-:Y:S02]  /*1a170*/  @!P6 LEA.HI.X R19, R7, R4, R48, 0x2, P0 ;  /* 0x000000040713e211 */ /* 0x000fe400000f1430 */
[CC--:B--2---:R-:W-:Y:S02]  /*1a180*/  @!P5 LEA R14, P1, R6.reuse, R0.reuse, 0x2 ;  /* 0x00000000060ed211 */ /* 0x0c4fe400078210ff */
[C---:B------:R-:W-:Y:S01]  /*1a190*/  @!P4 LEA R12, P0, R13.reuse, R0, 0x2 ;  /* 0x000000000d0cc211 */ /* 0x040fe200078010ff */
[----:B------:R-:W-:Y:S01]  /*1a1a0*/  @!P6 ST.E.64 [R18.64], R180 ;  /* 0x000000b41200e985 */ /* 0x000fe2000c101b06 */
[-C--:B------:R-:W-:Y:S02]  /*1a1b0*/  @!P5 LEA.HI.X R15, R6, R4.reuse, R49, 0x2, P1 ;  /* 0x00000004060fd211 */ /* 0x080fe400008f1431 */
[----:B------:R-:W-:Y:S02]  /*1a1c0*/  ISETP.GE.AND P1, PT, R16, c[0x0][0x3c8], PT ;  /* 0x0000f20010007a0c */ /* 0x000fe40003f26270 */
[----:B------:R-:W-:Y:S01]  /*1a1d0*/  @!P4 LEA.HI.X R13, R13, R4, R50, 0x2, P0 ;  /* 0x000000040d0dc211 */ /* 0x000fe200000f1432 */
[----:B------:R1:W-:Y:S01]  /*1a1e0*/  @!P5 ST.E.64 [R14.64], R174 ;  /* 0x000000ae0e00d985 */ /* 0x0003e2000c101b06 */
        /* <DEDUP_REMOVED lines=15> */
[-C--:B-1----:R-:W-:Y:S02]  /*1a2e0*/  @!P6 LEA R14, P0, R29, R0.reuse, 0x2 ;  /* 0x000000001d0ee211 */ /* 0x082fe400078010ff */
[----:B--2---:R-:W-:-:S02]  /*1a2f0*/  @!P5 LEA R12, P1, R28, R0, 0x2 ;  /* 0x000000001c0cd211 */ /* 0x004fc400078210ff */
[----:B------:R-:W-:Y:S02]  /*1a300*/  @!P6 LEA.HI.X R15, R29, R4, R54, 0x2, P0 ;  /* 0x000000041d0fe211 */ /* 0x000fe400000f1436 */
[C---:B------:R-:W-:Y:S02]  /*1a310*/  @!P4 LEA R10, P0, R27.reuse, R0, 0x2 ;  /* 0x000000001b0ac211 */ /* 0x040fe400078010ff */
[-C--:B------:R-:W-:Y:S01]  /*1a320*/  @!P5 LEA.HI.X R13, R28, R4.reuse, R56, 0x2, P1 ;  /* 0x000000041c0dd211 */ /* 0x080fe200008f1438 */
[----:B------:R1:W-:Y:S01]  /*1a330*/  @!P6 ST.E.64 [R14.64], R176 ;  /* 0x000000b00e00e985 */ /* 0x0003e2000c101b06 */
[----:B------:R-:W-:Y:S02]  /*1a340*/  ISETP.GE.AND P1, PT, R24, c[0x0][0x3c8], PT ;  /* 0x0000f20018007a0c */ /* 0x000fe40003f26270 */
[----:B------:R-:W-:Y:S01]  /*1a350*/  @!P4 LEA.HI.X R11, R27, R4, R55, 0x2, P0 ;  /* 0x000000041b0bc211 */ /* 0x000fe200000f1437 */
[----:B------:R1:W-:Y:S01]  /*1a360*/  @!P5 ST.E.64 [R12.64], R122 ;  /* 0x0000007a0c00d985 */ /* 0x0003e2000c101b06 */
[----:B----4-:R-:W-:-:S03]  /*1a370*/  @!P3 LEA R8, P0, R26, R0, 0x2 ;  /* 0x000000001a08b211 */ /* 0x010fc600078010ff */
[----:B------:R1:W-:Y:S01]  /*1a380*/  @!P4 ST.E.64 [R10.64], R82 ;  /* 0x000000520a00c985 */ /* 0x0003e2000c101b06 */
[----:B------:R-:W-:Y:S02]  /*1a390*/  @!P3 LEA.HI.X R9, R26, R4, R57, 0x2, P0 ;  /* 0x000000041a09b211 */ /* 0x000fe400000f1439 */
[----:B---3--:R-:W-:-:S03]  /*1a3a0*/  @!P2 LEA R6, P0, R25, R0, 0x2 ;  /* 0x000000001906a211 */ /* 0x008fc600078010ff */
        /* <DEDUP_REMOVED lines=12> */
.L_x_1115:
[----:B------:R-:W2:Y:S04]  /*1a470*/  LDL.LU R10, [R1+0x1c] ;  /* 0x00001c00010a7983 */ /* 0x000ea80000300800 */
[----:B------:R-:W3:Y:S01]  /*1a480*/  LDL R5, [R1] ;  /* 0x0000000001057983 */ /* 0x000ee20000100800 */
[----:B------:R-:W-:Y:S01]  /*1a490*/  ISETP.NE.U32.AND P0, PT, RZ, c[0x0][0x508], PT ;  /* 0x00014200ff007a0c */ /* 0x000fe20003f05070 */
[----:B------:R-:W-:Y:S01]  /*1a4a0*/  IMAD.MOV.U32 R8, RZ, RZ, 0x4 ;  /* 0x00000004ff087424 */ /* 0x000fe200078e00ff */
[----:B------:R-:W-:Y:S01]  /*1a4b0*/  ISETP.NE.U32.AND P2, PT, RZ, c[0x0][0x500], PT ;  /* 0x00014000ff007a0c */ /* 0x000fe20003f45070 */
[----:B------:R-:W-:Y:S01]  /*1a4c0*/  IMAD.MOV.U32 R2, RZ, RZ, RZ ;  /* 0x000000ffff027224 */ /* 0x000fe200078e00ff */
[----:B------:R-:W-:Y:S01]  /*1a4d0*/  ISETP.NE.AND.EX P1, PT, RZ, c[0x0][0x50c], PT, P0 ;  /* 0x00014300ff007a0c */ /* 0x000fe20003f25300 */
[----:B------:R-:W-:Y:S01]  /*1a4e0*/  IMAD.MOV.U32 R15, RZ, RZ, c[0x0][0x388] ;  /* 0x0000e200ff0f7624 */ /* 0x000fe200078e00ff */
[----:B------:R-:W-:-:S02]  /*1a4f0*/  ISETP.NE.AND.EX P2, PT, RZ, c[0x0][0x504], PT, P2 ;  /* 0x00014100ff007a0c */ /* 0x000fc40003f45320 */
[----:B---3--:R-:W-:Y:S01]  /*1a500*/  SHF.R.S32.HI R3, RZ, 0x1f, R5 ;  /* 0x0000001fff037819 */ /* 0x008fe20000011405 */
[----:B------:R-:W-:-:S08]  /*1a510*/  IMAD.WIDE R8, R5, R8, c[0x0][0x500] ;  /* 0x0001400005087625 */ /* 0x000fd000078e0208 */
[----:B------:R-:W-:-:S04]  /*1a520*/  @P1 LEA R6, P0, R5, c[0x0][0x508], 0x2 ;  /* 0x0001420005061a11 */ /* 0x000fc800078010ff */
[----:B------:R-:W-:Y:S01]  /*1a530*/  @P1 LEA.HI.X R7, R5, c[0x0][0x50c], R3, 0x2, P0 ;  /* 0x0001430005071a11 */ /* 0x000fe200000f1403 */
[----:B------:R3:W5:Y:S04]  /*1a540*/  @P2 LDG.E R2, [R8.64] ;  /* 0x0000000608022981 */ /* 0x000768000c1e1900 */
[----:B------:R3:W5:Y:S01]  /*1a550*/  @P1 LDG.E R15, [R6.64] ;  /* 0x00000006060f1981 */ /* 0x000762000c1e1900 */
[----:B--2---:R-:W-:-:S04]  /*1a560*/  ISETP.NE.AND P0, PT, R10, RZ, PT ;  /* 0x000000ff0a00720c */ /* 0x004fc80003f05270 */
[----:B------:R-:W-:Y:S01]  /*1a570*/  SEL R19, R10, c[0x0][0x3d4], P0 ;  /* 0x0000f5000a137a07 */ /* 0x000fe20000000000 */
[----:B------:R-:W-:Y:S05]  /*1a580*/  @P1 BRA `(.L_x_1136) ;  /* 0x0000004000001947 */ /* 0x000fea0003800000 */
[----:B------:R-:W-:Y:S05]  /*1a590*/  @!P2 BRA `(.L_x_1136) ;  /* 0x000000300000a947 */ /* 0x000fea0003800000 */
[----:B-----5:R2:W4:Y:S04]  /*1a5a0*/  LDG.E R15, [R8.64] ;  /* 0x00000006080f7981 */ /* 0x020528000c1e1900 */
[----:B--23--:R-:W4:Y:S02]  /*1a5b0*/  LDG.E R8, [R8.64+0x4] ;  /* 0x0000040608087981 */ /* 0x00cf24000c1e1900 */
[----:B----4-:R-:W-:Y:S02]  /*1a5c0*/  IADD3 R15, -R15, R8, RZ ;  /* 0x000000080f0f7210 */ /* 0x010fe40007ffe1ff */
.L_x_1136:
[----:B---3--:R-:W2:Y:S01]  /*1a5d0*/  S2R R6, SR_TID.X ;  /* 0x0000000000067919 */ /* 0x008ea20000002100 */
[----:B------:R-:W-:Y:S01]  /*1a5e0*/  BSSY B0, `(.L_x_1137) ;  /* 0x0000037000007945 */ /* 0x000fe20003800000 */
[----:B------:R-:W-:Y:S02]  /*1a5f0*/  SEL R5, R5, RZ, !P2 ;  /* 0x000000ff05057207 */ /* 0x000fe40005000000 */
[----:B------:R-:W-:-:S02]  /*1a600*/  SEL R22, R3, RZ, !P2 ;  /* 0x000000ff03167207 */ /* 0x000fc40005000000 */
[----:B-1---5:R-:W-:Y:S02]  /*1a610*/  SHF.R.S32.HI R18, RZ, 0x1f, R2 ;  /* 0x0000001fff127819 */ /* 0x022fe40000011402 */
        /* <DEDUP_REMOVED lines=51> */
.L_x_1138:
[----:B------:R-:W-:Y:S05]  /*1a950*/  BSYNC B0 ;  /* 0x0000000000007941 */ /* 0x000fea0003800000 */
.L_x_1137:
        /* <DEDUP_REMOVED lines=42> */
.L_x_1194:
[----:B------:R-:W-:Y:S05]  /*1ac00*/  BRA.DIV ~URZ, `(.L_x_1140) ;  /* 0x000023327f007947 */ /* 0x000fea000b800000 */
[----:B------:R3:W4:Y:S02]  /*1ac10*/  SHFL.IDX PT, R2, R14, RZ, 0x181f ;  /* 0x00181fff0e027589 */ /* 0x00072400000e0000 */
.L_x_1195:
        /* <DEDUP_REMOVED lines=19> */
.L_x_1142:
[----:B------:R-:W-:Y:S05]  /*1ad50*/  BSYNC B0 ;  /* 0x0000000000007941 */ /* 0x000fea0003800000 */
.L_x_1141:
[----:B------:R-:W-:Y:S05]  /*1ad60*/  BRA.DIV ~URZ, `(.L_x_1143) ;  /* 0x000022427f007947 */ /* 0x000fea000b800000 */
[----:B--2---:R2:W1:Y:S04]  /*1ad70*/  SHFL.IDX PT, R10, R11, 0x1, 0x181f ;  /* 0x00381f000b0a7f89 */ /* 0x00446800000e0000 */
[----:B----4-:R2:W4:Y:S02]  /*1ad80*/  SHFL.IDX PT, R2, R14, 0x1, 0x181f ;  /* 0x00381f000e027f89 */ /* 0x01052400000e0000 */
.L_x_1196:
        /* <DEDUP_REMOVED lines=16> */
.L_x_1145:
[----:B------:R-:W-:Y:S05]  /*1ae90*/  BSYNC B0 ;  /* 0x0000000000007941 */ /* 0x000fea0003800000 */
.L_x_1144:
[----:B------:R-:W-:Y:S05]  /*1aea0*/  BRA.DIV ~URZ, `(.L_x_1146) ;  /* 0x000021d27f007947 */ /* 0x000fea000b800000 */
[----:B-1----:R1:W2:Y:S02]  /*1aeb0*/  SHFL.IDX PT, R10, R11, 0x2, 0x181f ;  /* 0x00581f000b0a7f89 */ /* 0x0022a400000e0000 */
.L_x_1197:
[----:B------:R-:W-:Y:S05]  /*1aec0*/  BRA.DIV ~URZ, `(.L_x_1147) ;  /* 0x000022227f007947 */ /* 0x000fea000b800000 */
[----:B----4-:R4:W1:Y:S02]  /*1aed0*/  SHFL.IDX PT, R2, R14, 0x2, 0x181f ;  /* 0x00581f000e027f89 */ /* 0x01086400000e0000 */
.L_x_1198:
        /* <DEDUP_REMOVED lines=16> */
.L_x_1149:
[----:B------:R-:W-:Y:S05]  /*1afe0*/  BSYNC B0 ;  /* 0x0000000000007941 */ /* 0x000fea0003800000 */
.L_x_1148:
[----:B------:R-:W-:Y:S05]  /*1aff0*/  BRA.DIV ~URZ, `(.L_x_1150) ;  /* 0x000021627f007947 */ /* 0x000fea000b800000 */
[----:B--2---:R2:W3:Y:S04]  /*1b000*/  SHFL.IDX PT, R10, R11, 0x3, 0x181f ;  /* 0x00781f000b0a7f89 */ /* 0x0044e800000e0000 */
[----:B-1----:R2:W1:Y:S02]  /*1b010*/  SHFL.IDX PT, R2, R14, 0x3, 0x181f ;  /* 0x00781f000e027f89 */ /* 0x00246400000e0000 */
.L_x_1199:
        /* <DEDUP_REMOVED lines=15> */
.L_x_1130:
[----:B------:R-:W-:Y:S05]  /*1b110*/  BSYNC B1 ;  /* 0x0000000000017941 */ /* 0x000fea0003800000 */
.L_x_1114:
        /* <DEDUP_REMOVED lines=13> */
.L_x_1200:
[----:B------:R-:W-:Y:S05]  /*1b1f0*/  BRA.DIV ~URZ, `(.L_x_1153) ;  /* 0x000020a27f007947 */ /* 0x000fea000b800000 */
[----:B------:R1:W4:Y:S02]  /*1b200*/  SHFL.IDX PT, R8, R86, 0x1, 0x1f ;  /* 0x00201f0056087f89 */ /* 0x00032400000e0000 */
.L_x_1201:
        /* <DEDUP_REMOVED lines=18> */
.L_x_1202:
        /* <DEDUP_REMOVED lines=16> */
.L_x_1203:
[----:B----4-:R-:W-:Y:S01]  /*1b430*/  IMAD R0, R0, c[0x0][0x538], RZ ;  /* 0x00014e0000007a24 */ /* 0x010fe200078e02ff */
[----:B------:R-:W-:Y:S04]  /*1b440*/  BSSY B1, `(.L_x_1156) ;  /* 0x00000c4000017945 */ /* 0x000fe80003800000 */
[----:B------:R-:W-:-:S04]  /*1b450*/  IADD3 R8, R0, R8, RZ ;  /* 0x0000000800087210 */ /* 0x000fc80007ffe0ff */
[----:B---3--:R-:W-:-:S13]  /*1b460*/  ISETP.GT.AND P0, PT, R8, R10, PT ;  /* 0x0000000a0800720c */ /* 0x008fda0003f04270 */
[----:B------:R-:W-:Y:S05]  /*1b470*/  @P0 BRA `(.L_x_1157) ;  /* 0x0000024000000947 */ /* 0x000fea0003800000 */
.L_x_1161:
        /* <DEDUP_REMOVED lines=16> */
.L_x_1204:
        /* <DEDUP_REMOVED lines=16> */
.L_x_1205:
[----:B---3--:R-:W-:-:S05]  /*1b680*/  IMAD R0, R0, c[0x0][0x538], RZ ;  /* 0x00014e0000007a24 */ /* 0x008fca00078e02ff */
[----:B------:R-:W-:-:S04]  /*1b690*/  IADD3 R8, R0, R8, RZ ;  /* 0x0000000800087210 */ /* 0x000fc80007ffe0ff */
[----:B------:R-:W-:-:S13]  /*1b6a0*/  ISETP.GT.AND P0, PT, R8, R10, PT ;  /* 0x0000000a0800720c */ /* 0x000fda0003f04270 */
[----:B-12---:R-:W-:Y:S05]  /*1b6b0*/  @!P0 BRA `(.L_x_1161) ;  /* 0xfffffdc000008947 */ /* 0x006fea000383ffff */
.L_x_1157:
[----:B------:R-:W-:-:S05]  /*1b6c0*/  IADD3 R8, -R0, R8, RZ ;  /* 0x0000000800087210 */ /* 0x000fca0007ffe1ff */
[----:B------:R-:W-:-:S05]  /*1b6d0*/  IMAD R0, R4, c[0x0][0x538], R8 ;  /* 0x00014e0004007a24 */ /* 0x000fca00078e0208 */
[----:B------:R-:W-:Y:S01]  /*1b6e0*/  ISETP.GT.AND P0, PT, R0, R10, PT ;  /* 0x0000000a0000720c */ /* 0x000fe20003f04270 */
[----:B------:R-:W-:-:S12]  /*1b6f0*/  BRA.DIV ~URZ, `(.L_x_1162) ;  /* 0x000020727f007947 */ /* 0x000fd8000b800000 */
[----:B------:R-:W-:-:S04]  /*1b700*/  VOTE.ANY R11, PT, !P0 ;  /* 0x00000000000b7806 */ /* 0x000fc800040e0100 */
.L_x_1206:
[----:B------:R-:W3:Y:S02]  /*1b710*/  POPC R0, R11 ;  /* 0x0000000b00007309 */ /* 0x000ee40000000000 */
[----:B---3--:R-:W-:Y:S01]  /*1b720*/  IADD3 R251, R0, R251, RZ ;  /* 0x000000fb00fb7210 */ /* 0x008fe20007ffe0ff */
[----:B------:R-:W-:Y:S05]  /*1b730*/  BRA.DIV ~URZ, `(.L_x_1163) ;  /* 0x000020827f007947 */ /* 0x000fea000b800000 */
[----:B------:R3:W4:Y:S04]  /*1b740*/  SHFL.IDX PT, R6, R6, R0, 0x1f ;  /* 0x00001f0006067589 */ /* 0x00072800000e0000 */
[----:B------:R3:W1:Y:S02]  /*1b750*/  SHFL.IDX PT, R7, R7, R0, 0x1f ;  /* 0x00001f0007077589 */ /* 0x00066400000e0000 */
.L_x_1207:
[----:B------:R-:W-:Y:S01]  /*1b760*/  ISETP.NE.AND P0, PT, R11, RZ, PT ;  /* 0x000000ff0b00720c */ /* 0x000fe20003f05270 */
[----:B------:R-:W-:-:S12]  /*1b770*/  BSSY B0, `(.L_x_1164) ;  /* 0x0000005000007945 */ /* 0x000fd80003800000 */
[----:B------:R-:W-:Y:S05]  /*1b780*/  @!P0 BRA `(.L_x_1165) ;  /* 0x0000003000008947 */ /* 0x000fea0003800000 */
[----:B---3--:R-:W-:Y:S01]  /*1b790*/  IADD3 R0, R0, -0x1, RZ ;  /* 0xffffffff00007810 */ /* 0x008fe20007ffe0ff */
[----:B------:R-:W-:Y:S05]  /*1b7a0*/  BRA.DIV ~URZ, `(.L_x_1166) ;  /* 0x000020e27f007947 */ /* 0x000fea000b800000 */
[----:B------:R3:W2:Y:S02]  /*1b7b0*/  SHFL.IDX PT, R12, R4, R0, 0x1f ;  /* 0x00001f00040c7589 */ /* 0x0006a400000e0000 */
.L_x_1165:
[----:B------:R-:W-:Y:S05]  /*1b7c0*/  BSYNC B0 ;  /* 0x0000000000007941 */ /* 0x000fea0003800000 */
.L_x_1164:
        /* <DEDUP_REMOVED lines=67> */
.L_x_1168:
        /* <DEDUP_REMOVED lines=64> */
.L_x_1169:
[----:B------:R-:W-:Y:S05]  /*1c000*/  BSYNC B0 ;  /* 0x0000000000007941 */ /* 0x000fea0003800000 */
.L_x_1167:
[----:B------:R-:W-:-:S04]  /*1c010*/  LOP3.LUT R2, RZ, R2, RZ, 0x33, !PT ;  /* 0x00000002ff027212 */ /* 0x000fc800078e33ff */
[----:B------:R-:W-:Y:S01]  /*1c020*/  IADD3 R249, R2, R6, RZ ;  /* 0x0000000602f97210 */ /* 0x000fe20007ffe0ff */
[----:B------:R-:W-:Y:S05]  /*1c030*/  BRA `(.L_x_1170) ;  /* 0x0000004000007947 */ /* 0x000fea0003800000 */
.L_x_1158:
[----:B------:R-:W-:Y:S01]  /*1c040*/  IMAD.MOV.U32 R248, RZ, RZ, R10 ;  /* 0x000000fffff87224 */ /* 0x000fe200078e000a */
[----:B------:R-:W-:Y:S01]  /*1c050*/  MOV R250, RZ ;  /* 0x000000ff00fa7202 */ /* 0x000fe20000000f00 */
[----:B------:R-:W-:Y:S01]  /*1c060*/  IMAD.MOV.U32 R249, RZ, RZ, RZ ;  /* 0x000000fffff97224 */ /* 0x000fe200078e00ff */
[----:B------:R-:W-:Y:S02]  /*1c070*/  MOV R251, c[0x0][0x53c] ;  /* 0x00014f0000fb7a02 */ /* 0x000fe40000000f00 */
.L_x_1170:
[----:B------:R-:W-:Y:S05]  /*1c080*/  BSYNC B1 ;  /* 0x0000000000017941 */ /* 0x000fea0003800000 */
.L_x_1156:
[----:B------:R-:W-:Y:S01]  /*1c090*/  WARPSYNC 0xffffffff ;  /* 0xffffffff00007948 */ /* 0x000fe20003800000 */
[----:B------:R-:W-:Y:S01]  /*1c0a0*/  BAR.SYNC.DEFER_BLOCKING 0x4, 0x100 ;  /* 0x0104000000007b1d */ /* 0x000fe20000010000 */
[----:B------:R-:W-:-:S13]  /*1c0b0*/  ISETP.NE.AND P0, PT, R13, RZ, PT ;  /* 0x000000ff0d00720c */ /* 0x000fda0003f05270 */
[----:B------:R3:W-:Y:S04]  /*1c0c0*/  @!P0 STS.128 [0x18100], R248 ;  /* 0x018100f8ff008388 */ /* 0x0007e80000000c00 */
[----:B------:R-:W-:Y:S06]  /*1c0d0*/  BAR.ARV 0x5, 0x100 ;  /* 0x0144000000007b1d */ /* 0x000fec0000002000 */
.L_x_1151:
[----:B--2---:R-:W-:-:S13]  /*1c0e0*/  ISETP.GE.AND P0, PT, R251, c[0x0][0x53c], PT ;  /* 0x00014f00fb007a0c */ /* 0x004fda0003f06270 */
[----:B-1-34-:R-:W-:Y:S01]  /*1c0f0*/  @P0 CALL.REL.NOINC `(.L_x_1171) ;  /* 0x0000001000000944 */ /* 0x01afe20003c00000 */
[----:B------:R-:W-:Y:S05]  /*1c100*/  BRA `(.L_x_1172) ;  /* 0xfffe58f000007947 */ /* 0x000fea000383ffff */
.L_x_1171:
[----:B------:R-:W-:Y:S05]  /*1c110*/  EXIT ;  /* 0x000000000000794d */ /* 0x000fea0003800000 */
.L_x_1002:
[----:B------:R-:W-:Y:S01]  /*1c120*/  IMAD.MOV.U32 R0, RZ, RZ, R4 ;  /* 0x000000ffff007224 */ /* 0x000fe200078e0004 */
[----:B------:R-:W-:Y:S02]  /*1c130*/  MOV R2, 0x1 ;  /* 0x0000000100027802 */ /* 0x000fe40000000f00 */
[----:B------:R-:W-:Y:S02]  /*1c140*/  MOV R3, 0x1c160 ;  /* 0x0001c16000037802 */ /* 0x000fe40000000f00 */
[----:B--2---:R-:W-:Y:S05]  /*1c150*/  CALL.REL.NOINC `($__internal_24_$__cuda_sm70_shflsync_up_p) ;  /* 0x0000184000007944 */ /* 0x004fea0003c00000 */
[----:B------:R-:W-:Y:S01]  /*1c160*/  MOV R0, R5 ;  /* 0x0000000500007202 */ /* 0x000fe20000000f00 */
[----:B------:R-:W-:Y:S05]  /*1c170*/  BRA `(.L_x_1173) ;  /* 0xfffe42e000007947 */ /* 0x000fea000383ffff */
.L_x_1003:
[----:B------:R-:W-:Y:S01]  /*1c180*/  IMAD.MOV.U32 R0, RZ, RZ, R4 ;  /* 0x000000ffff007224 */ /* 0x000fe200078e0004 */
[----:B------:R-:W-:Y:S02]  /*1c190*/  MOV R2, 0x2 ;  /* 0x0000000200027802 */ /* 0x000fe40000000f00 */
[----:B------:R-:W-:Y:S02]  /*1c1a0*/  MOV R3, 0x1c1c0 ;  /* 0x0001c1c000037802 */ /* 0x000fe40000000f00 */
[----:B--2---:R-:W-:Y:S05]  /*1c1b0*/  CALL.REL.NOINC `($__internal_24_$__cuda_sm70_shflsync_up_p) ;  /* 0x000017e000007944 */ /* 0x004fea0003c00000 */
[----:B------:R-:W-:Y:S02]  /*1c1c0*/  SEL R5, R5, RZ, P4 ;  /* 0x000000ff05057207 */ /* 0x000fe40002000000 */
[----:B------:R-:W-:Y:S02]  /*1c1d0*/  MOV R2, 0x4 ;  /* 0x0000000400027802 */ /* 0x000fe40000000f00 */
[----:B------:R-:W-:Y:S01]  /*1c1e0*/  MOV R3, 0x1c220 ;  /* 0x0001c22000037802 */ /* 0x000fe20000000f00 */
[----:B------:R-:W-:-:S04]  /*1c1f0*/  IMAD.IADD R4, R4, 0x1, R5 ;  /* 0x0000000104047824 */ /* 0x000fc800078e0205 */
[----:B------:R-:W-:Y:S02]  /*1c200*/  IMAD.MOV.U32 R0, RZ, RZ, R4 ;  /* 0x000000ffff007224 */ /* 0x000fe400078e0004 */
[----:B------:R-:W-:Y:S05]  /*1c210*/  CALL.REL.NOINC `($__internal_24_$__cuda_sm70_shflsync_up_p) ;  /* 0x0000178000007944 */ /* 0x000fea0003c00000 */
        /* <DEDUP_REMOVED lines=15> */
[----:B------:R-:W-:Y:S02]  /*1c310*/  IMAD.IADD R4, R4, 0x1, R5 ;  /* 0x0000000104047824 */ /* 0x000fe400078e0205 */
[----:B------:R-:W-:Y:S02]  /*1c320*/  IMAD.MOV.U32 R5, RZ, RZ, 0x1f ;  /* 0x0000001fff057424 */ /* 0x000fe400078e00ff */
[----:B------:R-:W-:Y:S02]  /*1c330*/  IMAD.MOV.U32 R9, RZ, RZ, R4 ;  /* 0x000000ffff097224 */ /* 0x000fe400078e0004 */
[----:B------:R-:W-:Y:S05]  /*1c340*/  CALL.REL.NOINC `($__internal_23_$__cuda_sm70_shflsync_idx_p) ;  /* 0x0000160000007944 */ /* 0x000fea0003c00000 */
[----:B------:R-:W-:Y:S01]  /*1c350*/  MOV R0, R5 ;  /* 0x0000000500007202 */ /* 0x000fe20000000f00 */
[----:B------:R-:W-:Y:S05]  /*1c360*/  BRA `(.L_x_1174) ;  /* 0xfffe41f000007947 */ /* 0x000fea000383ffff */
.L_x_1005:
[----:B------:R-:W-:Y:S02]  /*1c370*/  SEL R0, RZ, 0x1, P0 ;  /* 0x00000001ff007807 */ /* 0x000fe40000000000 */
[----:B------:R-:W-:-:S02]  /*1c380*/  MOV R2, 0x1c3a0 ;  /* 0x0001c3a000027802 */ /* 0x000fc40000000f00 */
[----:B--2---:R-:W-:Y:S05]  /*1c390*/  CALL.REL.NOINC `($__internal_25_$__cuda_sm70_votesync_ballot) ;  /* 0x0000167000007944 */ /* 0x004fea0003c00000 */
[----:B------:R-:W-:Y:S01]  /*1c3a0*/  MOV R7, R0 ;  /* 0x0000000000077202 */ /* 0x000fe20000000f00 */
[----:B------:R-:W-:Y:S05]  /*1c3b0*/  BRA `(.L_x_1175) ;  /* 0xfffe423000007947 */ /* 0x000fea000383ffff */
.L_x_1006:
[----:B------:R-:W-:Y:S01]  /*1c3c0*/  IMAD.MOV.U32 R9, RZ, RZ, R10 ;  /* 0x000000ffff097224 */ /* 0x000fe200078e000a */
[----:B------:R-:W-:Y:S01]  /*1c3d0*/  MOV R5, R0 ;  /* 0x0000000000057202 */ /* 0x000fe20000000f00 */
[----:B------:R-:W-:Y:S01]  /*1c3e0*/  IMAD.MOV.U32 R3, RZ, RZ, 0x1f ;  /* 0x0000001fff037424 */ /* 0x000fe200078e00ff */
[----:B------:R-:W-:-:S02]  /*1c3f0*/  MOV R2, 0x1c410 ;  /* 0x0001c41000027802 */ /* 0x000fc40000000f00 */
[----:B------:R-:W-:Y:S05]  /*1c400*/  CALL.REL.NOINC `($__internal_23_$__cuda_sm70_shflsync_idx_p) ;  /* 0x0000154000007944 */ /* 0x000fea0003c00000 */
[----:B------:R-:W-:Y:S01]  /*1c410*/  IMAD.MOV.U32 R249, RZ, RZ, R5 ;  /* 0x000000fffff97224 */ /* 0x000fe200078e0005 */
[----:B------:R-:W-:Y:S01]  /*1c420*/  MOV R9, R8 ;  /* 0x0000000800097202 */ /* 0x000fe20000000f00 */
[----:B------:R-:W-:Y:S01]  /*1c430*/  IMAD.MOV.U32 R6, RZ, RZ, RZ ;  /* 0x000000ffff067224 */ /* 0x000fe200078e00ff */
[----:B------:R-:W-:Y:S01]  /*1c440*/  MOV R5, R0 ;  /* 0x0000000000057202 */ /* 0x000fe20000000f00 */
[----:B------:R-:W-:Y:S01]  /*1c450*/  IMAD.MOV.U32 R3, RZ, RZ, 0x1f ;  /* 0x0000001fff037424 */ /* 0x000fe200078e00ff */
[----:B------:R-:W-:-:S02]  /*1c460*/  MOV R2, 0x1c480 ;  /* 0x0001c48000027802 */ /* 0x000fc40000000f00 */
[----:B------:R-:W-:Y:S05]  /*1c470*/  CALL.REL.NOINC `($__internal_23_$__cuda_sm70_shflsync_idx_p) ;  /* 0x000014d000007944 */ /* 0x000fea0003c00000 */
[----:B------:R-:W-:Y:S01]  /*1c480*/  MOV R10, R5 ;  /* 0x00000005000a7202 */ /* 0x000fe20000000f00 */
[----:B------:R-:W-:Y:S05]  /*1c490*/  BRA `(.L_x_1176) ;  /* 0xfffe41b000007947 */ /* 0x000fea000383ffff */
.L_x_1009:
[----:B------:R-:W-:Y:S01]  /*1c4a0*/  IMAD.MOV.U32 R9, RZ, RZ, R4 ;  /* 0x000000ffff097224 */ /* 0x000fe200078e0004 */
[----:B------:R-:W-:-:S02]  /*1c4b0*/  MOV R3, 0x1f ;  /* 0x0000001f00037802 */ /* 0x000fc40000000f00 */
[----:B------:R-:W-:Y:S02]  /*1c4c0*/  MOV R2, 0x1c4e0 ;  /* 0x0001c4e000027802 */ /* 0x000fe40000000f00 */
[----:B-123--:R-:W-:Y:S05]  /*1c4d0*/  CALL.REL.NOINC `($__internal_23_$__cuda_sm70_shflsync_idx_p) ;  /* 0x0000147000007944 */ /* 0x00efea0003c00000 */
[----:B------:R-:W-:Y:S01]  /*1c4e0*/  MOV R6, R5 ;  /* 0x0000000500067202 */ /* 0x000fe20000000f00 */
[----:B------:R-:W-:Y:S05]  /*1c4f0*/  BRA `(.L_x_1008) ;  /* 0xfffe41b000007947 */ /* 0x000fea000383ffff */
.L_x_1048:
[----:B------:R-:W-:Y:S01]  /*1c500*/  IMAD.MOV.U32 R9, RZ, RZ, R13 ;  /* 0x000000ffff097224 */ /* 0x000fe200078e000d */
[----:B------:R-:W-:Y:S01]  /*1c510*/  MOV R5, RZ ;  /* 0x000000ff00057202 */ /* 0x000fe20000000f00 */
[----:B------:R-:W-:Y:S01]  /*1c520*/  IMAD.MOV.U32 R3, RZ, RZ, 0x181f ;  /* 0x0000181fff037424 */ /* 0x000fe200078e00ff */
[----:B------:R-:W-:Y:S02]  /*1c530*/  MOV R2, 0x1c550 ;  /* 0x0001c55000027802 */ /* 0x000fe40000000f00 */
[----:B-----5:R-:W-:Y:S05]  /*1c540*/  CALL.REL.NOINC `($__internal_23_$__cuda_sm70_shflsync_idx_p) ;  /* 0x0000140000007944 */ /* 0x020fea0003c00000 */
[----:B------:R-:W-:Y:S01]  /*1c550*/  MOV R10, R5 ;  /* 0x00000005000a7202 */ /* 0x000fe20000000f00 */
[----:B------:R-:W-:Y:S05]  /*1c560*/  BRA `(.L_x_1177) ;  /* 0xfffeb98000007947 */ /* 0x000fea000383ffff */
.L_x_1049:
[----:B------:R-:W-:Y:S01]  /*1c570*/  IMAD.MOV.U32 R9, RZ, RZ, R15 ;  /* 0x000000ffff097224 */ /* 0x000fe200078e000f */
[----:B------:R-:W-:Y:S01]  /*1c580*/  MOV R5, RZ ;  /* 0x000000ff00057202 */ /* 0x000fe20000000f00 */
[----:B------:R-:W-:Y:S01]  /*1c590*/  IMAD.MOV.U32 R3, RZ, RZ, 0x181f ;  /* 0x0000181fff037424 */ /* 0x000fe200078e00ff */
[----:B------:R-:W-:Y:S02]  /*1c5a0*/  MOV R2, 0x1c5c0 ;  /* 0x0001c5c000027802 */ /* 0x000fe40000000f00 */
[----:B-12--5:R-:W-:Y:S05]  /*1c5b0*/  CALL.REL.NOINC `($__internal_23_$__cuda_sm70_shflsync_idx_p) ;  /* 0x0000139000007944 */ /* 0x026fea0003c00000 */
[----:B------:R-:W-:Y:S01]  /*1c5c0*/  MOV R0, R5 ;  /* 0x0000000500007202 */ /* 0x000fe20000000f00 */
[----:B------:R-:W-:Y:S05]  /*1c5d0*/  BRA `(.L_x_1178) ;  /* 0xfffeb93000007947 */ /* 0x000fea000383ffff */
.L_x_1052:
[----:B--2---:R-:W-:Y:S01]  /*1c5e0*/  IMAD.MOV.U32 R9, RZ, RZ, R13 ;  /* 0x000000ffff097224 */ /* 0x004fe200078e000d */
[----:B------:R-:W-:Y:S01]  /*1c5f0*/  MOV R5, 0x1 ;  /* 0x0000000100057802 */ /* 0x000fe20000000f00 */
[----:B------:R-:W-:Y:S01]  /*1c600*/  IMAD.MOV.U32 R3, RZ, RZ, 0x181f ;  /* 0x0000181fff037424 */ /* 0x000fe200078e00ff */
[----:B------:R-:W-:-:S02]  /*1c610*/  MOV R2, 0x1c630 ;  /* 0x0001c63000027802 */ /* 0x000fc40000000f00 */
[----:B-1--45:R-:W-:Y:S05]  /*1c620*/  CALL.REL.NOINC `($__internal_23_$__cuda_sm70_shflsync_idx_p) ;  /* 0x0000132000007944 */ /* 0x032fea0003c00000 */
[----:B------:R-:W-:Y:S01]  /*1c630*/  IMAD.MOV.U32 R10, RZ, RZ, R5 ;  /* 0x000000ffff0a7224 */ /* 0x000fe200078e0005 */
[----:B------:R-:W-:Y:S01]  /*1c640*/  MOV R5, 0x1 ;  /* 0x0000000100057802 */ /* 0x000fe20000000f00 */
[----:B------:R-:W-:Y:S01]  /*1c650*/  IMAD.MOV.U32 R9, RZ, RZ, R15 ;  /* 0x000000ffff097224 */ /* 0x000fe200078e000f */
[----:B------:R-:W-:-:S02]  /*1c660*/  MOV R3, 0x181f ;  /* 0x0000181f00037802 */ /* 0x000fc40000000f00 */
[----:B------:R-:W-:Y:S02]  /*1c670*/  MOV R2, 0x1c690 ;  /* 0x0001c69000027802 */ /* 0x000fe40000000f00 */
[----:B------:R-:W-:Y:S05]  /*1c680*/  CALL.REL.NOINC `($__internal_23_$__cuda_sm70_shflsync_idx_p) ;  /* 0x000012c000007944 */ /* 0x000fea0003c00000 */
[----:B------:R-:W-:Y:S01]  /*1c690*/  MOV R0, R5 ;  /* 0x0000000500007202 */ /* 0x000fe20000000f00 */
[----:B------:R-:W-:Y:S05]  /*1c6a0*/  BRA `(.L_x_1179) ;  /* 0xfffeb9d000007947 */ /* 0x000fea000383ffff */
.L_x_1055:
[----:B---3--:R-:W-:Y:S01]  /*1c6b0*/  IMAD.MOV.U32 R9, RZ, RZ, R13 ;  /* 0x000000ffff097224 */ /* 0x008fe200078e000d */
[----:B------:R-:W-:Y:S01]  /*1c6c0*/  MOV R5, 0x2 ;  /* 0x0000000200057802 */ /* 0x000fe20000000f00 */
[----:B------:R-:W-:Y:S01]  /*1c6d0*/  IMAD.MOV.U32 R3, RZ, RZ, 0x181f ;  /* 0x0000181fff037424 */ /* 0x000fe200078e00ff */
[----:B------:R-:W-:Y:S02]  /*1c6e0*/  MOV R2, 0x1c700 ;  /* 0x0001c70000027802 */ /* 0x000fe40000000f00 */
[----:B-12-45:R-:W-:Y:S05]  /*1c6f0*/  CALL.REL.NOINC `($__internal_23_$__cuda_sm70_shflsync_idx_p) ;  /* 0x0000125000007944 */ /* 0x036fea0003c00000 */
[----:B------:R-:W-:Y:S01]  /*1c700*/  MOV R10, R5 ;  /* 0x00000005000a7202 */ /* 0x000fe20000000f00 */
[----:B------:R-:W-:Y:S05]  /*1c710*/  BRA `(.L_x_1180) ;  /* 0xfffeba9000007947 */ /* 0x000fea000383ffff */
.L_x_1056:
[----:B------:R-:W-:Y:S01]  /*1c720*/  IMAD.MOV.U32 R9, RZ, RZ, R15 ;  /* 0x000000ffff097224 */ /* 0x000fe200078e000f */
[----:B------:R-:W-:Y:S01]  /*1c730*/  MOV R5, 0x2 ;  /* 0x0000000200057802 */ /* 0x000fe20000000f00 */
[----:B------:R-:W-:Y:S01]  /*1c740*/  IMAD.MOV.U32 R3, RZ, RZ, 0x181f ;  /* 0x0000181fff037424 */ /* 0x000fe200078e00ff */
[----:B------:R-:W-:Y:S02]  /*1c750*/  MOV R2, 0x1c770 ;  /* 0x0001c77000027802 */ /* 0x000fe40000000f00 */
[----:B-12345:R-:W-:Y:S05]  /*1c760*/  CALL.REL.NOINC `($__internal_23_$__cuda_sm70_shflsync_idx_p) ;  /* 0x000011e000007944 */ /* 0x03efea0003c00000 */
[----:B------:R-:W-:Y:S01]  /*1c770*/  MOV R0, R5 ;  /* 0x0000000500007202 */ /* 0x000fe20000000f00 */
[----:B------:R-:W-:Y:S05]  /*1c780*/  BRA `(.L_x_1181) ;  /* 0xfffeba4000007947 */ /* 0x000fea000383ffff */
.L_x_1059:
[----:B-1----:R-:W-:Y:S01]  /*1c790*/  IMAD.MOV.U32 R9, RZ, RZ, R13 ;  /* 0x000000ffff097224 */ /* 0x002fe200078e000d */
[----:B------:R-:W-:Y:S01]  /*1c7a0*/  MOV R5, 0x3 ;  /* 0x0000000300057802 */ /* 0x000fe20000000f00 */
[----:B------:R-:W-:Y:S01]  /*1c7b0*/  IMAD.MOV.U32 R3, RZ, RZ, 0x181f ;  /* 0x0000181fff037424 */ /* 0x000fe200078e00ff */
[----:B------:R-:W-:-:S02]  /*1c7c0*/  MOV R2, 0x1c7e0 ;  /* 0x0001c7e000027802 */ /* 0x000fc40000000f00 */
[----:B--2345:R-:W-:Y:S05]  /*1c7d0*/  CALL.REL.NOINC `($__internal_23_$__cuda_sm70_shflsync_idx_p) ;  /* 0x0000117000007944 */ /* 0x03cfea0003c00000 */
        /* <DEDUP_REMOVED lines=8> */
.L_x_1110:
[----:B------:R-:W-:Y:S01]  /*1c860*/  IMAD.MOV.U32 R2, RZ, RZ, R233 ;  /* 0x000000ffff027224 */ /* 0x000fe200078e00e9 */
[----:B------:R-:W-:Y:S02]  /*1c870*/  MOV R5, 0x2 ;  /* 0x0000000200057802 */ /* 0x000fe40000000f00 */
[----:B------:R-:W-:Y:S02]  /*1c880*/  MOV R3, 0x1c8a0 ;  /* 0x0001c8a000037802 */ /* 0x000fe40000000f00 */
[----:B------:R-:W-:Y:S05]  /*1c890*/  CALL.REL.NOINC `($__internal_22_$__cuda_sm70_shflsync_bfly_p) ;  /* 0x0000106000007944 */ /* 0x000fea0003c00000 */
[----:B------:R-:W-:Y:S01]  /*1c8a0*/  MOV R0, R5 ;  /* 0x0000000500007202 */ /* 0x000fe20000000f00 */
[----:B------:R-:W-:Y:S05]  /*1c8b0*/  BRA `(.L_x_1183) ;  /* 0xffffaaf000007947 */ /* 0x000fea000383ffff */
.L_x_1111:
[----:B------:R-:W-:Y:S01]  /*1c8c0*/  IMAD.MOV.U32 R2, RZ, RZ, R0 ;  /* 0x000000ffff027224 */ /* 0x000fe200078e0000 */
[----:B------:R-:W-:Y:S02]  /*1c8d0*/  MOV R5, 0x1 ;  /* 0x0000000100057802 */ /* 0x000fe40000000f00 */
[----:B------:R-:W-:Y:S02]  /*1c8e0*/  MOV R3, 0x1c900 ;  /* 0x0001c90000037802 */ /* 0x000fe40000000f00 */
[----:B-1----:R-:W-:Y:S05]  /*1c8f0*/  CALL.REL.NOINC `($__internal_22_$__cuda_sm70_shflsync_bfly_p) ;  /* 0x0000100000007944 */ /* 0x002fea0003c00000 */
[----:B------:R-:W-:Y:S01]  /*1c900*/  FADD.FTZ R0, R0, R5 ;  /* 0x0000000500007221 */ /* 0x000fe20000010000 */
[----:B------:R-:W-:Y:S02]  /*1c910*/  MOV R2, R234 ;  /* 0x000000ea00027202 */ /* 0x000fe40000000f00 */
[----:B------:R-:W-:-:S02]  /*1c920*/  MOV R5, 0x2 ;  /* 0x0000000200057802 */ /* 0x000fc40000000f00 */
[----:B------:R-:W-:Y:S02]  /*1c930*/  MOV R3, 0x1c950 ;  /* 0x0001c95000037802 */ /* 0x000fe40000000f00 */
[----:B------:R-:W-:Y:S05]  /*1c940*/  CALL.REL.NOINC `($__internal_22_$__cuda_sm70_shflsync_bfly_p) ;  /* 0x00000fb000007944 */ /* 0x000fea0003c00000 */
[----:B------:R-:W-:Y:S01]  /*1c950*/  FADD.FTZ R4, R234, R5 ;  /* 0x00000005ea047221 */ /* 0x000fe20000010000 */
[----:B------:R-:W-:Y:S02]  /*1c960*/  MOV R5, 0x1 ;  /* 0x0000000100057802 */ /* 0x000fe40000000f00 */
[----:B------:R-:W-:Y:S02]  /*1c970*/  MOV R3, 0x1c9a0 ;  /* 0x0001c9a000037802 */ /* 0x000fe40000000f00 */
[----:B------:R-:W-:Y:S02]  /*1c980*/  MOV R2, R4 ;  /* 0x0000000400027202 */ /* 0x000fe40000000f00 */
[----:B------:R-:W-:Y:S05]  /*1c990*/  CALL.REL.NOINC `($__internal_22_$__cuda_sm70_shflsync_bfly_p) ;  /* 0x00000f6000007944 */ /* 0x000fea0003c00000 */
[----:B------:R-:W-:Y:S01]  /*1c9a0*/  MOV R3, R5 ;  /* 0x0000000500037202 */ /* 0x000fe20000000f00 */
[----:B------:R-:W-:Y:S05]  /*1c9b0*/  BRA `(.L_x_1184) ;  /* 0xffffaa6000007947 */ /* 0x000fea000383ffff */
.L_x_1118:
[----:B-1-34-:R-:W-:Y:S01]  /*1c9c0*/  IMAD.MOV.U32 R9, RZ, RZ, R13 ;  /* 0x000000ffff097224 */ /* 0x01afe200078e000d */
[----:B------:R-:W-:Y:S01]  /*1c9d0*/  MOV R5, RZ ;  /* 0x000000ff00057202 */ /* 0x000fe20000000f00 */
[----:B------:R-:W-:Y:S01]  /*1c9e0*/  IMAD.MOV.U32 R3, RZ, RZ, 0x181f ;  /* 0x0000181fff037424 */ /* 0x000fe200078e00ff */
[----:B------:R-:W-:Y:S02]  /*1c9f0*/  MOV R2, 0x1ca10 ;  /* 0x0001ca1000027802 */ /* 0x000fe40000000f00 */
[----:B------:R-:W-:Y:S05]  /*1ca00*/  CALL.REL.NOINC `($__internal_23_$__cuda_sm70_shflsync_idx_p) ;  /* 0x00000f4000007944 */ /* 0x000fea0003c00000 */
[----:B------:R-:W-:Y:S01]  /*1ca10*/  MOV R7, R5 ;  /* 0x0000000500077202 */ /* 0x000fe20000000f00 */
[----:B------:R-:W-:Y:S05]  /*1ca20*/  BRA `(.L_x_1185) ;  /* 0xffffc34000007947 */ /* 0x000fea000383ffff */
.L_x_1119:
[----:B------:R-:W-:Y:S01]  /*1ca30*/  IMAD.MOV.U32 R9, RZ, RZ, R14 ;  /* 0x000000ffff097224 */ /* 0x000fe200078e000e */
[----:B------:R-:W-:Y:S01]  /*1ca40*/  MOV R5, RZ ;  /* 0x000000ff00057202 */ /* 0x000fe20000000f00 */
[----:B------:R-:W-:Y:S01]  /*1ca50*/  IMAD.MOV.U32 R3, RZ, RZ, 0x181f ;  /* 0x0000181fff037424 */ /* 0x000fe200078e00ff */
[----:B------:R-:W-:-:S02]  /*1ca60*/  MOV R2, 0x1ca80 ;  /* 0x0001ca8000027802 */ /* 0x000fc40000000f00 */
[----:B-12---:R-:W-:Y:S05]  /*1ca70*/  CALL.REL.NOINC `($__internal_23_$__cuda_sm70_shflsync_idx_p) ;  /* 0x00000ed000007944 */ /* 0x006fea0003c00000 */
[----:B------:R-:W-:Y:S01]  /*1ca80*/  MOV R2, R5 ;  /* 0x0000000500027202 */ /* 0x000fe20000000f00 */
[----:B------:R-:W-:Y:S05]  /*1ca90*/  BRA `(.L_x_1186) ;  /* 0xffffc2f000007947 */ /* 0x000fea000383ffff */
.L_x_1122:
[----:B--2---:R-:W-:Y:S01]  /*1caa0*/  IMAD.MOV.U32 R9, RZ, RZ, R13 ;  /* 0x000000ffff097224 */ /* 0x004fe200078e000d */
[----:B------:R-:W-:Y:S01]  /*1cab0*/  MOV R5, 0x1 ;  /* 0x0000000100057802 */ /* 0x000fe20000000f00 */
[----:B------:R-:W-:Y:S01]  /*1cac0*/  IMAD.MOV.U32 R3, RZ, RZ, 0x181f ;  /* 0x0000181fff037424 */ /* 0x000fe200078e00ff */
[----:B----4-:R-:W-:-:S02]  /*1cad0*/  MOV R2, 0x1caf0 ;  /* 0x0001caf000027802 */ /* 0x010fc40000000f00 */
[----:B-1-3--:R-:W-:Y:S05]  /*1cae0*/  CALL.REL.NOINC `($__internal_23_$__cuda_sm70_shflsync_idx_p) ;  /* 0x00000e6000007944 */ /* 0x00afea0003c00000 */
        /* <DEDUP_REMOVED lines=8> */
.L_x_1125:
[----:B-1----:R-:W-:Y:S01]  /*1cb70*/  IMAD.MOV.U32 R9, RZ, RZ, R13 ;  /* 0x000000ffff097224 */ /* 0x002fe200078e000d */
[----:B------:R-:W-:Y:S01]  /*1cb80*/  MOV R5, 0x2 ;  /* 0x0000000200057802 */ /* 0x000fe20000000f00 */
[----:B------:R-:W-:Y:S01]  /*1cb90*/  IMAD.MOV.U32 R3, RZ, RZ, 0x181f ;  /* 0x0000181fff037424 */ /* 0x000fe200078e00ff */
[----:B----4-:R-:W-:Y:S02]  /*1cba0*/  MOV R2, 0x1cbc0 ;  /* 0x0001cbc000027802 */ /* 0x010fe40000000f00 */
[----:B--23--:R-:W-:Y:S05]  /*1cbb0*/  CALL.REL.NOINC `($__internal_23_$__cuda_sm70_shflsync_idx_p) ;  /* 0x00000d9000007944 */ /* 0x00cfea0003c00000 */
[----:B------:R-:W-:Y:S01]  /*1cbc0*/  MOV R7, R5 ;  /* 0x0000000500077202 */ /* 0x000fe20000000f00 */
[----:B------:R-:W-:Y:S05]  /*1cbd0*/  BRA `(.L_x_1188) ;  /* 0xffffc44000007947 */ /* 0x000fea000383ffff */
.L_x_1126:
[----:B------:R-:W-:Y:S01]  /*1cbe0*/  IMAD.MOV.U32 R9, RZ, RZ, R14 ;  /* 0x000000ffff097224 */ /* 0x000fe200078e000e */
[----:B------:R-:W-:Y:S01]  /*1cbf0*/  MOV R5, 0x2 ;  /* 0x0000000200057802 */ /* 0x000fe20000000f00 */
[----:B------:R-:W-:Y:S01]  /*1cc00*/  IMAD.MOV.U32 R3, RZ, RZ, 0x181f ;  /* 0x0000181fff037424 */ /* 0x000fe200078e00ff */
[----:B----4-:R-:W-:Y:S02]  /*1cc10*/  MOV R2, 0x1cc30 ;  /* 0x0001cc3000027802 */ /* 0x010fe40000000f00 */
[----:B-123--:R-:W-:Y:S05]  /*1cc20*/  CALL.REL.NOINC `($__internal_23_$__cuda_sm70_shflsync_idx_p) ;  /* 0x00000d2000007944 */ /* 0x00efea0003c00000 */
[----:B------:R-:W-:Y:S01]  /*1cc30*/  MOV R2, R5 ;  /* 0x0000000500027202 */ /* 0x000fe20000000f00 */
[----:B------:R-:W-:Y:S05]  /*1cc40*/  BRA `(.L_x_1189) ;  /* 0xffffc3f000007947 */ /* 0x000fea000383ffff */
.L_x_1129:
[----:B-1----:R-:W-:Y:S01]  /*1cc50*/  IMAD.MOV.U32 R9, RZ, RZ, R13 ;  /* 0x000000ffff097224 */ /* 0x002fe200078e000d */
[----:B------:R-:W-:Y:S01]  /*1cc60*/  MOV R5, 0x3 ;  /* 0x0000000300057802 */ /* 0x000fe20000000f00 */
[----:B------:R-:W-:Y:S01]  /*1cc70*/  IMAD.MOV.U32 R3, RZ, RZ, 0x181f ;  /* 0x0000181fff037424 */ /* 0x000fe200078e00ff */
[----:B------:R-:W-:-:S02]  /*1cc80*/  MOV R2, 0x1cca0 ;  /* 0x0001cca000027802 */ /* 0x000fc40000000f00 */
[----:B--234-:R-:W-:Y:S05]  /*1cc90*/  CALL.REL.NOINC `($__internal_23_$__cuda_sm70_shflsync_idx_p) ;  /* 0x00000cb000007944 */ /* 0x01cfea0003c00000 */
        /* <DEDUP_REMOVED lines=8> */
.L_x_1131:
[----:B------:R-:W-:Y:S01]  /*1cd20*/  IMAD.MOV.U32 R9, RZ, RZ, R36 ;  /* 0x000000ffff097224 */ /* 0x000fe200078e0024 */
[----:B------:R-:W-:Y:S01]  /*1cd30*/  MOV R5, RZ ;  /* 0x000000ff00057202 */ /* 0x000fe20000000f00 */
[----:B------:R-:W-:Y:S01]  /*1cd40*/  IMAD.MOV.U32 R3, RZ, RZ, 0x1c1f ;  /* 0x00001c1fff037424 */ /* 0x000fe200078e00ff */
[----:B------:R-:W-:Y:S02]  /*1cd50*/  MOV R2, 0x1cd70 ;  /* 0x0001cd7000027802 */ /* 0x000fe40000000f00 */
[----:B-1----:R-:W-:Y:S05]  /*1cd60*/  CALL.REL.NOINC `($__internal_23_$__cuda_sm70_shflsync_idx_p) ;  /* 0x00000be000007944 */ /* 0x002fea0003c00000 */
[----:B------:R-:W-:Y:S01]  /*1cd70*/  MOV R4, R5 ;  /* 0x0000000500047202 */ /* 0x000fe20000000f00 */
[----:B------:R-:W-:Y:S05]  /*1cd80*/  BRA `(.L_x_1191) ;  /* 0xffffc72000007947 */ /* 0x000fea000383ffff */
.L_x_1132:
[----:B------:R-:W-:Y:S01]  /*1cd90*/  IMAD.MOV.U32 R9, RZ, RZ, R37 ;  /* 0x000000ffff097224 */ /* 0x000fe200078e0025 */
[----:B------:R-:W-:Y:S01]  /*1cda0*/  MOV R5, RZ ;  /* 0x000000ff00057202 */ /* 0x000fe20000000f00 */
[----:B------:R-:W-:Y:S01]  /*1cdb0*/  IMAD.MOV.U32 R3, RZ, RZ, 0x1c1f ;  /* 0x00001c1fff037424 */ /* 0x000fe200078e00ff */
[----:B------:R-:W-:Y:S02]  /*1cdc0*/  MOV R2, 0x1cde0 ;  /* 0x0001cde000027802 */ /* 0x000fe40000000f00 */
[----:B-123--:R-:W-:Y:S05]  /*1cdd0*/  CALL.REL.NOINC `($__internal_23_$__cuda_sm70_shflsync_idx_p) ;  /* 0x00000b7000007944 */ /* 0x00efea0003c00000 */
[----:B------:R-:W-:Y:S01]  /*1cde0*/  MOV R0, R5 ;  /* 0x0000000500007202 */ /* 0x000fe20000000f00 */
[----:B------:R-:W-:Y:S05]  /*1cdf0*/  BRA `(.L_x_1192) ;  /* 0xffffc6d000007947 */ /* 0x000fea000383ffff */
.L_x_1135:
[----:B------:R-:W-:Y:S01]  /*1ce00*/  IMAD.MOV.U32 R9, RZ, RZ, R36 ;  /* 0x000000ffff097224 */ /* 0x000fe200078e0024 */
[----:B------:R-:W-:Y:S01]  /*1ce10*/  MOV R5, 0x1 ;  /* 0x0000000100057802 */ /* 0x000fe20000000f00 */
[----:B---3--:R-:W-:Y:S01]  /*1ce20*/  IMAD.MOV.U32 R3, RZ, RZ, 0x1c1f ;  /* 0x00001c1fff037424 */ /* 0x008fe200078e00ff */
[----:B------:R-:W-:-:S02]  /*1ce30*/  MOV R2, 0x1ce50 ;  /* 0x0001ce5000027802 */ /* 0x000fc40000000f00 */
[----:B--2-4-:R-:W-:Y:S05]  /*1ce40*/  CALL.REL.NOINC `($__internal_23_$__cuda_sm70_shflsync_idx_p) ;  /* 0x00000b0000007944 */ /* 0x014fea0003c00000 */
        /* <DEDUP_REMOVED lines=8> */
.L_x_1139:
[----:B------:R-:W-:Y:S01]  /*1ced0*/  IMAD.MOV.U32 R9, RZ, RZ, R11 ;  /* 0x000000ffff097224 */ /* 0x000fe200078e000b */
[----:B------:R-:W-:Y:S01]  /*1cee0*/  MOV R5, RZ ;  /* 0x000000ff00057202 */ /* 0x000fe20000000f00 */
[----:B------:R-:W-:Y:S01]  /*1cef0*/  IMAD.MOV.U32 R3, RZ, RZ, 0x181f ;  /* 0x0000181fff037424 */ /* 0x000fe200078e00ff */
[----:B------:R-:W-:Y:S02]  /*1cf00*/  MOV R2, 0x1cf20 ;  /* 0x0001cf2000027802 */ /* 0x000fe40000000f00 */
[----:B------:R-:W-:Y:S05]  /*1cf10*/  CALL.REL.NOINC `($__internal_23_$__cuda_sm70_shflsync_idx_p) ;  /* 0x00000a3000007944 */ /* 0x000fea0003c00000 */
[----:B------:R-:W-:Y:S01]  /*1cf20*/  MOV R10, R5 ;  /* 0x00000005000a7202 */ /* 0x000fe20000000f00 */
[----:B------:R-:W-:Y:S05]  /*1cf30*/  BRA `(.L_x_1194) ;  /* 0xffffdcc000007947 */ /* 0x000fea000383ffff */
.L_x_1140:
[----:B------:R-:W-:Y:S01]  /*1cf40*/  IMAD.MOV.U32 R9, RZ, RZ, R14 ;  /* 0x000000ffff097224 */ /* 0x000fe200078e000e */
[----:B------:R-:W-:Y:S01]  /*1cf50*/  MOV R5, RZ ;  /* 0x000000ff00057202 */ /* 0x000fe20000000f00 */
[----:B------:R-:W-:Y:S01]  /*1cf60*/  IMAD.MOV.U32 R3, RZ, RZ, 0x181f ;  /* 0x0000181fff037424 */ /* 0x000fe200078e00ff */
[----:B------:R-:W-:Y:S02]  /*1cf70*/  MOV R2, 0x1cf90 ;  /* 0x0001cf9000027802 */ /* 0x000fe40000000f00 */
[----:B-12---:R-:W-:Y:S05]  /*1cf80*/  CALL.REL.NOINC `($__internal_23_$__cuda_sm70_shflsync_idx_p) ;  /* 0x000009c000007944 */ /* 0x006fea0003c00000 */
[----:B------:R-:W-:Y:S01]  /*1cf90*/  MOV R2, R5 ;  /* 0x0000000500027202 */ /* 0x000fe20000000f00 */
[----:B------:R-:W-:Y:S05]  /*1cfa0*/  BRA `(.L_x_1195) ;  /* 0xffffdc7000007947 */ /* 0x000fea000383ffff */
.L_x_1143:
        /* <DEDUP_REMOVED lines=13> */
.L_x_1146:
[----:B-1----:R-:W-:Y:S01]  /*1d080*/  IMAD.MOV.U32 R9, RZ, RZ, R11 ;  /* 0x000000ffff097224 */ /* 0x002fe200078e000b */
[----:B------:R-:W-:Y:S01]  /*1d090*/  MOV R5, 0x2 ;  /* 0x0000000200057802 */ /* 0x000fe20000000f00 */
[----:B------:R-:W-:Y:S01]  /*1d0a0*/  IMAD.MOV.U32 R3, RZ, RZ, 0x181f ;  /* 0x0000181fff037424 */ /* 0x000fe200078e00ff */
[----:B----4-:R-:W-:Y:S02]  /*1d0b0*/  MOV R2, 0x1d0d0 ;  /* 0x0001d0d000027802 */ /* 0x010fe40000000f00 */
[----:B--23--:R-:W-:Y:S05]  /*1d0c0*/  CALL.REL.NOINC `($__internal_23_$__cuda_sm70_shflsync_idx_p) ;  /* 0x0000088000007944 */ /* 0x00cfea0003c00000 */
[----:B------:R-:W-:Y:S01]  /*1d0d0*/  MOV R10, R5 ;  /* 0x00000005000a7202 */ /* 0x000fe20000000f00 */
[----:B------:R-:W-:Y:S05]  /*1d0e0*/  BRA `(.L_x_1197) ;  /* 0xffffddd000007947 */ /* 0x000fea000383ffff */
.L_x_1147:
[----:B------:R-:W-:Y:S01]  /*1d0f0*/  IMAD.MOV.U32 R9, RZ, RZ, R14 ;  /* 0x000000ffff097224 */ /* 0x000fe200078e000e */
[----:B------:R-:W-:Y:S01]  /*1d100*/  MOV R5, 0x2 ;  /* 0x0000000200057802 */ /* 0x000fe20000000f00 */
[----:B------:R-:W-:Y:S01]  /*1d110*/  IMAD.MOV.U32 R3, RZ, RZ, 0x181f ;  /* 0x0000181fff037424 */ /* 0x000fe200078e00ff */
[----:B----4-:R-:W-:Y:S02]  /*1d120*/  MOV R2, 0x1d140 ;  /* 0x0001d14000027802 */ /* 0x010fe40000000f00 */
[----:B-123--:R-:W-:Y:S05]  /*1d130*/  CALL.REL.NOINC `($__internal_23_$__cuda_sm70_shflsync_idx_p) ;  /* 0x0000081000007944 */ /* 0x00efea0003c00000 */
[----:B------:R-:W-:Y:S01]  /*1d140*/  MOV R2, R5 ;  /* 0x0000000500027202 */ /* 0x000fe20000000f00 */
[----:B------:R-:W-:Y:S05]  /*1d150*/  BRA `(.L_x_1198) ;  /* 0xffffdd8000007947 */ /* 0x000fea000383ffff */
.L_x_1150:
        /* <DEDUP_REMOVED lines=13> */
.L_x_1152:
[----:B------:R-:W-:Y:S01]  /*1d230*/  IMAD.MOV.U32 R9, RZ, RZ, R86 ;  /* 0x000000ffff097224 */ /* 0x000fe200078e0056 */
[----:B------:R-:W-:Y:S01]  /*1d240*/  MOV R5, RZ ;  /* 0x000000ff00057202 */ /* 0x000fe20000000f00 */
[----:B---3--:R-:W-:Y:S01]  /*1d250*/  IMAD.MOV.U32 R3, RZ, RZ, 0x1f ;  /* 0x0000001fff037424 */ /* 0x008fe200078e00ff */
[----:B----4-:R-:W-:Y:S02]  /*1d260*/  MOV R2, 0x1d280 ;  /* 0x0001d28000027802 */ /* 0x010fe40000000f00 */
[----:B--2---:R-:W-:Y:S05]  /*1d270*/  CALL.REL.NOINC `($__internal_23_$__cuda_sm70_shflsync_idx_p) ;  /* 0x000006d000007944 */ /* 0x004fea0003c00000 */
[----:B------:R-:W-:Y:S01]  /*1d280*/  MOV R10, R5 ;  /* 0x00000005000a7202 */ /* 0x000fe20000000f00 */
[----:B------:R-:W-:Y:S05]  /*1d290*/  BRA `(.L_x_1200) ;  /* 0xffffdf5000007947 */ /* 0x000fea000383ffff */
.L_x_1153:
[----:B------:R-:W-:Y:S01]  /*1d2a0*/  IMAD.MOV.U32 R9, RZ, RZ, R86 ;  /* 0x000000ffff097224 */ /* 0x000fe200078e0056 */
[----:B------:R-:W-:Y:S01]  /*1d2b0*/  MOV R5, 0x1 ;  /* 0x0000000100057802 */ /* 0x000fe20000000f00 */
[----:B------:R-:W-:Y:S01]  /*1d2c0*/  IMAD.MOV.U32 R3, RZ, RZ, 0x1f ;  /* 0x0000001fff037424 */ /* 0x000fe200078e00ff */
[----:B----4-:R-:W-:Y:S02]  /*1d2d0*/  MOV R2, 0x1d2f0 ;  /* 0x0001d2f000027802 */ /* 0x010fe40000000f00 */
[----:B-123--:R-:W-:Y:S05]  /*1d2e0*/  CALL.REL.NOINC `($__internal_23_$__cuda_sm70_shflsync_idx_p) ;  /* 0x0000066000007944 */ /* 0x00efea0003c00000 */
[----:B------:R-:W-:Y:S01]  /*1d2f0*/  MOV R8, R5 ;  /* 0x0000000500087202 */ /* 0x000fe20000000f00 */
[----:B------:R-:W-:Y:S05]  /*1d300*/  BRA `(.L_x_1201) ;  /* 0xffffdf0000007947 */ /* 0x000fea000383ffff */
.L_x_1154:
[----:B------:R-:W-:Y:S01]  /*1d310*/  IMAD.MOV.U32 R0, RZ, RZ, R4 ;  /* 0x000000ffff007224 */ /* 0x000fe200078e0004 */
[----:B------:R-:W-:-:S02]  /*1d320*/  MOV R2, 0x1 ;  /* 0x0000000100027802 */ /* 0x000fc40000000f00 */
[----:B------:R-:W-:Y:S02]  /*1d330*/  MOV R3, 0x1d350 ;  /* 0x0001d35000037802 */ /* 0x000fe40000000f00 */
[----:B-1-3--:R-:W-:Y:S05]  /*1d340*/  CALL.REL.NOINC `($__internal_24_$__cuda_sm70_shflsync_up_p) ;  /* 0x0000065000007944 */ /* 0x00afea0003c00000 */
[----:B------:R-:W-:Y:S05]  /*1d350*/  BRA `(.L_x_1202) ;  /* 0xffffdfd000007947 */ /* 0x000fea000383ffff */
.L_x_1155:
[----:B------:R-:W-:Y:S01]  /*1d360*/  IMAD.MOV.U32 R0, RZ, RZ, R4 ;  /* 0x000000ffff007224 */ /* 0x000fe200078e0004 */
[----:B------:R-:W-:Y:S02]  /*1d370*/  MOV R2, 0x2 ;  /* 0x0000000200027802 */ /* 0x000fe40000000f00 */
[----:B------:R-:W-:Y:S02]  /*1d380*/  MOV R3, 0x1d3a0 ;  /* 0x0001d3a000037802 */ /* 0x000fe40000000f00 */
[----:B-1-3--:R-:W-:Y:S05]  /*1d390*/  CALL.REL.NOINC `($__internal_24_$__cuda_sm70_shflsync_up_p) ;  /* 0x0000060000007944 */ /* 0x00afea0003c00000 */
        /* <DEDUP_REMOVED lines=27> */
.L_x_1159:
[----:B------:R-:W-:Y:S02]  /*1d550*/  MOV R2, 0x1 ;  /* 0x0000000100027802 */ /* 0x000fe40000000f00 */
[----:B------:R-:W-:-:S02]  /*1d560*/  MOV R3, 0x1d580 ;  /* 0x0001d58000037802 */ /* 0x000fc40000000f00 */
[----:B-1----:R-:W-:Y:S05]  /*1d570*/  CALL.REL.NOINC `($__internal_24_$__cuda_sm70_shflsync_up_p) ;  /* 0x0000042000007944 */ /* 0x002fea0003c00000 */
[----:B------:R-:W-:Y:S01]  /*1d580*/  MOV R2, R5 ;  /* 0x0000000500027202 */ /* 0x000fe20000000f00 */
[----:B------:R-:W-:Y:S05]  /*1d590*/  BRA `(.L_x_1204) ;  /* 0xffffdfe000007947 */ /* 0x000fea000383ffff */
.L_x_1160:
[----:B------:R-:W-:Y:S02]  /*1d5a0*/  MOV R2, 0x2 ;  /* 0x0000000200027802 */ /* 0x000fe40000000f00 */
[----:B------:R-:W-:-:S02]  /*1d5b0*/  MOV R3, 0x1d5d0 ;  /* 0x0001d5d000037802 */ /* 0x000fc40000000f00 */
[----:B-1----:R-:W-:Y:S05]  /*1d5c0*/  CALL.REL.NOINC `($__internal_24_$__cuda_sm70_shflsync_up_p) ;  /* 0x000003d000007944 */ /* 0x002fea0003c00000 */
[----:B------:R-:W-:Y:S01]  /*1d5d0*/  SEL R5, R5, RZ, P1 ;  /* 0x000000ff05057207 */ /* 0x000fe20000800000 */
[----:B------:R-:W-:Y:S01]  /*1d5e0*/  IMAD.MOV.U32 R2, RZ, RZ, 0x4 ;  /* 0x00000004ff027424 */ /* 0x000fe200078e00ff */
[----:B------:R-:W-:-:S03]  /*1d5f0*/  MOV R3, 0x1d620 ;  /* 0x0001d62000037802 */ /* 0x000fc60000000f00 */
[----:B------:R-:W-:Y:S02]  /*1d600*/  IMAD.IADD R0, R0, 0x1, R5 ;  /* 0x0000000100007824 */ /* 0x000fe400078e0205 */
        /* <DEDUP_REMOVED lines=22> */
.L_x_1162:
[----:B------:R-:W-:Y:S02]  /*1d770*/  SEL R0, RZ, 0x1, P0 ;  /* 0x00000001ff007807 */ /* 0x000fe40000000000 */
[----:B------:R-:W-:-:S02]  /*1d780*/  MOV R2, 0x1d7a0 ;  /* 0x0001d7a000027802 */ /* 0x000fc40000000f00 */
[----:B-12---:R-:W-:Y:S05]  /*1d790*/  CALL.REL.NOINC `($__internal_25_$__cuda_sm70_votesync_ballot) ;  /* 0x0000027000007944 */ /* 0x006fea0003c00000 */
[----:B------:R-:W-:Y:S01]  /*1d7a0*/  MOV R11, R0 ;  /* 0x00000000000b7202 */ /* 0x000fe20000000f00 */
[----:B------:R-:W-:Y:S05]  /*1d7b0*/  BRA `(.L_x_1206) ;  /* 0xffffdf5000007947 */ /* 0x000fea000383ffff */
.L_x_1163:
[----:B------:R-:W-:Y:S01]  /*1d7c0*/  IMAD.MOV.U32 R9, RZ, RZ, R6 ;  /* 0x000000ffff097224 */ /* 0x000fe200078e0006 */
[----:B------:R-:W-:Y:S01]  /*1d7d0*/  MOV R5, R0 ;  /* 0x0000000000057202 */ /* 0x000fe20000000f00 */
[----:B------:R-:W-:Y:S01]  /*1d7e0*/  IMAD.MOV.U32 R3, RZ, RZ, 0x1f ;  /* 0x0000001fff037424 */ /* 0x000fe200078e00ff */
[----:B------:R-:W-:-:S02]  /*1d7f0*/  MOV R2, 0x1d810 ;  /* 0x0001d81000027802 */ /* 0x000fc40000000f00 */
[----:B-12---:R-:W-:Y:S05]  /*1d800*/  CALL.REL.NOINC `($__internal_23_$__cuda_sm70_shflsync_idx_p) ;  /* 0x0000014000007944 */ /* 0x006fea0003c00000 */
[----:B------:R-:W-:Y:S01]  /*1d810*/  IMAD.MOV.U32 R6, RZ, RZ, R5 ;  /* 0x000000ffff067224 */ /* 0x000fe200078e0005 */
[----:B------:R-:W-:Y:S01]  /*1d820*/  MOV R5, R0 ;  /* 0x0000000000057202 */ /* 0x000fe20000000f00 */
[----:B------:R-:W-:Y:S01]  /*1d830*/  IMAD.MOV.U32 R9, RZ, RZ, R7 ;  /* 0x000000ffff097224 */ /* 0x000fe200078e0007 */
[----:B------:R-:W-:-:S02]  /*1d840*/  MOV R3, 0x1f ;  /* 0x0000001f00037802 */ /* 0x000fc40000000f00 */
[----:B------:R-:W-:Y:S02]  /*1d850*/  MOV R2, 0x1d870 ;  /* 0x0001d87000027802 */ /* 0x000fe40000000f00 */
[----:B------:R-:W-:Y:S05]  /*1d860*/  CALL.REL.NOINC `($__internal_23_$__cuda_sm70_shflsync_idx_p) ;  /* 0x000000e000007944 */ /* 0x000fea0003c00000 */
[----:B------:R-:W-:Y:S01]  /*1d870*/  MOV R7, R5 ;  /* 0x0000000500077202 */ /* 0x000fe20000000f00 */
[----:B------:R-:W-:Y:S05]  /*1d880*/  BRA `(.L_x_1207) ;  /* 0xffffded000007947 */ /* 0x000fea000383ffff */
.L_x_1166:
[----:B------:R-:W-:Y:S01]  /*1d890*/  IMAD.MOV.U32 R9, RZ, RZ, R4 ;  /* 0x000000ffff097224 */ /* 0x000fe200078e0004 */
[----:B------:R-:W-:Y:S01]  /*1d8a0*/  MOV R5, R0 ;  /* 0x0000000000057202 */ /* 0x000fe20000000f00 */
[----:B------:R-:W-:Y:S01]  /*1d8b0*/  IMAD.MOV.U32 R3, RZ, RZ, 0x1f ;  /* 0x0000001fff037424 */ /* 0x000fe200078e00ff */
[----:B------:R-:W-:Y:S02]  /*1d8c0*/  MOV R2, 0x1d8e0 ;  /* 0x0001d8e000027802 */ /* 0x000fe40000000f00 */
[----:B-12-4-:R-:W-:Y:S05]  /*1d8d0*/  CALL.REL.NOINC `($__internal_23_$__cuda_sm70_shflsync_idx_p) ;  /* 0x0000007000007944 */ /* 0x016fea0003c00000 */
[----:B------:R-:W-:Y:S01]  /*1d8e0*/  MOV R12, R5 ;  /* 0x00000005000c7202 */ /* 0x000fe20000000f00 */
[----:B------:R-:W-:Y:S05]  /*1d8f0*/  BRA `(.L_x_1165) ;  /* 0xffffdec000007947 */ /* 0x000fea000383ffff */
        .weak           $__internal_22_$__cuda_sm70_shflsync_bfly_p
        .type           $__internal_22_$__cuda_sm70_shflsync_bfly_p,@function
        .size           $__internal_22_$__cuda_sm70_shflsync_bfly_p,($__internal_23_$__cuda_sm70_shflsync_idx_p - $__internal_22_$__cuda_sm70_shflsync_bfly_p)
$__internal_22_$__cuda_sm70_shflsync_bfly_p:
[----:B------:R-:W-:Y:S04]  /*1d900*/  WARPSYNC R6 ;  /* 0x0000000600007348 */ /* 0x000fe80003800000 */
[----:B------:R1:W2:Y:S02]  /*1d910*/  SHFL.BFLY PT, R5, R2, R5, R7 ;  /* 0x0c00000502057389 */ /* 0x0002a400000e0007 */
[----:B-1----:R-:W-:-:S02]  /*1d920*/  MOV R2, R3 ;  /* 0x0000000300027202 */ /* 0x002fc40000000f00 */
[----:B------:R-:W-:-:S04]  /*1d930*/  MOV R3, 0x0 ;  /* 0x0000000000037802 */ /* 0x000fc80000000f00 */
[----:B--2---:R-:W-:Y:S05]  /*1d940*/  RET.REL.NODEC R2 `(_ZN7cutlass13device_kernelIN5flash19enable_sm80_to_sm89INS1_16FlashAttnFwdSm80INS1_25CollectiveMainloopFwdSm80ILi8ELi1ELb0EN4cute5tupleIJNS5_1CILi128EEENS7_ILi64EEENS7_ILi192EEEEEELi192ENS_6half_tEfNS_4arch4Sm80ELb1ELb0ELb0ELb1ELb0ELb1ELb1ELb1EEENS1_21CollectiveEpilogueFwdINS6_IJS8_SA_S9_EEENS6_IJNS7_ILi1EEESI_SI_EEESC_SE_Li256ELb1ELb1ELb1ELb0EEENS1_36VarlenDynamicPersistentTileSchedulerILi128ELi64ELi256ELi256ELb1ELb1ELb0ELb1ELb1ELb1EEEEEEEEEvNT_6ParamsE) ;  /* 0xfffe26b002007950 */ /* 0x004fea0003c3ffff */
        .weak           $__internal_23_$__cuda_sm70_shflsync_idx_p
        .type           $__internal_23_$__cuda_sm70_shflsync_idx_p,@function
        .size           $__internal_23_$__cuda_sm70_shflsync_idx_p,($__internal_24_$__cuda_sm70_shflsync_up_p - $__internal_23_$__cuda_sm70_shflsync_idx_p)
$__internal_23_$__cuda_sm70_shflsync_idx_p:
[----:B------:R-:W-:-:S04]  /*1d950*/  MOV R87, 0xffffffff ;  /* 0xffffffff00577802 */ /* 0x000fc80000000f00 */
[----:B------:R-:W-:Y:S04]  /*1d960*/  WARPSYNC R87 ;  /* 0x0000005700007348 */ /* 0x000fe80003800000 */
[----:B------:R1:W2:Y:S02]  /*1d970*/  SHFL.IDX PT, R5, R9, R5, R3 ;  /* 0x0000000509057389 */ /* 0x0002a400000e0003 */
[----:B-1----:R-:W-:-:S04]  /*1d980*/  MOV R3, 0x0 ;  /* 0x0000000000037802 */ /* 0x002fc80000000f00 */
[----:B--2---:R-:W-:Y:S05]  /*1d990*/  RET.REL.NODEC R2 `(_ZN7cutlass13device_kernelIN5flash19enable_sm80_to_sm89INS1_16FlashAttnFwdSm80INS1_25CollectiveMainloopFwdSm80ILi8ELi1ELb0EN4cute5tupleIJNS5_1CILi128EEENS7_ILi64EEENS7_ILi192EEEEEELi192ENS_6half_tEfNS_4arch4Sm80ELb1ELb0ELb0ELb1ELb0ELb1ELb1ELb1EEENS1_21CollectiveEpilogueFwdINS6_IJS8_SA_S9_EEENS6_IJNS7_ILi1EEESI_SI_EEESC_SE_Li256ELb1ELb1ELb1ELb0EEENS1_36VarlenDynamicPersistentTileSchedulerILi128ELi64ELi256ELi256ELb1ELb1ELb0ELb1ELb1ELb1EEEEEEEEEvNT_6ParamsE) ;  /* 0xfffe266002007950 */ /* 0x004fea0003c3ffff */
        .weak           $__internal_24_$__cuda_sm70_shflsync_up_p
        .type           $__internal_24_$__cuda_sm70_shflsync_up_p,@function
        .size           $__internal_24_$__cuda_sm70_shflsync_up_p,($__internal_25_$__cuda_sm70_votesync_ballot - $__internal_24_$__cuda_sm70_shflsync_up_p)
$__internal_24_$__cuda_sm70_shflsync_up_p:
[----:B------:R-:W-:Y:S02]  /*1d9a0*/  IMAD.MOV.U32 R5, RZ, RZ, RZ ;  /* 0x000000ffff057224 */ /* 0x000fe400078e00ff */
[----:B------:R-:W-:-:S04]  /*1d9b0*/  IMAD.MOV.U32 R9, RZ, RZ, -0x1 ;  /* 0xffffffffff097424 */ /* 0x000fc800078e00ff */
[----:B------:R-:W-:Y:S04]  /*1d9c0*/  WARPSYNC R9 ;  /* 0x0000000900007348 */ /* 0x000fe80003800000 */
[----:B------:R1:W2:Y:S02]  /*1d9d0*/  SHFL.UP PT, R5, R0, R2, R5 ;  /* 0x0400000200057389 */ /* 0x0002a400000e0005 */
[----:B-1----:R-:W-:Y:S02]  /*1d9e0*/  MOV R2, R3 ;  /* 0x0000000300027202 */ /* 0x002fe40000000f00 */
[----:B------:R-:W-:-:S04]  /*1d9f0*/  MOV R3, 0x0 ;  /* 0x0000000000037802 */ /* 0x000fc80000000f00 */
[----:B--2---:R-:W-:Y:S05]  /*1da00*/  RET.REL.NODEC R2 `(_ZN7cutlass13device_kernelIN5flash19enable_sm80_to_sm89INS1_16FlashAttnFwdSm80INS1_25CollectiveMainloopFwdSm80ILi8ELi1ELb0EN4cute5tupleIJNS5_1CILi128EEENS7_ILi64EEENS7_ILi192EEEEEELi192ENS_6half_tEfNS_4arch4Sm80ELb1ELb0ELb0ELb1ELb0ELb1ELb1ELb1EEENS1_21CollectiveEpilogueFwdINS6_IJS8_SA_S9_EEENS6_IJNS7_ILi1EEESI_SI_EEESC_SE_Li256ELb1ELb1ELb1ELb0EEENS1_36VarlenDynamicPersistentTileSchedulerILi128ELi64ELi256ELi256ELb1ELb1ELb0ELb1ELb1ELb1EEEEEEEEEvNT_6ParamsE) ;  /* 0xfffe25f002007950 */ /* 0x004fea0003c3ffff */
        .weak           $__internal_25_$__cuda_sm70_votesync_ballot
        .type           $__internal_25_$__cuda_sm70_votesync_ballot,@function
        .size           $__internal_25_$__cuda_sm70_votesync_ballot,(.L_x_2482 - $__internal_25_$__cuda_sm70_votesync_ballot)
$__internal_25_$__cuda_sm70_votesync_ballot:
[----:B------:R-:W-:Y:S01]  /*1da10*/  ISETP.NE.U32.AND P0, PT, R0, 0x1, PT ;  /* 0x000000010000780c */ /* 0x000fe20003f05070 */
[----:B------:R-:W-:-:S04]  /*1da20*/  IMAD.MOV.U32 R3, RZ, RZ, -0x1 ;  /* 0xffffffffff037424 */ /* 0x000fc800078e00ff */
[----:B------:R-:W-:Y:S08]  /*1da30*/  WARPSYNC R3 ;  /* 0x0000000300007348 */ /* 0x000ff00003800000 */
[----:B------:R-:W-:-:S04]  /*1da40*/  VOTE.ANY R0, PT, !P0 ;  /* 0x0000000000007806 */ /* 0x000fc800040e0100 */
[----:B------:R-:W-:Y:S01]  /*1da50*/  LOP3.LUT R0, R0, R3, RZ, 0xc0, !PT ;  /* 0x0000000300007212 */ /* 0x000fe200078ec0ff */
[----:B------:R-:W-:-:S04]  /*1da60*/  IMAD.MOV.U32 R3, RZ, RZ, 0x0 ;  /* 0x00000000ff037424 */ /* 0x000fc800078e00ff */
[----:B------:R-:W-:Y:S05]  /*1da70*/  RET.REL.NODEC R2 `(_ZN7cutlass13device_kernelIN5flash19enable_sm80_to_sm89INS1_16FlashAttnFwdSm80INS1_25CollectiveMainloopFwdSm80ILi8ELi1ELb0EN4cute5tupleIJNS5_1CILi128EEENS7_ILi64EEENS7_ILi192EEEEEELi192ENS_6half_tEfNS_4arch4Sm80ELb1ELb0ELb0ELb1ELb0ELb1ELb1ELb1EEENS1_21CollectiveEpilogueFwdINS6_IJS8_SA_S9_EEENS6_IJNS7_ILi1EEESI_SI_EEESC_SE_Li256ELb1ELb1ELb1ELb0EEENS1_36VarlenDynamicPersistentTileSchedulerILi128ELi64ELi256ELi256ELb1ELb1ELb0ELb1ELb1ELb1EEEEEEEEEvNT_6ParamsE) ;  /* 0xfffe258002007950 */ /* 0x000fea0003c3ffff */
.L_x_1208:
        /* <DEDUP_REMOVED lines=16> */
.L_x_2482:


//--------------------- .text._ZN7cutlass13device_kernelIN5flash19enable_sm80_to_sm89INS1_16FlashAttnFwdSm80INS1_25CollectiveMainloopFwdSm80ILi8ELi2ELb1EN4cute5tupleIJNS5_1CILi128EEENS7_ILi96EEENS7_ILi192EEEEEELi192ENS_6half_tEfNS_4arch4Sm80ELb0ELb0ELb0ELb0ELb0ELb0ELb1ELb1EEENS1_21CollectiveEpilogueFwdINS6_IJS8_SA_S9_EEENS6_IJNS7_ILi1EEESI_SI_EEESC_SE_Li256ELb0ELb1ELb1ELb0EEENS1_19SingleTileSchedulerILb0ELb1ELb1ELi128EEEEEEEEEvNT_6ParamsE --------------------------
	.section	.text._ZN7cutlass13device_kernelIN5flash19enable_sm80_to_sm89INS1_16FlashAttnFwdSm80INS1_25CollectiveMainloopFwdSm80ILi8ELi2ELb1EN4cute5tupleIJNS5_1CILi128EEENS7_ILi96EEENS7_ILi192EEEEEELi192ENS_6half_tEfNS_4arch4Sm80ELb0ELb0ELb0ELb0ELb0ELb0ELb1ELb1EEENS1_21CollectiveEpilogueFwdINS6_IJS8_SA_S9_EEENS6_IJNS7_ILi1EEESI_SI_EEESC_SE_Li256ELb0ELb1ELb1ELb0EEENS1_19SingleTileSchedulerILb0ELb1ELb1ELi128EEEEEEEEEvNT_6ParamsE,"ax",@progbits
	.sectioninfo	@"SHI_REGISTERS=255"
	.align	128
.text._ZN7cutlass13device_kernelIN5flash19enable_sm80_to_sm89INS1_16FlashAttnFwdSm80INS1_25CollectiveMainloopFwdSm80ILi8ELi2ELb1EN4cute5tupleIJNS5_1CILi128EEENS7_ILi96EEENS7_ILi192EEEEEELi192ENS_6half_tEfNS_4arch4Sm80ELb0ELb0ELb0ELb0ELb0ELb0ELb1ELb1EEENS1_21CollectiveEpilogueFwdINS6_IJS8_SA_S9_EEENS6_IJNS7_ILi1EEESI_SI_EEESC_SE_Li256ELb0ELb1ELb1ELb0EEENS1_19SingleTileSchedulerILb0ELb1ELb1ELi128EEEEEEEEEvNT_6ParamsE:
        .type           _ZN7cutlass13device_kernelIN5flash19enable_sm80_to_sm89INS1_16FlashAttnFwdSm80INS1_25CollectiveMainloopFwdSm80ILi8ELi2ELb1EN4cute5tupleIJNS5_1CILi128EEENS7_ILi96EEENS7_ILi192EEEEEELi192ENS_6half_tEfNS_4arch4Sm80ELb0ELb0ELb0ELb0ELb0ELb0ELb1ELb1EEENS1_21CollectiveEpilogueFwdINS6_IJS8_SA_S9_EEENS6_IJNS7_ILi1EEESI_SI_EEESC_SE_Li256ELb0ELb1ELb1ELb0EEENS1_19SingleTileSchedulerILb0ELb1ELb1ELi128EEEEEEEEEvNT_6ParamsE,@function
        .size           _ZN7cutlass13device_kernelIN5flash19enable_sm80_to_sm89INS1_16FlashAttnFwdSm80INS1_25CollectiveMainloopFwdSm80ILi8ELi2ELb1EN4cute5tupleIJNS5_1CILi128EEENS7_ILi96EEENS7_ILi192EEEEEELi192ENS_6half_tEfNS_4arch4Sm80ELb0ELb0ELb0ELb0ELb0ELb0ELb1ELb1EEENS1_21CollectiveEpilogueFwdINS6_IJS8_SA_S9_EEENS6_IJNS7_ILi1EEESI_SI_EEESC_SE_Li256ELb0ELb1ELb1ELb0EEENS1_19SingleTileSchedulerILb0ELb1ELb1ELi128EEEEEEEEEvNT_6ParamsE,(.L_x_2487 - _ZN7cutlass13device_kernelIN5flash19enable_sm80_to_sm89INS1_16FlashAttnFwdSm80INS1_25CollectiveMainloopFwdSm80ILi8ELi2ELb1EN4cute5tupleIJNS5_1CILi128EEENS7_ILi96EEENS7_ILi192EEEEEELi192ENS_6half_tEfNS_4arch4Sm80ELb0ELb0ELb0ELb0ELb0ELb0ELb1ELb1EEENS1_21CollectiveEpilogueFwdINS6_IJS8_SA_S9_EEENS6_IJNS7_ILi1EEESI_SI_EEESC_SE_Li256ELb0ELb1ELb1ELb0EEENS1_19SingleTileSchedulerILb0ELb1ELb1ELi128EEEEEEEEEvNT_6ParamsE)
        .other          _ZN7cutlass13device_kernelIN5flash19enable_sm80_to_sm89INS1_16FlashAttnFwdSm80INS1_25CollectiveMainloopFwdSm80ILi8ELi2ELb1EN4cute5tupleIJNS5_1CILi128EEENS7_ILi96EEENS7_ILi192EEEEEELi192ENS_6half_tEfNS_4arch4Sm80ELb0ELb0ELb0ELb0ELb0ELb0ELb1ELb1EEENS1_21CollectiveEpilogueFwdINS6_IJS8_SA_S9_EEENS6_IJNS7_ILi1EEESI_SI_EEESC_SE_Li256ELb0ELb1ELb1ELb0EEENS1_19SingleTileSchedulerILb0ELb1ELb1ELi128EEEEEEEEEvNT_6ParamsE,@"STO_CUDA_ENTRY STV_DEFAULT"
_ZN7cutlass13device_kernelIN5flash19enable_sm80_to_sm89INS1_16FlashAttnFwdSm80INS1_25CollectiveMainloopFwdSm80ILi8ELi2ELb1EN4cute5tupleIJNS5_1CILi128EEENS7_ILi96EEENS7_ILi192EEEEEELi192ENS_6half_tEfNS_4arch4Sm80ELb0ELb0ELb0ELb0ELb0ELb0ELb1ELb1EEENS1_21CollectiveEpilogueFwdINS6_IJS8_SA_S9_EEENS6_IJNS7_ILi1EEESI_SI_EEESC_SE_Li256ELb0ELb1ELb1ELb0EEENS1_19SingleTileSchedulerILb0ELb1ELb1ELi128EEEEEEEEEvNT_6ParamsE:
        /* <DEDUP_REMOVED lines=18> */
.L_x_1209:
[----:B---3--:R-:W-:Y:S02]  /*0120*/  ULDC.64 UR4, c[0x0][0x550] ;  /* 0x0001540000047ab9 */ /* 0x008fe40000000a00 */
[----:B------:R-:W-:Y:S02]  /*0130*/  UISETP.NE.AND UP0, UPT, UR4, 0x1, UPT ;  /* 0x000000010400788c */ /* 0x000fe4000bf05270 */
[----:B------:R-:W-:-:S02]  /*0140*/  UIMAD.WIDE.U32 UR8, UR6, UR5, URZ ;  /* 0x00000005060872a5 */ /* 0x000fc4000f8e003f */
[----:B------:R-:W-:Y:S02]  /*0150*/  ULDC UR4, c[0x0][0x558] ;  /* 0x0001560000047ab9 */ /* 0x000fe40000000800 */
[----:B------:R-:W-:-:S05]  /*0160*/  UMOV UR11, UR6 ;  /* 0x00000006000b7c82 */ /* 0x000fca0008000000 */
[----:B------:R-:W-:-:S03]  /*0170*/  @UP0 USHF.R.U32.HI UR11, URZ, UR4, UR9 ;  /* 0x000000043f0b0299 */ /* 0x000fc60008011609 */
.L_x_1210:
        /* <DEDUP_REMOVED lines=21> */
[-C--:B------:R-:W-:Y:S02]  /*02d0*/  IABS R0, R2.reuse ;  /* 0x0000000200007213 */ /* 0x080fe40000000000 */
[----:B------:R-:W-:Y:S02]  /*02e0*/  IABS R2, R2 ;  /* 0x0000000200027213 */ /* 0x000fe40000000000 */
        /* <DEDUP_REMOVED lines=10> */
[----:B------:R-:W-:-:S04]  /*0390*/  UIMAD UR4, UR4, UR9, URZ ;  /* 0x00000009040472a4 */ /* 0x000fc8000f8e023f */
[----:B------:R-:W-:Y:S01]  /*03a0*/  IMAD.MOV.U32 R3, RZ, RZ, R0 ;  /* 0x000000ffff037224 */ /* 0x000fe200078e0000 */
[----:B------:R-:W-:Y:S01]  /*03b0*/  UIMAD.WIDE.U32 UR12, UR13, UR4, UR12 ;  /* 0x000000040d0c72a5 */ /* 0x000fe2000f8e000c */
[----:B------:R-:W-:Y:S02]  /*03c0*/  IMAD.MOV R0, RZ, RZ, -R2 ;  /* 0x000000ffff007224 */ /* 0x000fe400078e0a02 */
[----:B------:R-:W1:Y:S08]  /*03d0*/  R2UR UR8, R3 ;  /* 0x00000000030873c2 */ /* 0x000e7000000e0000 */
        /* <DEDUP_REMOVED lines=12> */
.L_x_1211:
[----:B------:R-:W-:Y:S01]  /*04a0*/  ULOP3.LUT UR10, UR6, 0xffff, URZ, 0xc0, !UPT ;  /* 0x0000ffff060a7892 */ /* 0x000fe2000f8ec03f */
[----:B------:R-:W-:Y:S01]  /*04b0*/  PLOP3.LUT P2, PT, PT, PT, PT, 0x80, 0x0 ;  /* 0x000000000000781c */ /* 0x000fe20003f4f070 */
[----:B------:R-:W-:Y:S01]  /*04c0*/  CS2R R16, SRZ ;  /* 0x0000000000107805 */ /* 0x000fe2000001ff00 */
        /* <DEDUP_REMOVED lines=16> */
[----:B------:R-:W-:Y:S01]  /*05d0*/  ULDC.64 UR12, c[0x0][0x118] ;  /* 0x00004600000c7ab9 */ /* 0x000fe20000000a00 */
        /* <DEDUP_REMOVED lines=41> */
[----:B------:R-:W-:-:S02]  /*0870*/  UMOV UR15, 0x60 ;  /* 0x00000060000f7882 */ /* 0x000fc40000000000 */
[----:B------:R-:W-:Y:S01]  /*0880*/  ISETP.NE.AND.EX P4, PT, RZ, c[0x0][0x344], PT, P4 ;  /* 0x0000d100ff007a0c */ /* 0x000fe20003f85340 */
[----:B------:R-:W-:Y:S02]  /*0890*/  ULDC.64 UR8, c[0x0][0x1e0] ;  /* 0x0000780000087ab9 */ /* 0x000fe40000000a00 */
[----:B------:R-:W-:Y:S02]  /*08a0*/  ULDC.64 UR6, c[0x0][0x1b8] ;  /* 0x00006e0000067ab9 */ /* 0x000fe40000000a00 */
[----:B------:R-:W-:-:S08]  /*08b0*/  ULDC.64 UR4, c[0x0][0x208] ;  /* 0x0000820000047ab9 */ /* 0x000fd00000000a00 */
[----:B------:R-:W-:-:S04]  /*08c0*/  @P4 IMAD.MOV.U32 R0, RZ, RZ, 0x4 ;  /* 0x00000004ff004424 */ /* 0x000fc800078e00ff */
[----:B------:R-:W-:-:S05]  /*08d0*/  @P4 IMAD.WIDE R2, R35, R0, c[0x0][0x340] ;  /* 0x0000d00023024625 */ /* 0x000fca00078e0200 */
[----:B------:R2:W3:Y:S01]  /*08e0*/  @P4 LDG.E R16, [R2.64] ;  /* 0x0000000c02104981 */ /* 0x0004e2000c1e1900 */
[----:B------:R-:W-:Y:S01]  /*08f0*/  SHF.R.S32.HI R34, RZ, 0x1f, R132 ;  /* 0x0000001fff227819 */ /* 0x000fe20000011484 */
[----:B------:R-:W-:Y:S01]  /*0900*/  IMAD.MOV.U32 R7, RZ, RZ, c[0x0][0x2c4] ;  /* 0x0000b100ff077624 */ /* 0x000fe200078e00ff */
[----:B------:R-:W-:Y:S01]  /*0910*/  UIMAD.WIDE.U32 UR20, UR15, UR8, URZ ;  /* 0x000000080f1472a5 */ /* 0x000fe2000f8e003f */
[----:B------:R-:W-:Y:S01]  /*0920*/  SHF.R.S32.HI R19, RZ, 0x1f, R35 ;  /* 0x0000001fff137819 */ /* 0x000fe20000011423 */
[----:B------:R-:W-:Y:S01]  /*0930*/  USHF.R.S32.HI UR8, URZ, 0x1f, UR11 ;  /* 0x0000001f3f087899 */ /* 0x000fe2000801140b */
[-C--:B------:R-:W-:Y:S01]  /*0940*/  LEA.HI R32, R34, R132.reuse, RZ, 0x3 ;  /* 0x0000008422207211 */ /* 0x080fe200078f18ff */
[----:B------:R-:W-:Y:S01]  /*0950*/  UIMAD.WIDE.U32 UR18, UR15, UR4, URZ ;  /* 0x000000040f1272a5 */ /* 0x000fe2000f8e003f */
[C---:B------:R-:W-:Y:S01]  /*0960*/  ISETP.NE.AND P0, PT, R7.reuse, 0x1, PT ;  /* 0x000000010700780c */ /* 0x040fe20003f05270 */
[----:B------:R-:W-:Y:S01]  /*0970*/  UIMAD UR16, UR8, UR6, URZ ;  /* 0x00000006081072a4 */ /* 0x000fe2000f8e023f */
[----:B------:R-:W-:Y:S01]  /*0980*/  LOP3.LUT R0, R32, 0xfffffff8, RZ, 0xc0, !PT ;  /* 0xfffffff820007812 */ /* 0x000fe200078ec0ff */
[----:B------:R-:W-:Y:S01]  /*0990*/  UIMAD.WIDE.U32 UR22, UR11, UR6, URZ ;  /* 0x000000060b1672a5 */ /* 0x000fe2000f8e003f */
[----:B------:R-:W-:Y:S01]  /*09a0*/  SHF.R.S32.HI R14, RZ, 0x3, R32 ;  /* 0x00000003ff0e7819 */ /* 0x000fe20000011420 */
[----:B------:R-:W-:Y:S01]  /*09b0*/  UIMAD UR6, UR11, UR7, UR16 ;  /* 0x000000070b0672a4 */ /* 0x000fe2000f8e0210 */
[----:B------:R-:W-:Y:S01]  /*09c0*/  IMAD R7, R7, c[0x0][0x168], RZ ;  /* 0x00005a0007077a24 */ /* 0x000fe200078e02ff */
[-C--:B------:R-:W-:Y:S01]  /*09d0*/  LEA.HI R10, R34, R132.reuse, RZ, 0x4 ;  /* 0x00000084220a7211 */ /* 0x080fe200078f20ff */
[----:B------:R-:W-:Y:S01]  /*09e0*/  IMAD.IADD R26, R132, 0x1, -R0 ;  /* 0x00000001841a7824 */ /* 0x000fe200078e0a00 */
[----:B------:R-:W-:Y:S01]  /*09f0*/  UIADD3 UR6, UR23, UR6, URZ ;  /* 0x0000000617067290 */ /* 0x000fe2000fffe03f */
[----:B-1----:R-:W-:Y:S01]  /*0a00*/  IMAD R6, R8, 0x80, R14 ;  /* 0x0000008008067824 */ /* 0x002fe200078e020e */
[----:B------:R-:W-:Y:S01]  /*0a10*/  SHF.R.S32.HI R9, RZ, 0x4, R10 ;  /* 0x00000004ff097819 */ /* 0x000fe2000001140a */
[--C-:B------:R-:W-:Y:S01]  /*0a20*/  IMAD R0, R26, 0x20, R14.reuse ;  /* 0x000000201a007824 */ /* 0x100fe200078e020e */
[----:B------:R-:W-:Y:S01]  /*0a30*/  SHF.R.S32.HI R13, RZ, 0x1f, R14 ;  /* 0x0000001fff0d7819 */ /* 0x000fe2000001140e */
[----:B------:R-:W-:Y:S01]  /*0a40*/  UIMAD UR16, UR14, -0x60, UR15 ;  /* 0xffffffa00e1078a4 */ /* 0x000fe2000f8e020f */
[----:B------:R-:W-:Y:S01]  /*0a50*/  IADD3 R5, R6, 0x20, RZ ;  /* 0x0000002006057810 */ /* 0x000fe20007ffe0ff */
[----:B------:R-:W-:Y:S01]  /*0a60*/  IMAD R8, R8, 0x80, R0 ;  /* 0x0000008008087824 */ /* 0x000fe200078e0200 */
[----:B------:R-:W-:Y:S01]  /*0a70*/  IADD3 R4, R6, 0x40, RZ ;  /* 0x0000004006047810 */ /* 0x000fe20007ffe0ff */
[----:B--2---:R-:W-:Y:S01]  /*0a80*/  IMAD.U32 R2, RZ, RZ, UR20 ;  /* 0x00000014ff027e24 */ /* 0x004fe2000f8e00ff */
[-C--:B------:R-:W-:Y:S01]  /*0a90*/  ISETP.GE.AND P5, PT, R5, R7.reuse, PT ;  /* 0x000000070500720c */ /* 0x080fe20003fa6270 */
[----:B------:R-:W-:Y:S01]  /*0aa0*/  @P0 IMAD.HI.U32 R5, R8, c[0x0][0x2c8], RZ ;  /* 0x0000b20008050a27 */ /* 0x000fe200078e00ff */
[----:B------:R-:W-:Y:S01]  /*0ab0*/  ISETP.GE.AND P1, PT, R4, R7, PT ;  /* 0x000000070400720c */ /* 0x000fe20003f26270 */
[----:B------:R-:W-:Y:S01]  /*0ac0*/  UIMAD UR9, UR15, UR9, URZ ;  /* 0x000000090f0972a4 */ /* 0x000fe2000f8e023f */
[----:B------:R-:W-:Y:S01]  /*0ad0*/  LEA.HI R108, R34, R132, RZ, 0x5 ;  /* 0x00000084226c7211 */ /* 0x000fe200078f28ff */
[----:B------:R-:W-:-:S02]  /*0ae0*/  IMAD.MOV.U32 R31, RZ, RZ, R2 ;  /* 0x000000ffff1f7224 */ /* 0x000fc400078e0002 */
[----:B------:R-:W-:Y:S01]  /*0af0*/  IMAD.U32 R2, RZ, RZ, UR18 ;  /* 0x00000012ff027e24 */ /* 0x000fe2000f8e00ff */
[----:B------:R-:W-:Y:S01]  /*0b00*/  UIADD3 UR9, UR21, UR9, URZ ;  /* 0x0000000915097290 */ /* 0x000fe2000fffe03f */
[----:B------:R-:W-:Y:S02]  /*0b10*/  IMAD.U32 R3, RZ, RZ, UR21 ;  /* 0x00000015ff037e24 */ /* 0x000fe4000f8e00ff */
[----:B------:R-:W-:Y:S02]  /*0b20*/  IMAD.U32 R3, RZ, RZ, UR19 ;  /* 0x00000013ff037e24 */ /* 0x000fe4000f8e00ff */
[----:B------:R-:W-:Y:S02]  /*0b30*/  IMAD.MOV.U32 R33, RZ, RZ, R2 ;  /* 0x000000ffff217224 */ /* 0x000fe400078e0002 */
[----:B------:R-:W-:Y:S02]  /*0b40*/  IMAD.U32 R3, RZ, RZ, UR23 ;  /* 0x00000017ff037e24 */ /* 0x000fe4000f8e00ff */
[----:B------:R-:W-:-:S02]  /*0b50*/  IMAD.U32 R2, RZ, RZ, UR22 ;  /* 0x00000016ff027e24 */ /* 0x000fc4000f8e00ff */
[----:B------:R-:W-:Y:S01]  /*0b60*/  IMAD.U32 R3, RZ, RZ, UR6 ;  /* 0x00000006ff037e24 */ /* 0x000fe2000f8e00ff */
[----:B------:R-:W-:Y:S01]  /*0b70*/  ULDC.64 UR6, c[0x0][0x1e8] ;  /* 0x00007a0000067ab9 */ /* 0x000fe20000000a00 */
[----:B------:R-:W-:Y:S01]  /*0b80*/  IMAD R4, R19, c[0x0][0x1c0], RZ ;  /* 0x0000700013047a24 */ /* 0x000fe200078e02ff */
[----:B------:R-:W-:Y:S01]  /*0b90*/  UIMAD UR6, UR8, UR6, URZ ;  /* 0x00000006080672a4 */ /* 0x000fe2000f8e023f */
[----:B------:R-:W-:Y:S01]  /*0ba0*/  IMAD.MOV.U32 R0, RZ, RZ, R8 ;  /* 0x000000ffff007224 */ /* 0x000fe200078e0008 */
[----:B------:R-:W-:Y:S01]  /*0bb0*/  @P0 SHF.R.U32.HI R0, RZ, c[0x0][0x2cc], R5 ;  /* 0x0000b300ff000a19 */ /* 0x000fe20000011605 */
[C---:B------:R-:W-:Y:S01]  /*0bc0*/  IMAD R4, R35.reuse, c[0x0][0x1c4], R4 ;  /* 0x0000710023047a24 */ /* 0x040fe200078e0204 */
[----:B------:R-:W-:Y:S01]  /*0bd0*/  BAR.SYNC.DEFER_BLOCKING 0x0 ;  /* 0x0000000000007b1d */ /* 0x000fe20000010000 */
[CC--:B------:R-:W-:Y:S01]  /*0be0*/  ISETP.GE.AND P0, PT, R6.reuse, R7.reuse, PT ;  /* 0x000000070600720c */ /* 0x0c0fe20003f06270 */
[----:B------:R-:W-:Y:S01]  /*0bf0*/  IMAD.WIDE.U32 R2, R35, c[0x0][0x1c0], R2 ;  /* 0x0000700023027a25 */ /* 0x000fe200078e0002 */
[----:B------:R-:W-:Y:S01]  /*0c00*/  IADD3 R6, R6, 0x60, RZ ;  /* 0x0000006006067810 */ /* 0x000fe20007ffe0ff */
[----:B------:R-:W-:Y:S01]  /*0c10*/  UIMAD UR6, UR11, UR7, UR6 ;  /* 0x000000070b0672a4 */ /* 0x000fe2000f8e0206 */
[----:B------:R-:W-:Y:S01]  /*0c20*/  SHF.R.S32.HI R5, RZ, 0x1f, R0 ;  /* 0x0000001fff057819 */ /* 0x000fe20000011400 */
[----:B------:R-:W-:Y:S01]  /*0c30*/  IMAD.IADD R3, R3, 0x1, R4 ;  /* 0x0000000103037824 */ /* 0x000fe200078e0204 */
[----:B------:R-:W-:Y:S01]  /*0c40*/  ISETP.GE.AND P2, PT, R6, R7, PT ;  /* 0x000000070600720c */ /* 0x000fe20003f46270 */
[----:B------:R-:W-:Y:S01]  /*0c50*/  IMAD.SHL.U32 R4, R14, 0x40, RZ ;  /* 0x000000400e047824 */ /* 0x000fe200078e00ff */
[C---:B------:R-:W-:Y:S01]  /*0c60*/  LEA.HI R7, R10.reuse, R9, RZ, 0x1 ;  /* 0x000000090a077211 */ /* 0x040fe200078f08ff */
[----:B------:R-:W-:Y:S01]  /*0c70*/  IMAD R5, R5, c[0x0][0x1b0], RZ ;  /* 0x00006c0005057a24 */ /* 0x000fe200078e02ff */
[----:B------:R-:W-:Y:S01]  /*0c80*/  LOP3.LUT R10, R10, 0xfffffff0, RZ, 0xc0, !PT ;  /* 0xfffffff00a0a7812 */ /* 0x000fe200078ec0ff */
[----:B------:R-:W-:Y:S01]  /*0c90*/  IMAD.SHL.U32 R6, R26, 0x8, RZ ;  /* 0x000000081a067824 */ /* 0x000fe200078e00ff */
[----:B------:R-:W-:Y:S01]  /*0ca0*/  LOP3.LUT R7, R7, 0xfffffffe, RZ, 0xc0, !PT ;  /* 0xfffffffe07077812 */ /* 0x000fe200078ec0ff */
[----:B------:R-:W-:Y:S01]  /*0cb0*/  IMAD.WIDE.U32 R2, R0, c[0x0][0x1b0], R2 ;  /* 0x00006c0000027a25 */ /* 0x000fe200078e0002 */
[----:B------:R-:W-:-:S02]  /*0cc0*/  LOP3.LUT R4, R4, 0x1c0, RZ, 0xc0, !PT ;  /* 0x000001c004047812 */ /* 0x000fc400078ec0ff */
[----:B------:R-:W-:Y:S01]  /*0cd0*/  IADD3 R28, R6, 0x40, RZ ;  /* 0x00000040061c7810 */ /* 0x000fe20007ffe0ff */
[----:B------:R-:W-:Y:S01]  /*0ce0*/  IMAD R5, R0, c[0x0][0x1b4], R5 ;  /* 0x00006d0000057a24 */ /* 0x000fe200078e0205 */
[C---:B------:R-:W-:Y:S01]  /*0cf0*/  IADD3 R29, R6.reuse, 0x80, RZ ;  /* 0x00000080061d7810 */ /* 0x040fe20007ffe0ff */
[----:B------:R-:W-:Y:S01]  /*0d00*/  IMAD.MOV R0, RZ, RZ, -R0 ;  /* 0x000000ffff007224 */ /* 0x000fe200078e0a00 */
[----:B------:R-:W-:Y:S01]  /*0d10*/  ISETP.GE.AND P6, PT, R6, c[0x0][0x198], PT ;  /* 0x0000660006007a0c */ /* 0x000fe20003fc6270 */
[----:B------:R-:W-:Y:S01]  /*0d20*/  IMAD.IADD R30, R9, 0x1, -R7 ;  /* 0x00000001091e7824 */ /* 0x000fe200078e0a07 */
[----:B------:R-:W-:Y:S01]  /*0d30*/  SHF.R.U32.HI R7, RZ, 0x3, R4 ;  /* 0x00000003ff077819 */ /* 0x000fe20000011604 */
[----:B------:R-:W-:Y:S01]  /*0d40*/  IMAD R0, R0, c[0x0][0x2c4], R8 ;  /* 0x0000b10000007a24 */ /* 0x000fe200078e0208 */
[----:B------:R-:W-:Y:S01]  /*0d50*/  LOP3.LUT R4, R4, 0x38, R6, 0xf8, !PT ;  /* 0x0000003804047812 */ /* 0x000fe200078ef806 */
[----:B------:R-:W-:Y:S02]  /*0d60*/  IMAD.IADD R3, R3, 0x1, R5 ;  /* 0x0000000103037824 */ /* 0x000fe400078e0205 */
[----:B------:R-:W-:Y:S01]  /*0d70*/  IMAD R11, R13, c[0x0][0x1e0], RZ ;  /* 0x000078000d0b7a24 */ /* 0x000fe200078e02ff */
[----:B------:R-:W-:Y:S01]  /*0d80*/  LOP3.LUT R15, R4, R7, RZ, 0x3c, !PT ;  /* 0x00000007040f7212 */ /* 0x000fe200078e3cff */
[----:B------:R-:W-:Y:S01]  /*0d90*/  IMAD.WIDE.U32 R2, R0, c[0x0][0x1a8], R2 ;  /* 0x00006a0000027a25 */ /* 0x000fe200078e0002 */
[----:B------:R-:W-:-:S02]  /*0da0*/  SHF.R.S32.HI R4, RZ, 0x1f, R0 ;  /* 0x0000001fff047819 */ /* 0x000fc40000011400 */
[----:B------:R-:W-:Y:S01]  /*0db0*/  SHF.R.S32.HI R7, RZ, 0x1f, R6 ;  /* 0x0000001fff077819 */ /* 0x000fe20000011406 */
[----:B------:R-:W-:Y:S01]  /*0dc0*/  IMAD.U32 R9, RZ, RZ, UR16 ;  /* 0x00000010ff097e24 */ /* 0x000fe2000f8e00ff */
[----:B------:R-:W-:Y:S01]  /*0dd0*/  LEA R18, P3, R2, c[0x0][0x160], 0x1 ;  /* 0x0000580002127a11 */ /* 0x000fe200078608ff */
[----:B------:R-:W-:Y:S02]  /*0de0*/  IMAD R8, R4, c[0x0][0x1a8], RZ ;  /* 0x00006a0004087a24 */ /* 0x000fe400078e02ff */
[----:B------:R-:W-:Y:S01]  /*0df0*/  IMAD R11, R14, c[0x0][0x1e4], R11 ;  /* 0x000079000e0b7a24 */ /* 0x000fe200078e020b */
[----:B------:R-:W-:Y:S01]  /*0e00*/  IADD3 R22, R9, c[0x0][0x1d0], -R14 ;  /* 0x0000740009167a10 */ /* 0x000fe20007ffe80e */
[----:B------:R-:W-:Y:S02]  /*0e10*/  IMAD R12, R0, c[0x0][0x1ac], R8 ;  /* 0x00006b00000c7a24 */ /* 0x000fe400078e0208 */
[----:B------:R-:W-:Y:S02]  /*0e20*/  IMAD.IADD R0, R132, 0x1, -R10 ;  /* 0x0000000184007824 */ /* 0x000fe400078e0a0a */
[----:B------:R-:W-:Y:S01]  /*0e30*/  IMAD.IADD R3, R3, 0x1, R12 ;  /* 0x0000000103037824 */ /* 0x000fe200078e020c */
[----:B------:R-:W-:Y:S01]  /*0e40*/  LEA.HI R12, R34, R132, RZ, 0x6 ;  /* 0x00000084220c7211 */ /* 0x000fe200078f30ff */
[----:B------:R-:W-:-:S02]  /*0e50*/  IMAD R8, R13, c[0x0][0x208], RZ ;  /* 0x000082000d087a24 */ /* 0x000fc400078e02ff */
[----:B------:R-:W-:Y:S01]  /*0e60*/  IMAD.WIDE.U32 R4, R14, c[0x0][0x1e0], R6 ;  /* 0x000078000e047a25 */ /* 0x000fe200078e0006 */
[----:B------:R-:W-:Y:S02]  /*0e70*/  LEA.HI.X R17, R2, c[0x0][0x164], R3, 0x1, P3 ;  /* 0x0000590002117a11 */ /* 0x000fe400018f0c03 */
[----:B------:R-:W-:Y:S01]  /*0e80*/  SHF.R.S32.HI R2, RZ, 0x1f, R0 ;  /* 0x0000001fff027819 */ /* 0x000fe20000011400 */
[----:B------:R-:W-:Y:S01]  /*0e90*/  IMAD R13, R14, c[0x0][0x20c], R8 ;  /* 0x000083000e0d7a24 */ /* 0x000fe200078e0208 */
[----:B------:R-:W-:Y:S01]  /*0ea0*/  ISETP.GE.AND P3, PT, R28, c[0x0][0x198], PT ;  /* 0x000066001c007a0c */ /* 0x000fe20003f66270 */
[----:B------:R-:W-:Y:S01]  /*0eb0*/  SHFL.IDX PT, R3, R17, RZ, 0x181f ;  /* 0x00181fff11037589 */ /* 0x000fe200000e0000 */
[----:B------:R-:W-:Y:S01]  /*0ec0*/  LEA.HI R27, R2, R0, RZ, 0x3 ;  /* 0x00000000021b7211 */ /* 0x000fe200078f18ff */
[----:B------:R-:W-:Y:S02]  /*0ed0*/  IMAD.IADD R5, R5, 0x1, R11 ;  /* 0x0000000105057824 */ /* 0x000fe400078e020b */
[----:B------:R-:W1:Y:S01]  /*0ee0*/  SHFL.IDX PT, R2, R18, RZ, 0x181f ;  /* 0x00181fff12027589 */ /* 0x000e6200000e0000 */
[----:B------:R-:W-:Y:S01]  /*0ef0*/  LOP3.LUT R9, R27, 0xfffffff8, RZ, 0xc0, !PT ;  /* 0xfffffff81b097812 */ /* 0x000fe200078ec0ff */
[----:B------:R-:W-:-:S02]  /*0f00*/  IMAD.U32 R8, RZ, RZ, UR11 ;  /* 0x0000000bff087e24 */ /* 0x000fc4000f8e00ff */
[----:B------:R-:W-:-:S04]  /*0f10*/  IMAD.WIDE.U32 R10, R14, c[0x0][0x208], R6 ;  /* 0x000082000e0a7a25 */ /* 0x000fc800078e0006 */
[----:B------:R-:W-:-:S04]  /*0f20*/  IMAD.WIDE.U32 R4, R8, c[0x0][0x1e8], R4 ;  /* 0x00007a0008047a25 */ /* 0x000fc800078e0004 */
[----:B------:R-:W-:Y:S01]  /*0f30*/  IMAD.IADD R23, R0, 0x1, -R9 ;  /* 0x0000000100177824 */ /* 0x000fe200078e0a09 */
[----:B------:R-:W-:Y:S01]  /*0f40*/  IADD3 R21, R5, UR6, RZ ;  /* 0x0000000605157c10 */ /* 0x000fe2000fffe0ff */
[----:B------:R-:W-:Y:S01]  /*0f50*/  IMAD.IADD R11, R11, 0x1, R13 ;  /* 0x000000010b0b7824 */ /* 0x000fe200078e020d */
[----:B------:R-:W-:Y:S01]  /*0f60*/  SHFL.IDX PT, R5, R17, 0x1, 0x181f ;  /* 0x00381f0011057f89 */ /* 0x000fe200000e0000 */
[----:B------:R-:W-:Y:S01]  /*0f70*/  IMAD.U32 R0, RZ, RZ, UR11 ;  /* 0x0000000bff007e24 */ /* 0x000fe2000f8e00ff */
[----:B------:R-:W-:Y:S01]  /*0f80*/  ULDC.64 UR6, c[0x0][0x210] ;  /* 0x0000840000067ab9 */ /* 0x000fe20000000a00 */
[----:B------:R-:W-:Y:S01]  /*0f90*/  IMAD.MOV.U32 R20, RZ, RZ, R4 ;  /* 0x000000ffff147224 */ /* 0x000fe200078e0004 */
[----:B------:R-:W-:Y:S01]  /*0fa0*/  @!P0 SHF.R.S32.HI R4, RZ, 0x1f, R28 ;  /* 0x0000001fff048819 */ /* 0x000fe2000001141c */
[----:B------:R-:W-:Y:S01]  /*0fb0*/  IMAD.SHL.U32 R12, R12, 0x8, RZ ;  /* 0x000000080c0c7824 */ /* 0x000fe200078e00ff */
[----:B------:R-:W-:Y:S01]  /*0fc0*/  UIMAD UR8, UR8, UR6, URZ ;  /* 0x00000006080872a4 */ /* 0x000fe2000f8e023f */
[----:B------:R-:W-:Y:S01]  /*0fd0*/  IMAD.WIDE.U32 R24, R0, c[0x0][0x210], R10 ;  /* 0x0000840000187a25 */ /* 0x000fe200078e000a */
[----:B------:R-:W-:Y:S01]  /*0fe0*/  @!P0 SHF.R.S32.HI R0, RZ, 0x1f, R29 ;  /* 0x0000001fff008819 */ /* 0x000fe2000001141d */
[----:B------:R-:W-:Y:S01]  /*0ff0*/  UIADD3 UR6, UR14, -0x1, URZ ;  /* 0xffffffff0e067890 */ /* 0x000fe2000fffe03f */
[----:B------:R-:W-:Y:S01]  /*1000*/  @!P0 LEA.HI R4, R4, R28, RZ, 0x3 ;  /* 0x0000001c04048211 */ /* 0x000fe200078f18ff */
[----:B------:R-:W-:Y:S01]  /*1010*/  UIMAD UR8, UR11, UR7, UR8 ;  /* 0x000000070b0872a4 */ /* 0x000fe2000f8e0208 */
[----:B------:R-:W-:Y:S01]  /*1020*/  LOP3.LUT R251, R15, 0xfffffe00, R12, 0xf8, !PT ;  /* 0xfffffe000ffb7812 */ /* 0x000fe200078ef80c */
[----:B------:R-:W-:Y:S01]  /*1030*/  USHF.R.S32.HI UR7, URZ, 0x1f, UR6 ;  /* 0x0000001f3f077899 */ /* 0x000fe20008011406 */
[----:B------:R-:W-:Y:S01]  /*1040*/  @!P0 LEA.HI R0, R0, R29, RZ, 0x3 ;  /* 0x0000001d00008211 */ /* 0x000fe200078f18ff */
[----:B------:R-:W-:Y:S01]  /*1050*/  UIMAD UR17, UR9, UR6, URZ ;  /* 0x00000006091172a4 */ /* 0x000fe2000f8e023f */
[----:B------:R-:W-:Y:S01]  /*1060*/  @!P0 LOP3.LUT R14, R4, 0xfffffff8, RZ, 0xc0, !PT ;  /* 0xfffffff8040e8812 */ /* 0x000fe200078ec0ff */
[----:B------:R-:W-:Y:S01]  /*1070*/  IMAD.SHL.U32 R241, R251, 0x2, RZ ;  /* 0x00000002fbf17824 */ /* 0x000fe200078e00ff */
[----:B------:R-:W-:Y:S01]  /*1080*/  @!P0 LOP3.LUT R0, R0, 0xfffffff8, RZ, 0xc0, !PT ;  /* 0xfffffff800008812 */ /* 0x000fe200078ec0ff */
[----:B------:R-:W2:Y:S01]  /*1090*/  SHFL.IDX PT, R4, R18, 0x1, 0x181f ;  /* 0x00381f0012047f89 */ /* 0x000ea200000e0000 */
[----:B------:R-:W-:Y:S01]  /*10a0*/  UIMAD UR17, UR7, UR20, UR17 ;  /* 0x00000014071172a4 */ /* 0x000fe2000f8e0211 */
[----:B-1----:R-:W-:Y:S01]  /*10b0*/  @!P0 IMAD.WIDE R14, R14, 0x2, R2 ;  /* 0x000000020e0e8825 */ /* 0x002fe200078e0202 */
[----:B------:R-:W-:-:S03]  /*10c0*/  UISETP.GT.AND UP0, UPT, UR6, UR10, UPT ;  /* 0x0000000a0600728c */ /* 0x000fc6000bf04270 */
[----:B------:R-:W-:Y:S01]  /*10d0*/  @!P0 IMAD.WIDE R12, R0, 0x2, R2 ;  /* 0x00000002000c8825 */ /* 0x000fe200078e0202 */
[----:B------:R-:W-:-:S03]  /*10e0*/  @!P5 SHF.R.S32.HI R0, RZ, 0x1f, R29 ;  /* 0x0000001fff00d819 */ /* 0x000fc6000001141d */
[----:B------:R-:W-:Y:S02]  /*10f0*/  IMAD.MOV.U32 R36, RZ, RZ, c[0x0][0x1e0] ;  /* 0x00007800ff247624 */ /* 0x000fe400078e00ff */
[----:B------:R-:W-:Y:S01]  /*1100*/  IMAD.MOV.U32 R37, RZ, RZ, c[0x0][0x1e4] ;  /* 0x00007900ff257624 */ /* 0x000fe200078e00ff */
[--C-:B---3--:R-:W-:Y:S01]  /*1110*/  @P4 SHF.R.S32.HI R9, RZ, 0x1f, R16.reuse ;  /* 0x0000001fff094819 */ /* 0x108fe20000011410 */
[----:B------:R-:W-:Y:S02]  /*1120*/  @P4 IMAD.MOV.U32 R8, RZ, RZ, R16 ;  /* 0x000000ffff084224 */ /* 0x000fe400078e0010 */
[----:B------:R-:W-:Y:S02]  /*1130*/  @!P4 IMAD.MOV.U32 R8, RZ, RZ, R35 ;  /* 0x000000ffff08c224 */ /* 0x000fe400078e0023 */
[----:B------:R-:W-:Y:S01]  /*1140*/  @!P4 IMAD.MOV.U32 R9, RZ, RZ, R19 ;  /* 0x000000ffff09c224 */ /* 0x000fe200078e0013 */
[----:B------:R-:W-:Y:S01]  /*1150*/  @!P0 LEA R10, P4, R6, R2, 0x1 ;  /* 0x00000002060a8211 */ /* 0x000fe200078808ff */
[----:B------:R-:W-:Y:S01]  /*1160*/  IMAD.WIDE.U32 R40, R8, c[0x0][0x1f0], R20 ;  /* 0x00007c0008287a25 */ /* 0x000fe200078e0014 */
[----:B------:R-:W-:Y:S02]  /*1170*/  SHFL.IDX PT, R2, R18, 0x2, 0x181f ;  /* 0x00581f0012027f89 */ /* 0x000fe400000e0000 */
[----:B------:R-:W-:Y:S01]  /*1180*/  @!P0 LEA.HI.X R11, R6, R3, R7, 0x1, P4 ;  /* 0x00000003060b8211 */ /* 0x000fe200020f0c07 */
[----:B------:R-:W-:Y:S01]  /*1190*/  IMAD.MOV.U32 R38, RZ, RZ, R40 ;  /* 0x000000ffff267224 */ /* 0x000fe200078e0028 */
[----:B------:R-:W-:Y:S01]  /*11a0*/  ISETP.GE.AND P4, PT, R29, c[0x0][0x198], PT ;  /* 0x000066001d007a0c */ /* 0x000fe20003f86270 */
[----:B------:R-:W1:Y:S04]  /*11b0*/  SHFL.IDX PT, R3, R17, 0x2, 0x181f ;  /* 0x00581f0011037f89 */ /* 0x000e6800000e0000 */
[----:B------:R3:W-:Y:S04]  /*11c0*/  @!P0 LDGSTS.E.BYPASS.LTC128B.128 [R241+0x100], [R10.64], !P6 ;  /* 0x001000000af18fae */ /* 0x0007e8000f101d4c */
[----:B------:R4:W-:Y:S04]  /*11d0*/  @!P0 LDGSTS.E.BYPASS.LTC128B.128 [R241+0x4100], [R14.64], !P3 ;  /* 0x041000000ef18fae */ /* 0x0009e8000d901d4c */
[----:B------:R5:W-:Y:S04]  /*11e0*/  @!P0 LDGSTS.E.BYPASS.LTC128B.128 [R241+0x8100], [R12.64], !P4 ;  /* 0x081000000cf18fae */ /* 0x000be8000e101d4c */
[----:B------:R-:W-:Y:S01]  /*11f0*/  STL.64 [R1+0x18], R40 ;  /* 0x0000182801007387 */ /* 0x000fe20000100a00 */
[----:B---3--:R-:W-:-:S02]  /*1200*/  @!P5 SHF.R.S32.HI R10, RZ, 0x1f, R28 ;  /* 0x0000001fff0ad819 */ /* 0x008fc4000001141c */
[----:B------:R-:W-:Y:S02]  /*1210*/  @!P1 SHF.R.S32.HI R11, RZ, 0x1f, R28 ;  /* 0x0000001fff0b9819 */ /* 0x000fe4000001141c */
[-C--:B-----5:R-:W-:Y:S02]  /*1220*/  @!P5 LEA.HI R12, R10, R28.reuse, RZ, 0x3 ;  /* 0x0000001c0a0cd211 */ /* 0x0a0fe400078f18ff */
[----:B------:R-:W-:Y:S02]  /*1230*/  @!P1 SHF.R.S32.HI R13, RZ, 0x1f, R29 ;  /* 0x0000001fff0d9819 */ /* 0x000fe4000001141d */
[-C--:B------:R-:W-:Y:S02]  /*1240*/  @!P5 LEA.HI R10, R0, R29.reuse, RZ, 0x3 ;  /* 0x0000001d000ad211 */ /* 0x080fe400078f18ff */
[----:B------:R-:W-:Y:S02]  /*1250*/  @!P1 LEA.HI R0, R11, R28, RZ, 0x3 ;  /* 0x0000001c0b009211 */ /* 0x000fe400078f18ff */
[----:B------:R-:W-:-:S02]  /*1260*/  @!P1 LEA.HI R11, R13, R29, RZ, 0x3 ;  /* 0x0000001d0d0b9211 */ /* 0x000fc400078f18ff */
[----:B----4-:R-:W-:Y:S02]  /*1270*/  @!P5 LOP3.LUT R14, R10, 0xfffffff8, RZ, 0xc0, !PT ;  /* 0xfffffff80a0ed812 */ /* 0x010fe400078ec0ff */
[----:B------:R3:W4:Y:S01]  /*1280*/  SHFL.IDX PT, R10, R18, 0x3, 0x181f ;  /* 0x00781f00120a7f89 */ /* 0x00072200000e0000 */
[----:B------:R-:W-:Y:S02]  /*1290*/  @!P5 LOP3.LUT R16, R12, 0xfffffff8, RZ, 0xc0, !PT ;  /* 0xfffffff80c10d812 */ /* 0x000fe400078ec0ff */
[----:B------:R-:W-:Y:S01]  /*12a0*/  @!P1 LOP3.LUT R0, R0, 0xfffffff8, RZ, 0xc0, !PT ;  /* 0xfffffff800009812 */ /* 0x000fe200078ec0ff */
[----:B--2---:R-:W-:Y:S01]  /*12b0*/  @!P5 IMAD.WIDE R14, R14, 0x2, R4 ;  /* 0x000000020e0ed825 */ /* 0x004fe200078e0204 */
[----:B------:R-:W-:-:S04]  /*12c0*/  @!P5 LEA R12, P0, R6, R4, 0x1 ;  /* 0x00000004060cd211 */ /* 0x000fc800078008ff */
[----:B------:R-:W-:-:S05]  /*12d0*/  @!P5 LEA.HI.X R13, R6, R5, R7, 0x1, P0 ;  /* 0x00000005060dd211 */ /* 0x000fca00000f0c07 */
[----:B------:R2:W-:Y:S01]  /*12e0*/  @!P5 LDGSTS.E.BYPASS.LTC128B.128 [R241+0x1100], [R12.64], !P6 ;  /* 0x011000000cf1dfae */ /* 0x0005e2000f101d4c */
[----:B---3--:R-:W-:-:S03]  /*12f0*/  @!P1 LOP3.LUT R18, R11, 0xfffffff8, RZ, 0xc0, !PT ;  /* 0xfffffff80b129812 */ /* 0x008fc600078ec0ff */
[----:B------:R3:W5:Y:S02]  /*1300*/  SHFL.IDX PT, R11, R17, 0x3, 0x181f ;  /* 0x00781f00110b7f89 */ /* 0x00076400000e0000 */
[----:B-1----:R-:W-:-:S04]  /*1310*/  @!P1 IMAD.WIDE R18, R18, 0x2, R2 ;  /* 0x0000000212129825 */ /* 0x002fc800078e0202 */
[----:B---3--:R-:W-:-:S04]  /*1320*/  @!P5 IMAD.WIDE R16, R16, 0x2, R4 ;  /* 0x000000021010d825 */ /* 0x008fc800078e0204 */
[----:B------:R-:W-:Y:S01]  /*1330*/  @!P1 IMAD.WIDE R4, R0, 0x2, R2 ;  /* 0x0000000200049825 */ /* 0x000fe200078e0202 */
[C---:B------:R-:W-:Y:S01]  /*1340*/  @!P1 LEA R2, P0, R6.reuse, R2, 0x1 ;  /* 0x0000000206029211 */ /* 0x040fe200078008ff */
[----:B------:R1:W-:Y:S02]  /*1350*/  @!P5 LDGSTS.E.BYPASS.LTC128B.128 [R241+0x5100], [R16.64], !P3 ;  /* 0x0510000010f1dfae */ /* 0x0003e4000d901d4c */
[C---:B------:R-:W-:Y:S01]  /*1360*/  IMAD R0, R9.reuse, c[0x0][0x1f0], RZ ;  /* 0x00007c0009007a24 */ /* 0x040fe200078e02ff */
[----:B------:R-:W-:Y:S01]  /*1370*/  @!P1 LEA.HI.X R3, R6, R3, R7, 0x1, P0 ;  /* 0x0000000306039211 */ /* 0x000fe200000f0c07 */
[----:B------:R3:W-:Y:S01]  /*1380*/  @!P5 LDGSTS.E.BYPASS.LTC128B.128 [R241+0x9100], [R14.64], !P4 ;  /* 0x091000000ef1dfae */ /* 0x0007e2000e101d4c */
[----:B------:R-:W-:Y:S01]  /*1390*/  ISETP.GE.AND P5, PT, R22, 0x21, PT ;  /* 0x000000211600780c */ /* 0x000fe20003fa6270 */
[----:B------:R-:W-:Y:S02]  /*13a0*/  IMAD R0, R8, c[0x0][0x1f4], R0 ;  /* 0x00007d0008007a24 */ /* 0x000fe400078e0200 */
[----:B------:R4:W-:Y:S01]  /*13b0*/  @!P1 LDGSTS.E.BYPASS.LTC128B.128 [R241+0x2100], [R2.64], !P6 ;  /* 0x0210000002f19fae */ /* 0x0009e2000f101d4c */
[----:B------:R-:W-:-:S02]  /*13c0*/  IMAD R9, R9, c[0x0][0x218], RZ ;  /* 0x0000860009097a24 */ /* 0x000fc400078e02ff */
[----:B------:R-:W-:Y:S01]  /*13d0*/  IMAD.IADD R39, R41, 0x1, R0 ;  /* 0x0000000129277824 */ /* 0x000fe200078e0200 */
[----:B------:R2:W-:Y:S01]  /*13e0*/  @!P1 LDGSTS.E.BYPASS.LTC128B.128 [R241+0x6100], [R4.64], !P3 ;  /* 0x0610000004f19fae */ /* 0x0005e2000d901d4c */
[----:B------:R-:W-:-:S03]  /*13f0*/  IMAD R9, R8, c[0x0][0x21c], R9 ;  /* 0x0000870008097a24 */ /* 0x000fc600078e0209 */
[----:B------:R2:W-:Y:S01]  /*1400*/  @!P1 LDGSTS.E.BYPASS.LTC128B.128 [R241+0xa100], [R18.64], !P4 ;  /* 0x0a10000012f19fae */ /* 0x0005e2000e101d4c */
[----:B------:R-:W-:-:S03]  /*1410*/  ISETP.GE.AND P1, PT, R22, 0x41, PT ;  /* 0x000000411600780c */ /* 0x000fc60003f26270 */
[----:B------:R3:W-:Y:S01]  /*1420*/  STL.64 [R1], R38 ;  /* 0x0000002601007387 */ /* 0x0007e20000100a00 */
[----:B-1----:R-:W-:Y:S01]  /*1430*/  IMAD.WIDE.U32 R16, R36, 0x40, RZ ;  /* 0x0000004024107825 */ /* 0x002fe200078e00ff */
[----:B----4-:R-:W-:-:S04]  /*1440*/  @!P2 LEA R2, P0, R6, R10, 0x1 ;  /* 0x0000000a0602a211 */ /* 0x010fc800078008ff */
[----:B-----5:R-:W-:Y:S02]  /*1450*/  @!P2 LEA.HI.X R3, R6, R11, R7, 0x1, P0 ;  /* 0x0000000b0603a211 */ /* 0x020fe400000f0c07 */
[----:B------:R-:W-:Y:S02]  /*1460*/  @!P2 SHF.R.S32.HI R7, RZ, 0x1f, R28 ;  /* 0x0000001fff07a819 */ /* 0x000fe4000001141c */
[----:B--2---:R-:W-:Y:S01]  /*1470*/  @!P2 SHF.R.S32.HI R4, RZ, 0x1f, R29 ;  /* 0x0000001fff04a819 */ /* 0x004fe2000001141d */
[----:B------:R1:W-:Y:S01]  /*1480*/  @!P2 LDGSTS.E.BYPASS.LTC128B.128 [R241+0x3100], [R2.64], !P6 ;  /* 0x0310000002f1afae */ /* 0x0003e2000f101d4c */
[----:B------:R-:W-:Y:S01]  /*1490*/  ISETP.GE.AND P6, PT, R22, 0x1, PT ;  /* 0x000000011600780c */ /* 0x000fe20003fc6270 */
[----:B------:R-:W-:Y:S01]  /*14a0*/  IMAD.SHL.U32 R19, R37, 0x40, RZ ;  /* 0x0000004025137824 */ /* 0x000fe200078e00ff */
[----:B---3--:R-:W-:Y:S02]  /*14b0*/  @!P2 LEA.HI R14, R7, R28, RZ, 0x3 ;  /* 0x0000001c070ea211 */ /* 0x008fe400078f18ff */
[----:B------:R-:W-:Y:S01]  /*14c0*/  IADD3 R5, R25, UR8, RZ ;  /* 0x0000000819057c10 */ /* 0x000fe2000fffe0ff */
[----:B------:R-:W-:Y:S01]  /*14d0*/  UIMAD UR8, UR15, UR5, URZ ;  /* 0x000000050f0872a4 */ /* 0x000fe2000f8e023f */
[----:B------:R-:W-:-:S03]  /*14e0*/  @!P2 LOP3.LUT R14, R14, 0xfffffff8, RZ, 0xc0, !PT ;  /* 0xfffffff80e0ea812 */ /* 0x000fc600078ec0ff */
[----:B------:R-:W-:Y:S02]  /*14f0*/  UIADD3 UR8, UR19, UR8, URZ ;  /* 0x0000000813087290 */ /* 0x000fe4000fffe03f */
[----:B------:R-:W-:Y:S02]  /*1500*/  @!P2 IMAD.WIDE R14, R14, 0x2, R10 ;  /* 0x000000020e0ea825 */ /* 0x000fe400078e020a */
[----:B------:R-:W-:-:S03]  /*1510*/  UIMAD UR15, UR8, UR6, URZ ;  /* 0x00000006080f72a4 */ /* 0x000fc6000f8e023f */
[----:B------:R2:W-:Y:S01]  /*1520*/  @!P2 LDGSTS.E.BYPASS.LTC128B.128 [R241+0x7100], [R14.64], !P3 ;  /* 0x071000000ef1afae */ /* 0x0005e2000d901d4c */
[----:B------:R-:W-:Y:S01]  /*1530*/  ISETP.GE.AND P3, PT, R28, c[0x0][0x1d4], PT ;  /* 0x000075001c007a0c */ /* 0x000fe20003f66270 */
[----:B------:R-:W-:Y:S01]  /*1540*/  UIMAD UR15, UR7, UR18, UR15 ;  /* 0x00000012070f72a4 */ /* 0x000fe2000f8e020f */
[----:B-1----:R-:W-:-:S05]  /*1550*/  IMAD.WIDE.U32 R2, R31, UR6, R38 ;  /* 0x000000061f027c25 */ /* 0x002fca000f8e0026 */
[----:B------:R-:W-:Y:S01]  /*1560*/  IADD3 R0, R3, UR17, RZ ;  /* 0x0000001103007c10 */ /* 0x000fe2000fffe0ff */
[----:B------:R-:W-:Y:S01]  /*1570*/  UMOV UR17, 0x6 ;  /* 0x0000000600117882 */ /* 0x000fe20000000000 */
[----:B------:R-:W-:Y:S01]  /*1580*/  @P6 LEA R12, P0, R2, c[0x0][0x1c8], 0x1 ;  /* 0x00007200020c6a11 */ /* 0x000fe200078008ff */
[----:B------:R-:W-:Y:S01]  /*1590*/  USHF.L.U64.HI UR17, UR4, UR17, UR5 ;  /* 0x0000001104117299 */ /* 0x000fe20008010205 */
[----:B------:R-:W-:Y:S01]  /*15a0*/  @!P2 LEA.HI R3, R4, R29, RZ, 0x3 ;  /* 0x0000001d0403a211 */ /* 0x000fe200078f18ff */
[----:B------:R-:W-:Y:S01]  /*15b0*/  IMAD.MOV.U32 R4, RZ, RZ, R24 ;  /* 0x000000ffff047224 */ /* 0x000fe200078e0018 */
[----:B------:R-:W-:Y:S02]  /*15c0*/  @P6 LEA.HI.X R13, R2, c[0x0][0x1cc], R0, 0x1, P0 ;  /* 0x00007300020d6a11 */ /* 0x000fe400000f0c00 */
[----:B------:R-:W-:Y:S01]  /*15d0*/  @P5 LEA R7, P0, R36, R2, 0x5 ;  /* 0x0000000224075211 */ /* 0x000fe200078028ff */
[----:B------:R-:W-:Y:S01]  /*15e0*/  IMAD.WIDE.U32 R20, R8, c[0x0][0x218], R4 ;  /* 0x0000860008147a25 */ /* 0x000fe200078e0004 */
[----:B------:R-:W-:-:S02]  /*15f0*/  @!P2 LOP3.LUT R3, R3, 0xfffffff8, RZ, 0xc0, !PT ;  /* 0xfffffff80303a812 */ /* 0x000fc400078ec0ff */
[----:B------:R-:W-:Y:S01]  /*1600*/  @P5 LEA.HI.X R18, R36, R0, R37, 0x5, P0 ;  /* 0x0000000024125211 */ /* 0x000fe200000f2c25 */
[----:B------:R-:W-:Y:S01]  /*1610*/  IMAD.IADD R69, R21, 0x1, R9 ;  /* 0x0000000115457824 */ /* 0x000fe200078e0209 */
[----:B------:R-:W-:Y:S01]  /*1620*/  @P1 IADD3 R16, P0, R2, R16, RZ ;  /* 0x0000001002101210 */ /* 0x000fe20007f1e0ff */
[----:B------:R-:W-:Y:S01]  /*1630*/  @!P2 IMAD.WIDE R2, R3, 0x2, R10 ;  /* 0x000000020302a825 */ /* 0x000fe200078e020a */
[----:B------:R1:W-:Y:S02]  /*1640*/  STL.64 [R1+0x10], R20 ;  /* 0x0000101401007387 */ /* 0x0003e40000100a00 */
[----:B------:R-:W-:Y:S01]  /*1650*/  @P1 IADD3.X R17, R0, R17, R19, P0, !PT ;  /* 0x0000001100111210 */ /* 0x000fe200007fe413 */
[----:B------:R-:W-:Y:S01]  /*1660*/  IMAD.SHL.U32 R0, R23, 0x40, RZ ;  /* 0x0000004017007824 */ /* 0x000fe200078e00ff */
[----:B------:R3:W-:Y:S01]  /*1670*/  @!P2 LDGSTS.E.BYPASS.LTC128B.128 [R241+0xb100], [R2.64], !P4 ;  /* 0x0b10000002f1afae */ /* 0x0007e2000e101d4c */
[----:B------:R-:W-:Y:S01]  /*1680*/  ISETP.GE.AND P4, PT, R6, c[0x0][0x1d4], PT ;  /* 0x0000750006007a0c */ /* 0x000fe20003f86270 */
[----:B------:R-:W-:Y:S01]  /*1690*/  IMAD.MOV.U32 R68, RZ, RZ, R20 ;  /* 0x000000ffff447224 */ /* 0x000fe200078e0014 */
[----:B------:R-:W-:Y:S01]  /*16a0*/  ISETP.GE.AND P2, PT, R29, c[0x0][0x1d4], PT ;  /* 0x000075001d007a0c */ /* 0x000fe20003f46270 */
[----:B------:R-:W0:Y:S01]  /*16b0*/  LDGDEPBAR ;  /* 0x00000000000079af */ /* 0x000e220000000000 */
[----:B------:R-:W-:Y:S01]  /*16c0*/  @P5 LEA R10, P0, R7, c[0x0][0x1c8], 0x1 ;  /* 0x00007200070a5a11 */ /* 0x000fe200078008ff */
[----:B------:R-:W-:Y:S01]  /*16d0*/  IMAD.WIDE.U32 R4, R33, UR6, R68 ;  /* 0x0000000621047c25 */ /* 0x000fe2000f8e0044 */
[----:B------:R-:W-:Y:S01]  /*16e0*/  LOP3.LUT R0, R0, 0x1c0, RZ, 0xc0, !PT ;  /* 0x000001c000007812 */ /* 0x000fe200078ec0ff */
[----:B------:R1:W-:Y:S01]  /*16f0*/  STL.64 [R1+0x8], R68 ;  /* 0x0000084401007387 */ /* 0x0003e20000100a00 */
[----:B------:R-:W-:Y:S01]  /*1700*/  @P5 LEA.HI.X R11, R7, c[0x0][0x1cc], R18, 0x1, P0 ;  /* 0x00007300070b5a11 */ /* 0x000fe200000f0c12 */
[----:B------:R-:W-:-:S02]  /*1710*/  IMAD.SHL.U32 R7, R30, 0x8, RZ ;  /* 0x000000081e077824 */ /* 0x000fc400078e00ff */
[----:B--2---:R-:W-:Y:S02]  /*1720*/  IMAD.MOV.U32 R14, RZ, RZ, 0x20 ;  /* 0x00000020ff0e7424 */ /* 0x004fe400078e00ff */
[----:B------:R2:W-:Y:S01]  /*1730*/  @P6 LDGSTS.E.BYPASS.LTC128B.128 [R241+0x12100], [R12.64], !P4 ;  /* 0x121000000cf16fae */ /* 0x0005e2000e101d4c */
[----:B------:R-:W-:Y:S02]  /*1740*/  LOP3.LUT R9, R0, 0x8, R7, 0xf8, !PT ;  /* 0x0000000800097812 */ /* 0x000fe400078ef807 */
[----:B------:R-:W-:Y:S01]  /*1750*/  SHF.R.U32.HI R7, RZ, 0x3, R0 ;  /* 0x00000003ff077819 */ /* 0x000fe20000011600 */
[----:B------:R2:W-:Y:S01]  /*1760*/  @P6 LDGSTS.E.BYPASS.LTC128B.128 [R241+0x15100], [R12.64+0x80], !P3 ;  /* 0x151000800cf16fae */ /* 0x0005e2000d901d4c */
[----:B------:R-:W-:Y:S01]  /*1770*/  IADD3 R0, R5, UR15, RZ ;  /* 0x0000000f05007c10 */ /* 0x000fe2000fffe0ff */
[----:B------:R-:W-:Y:S01]  /*1780*/  USHF.L.U32 UR15, UR4, 0x6, URZ ;  /* 0x00000006040f7899 */ /* 0x000fe2000800063f */
[----:B------:R-:W-:Y:S01]  /*1790*/  LOP3.LUT R7, R9, R7, RZ, 0x3c, !PT ;  /* 0x0000000709077212 */ /* 0x000fe200078e3cff */
[----:B------:R2:W-:Y:S01]  /*17a0*/  @P6 LDGSTS.E.BYPASS.LTC128B.128 [R241+0x18100], [R12.64+0x100], !P2 ;  /* 0x181001000cf16fae */ /* 0x0005e2000d101d4c */
[----:B------:R-:W-:-:S03]  /*17b0*/  ISETP.GE.AND P6, PT, R6, c[0x0][0x1d4], PT ;  /* 0x0000750006007a0c */ /* 0x000fc60003fc6270 */
[----:B------:R4:W-:Y:S01]  /*17c0*/  @P5 LDGSTS.E.BYPASS.LTC128B.128 [R241+0x13100], [R10.64], !P4 ;  /* 0x131000000af15fae */ /* 0x0009e2000e101d4c */
[----:B---3--:R-:W-:-:S03]  /*17d0*/  @P1 LEA R2, P0, R16, c[0x0][0x1c8], 0x1 ;  /* 0x0000720010021a11 */ /* 0x008fc600078008ff */
[----:B------:R4:W-:Y:S01]  /*17e0*/  @P5 LDGSTS.E.BYPASS.LTC128B.128 [R241+0x16100], [R10.64+0x80], !P3 ;  /* 0x161000800af15fae */ /* 0x0009e2000d901d4c */
[----:B------:R-:W-:Y:S02]  /*17f0*/  @P1 LEA.HI.X R3, R16, c[0x0][0x1cc], R17, 0x1, P0 ;  /* 0x0000730010031a11 */ /* 0x000fe400000f0c11 */
[----:B------:R-:W-:Y:S01]  /*1800*/  LEA R8, P0, R4, c[0x0][0x1f8], 0x1 ;  /* 0x00007e0004087a11 */ /* 0x000fe200078008ff */
[----:B------:R4:W-:Y:S01]  /*1810*/  @P5 LDGSTS.E.BYPASS.LTC128B.128 [R241+0x19100], [R10.64+0x100], !P2 ;  /* 0x191001000af15fae */ /* 0x0009e2000d101d4c */
[----:B------:R-:W-:Y:S02]  /*1820*/  ISETP.GE.AND P5, PT, R28, c[0x0][0x1d4], PT ;  /* 0x000075001c007a0c */ /* 0x000fe40003fa6270 */
[----:B------:R-:W-:Y:S01]  /*1830*/  LEA.HI.X R9, R4, c[0x0][0x1fc], R0, 0x1, P0 ;  /* 0x00007f0004097a11 */ /* 0x000fe200000f0c00 */
[----:B------:R3:W-:Y:S01]  /*1840*/  @P1 LDGSTS.E.BYPASS.LTC128B.128 [R241+0x14100], [R2.64], !P4 ;  /* 0x1410000002f11fae */ /* 0x0007e2000e101d4c */
[----:B------:R-:W-:Y:S02]  /*1850*/  IMAD.U32 R0, RZ, RZ, UR15 ;  /* 0x0000000fff007e24 */ /* 0x000fe4000f8e00ff */
[----:B------:R-:W-:Y:S01]  /*1860*/  IMAD.MOV.U32 R4, RZ, RZ, 0x10 ;  /* 0x00000010ff047424 */ /* 0x000fe200078e00ff */
[----:B------:R3:W-:Y:S04]  /*1870*/  @P1 LDGSTS.E.BYPASS.LTC128B.128 [R241+0x17100], [R2.64+0x80], !P3 ;  /* 0x1710008002f11fae */ /* 0x0007e8000d901d4c */
[----:B------:R3:W-:Y:S01]  /*1880*/  @P1 LDGSTS.E.BYPASS.LTC128B.128 [R241+0x1a100], [R2.64+0x100], !P2 ;  /* 0x1a10010002f11fae */ /* 0x0007e2000d101d4c */
[----:B--2---:R-:W-:-:S03]  /*1890*/  IADD3 R12, P1, P0, R0, 0x80, R8 ;  /* 0x00000080000c7810 */ /* 0x004fc6000783e008 */
[----:B------:R-:W0:Y:S01]  /*18a0*/  LDGDEPBAR ;  /* 0x00000000000079af */ /* 0x000e220000000000 */
[----:B------:R-:W-:Y:S02]  /*18b0*/  IADD3.X R13, RZ, UR17, R9, P1, P0 ;  /* 0x00000011ff0d7c10 */ /* 0x000fe40008fe0409 */
[----:B----4-:R-:W-:Y:S01]  /*18c0*/  IADD3 R10, P1, P0, R0, 0x100, R8 ;  /* 0x00000100000a7810 */ /* 0x010fe2000783e008 */
[----:B------:R-:W-:-:S03]  /*18d0*/  IMAD.SHL.U32 R0, R108, 0x20, RZ ;  /* 0x000000206c007824 */ /* 0x000fc600078e00ff */
[----:B------:R-:W-:Y:S02]  /*18e0*/  IADD3.X R11, RZ, UR17, R9, P1, P0 ;  /* 0x00000011ff0b7c10 */ /* 0x000fe40008fe0409 */
[----:B------:R-:W-:Y:S02]  /*18f0*/  LOP3.LUT P0, RZ, R23, 0x2, RZ, 0xc0, !PT ;  /* 0x0000000217ff7812 */ /* 0x000fe4000780c0ff */
[----:B------:R-:W-:Y:S01]  /*1900*/  IADD3 R6, P1, R8, UR15, RZ ;  /* 0x0000000f08067c10 */ /* 0x000fe2000ff3e0ff */
[----:B---3--:R-:W-:Y:S01]  /*1910*/  IMAD.SHL.U32 R2, R27, 0x40, RZ ;  /* 0x000000401b027824 */ /* 0x008fe200078e00ff */
[----:B------:R-:W-:-:S04]  /*1920*/  DEPBAR.LE SB0, 0x1 ;  /* 0x000080400000791a */ /* 0x000fc80000000000 */
[----:B------:R-:W-:Y:S02]  /*1930*/  LOP3.LUT R2, R7, 0xfffffe00, R2, 0xf8, !PT ;  /* 0xfffffe0007027812 */ /* 0x000fe400078ef802 */
[----:B------:R-:W-:Y:S02]  /*1940*/  LOP3.LUT R3, R0, 0x7ffffc00, RZ, 0xc0, !PT ;  /* 0x7ffffc0000037812 */ /* 0x000fe400078ec0ff */
[----:B------:R-:W-:Y:S02]  /*1950*/  SEL R0, R4, 0xfffffff0, !P0 ;  /* 0xfffffff004007807 */ /* 0x000fe40004000000 */
[----:B------:R-:W-:Y:S01]  /*1960*/  IADD3.X R7, R9, UR17, RZ, P1, !PT ;  /* 0x0000001109077c10 */ /* 0x000fe20008ffe4ff */
[----:B------:R-:W-:Y:S01]  /*1970*/  IMAD.IADD R3, R2, 0x1, R3 ;  /* 0x0000000102037824 */ /* 0x000fe200078e0203 */
[----:B------:R-:W-:Y:S01]  /*1980*/  BAR.SYNC.DEFER_BLOCKING 0x0 ;  /* 0x0000000000007b1d */ /* 0x000fe20000010000 */
[----:B------:R-:W-:Y:S01]  /*1990*/  LOP3.LUT P1, RZ, R23, 0x4, RZ, 0xc0, !PT ;  /* 0x0000000417ff7812 */ /* 0x000fe2000782c0ff */
[----:B------:R-:W-:Y:S01]  /*19a0*/  IMAD.SHL.U32 R239, R0, 0x2, RZ ;  /* 0x0000000200ef7824 */ /* 0x000fe200078e00ff */
[----:B------:R-:W-:Y:S01]  /*19b0*/  IADD3 R4, P0, R6, UR15, RZ ;  /* 0x0000000f06047c10 */ /* 0x000fe2000ff1e0ff */
[C---:B------:R-:W-:Y:S01]  /*19c0*/  IMAD.SHL.U32 R216, R3.reuse, 0x2, RZ ;  /* 0x0000000203d87824 */ /* 0x040fe200078e00ff */
[----:B------:R-:W-:Y:S01]  /*19d0*/  LEA R224, R3, 0x100, 0x1 ;  /* 0x0000010003e07811 */ /* 0x000fe200078e08ff */
[----:B------:R-:W-:Y:S01]  /*19e0*/  IMAD.SHL.U32 R3, R26, 0x40, RZ ;  /* 0x000000401a037824 */ /* 0x000fe200078e00ff */
[----:B------:R-:W-:-:S02]  /*19f0*/  SEL R0, R14, 0xffffffe0, !P1 ;  /* 0xffffffe00e007807 */ /* 0x000fc40004800000 */
[----:B------:R-:W-:Y:S01]  /*1a00*/  IADD3.X R5, R7, UR17, RZ, P0, !PT ;  /* 0x0000001107057c10 */ /* 0x000fe200087fe4ff */
[----:B------:R-:W-:Y:S01]  /*1a10*/  IMAD.IADD R220, R224, 0x1, R239 ;  /* 0x00000001e0dc7824 */ /* 0x000fe200078e02ef */
[----:B------:R-:W-:Y:S01]  /*1a20*/  ISETP.LT.OR P0, PT, R22, 0x1, P6 ;  /* 0x000000011600780c */ /* 0x000fe20003701670 */
[----:B------:R-:W-:Y:S01]  /*1a30*/  IMAD R224, R0, 0x2, R224 ;  /* 0x0000000200e07824 */ /* 0x000fe200078e02e0 */
[----:B------:R-:W-:Y:S01]  /*1a40*/  ISETP.LT.OR P1, PT, R22, 0x1, P5 ;  /* 0x000000011600780c */ /* 0x000fe20002f21670 */
[----:B------:R-:W-:Y:S01]  /*1a50*/  IMAD R228, R0, 0x2, R220 ;  /* 0x0000000200e47824 */ /* 0x000fe200078e02dc */
[----:B------:R-:W-:-:S04]  /*1a60*/  LOP3.LUT R3, R3, 0x1c0, RZ, 0xc0, !PT ;  /* 0x000001c003037812 */ /* 0x000fc800078ec0ff */
[----:B------:R-:W-:Y:S01]  /*1a70*/  SHF.R.U32.HI R236, RZ, 0x3, R3 ;  /* 0x00000003ffec7819 */ /* 0x000fe20000011603 */
[----:B------:R1:W2:Y:S04]  /*1a80*/  LDSM.16.M88.4 R152, [R216+0x100] ;  /* 0x00010000d898783b */ /* 0x0002a80000000200 */
[----:B------:R1:W3:Y:S04]  /*1a90*/  LDSM.16.M88.4 R196, [R216+0x4100] ;  /* 0x00410000d8c4783b */ /* 0x0002e80000000200 */
[----:B------:R1:W4:Y:S04]  /*1aa0*/  LDSM.16.M88.4 R156, [R220] ;  /* 0x00000000dc9c783b */ /* 0x0003280000000200 */
[----:B------:R1:W1:Y:S04]  /*1ab0*/  LDSM.16.M88.4 R204, [R220+0x4000] ;  /* 0x00400000dccc783b */ /* 0x0002680000000200 */
[----:B------:R1:W1:Y:S04]  /*1ac0*/  LDSM.16.M88.4 R184, [R224] ;  /* 0x00000000e0b8783b */ /* 0x0002680000000200 */
[----:B------:R1:W1:Y:S04]  /*1ad0*/  LDSM.16.M88.4 R208, [R224+0x4000] ;  /* 0x00400000e0d0783b */ /* 0x0002680000000200 */
[----:B------:R1:W1:Y:S04]  /*1ae0*/  LDSM.16.M88.4 R188, [R228] ;  /* 0x00000000e4bc783b */ /* 0x0002680000000200 */
[----:B------:R1:W1:Y:S04]  /*1af0*/  LDSM.16.M88.4 R212, [R228+0x4000] ;  /* 0x00400000e4d4783b */ /* 0x0002680000000200 */
[----:B------:R-:W1:Y:S04]  /*1b00*/  LDSM.16.M88.4 R216, [R216+0x8100] ;  /* 0x00810000d8d8783b */ /* 0x000e680000000200 */
[----:B------:R-:W1:Y:S04]  /*1b10*/  LDSM.16.M88.4 R220, [R220+0x8000] ;  /* 0x00800000dcdc783b */ /* 0x000e680000000200 */
[----:B------:R-:W1:Y:S04]  /*1b20*/  LDSM.16.M88.4 R224, [R224+0x8000] ;  /* 0x00800000e0e0783b */ /* 0x000e680000000200 */
[----:B------:R-:W1:Y:S04]  /*1b30*/  LDSM.16.M88.4 R228, [R228+0x8000] ;  /* 0x00800000e4e4783b */ /* 0x000e680000000200 */
[----:B------:R-:W-:Y:S06]  /*1b40*/  BAR.SYNC.DEFER_BLOCKING 0x0 ;  /* 0x0000000000007b1d */ /* 0x000fec0000010000 */
[----:B------:R-:W-:Y:S01]  /*1b50*/  @!PT LDS RZ, [RZ] ;  /* 0x00000000fffff984 */ /* 0x000fe20000000800 */
[----:B------:R-:W-:Y:S01]  /*1b60*/  @!PT LDS RZ, [RZ] ;  /* 0x00000000fffff984 */ /* 0x000fe20000000800 */
[----:B------:R-:W-:Y:S01]  /*1b70*/  @!PT LDS RZ, [RZ] ;  /* 0x00000000fffff984 */ /* 0x000fe20000000800 */
[----:B------:R1:W-:Y:S01]  /*1b80*/  LDGSTS.E.BYPASS.LTC128B.128 [R241+0x100], [R8.64], !P0 ;  /* 0x0010000008f17fae */ /* 0x0003e2000c101d4c */
[----:B------:R-:W-:-:S03]  /*1b90*/  ISETP.GE.AND P0, PT, R29, c[0x0][0x1d4], PT ;  /* 0x000075001d007a0c */ /* 0x000fc60003f06270 */
[----:B------:R1:W-:Y:S01]  /*1ba0*/  LDGSTS.E.BYPASS.LTC128B.128 [R241+0x3100], [R8.64+0x80], !P1 ;  /* 0x0310008008f17fae */ /* 0x0003e2000c901d4c */
[----:B------:R-:W-:-:S13]  /*1bb0*/  ISETP.LT.OR P1, PT, R22, 0x1, P0 ;  /* 0x000000011600780c */ /* 0x000fda0000721670 */
[----:B------:R1:W-:Y:S01]  /*1bc0*/  LDGSTS.E.BYPASS.LTC128B.128 [R241+0x6100], [R8.64+0x100], !P1 ;  /* 0x0610010008f17fae */ /* 0x0003e2000c901d4c */
[C---:B------:R-:W-:Y:S02]  /*1bd0*/  ISETP.LT.OR P1, PT, R22.reuse, 0x21, P6 ;  /* 0x000000211600780c */ /* 0x040fe40003721670 */
[----:B------:R-:W-:-:S11]  /*1be0*/  ISETP.LT.OR P6, PT, R22, 0x41, P6 ;  /* 0x000000411600780c */ /* 0x000fd600037c1670 */
[----:B------:R1:W-:Y:S01]  /*1bf0*/  LDGSTS.E.BYPASS.LTC128B.128 [R241+0x1100], [R6.64], !P1 ;  /* 0x0110000006f17fae */ /* 0x0003e2000c901d4c */
[C---:B------:R-:W-:Y:S02]  /*1c00*/  ISETP.LT.OR P1, PT, R22.reuse, 0x21, P5 ;  /* 0x000000211600780c */ /* 0x040fe40002f21670 */
[----:B------:R-:W-:-:S11]  /*1c10*/  ISETP.LT.OR P5, PT, R22, 0x41, P5 ;  /* 0x000000411600780c */ /* 0x000fd60002fa1670 */
[----:B------:R1:W-:Y:S01]  /*1c20*/  LDGSTS.E.BYPASS.LTC128B.128 [R241+0x4100], [R12.64], !P1 ;  /* 0x041000000cf17fae */ /* 0x0003e2000c901d4c */
[C---:B------:R-:W-:Y:S02]  /*1c30*/  ISETP.LT.OR P1, PT, R22.reuse, 0x21, P0 ;  /* 0x000000211600780c */ /* 0x040fe40000721670 */
[----:B------:R-:W-:-:S11]  /*1c40*/  ISETP.LT.OR P0, PT, R22, 0x41, P0 ;  /* 0x000000411600780c */ /* 0x000fd60000701670 */
[----:B------:R1:W-:Y:S01]  /*1c50*/  LDGSTS.E.BYPASS.LTC128B.128 [R241+0x7100], [R10.64], !P1 ;  /* 0x071000000af17fae */ /* 0x0003e2000c901d4c */
[----:B------:R-:W-:-:S03]  /*1c60*/  LOP3.LUT P1, RZ, R26, 0x4, RZ, 0xc0, !PT ;  /* 0x000000041aff7812 */ /* 0x000fc6000782c0ff */
[----:B------:R5:W-:Y:S04]  /*1c70*/  LDGSTS.E.BYPASS.LTC128B.128 [R241+0x2100], [R4.64], !P6 ;  /* 0x0210000004f17fae */ /* 0x000be8000f101d4c */
[----:B------:R5:W-:Y:S01]  /*1c80*/  LDGSTS.E.BYPASS.LTC128B.128 [R241+0x5100], [R4.64+0x80], !P5 ;  /* 0x0510008004f17fae */ /* 0x000be2000e901d4c */
[----:B------:R-:W-:-:S03]  /*1c90*/  PLOP3.LUT P5, PT, PT, PT, UP0, 0x40, 0x0 ;  /* 0x000000000000781c */ /* 0x000fc60003fae808 */
[----:B------:R5:W-:Y:S01]  /*1ca0*/  LDGSTS.E.BYPASS.LTC128B.128 [R241+0x8100], [R4.64+0x100], !P0 ;  /* 0x0810010004f17fae */ /* 0x000be2000c101d4c */
[----:B------:R-:W-:-:S03]  /*1cb0*/  LOP3.LUT P0, RZ, R26, 0x2, RZ, 0xc0, !PT ;  /* 0x000000021aff7812 */ /* 0x000fc6000780c0ff */
[----:B------:R-:W0:Y:S01]  /*1cc0*/  LDGDEPBAR ;  /* 0x00000000000079af */ /* 0x000e220000000000 */
[----:B-----5:R-:W-:-:S04]  /*1cd0*/  LOP3.LUT R4, R3, 0x8, R32, 0xf8, !PT ;  /* 0x0000000803047812 */ /* 0x020fc800078ef820 */
[----:B------:R-:W-:-:S05]  /*1ce0*/  LOP3.LUT R236, R4, R236, RZ, 0x3c, !PT ;  /* 0x000000ec04ec7212 */ /* 0x000fca00078e3cff */
[----:B------:R-:W-:Y:S01]  /*1cf0*/  IMAD R236, R30, 0x200, R236 ;  /* 0x000002001eec7824 */ /* 0x000fe200078e02ec */
[----:B------:R-:W-:Y:S05]  /*1d00*/  @P5 BRA `(.L_x_1213) ;  /* 0x000001b000005947 */ /* 0x000fea0003800000 */
[----:B-1234-:R-:W-:Y:S01]  /*1d10*/  UIADD3 UR5, UR14, -0x2, URZ ;  /* 0xfffffffe0e057890 */ /* 0x01efe2000fffe03f */
[C---:B------:R-:W-:Y:S01]  /*1d20*/  IMAD.SHL.U32 R8, R36.reuse, 0x40, RZ ;  /* 0x0000004024087824 */ /* 0x040fe200078e00ff */
[----:B------:R-:W-:Y:S02]  /*1d30*/  SHF.L.U64.HI R9, R36, 0x6, R37 ;  /* 0x0000000624097819 */ /* 0x000fe40000010225 */
[----:B------:R-:W-:Y:S02]  /*1d40*/  USHF.R.S32.HI UR4, URZ, 0x1f, UR5 ;  /* 0x0000001f3f047899 */ /* 0x000fe40008011405 */
[----:B------:R-:W-:Y:S01]  /*1d50*/  UIMAD UR9, UR9, UR5, URZ ;  /* 0x00000005090972a4 */ /* 0x000fe2000f8e023f */
[----:B------:R-:W-:-:S03]  /*1d60*/  IMAD.WIDE.U32 R6, R31, UR5, R38 ;  /* 0x000000051f067c25 */ /* 0x000fc6000f8e0026 */
[----:B------:R-:W-:Y:S02]  /*1d70*/  UIMAD UR4, UR4, UR20, UR9 ;  /* 0x00000014040472a4 */ /* 0x000fe4000f8e0209 */
[----:B------:R-:W-:-:S04]  /*1d80*/  LEA R4, P5, R6, c[0x0][0x1c8], 0x1 ;  /* 0x0000720006047a11 */ /* 0x000fc800078a08ff */
[----:B------:R-:W-:-:S04]  /*1d90*/  IADD3 R3, R7, UR4, RZ ;  /* 0x0000000407037c10 */ /* 0x000fc8000fffe0ff */
[----:B------:R-:W-:Y:S02]  /*1da0*/  LEA.HI.X R5, R6, c[0x0][0x1cc], R3, 0x1, P5 ;  /* 0x0000730006057a11 */ /* 0x000fe400028f0c03 */
[----:B------:R-:W-:-:S03]  /*1db0*/  IADD3 R12, P6, P5, R8, 0x80, R4 ;  /* 0x00000080080c7810 */ /* 0x000fc60007dde004 */
[----:B------:R1:W-:Y:S01]  /*1dc0*/  LDGSTS.E.BYPASS.LTC128B.128 [R241+0x1b100], [R4.64], !P4 ;  /* 0x1b10000004f17fae */ /* 0x0003e2000e101d4c */
[C-C-:B------:R-:W-:Y:S02]  /*1dd0*/  IADD3.X R13, R9.reuse, RZ, R5.reuse, P6, P5 ;  /* 0x000000ff090d7210 */ /* 0x140fe400037ea405 */
[C---:B------:R-:W-:Y:S01]  /*1de0*/  IADD3 R10, P6, P5, R8.reuse, 0x100, R4 ;  /* 0x00000100080a7810 */ /* 0x040fe20007dde004 */
[----:B------:R1:W-:Y:S03]  /*1df0*/  LDGSTS.E.BYPASS.LTC128B.128 [R241+0x1e100], [R4.64+0x80], !P3 ;  /* 0x1e10008004f17fae */ /* 0x0003e6000d901d4c */
[----:B------:R-:W-:Y:S01]  /*1e00*/  IADD3.X R11, R9, RZ, R5, P6, P5 ;  /* 0x000000ff090b7210 */ /* 0x000fe200037ea405 */
[----:B------:R1:W-:Y:S01]  /*1e10*/  LDGSTS.E.BYPASS.LTC128B.128 [R241+0x21100], [R4.64+0x100], !P2 ;  /* 0x2110010004f17fae */ /* 0x0003e2000d101d4c */
[----:B------:R-:W-:-:S04]  /*1e20*/  IADD3 R6, P6, R8, R4, RZ ;  /* 0x0000000408067210 */ /* 0x000fc80007fde0ff */
[----:B------:R-:W-:Y:S01]  /*1e30*/  IADD3 R8, P5, R6, R8, RZ ;  /* 0x0000000806087210 */ /* 0x000fe20007fbe0ff */
[----:B------:R-:W-:-:S04]  /*1e40*/  IMAD.X R7, R9, 0x1, R5, P6 ;  /* 0x0000000109077824 */ /* 0x000fc800030e0605 */
[----:B------:R-:W-:Y:S01]  /*1e50*/  IMAD.X R9, R7, 0x1, R9, P5 ;  /* 0x0000000107097824 */ /* 0x000fe200028e0609 */
[----:B------:R1:W-:Y:S04]  /*1e60*/  LDGSTS.E.BYPASS.LTC128B.128 [R241+0x1c100], [R6.64], !P4 ;  /* 0x1c10000006f17fae */ /* 0x0003e8000e101d4c */
[----:B------:R1:W-:Y:S04]  /*1e70*/  LDGSTS.E.BYPASS.LTC128B.128 [R241+0x1f100], [R12.64], !P3 ;  /* 0x1f1000000cf17fae */ /* 0x0003e8000d901d4c */
[----:B------:R1:W-:Y:S04]  /*1e80*/  LDGSTS.E.BYPASS.LTC128B.128 [R241+0x22100], [R10.64], !P2 ;  /* 0x221000000af17fae */ /* 0x0003e8000d101d4c */
[----:B------:R1:W-:Y:S04]  /*1e90*/  LDGSTS.E.BYPASS.LTC128B.128 [R241+0x1d100], [R8.64], !P4 ;  /* 0x1d10000008f17fae */ /* 0x0003e8000e101d4c */
[----:B------:R1:W-:Y:S04]  /*1ea0*/  LDGSTS.E.BYPASS.LTC128B.128 [R241+0x20100], [R8.64+0x80], !P3 ;  /* 0x2010008008f17fae */ /* 0x0003e8000d901d4c */
[----:B------:R1:W-:Y:S02]  /*1eb0*/  LDGSTS.E.BYPASS.LTC128B.128 [R241+0x23100], [R8.64+0x100], !P2 ;  /* 0x2310010008f17fae */ /* 0x0003e4000d101d4c */
.L_x_1213:
[----:B-1234-:R-:W0:Y:S01]  /*1ec0*/  LDGDEPBAR ;  /* 0x00000000000079af */ /* 0x01ee220000000000 */
[----:B------:R-:W-:Y:S01]  /*1ed0*/  PLOP3.LUT P5, PT, PT, PT, UP0, 0x40, 0x0 ;  /* 0x000000000000781c */ /* 0x000fe20003fae808 */
[----:B------:R-:W-:Y:S01]  /*1ee0*/  IMAD.SHL.U32 R236, R236, 0x2, RZ ;  /* 0x00000002ecec7824 */ /* 0x000fe200078e00ff */
[----:B------:R-:W-:-:S05]  /*1ef0*/  SEL R4, R14, 0xffffffe0, !P0 ;  /* 0xffffffe00e047807 */ /* 0x000fca0004000000 */
[----:B------:R-:W-:Y:S01]  /*1f00*/  IMAD.IADD R4, R236, 0x1, R4 ;  /* 0x00000001ec047824 */ /* 0x000fe200078e0204 */
[----:B------:R-:W-:-:S04]  /*1f10*/  DEPBAR.LE SB0, 0x2 ;  /* 0x000080800000791a */ /* 0x000fc80000000000 */
[----:B------:R-:W-:Y:S06]  /*1f20*/  BAR.SYNC.DEFER_BLOCKING 0x0 ;  /* 0x0000000000007b1d */ /* 0x000fec0000010000 */
[----:B------:R1:W2:Y:S04]  /*1f30*/  LDSM.16.M88.4 R16, [R236+0x12100] ;  /* 0x01210000ec10783b */ /* 0x0002a80000000200 */
[----:B------:R1:W3:Y:S04]  /*1f40*/  LDSM.16.M88.4 R20, [R236+0x12900] ;  /* 0x01290000ec14783b */ /* 0x0002e80000000200 */
[----:B------:R1:W4:Y:S04]  /*1f50*/  LDSM.16.M88.4 R36, [R236+0x13100] ;  /* 0x01310000ec24783b */ /* 0x0003280000000200 */
[----:B------:R1:W1:Y:S04]  /*1f60*/  LDSM.16.M88.4 R40, [R236+0x13900] ;  /* 0x01390000ec28783b */ /* 0x0002680000000200 */
[----:B------:R1:W1:Y:S04]  /*1f70*/  LDSM.16.M88.4 R56, [R236+0x14100] ;  /* 0x01410000ec38783b */ /* 0x0002680000000200 */
[----:B------:R1:W1:Y:S04]  /*1f80*/  LDSM.16.M88.4 R64, [R236+0x14900] ;  /* 0x01490000ec40783b */ /* 0x0002680000000200 */
[----:B------:R1:W1:Y:S04]  /*1f90*/  LDSM.16.M88.4 R52, [R4+0x12100] ;  /* 0x012100000434783b */ /* 0x0002680000000200 */
[----:B------:R1:W1:Y:S04]  /*1fa0*/  LDSM.16.M88.4 R48, [R4+0x12900] ;  /* 0x012900000430783b */ /* 0x0002680000000200 */
[----:B------:R1:W1:Y:S04]  /*1fb0*/  LDSM.16.M88.4 R44, [R4+0x13100] ;  /* 0x01310000042c783b */ /* 0x0002680000000200 */
[----:B------:R1:W1:Y:S04]  /*1fc0*/  LDSM.16.M88.4 R60, [R4+0x13900] ;  /* 0x01390000043c783b */ /* 0x0002680000000200 */
[----:B------:R1:W1:Y:S04]  /*1fd0*/  LDSM.16.M88.4 R92, [R4+0x14100] ;  /* 0x01410000045c783b */ /* 0x0002680000000200 */
[----:B------:R1:W1:Y:S01]  /*1fe0*/  LDSM.16.M88.4 R96, [R4+0x14900] ;  /* 0x014900000460783b */ /* 0x0002620000000200 */
[----:B------:R-:W-:Y:S05]  /*1ff0*/  @P5 BRA `(.L_x_1214) ;  /* 0x000001e000005947 */ /* 0x000fea0003800000 */
[----:B--23--:R-:W-:Y:S01]  /*2000*/  UIADD3 UR5, UR14, -0x2, URZ ;  /* 0xfffffffe0e057890 */ /* 0x00cfe2000fffe03f */
[----:B------:R-:W-:-:S03]  /*2010*/  IMAD.U32 R5, RZ, RZ, UR15 ;  /* 0x0000000fff057e24 */ /* 0x000fc6000f8e00ff */
[----:B------:R-:W-:Y:S02]  /*2020*/  USHF.R.S32.HI UR4, URZ, 0x1f, UR5 ;  /* 0x0000001f3f047899 */ /* 0x000fe40008011405 */
[----:B------:R-:W-:Y:S01]  /*2030*/  UIMAD UR8, UR8, UR5, URZ ;  /* 0x00000005080872a4 */ /* 0x000fe2000f8e023f */
[----:B------:R-:W-:-:S03]  /*2040*/  IMAD.WIDE.U32 R8, R33, UR5, R68 ;  /* 0x0000000521087c25 */ /* 0x000fc6000f8e0044 */
[----:B------:R-:W-:Y:S02]  /*2050*/  UIMAD UR4, UR4, UR18, UR8 ;  /* 0x00000012040472a4 */ /* 0x000fe4000f8e0208 */
[----:B------:R-:W-:-:S04]  /*2060*/  LEA R6, P5, R8, c[0x0][0x1f8], 0x1 ;  /* 0x00007e0008067a11 */ /* 0x000fc800078a08ff */
[----:B------:R-:W-:-:S04]  /*2070*/  IADD3 R3, R9, UR4, RZ ;  /* 0x0000000409037c10 */ /* 0x000fc8000fffe0ff */
[----:B------:R-:W-:Y:S01]  /*2080*/  LEA.HI.X R7, R8, c[0x0][0x1fc], R3, 0x1, P5 ;  /* 0x00007f0008077a11 */ /* 0x000fe200028f0c03 */
[----:B------:R-:W-:Y:S01]  /*2090*/  IMAD.U32 R3, RZ, RZ, UR15 ;  /* 0x0000000fff037e24 */ /* 0x000fe2000f8e00ff */
[----:B------:R-:W-:-:S03]  /*20a0*/  IADD3 R14, P6, P5, R5, 0x80, R6 ;  /* 0x00000080050e7810 */ /* 0x000fc60007dde006 */
[----:B------:R-:W-:Y:S01]  /*20b0*/  @!PT LDS RZ, [RZ] ;  /* 0x00000000fffff984 */ /* 0x000fe20000000800 */
[----:B------:R-:W-:Y:S01]  /*20c0*/  @!PT LDS RZ, [RZ] ;  /* 0x00000000fffff984 */ /* 0x000fe20000000800 */
[----:B------:R-:W-:Y:S01]  /*20d0*/  @!PT LDS RZ, [RZ] ;  /* 0x00000000fffff984 */ /* 0x000fe20000000800 */
[----:B------:R2:W-:Y:S01]  /*20e0*/  LDGSTS.E.BYPASS.LTC128B.128 [R241+0x9100], [R6.64], !P4 ;  /* 0x0910000006f17fae */ /* 0x0005e2000e101d4c */
[--C-:B------:R-:W-:Y:S02]  /*20f0*/  IADD3.X R15, RZ, UR17, R7.reuse, P6, P5 ;  /* 0x00000011ff0f7c10 */ /* 0x100fe4000b7ea407 */
[----:B------:R-:W-:Y:S01]  /*2100*/  IADD3 R12, P6, P5, R3, 0x100, R6 ;  /* 0x00000100030c7810 */ /* 0x000fe20007dde006 */
[----:B------:R2:W-:Y:S03]  /*2110*/  LDGSTS.E.BYPASS.LTC128B.128 [R241+0xc100], [R6.64+0x80], !P3 ;  /* 0x0c10008006f17fae */ /* 0x0005e6000d901d4c */
[----:B------:R-:W-:Y:S01]  /*2120*/  IADD3.X R13, RZ, UR17, R7, P6, P5 ;  /* 0x00000011ff0d7c10 */ /* 0x000fe2000b7ea407 */
[----:B------:R2:W-:Y:S01]  /*2130*/  LDGSTS.E.BYPASS.LTC128B.128 [R241+0xf100], [R6.64+0x100], !P2 ;  /* 0x0f10010006f17fae */ /* 0x0005e2000d101d4c */
[----:B------:R-:W-:-:S04]  /*2140*/  IADD3 R8, P6, R6, UR15, RZ ;  /* 0x0000000f06087c10 */ /* 0x000fc8000ffde0ff */
[----:B------:R-:W-:Y:S02]  /*2150*/  IADD3 R10, P5, R8, UR15, RZ ;  /* 0x0000000f080a7c10 */ /* 0x000fe4000ffbe0ff */
[----:B------:R-:W-:-:S04]  /*2160*/  IADD3.X R9, R7, UR17, RZ, P6, !PT ;  /* 0x0000001107097c10 */ /* 0x000fc8000b7fe4ff */
[----:B------:R-:W-:Y:S01]  /*2170*/  IADD3.X R11, R9, UR17, RZ, P5, !PT ;  /* 0x00000011090b7c10 */ /* 0x000fe2000affe4ff */
[----:B------:R2:W-:Y:S04]  /*2180*/  LDGSTS.E.BYPASS.LTC128B.128 [R241+0xa100], [R8.64], !P4 ;  /* 0x0a10000008f17fae */ /* 0x0005e8000e101d4c */
[----:B------:R2:W-:Y:S04]  /*2190*/  LDGSTS.E.BYPASS.LTC128B.128 [R241+0xd100], [R14.64], !P3 ;  /* 0x0d1000000ef17fae */ /* 0x0005e8000d901d4c */
[----:B------:R2:W-:Y:S04]  /*21a0*/  LDGSTS.E.BYPASS.LTC128B.128 [R241+0x10100], [R12.64], !P2 ;  /* 0x101000000cf17fae */ /* 0x0005e8000d101d4c */
[----:B------:R2:W-:Y:S04]  /*21b0*/  LDGSTS.E.BYPASS.LTC128B.128 [R241+0xb100], [R10.64], !P4 ;  /* 0x0b1000000af17fae */ /* 0x0005e8000e101d4c */
[----:B------:R2:W-:Y:S04]  /*21c0*/  LDGSTS.E.BYPASS.LTC128B.128 [R241+0xe100], [R10.64+0x80], !P3 ;  /* 0x0e1000800af17fae */ /* 0x0005e8000d901d4c */
[----:B------:R2:W-:Y:S02]  /*21d0*/  LDGSTS.E.BYPASS.LTC128B.128 [R241+0x11100], [R10.64+0x100], !P2 ;  /* 0x111001000af17fae */ /* 0x0005e4000d101d4c */
.L_x_1214:
[----:B--23--:R-:W-:Y:S01]  /*21e0*/  HMMA.16816.F32 R32, R152, R16, RZ ;  /* 0x000000109820723c */ /* 0x00cfe200000018ff */
[----:B------:R-:W-:Y:S01]  /*21f0*/  IMAD.MOV.U32 R3, RZ, RZ, 0x40 ;  /* 0x00000040ff037424 */ /* 0x000fe200078e00ff */
[----:B------:R-:W-:Y:S01]  /*2200*/  ULDC UR4, c[0x0][0x1d0] ;  /* 0x0000740000047ab9 */ /* 0x000fe20000000800 */
[----:B------:R-:W0:Y:S01]  /*2210*/  LDGDEPBAR ;  /* 0x00000000000079af */ /* 0x000e220000000000 */
[----:B------:R-:W-:Y:S01]  /*2220*/  UIADD3 UR4, UR16, UR4, URZ ;  /* 0x0000000410047290 */ /* 0x000fe2000fffe03f */
[----:B------:R-:W-:Y:S01]  /*2230*/  IMAD.SHL.U32 R135, R2, 0x2, RZ ;  /* 0x0000000202877824 */ /* 0x000fe200078e00ff */
[----:B------:R-:W-:-:S02]  /*2240*/  SEL R238, R3, 0xffffffc0, !P1 ;  /* 0xffffffc003ee7807 */ /* 0x000fc40004800000 */
[----:B------:R-:W-:Y:S01]  /*2250*/  HMMA.16816.F32 R28, R152, R18, RZ ;  /* 0x00000012981c723c */ /* 0x000fe200000018ff */
[----:B------:R-:W-:Y:S01]  /*2260*/  IMAD.IADD R2, R239, 0x1, R135 ;  /* 0x00000001ef027824 */ /* 0x000fe200078e0287 */
[----:B------:R-:W-:Y:S01]  /*2270*/  IADD3 R3, R238, R4, RZ ;  /* 0x00000004ee037210 */ /* 0x000fe20007ffe0ff */
[----:B------:R-:W-:Y:S01]  /*2280*/  IMAD.IADD R5, R236, 0x1, R238 ;  /* 0x00000001ec057824 */ /* 0x000fe200078e02ee */
[----:B------:R-:W-:-:S04]  /*2290*/  LEA R237, R0, R135, 0x1 ;  /* 0x0000008700ed7211 */ /* 0x000fc800078e08ff */
[----:B-1----:R-:W-:Y:S01]  /*22a0*/  HMMA.16816.F32 R8, R152, R40, RZ ;  /* 0x000000289808723c */ /* 0x002fe200000018ff */
[----:B------:R-:W-:-:S07]  /*22b0*/  IMAD.IADD R0, R239, 0x1, R237 ;  /* 0x00000001ef007824 */ /* 0x000fce00078e02ed */
[C---:B------:R-:W-:Y:S08]  /*22c0*/  HMMA.16816.F32 R24, R152.reuse, R20, RZ ;  /* 0x000000149818723c */ /* 0x040ff000000018ff */
[C---:B------:R-:W-:Y:S08]  /*22d0*/  HMMA.16816.F32 R20, R152.reuse, R22, RZ ;  /* 0x000000169814723c */ /* 0x040ff000000018ff */
[C---:B----4-:R-:W-:Y:S08]  /*22e0*/  HMMA.16816.F32 R16, R152.reuse, R36, RZ ;  /* 0x000000249810723c */ /* 0x050ff000000018ff */
[----:B------:R-:W-:Y:S01]  /*22f0*/  HMMA.16816.F32 R12, R152, R38, RZ ;  /* 0x00000026980c723c */ /* 0x000fe200000018ff */
[----:B------:R-:W1:Y:S07]  /*2300*/  LDSM.16.M88.4 R36, [R5+0x12100] ;  /* 0x012100000524783b */ /* 0x000e6e0000000200 */
[C---:B------:R-:W-:Y:S01]  /*2310*/  HMMA.16816.F32 R68, R156.reuse, R52, R32 ;  /* 0x000000349c44723c */ /* 0x040fe20000001820 */
[----:B------:R-:W2:Y:S07]  /*2320*/  LDSM.16.M88.4 R32, [R5+0x12900] ;  /* 0x012900000520783b */ /* 0x000eae0000000200 */
[C---:B------:R-:W-:Y:S08]  /*2330*/  HMMA.16816.F32 R84, R156.reuse, R54, R28 ;  /* 0x000000369c54723c */ /* 0x040ff0000000181c */
[----:B------:R-:W-:Y:S08]  /*2340*/  HMMA.16816.F32 R52, R156, R60, R8 ;  /* 0x0000003c9c34723c */ /* 0x000ff00000001808 */
[----:B------:R-:W-:Y:S01]  /*2350*/  HMMA.16816.F32 R8, R152, R42, RZ ;  /* 0x0000002a9808723c */ /* 0x000fe200000018ff */
[----:B------:R-:W3:Y:S07]  /*2360*/  LDSM.16.M88.4 R40, [R5+0x13100] ;  /* 0x013100000528783b */ /* 0x000eee0000000200 */
[C---:B------:R-:W-:Y:S08]  /*2370*/  HMMA.16816.F32 R76, R156.reuse, R50, R20 ;  /* 0x000000329c4c723c */ /* 0x040ff00000001814 */
[C---:B------:R-:W-:Y:S08]  /*2380*/  HMMA.16816.F32 R80, R156.reuse, R44, R16 ;  /* 0x0000002c9c50723c */ /* 0x040ff00000001810 */
[----:B------:R-:W-:Y:S08]  /*2390*/  HMMA.16816.F32 R88, R156, R46, R12 ;  /* 0x0000002e9c58723c */ /* 0x000ff0000000180c */
[C---:B------:R-:W-:Y:S08]  /*23a0*/  HMMA.16816.F32 R20, R152.reuse, R56, RZ ;  /* 0x000000389814723c */ /* 0x040ff000000018ff */
[C---:B------:R-:W-:Y:S08]  /*23b0*/  HMMA.16816.F32 R16, R152.reuse, R58, RZ ;  /* 0x0000003a9810723c */ /* 0x040ff000000018ff */
[----:B------:R-:W-:Y:S08]  /*23c0*/  HMMA.16816.F32 R12, R152, R64, RZ ;  /* 0x00000040980c723c */ /* 0x000ff000000018ff */
[C---:B------:R-:W-:Y:S01]  /*23d0*/  HMMA.16816.F32 R72, R156.reuse, R48, R24 ;  /* 0x000000309c48723c */ /* 0x040fe20000001818 */
[----:B------:R-:W4:Y:S07]  /*23e0*/  LDSM.16.M88.4 R24, [R5+0x13900] ;  /* 0x013900000518783b */ /* 0x000f2e0000000200 */
[----:B------:R-:W-:Y:S01]  /*23f0*/  HMMA.16816.F32 R48, R156, R62, R8 ;  /* 0x0000003e9c30723c */ /* 0x000fe20000001808 */
[----:B------:R-:W-:Y:S07]  /*2400*/  LDSM.16.M88.4 R60, [R3+0x12900] ;  /* 0x01290000033c783b */ /* 0x000fee0000000200 */
[----:B------:R-:W-:Y:S08]  /*2410*/  HMMA.16816.F32 R8, R152, R66, RZ ;  /* 0x000000429808723c */ /* 0x000ff000000018ff */
[C---:B------:R-:W-:Y:S08]  /*2420*/  HMMA.16816.F32 R44, R156.reuse, R92, R20 ;  /* 0x0000005c9c2c723c */ /* 0x040ff00000001814 */
[C---:B------:R-:W-:Y:S01]  /*2430*/  HMMA.16816.F32 R28, R156.reuse, R94, R16 ;  /* 0x0000005e9c1c723c */ /* 0x040fe20000001810 */
[----:B------:R-:W5:Y:S07]  /*2440*/  LDSM.16.M88.4 R16, [R5+0x14100] ;  /* 0x014100000510783b */ /* 0x000f6e0000000200 */
[----:B------:R-:W-:Y:S01]  /*2450*/  HMMA.16816.F32 R20, R156, R96, R12 ;  /* 0x000000609c14723c */ /* 0x000fe2000000180c */
[----:B------:R-:W3:Y:S07]  /*2460*/  LDSM.16.M88.4 R12, [R5+0x14900] ;  /* 0x01490000050c783b */ /* 0x000eee0000000200 */
[C---:B-1----:R-:W-:Y:S08]  /*2470*/  HMMA.16816.F32 R64, R184.reuse, R36, R68 ;  /* 0x00000024b840723c */ /* 0x042ff00000001844 */
[----:B------:R-:W-:Y:S01]  /*2480*/  HMMA.16816.F32 R68, R184, R38, R84 ;  /* 0x00000026b844723c */ /* 0x000fe20000001854 */
[----:B------:R-:W1:Y:S07]  /*2490*/  LDSM.16.M88.4 R36, [R3+0x12100] ;  /* 0x012100000324783b */ /* 0x000e6e0000000200 */
[----:B------:R-:W-:Y:S08]  /*24a0*/  HMMA.16816.F32 R8, R156, R98, R8 ;  /* 0x000000629c08723c */ /* 0x000ff00000001808 */
[C---:B--2---:R-:W-:Y:S08]  /*24b0*/  HMMA.16816.F32 R72, R184.reuse, R32, R72 ;  /* 0x00000020b848723c */ /* 0x044ff00000001848 */
[C---:B------:R-:W-:Y:S01]  /*24c0*/  HMMA.16816.F32 R76, R184.reuse, R34, R76 ;  /* 0x00000022b84c723c */ /* 0x040fe2000000184c */
[----:B------:R-:W-:Y:S07]  /*24d0*/  LDSM.16.M88.4 R32, [R3+0x14100] ;  /* 0x014100000320783b */ /* 0x000fee0000000200 */
[C---:B---3--:R-:W-:Y:S08]  /*24e0*/  HMMA.16816.F32 R84, R184.reuse, R40, R80 ;  /* 0x00000028b854723c */ /* 0x048ff00000001850 */
[C---:B----4-:R-:W-:Y:S01]  /*24f0*/  HMMA.16816.F32 R96, R184.reuse, R24, R52 ;  /* 0x00000018b860723c */ /* 0x050fe20000001834 */
[----:B------:R-:W2:Y:S07]  /*2500*/  LDSM.16.M88.4 R52, [R3+0x13100] ;  /* 0x013100000334783b */ /* 0x000eae0000000200 */
[C---:B------:R-:W-:Y:S08]  /*2510*/  HMMA.16816.F32 R88, R184.reuse, R42, R88 ;  /* 0x0000002ab858723c */ /* 0x040ff00000001858 */
[C---:B------:R-:W-:Y:S08]  /*2520*/  HMMA.16816.F32 R80, R184.reuse, R26, R48 ;  /* 0x0000001ab850723c */ /* 0x040ff00000001830 */
[C---:B-----5:R-:W-:Y:S01]  /*2530*/  HMMA.16816.F32 R56, R184.reuse, R16, R44 ;  /* 0x00000010b838723c */ /* 0x060fe2000000182c */
[----:B------:R-:W3:Y:S07]  /*2540*/  LDSM.16.M88.4 R44, [R3+0x13900] ;  /* 0x01390000032c783b */ /* 0x000eee0000000200 */
[C---:B------:R-:W-:Y:S01]  /*2550*/  HMMA.16816.F32 R48, R184.reuse, R18, R28 ;  /* 0x00000012b830723c */ /* 0x040fe2000000181c */
[----:B------:R-:W4:Y:S07]  /*2560*/  LDSM.16.M88.4 R28, [R3+0x14900] ;  /* 0x01490000031c783b */ /* 0x000f2e0000000200 */
[C---:B------:R-:W-:Y:S01]  /*2570*/  HMMA.16816.F32 R40, R184.reuse, R12, R20 ;  /* 0x0000000cb828723c */ /* 0x040fe20000001814 */
[----:B------:R-:W5:Y:S07]  /*2580*/  LDSM.16.M88.4 R20, [R236+0x15100] ;  /* 0x01510000ec14783b */ /* 0x000f6e0000000200 */
[----:B------:R-:W-:Y:S08]  /*2590*/  HMMA.16816.F32 R24, R184, R14, R8 ;  /* 0x0000000eb818723c */ /* 0x000ff00000001808 */
[C---:B-1----:R-:W-:Y:S08]  /*25a0*/  HMMA.16816.F32 R16, R188.reuse, R36, R64 ;  /* 0x00000024bc10723c */ /* 0x042ff00000001840 */
[C---:B------:R-:W-:Y:S01]  /*25b0*/  HMMA.16816.F32 R12, R188.reuse, R38, R68 ;  /* 0x00000026bc0c723c */ /* 0x040fe20000001844 */
[----:B------:R-:W1:Y:S07]  /*25c0*/  LDSM.16.M88.4 R36, [R236+0x15900] ;  /* 0x01590000ec24783b */ /* 0x000e6e0000000200 */
[C---:B------:R-:W-:Y:S08]  /*25d0*/  HMMA.16816.F32 R8, R188.reuse, R60, R72 ;  /* 0x0000003cbc08723c */ /* 0x040ff00000001848 */
[C---:B------:R-:W-:Y:S01]  /*25e0*/  HMMA.16816.F32 R64, R188.reuse, R62, R76 ;  /* 0x0000003ebc40723c */ /* 0x040fe2000000184c */
[----:B------:R-:W1:Y:S07]  /*25f0*/  LDSM.16.M88.4 R60, [R236+0x16100] ;  /* 0x01610000ec3c783b */ /* 0x000e6e0000000200 */
[C---:B--2---:R-:W-:Y:S08]  /*2600*/  HMMA.16816.F32 R68, R188.reuse, R52, R84 ;  /* 0x00000034bc44723c */ /* 0x044ff00000001854 */
[C---:B------:R-:W-:Y:S08]  /*2610*/  HMMA.16816.F32 R76, R188.reuse, R54, R88 ;  /* 0x00000036bc4c723c */ /* 0x040ff00000001858 */
[C---:B------:R-:W-:Y:S01]  /*2620*/  HMMA.16816.F32 R92, R188.reuse, R32, R56 ;  /* 0x00000020bc5c723c */ /* 0x040fe20000001838 */
[----:B------:R-:W2:Y:S07]  /*2630*/  LDSM.16.M88.4 R56, [R236+0x16900] ;  /* 0x01690000ec38783b */ /* 0x000eae0000000200 */
[C---:B---3--:R-:W-:Y:S08]  /*2640*/  HMMA.16816.F32 R96, R188.reuse, R44, R96 ;  /* 0x0000002cbc60723c */ /* 0x048ff00000001860 */
[C---:B------:R-:W-:Y:S08]  /*2650*/  HMMA.16816.F32 R88, R188.reuse, R46, R80 ;  /* 0x0000002ebc58723c */ /* 0x040ff00000001850 */
[C---:B------:R-:W-:Y:S01]  /*2660*/  HMMA.16816.F32 R84, R188.reuse, R34, R48 ;  /* 0x00000022bc54723c */ /* 0x040fe20000001830 */
[----:B------:R-:W3:Y:S04]  /*2670*/  LDSM.16.M88.4 R48, [R236+0x17100] ;  /* 0x01710000ec30783b */ /* 0x000ee80000000200 */
[----:B------:R-:W-:Y:S03]  /*2680*/  LDSM.16.M88.4 R32, [R4+0x15900] ;  /* 0x015900000420783b */ /* 0x000fe60000000200 */
[----:B----4-:R-:W-:Y:S08]  /*2690*/  HMMA.16816.F32 R72, R188, R30, R24 ;  /* 0x0000001ebc48723c */ /* 0x010ff00000001818 */
[C---:B-----5:R-:W-:Y:S08]  /*26a0*/  HMMA.16816.F32 R52, R196.reuse, R20, R16 ;  /* 0x00000014c434723c */ /* 0x060ff00000001810 */
[C---:B------:R-:W-:Y:S08]  /*26b0*/  HMMA.16816.F32 R44, R196.reuse, R22, R12 ;  /* 0x00000016c42c723c */ /* 0x040ff0000000180c */
[C---:B-1----:R-:W-:Y:S08]  /*26c0*/  HMMA.16816.F32 R24, R196.reuse, R36, R8 ;  /* 0x00000024c418723c */ /* 0x042ff00000001808 */
[----:B------:R-:W-:Y:S01]  /*26d0*/  HMMA.16816.F32 R20, R196, R38, R64 ;  /* 0x00000026c414723c */ /* 0x000fe20000001840 */
[----:B------:R-:W1:Y:S04]  /*26e0*/  LDSM.16.M88.4 R36, [R4+0x15100] ;  /* 0x015100000424783b */ /* 0x000e680000000200 */
[----:B------:R-:W-:Y:S03]  /*26f0*/  LDSM.16.M88.4 R64, [R4+0x17100] ;  /* 0x017100000440783b */ /* 0x000fe60000000200 */
[----:B------:R-:W-:Y:S01]  /*2700*/  HMMA.16816.F32 R80, R188, R28, R40 ;  /* 0x0000001cbc50723c */ /* 0x000fe20000001828 */
[----:B------:R-:W4:Y:S04]  /*2710*/  LDSM.16.M88.4 R40, [R236+0x17900] ;  /* 0x01790000ec28783b */ /* 0x000f280000000200 */
[----:B------:R-:W5:Y:S03]  /*2720*/  LDSM.16.M88.4 R28, [R4+0x16100] ;  /* 0x01610000041c783b */ /* 0x000f660000000200 */
[C---:B------:R-:W-:Y:S08]  /*2730*/  HMMA.16816.F32 R16, R196.reuse, R60, R68 ;  /* 0x0000003cc410723c */ /* 0x040ff00000001844 */
[C---:B------:R-:W-:Y:S01]  /*2740*/  HMMA.16816.F32 R12, R196.reuse, R62, R76 ;  /* 0x0000003ec40c723c */ /* 0x040fe2000000184c */
[----:B------:R-:W-:Y:S07]  /*2750*/  LDSM.16.M88.4 R60, [R4+0x17900] ;  /* 0x01790000043c783b */ /* 0x000fee0000000200 */
[C---:B--2---:R-:W-:Y:S08]  /*2760*/  HMMA.16816.F32 R68, R196.reuse, R58, R88 ;  /* 0x0000003ac444723c */ /* 0x044ff00000001858 */
[C---:B---3--:R-:W-:Y:S08]  /*2770*/  HMMA.16816.F32 R100, R196.reuse, R48, R92 ;  /* 0x00000030c464723c */ /* 0x048ff0000000185c */
[----:B------:R-:W-:Y:S01]  /*2780*/  HMMA.16816.F32 R88, R196, R50, R84 ;  /* 0x00000032c458723c */ /* 0x000fe20000001854 */
[----:B------:R-:W2:Y:S07]  /*2790*/  LDSM.16.M88.4 R48, [R4+0x16900] ;  /* 0x016900000430783b */ /* 0x000eae0000000200 */
[----:B-1----:R-:W-:Y:S01]  /*27a0*/  HMMA.16816.F32 R92, R204, R36, R52 ;  /* 0x00000024cc5c723c */ /* 0x002fe20000001834 */
[----:B------:R-:W1:Y:S07]  /*27b0*/  LDSM.16.M88.4 R52, [R5+0x15100] ;  /* 0x015100000534783b */ /* 0x000e6e0000000200 */
[C---:B------:R-:W-:Y:S08]  /*27c0*/  HMMA.16816.F32 R8, R196.reuse, R56, R96 ;  /* 0x00000038c408723c */ /* 0x040ff00000001860 */
[----:B----4-:R-:W-:Y:S08]  /*27d0*/  HMMA.16816.F32 R96, R196, R40, R80 ;  /* 0x00000028c460723c */ /* 0x010ff00000001850 */
[----:B------:R-:W-:Y:S01]  /*27e0*/  HMMA.16816.F32 R80, R204, R38, R44 ;  /* 0x00000026cc50723c */ /* 0x000fe2000000182c */
[----:B------:R-:W3:Y:S07]  /*27f0*/  LDSM.16.M88.4 R36, [R5+0x16100] ;  /* 0x016100000524783b */ /* 0x000eee0000000200 */
[----:B------:R-:W-:Y:S01]  /*2800*/  HMMA.16816.F32 R84, R196, R42, R72 ;  /* 0x0000002ac454723c */ /* 0x000fe20000001848 */
[----:B------:R-:W4:Y:S07]  /*2810*/  LDSM.16.M88.4 R40, [R5+0x15900] ;  /* 0x015900000528783b */ /* 0x000f2e0000000200 */
[C---:B-----5:R-:W-:Y:S08]  /*2820*/  HMMA.16816.F32 R44, R204.reuse, R30, R12 ;  /* 0x0000001ecc2c723c */ /* 0x060ff0000000180c */
[C---:B------:R-:W-:Y:S08]  /*2830*/  HMMA.16816.F32 R76, R204.reuse, R32, R24 ;  /* 0x00000020cc4c723c */ /* 0x040ff00000001818 */
[C---:B------:R-:W-:Y:S01]  /*2840*/  HMMA.16816.F32 R72, R204.reuse, R34, R20 ;  /* 0x00000022cc48723c */ /* 0x040fe20000001814 */
[----:B------:R-:W5:Y:S07]  /*2850*/  LDSM.16.M88.4 R32, [R5+0x16900] ;  /* 0x016900000520783b */ /* 0x000f6e0000000200 */
[C---:B------:R-:W-:Y:S01]  /*2860*/  HMMA.16816.F32 R56, R204.reuse, R28, R16 ;  /* 0x0000001ccc38723c */ /* 0x040fe20000001810 */
[----:B------:R-:W3:Y:S07]  /*2870*/  LDSM.16.M88.4 R28, [R5+0x17100] ;  /* 0x01710000051c783b */ /* 0x000eee0000000200 */
[C---:B--2---:R-:W-:Y:S08]  /*2880*/  HMMA.16816.F32 R24, R204.reuse, R48, R8 ;  /* 0x00000030cc18723c */ /* 0x044ff00000001808 */
[C---:B------:R-:W-:Y:S08]  /*2890*/  HMMA.16816.F32 R20, R204.reuse, R50, R68 ;  /* 0x00000032cc14723c */ /* 0x040ff00000001844 */
[C---:B------:R-:W-:Y:S08]  /*28a0*/  HMMA.16816.F32 R16, R204.reuse, R64, R100 ;  /* 0x00000040cc10723c */ /* 0x040ff00000001864 */
[----:B------:R-:W-:Y:S01]  /*28b0*/  HMMA.16816.F32 R12, R204, R66, R88 ;  /* 0x00000042cc0c723c */ /* 0x000fe20000001858 */
[----:B------:R-:W2:Y:S07]  /*28c0*/  LDSM.16.M88.4 R64, [R3+0x15100] ;  /* 0x015100000340783b */ /* 0x000eae0000000200 */
[C---:B-1----:R-:W-:Y:S08]  /*28d0*/  HMMA.16816.F32 R100, R208.reuse, R52, R92 ;  /* 0x00000034d064723c */ /* 0x042ff0000000185c */
[----:B------:R-:W-:Y:S01]  /*28e0*/  HMMA.16816.F32 R88, R208, R54, R80 ;  /* 0x00000036d058723c */ /* 0x000fe20000001850 */
[----:B------:R-:W1:Y:S07]  /*28f0*/  LDSM.16.M88.4 R52, [R5+0x17900] ;  /* 0x017900000534783b */ /* 0x000e6e0000000200 */
[C---:B------:R-:W-:Y:S08]  /*2900*/  HMMA.16816.F32 R8, R204.reuse, R60, R96 ;  /* 0x0000003ccc08723c */ /* 0x040ff00000001860 */
[----:B------:R-:W-:Y:S01]  /*2910*/  HMMA.16816.F32 R68, R204, R62, R84 ;  /* 0x0000003ecc44723c */ /* 0x000fe20000001854 */
[----:B------:R-:W1:Y:S07]  /*2920*/  LDSM.16.M88.4 R60, [R3+0x15900] ;  /* 0x01590000033c783b */ /* 0x000e6e0000000200 */
[C---:B---3--:R-:W-:Y:S01]  /*2930*/  HMMA.16816.F32 R80, R208.reuse, R38, R44 ;  /* 0x00000026d050723c */ /* 0x048fe2000000182c */
[----:B------:R-:W3:Y:S07]  /*2940*/  LDSM.16.M88.4 R44, [R3+0x16100] ;  /* 0x01610000032c783b */ /* 0x000eee0000000200 */
[C---:B----4-:R-:W-:Y:S08]  /*2950*/  HMMA.16816.F32 R96, R208.reuse, R40, R76 ;  /* 0x00000028d060723c */ /* 0x050ff0000000184c */
[C---:B------:R-:W-:Y:S01]  /*2960*/  HMMA.16816.F32 R84, R208.reuse, R42, R72 ;  /* 0x0000002ad054723c */ /* 0x040fe20000001848 */
[----:B------:R-:W4:Y:S07]  /*2970*/  LDSM.16.M88.4 R40, [R3+0x16900] ;  /* 0x016900000328783b */ /* 0x000f2e0000000200 */
[C---:B------:R-:W-:Y:S01]  /*2980*/  HMMA.16816.F32 R92, R208.reuse, R36, R56 ;  /* 0x00000024d05c723c */ /* 0x040fe20000001838 */
[----:B------:R-:W1:Y:S07]  /*2990*/  LDSM.16.M88.4 R36, [R3+0x17100] ;  /* 0x017100000324783b */ /* 0x000e6e0000000200 */
[C---:B-----5:R-:W-:Y:S08]  /*29a0*/  HMMA.16816.F32 R76, R208.reuse, R32, R24 ;  /* 0x00000020d04c723c */ /* 0x060ff00000001818 */
[C---:B------:R-:W-:Y:S01]  /*29b0*/  HMMA.16816.F32 R72, R208.reuse, R34, R20 ;  /* 0x00000022d048723c */ /* 0x040fe20000001814 */
[----:B------:R-:W5:Y:S04]  /*29c0*/  LDSM.16.M88.4 R20, [R236+0x18100] ;  /* 0x01810000ec14783b */ /* 0x000f680000000200 */
[----:B------:R-:W3:Y:S03]  /*29d0*/  LDSM.16.M88.4 R32, [R3+0x17900] ;  /* 0x017900000320783b */ /* 0x000ee60000000200 */
[C---:B------:R-:W-:Y:S08]  /*29e0*/  HMMA.16816.F32 R56, R208.reuse, R28, R16 ;  /* 0x0000001cd038723c */ /* 0x040ff00000001810 */
[----:B------:R-:W-:Y:S08]  /*29f0*/  HMMA.16816.F32 R48, R208, R30, R12 ;  /* 0x0000001ed030723c */ /* 0x000ff0000000180c */
[----:B--2---:R-:W-:Y:S08]  /*2a00*/  HMMA.16816.F32 R16, R212, R64, R100 ;  /* 0x00000040d410723c */ /* 0x004ff00000001864 */
[C---:B-1----:R-:W-:Y:S08]  /*2a10*/  HMMA.16816.F32 R28, R208.reuse, R52, R8 ;  /* 0x00000034d01c723c */ /* 0x042ff00000001808 */
[----:B------:R-:W-:Y:S01]  /*2a20*/  HMMA.16816.F32 R24, R208, R54, R68 ;  /* 0x00000036d018723c */ /* 0x000fe20000001844 */
[----:B------:R-:W-:Y:S07]  /*2a30*/  LDSM.16.M88.4 R52, [R236+0x19900] ;  /* 0x01990000ec34783b */ /* 0x000fee0000000200 */
[C---:B------:R-:W-:Y:S08]  /*2a40*/  HMMA.16816.F32 R12, R212.reuse, R66, R88 ;  /* 0x00000042d40c723c */ /* 0x040ff00000001858 */
[C---:B------:R-:W-:Y:S08]  /*2a50*/  HMMA.16816.F32 R64, R212.reuse, R62, R84 ;  /* 0x0000003ed440723c */ /* 0x040ff00000001854 */
[C---:B---3--:R-:W-:Y:S08]  /*2a60*/  HMMA.16816.F32 R92, R212.reuse, R44, R92 ;  /* 0x0000002cd45c723c */ /* 0x048ff0000000185c */
[C---:B------:R-:W-:Y:S01]  /*2a70*/  HMMA.16816.F32 R84, R212.reuse, R46, R80 ;  /* 0x0000002ed454723c */ /* 0x040fe20000001850 */
[----:B------:R-:W1:Y:S07]  /*2a80*/  LDSM.16.M88.4 R44, [R236+0x18900] ;  /* 0x01890000ec2c783b */ /* 0x000e6e0000000200 */
[C---:B------:R-:W-:Y:S01]  /*2a90*/  HMMA.16816.F32 R8, R212.reuse, R60, R96 ;  /* 0x0000003cd408723c */ /* 0x040fe20000001860 */
[----:B------:R-:W-:Y:S07]  /*2aa0*/  LDSM.16.M88.4 R60, [R236+0x1a100] ;  /* 0x01a10000ec3c783b */ /* 0x000fee0000000200 */
[C---:B----4-:R-:W-:Y:S08]  /*2ab0*/  HMMA.16816.F32 R88, R212.reuse, R40, R76 ;  /* 0x00000028d458723c */ /* 0x050ff0000000184c */
[C---:B------:R-:W-:Y:S08]  /*2ac0*/  HMMA.16816.F32 R76, R212.reuse, R36, R56 ;  /* 0x00000024d44c723c */ /* 0x040ff00000001838 */
[C---:B------:R-:W-:Y:S01]  /*2ad0*/  HMMA.16816.F32 R96, R212.reuse, R38, R48 ;  /* 0x00000026d460723c */ /* 0x040fe20000001830 */
[----:B------:R-:W2:Y:S04]  /*2ae0*/  LDSM.16.M88.4 R36, [R4+0x18100] ;  /* 0x018100000424783b */ /* 0x000ea80000000200 */
[----:B------:R-:W3:Y:S03]  /*2af0*/  LDSM.16.M88.4 R48, [R236+0x19100] ;  /* 0x01910000ec30783b */ /* 0x000ee60000000200 */
[----:B------:R-:W-:Y:S01]  /*2b00*/  HMMA.16816.F32 R100, R212, R42, R72 ;  /* 0x0000002ad464723c */ /* 0x000fe20000001848 */
[----:B------:R-:W4:Y:S07]  /*2b10*/  LDSM.16.M88.4 R40, [R236+0x1a900] ;  /* 0x01a90000ec28783b */ /* 0x000f2e0000000200 */
[----:B-----5:R-:W-:Y:S08]  /*2b20*/  HMMA.16816.F32 R68, R216, R20, R16 ;  /* 0x00000014d844723c */ /* 0x020ff00000001810 */
[C---:B------:R-:W-:Y:S01]  /*2b30*/  HMMA.16816.F32 R80, R212.reuse, R32, R28 ;  /* 0x00000020d450723c */ /* 0x040fe2000000181c */
[----:B------:R-:W-:Y:S07]  /*2b40*/  LDSM.16.M88.4 R28, [R4+0x19100] ;  /* 0x01910000041c783b */ /* 0x000fee0000000200 */
[----:B------:R-:W-:Y:S01]  /*2b50*/  HMMA.16816.F32 R72, R212, R34, R24 ;  /* 0x00000022d448723c */ /* 0x000fe20000001818 */
[----:B------:R-:W5:Y:S07]  /*2b60*/  LDSM.16.M88.4 R32, [R4+0x18900] ;  /* 0x018900000420783b */ /* 0x000f6e0000000200 */
[C---:B------:R-:W-:Y:S08]  /*2b70*/  HMMA.16816.F32 R56, R216.reuse, R22, R12 ;  /* 0x00000016d838723c */ /* 0x040ff0000000180c */
[C---:B-1----:R-:W-:Y:S08]  /*2b80*/  HMMA.16816.F32 R24, R216.reuse, R44, R8 ;  /* 0x0000002cd818723c */ /* 0x042ff00000001808 */
[C---:B------:R-:W-:Y:S08]  /*2b90*/  HMMA.16816.F32 R8, R216.reuse, R52, R88 ;  /* 0x00000034d808723c */ /* 0x040ff00000001858 */
[----:B------:R-:W-:Y:S01]  /*2ba0*/  HMMA.16816.F32 R20, R216, R46, R64 ;  /* 0x0000002ed814723c */ /* 0x000fe20000001840 */
[----:B------:R-:W1:Y:S04]  /*2bb0*/  LDSM.16.M88.4 R44, [R4+0x19900] ;  /* 0x01990000042c783b */ /* 0x000e680000000200 */
[----:B------:R-:W-:Y:S03]  /*2bc0*/  LDSM.16.M88.4 R64, [R4+0x1a900] ;  /* 0x01a900000440783b */ /* 0x000fe60000000200 */
[----:B--2---:R-:W-:Y:S08]  /*2bd0*/  HMMA.16816.F32 R88, R220, R36, R68 ;  /* 0x00000024dc58723c */ /* 0x004ff00000001844 */
[C---:B---3--:R-:W-:Y:S08]  /*2be0*/  HMMA.16816.F32 R16, R216.reuse, R48, R92 ;  /* 0x00000030d810723c */ /* 0x048ff0000000185c */
[C---:B------:R-:W-:Y:S08]  /*2bf0*/  HMMA.16816.F32 R12, R216.reuse, R50, R84 ;  /* 0x00000032d80c723c */ /* 0x040ff00000001854 */
[C---:B----4-:R-:W-:Y:S08]  /*2c00*/  HMMA.16816.F32 R80, R216.reuse, R40, R80 ;  /* 0x00000028d850723c */ /* 0x050ff00000001850 */
[----:B------:R-:W-:Y:S01]  /*2c10*/  HMMA.16816.F32 R72, R216, R42, R72 ;  /* 0x0000002ad848723c */ /* 0x000fe20000001848 */
[----:B------:R-:W2:Y:S07]  /*2c20*/  LDSM.16.M88.4 R40, [R4+0x1a100] ;  /* 0x01a100000428783b */ /* 0x000eae0000000200 */
[----:B------:R-:W-:Y:S01]  /*2c30*/  HMMA.16816.F32 R68, R220, R38, R56 ;  /* 0x00000026dc44723c */ /* 0x000fe20000001838 */
[----:B------:R-:W3:Y:S04]  /*2c40*/  LDSM.16.M88.4 R56, [R5+0x18100] ;  /* 0x018100000538783b */ /* 0x000ee80000000200 */
[----:B------:R-:W-:Y:S03]  /*2c50*/  LDSM.16.M88.4 R36, [R5+0x19100] ;  /* 0x019100000524783b */ /* 0x000fe60000000200 */
[C---:B------:R-:W-:Y:S01]  /*2c60*/  HMMA.16816.F32 R52, R216.reuse, R54, R100 ;  /* 0x00000036d834723c */ /* 0x040fe20000001864 */
[----:B------:R-:W-:Y:S07]  /*2c70*/  LDSM.16.M88.4 R100, [R3+0x19100] ;  /* 0x019100000364783b */ /* 0x000fee0000000200 */
[C---:B------:R-:W-:Y:S08]  /*2c80*/  HMMA.16816.F32 R76, R216.reuse, R60, R76 ;  /* 0x0000003cd84c723c */ /* 0x040ff0000000184c */
[----:B------:R-:W-:Y:S01]  /*2c90*/  HMMA.16816.F32 R84, R216, R62, R96 ;  /* 0x0000003ed854723c */ /* 0x000fe20000001860 */
[----:B------:R-:W4:Y:S07]  /*2ca0*/  LDSM.16.M88.4 R60, [R5+0x18900] ;  /* 0x01890000053c783b */ /* 0x000f2e0000000200 */
[C---:B-----5:R-:W-:Y:S08]  /*2cb0*/  HMMA.16816.F32 R104, R220.reuse, R32, R24 ;  /* 0x00000020dc68723c */ /* 0x060ff00000001818 */
[C---:B------:R-:W-:Y:S01]  /*2cc0*/  HMMA.16816.F32 R96, R220.reuse, R34, R20 ;  /* 0x00000022dc60723c */ /* 0x040fe20000001814 */
[----:B------:R-:W-:Y:S07]  /*2cd0*/  LDSM.16.M88.4 R32, [R5+0x19900] ;  /* 0x019900000520783b */ /* 0x000fee0000000200 */
[C---:B------:R-:W-:Y:S08]  /*2ce0*/  HMMA.16816.F32 R92, R220.reuse, R28, R16 ;  /* 0x0000001cdc5c723c */ /* 0x040ff00000001810 */
[C---:B------:R-:W-:Y:S01]  /*2cf0*/  HMMA.16816.F32 R48, R220.reuse, R30, R12 ;  /* 0x0000001edc30723c */ /* 0x040fe2000000180c */
[----:B------:R-:W5:Y:S04]  /*2d00*/  LDSM.16.M88.4 R28, [R5+0x1a100] ;  /* 0x01a10000051c783b */ /* 0x000f680000000200 */
[----:B------:R-:W4:Y:S03]  /*2d10*/  LDSM.16.M88.4 R4, [R5+0x1a900] ;  /* 0x01a900000504783b */ /* 0x000f260000000200 */
[C---:B-1----:R-:W-:Y:S08]  /*2d20*/  HMMA.16816.F32 R20, R220.reuse, R46, R52 ;  /* 0x0000002edc14723c */ /* 0x042ff00000001834 */
[C---:B------:R-:W-:Y:S08]  /*2d30*/  HMMA.16816.F32 R24, R220.reuse, R44, R8 ;  /* 0x0000002cdc18723c */ /* 0x040ff00000001808 */
[----:B--2---:R-:W-:Y:S08]  /*2d40*/  HMMA.16816.F32 R16, R220, R40, R76 ;  /* 0x00000028dc10723c */ /* 0x004ff0000000184c */
[C---:B---3--:R-:W-:Y:S01]  /*2d50*/  HMMA.16816.F32 R52, R224.reuse, R56, R88 ;  /* 0x00000038e034723c */ /* 0x048fe20000001858 */
[----:B------:R-:W-:Y:S07]  /*2d60*/  LDSM.16.M88.4 R88, [R3+0x18900] ;  /* 0x018900000358783b */ /* 0x000fee0000000200 */
[----:B------:R-:W-:Y:S01]  /*2d70*/  HMMA.16816.F32 R68, R224, R58, R68 ;  /* 0x0000003ae044723c */ /* 0x000fe20000001844 */
[----:B------:R-:W1:Y:S07]  /*2d80*/  LDSM.16.M88.4 R56, [R3+0x18100] ;  /* 0x018100000338783b */ /* 0x000e6e0000000200 */
[C---:B------:R-:W-:Y:S08]  /*2d90*/  HMMA.16816.F32 R8, R220.reuse, R64, R80 ;  /* 0x00000040dc08723c */ /* 0x040ff00000001850 */
[C---:B------:R-:W-:Y:S08]  /*2da0*/  HMMA.16816.F32 R12, R220.reuse, R42, R84 ;  /* 0x0000002adc0c723c */ /* 0x040ff00000001854 */
[----:B------:R-:W-:Y:S08]  /*2db0*/  HMMA.16816.F32 R40, R220, R66, R72 ;  /* 0x00000042dc28723c */ /* 0x000ff00000001848 */
[C---:B----4-:R-:W-:Y:S01]  /*2dc0*/  HMMA.16816.F32 R72, R224.reuse, R60, R104 ;  /* 0x0000003ce048723c */ /* 0x050fe20000001868 */
[----:B------:R-:W-:Y:S07]  /*2dd0*/  LDSM.16.M88.4 R104, [R3+0x19900] ;  /* 0x019900000368783b */ /* 0x000fee0000000200 */
[C---:B------:R-:W-:Y:S08]  /*2de0*/  HMMA.16816.F32 R80, R224.reuse, R62, R96 ;  /* 0x0000003ee050723c */ /* 0x040ff00000001860 */
[C---:B-----5:R-:W-:Y:S08]  /*2df0*/  HMMA.16816.F32 R60, R224.reuse, R28, R16 ;  /* 0x0000001ce03c723c */ /* 0x060ff00000001810 */
[C---:B------:R-:W-:Y:S01]  /*2e00*/  HMMA.16816.F32 R84, R224.reuse, R36, R92 ;  /* 0x00000024e054723c */ /* 0x040fe2000000185c */
[----:B------:R-:W-:Y:S07]  /*2e10*/  LDSM.16.M88.4 R92, [R3+0x1a100] ;  /* 0x01a10000035c783b */ /* 0x000fee0000000200 */
[----:B------:R-:W-:Y:S01]  /*2e20*/  HMMA.16816.F32 R16, R224, R4, R8 ;  /* 0x00000004e010723c */ /* 0x000fe20000001808 */
[----:B------:R2:W3:Y:S01]  /*2e30*/  LDSM.16.M88.4 R8, [R3+0x1a900] ;  /* 0x01a900000308783b */ /* 0x0004e20000000200 */
[----:B------:R-:W-:-:S06]  /*2e40*/  DEPBAR.LE SB0, 0x2 ;  /* 0x000080800000791a */ /* 0x000fcc0000000000 */
[----:B------:R-:W-:Y:S08]  /*2e50*/  HMMA.16816.F32 R44, R224, R30, R12 ;  /* 0x0000001ee02c723c */ /* 0x000ff0000000180c */
[----:B-1----:R-:W-:Y:S01]  /*2e60*/  HMMA.16816.F32 R12, R228, R56, R52 ;  /* 0x00000038e40c723c */ /* 0x002fe20000001834 */
[----:B--2---:R-:W-:-:S07]  /*2e70*/  LOP3.LUT R3, R108, 0xffffffe0, RZ, 0xc0, !PT ;  /* 0xffffffe06c037812 */ /* 0x004fce00078ec0ff */
[----:B------:R-:W-:Y:S01]  /*2e80*/  HMMA.16816.F32 R76, R224, R38, R48 ;  /* 0x00000026e04c723c */ /* 0x000fe20000001830 */
[----:B------:R-:W-:-:S07]  /*2e90*/  IMAD.IADD R3, R132, 0x1, -R3 ;  /* 0x0000000184037824 */ /* 0x000fce00078e0a03 */
[----:B------:R-:W-:Y:S01]  /*2ea0*/  HMMA.16816.F32 R48, R224, R32, R24 ;  /* 0x00000020e030723c */ /* 0x000fe20000001818 */
[----:B------:R-:W-:-:S04]  /*2eb0*/  SHF.R.S32.HI R4, RZ, 0x1f, R3 ;  /* 0x0000001fff047819 */ /* 0x000fc80000011403 */
[----:B------:R-:W-:-:S03]  /*2ec0*/  LEA.HI R4, R4, R3, RZ, 0x2 ;  /* 0x0000000304047211 */ /* 0x000fc600078f10ff */
[----:B------:R-:W-:Y:S01]  /*2ed0*/  HMMA.16816.F32 R24, R228, R58, R68 ;  /* 0x0000003ae418723c */ /* 0x000fe20000001844 */
[----:B------:R-:W-:-:S05]  /*2ee0*/  LOP3.LUT R4, R4, 0x7ffffffc, RZ, 0xc0, !PT ;  /* 0x7ffffffc04047812 */ /* 0x000fca00078ec0ff */
[----:B------:R-:W-:Y:S01]  /*2ef0*/  IMAD.IADD R3, R3, 0x1, -R4 ;  /* 0x0000000103037824 */ /* 0x000fe200078e0a04 */
[----:B------:R-:W-:Y:S01]  /*2f00*/  MOV R4, UR4 ;  /* 0x0000000400047c02 */ /* 0x000fe20008000f00 */
[----:B------:R-:W-:Y:S01]  /*2f10*/  HMMA.16816.F32 R64, R224, R34, R20 ;  /* 0x00000022e040723c */ /* 0x000fe20000001814 */
[----:B------:R-:W-:-:S03]  /*2f20*/  UIADD3 UR4, UR14, -0x3, URZ ;  /* 0xfffffffd0e047890 */ /* 0x000fc6000fffe03f */
[----:B------:R-:W-:Y:S01]  /*2f30*/  IMAD R3, R3, -0x2, R4 ;  /* 0xfffffffe03037824 */ /* 0x000fe200078e0204 */
[----:B------:R-:W-:-:S03]  /*2f40*/  UISETP.GE.AND UP0, UPT, UR4, UR10, UPT ;  /* 0x0000000a0400728c */ /* 0x000fc6000bf06270 */
[----:B------:R-:W-:Y:S01]  /*2f50*/  HMMA.16816.F32 R20, R224, R6, R40 ;  /* 0x00000006e014723c */ /* 0x000fe20000001828 */
[C---:B------:R-:W-:Y:S02]  /*2f60*/  ISETP.GT.AND P5, PT, R3.reuse, RZ, PT ;  /* 0x000000ff0300720c */ /* 0x040fe40003fa4270 */
[C---:B------:R-:W-:Y:S02]  /*2f70*/  ISETP.GT.AND P1, PT, R3.reuse, 0x1, PT ;  /* 0x000000010300780c */ /* 0x040fe40003f24270 */
[----:B------:R-:W-:Y:S02]  /*2f80*/  ISETP.GT.AND P6, PT, R3, 0x8, PT ;  /* 0x000000080300780c */ /* 0x000fe40003fc4270 */
[----:B------:R-:W-:Y:S01]  /*2f90*/  FSEL R7, R12, -INF , P5 ;  /* 0xff8000000c077808 */ /* 0x000fe20002800000 */
[----:B------:R-:W-:Y:S01]  /*2fa0*/  HMMA.16816.F32 R28, R228, R88, R72 ;  /* 0x00000058e41c723c */ /* 0x000fe20000001848 */
[----:B------:R-:W-:Y:S02]  /*2fb0*/  FSEL R6, R13, -INF , P1 ;  /* 0xff8000000d067808 */ /* 0x000fe40000800000 */
[----:B------:R-:W-:-:S02]  /*2fc0*/  FSEL R15, R15, -INF , P1 ;  /* 0xff8000000f0f7808 */ /* 0x000fc40000800000 */
[----:B------:R-:W-:Y:S02]  /*2fd0*/  ISETP.GT.AND P1, PT, R3, 0x9, PT ;  /* 0x000000090300780c */ /* 0x000fe40003f24270 */
[----:B------:R-:W-:Y:S01]  /*2fe0*/  FMNMX.FTZ R4, R7, R6, !PT ;  /* 0x0000000607047209 */ /* 0x000fe20007810000 */
[----:B------:R-:W-:Y:S01]  /*2ff0*/  HMMA.16816.F32 R32, R228, R90, R80 ;  /* 0x0000005ae420723c */ /* 0x000fe20000001850 */
[----:B------:R-:W-:Y:S02]  /*3000*/  FSEL R13, R27, -INF , P1 ;  /* 0xff8000001b0d7808 */ /* 0x000fe40000800000 */
[----:B------:R-:W-:-:S05]  /*3010*/  FSEL R12, R26, -INF , P6 ;  /* 0xff8000001a0c7808 */ /* 0x000fca0003000000 */
[C---:B---3--:R-:W-:Y:S07]  /*3020*/  HMMA.16816.F32 R16, R228.reuse, R8, R16 ;  /* 0x00000008e410723c */ /* 0x048fee0000001810 */
[----:B------:R-:W-:Y:S01]  /*3030*/  FSEL R8, R24, -INF , P6 ;  /* 0xff80000018087808 */ /* 0x000fe20003000000 */
[----:B------:R-:W-:Y:S01]  /*3040*/  HMMA.16816.F32 R36, R228, R100, R84 ;  /* 0x00000064e424723c */ /* 0x000fe20000001854 */
[----:B------:R-:W-:Y:S02]  /*3050*/  ISETP.GT.AND P6, PT, R3, 0x18, PT ;  /* 0x000000180300780c */ /* 0x000fe40003fc4270 */
[----:B------:R-:W-:-:S05]  /*3060*/  FMNMX.FTZ R4, R8, R4, !PT ;  /* 0x0000000408047209 */ /* 0x000fca0007810000 */
[----:B------:R-:W-:Y:S01]  /*3070*/  HMMA.16816.F32 R20, R228, R10, R20 ;  /* 0x0000000ae414723c */ /* 0x000fe20000001814 */
[----:B------:R-:W-:-:S06]  /*3080*/  FSEL R81, R34, -INF , P6 ;  /* 0xff80000022517808 */ /* 0x000fcc0003000000 */
[----:B------:R-:W-:Y:S01]  /*3090*/  FSEL R11, R14, -INF , P5 ;  /* 0xff8000000e0b7808 */ /* 0x000fe20002800000 */
[C---:B------:R-:W-:Y:S01]  /*30a0*/  HMMA.16816.F32 R52, R228.reuse, R106, R64 ;  /* 0x0000006ae434723c */ /* 0x040fe20000001840 */
[----:B------:R-:W-:Y:S02]  /*30b0*/  ISETP.GT.AND P5, PT, R3, 0x10, PT ;  /* 0x000000100300780c */ /* 0x000fe40003fa4270 */
[----:B------:R-:W-:Y:S01]  /*30c0*/  FSEL R10, R25, -INF , P1 ;  /* 0xff800000190a7808 */ /* 0x000fe20000800000 */
[----:B------:R-:W-:Y:S01]  /*30d0*/  BAR.SYNC.DEFER_BLOCKING 0x0 ;  /* 0x0000000000007b1d */ /* 0x000fe20000010000 */
[----:B------:R-:W-:Y:S02]  /*30e0*/  ISETP.GT.AND P1, PT, R3, 0x11, PT ;  /* 0x000000110300780c */ /* 0x000fe40003f24270 */
[----:B------:R-:W-:Y:S01]  /*30f0*/  FSEL R64, R28, -INF , P5 ;  /* 0xff8000001c407808 */ /* 0x000fe20002800000 */
[----:B------:R-:W-:Y:S01]  /*3100*/  HMMA.16816.F32 R40, R228, R102, R76 ;  /* 0x00000066e428723c */ /* 0x000fe2000000184c */
[----:B------:R-:W-:-:S02]  /*3110*/  FMNMX.FTZ R4, R10, R4, !PT ;  /* 0x000000040a047209 */ /* 0x000fc40007810000 */
[----:B------:R-:W-:Y:S02]  /*3120*/  FSEL R65, R29, -INF , P1 ;  /* 0xff8000001d417808 */ /* 0x000fe40000800000 */
[----:B------:R-:W-:Y:S02]  /*3130*/  FMNMX.FTZ R4, R64, R4, !PT ;  /* 0x0000000440047209 */ /* 0x000fe40007810000 */
[----:B------:R-:W-:Y:S01]  /*3140*/  FSEL R80, R30, -INF , P5 ;  /* 0xff8000001e507808 */ /* 0x000fe20002800000 */
[----:B------:R-:W-:Y:S01]  /*3150*/  HMMA.16816.F32 R48, R228, R104, R48 ;  /* 0x00000068e430723c */ /* 0x000fe20000001830 */
[----:B------:R-:W-:Y:S02]  /*3160*/  ISETP.GT.AND P5, PT, R3, 0x19, PT ;  /* 0x000000190300780c */ /* 0x000fe40003fa4270 */
[----:B------:R-:W-:Y:S02]  /*3170*/  FSEL R67, R32, -INF , P6 ;  /* 0xff80000020437808 */ /* 0x000fe40003000000 */
[----:B------:R-:W-:-:S02]  /*3180*/  FMNMX.FTZ R4, R65, R4, !PT ;  /* 0x0000000441047209 */ /* 0x000fc40007810000 */
[----:B------:R-:W-:Y:S01]  /*3190*/  FSEL R82, R31, -INF , P1 ;  /* 0xff8000001f527808 */ /* 0x000fe20000800000 */
[C---:B------:R-:W-:Y:S01]  /*31a0*/  HMMA.16816.F32 R60, R228.reuse, R92, R60 ;  /* 0x0000005ce43c723c */ /* 0x040fe2000000183c */
[----:B------:R-:W-:Y:S02]  /*31b0*/  ISETP.GT.AND P1, PT, R3, 0x20, PT ;  /* 0x000000200300780c */ /* 0x000fe40003f24270 */
[----:B------:R-:W-:Y:S01]  /*31c0*/  FSEL R66, R33, -INF , P5 ;  /* 0xff80000021427808 */ /* 0x000fe20002800000 */
[----:B------:R-:W-:Y:S01]  /*31d0*/  LDSM.16.MT88.4 R28, [R2+0x3100] ;  /* 0x00310000021c783b */ /* 0x000fe20000004200 */
[----:B------:R-:W-:Y:S02]  /*31e0*/  FMNMX.FTZ R4, R67, R4, !PT ;  /* 0x0000000443047209 */ /* 0x000fe40007810000 */
[----:B------:R-:W-:Y:S01]  /*31f0*/  FSEL R83, R35, -INF , P5 ;  /* 0xff80000023537808 */ /* 0x000fe20002800000 */
[----:B------:R-:W-:Y:S01]  /*3200*/  HMMA.16816.F32 R44, R228, R94, R44 ;  /* 0x0000005ee42c723c */ /* 0x000fe2000000182c */
[----:B------:R-:W-:Y:S01]  /*3210*/  ISETP.GT.AND P5, PT, R3, 0x21, PT ;  /* 0x000000210300780c */ /* 0x000fe20003fa4270 */
[----:B------:R-:W-:Y:S01]  /*3220*/  LDSM.16.MT88.4 R32, [R2+0x100] ;  /* 0x000100000220783b */ /* 0x000fe20000004200 */
[----:B------:R-:W-:-:S02]  /*3230*/  FSEL R116, R36, -INF , P1 ;  /* 0xff80000024747808 */ /* 0x000fc40000800000 */
[----:B------:R-:W-:Y:S01]  /*3240*/  FMNMX.FTZ R4, R66, R4, !PT ;  /* 0x0000000442047209 */ /* 0x000fe20007810000 */
[----:B------:R-:W-:Y:S01]  /*3250*/  LDSM.16.MT88.4 R24, [R135+0x100] ;  /* 0x000100008718783b */ /* 0x000fe20000004200 */
[----:B------:R-:W-:Y:S02]  /*3260*/  FMNMX.FTZ R5, R11, R15, !PT ;  /* 0x0000000f0b057209 */ /* 0x000fe40007810000 */
[----:B------:R-:W-:Y:S02]  /*3270*/  FSEL R117, R37, -INF , P5 ;  /* 0xff80000025757808 */ /* 0x000fe40002800000 */
[----:B------:R-:W-:Y:S02]  /*3280*/  ISETP.GT.AND P6, PT, R3, 0x28, PT ;  /* 0x000000280300780c */ /* 0x000fe40003fc4270 */
[----:B------:R-:W-:Y:S02]  /*3290*/  FMNMX.FTZ R4, R116, R4, !PT ;  /* 0x0000000474047209 */ /* 0x000fe40007810000 */
[----:B------:R-:W-:-:S02]  /*32a0*/  FMNMX.FTZ R5, R12, R5, !PT ;  /* 0x000000050c057209 */ /* 0x000fc40007810000 */
[----:B------:R-:W-:Y:S02]  /*32b0*/  FSEL R130, R39, -INF , P5 ;  /* 0xff80000027827808 */ /* 0x000fe40002800000 */
[----:B------:R-:W-:Y:S02]  /*32c0*/  ISETP.GT.AND P5, PT, R3, 0x29, PT ;  /* 0x000000290300780c */ /* 0x000fe40003fa4270 */
[----:B------:R-:W-:Y:S02]  /*32d0*/  FSEL R118, R40, -INF , P6 ;  /* 0xff80000028767808 */ /* 0x000fe40003000000 */
[----:B------:R-:W-:Y:S02]  /*32e0*/  FMNMX.FTZ R4, R117, R4, !PT ;  /* 0x0000000475047209 */ /* 0x000fe40007810000 */
[----:B------:R-:W-:Y:S02]  /*32f0*/  FMNMX.FTZ R5, R13, R5, !PT ;  /* 0x000000050d057209 */ /* 0x000fe40007810000 */
[----:B------:R-:W-:-:S02]  /*3300*/  FSEL R128, R38, -INF , P1 ;  /* 0xff80000026807808 */ /* 0x000fc40000800000 */
[----:B------:R-:W-:Y:S01]  /*3310*/  ISETP.GT.AND P1, PT, R3, 0x30, PT ;  /* 0x000000300300780c */ /* 0x000fe20003f24270 */
[----:B------:R-:W-:Y:S01]  /*3320*/  LDSM.16.MT88.4 R36, [R135+0x3100] ;  /* 0x003100008724783b */ /* 0x000fe20000004200 */
[----:B------:R-:W-:Y:S02]  /*3330*/  FSEL R119, R41, -INF , P5 ;  /* 0xff80000029777808 */ /* 0x000fe40002800000 */
[----:B------:R-:W-:Y:S02]  /*3340*/  FMNMX.FTZ R4, R118, R4, !PT ;  /* 0x0000000476047209 */ /* 0x000fe40007810000 */
[----:B------:R-:W-:Y:S02]  /*3350*/  FMNMX.FTZ R5, R80, R5, !PT ;  /* 0x0000000550057209 */ /* 0x000fe40007810000 */
[----:B------:R-:W-:Y:S02]  /*3360*/  FSEL R131, R43, -INF , P5 ;  /* 0xff8000002b837808 */ /* 0x000fe40002800000 */
[----:B------:R-:W-:-:S02]  /*3370*/  ISETP.GT.AND P5, PT, R3, 0x31, PT ;  /* 0x000000310300780c */ /* 0x000fc40003fa4270 */
[----:B------:R-:W-:Y:S02]  /*3380*/  FSEL R133, R48, -INF , P1 ;  /* 0xff80000030857808 */ /* 0x000fe40000800000 */
[----:B------:R-:W-:Y:S02]  /*3390*/  FMNMX.FTZ R4, R119, R4, !PT ;  /* 0x0000000477047209 */ /* 0x000fe40007810000 */
[----:B------:R-:W-:Y:S02]  /*33a0*/  FMNMX.FTZ R5, R82, R5, !PT ;  /* 0x0000000552057209 */ /* 0x000fe40007810000 */
[----:B------:R-:W-:Y:S02]  /*33b0*/  FSEL R233, R51, -INF , P5 ;  /* 0xff80000033e97808 */ /* 0x000fe40002800000 */
[----:B------:R-:W-:Y:S02]  /*33c0*/  FSEL R200, R49, -INF , P5 ;  /* 0xff80000031c87808 */ /* 0x000fe40002800000 */
        /* <DEDUP_REMOVED lines=17> */
[----:B------:R-:W-:Y:S02]  /*34e0*/  FSEL R129, R42, -INF , P6 ;  /* 0xff8000002a817808 */ /* 0x000fe40003000000 */
        /* <DEDUP_REMOVED lines=12> */
[----:B------:R-:W-:-:S02]  /*35b0*/  FSEL R242, R45, -INF , P1 ;  /* 0xff8000002df27808 */ /* 0x000fc40000800000 */
[----:B------:R-:W-:Y:S02]  /*35c0*/  ISETP.GT.AND P1, PT, R3, 0x50, PT ;  /* 0x000000500300780c */ /* 0x000fe40003f24270 */
[----:B------:R-:W-:Y:S02]  /*35d0*/  FMNMX.FTZ R4, R235, R4, !PT ;  /* 0x00000004eb047209 */ /* 0x000fe40007810000 */
[----:B------:R-:W-:Y:S02]  /*35e0*/  FMNMX.FTZ R5, R202, R5, !PT ;  /* 0x00000005ca057209 */ /* 0x000fe40007810000 */
[----:B------:R-:W-:Y:S02]  /*35f0*/  ISETP.GT.AND P6, PT, R3, 0x51, PT ;  /* 0x000000510300780c */ /* 0x000fe40003fc4270 */
[----:B------:R-:W-:Y:S02]  /*3600*/  FSEL R250, R16, -INF , P1 ;  /* 0xff80000010fa7808 */ /* 0x000fe40000800000 */
[----:B------:R-:W-:-:S02]  /*3610*/  FMNMX.FTZ R4, R242, R4, !PT ;  /* 0x00000004f2047209 */ /* 0x000fc40007810000 */
[----:B------:R-:W-:Y:S02]  /*3620*/  FMNMX.FTZ R5, R233, R5, !PT ;  /* 0x00000005e9057209 */ /* 0x000fe40007810000 */
[----:B------:R-:W-:Y:S02]  /*3630*/  FSEL R244, R46, -INF , P5 ;  /* 0xff8000002ef47808 */ /* 0x000fe40002800000 */
[----:B------:R-:W-:Y:S02]  /*3640*/  ISETP.GT.AND P5, PT, R3, 0x58, PT ;  /* 0x000000580300780c */ /* 0x000fe40003fa4270 */
[----:B------:R-:W-:Y:S02]  /*3650*/  FSEL R252, R17, -INF , P6 ;  /* 0xff80000011fc7808 */ /* 0x000fe40003000000 */
        /* <DEDUP_REMOVED lines=8> */
[----:B------:R-:W-:Y:S02]  /*36e0*/  FMNMX.FTZ R132, R143, R132, !PT ;  /* 0x000000848f847209 */ /* 0x000fe40007810000 */
[----:B------:R-:W-:Y:S02]  /*36f0*/  FMNMX.FTZ R3, R243, R3, !PT ;  /* 0x00000003f3037209 */ /* 0x000fe40007810000 */
[----:B------:R-:W-:Y:S02]  /*3700*/  FMNMX.FTZ R132, R160, R132, !PT ;  /* 0x00000084a0847209 */ /* 0x000fe40007810000 */
[----:B------:R-:W-:Y:S02]  /*3710*/  FMNMX.FTZ R3, R245, R3, !PT ;  /* 0x00000003f5037209 */ /* 0x000fe40007810000 */
[----:B------:R-:W-:Y:S01]  /*3720*/  FSEL R161, R19, -INF , P6 ;  /* 0xff80000013a17808 */ /* 0x000fe20003000000 */
[----:B------:R-:W1:Y:S01]  /*3730*/  SHFL.BFLY PT, R4, R132, 0x2, 0x1f ;  /* 0x0c401f0084047f89 */ /* 0x000e6200000e0000 */
[----:B------:R-:W-:-:S02]  /*3740*/  FMNMX.FTZ R3, R244, R3, !PT ;  /* 0x00000003f4037209 */ /* 0x000fc40007810000 */
[----:B------:R-:W-:Y:S01]  /*3750*/  FSEL R150, R22, -INF , P5 ;  /* 0xff80000016967808 */ /* 0x000fe20002800000 */
[----:B------:R-:W-:Y:S01]  /*3760*/  LDSM.16.MT88.4 R16, [R237+0x100] ;  /* 0x00010000ed10783b */ /* 0x000fe20000004200 */
[----:B------:R-:W-:Y:S02]  /*3770*/  FMNMX.FTZ R3, R246, R3, !PT ;  /* 0x00000003f6037209 */ /* 0x000fe40007810000 */
[----:B------:R-:W-:Y:S02]  /*3780*/  FSEL R148, R23, -INF , P1 ;  /* 0xff80000017947808 */ /* 0x000fe40000800000 */
[----:B------:R-:W-:Y:S01]  /*3790*/  FMNMX.FTZ R3, R151, R3, !PT ;  /* 0x0000000397037209 */ /* 0x000fe20007810000 */
[----:B------:R-:W-:Y:S03]  /*37a0*/  LDSM.16.MT88.4 R20, [R2+0x6100] ;  /* 0x006100000214783b */ /* 0x000fe60000004200 */
[----:B------:R-:W-:-:S04]  /*37b0*/  FMNMX.FTZ R3, R161, R3, !PT ;  /* 0x00000003a1037209 */ /* 0x000fc80007810000 */
[----:B------:R-:W-:-:S04]  /*37c0*/  FMNMX.FTZ R3, R150, R3, !PT ;  /* 0x0000000396037209 */ /* 0x000fc80007810000 */
[----:B------:R-:W-:Y:S02]  /*37d0*/  FMNMX.FTZ R3, R148, R3, !PT ;  /* 0x0000000394037209 */ /* 0x000fe40007810000 */
        /* <DEDUP_REMOVED lines=11> */
[----:B-1----:R-:W-:-:S04]  /*3890*/  FMNMX.FTZ R3, R3, R5, !PT ;  /* 0x0000000503037209 */ /* 0x002fc80007810000 */
[----:B------:R-:W-:Y:S01]  /*38a0*/  FSETP.NEU.FTZ.AND P1, PT, R3, -INF , PT ;  /* 0xff8000000300780b */ /* 0x000fe20003f3d000 */
[----:B--2---:R-:W-:-:S04]  /*38b0*/  FFMA.FTZ R4, R6, c[0x0][0x2d0], -R9 ;  /* 0x0000b40006047a23 */ /* 0x004fc80000010809 */
[----:B------:R1:W-:Y:S02]  /*38c0*/  MUFU.EX2 R146, R4 ;  /* 0x0000000400927308 */ /* 0x0003e40000000800 */
[----:B-1----:R-:W-:Y:S02]  /*38d0*/  FFMA.FTZ R4, R8, c[0x0][0x2d0], -R9 ;  /* 0x0000b40008047a23 */ /* 0x002fe40000010809 */
[----:B------:R-:W-:-:S04]  /*38e0*/  FMUL.FTZ R8, R3, c[0x0][0x2d0] ;  /* 0x0000b40003087a20 */ /* 0x000fc80000410000 */
[----:B------:R1:W-:Y:S01]  /*38f0*/  MUFU.EX2 R164, R4 ;  /* 0x0000000400a47308 */ /* 0x0003e20000000800 */
[----:B------:R-:W-:Y:S02]  /*3900*/  FSEL R8, R8, RZ, P1 ;  /* 0x000000ff08087208 */ /* 0x000fe40000800000 */
[----:B------:R-:W-:Y:S01]  /*3910*/  PLOP3.LUT P1, PT, PT, PT, UP0, 0x80, 0x0 ;  /* 0x000000000000781c */ /* 0x000fe20003f2f008 */
[--C-:B-1----:R-:W-:Y:S02]  /*3920*/  FFMA.FTZ R4, R10, c[0x0][0x2d0], -R9.reuse ;  /* 0x0000b4000a047a23 */ /* 0x102fe40000010809 */
[----:B------:R-:W-:Y:S02]  /*3930*/  FFMA.FTZ R10, R64, c[0x0][0x2d0], -R9 ;  /* 0x0000b400400a7a23 */ /* 0x000fe40000010809 */
[----:B------:R1:W2:Y:S08]  /*3940*/  MUFU.EX2 R145, R4 ;  /* 0x0000000400917308 */ /* 0x0002b00000000800 */
[----:B------:R3:W-:Y:S01]  /*3950*/  MUFU.EX2 R142, R10 ;  /* 0x0000000a008e7308 */ /* 0x0007e20000000800 */
[----:B-1----:R-:W-:Y:S01]  /*3960*/  FFMA.FTZ R4, R11, c[0x0][0x2d0], -R8 ;  /* 0x0000b4000b047a23 */ /* 0x002fe20000010808 */
[----:B--2---:R-:W-:-:S06]  /*3970*/  F2FP.PACK_AB R6, R145, R164 ;  /* 0x000000a49106723e */ /* 0x004fcc00000000ff */
[----:B------:R1:W-:Y:S01]  /*3980*/  MUFU.EX2 R248, R4 ;  /* 0x0000000400f87308 */ /* 0x0003e20000000800 */
[----:B---3--:R-:W-:-:S07]  /*3990*/  FFMA.FTZ R10, R65, c[0x0][0x2d0], -R9 ;  /* 0x0000b400410a7a23 */ /* 0x008fce0000010809 */
[----:B------:R2:W-:Y:S01]  /*39a0*/  MUFU.EX2 R140, R10 ;  /* 0x0000000a008c7308 */ /* 0x0005e20000000800 */
[----:B-1----:R-:W-:-:S07]  /*39b0*/  FFMA.FTZ R4, R15, c[0x0][0x2d0], -R8 ;  /* 0x0000b4000f047a23 */ /* 0x002fce0000010808 */
[----:B------:R1:W3:Y:S01]  /*39c0*/  MUFU.EX2 R149, R4 ;  /* 0x0000000400957308 */ /* 0x0002e20000000800 */
[----:B--2---:R-:W-:-:S07]  /*39d0*/  FFMA.FTZ R10, R67, c[0x0][0x2d0], -R9 ;  /* 0x0000b400430a7a23 */ /* 0x004fce0000010809 */
[----:B------:R2:W-:Y:S01]  /*39e0*/  MUFU.EX2 R165, R10 ;  /* 0x0000000a00a57308 */ /* 0x0005e20000000800 */
[----:B-1----:R-:W-:Y:S01]  /*39f0*/  FFMA.FTZ R4, R12, c[0x0][0x2d0], -R8 ;  /* 0x0000b4000c047a23 */ /* 0x002fe20000010808 */
[----:B---3--:R-:W-:-:S06]  /*3a00*/  F2FP.PACK_AB R5, R149, R248 ;  /* 0x000000f89505723e */ /* 0x008fcc00000000ff */
[----:B------:R1:W-:Y:S01]  /*3a10*/  MUFU.EX2 R247, R4 ;  /* 0x0000000400f77308 */ /* 0x0003e20000000800 */
[----:B--2---:R-:W-:-:S07]  /*3a20*/  FFMA.FTZ R10, R66, c[0x0][0x2d0], -R9 ;  /* 0x0000b400420a7a23 */ /* 0x004fce0000010809 */
[----:B------:R2:W-:Y:S01]  /*3a30*/  MUFU.EX2 R162, R10 ;  /* 0x0000000a00a27308 */ /* 0x0005e20000000800 */
[--C-:B-1----:R-:W-:Y:S02]  /*3a40*/  FFMA.FTZ R4, R13, c[0x0][0x2d0], -R8.reuse ;  /* 0x0000b4000d047a23 */ /* 0x102fe40000010808 */
[----:B------:R-:W1:Y:S05]  /*3a50*/  LDSM.16.MT88.4 R12, [R0+0x100] ;  /* 0x00010000000c783b */ /* 0x000e6a0000004200 */
[----:B------:R3:W4:Y:S01]  /*3a60*/  MUFU.EX2 R147, R4 ;  /* 0x0000000400937308 */ /* 0x0007220000000800 */
[----:B--2---:R-:W-:-:S07]  /*3a70*/  FFMA.FTZ R10, R80, c[0x0][0x2d0], -R8 ;  /* 0x0000b400500a7a23 */ /* 0x004fce0000010808 */
[----:B------:R2:W-:Y:S01]  /*3a80*/  MUFU.EX2 R249, R10 ;  /* 0x0000000a00f97308 */ /* 0x0005e20000000800 */
[----:B---3--:R-:W-:Y:S02]  /*3a90*/  F2FP.PACK_AB R4, R146, R144 ;  /* 0x000000909204723e */ /* 0x008fe400000000ff */
[----:B----4-:R-:W-:Y:S01]  /*3aa0*/  F2FP.PACK_AB R7, R147, R247 ;  /* 0x000000f79307723e */ /* 0x010fe200000000ff */
[----:B--2---:R-:W-:-:S06]  /*3ab0*/  FFMA.FTZ R10, R82, c[0x0][0x2d0], -R8 ;  /* 0x0000b400520a7a23 */ /* 0x004fcc0000010808 */
[C---:B------:R-:W-:Y:S01]  /*3ac0*/  HMMA.16816.F32 R76, R4.reuse, R28, RZ ;  /* 0x0000001c044c723c */ /* 0x040fe200000018ff */
[----:B------:R2:W3:Y:S07]  /*3ad0*/  MUFU.EX2 R163, R10 ;  /* 0x0000000a00a37308 */ /* 0x0004ee0000000800 */
[C---:B------:R-:W-:Y:S01]  /*3ae0*/  HMMA.16816.F32 R48, R4.reuse, R30, RZ ;  /* 0x0000001e0430723c */ /* 0x040fe200000018ff */
[----:B------:R-:W4:Y:S07]  /*3af0*/  LDSM.16.MT88.4 R28, [R0+0x3100] ;  /* 0x00310000001c783b */ /* 0x000f2e0000004200 */
[----:B-1----:R-:W-:Y:S01]  /*3b00*/  HMMA.16816.F32 R84, R4, R12, RZ ;  /* 0x0000000c0454723c */ /* 0x002fe200000018ff */
[----:B--2---:R-:W-:-:S04]  /*3b10*/  FFMA.FTZ R10, R81, c[0x0][0x2d0], -R8 ;  /* 0x0000b400510a7a23 */ /* 0x004fc80000010808 */
[----:B------:R1:W-:Y:S03]  /*3b20*/  MUFU.EX2 R11, R10 ;  /* 0x0000000a000b7308 */ /* 0x0003e60000000800 */
[C---:B------:R-:W-:Y:S01]  /*3b30*/  HMMA.16816.F32 R52, R4.reuse, R14, RZ ;  /* 0x0000000e0434723c */ /* 0x040fe200000018ff */
[----:B------:R-:W2:Y:S07]  /*3b40*/  LDSM.16.MT88.4 R12, [R135+0x6100] ;  /* 0x00610000870c783b */ /* 0x000eae0000004200 */
[----:B------:R-:W-:Y:S01]  /*3b50*/  HMMA.16816.F32 R88, R4, R16, RZ ;  /* 0x000000100458723c */ /* 0x000fe200000018ff */
[----:B-1----:R-:W-:-:S07]  /*3b60*/  FFMA.FTZ R10, R83, c[0x0][0x2d0], -R8 ;  /* 0x0000b400530a7a23 */ /* 0x002fce0000010808 */
[C---:B------:R-:W-:Y:S01]  /*3b70*/  HMMA.16816.F32 R56, R4.reuse, R18, RZ ;  /* 0x000000120438723c */ /* 0x040fe200000018ff */
[----:B------:R-:W1:Y:S01]  /*3b80*/  LDSM.16.MT88.4 R16, [R237+0x6100] ;  /* 0x00610000ed10783b */ /* 0x000e620000004200 */
[----:B------:R5:W1:Y:S06]  /*3b90*/  MUFU.EX2 R141, R10 ;  /* 0x0000000a008d7308 */ /* 0x000a6c0000000800 */
[C---:B------:R-:W-:Y:S08]  /*3ba0*/  HMMA.16816.F32 R92, R4.reuse, R32, RZ ;  /* 0x00000020045c723c */ /* 0x040ff000000018ff */
[----:B------:R-:W-:Y:S01]  /*3bb0*/  HMMA.16816.F32 R60, R4, R34, RZ ;  /* 0x00000022043c723c */ /* 0x000fe200000018ff */
[----:B------:R-:W1:Y:S01]  /*3bc0*/  LDSM.16.MT88.4 R32, [R237+0x3100] ;  /* 0x00310000ed20783b */ /* 0x000e620000004200 */
[----:B-----5:R-:W-:-:S06]  /*3bd0*/  IMAD.MOV.U32 R10, RZ, RZ, R143 ;  /* 0x000000ffff0a7224 */ /* 0x020fcc00078e008f */
[C---:B------:R-:W-:Y:S08]  /*3be0*/  HMMA.16816.F32 R72, R4.reuse, R20, RZ ;  /* 0x000000140448723c */ /* 0x040ff000000018ff */
[C---:B------:R-:W-:Y:S01]  /*3bf0*/  HMMA.16816.F32 R44, R4.reuse, R22, RZ ;  /* 0x00000016042c723c */ /* 0x040fe200000018ff */
[----:B------:R-:W5:Y:S07]  /*3c00*/  LDSM.16.MT88.4 R20, [R0+0x6100] ;  /* 0x006100000014783b */ /* 0x000f6e0000004200 */
[C---:B------:R-:W-:Y:S08]  /*3c10*/  HMMA.16816.F32 R40, R4.reuse, R24, RZ ;  /* 0x000000180428723c */ /* 0x040ff000000018ff */
[C---:B------:R-:W-:Y:S01]  /*3c20*/  HMMA.16816.F32 R68, R4.reuse, R26, RZ ;  /* 0x0000001a0444723c */ /* 0x040fe200000018ff */
[----:B------:R-:W3:Y:S07]  /*3c30*/  LDSM.16.MT88.4 R24, [R2+0x900] ;  /* 0x000900000218783b */ /* 0x000eee0000004200 */
[C---:B----4-:R-:W-:Y:S08]  /*3c40*/  HMMA.16816.F32 R64, R4.reuse, R28, RZ ;  /* 0x0000001c0440723c */ /* 0x050ff000000018ff */
[C---:B------:R-:W-:Y:S01]  /*3c50*/  HMMA.16816.F32 R104, R4.reuse, R30, RZ ;  /* 0x0000001e0468723c */ /* 0x040fe200000018ff */
[----:B------:R-:W4:Y:S07]  /*3c60*/  LDSM.16.MT88.4 R28, [R2+0x3900] ;  /* 0x00390000021c783b */ /* 0x000f2e0000004200 */
[C---:B--2---:R-:W-:Y:S08]  /*3c70*/  HMMA.16816.F32 R108, R4.reuse, R12, RZ ;  /* 0x0000000c046c723c */ /* 0x044ff000000018ff */
[C---:B------:R-:W-:Y:S01]  /*3c80*/  HMMA.16816.F32 R112, R4.reuse, R14, RZ ;  /* 0x0000000e0470723c */ /* 0x040fe200000018ff */
[----:B------:R-:W2:Y:S07]  /*3c90*/  LDSM.16.MT88.4 R12, [R2+0x6900] ;  /* 0x00690000020c783b */ /* 0x000eae0000004200 */
[C---:B-1----:R-:W-:Y:S08]  /*3ca0*/  HMMA.16816.F32 R80, R4.reuse, R16, RZ ;  /* 0x000000100450723c */ /* 0x042ff000000018ff */
[C---:B------:R-:W-:Y:S01]  /*3cb0*/  HMMA.16816.F32 R120, R4.reuse, R18, RZ ;  /* 0x000000120478723c */ /* 0x040fe200000018ff */
[----:B------:R-:W1:Y:S07]  /*3cc0*/  LDSM.16.MT88.4 R16, [R135+0x900] ;  /* 0x000900008710783b */ /* 0x000e6e0000004200 */
[C---:B------:R-:W-:Y:S08]  /*3cd0*/  HMMA.16816.F32 R96, R4.reuse, R36, RZ ;  /* 0x000000240460723c */ /* 0x040ff000000018ff */
[C---:B------:R-:W-:Y:S08]  /*3ce0*/  HMMA.16816.F32 R100, R4.reuse, R38, RZ ;  /* 0x000000260464723c */ /* 0x040ff000000018ff */
[C---:B------:R-:W-:Y:S08]  /*3cf0*/  HMMA.16816.F32 R36, R4.reuse, R32, RZ ;  /* 0x000000200424723c */ /* 0x040ff000000018ff */
[C---:B------:R-:W-:Y:S08]  /*3d00*/  HMMA.16816.F32 R32, R4.reuse, R34, RZ ;  /* 0x000000220420723c */ /* 0x040ff000000018ff */
[C---:B-----5:R-:W-:Y:S08]  /*3d10*/  HMMA.16816.F32 R124, R4.reuse, R20, RZ ;  /* 0x00000014047c723c */ /* 0x060ff000000018ff */
[----:B------:R-:W-:Y:S01]  /*3d20*/  HMMA.16816.F32 R136, R4, R22, RZ ;  /* 0x000000160488723c */ /* 0x000fe200000018ff */
[----:B------:R-:W-:Y:S06]  /*3d30*/  LDSM.16.MT88.4 R20, [R0+0x900] ;  /* 0x000900000014783b */ /* 0x000fec0000004200 */
[----:B------:R-:W-:-:S02]  /*3d40*/  F2FP.PACK_AB R4, R140, R142 ;  /* 0x0000008e8c04723e */ /* 0x000fc400000000ff */
[----:B---3--:R-:W-:Y:S02]  /*3d50*/  F2FP.PACK_AB R5, R163, R249 ;  /* 0x000000f9a305723e */ /* 0x008fe400000000ff */
[----:B------:R-:W-:Y:S02]  /*3d60*/  F2FP.PACK_AB R6, R162, R165 ;  /* 0x000000a5a206723e */ /* 0x000fe400000000ff */
[----:B------:R-:W-:-:S07]  /*3d70*/  F2FP.PACK_AB R7, R141, R11 ;  /* 0x0000000b8d07723e */ /* 0x000fce00000000ff */
[C---:B------:R-:W-:Y:S08]  /*3d80*/  HMMA.16816.F32 R192, R4.reuse, R24, R92 ;  /* 0x0000001804c0723c */ /* 0x040ff0000000185c */
[C---:B------:R-:W-:Y:S01]  /*3d90*/  HMMA.16816.F32 R92, R4.reuse, R26, R60 ;  /* 0x0000001a045c723c */ /* 0x040fe2000000183c */
[----:B------:R-:W3:Y:S06]  /*3da0*/  LDSM.16.MT88.4 R24, [R237+0x900] ;  /* 0x00090000ed18783b */ /* 0x000eec0000004200 */
[----:B------:R-:W-:Y:S01]  /*3db0*/  IMAD.MOV.U32 R63, RZ, RZ, R165 ;  /* 0x000000ffff3f7224 */ /* 0x000fe200078e00a5 */
[----:B----4-:R-:W-:Y:S01]  /*3dc0*/  HMMA.16816.F32 R172, R4, R28, R76 ;  /* 0x0000001c04ac723c */ /* 0x010fe2000000184c */
[----:B------:R-:W-:Y:S01]  /*3dd0*/  MOV R60, R164 ;  /* 0x000000a4003c7202 */ /* 0x000fe20000000f00 */
[----:B------:R-:W-:-:S02]  /*3de0*/  IMAD.MOV.U32 R61, RZ, RZ, R163 ;  /* 0x000000ffff3d7224 */ /* 0x000fc400078e00a3 */
[----:B------:R-:W-:-:S03]  /*3df0*/  IMAD.MOV.U32 R62, RZ, RZ, R162 ;  /* 0x000000ffff3e7224 */ /* 0x000fc600078e00a2 */
[----:B------:R-:W-:Y:S01]  /*3e00*/  MOV R76, R151 ;  /* 0x00000097004c7202 */ /* 0x000fe20000000f00 */
[----:B--2---:R-:W-:Y:S01]  /*3e10*/  HMMA.16816.F32 R168, R4, R12, R72 ;  /* 0x0000000c04a8723c */ /* 0x004fe20000001848 */
[----:B------:R-:W-:Y:S01]  /*3e20*/  IMAD.MOV.U32 R79, RZ, RZ, R150 ;  /* 0x000000ffff4f7224 */ /* 0x000fe200078e0096 */
[----:B------:R-:W-:Y:S01]  /*3e30*/  MOV R77, R148 ;  /* 0x00000094004d7202 */ /* 0x000fe20000000f00 */
[----:B------:R-:W-:-:S04]  /*3e40*/  IMAD.MOV.U32 R78, RZ, RZ, R149 ;  /* 0x000000ffff4e7224 */ /* 0x000fc800078e0095 */
[----:B------:R-:W-:Y:S01]  /*3e50*/  MOV R73, R142 ;  /* 0x0000008e00497202 */ /* 0x000fe20000000f00 */
[----:B------:R-:W-:Y:S01]  /*3e60*/  IMAD.MOV.U32 R74, RZ, RZ, R141 ;  /* 0x000000ffff4a7224 */ /* 0x000fe200078e008d */
[C---:B------:R-:W-:Y:S01]  /*3e70*/  HMMA.16816.F32 R148, R4.reuse, R30, R48 ;  /* 0x0000001e0494723c */ /* 0x040fe20000001830 */
[----:B------:R-:W-:Y:S01]  /*3e80*/  IMAD.MOV.U32 R75, RZ, RZ, R140 ;  /* 0x000000ffff4b7224 */ /* 0x000fe200078e008c */
[----:B------:R-:W-:Y:S05]  /*3e90*/  LDSM.16.MT88.4 R28, [R0+0x3900] ;  /* 0x00390000001c783b */ /* 0x000fea0000004200 */
[----:B------:R-:W-:Y:S01]  /*3ea0*/  IMAD.MOV.U32 R48, RZ, RZ, R147 ;  /* 0x000000ffff307224 */ /* 0x000fe200078e0093 */
[----:B-1----:R-:W-:Y:S01]  /*3eb0*/  HMMA.16816.F32 R140, R4, R16, R40 ;  /* 0x00000010048c723c */ /* 0x002fe20000001828 */
[----:B------:R-:W-:Y:S01]  /*3ec0*/  IMAD.MOV.U32 R49, RZ, RZ, R146 ;  /* 0x000000ffff317224 */ /* 0x000fe200078e0092 */
[----:B------:R-:W-:Y:S01]  /*3ed0*/  MOV R51, R145 ;  /* 0x0000009100337202 */ /* 0x000fe20000000f00 */
[----:B------:R-:W-:-:S05]  /*3ee0*/  IMAD.MOV.U32 R50, RZ, RZ, R144 ;  /* 0x000000ffff327224 */ /* 0x000fca00078e0090 */
[C---:B------:R-:W-:Y:S01]  /*3ef0*/  HMMA.16816.F32 R164, R4.reuse, R18, R68 ;  /* 0x0000001204a4723c */ /* 0x040fe20000001844 */
[----:B------:R-:W1:Y:S07]  /*3f00*/  LDSM.16.MT88.4 R16, [R237+0x3900] ;  /* 0x00390000ed10783b */ /* 0x000e6e0000004200 */
[C---:B------:R-:W-:Y:S01]  /*3f10*/  HMMA.16816.F32 R144, R4.reuse, R14, R44 ;  /* 0x0000000e0490723c */ /* 0x040fe2000000182c */
[----:B------:R-:W2:Y:S07]  /*3f20*/  LDSM.16.MT88.4 R12, [R135+0x3900] ;  /* 0x00390000870c783b */ /* 0x000eae0000004200 */
[C---:B---3--:R-:W-:Y:S07]  /*3f30*/  HMMA.16816.F32 R180, R4.reuse, R24, R88 ;  /* 0x0000001804b4723c */ /* 0x048fee0000001858 */
[----:B------:R-:W-:Y:S01]  /*3f40*/  MOV R89, R161 ;  /* 0x000000a100597202 */ /* 0x000fe20000000f00 */
[----:B------:R-:W-:Y:S01]  /*3f50*/  IMAD.MOV.U32 R88, RZ, RZ, R160 ;  /* 0x000000ffff587224 */ /* 0x000fe200078e00a0 */
[----:B------:R-:W-:Y:S01]  /*3f60*/  HMMA.16816.F32 R176, R4, R20, R84 ;  /* 0x0000001404b0723c */ /* 0x000fe20000001854 */
[----:B------:R-:W-:Y:S01]  /*3f70*/  IMAD.MOV.U32 R90, RZ, RZ, R248 ;  /* 0x000000ffff5a7224 */ /* 0x000fe200078e00f8 */
[----:B------:R-:W-:-:S05]  /*3f80*/  MOV R91, R78 ;  /* 0x0000004e005b7202 */ /* 0x000fca0000000f00 */
[----:B------:R-:W-:Y:S01]  /*3f90*/  IMAD.MOV.U32 R87, RZ, RZ, R60 ;  /* 0x000000ffff577224 */ /* 0x000fe200078e003c */
[----:B------:R-:W-:Y:S01]  /*3fa0*/  HMMA.16816.F32 R160, R4, R26, R56 ;  /* 0x0000001a04a0723c */ /* 0x000fe20000001838 */
[----:B------:R-:W-:Y:S01]  /*3fb0*/  MOV R86, R61 ;  /* 0x0000003d00567202 */ /* 0x000fe20000000f00 */
[----:B------:R-:W-:Y:S01]  /*3fc0*/  IMAD.MOV.U32 R85, RZ, RZ, R62 ;  /* 0x000000ffff557224 */ /* 0x000fe200078e003e */
[----:B------:R-:W3:Y:S01]  /*3fd0*/  LDSM.16.MT88.4 R24, [R135+0x6900] ;  /* 0x006900008718783b */ /* 0x000ee20000004200 */
[----:B------:R-:W-:-:S04]  /*3fe0*/  IMAD.MOV.U32 R84, RZ, RZ, R63 ;  /* 0x000000ffff547224 */ /* 0x000fc800078e003f */
[C---:B-1----:R-:W-:Y:S07]  /*3ff0*/  HMMA.16816.F32 R40, R4.reuse, R16, R36 ;  /* 0x000000100428723c */ /* 0x042fee0000001824 */
[----:B------:R-:W-:Y:S01]  /*4000*/  MOV R16, R10 ;  /* 0x0000000a00107202 */ /* 0x000fe20000000f00 */
[----:B------:R-:W-:Y:S01]  /*4010*/  HMMA.16816.F32 R56, R4, R22, R52 ;  /* 0x000000160438723c */ /* 0x000fe20000001834 */
[----:B------:R-:W-:Y:S01]  /*4020*/  FFMA.FTZ R10, R116, c[0x0][0x2d0], -R9 ;  /* 0x0000b400740a7a23 */ /* 0x000fe20000010809 */
[----:B------:R-:W1:Y:S01]  /*4030*/  LDSM.16.MT88.4 R20, [R237+0x6900] ;  /* 0x00690000ed14783b */ /* 0x000e620000004200 */
[----:B------:R-:W-:-:S02]  /*4040*/  IMAD.MOV.U32 R17, RZ, RZ, R50 ;  /* 0x000000ffff117224 */ /* 0x000fc400078e0032 */
[----:B------:R4:W5:Y:S01]  /*4050*/  MUFU.EX2 R68, R10 ;  /* 0x0000000a00447308 */ /* 0x0009620000000800 */
[----:B------:R-:W-:Y:S02]  /*4060*/  IMAD.MOV.U32 R116, RZ, RZ, R51 ;  /* 0x000000ffff747224 */ /* 0x000fe400078e0033 */
[C---:B--2---:R-:W-:Y:S07]  /*4070*/  HMMA.16816.F32 R60, R4.reuse, R12, R96 ;  /* 0x0000000c043c723c */ /* 0x044fee0000001860 */
[----:B------:R-:W-:Y:S01]  /*4080*/  MOV R98, R73 ;  /* 0x0000004900627202 */ /* 0x000fe20000000f00 */
[----:B------:R-:W-:Y:S01]  /*4090*/  HMMA.16816.F32 R52, R4, R14, R100 ;  /* 0x0000000e0434723c */ /* 0x000fe20000001864 */
[----:B------:R-:W2:Y:S01]  /*40a0*/  LDSM.16.MT88.4 R12, [R0+0x6900] ;  /* 0x00690000000c783b */ /* 0x000ea20000004200 */
[----:B------:R-:W-:-:S02]  /*40b0*/  IMAD.MOV.U32 R97, RZ, RZ, R74 ;  /* 0x000000ffff617224 */ /* 0x000fc400078e004a */
[----:B------:R-:W-:Y:S02]  /*40c0*/  IMAD.MOV.U32 R96, RZ, RZ, R75 ;  /* 0x000000ffff607224 */ /* 0x000fe400078e004b */
[----:B----4-:R-:W-:Y:S01]  /*40d0*/  FFMA.FTZ R10, R117, c[0x0][0x2d0], -R9 ;  /* 0x0000b400750a7a23 */ /* 0x010fe20000010809 */
[----:B------:R-:W-:Y:S01]  /*40e0*/  MOV R103, R48 ;  /* 0x0000003000677202 */ /* 0x000fe20000000f00 */
[----:B------:R-:W-:Y:S01]  /*40f0*/  IMAD.MOV.U32 R100, RZ, RZ, R49 ;  /* 0x000000ffff647224 */ /* 0x000fe200078e0031 */
[C---:B------:R-:W-:Y:S01]  /*4100*/  HMMA.16816.F32 R36, R4.reuse, R28, R64 ;  /* 0x0000001c0424723c */ /* 0x040fe20000001840 */
[----:B------:R4:W1:Y:S07]  /*4110*/  MUFU.EX2 R101, R10 ;  /* 0x0000000a00657308 */ /* 0x00086e0000000800 */
[C---:B------:R-:W-:Y:S07]  /*4120*/  HMMA.16816.F32 R48, R4.reuse, R18, R32 ;  /* 0x000000120430723c */ /* 0x040fee0000001820 */
[----:B------:R-:W-:Y:S01]  /*4130*/  MOV R18, R252 ;  /* 0x000000fc00127202 */ /* 0x000fe20000000f00 */
[----:B------:R-:W-:Y:S01]  /*4140*/  IMAD.MOV.U32 R19, RZ, RZ, R76 ;  /* 0x000000ffff137224 */ /* 0x000fe200078e004c */
[----:B---3--:R-:W-:Y:S01]  /*4150*/  HMMA.16816.F32 R32, R4, R24, R108 ;  /* 0x000000180420723c */ /* 0x008fe2000000186c */
[----:B----4-:R-:W-:-:S04]  /*4160*/  FFMA.FTZ R10, R118, c[0x0][0x2d0], -R9 ;  /* 0x0000b400760a7a23 */ /* 0x010fc80000010809 */
[----:B------:R3:W-:Y:S02]  /*4170*/  MUFU.EX2 R102, R10 ;  /* 0x0000000a00667308 */ /* 0x0007e40000000800 */
[----:B------:R-:W-:Y:S01]  /*4180*/  IMAD.MOV.U32 R108, RZ, RZ, R17 ;  /* 0x000000ffff6c7224 */ /* 0x000fe200078e0011 */
[C---:B------:R-:W-:Y:S01]  /*4190*/  HMMA.16816.F32 R64, R4.reuse, R26, R112 ;  /* 0x0000001a0440723c */ /* 0x040fe20000001870 */
[----:B------:R-:W-:Y:S01]  /*41a0*/  MOV R109, R100 ;  /* 0x00000064006d7202 */ /* 0x000fe20000000f00 */
[----:B------:R-:W-:Y:S01]  /*41b0*/  IMAD.MOV.U32 R110, RZ, RZ, R103 ;  /* 0x000000ffff6e7224 */ /* 0x000fe200078e0067 */
[----:B------:R-:W-:Y:S01]  /*41c0*/  LDSM.16.MT88.4 R24, [R2+0x4100] ;  /* 0x004100000218783b */ /* 0x000fe20000004200 */
[----:B------:R-:W-:Y:S02]  /*41d0*/  IMAD.MOV.U32 R111, RZ, RZ, R96 ;  /* 0x000000ffff6f7224 */ /* 0x000fe400078e0060 */
[----:B------:R-:W-:Y:S01]  /*41e0*/  IMAD.MOV.U32 R100, RZ, RZ, R86 ;  /* 0x000000ffff647224 */ /* 0x000fe200078e0056 */
[----:B------:R-:W-:Y:S01]  /*41f0*/  MOV R114, R116 ;  /* 0x0000007400727202 */ /* 0x000fe20000000f00 */
[----:B------:R-:W-:Y:S01]  /*4200*/  HMMA.16816.F32 R44, R4, R30, R104 ;  /* 0x0000001e042c723c */ /* 0x000fe20000001868 */
[----:B------:R-:W-:Y:S01]  /*4210*/  IMAD.MOV.U32 R115, RZ, RZ, R16 ;  /* 0x000000ffff737224 */ /* 0x000fe200078e0010 */
[----:B------:R-:W4:Y:S01]  /*4220*/  LDSM.16.MT88.4 R28, [R2+0x1100] ;  /* 0x00110000021c783b */ /* 0x000f220000004200 */
[----:B------:R-:W-:-:S02]  /*4230*/  IMAD.MOV.U32 R103, RZ, RZ, R89 ;  /* 0x000000ffff677224 */ /* 0x000fc400078e0059 */
[----:B---3--:R-:W-:Y:S02]  /*4240*/  FFMA.FTZ R10, R119, c[0x0][0x2d0], -R9 ;  /* 0x0000b400770a7a23 */ /* 0x008fe40000010809 */
[----:B------:R-:W-:Y:S01]  /*4250*/  MOV R104, R97 ;  /* 0x0000006100687202 */ /* 0x000fe20000000f00 */
[----:B-1----:R-:W-:Y:S01]  /*4260*/  HMMA.16816.F32 R72, R4, R22, R120 ;  /* 0x000000160448723c */ /* 0x002fe20000001878 */
[----:B------:R1:W-:Y:S01]  /*4270*/  MUFU.EX2 R99, R10 ;  /* 0x0000000a00637308 */ /* 0x0003e20000000800 */
[----:B------:R-:W-:Y:S01]  /*4280*/  IMAD.MOV.U32 R106, RZ, RZ, R84 ;  /* 0x000000ffff6a7224 */ /* 0x000fe200078e0054 */
[----:B------:R-:W-:Y:S01]  /*4290*/  MOV R105, R85 ;  /* 0x0000005500697202 */ /* 0x000fe20000000f00 */
[----:B------:R-:W-:Y:S02]  /*42a0*/  IMAD.MOV.U32 R107, RZ, RZ, R98 ;  /* 0x000000ffff6b7224 */ /* 0x000fe400078e0062 */
[----:B-1----:R-:W-:-:S04]  /*42b0*/  FFMA.FTZ R10, R128, c[0x0][0x2d0], -R8 ;  /* 0x0000b400800a7a23 */ /* 0x002fc80000010808 */
[----:B------:R1:W-:Y:S02]  /*42c0*/  MUFU.EX2 R128, R10 ;  /* 0x0000000a00807308 */ /* 0x0003e40000000800 */
[----:B-1----:R-:W-:Y:S02]  /*42d0*/  FFMA.FTZ R10, R130, c[0x0][0x2d0], -R8 ;  /* 0x0000b400820a7a23 */ /* 0x002fe40000010808 */
[----:B-----5:R-:W-:-:S04]  /*42e0*/  IMAD.MOV.U32 R130, RZ, RZ, R68 ;  /* 0x000000ffff827224 */ /* 0x020fc800078e0044 */
[----:B------:R1:W3:Y:S01]  /*42f0*/  MUFU.EX2 R252, R10 ;  /* 0x0000000a00fc7308 */ /* 0x0002e20000000800 */
[C---:B------:R-:W-:Y:S01]  /*4300*/  HMMA.16816.F32 R68, R4.reuse, R20, R80 ;  /* 0x000000140444723c */ /* 0x040fe20000001850 */
[----:B------:R-:W-:Y:S07]  /*4310*/  LDSM.16.MT88.4 R20, [R0+0x1100] ;  /* 0x001100000014783b */ /* 0x000fee0000004200 */
[----:B--2---:R-:W-:Y:S01]  /*4320*/  HMMA.16816.F32 R80, R4, R14, R136 ;  /* 0x0000000e0450723c */ /* 0x004fe20000001888 */
[----:B-1----:R-:W-:-:S02]  /*4330*/  FFMA.FTZ R10, R129, c[0x0][0x2d0], -R8 ;  /* 0x0000b400810a7a23 */ /* 0x002fc40000010808 */
[----:B------:R-:W-:Y:S02]  /*4340*/  IMAD.MOV.U32 R129, RZ, RZ, R77 ;  /* 0x000000ffff817224 */ /* 0x000fe400078e004d */
[----:B------:R1:W-:Y:S02]  /*4350*/  MUFU.EX2 R248, R10 ;  /* 0x0000000a00f87308 */ /* 0x0003e40000000800 */
[----:B-1----:R-:W-:Y:S02]  /*4360*/  FFMA.FTZ R10, R131, c[0x0][0x2d0], -R8 ;  /* 0x0000b400830a7a23 */ /* 0x002fe40000010808 */
[----:B------:R-:W-:-:S04]  /*4370*/  IMAD.MOV.U32 R131, RZ, RZ, R247 ;  /* 0x000000ffff837224 */ /* 0x000fc800078e00f7 */
[----:B------:R1:W2:Y:S02]  /*4380*/  MUFU.EX2 R247, R10 ;  /* 0x0000000a00f77308 */ /* 0x0002a40000000800 */
[----:B-1----:R-:W-:Y:S02]  /*4390*/  MOV R10, R79 ;  /* 0x0000004f000a7202 */ /* 0x002fe40000000f00 */
[----:B------:R-:W-:Y:S01]  /*43a0*/  HMMA.16816.F32 R76, R4, R12, R124 ;  /* 0x0000000c044c723c */ /* 0x000fe2000000187c */
[----:B------:R-:W1:Y:S06]  /*43b0*/  LDSM.16.MT88.4 R12, [R135+0x1100] ;  /* 0x00110000870c783b */ /* 0x000e6c0000004200 */
[----:B------:R-:W-:Y:S01]  /*43c0*/  IMAD.MOV.U32 R127, RZ, RZ, R18 ;  /* 0x000000ffff7f7224 */ /* 0x000fe200078e0012 */
[----:B------:R-:W-:Y:S01]  /*43d0*/  F2FP.PACK_AB R4, R101, R130 ;  /* 0x000000826504723e */ /* 0x000fe200000000ff */
[----:B------:R-:W-:Y:S01]  /*43e0*/  IMAD.MOV.U32 R126, RZ, RZ, R19 ;  /* 0x000000ffff7e7224 */ /* 0x000fe200078e0013 */
[----:B---3--:R-:W-:Y:S01]  /*43f0*/  F2FP.PACK_AB R5, R252, R128 ;  /* 0x00000080fc05723e */ /* 0x008fe200000000ff */
[----:B------:R-:W3:Y:S01]  /*4400*/  LDSM.16.MT88.4 R16, [R2+0x7100] ;  /* 0x007100000210783b */ /* 0x000ee20000004200 */
[----:B------:R-:W-:Y:S01]  /*4410*/  F2FP.PACK_AB R6, R99, R102 ;  /* 0x000000666306723e */ /* 0x000fe200000000ff */
[----:B------:R-:W-:Y:S01]  /*4420*/  IMAD.MOV.U32 R125, RZ, RZ, R87 ;  /* 0x000000ffff7d7224 */ /* 0x000fe200078e0057 */
[----:B--2---:R-:W-:-:S02]  /*4430*/  F2FP.PACK_AB R7, R247, R248 ;  /* 0x000000f8f707723e */ /* 0x004fc400000000ff */
[----:B------:R-:W-:-:S05]  /*4440*/  MOV R124, R88 ;  /* 0x00000058007c7202 */ /* 0x000fca0000000f00 */
[C---:B----4-:R-:W-:Y:S07]  /*4450*/  HMMA.16816.F32 R84, R4.reuse, R28, R192 ;  /* 0x0000001c0454723c */ /* 0x050fee00000018c0 */
[----:B------:R-:W-:Y:S01]  /*4460*/  IMAD.MOV.U32 R194, RZ, RZ, R90 ;  /* 0x000000ffffc27224 */ /* 0x000fe200078e005a */
[----:B------:R-:W-:Y:S01]  /*4470*/  MOV R195, R91 ;  /* 0x0000005b00c37202 */ /* 0x000fe20000000f00 */
[----:B------:R-:W-:Y:S01]  /*4480*/  IMAD.MOV.U32 R193, RZ, RZ, R101 ;  /* 0x000000ffffc17224 */ /* 0x000fe200078e0065 */
[----:B------:R-:W-:Y:S01]  /*4490*/  HMMA.16816.F32 R88, R4, R30, R92 ;  /* 0x0000001e0458723c */ /* 0x000fe2000000185c */
[----:B------:R-:W2:Y:S01]  /*44a0*/  LDSM.16.MT88.4 R28, [R237+0x1100] ;  /* 0x00110000ed1c783b */ /* 0x000ea20000004200 */
[----:B------:R-:W-:-:S06]  /*44b0*/  IMAD.MOV.U32 R192, RZ, RZ, R102 ;  /* 0x000000ffffc07224 */ /* 0x000fcc00078e0066 */
[C---:B------:R-:W-:Y:S07]  /*44c0*/  HMMA.16816.F32 R92, R4.reuse, R24, R172 ;  /* 0x00000018045c723c */ /* 0x040fee00000018ac */
[----:B------:R-:W-:Y:S01]  /*44d0*/  IMAD.MOV.U32 R175, RZ, RZ, R99 ;  /* 0x000000ffffaf7224 */ /* 0x000fe200078e0063 */
[----:B-1----:R-:W-:Y:S01]  /*44e0*/  HMMA.16816.F32 R136, R4, R12, R140 ;  /* 0x0000000c0488723c */ /* 0x002fe2000000188c */
[----:B------:R-:W-:Y:S01]  /*44f0*/  IMAD.MOV.U32 R173, RZ, RZ, R125 ;  /* 0x000000ffffad7224 */ /* 0x000fe200078e007d */
[----:B------:R-:W-:Y:S01]  /*4500*/  MOV R172, R131 ;  /* 0x0000008300ac7202 */ /* 0x000fe20000000f00 */
[----:B------:R-:W-:-:S05]  /*4510*/  IMAD.MOV.U32 R174, RZ, RZ, R194 ;  /* 0x000000ffffae7224 */ /* 0x000fca00078e00c2 */
[C---:B---3--:R-:W-:Y:S07]  /*4520*/  HMMA.16816.F32 R116, R4.reuse, R16, R168 ;  /* 0x000000100474723c */ /* 0x048fee00000018a8 */
[----:B------:R-:W-:Y:S01]  /*4530*/  IMAD.MOV.U32 R169, RZ, RZ, R108 ;  /* 0x000000ffffa97224 */ /* 0x000fe200078e006c */
        /* <DEDUP_REMOVED lines=8> */
[C---:B------:R-:W-:Y:S01]  /*45c0*/  HMMA.16816.F32 R100, R4.reuse, R18, R144 ;  /* 0x000000120464723c */ /* 0x040fe20000001890 */
[----:B------:R-:W1:Y:S07]  /*45d0*/  LDSM.16.MT88.4 R16, [R135+0x4100] ;  /* 0x004100008710783b */ /* 0x000e6e0000004200 */
[C---:B------:R-:W-:Y:S01]  /*45e0*/  HMMA.16816.F32 R112, R4.reuse, R14, R164 ;  /* 0x0000000e0470723c */ /* 0x040fe200000018a4 */
[----:B------:R-:W3:Y:S07]  /*45f0*/  LDSM.16.MT88.4 R12, [R237+0x4100] ;  /* 0x00410000ed0c783b */ /* 0x000eee0000004200 */
[C---:B------:R-:W-:Y:S01]  /*4600*/  HMMA.16816.F32 R96, R4.reuse, R26, R148 ;  /* 0x0000001a0460723c */ /* 0x040fe20000001894 */
[----:B------:R-:W-:Y:S07]  /*4610*/  LDSM.16.MT88.4 R24, [R0+0x4100] ;  /* 0x004100000018783b */ /* 0x000fee0000004200 */
[C---:B--2---:R-:W-:Y:S07]  /*4620*/  HMMA.16816.F32 R120, R4.reuse, R28, R180 ;  /* 0x0000001c0478723c */ /* 0x044fee00000018b4 */
[----:B------:R-:W-:Y:S01]  /*4630*/  IMAD.MOV.U32 R28, RZ, RZ, R124 ;  /* 0x000000ffff1c7224 */ /* 0x000fe200078e007c */
[----:B------:R-:W-:Y:S01]  /*4640*/  HMMA.16816.F32 R164, R4, R20, R176 ;  /* 0x0000001404a4723c */ /* 0x000fe200000018b0 */
[----:B------:R-:W-:Y:S01]  /*4650*/  MOV R29, R126 ;  /* 0x0000007e001d7202 */ /* 0x000fe20000000f00 */
[----:B------:R-:W-:-:S02]  /*4660*/  IMAD.MOV.U32 R180, RZ, RZ, R127 ;  /* 0x000000ffffb47224 */ /* 0x000fc400078e007f */
[----:B------:R-:W-:Y:S02]  /*4670*/  IMAD.MOV.U32 R181, RZ, RZ, R10 ;  /* 0x000000ffffb57224 */ /* 0x000fe400078e000a */
[----:B------:R-:W-:Y:S01]  /*4680*/  FFMA.FTZ R10, R133, c[0x0][0x2d0], -R9 ;  /* 0x0000b400850a7a23 */ /* 0x000fe20000010809 */
[----:B------:R-:W-:Y:S01]  /*4690*/  MOV R179, R110 ;  /* 0x0000006e00b37202 */ /* 0x000fe20000000f00 */
[C---:B------:R-:W-:Y:S01]  /*46a0*/  HMMA.16816.F32 R148, R4.reuse, R22, R56 ;  /* 0x000000160494723c */ /* 0x040fe20000001838 */
[----:B------:R-:W2:Y:S01]  /*46b0*/  LDSM.16.MT88.4 R20, [R135+0x7100] ;  /* 0x007100008714783b */ /* 0x000ea20000004200 */
[----:B------:R-:W-:Y:S01]  /*46c0*/  IMAD.MOV.U32 R183, RZ, RZ, R175 ;  /* 0x000000ffffb77224 */ /* 0x000fe200078e00af */
[----:B------:R-:W-:Y:S01]  /*46d0*/  MOV R175, R195 ;  /* 0x000000c300af7202 */ /* 0x000fe20000000f00 */
[----:B------:R-:W-:Y:S01]  /*46e0*/  IMAD.MOV.U32 R182, RZ, RZ, R129 ;  /* 0x000000ffffb67224 */ /* 0x000fe200078e0081 */
[----:B------:R4:W-:Y:S01]  /*46f0*/  MUFU.EX2 R195, R10 ;  /* 0x0000000a00c37308 */ /* 0x0009e20000000800 */
[----:B------:R-:W-:Y:S01]  /*4700*/  IMAD.MOV.U32 R177, RZ, RZ, R108 ;  /* 0x000000ffffb17224 */ /* 0x000fe200078e006c */
[----:B------:R-:W-:Y:S01]  /*4710*/  MOV R176, R104 ;  /* 0x0000006800b07202 */ /* 0x000fe20000000f00 */
[----:B------:R-:W-:Y:S01]  /*4720*/  HMMA.16816.F32 R124, R4, R30, R160 ;  /* 0x0000001e047c723c */ /* 0x000fe200000018a0 */
[----:B------:R-:W-:-:S02]  /*4730*/  IMAD.MOV.U32 R58, RZ, RZ, R181 ;  /* 0x000000ffff3a7224 */ /* 0x000fc400078e00b5 */
[----:B------:R-:W-:Y:S02]  /*4740*/  IMAD.MOV.U32 R181, RZ, RZ, R193 ;  /* 0x000000ffffb57224 */ /* 0x000fe400078e00c1 */
[----:B------:R-:W-:Y:S02]  /*4750*/  IMAD.MOV.U32 R178, RZ, RZ, R109 ;  /* 0x000000ffffb27224 */ /* 0x000fe400078e006d */
[----:B------:R-:W-:Y:S01]  /*4760*/  IMAD.MOV.U32 R30, RZ, RZ, R130 ;  /* 0x000000ffff1e7224 */ /* 0x000fe200078e0082 */
[----:B-1----:R-:W-:Y:S01]  /*4770*/  HMMA.16816.F32 R160, R4, R16, R60 ;  /* 0x0000001004a0723c */ /* 0x002fe2000000183c */
[----:B------:R-:W-:Y:S01]  /*4780*/  MOV R31, R128 ;  /* 0x00000080001f7202 */ /* 0x000fe20000000f00 */
[----:B------:R-:W-:Y:S02]  /*4790*/  IMAD.MOV.U32 R57, RZ, RZ, R28 ;  /* 0x000000ffff397224 */ /* 0x000fe400078e001c */
[----:B------:R-:W-:Y:S01]  /*47a0*/  IMAD.MOV.U32 R133, RZ, RZ, R111 ;  /* 0x000000ffff857224 */ /* 0x000fe200078e006f */
[----:B------:R-:W-:Y:S01]  /*47b0*/  MOV R56, R31 ;  /* 0x0000001f00387202 */ /* 0x000fe20000000f00 */
[----:B----4-:R-:W-:-:S02]  /*47c0*/  FFMA.FTZ R10, R200, c[0x0][0x2d0], -R9 ;  /* 0x0000b400c80a7a23 */ /* 0x010fc40000010809 */
[C---:B------:R-:W-:Y:S01]  /*47d0*/  HMMA.16816.F32 R140, R4.reuse, R18, R52 ;  /* 0x00000012048c723c */ /* 0x040fe20000001834 */
[----:B------:R-:W1:Y:S01]  /*47e0*/  LDSM.16.MT88.4 R16, [R237+0x7100] ;  /* 0x00710000ed10783b */ /* 0x000e620000004200 */
[----:B------:R4:W5:Y:S01]  /*47f0*/  MUFU.EX2 R194, R10 ;  /* 0x0000000a00c27308 */ /* 0x0009620000000800 */
[----:B------:R-:W-:Y:S02]  /*4800*/  IMAD.MOV.U32 R31, RZ, RZ, R192 ;  /* 0x000000ffff1f7224 */ /* 0x000fe400078e00c0 */
[----:B------:R-:W-:Y:S01]  /*4810*/  IMAD.MOV.U32 R62, RZ, RZ, R179 ;  /* 0x000000ffff3e7224 */ /* 0x000fe200078e00b3 */
[----:B------:R-:W-:Y:S01]  /*4820*/  MOV R179, R180 ;  /* 0x000000b400b37202 */ /* 0x000fe20000000f00 */
[----:B------:R-:W-:Y:S01]  /*4830*/  IMAD.MOV.U32 R28, RZ, RZ, R106 ;  /* 0x000000ffff1c7224 */ /* 0x000fe200078e006a */
[----:B---3--:R-:W-:Y:S01]  /*4840*/  HMMA.16816.F32 R128, R4, R12, R40 ;  /* 0x0000000c0480723c */ /* 0x008fe20000001828 */
[----:B------:R-:W-:Y:S01]  /*4850*/  MOV R180, R107 ;  /* 0x0000006b00b47202 */ /* 0x000fe20000000f00 */
[----:B------:R-:W-:Y:S01]  /*4860*/  IMAD.MOV.U32 R63, RZ, RZ, R30 ;  /* 0x000000ffff3f7224 */ /* 0x000fe200078e001e */
[----:B------:R-:W-:Y:S01]  /*4870*/  MOV R30, R183 ;  /* 0x000000b7001e7202 */ /* 0x000fe20000000f00 */
[----:B------:R-:W-:-:S04]  /*4880*/  IMAD.MOV.U32 R59, RZ, RZ, R182 ;  /* 0x000000ffff3b7224 */ /* 0x000fc800078e00b6 */
[C---:B------:R-:W-:Y:S01]  /*4890*/  HMMA.16816.F32 R144, R4.reuse, R14, R48 ;  /* 0x0000000e0490723c */ /* 0x040fe20000001830 */
[----:B------:R-:W3:Y:S01]  /*48a0*/  LDSM.16.MT88.4 R12, [R0+0x7100] ;  /* 0x00710000000c783b */ /* 0x000ee20000004200 */
[----:B----4-:R-:W-:Y:S02]  /*48b0*/  FFMA.FTZ R10, R134, c[0x0][0x2d0], -R9 ;  /* 0x0000b400860a7a23 */ /* 0x010fe40000010809 */
[----:B------:R-:W-:Y:S01]  /*48c0*/  IMAD.MOV.U32 R134, RZ, RZ, R177 ;  /* 0x000000ffff867224 */ /* 0x000fe200078e00b1 */
[----:B------:R-:W-:Y:S01]  /*48d0*/  MOV R177, R178 ;  /* 0x000000b200b17202 */ /* 0x000fe20000000f00 */
[----:B------:R4:W-:Y:S01]  /*48e0*/  MUFU.EX2 R193, R10 ;  /* 0x0000000a00c17308 */ /* 0x0009e20000000800 */
[----:B------:R-:W-:Y:S01]  /*48f0*/  IMAD.MOV.U32 R178, RZ, RZ, R29 ;  /* 0x000000ffffb27224 */ /* 0x000fe200078e001d */
[----:B--2---:R-:W-:Y:S01]  /*4900*/  HMMA.16816.F32 R40, R4, R20, R32 ;  /* 0x000000140428723c */ /* 0x004fe20000001820 */
[----:B------:R-:W-:Y:S02]  /*4910*/  IMAD.MOV.U32 R29, RZ, RZ, R105 ;  /* 0x000000ffff1d7224 */ /* 0x000fe400078e0069 */
[----:B------:R-:W-:-:S05]  /*4920*/  IMAD.MOV.U32 R200, RZ, RZ, R30 ;  /* 0x000000ffffc87224 */ /* 0x000fca00078e001e */
[----:B------:R-:W-:Y:S01]  /*4930*/  HMMA.16816.F32 R48, R4, R22, R64 ;  /* 0x000000160430723c */ /* 0x000fe20000001840 */
[----:B------:R-:W2:Y:S01]  /*4940*/  LDSM.16.MT88.4 R20, [R2+0x4900] ;  /* 0x004900000214783b */ /* 0x000ea20000004200 */
[----:B----4-:R-:W-:-:S06]  /*4950*/  FFMA.FTZ R10, R201, c[0x0][0x2d0], -R9 ;  /* 0x0000b400c90a7a23 */ /* 0x010fcc0000010809 */
[C---:B------:R-:W-:Y:S01]  /*4960*/  HMMA.16816.F32 R108, R4.reuse, R24, R36 ;  /* 0x00000018046c723c */ /* 0x040fe20000001824 */
[----:B------:R-:W-:Y:S01]  /*4970*/  IMAD.MOV.U32 R201, RZ, RZ, R31 ;  /* 0x000000ffffc97224 */ /* 0x000fe200078e001f */
[----:B------:R4:W2:Y:S06]  /*4980*/  MUFU.EX2 R192, R10 ;  /* 0x0000000a00c07308 */ /* 0x0008ac0000000800 */
[C---:B------:R-:W-:Y:S01]  /*4990*/  HMMA.16816.F32 R104, R4.reuse, R26, R44 ;  /* 0x0000001a0468723c */ /* 0x040fe2000000182c */
[----:B------:R-:W2:Y:S07]  /*49a0*/  LDSM.16.MT88.4 R24, [R2+0x1900] ;  /* 0x001900000218783b */ /* 0x000eae0000004200 */
[----:B-1----:R-:W-:Y:S01]  /*49b0*/  HMMA.16816.F32 R44, R4, R16, R68 ;  /* 0x00000010042c723c */ /* 0x002fe20000001844 */
[----:B----4-:R-:W-:Y:S01]  /*49c0*/  FFMA.FTZ R10, R202, c[0x0][0x2d0], -R8 ;  /* 0x0000b400ca0a7a23 */ /* 0x010fe20000010808 */
[----:B------:R-:W-:-:S03]  /*49d0*/  MOV R202, R181 ;  /* 0x000000b500ca7202 */ /* 0x000fc60000000f00 */
[----:B------:R1:W-:Y:S02]  /*49e0*/  MUFU.EX2 R183, R10 ;  /* 0x0000000a00b77308 */ /* 0x0003e40000000800 */
[----:B------:R-:W-:Y:S01]  /*49f0*/  IMAD.MOV.U32 R69, RZ, RZ, R58 ;  /* 0x000000ffff457224 */ /* 0x000fe200078e003a */
[----:B------:R-:W-:Y:S01]  /*4a00*/  HMMA.16816.F32 R52, R4, R18, R72 ;  /* 0x000000120434723c */ /* 0x000fe20000001848 */
[----:B------:R-:W4:Y:S01]  /*4a10*/  LDSM.16.MT88.4 R16, [R2+0x7900] ;  /* 0x007900000210783b */ /* 0x000f220000004200 */
[----:B------:R-:W-:Y:S01]  /*4a20*/  MOV R70, R59 ;  /* 0x0000003b00467202 */ /* 0x000fe20000000f00 */
[----:B------:R-:W-:Y:S02]  /*4a30*/  IMAD.MOV.U32 R71, RZ, RZ, R62 ;  /* 0x000000ffff477224 */ /* 0x000fe400078e003e */
[----:B------:R-:W-:-:S03]  /*4a40*/  IMAD.MOV.U32 R68, RZ, RZ, R57 ;  /* 0x000000ffff447224 */ /* 0x000fc600078e0039 */
[----:B---3--:R-:W-:Y:S01]  /*4a50*/  HMMA.16816.F32 R36, R4, R12, R76 ;  /* 0x0000000c0424723c */ /* 0x008fe2000000184c */
[----:B-1----:R-:W-:Y:S01]  /*4a60*/  FFMA.FTZ R10, R233, c[0x0][0x2d0], -R8 ;  /* 0x0000b400e90a7a23 */ /* 0x002fe20000010808 */
[----:B------:R-:W-:-:S06]  /*4a70*/  MOV R233, R56 ;  /* 0x0000003800e97202 */ /* 0x000fcc0000000f00 */
[----:B------:R-:W-:Y:S01]  /*4a80*/  HMMA.16816.F32 R32, R4, R14, R80 ;  /* 0x0000000e0420723c */ /* 0x000fe20000001850 */
[----:B------:R-:W1:Y:S01]  /*4a90*/  LDSM.16.MT88.4 R12, [R135+0x1900] ;  /* 0x00190000870c783b */ /* 0x000e620000004200 */
[----:B------:R3:W3:Y:S05]  /*4aa0*/  MUFU.EX2 R182, R10 ;  /* 0x0000000a00b67308 */ /* 0x0006ea0000000800 */
[----:B-----5:R-:W-:Y:S02]  /*4ab0*/  F2FP.PACK_AB R4, R194, R195 ;  /* 0x000000c3c204723e */ /* 0x020fe400000000ff */
[----:B--2---:R-:W-:Y:S02]  /*4ac0*/  F2FP.PACK_AB R6, R192, R193 ;  /* 0x000000c1c006723e */ /* 0x004fe400000000ff */
[----:B------:R-:W-:Y:S01]  /*4ad0*/  MOV R83, R29 ;  /* 0x0000001d00537202 */ /* 0x000fe20000000f00 */
[----:B---3--:R-:W-:Y:S01]  /*4ae0*/  FFMA.FTZ R10, R203, c[0x0][0x2d0], -R8 ;  /* 0x0000b400cb0a7a23 */ /* 0x008fe20000010808 */
[----:B------:R-:W-:Y:S01]  /*4af0*/  F2FP.PACK_AB R5, R182, R183 ;  /* 0x000000b7b605723e */ /* 0x000fe200000000ff */
[----:B------:R-:W-:-:S02]  /*4b00*/  IMAD.MOV.U32 R203, RZ, RZ, R63 ;  /* 0x000000ffffcb7224 */ /* 0x000fc400078e003f */
[----:B------:R2:W-:Y:S02]  /*4b10*/  MUFU.EX2 R181, R10 ;  /* 0x0000000a00b57308 */ /* 0x0005e40000000800 */
[----:B--2---:R-:W-:Y:S02]  /*4b20*/  FFMA.FTZ R10, R232, c[0x0][0x2d0], -R8 ;  /* 0x0000b400e80a7a23 */ /* 0x004fe40000010808 */
[----:B------:R-:W-:-:S04]  /*4b30*/  IMAD.MOV.U32 R232, RZ, RZ, R180 ;  /* 0x000000ffffe87224 */ /* 0x000fc800078e00b4 */
[----:B------:R-:W2:Y:S02]  /*4b40*/  MUFU.EX2 R180, R10 ;  /* 0x0000000a00b47308 */ /* 0x000ea40000000800 */
[----:B--2---:R-:W-:Y:S01]  /*4b50*/  F2FP.PACK_AB R7, R180, R181 ;  /* 0x000000b5b407723e */ /* 0x004fe200000000ff */
[----:B------:R-:W-:Y:S02]  /*4b60*/  IMAD.MOV.U32 R10, RZ, RZ, R28 ;  /* 0x000000ffff0a7224 */ /* 0x000fe400078e001c */
[----:B------:R-:W-:Y:S04]  /*4b70*/  LDSM.16.MT88.4 R28, [R237+0x1900] ;  /* 0x00190000ed1c783b */ /* 0x000fe80000004200 */
[C---:B------:R-:W-:Y:S07]  /*4b80*/  HMMA.16816.F32 R64, R4.reuse, R22, R96 ;  /* 0x000000160440723c */ /* 0x040fee0000001860 */
[----:B------:R-:W-:Y:S01]  /*4b90*/  IMAD.MOV.U32 R99, RZ, RZ, R232 ;  /* 0x000000ffff637224 */ /* 0x000fe200078e00e8 */
[----:B------:R-:W-:Y:S01]  /*4ba0*/  HMMA.16816.F32 R56, R4, R24, R84 ;  /* 0x000000180438723c */ /* 0x000fe20000001854 */
[----:B------:R-:W-:Y:S01]  /*4bb0*/  IMAD.MOV.U32 R98, RZ, RZ, R68 ;  /* 0x000000ffff627224 */ /* 0x000fe200078e0044 */
[----:B------:R-:W-:Y:S01]  /*4bc0*/  MOV R97, R69 ;  /* 0x0000004500617202 */ /* 0x000fe20000000f00 */
[----:B------:R-:W-:-:S02]  /*4bd0*/  IMAD.MOV.U32 R96, RZ, RZ, R70 ;  /* 0x000000ffff607224 */ /* 0x000fc400078e0046 */
[----:B------:R-:W-:-:S03]  /*4be0*/  IMAD.MOV.U32 R232, RZ, RZ, R71 ;  /* 0x000000ffffe87224 */ /* 0x000fc600078e0047 */
[C---:B------:R-:W-:Y:S01]  /*4bf0*/  HMMA.16816.F32 R60, R4.reuse, R26, R88 ;  /* 0x0000001a043c723c */ /* 0x040fe20000001858 */
[----:B------:R-:W2:Y:S07]  /*4c00*/  LDSM.16.MT88.4 R24, [R0+0x1900] ;  /* 0x001900000018783b */ /* 0x000eae0000004200 */
[C---:B----4-:R-:W-:Y:S08]  /*4c10*/  HMMA.16816.F32 R116, R4.reuse, R16, R116 ;  /* 0x000000100474723c */ /* 0x050ff00000001874 */
[C---:B------:R-:W-:Y:S01]  /*4c20*/  HMMA.16816.F32 R68, R4.reuse, R18, R100 ;  /* 0x000000120444723c */ /* 0x040fe20000001864 */
[----:B------:R-:W3:Y:S07]  /*4c30*/  LDSM.16.MT88.4 R16, [R135+0x4900] ;  /* 0x004900008710783b */ /* 0x000eee0000004200 */
[C---:B-1----:R-:W-:Y:S08]  /*4c40*/  HMMA.16816.F32 R136, R4.reuse, R12, R136 ;  /* 0x0000000c0488723c */ /* 0x042ff00000001888 */
[C---:B------:R-:W-:Y:S01]  /*4c50*/  HMMA.16816.F32 R72, R4.reuse, R14, R112 ;  /* 0x0000000e0448723c */ /* 0x040fe20000001870 */
[----:B------:R-:W1:Y:S07]  /*4c60*/  LDSM.16.MT88.4 R12, [R237+0x4900] ;  /* 0x00490000ed0c783b */ /* 0x000e6e0000004200 */
[C---:B------:R-:W-:Y:S01]  /*4c70*/  HMMA.16816.F32 R84, R4.reuse, R20, R92 ;  /* 0x000000140454723c */ /* 0x040fe2000000185c */
[----:B------:R-:W4:Y:S07]  /*4c80*/  LDSM.16.MT88.4 R20, [R0+0x4900] ;  /* 0x004900000014783b */ /* 0x000f2e0000004200 */
[C---:B--2---:R-:W-:Y:S08]  /*4c90*/  HMMA.16816.F32 R88, R4.reuse, R24, R164 ;  /* 0x000000180458723c */ /* 0x044ff000000018a4 */
[C---:B------:R-:W-:Y:S01]  /*4ca0*/  HMMA.16816.F32 R92, R4.reuse, R26, R148 ;  /* 0x0000001a045c723c */ /* 0x040fe20000001894 */
[----:B------:R-:W2:Y:S07]  /*4cb0*/  LDSM.16.MT88.4 R24, [R135+0x7900] ;  /* 0x007900008718783b */ /* 0x000eae0000004200 */
[C---:B---3--:R-:W-:Y:S07]  /*4cc0*/  HMMA.16816.F32 R100, R4.reuse, R16, R160 ;  /* 0x000000100464723c */ /* 0x048fee00000018a0 */
[----:B------:R-:W-:Y:S01]  /*4cd0*/  IMAD.MOV.U32 R162, RZ, RZ, R179 ;  /* 0x000000ffffa27224 */ /* 0x000fe200078e00b3 */
[----:B------:R-:W-:Y:S01]  /*4ce0*/  HMMA.16816.F32 R112, R4, R18, R140 ;  /* 0x000000120470723c */ /* 0x000fe2000000188c */
[----:B------:R-:W3:Y:S01]  /*4cf0*/  LDSM.16.MT88.4 R16, [R237+0x7900] ;  /* 0x00790000ed10783b */ /* 0x000ee20000004200 */
[----:B------:R-:W-:Y:S01]  /*4d00*/  IMAD.MOV.U32 R161, RZ, RZ, R178 ;  /* 0x000000ffffa17224 */ /* 0x000fe200078e00b2 */
[----:B------:R-:W-:-:S04]  /*4d10*/  MOV R163, R249 ;  /* 0x000000f900a37202 */ /* 0x000fc80000000f00 */
[----:B------:R-:W-:Y:S01]  /*4d20*/  MOV R160, R163 ;  /* 0x000000a300a07202 */ /* 0x000fe20000000f00 */
[----:B------:R-:W-:Y:S01]  /*4d30*/  HMMA.16816.F32 R76, R4, R28, R120 ;  /* 0x0000001c044c723c */ /* 0x000fe20000001878 */
[----:B------:R-:W-:Y:S01]  /*4d40*/  IMAD.MOV.U32 R142, RZ, RZ, R168 ;  /* 0x000000ffff8e7224 */ /* 0x000fe200078e00a8 */
[----:B------:R-:W-:Y:S01]  /*4d50*/  MOV R143, R169 ;  /* 0x000000a9008f7202 */ /* 0x000fe20000000f00 */
[----:B------:R-:W-:-:S04]  /*4d60*/  IMAD.MOV.U32 R163, RZ, RZ, R171 ;  /* 0x000000ffffa37224 */ /* 0x000fc800078e00ab */
[----:B------:R-:W-:Y:S01]  /*4d70*/  IMAD.MOV.U32 R28, RZ, RZ, R10 ;  /* 0x000000ffff1c7224 */ /* 0x000fe200078e000a */
[----:B------:R-:W-:Y:S01]  /*4d80*/  MOV R29, R83 ;  /* 0x00000053001d7202 */ /* 0x000fe20000000f00 */
[----:B------:R-:W-:Y:S01]  /*4d90*/  FFMA.FTZ R10, R234, c[0x0][0x2d0], -R9 ;  /* 0x0000b400ea0a7a23 */ /* 0x000fe20000010809 */
[----:B------:R-:W-:Y:S03]  /*4da0*/  HMMA.16816.F32 R80, R4, R30, R124 ;  /* 0x0000001e0450723c */ /* 0x000fe6000000187c */
[----:B------:R5:W-:Y:S01]  /*4db0*/  MUFU.EX2 R179, R10 ;  /* 0x0000000a00b37308 */ /* 0x000be20000000800 */
[----:B------:R-:W-:-:S03]  /*4dc0*/  IMAD.MOV.U32 R234, RZ, RZ, R29 ;  /* 0x000000ffffea7224 */ /* 0x000fc600078e001d */
[----:B------:R-:W-:Y:S01]  /*4dd0*/  MOV R30, R177 ;  /* 0x000000b1001e7202 */ /* 0x000fe20000000f00 */
[----:B-1----:R-:W-:Y:S01]  /*4de0*/  HMMA.16816.F32 R124, R4, R12, R128 ;  /* 0x0000000c047c723c */ /* 0x002fe20000001880 */
[----:B------:R-:W-:-:S03]  /*4df0*/  IMAD.MOV.U32 R31, RZ, RZ, R176 ;  /* 0x000000ffff1f7224 */ /* 0x000fc600078e00b0 */
[----:B------:R-:W-:Y:S02]  /*4e00*/  IMAD.MOV.U32 R141, RZ, RZ, R30 ;  /* 0x000000ffff8d7224 */ /* 0x000fe400078e001e */
[----:B------:R-:W-:Y:S02]  /*4e10*/  IMAD.MOV.U32 R140, RZ, RZ, R31 ;  /* 0x000000ffff8c7224 */ /* 0x000fe400078e001f */
[C---:B------:R-:W-:Y:S01]  /*4e20*/  HMMA.16816.F32 R144, R4.reuse, R14, R144 ;  /* 0x0000000e0490723c */ /* 0x040fe20000001890 */
[----:B------:R-:W1:Y:S01]  /*4e30*/  LDSM.16.MT88.4 R12, [R0+0x7900] ;  /* 0x00790000000c783b */ /* 0x000e620000004200 */
[--C-:B-----5:R-:W-:Y:S01]  /*4e40*/  FFMA.FTZ R10, R240, c[0x0][0x2d0], -R9.reuse ;  /* 0x0000b400f00a7a23 */ /* 0x120fe20000010809 */
[----:B------:R-:W-:Y:S02]  /*4e50*/  MOV R240, R28 ;  /* 0x0000001c00f07202 */ /* 0x000fe40000000f00 */
[----:B------:R-:W-:Y:S01]  /*4e60*/  LDSM.16.MT88.4 R28, [R2+0x8100] ;  /* 0x00810000021c783b */ /* 0x000fe20000004200 */
[----:B------:R5:W1:Y:S02]  /*4e70*/  MUFU.EX2 R178, R10 ;  /* 0x0000000a00b27308 */ /* 0x000a640000000800 */
[C---:B----4-:R-:W-:Y:S08]  /*4e80*/  HMMA.16816.F32 R148, R4.reuse, R20, R108 ;  /* 0x000000140494723c */ /* 0x050ff0000000186c */
[----:B------:R-:W-:Y:S01]  /*4e90*/  HMMA.16816.F32 R104, R4, R22, R104 ;  /* 0x000000160468723c */ /* 0x000fe20000001868 */
[----:B------:R-:W4:Y:S01]  /*4ea0*/  LDSM.16.MT88.4 R20, [R2+0x2100] ;  /* 0x002100000214783b */ /* 0x000f220000004200 */
[----:B-----5:R-:W-:-:S06]  /*4eb0*/  FFMA.FTZ R10, R235, c[0x0][0x2d0], -R9 ;  /* 0x0000b400eb0a7a23 */ /* 0x020fcc0000010809 */
[C---:B--2---:R-:W-:Y:S01]  /*4ec0*/  HMMA.16816.F32 R120, R4.reuse, R26, R48 ;  /* 0x0000001a0478723c */ /* 0x044fe20000001830 */
[----:B------:R-:W-:Y:S01]  /*4ed0*/  IMAD.MOV.U32 R235, RZ, RZ, R96 ;  /* 0x000000ffffeb7224 */ /* 0x000fe200078e0060 */
[----:B------:R2:W-:Y:S05]  /*4ee0*/  MUFU.EX2 R177, R10 ;  /* 0x0000000a00b17308 */ /* 0x0005ea0000000800 */
[----:B------:R-:W-:Y:S01]  /*4ef0*/  IMAD.MOV.U32 R49, RZ, RZ, R170 ;  /* 0x000000ffff317224 */ /* 0x000fe200078e00aa */
[----:B---3--:R-:W-:Y:S01]  /*4f00*/  HMMA.16816.F32 R128, R4, R18, R52 ;  /* 0x000000120480723c */ /* 0x008fe20000001834 */
[----:B------:R-:W-:Y:S01]  /*4f10*/  IMAD.MOV.U32 R51, RZ, RZ, R133 ;  /* 0x000000ffff337224 */ /* 0x000fe200078e0085 */
[----:B------:R-:W-:Y:S01]  /*4f20*/  MOV R48, R250 ;  /* 0x000000fa00307202 */ /* 0x000fe20000000f00 */
[----:B------:R-:W-:-:S02]  /*4f30*/  IMAD.MOV.U32 R50, RZ, RZ, R161 ;  /* 0x000000ffff327224 */ /* 0x000fc400078e00a1 */
[----:B------:R-:W-:-:S03]  /*4f40*/  IMAD.MOV.U32 R161, RZ, RZ, R99 ;  /* 0x000000ffffa17224 */ /* 0x000fc600078e0063 */
[----:B------:R-:W-:Y:S01]  /*4f50*/  HMMA.16816.F32 R168, R4, R16, R44 ;  /* 0x0000001004a8723c */ /* 0x000fe2000000182c */
[----:B------:R-:W3:Y:S01]  /*4f60*/  LDSM.16.MT88.4 R16, [R135+0x2100] ;  /* 0x002100008710783b */ /* 0x000ee20000004200 */
[----:B--2---:R-:W-:Y:S01]  /*4f70*/  FFMA.FTZ R10, R242, c[0x0][0x2d0], -R9 ;  /* 0x0000b400f20a7a23 */ /* 0x004fe20000010809 */
[----:B------:R-:W-:-:S03]  /*4f80*/  MOV R242, R97 ;  /* 0x0000006100f27202 */ /* 0x000fc60000000f00 */
[----:B------:R2:W5:Y:S02]  /*4f90*/  MUFU.EX2 R249, R10 ;  /* 0x0000000a00f97308 */ /* 0x0005640000000800 */
[C---:B------:R-:W-:Y:S01]  /*4fa0*/  HMMA.16816.F32 R164, R4.reuse, R24, R40 ;  /* 0x0000001804a4723c */ /* 0x040fe20000001828 */
[----:B------:R-:W3:Y:S07]  /*4fb0*/  LDSM.16.MT88.4 R24, [R2+0x5100] ;  /* 0x005100000218783b */ /* 0x000eee0000004200 */
[----:B-1----:R-:W-:Y:S01]  /*4fc0*/  HMMA.16816.F32 R32, R4, R14, R32 ;  /* 0x0000000e0420723c */ /* 0x002fe20000001820 */
[----:B--2---:R-:W-:-:S02]  /*4fd0*/  FFMA.FTZ R10, R243, c[0x0][0x2d0], -R8 ;  /* 0x0000b400f30a7a23 */ /* 0x004fc40000010808 */
[----:B------:R-:W-:Y:S02]  /*4fe0*/  IMAD.MOV.U32 R243, RZ, RZ, R98 ;  /* 0x000000fffff37224 */ /* 0x000fe400078e0062 */
[----:B------:R1:W-:Y:S03]  /*4ff0*/  MUFU.EX2 R176, R10 ;  /* 0x0000000a00b07308 */ /* 0x0003e60000000800 */
[----:B------:R-:W-:Y:S01]  /*5000*/  HMMA.16816.F32 R96, R4, R12, R36 ;  /* 0x0000000c0460723c */ /* 0x000fe20000001824 */
[----:B------:R-:W2:Y:S06]  /*5010*/  LDSM.16.MT88.4 R12, [R237+0x2100] ;  /* 0x00210000ed0c783b */ /* 0x000eac0000004200 */
[----:B------:R-:W-:-:S02]  /*5020*/  F2FP.PACK_AB R4, R178, R179 ;  /* 0x000000b3b204723e */ /* 0x000fc400000000ff */
[----:B-----5:R-:W-:Y:S01]  /*5030*/  F2FP.PACK_AB R6, R249, R177 ;  /* 0x000000b1f906723e */ /* 0x020fe200000000ff */
[----:B-1----:R-:W-:Y:S02]  /*5040*/  FFMA.FTZ R10, R245, c[0x0][0x2d0], -R8 ;  /* 0x0000b400f50a7a23 */ /* 0x002fe40000010808 */
[----:B------:R-:W-:Y:S01]  /*5050*/  IMAD.MOV.U32 R245, RZ, RZ, R162 ;  /* 0x000000fffff57224 */ /* 0x000fe200078e00a2 */
[----:B------:R-:W-:Y:S02]  /*5060*/  MOV R162, R134 ;  /* 0x0000008600a27202 */ /* 0x000fe40000000f00 */
[----:B------:R1:W5:Y:S02]  /*5070*/  MUFU.EX2 R134, R10 ;  /* 0x0000000a00867308 */ /* 0x0003640000000800 */
[----:B-1----:R-:W-:Y:S01]  /*5080*/  FFMA.FTZ R10, R244, c[0x0][0x2d0], -R8 ;  /* 0x0000b400f40a7a23 */ /* 0x002fe20000010808 */
[----:B-----5:R-:W-:Y:S02]  /*5090*/  F2FP.PACK_AB R5, R134, R176 ;  /* 0x000000b08605723e */ /* 0x020fe400000000ff */
[----:B------:R-:W-:-:S03]  /*50a0*/  MOV R244, R235 ;  /* 0x000000eb00f47202 */ /* 0x000fc60000000f00 */
[----:B------:R1:W-:Y:S01]  /*50b0*/  MUFU.EX2 R133, R10 ;  /* 0x0000000a00857308 */ /* 0x0003e20000000800 */
[----:B------:R-:W-:Y:S02]  /*50c0*/  IMAD.MOV.U32 R235, RZ, RZ, R140 ;  /* 0x000000ffffeb7224 */ /* 0x000fe400078e008c */
[----:B------:R-:W-:Y:S02]  /*50d0*/  IMAD.MOV.U32 R140, RZ, RZ, R162 ;  /* 0x000000ffff8c7224 */ /* 0x000fe400078e00a2 */
[----:B-1----:R-:W-:Y:S02]  /*50e0*/  FFMA.FTZ R10, R246, c[0x0][0x2d0], -R8 ;  /* 0x0000b400f60a7a23 */ /* 0x002fe40000010808 */
[----:B------:R-:W-:Y:S02]  /*50f0*/  IMAD.MOV.U32 R246, RZ, RZ, R242 ;  /* 0x000000fffff67224 */ /* 0x000fe400078e00f2 */
[----:B------:R-:W1:Y:S01]  /*5100*/  MUFU.EX2 R250, R10 ;  /* 0x0000000a00fa7308 */ /* 0x000e620000000800 */
[----:B------:R-:W-:Y:S01]  /*5110*/  IMAD.MOV.U32 R242, RZ, RZ, R141 ;  /* 0x000000fffff27224 */ /* 0x000fe200078e008d */
[----:B------:R-:W-:-:S02]  /*5120*/  MOV R141, R163 ;  /* 0x000000a3008d7202 */ /* 0x000fc40000000f00 */
[----:B-1----:R-:W-:Y:S01]  /*5130*/  F2FP.PACK_AB R7, R250, R133 ;  /* 0x00000085fa07723e */ /* 0x002fe200000000ff */
[----:B------:R-:W-:Y:S02]  /*5140*/  FFMA.FTZ R10, R48, c[0x0][0x2d0], -R9 ;  /* 0x0000b400300a7a23 */ /* 0x000fe40000010809 */
[----:B------:R-:W-:Y:S02]  /*5150*/  IMAD.MOV.U32 R48, RZ, RZ, R49 ;  /* 0x000000ffff307224 */ /* 0x000fe400078e0031 */
[----:B------:R-:W-:Y:S02]  /*5160*/  IMAD.MOV.U32 R49, RZ, RZ, R51 ;  /* 0x000000ffff317224 */ /* 0x000fe400078e0033 */
[C---:B----4-:R-:W-:Y:S01]  /*5170*/  HMMA.16816.F32 R52, R4.reuse, R20, R56 ;  /* 0x000000140434723c */ /* 0x050fe20000001838 */
[----:B------:R1:W-:Y:S06]  /*5180*/  MUFU.EX2 R51, R10 ;  /* 0x0000000a00337308 */ /* 0x0003ec0000000800 */
[----:B------:R-:W-:Y:S01]  /*5190*/  MOV R59, R50 ;  /* 0x00000032003b7202 */ /* 0x000fe20000000f00 */
[C---:B------:R-:W-:Y:S01]  /*51a0*/  HMMA.16816.F32 R36, R4.reuse, R22, R60 ;  /* 0x000000160424723c */ /* 0x040fe2000000183c */
[----:B------:R-:W4:Y:S07]  /*51b0*/  LDSM.16.MT88.4 R20, [R0+0x2100] ;  /* 0x002100000014783b */ /* 0x000f2e0000004200 */
[----:B---3--:R-:W-:Y:S01]  /*51c0*/  HMMA.16816.F32 R136, R4, R16, R136 ;  /* 0x000000100488723c */ /* 0x008fe20000001888 */
[----:B-1----:R-:W-:-:S02]  /*51d0*/  FFMA.FTZ R10, R245, c[0x0][0x2d0], -R9 ;  /* 0x0000b400f50a7a23 */ /* 0x002fc40000010809 */
[----:B------:R-:W-:Y:S02]  /*51e0*/  IMAD.MOV.U32 R245, RZ, RZ, R161 ;  /* 0x000000fffff57224 */ /* 0x000fe400078e00a1 */
[----:B------:R1:W3:Y:S03]  /*51f0*/  MUFU.EX2 R50, R10 ;  /* 0x0000000a00327308 */ /* 0x0002e60000000800 */
[C---:B------:R-:W-:Y:S01]  /*5200*/  HMMA.16816.F32 R44, R4.reuse, R18, R72 ;  /* 0x00000012042c723c */ /* 0x040fe20000001848 */
[----:B------:R-:W5:Y:S04]  /*5210*/  LDSM.16.MT88.4 R16, [R237+0x5100] ;  /* 0x00510000ed10783b */ /* 0x000f680000004200 */
[----:B------:R-:W-:Y:S03]  /*5220*/  LDSM.16.MT88.4 R72, [R0+0x2900] ;  /* 0x002900000048783b */ /* 0x000fe60000004200 */
[----:B------:R-:W-:Y:S01]  /*5230*/  HMMA.16816.F32 R84, R4, R24, R84 ;  /* 0x000000180454723c */ /* 0x000fe20000001854 */
[----:B-1----:R-:W-:-:S02]  /*5240*/  FFMA.FTZ R10, R48, c[0x0][0x2d0], -R9 ;  /* 0x0000b400300a7a23 */ /* 0x002fc40000010809 */
[----:B------:R-:W-:-:S05]  /*5250*/  FFMA.FTZ R9, R243, c[0x0][0x2d0], -R9 ;  /* 0x0000b400f3097a23 */ /* 0x000fca0000010809 */
[C---:B------:R-:W-:Y:S01]  /*5260*/  HMMA.16816.F32 R40, R4.reuse, R26, R64 ;  /* 0x0000001a0428723c */ /* 0x040fe20000001840 */
[----:B------:R-:W1:Y:S01]  /*5270*/  LDSM.16.MT88.4 R24, [R135+0x5100] ;  /* 0x005100008718783b */ /* 0x000e620000004200 */
[----:B------:R-:W-:Y:S01]  /*5280*/  MOV R243, R160 ;  /* 0x000000a000f37202 */ /* 0x000fe20000000f00 */
[----:B------:R2:W-:Y:S04]  /*5290*/  MUFU.EX2 R48, R9 ;  /* 0x0000000900307308 */ /* 0x0005e80000000800 */
[----:B------:R-:W-:Y:S01]  /*52a0*/  IMAD.MOV.U32 R67, RZ, RZ, R49 ;  /* 0x000000ffff437224 */ /* 0x000fe200078e0031 */
[C---:B------:R-:W-:Y:S03]  /*52b0*/  HMMA.16816.F32 R116, R4.reuse, R28, R116 ;  /* 0x0000001c0474723c */ /* 0x040fe60000001874 */
[----:B------:R3:W-:Y:S05]  /*52c0*/  MUFU.EX2 R49, R10 ;  /* 0x0000000a00317308 */ /* 0x0007ea0000000800 */
[----:B------:R-:W-:Y:S01]  /*52d0*/  HMMA.16816.F32 R28, R4, R30, R68 ;  /* 0x0000001e041c723c */ /* 0x000fe20000001844 */
[----:B--2---:R-:W-:-:S02]  /*52e0*/  FFMA.FTZ R9, R59, c[0x0][0x2d0], -R8 ;  /* 0x0000b4003b097a23 */ /* 0x004fc40000010808 */
[----:B------:R-:W-:Y:S05]  /*52f0*/  LDSM.16.MT88.4 R56, [R2+0x2900] ;  /* 0x002900000238783b */ /* 0x000fea0000004200 */
[----:B------:R-:W-:Y:S01]  /*5300*/  HMMA.16816.F32 R60, R4, R12, R76 ;  /* 0x0000000c043c723c */ /* 0x000fe2000000184c */
[----:B---3--:R-:W-:-:S07]  /*5310*/  MOV R10, R172 ;  /* 0x000000ac000a7202 */ /* 0x008fce0000000f00 */
[C---:B------:R-:W-:Y:S01]  /*5320*/  HMMA.16816.F32 R68, R4.reuse, R14, R80 ;  /* 0x0000000e0444723c */ /* 0x040fe20000001850 */
[----:B------:R-:W2:Y:S04]  /*5330*/  LDSM.16.MT88.4 R12, [R0+0x5100] ;  /* 0x00510000000c783b */ /* 0x000ea80000004200 */
[----:B------:R-:W-:Y:S03]  /*5340*/  LDSM.16.MT88.4 R80, [R135+0x5900] ;  /* 0x005900008750783b */ /* 0x000fe60000004200 */
[C---:B----4-:R-:W-:Y:S01]  /*5350*/  HMMA.16816.F32 R76, R4.reuse, R20, R88 ;  /* 0x00000014044c723c */ /* 0x050fe20000001858 */
[----:B------:R-:W-:Y:S07]  /*5360*/  LDSM.16.MT88.4 R88, [R2+0x5900] ;  /* 0x005900000258783b */ /* 0x000fee0000004200 */
[C---:B------:R-:W-:Y:S01]  /*5370*/  HMMA.16816.F32 R92, R4.reuse, R22, R92 ;  /* 0x00000016045c723c */ /* 0x040fe2000000185c */
[----:B------:R-:W3:Y:S07]  /*5380*/  LDSM.16.MT88.4 R20, [R135+0x8100] ;  /* 0x008100008714783b */ /* 0x000eee0000004200 */
[C---:B-----5:R-:W-:Y:S08]  /*5390*/  HMMA.16816.F32 R124, R4.reuse, R16, R124 ;  /* 0x00000010047c723c */ /* 0x060ff0000000187c */
[C---:B------:R-:W-:Y:S01]  /*53a0*/  HMMA.16816.F32 R144, R4.reuse, R18, R144 ;  /* 0x000000120490723c */ /* 0x040fe20000001890 */
[----:B------:R-:W4:Y:S07]  /*53b0*/  LDSM.16.MT88.4 R16, [R0+0x8100] ;  /* 0x008100000010783b */ /* 0x000f2e0000004200 */
[C---:B-1----:R-:W-:Y:S08]  /*53c0*/  HMMA.16816.F32 R100, R4.reuse, R24, R100 ;  /* 0x000000180464723c */ /* 0x042ff00000001864 */
[C---:B------:R-:W-:Y:S01]  /*53d0*/  HMMA.16816.F32 R108, R4.reuse, R26, R112 ;  /* 0x0000001a046c723c */ /* 0x040fe20000001870 */
[----:B------:R-:W1:Y:S04]  /*53e0*/  LDSM.16.MT88.4 R24, [R237+0x8100] ;  /* 0x00810000ed18783b */ /* 0x000e680000004200 */
[----:B------:R-:W-:Y:S03]  /*53f0*/  LDSM.16.MT88.4 R112, [R135+0x8900] ;  /* 0x008900008770783b */ /* 0x000fe60000004200 */
[C---:B--2---:R-:W-:Y:S01]  /*5400*/  HMMA.16816.F32 R160, R4.reuse, R14, R104 ;  /* 0x0000000e04a0723c */ /* 0x044fe20000001868 */
[----:B------:R2:W-:Y:S01]  /*5410*/  MUFU.EX2 R15, R9 ;  /* 0x00000009000f7308 */ /* 0x0005e20000000800 */
[----:B------:R-:W-:Y:S06]  /*5420*/  LDSM.16.MT88.4 R104, [R0+0x5900] ;  /* 0x005900000068783b */ /* 0x000fec0000004200 */
[C---:B---3--:R-:W-:Y:S08]  /*5430*/  HMMA.16816.F32 R164, R4.reuse, R20, R164 ;  /* 0x0000001404a4723c */ /* 0x048ff000000018a4 */
[----:B------:R-:W-:Y:S01]  /*5440*/  HMMA.16816.F32 R148, R4, R12, R148 ;  /* 0x0000000c0494723c */ /* 0x000fe20000001894 */
[----:B--2---:R-:W-:-:S02]  /*5450*/  FFMA.FTZ R9, R67, c[0x0][0x2d0], -R8 ;  /* 0x0000b40043097a23 */ /* 0x004fc40000010808 */
[----:B------:R-:W2:Y:S02]  /*5460*/  LDSM.16.MT88.4 R64, [R237+0x2900] ;  /* 0x00290000ed40783b */ /* 0x000ea40000004200 */
[----:B------:R3:W5:Y:S03]  /*5470*/  MUFU.EX2 R14, R9 ;  /* 0x00000009000e7308 */ /* 0x0007660000000800 */
[C---:B------:R-:W-:Y:S01]  /*5480*/  HMMA.16816.F32 R20, R4.reuse, R22, R120 ;  /* 0x000000160414723c */ /* 0x040fe20000001878 */
[----:B------:R5:W-:Y:S07]  /*5490*/  LDSM.16.MT88.4 R120, [R2+0x8900] ;  /* 0x008900000278783b */ /* 0x000bee0000004200 */
[----:B----4-:R-:W-:Y:S01]  /*54a0*/  HMMA.16816.F32 R32, R4, R18, R32 ;  /* 0x000000120420723c */ /* 0x010fe20000001820 */
[----:B---3--:R-:W-:-:S02]  /*54b0*/  FFMA.FTZ R9, R246, c[0x0][0x2d0], -R8 ;  /* 0x0000b400f6097a23 */ /* 0x008fc40000010808 */
[----:B------:R-:W-:-:S05]  /*54c0*/  FFMA.FTZ R8, R244, c[0x0][0x2d0], -R8 ;  /* 0x0000b400f4087a23 */ /* 0x000fca0000010808 */
[----:B-1----:R-:W-:Y:S01]  /*54d0*/  HMMA.16816.F32 R168, R4, R24, R168 ;  /* 0x0000001804a8723c */ /* 0x002fe200000018a8 */
[----:B------:R1:W-:Y:S01]  /*54e0*/  MUFU.EX2 R13, R9 ;  /* 0x00000009000d7308 */ /* 0x0003e20000000800 */
[----:B------:R-:W-:Y:S02]  /*54f0*/  IMAD.MOV.U32 R246, RZ, RZ, R141 ;  /* 0x000000fffff67224 */ /* 0x000fe400078e008d */
[----:B------:R-:W-:Y:S02]  /*5500*/  IMAD.MOV.U32 R244, RZ, RZ, R140 ;  /* 0x000000fffff47224 */ /* 0x000fe400078e008c */
[----:B-----5:R-:W-:-:S03]  /*5510*/  IMAD.MOV.U32 R2, RZ, RZ, R174 ;  /* 0x000000ffff027224 */ /* 0x020fc600078e00ae */
[----:B------:R3:W4:Y:S01]  /*5520*/  MUFU.EX2 R12, R8 ;  /* 0x00000008000c7308 */ /* 0x0007220000000800 */
[----:B------:R-:W-:Y:S01]  /*5530*/  HMMA.16816.F32 R24, R4, R26, R128 ;  /* 0x0000001a0418723c */ /* 0x000fe20000001880 */
[----:B-1----:R-:W-:-:S06]  /*5540*/  IMAD.MOV.U32 R9, RZ, RZ, R173 ;  /* 0x000000ffff097224 */ /* 0x002fcc00078e00ad */
[----:B------:R-:W-:Y:S02]  /*5550*/  F2FP.PACK_AB R128, R50, R51 ;  /* 0x000000333280723e */ /* 0x000fe400000000ff */
[----:B------:R-:W-:Y:S02]  /*5560*/  F2FP.PACK_AB R129, R14, R15 ;  /* 0x0000000f0e81723e */ /* 0x000fe400000000ff */
[----:B------:R-:W-:Y:S02]  /*5570*/  F2FP.PACK_AB R130, R48, R49 ;  /* 0x000000313082723e */ /* 0x000fe400000000ff */
[----:B---3--:R-:W-:Y:S02]  /*5580*/  MOV R8, R175 ;  /* 0x000000af00087202 */ /* 0x008fe40000000f00 */
[----:B------:R-:W-:Y:S01]  /*5590*/  HMMA.16816.F32 R172, R4, R16, R96 ;  /* 0x0000001004ac723c */ /* 0x000fe20000001860 */
[----:B------:R-:W1:Y:S01]  /*55a0*/  LDSM.16.MT88.4 R96, [R237+0x5900] ;  /* 0x00590000ed60783b */ /* 0x000e620000004200 */
[----:B----4-:R-:W-:Y:S01]  /*55b0*/  F2FP.PACK_AB R131, R12, R13 ;  /* 0x0000000d0c83723e */ /* 0x010fe200000000ff */
[----:B------:R-:W-:-:S04]  /*55c0*/  FADD.FTZ R2, R2, R8 ;  /* 0x0000000802027221 */ /* 0x000fc80000010000 */
[----:B------:R-:W-:Y:S01]  /*55d0*/  MOV R17, R143 ;  /* 0x0000008f00117202 */ /* 0x000fe20000000f00 */
[----:B------:R-:W-:Y:S01]  /*55e0*/  IMAD.MOV.U32 R16, RZ, RZ, R142 ;  /* 0x000000ffff107224 */ /* 0x000fe200078e008e */
[C---:B--2---:R-:W-:Y:S01]  /*55f0*/  HMMA.16816.F32 R60, R128.reuse, R64, R60 ;  /* 0x00000040803c723c */ /* 0x044fe2000000183c */
        /* <DEDUP_REMOVED lines=10> */
[----:B------:R-:W-:Y:S03]  /*56a0*/  HMMA.16816.F32 R68, R128, R72, R76 ;  /* 0x000000488044723c */ /* 0x000fe6000000184c */
[----:B------:R-:W-:-:S04]  /*56b0*/  FADD.FTZ R4, R242, R4 ;  /* 0x00000004f2047221 */ /* 0x000fc80000010000 */
[----:B------:R-:W-:Y:S01]  /*56c0*/  FADD.FTZ R5, R240, R4 ;  /* 0x00000004f0057221 */ /* 0x000fe20000010000 */
[----:B------:R-:W-:Y:S01]  /*56d0*/  HMMA.16816.F32 R72, R128, R74, R92 ;  /* 0x0000004a8048723c */ /* 0x000fe2000000185c */
[----:B------:R-:W-:Y:S02]  /*56e0*/  FADD.FTZ R4, R11, R2 ;  /* 0x000000020b047221 */ /* 0x000fe40000010000 */
[----:B------:R3:W-:Y:S01]  /*56f0*/  LDSM.16.MT88.4 R8, [R0+0x8900] ;  /* 0x008900000008783b */ /* 0x0007e20000004200 */
[----:B------:R-:W-:-:S04]  /*5700*/  FADD.FTZ R2, R234, R5 ;  /* 0x00000005ea027221 */ /* 0x000fc80000010000 */
[----:B------:R-:W-:Y:S01]  /*5710*/  FADD.FTZ R2, R203, R2 ;  /* 0x00000002cb027221 */ /* 0x000fe20000010000 */
[----:B-1----:R-:W-:Y:S03]  /*5720*/  HMMA.16816.F32 R92, R128, R96, R124 ;  /* 0x00000060805c723c */ /* 0x002fe6000000187c */
[----:B------:R-:W-:-:S04]  /*5730*/  FADD.FTZ R2, R202, R2 ;  /* 0x00000002ca027221 */ /* 0x000fc80000010000 */
[----:B------:R-:W-:Y:S01]  /*5740*/  FADD.FTZ R2, R201, R2 ;  /* 0x00000002c9027221 */ /* 0x000fe20000010000 */
[----:B------:R-:W-:Y:S01]  /*5750*/  HMMA.16816.F32 R96, R128, R98, R144 ;  /* 0x000000628060723c */ /* 0x000fe20000001890 */
[----:B------:R-:W1:Y:S02]  /*5760*/  LDSM.16.MT88.4 R144, [R237+0x8900] ;  /* 0x00890000ed90783b */ /* 0x000e640000004200 */
[----:B------:R-:W-:-:S04]  /*5770*/  FADD.FTZ R2, R200, R2 ;  /* 0x00000002c8027221 */ /* 0x000fc80000010000 */
[----:B------:R-:W-:Y:S01]  /*5780*/  FADD.FTZ R2, R195, R2 ;  /* 0x00000002c3027221 */ /* 0x000fe20000010000 */
[C---:B------:R-:W-:Y:S01]  /*5790*/  HMMA.16816.F32 R76, R128.reuse, R80, R100 ;  /* 0x00000050804c723c */ /* 0x040fe20000001864 */
[----:B---3--:R-:W-:Y:S02]  /*57a0*/  FADD.FTZ R0, R232, R4 ;  /* 0x00000004e8007221 */ /* 0x008fe40000010000 */
        /* <DEDUP_REMOVED lines=23> */
[----:B--2---:R-:W-:Y:S01]  /*5920*/  HMMA.16816.F32 R136, R128, R140, R136 ;  /* 0x0000008c8088723c */ /* 0x004fe20000001888 */
[----:B------:R-:W-:Y:S02]  /*5930*/  FADD.FTZ R0, R134, R0 ;  /* 0x0000000086007221 */ /* 0x000fe40000010000 */
[----:B------:R-:W-:Y:S02]  /*5940*/  FADD.FTZ R249, R48, R249 ;  /* 0x000000f930f97221 */ /* 0x000fe40000010000 */
[----:B------:R-:W-:-:S03]  /*5950*/  FADD.FTZ R0, R133, R0 ;  /* 0x0000000085007221 */ /* 0x000fc60000010000 */
[----:B------:R-:W-:Y:S01]  /*5960*/  HMMA.16816.F32 R100, R128, R104, R148 ;  /* 0x000000688064723c */ /* 0x000fe20000001894 */
[----:B------:R-:W-:-:S04]  /*5970*/  FADD.FTZ R250, R250, R0 ;  /* 0x00000000fafa7221 */ /* 0x000fc80000010000 */
[----:B------:R-:W-:-:S03]  /*5980*/  FADD.FTZ R250, R15, R250 ;  /* 0x000000fa0ffa7221 */ /* 0x000fc60000010000 */
[----:B------:R-:W-:Y:S01]  /*5990*/  HMMA.16816.F32 R108, R128, R112, R164 ;  /* 0x00000070806c723c */ /* 0x000fe200000018a4 */
[----:B------:R-:W-:-:S04]  /*59a0*/  FADD.FTZ R250, R14, R250 ;  /* 0x000000fa0efa7221 */ /* 0x000fc80000010000 */
[----:B------:R-:W-:-:S03]  /*59b0*/  FADD.FTZ R250, R13, R250 ;  /* 0x000000fa0dfa7221 */ /* 0x000fc60000010000 */
[----:B-1----:R-:W-:Y:S01]  /*59c0*/  HMMA.16816.F32 R124, R128, R144, R168 ;  /* 0x00000090807c723c */ /* 0x002fe200000018a8 */
[----:B------:R-:W-:-:S07]  /*59d0*/  FADD.FTZ R250, R12, R250 ;  /* 0x000000fa0cfa7221 */ /* 0x000fce0000010000 */
        /* <DEDUP_REMOVED lines=10> */
[----:B------:R-:W2:Y:S01]  /*5a80*/  LDL.64 R202, [R1] ;  /* 0x0000000001ca7983 */ /* 0x000ea20000100a00 */
[----:B------:R-:W-:Y:S01]  /*5a90*/  IMAD.MOV.U32 R201, RZ, RZ, c[0x0][0x1e4] ;  /* 0x00007900ffc97624 */ /* 0x000fe200078e00ff */
[----:B------:R-:W-:Y:S01]  /*5aa0*/  USHF.R.S32.HI UR5, URZ, 0x1f, UR4 ;  /* 0x0000001f3f057899 */ /* 0x000fe20008011404 */
[----:B------:R-:W-:-:S02]  /*5ab0*/  IMAD.MOV.U32 R200, RZ, RZ, c[0x0][0x1e0] ;  /* 0x00007800ffc87624 */ /* 0x000fc400078e00ff */
[----:B------:R-:W-:Y:S02]  /*5ac0*/  IMAD R0, R201, 0x60, RZ ;  /* 0x00000060c9007824 */ /* 0x000fe400078e02ff */
[C---:B------:R-:W-:Y:S01]  /*5ad0*/  IMAD.WIDE.U32 R4, R200.reuse, 0x60, RZ ;  /* 0x00000060c8047825 */ /* 0x040fe200078e00ff */
[----:B------:R-:W-:-:S03]  /*5ae0*/  SHF.L.U64.HI R2, R200, 0x6, R201 ;  /* 0x00000006c8027819 */ /* 0x000fc600000102c9 */
[----:B------:R-:W-:Y:S01]  /*5af0*/  IMAD.SHL.U32 R8, R200, 0x40, RZ ;  /* 0x00000040c8087824 */ /* 0x000fe200078e00ff */
[----:B------:R-:W-:-:S05]  /*5b00*/  IADD3 R0, R5, R0, RZ ;  /* 0x0000000005007210 */ /* 0x000fca0007ffe0ff */
[----:B------:R-:W-:-:S04]  /*5b10*/  IMAD R0, R0, UR4, RZ ;  /* 0x0000000400007c24 */ /* 0x000fc8000f8e02ff */
[C---:B------:R-:W-:Y:S02]  /*5b20*/  IMAD R0, R4.reuse, UR5, R0 ;  /* 0x0000000504007c24 */ /* 0x040fe4000f8e0200 */
[----:B--2---:R-:W-:-:S05]  /*5b30*/  IMAD.WIDE.U32 R6, R4, UR4, R202 ;  /* 0x0000000404067c25 */ /* 0x004fca000f8e00ca */
[----:B------:R-:W-:Y:S02]  /*5b40*/  LEA R4, P1, R6, c[0x0][0x1c8], 0x1 ;  /* 0x0000720006047a11 */ /* 0x000fe400078208ff */
[----:B------:R-:W-:Y:S02]  /*5b50*/  IADD3 R0, R7, R0, RZ ;  /* 0x0000000007007210 */ /* 0x000fe40007ffe0ff */
[----:B------:R-:W-:Y:S02]  /*5b60*/  IADD3 R12, P6, P5, R8, 0x80, R4 ;  /* 0x00000080080c7810 */ /* 0x000fe40007dde004 */
[----:B------:R-:W-:Y:S02]  /*5b70*/  LEA.HI.X R5, R6, c[0x0][0x1cc], R0, 0x1, P1 ;  /* 0x0000730006057a11 */ /* 0x000fe400008f0c00 */
[-C--:B------:R-:W-:Y:S02]  /*5b80*/  IADD3 R6, P1, R4, R8.reuse, RZ ;  /* 0x0000000804067210 */ /* 0x080fe40007f3e0ff */
[--C-:B------:R-:W-:Y:S01]  /*5b90*/  IADD3.X R13, R2, RZ, R5.reuse, P6, P5 ;  /* 0x000000ff020d7210 */ /* 0x100fe200037ea405 */
[----:B------:R-:W-:Y:S01]  /*5ba0*/  @!PT LDS RZ, [RZ] ;  /* 0x00000000fffff984 */ /* 0x000fe20000000800 */
[----:B------:R-:W-:Y:S01]  /*5bb0*/  @!PT LDS RZ, [RZ] ;  /* 0x00000000fffff984 */ /* 0x000fe20000000800 */
[----:B------:R-:W-:Y:S01]  /*5bc0*/  @!PT LDS RZ, [RZ] ;  /* 0x00000000fffff984 */ /* 0x000fe20000000800 */
[----:B------:R1:W-:Y:S01]  /*5bd0*/  LDGSTS.E.BYPASS.LTC128B.128 [R241+0x12100], [R4.64], !P4 ;  /* 0x1210000004f17fae */ /* 0x0003e2000e101d4c */
[----:B------:R-:W-:Y:S01]  /*5be0*/  IADD3 R10, P6, P5, R8, 0x100, R4 ;  /* 0x00000100080a7810 */ /* 0x000fe20007dde004 */
[----:B------:R-:W-:Y:S01]  /*5bf0*/  IMAD.X R7, R5, 0x1, R2, P1 ;  /* 0x0000000105077824 */ /* 0x000fe200008e0602 */
[----:B------:R-:W-:Y:S01]  /*5c00*/  IADD3 R8, P1, R6, R8, RZ ;  /* 0x0000000806087210 */ /* 0x000fe20007f3e0ff */
[----:B------:R1:W-:Y:S01]  /*5c10*/  LDGSTS.E.BYPASS.LTC128B.128 [R241+0x15100], [R4.64+0x80], !P3 ;  /* 0x1510008004f17fae */ /* 0x0003e2000d901d4c */
[----:B------:R-:W-:-:S02]  /*5c20*/  IADD3.X R11, R2, RZ, R5, P6, P5 ;  /* 0x000000ff020b7210 */ /* 0x000fc400037ea405 */
[----:B------:R-:W-:Y:S01]  /*5c30*/  IADD3.X R9, R7, R2, RZ, P1, !PT ;  /* 0x0000000207097210 */ /* 0x000fe20000ffe4ff */
[----:B------:R1:W-:Y:S04]  /*5c40*/  LDGSTS.E.BYPASS.LTC128B.128 [R241+0x18100], [R4.64+0x100], !P2 ;  /* 0x1810010004f17fae */ /* 0x0003e8000d101d4c */
[----:B------:R1:W-:Y:S04]  /*5c50*/  LDGSTS.E.BYPASS.LTC128B.128 [R241+0x13100], [R6.64], !P4 ;  /* 0x1310000006f17fae */ /* 0x0003e8000e101d4c */
[----:B------:R1:W-:Y:S04]  /*5c60*/  LDGSTS.E.BYPASS.LTC128B.128 [R241+0x16100], [R12.64], !P3 ;  /* 0x161000000cf17fae */ /* 0x0003e8000d901d4c */
[----:B------:R1:W-:Y:S04]  /*5c70*/  LDGSTS.E.BYPASS.LTC128B.128 [R241+0x19100], [R10.64], !P2 ;  /* 0x191000000af17fae */ /* 0x0003e8000d101d4c */
[----:B------:R1:W-:Y:S04]  /*5c80*/  LDGSTS.E.BYPASS.LTC128B.128 [R241+0x14100], [R8.64], !P4 ;  /* 0x1410000008f17fae */ /* 0x0003e8000e101d4c */
[----:B------:R1:W-:Y:S04]  /*5c90*/  LDGSTS.E.BYPASS.LTC128B.128 [R241+0x17100], [R8.64+0x80], !P3 ;  /* 0x1710008008f17fae */ /* 0x0003e8000d901d4c */
[----:B------:R1:W-:Y:S02]  /*5ca0*/  LDGSTS.E.BYPASS.LTC128B.128 [R241+0x1a100], [R8.64+0x100], !P2 ;  /* 0x1a10010008f17fae */ /* 0x0003e4000d101d4c */
.L_x_1215:
[----:B------:R-:W-:Y:S01]  /*5cb0*/  UIADD3 UR20, UR14, -0x2, URZ ;  /* 0xfffffffe0e147890 */ /* 0x000fe2000fffe03f */
[----:B------:R-:W0:Y:S03]  /*5cc0*/  LDGDEPBAR ;  /* 0x00000000000079af */ /* 0x000e260000000000 */
[----:B------:R-:W-:-:S06]  /*5cd0*/  UISETP.GE.AND UP0, UPT, UR20, UR10, UPT ;  /* 0x0000000a1400728c */ /* 0x000fcc000bf06270 */
[----:B------:R-:W-:-:S13]  /*5ce0*/  PLOP3.LUT P1, PT, PT, PT, UP0, 0x80, 0x0 ;  /* 0x000000000000781c */ /* 0x000fda0003f2f008 */
[----:B------:R-:W-:Y:S05]  /*5cf0*/  @!P1 BRA `(.L_x_1216) ;  /* 0x0000377000009947 */ /* 0x000fea0003800000 */
[----:B------:R-:W-:Y:S01]  /*5d00*/  IMAD.MOV.U32 R240, RZ, RZ, 0x20 ;  /* 0x00000020fff07424 */ /* 0x000fe200078e00ff */
[----:B------:R-:W-:Y:S01]  /*5d10*/  MOV R133, R3 ;  /* 0x0000000300857202 */ /* 0x000fe20000000f00 */
[----:B------:R-:W-:Y:S01]  /*5d20*/  IMAD.MOV.U32 R0, RZ, RZ, R132 ;  /* 0x000000ffff007224 */ /* 0x000fe200078e0084 */
[----:B------:R-:W-:Y:S02]  /*5d30*/  UMOV UR19, URZ ;  /* 0x0000003f00137c82 */ /* 0x000fe40008000000 */
[----:B------:R-:W-:Y:S01]  /*5d40*/  SEL R240, R240, 0xffffffe0, !P0 ;  /* 0xffffffe0f0f07807 */ /* 0x000fe20004000000 */
[----:B------:R-:W-:Y:S02]  /*5d50*/  UMOV UR5, 0x1 ;  /* 0x0000000100057882 */ /* 0x000fe40000000000 */
[----:B------:R-:W-:Y:S02]  /*5d60*/  ULDC.64 UR8, c[0x0][0x208] ;  /* 0x0000820000087ab9 */ /* 0x000fe40000000a00 */
[----:B------:R-:W-:-:S02]  /*5d70*/  ULDC.64 UR6, c[0x0][0x1e0] ;  /* 0x0000780000067ab9 */ /* 0x000fc40000000a00 */
.L_x_1217:
[----:B------:R-:W2:Y:S01]  /*5d80*/  LDL.64 R170, [R1+0x8] ;  /* 0x0000080001aa7983 */ /* 0x000ea20000100a00 */
[----:B------:R-:W-:Y:S04]  /*5d90*/  DEPBAR.LE SB0, 0x2 ;  /* 0x000080800000791a */ /* 0x000fe80000000000 */
[----:B------:R-:W-:Y:S01]  /*5da0*/  UIMAD UR4, UR5, 0x9000, URZ ;  /* 0x00009000050478a4 */ /* 0x000fe2000f8e023f */
[----:B------:R-:W2:Y:S01]  /*5db0*/  LDL.64 R168, [R1+0x10] ;  /* 0x0000100001a87983 */ /* 0x000ea20000100a00 */
[----:B------:R-:W-:Y:S01]  /*5dc0*/  UISETP.GE.AND UP0, UPT, UR10, UR20, UPT ;  /* 0x000000140a00728c */ /* 0x000fe2000bf06270 */
[----:B------:R-:W-:Y:S01]  /*5dd0*/  MOV R134, UR19 ;  /* 0x0000001300867c02 */ /* 0x000fe20008000f00 */
[----:B------:R-:W-:Y:S02]  /*5de0*/  UIADD3 UR18, UR20, -0x1, URZ ;  /* 0xffffffff14127890 */ /* 0x000fe4000fffe03f */
[----:B------:R-:W-:Y:S01]  /*5df0*/  IADD3 R132, R236, UR4, RZ ;  /* 0x00000004ec847c10 */ /* 0x000fe2000fffe0ff */
[----:B------:R-:W-:Y:S01]  /*5e00*/  BAR.SYNC.DEFER_BLOCKING 0x0 ;  /* 0x0000000000007b1d */ /* 0x000fe20000010000 */
[----:B------:R-:W-:Y:S01]  /*5e10*/  PLOP3.LUT P0, PT, PT, PT, UP0, 0x80, 0x0 ;  /* 0x000000000000781c */ /* 0x000fe20003f0f008 */
[----:B------:R-:W-:Y:S01]  /*5e20*/  UISETP.GE.AND UP1, UPT, UR19, 0x1, UPT ;  /* 0x000000011300788c */ /* 0x000fe2000bf26270 */
[----:B------:R-:W-:Y:S03]  /*5e30*/  IADD3 R2, R240, R132, RZ ;  /* 0x00000084f0027210 */ /* 0x000fe60007ffe0ff */
[----:B------:R-:W-:Y:S01]  /*5e40*/  @!UP0 USHF.R.S32.HI UR14, URZ, 0x1f, UR18 ;  /* 0x0000001f3f0e8899 */ /* 0x000fe20008011412 */
[----:B------:R-:W-:Y:S01]  /*5e50*/  IADD3 R232, R238, R2, RZ ;  /* 0x00000002eee87210 */ /* 0x000fe20007ffe0ff */
[----:B------:R-:W-:Y:S02]  /*5e60*/  @!UP0 UIMAD.WIDE.U32 UR22, UR18, UR8, URZ ;  /* 0x00000008121682a5 */ /* 0x000fe4000f8e003f */
[----:B------:R-:W-:Y:S04]  /*5e70*/  @!UP0 UIMAD UR14, UR14, UR8, URZ ;  /* 0x000000080e0e82a4 */ /* 0x000fe8000f8e023f */
[----:B------:R-:W-:Y:S01]  /*5e80*/  @!UP0 UIMAD UR14, UR18, UR9, UR14 ;  /* 0x00000009120e82a4 */ /* 0x000fe2000f8e020e */
[----:B------:R-:W-:Y:S01]  /*5e90*/  MOV R3, UR22 ;  /* 0x0000001600037c02 */ /* 0x000fe20008000f00 */
[----:B------:R-:W-:Y:S02]  /*5ea0*/  @!P0 IMAD R134, R134, 0x9000, R241 ;  /* 0x0000900086868824 */ /* 0x000fe400078e02f1 */
[----:B------:R-:W-:Y:S04]  /*5eb0*/  @!UP0 UIADD3 UR14, UR23, UR14, URZ ;  /* 0x0000000e170e8290 */ /* 0x000fe8000fffe03f */
[----:B------:R-:W-:Y:S01]  /*5ec0*/  @!UP0 UIMAD UR14, UR14, 0x60, URZ ;  /* 0x000000600e0e88a4 */ /* 0x000fe2000f8e023f */
[----:B-1----:R-:W1:Y:S08]  /*5ed0*/  LDSM.16.M88.4 R8, [R236+UR4+0x12100] ;  /* 0x01210004ec08783b */ /* 0x002e700008000200 */
[----:B------:R-:W3:Y:S08]  /*5ee0*/  LDSM.16.M88.4 R16, [R236+UR4+0x12900] ;  /* 0x01290004ec10783b */ /* 0x000ef00008000200 */
[----:B------:R-:W4:Y:S08]  /*5ef0*/  LDSM.16.M88.4 R24, [R236+UR4+0x13100] ;  /* 0x01310004ec18783b */ /* 0x000f300008000200 */
[----:B------:R-:W5:Y:S08]  /*5f00*/  LDSM.16.M88.4 R32, [R236+UR4+0x13900] ;  /* 0x01390004ec20783b */ /* 0x000f700008000200 */
[----:B------:R-:W4:Y:S01]  /*5f10*/  LDSM.16.M88.4 R40, [R236+UR4+0x14100] ;  /* 0x01410004ec28783b */ /* 0x000f220008000200 */
[C---:B-1----:R-:W-:Y:S07]  /*5f20*/  HMMA.16816.F32 R4, R152.reuse, R8, RZ ;  /* 0x000000089804723c */ /* 0x042fee00000018ff */
[----:B------:R-:W1:Y:S01]  /*5f30*/  LDSM.16.M88.4 R48, [R236+UR4+0x14900] ;  /* 0x01490004ec30783b */ /* 0x000e620008000200 */
[C---:B------:R-:W-:Y:S07]  /*5f40*/  HMMA.16816.F32 R8, R152.reuse, R10, RZ ;  /* 0x0000000a9808723c */ /* 0x040fee00000018ff */
[----:B------:R-:W1:Y:S01]  /*5f50*/  LDSM.16.M88.4 R160, [R2+0x12100] ;  /* 0x0121000002a0783b */ /* 0x000e620000000200 */
[C---:B---3--:R-:W-:Y:S07]  /*5f60*/  HMMA.16816.F32 R12, R152.reuse, R16, RZ ;  /* 0x00000010980c723c */ /* 0x048fee00000018ff */
[----:B------:R-:W3:Y:S01]  /*5f70*/  LDSM.16.M88.4 R164, [R2+0x12900] ;  /* 0x0129000002a4783b */ /* 0x000ee20000000200 */
[C---:B------:R-:W-:Y:S07]  /*5f80*/  HMMA.16816.F32 R16, R152.reuse, R18, RZ ;  /* 0x000000129810723c */ /* 0x040fee00000018ff */
[----:B------:R-:W-:Y:S01]  /*5f90*/  LDSM.16.M88.4 R172, [R2+0x13900] ;  /* 0x0139000002ac783b */ /* 0x000fe20000000200 */
[C---:B----4-:R-:W-:Y:S07]  /*5fa0*/  HMMA.16816.F32 R20, R152.reuse, R24, RZ ;  /* 0x000000189814723c */ /* 0x050fee00000018ff */
[----:B------:R-:W-:Y:S01]  /*5fb0*/  LDSM.16.M88.4 R176, [R2+0x14100] ;  /* 0x0141000002b0783b */ /* 0x000fe20000000200 */
[C---:B------:R-:W-:Y:S07]  /*5fc0*/  HMMA.16816.F32 R24, R152.reuse, R26, RZ ;  /* 0x0000001a9818723c */ /* 0x040fee00000018ff */
[----:B------:R-:W-:Y:S01]  /*5fd0*/  LDSM.16.M88.4 R180, [R2+0x14900] ;  /* 0x0149000002b4783b */ /* 0x000fe20000000200 */
[C---:B-----5:R-:W-:Y:S08]  /*5fe0*/  HMMA.16816.F32 R28, R152.reuse, R32, RZ ;  /* 0x00000020981c723c */ /* 0x060ff000000018ff */
[C---:B------:R-:W-:Y:S08]  /*5ff0*/  HMMA.16816.F32 R32, R152.reuse, R34, RZ ;  /* 0x000000229820723c */ /* 0x040ff000000018ff */
[C---:B------:R-:W-:Y:S08]  /*6000*/  HMMA.16816.F32 R36, R152.reuse, R40, RZ ;  /* 0x000000289824723c */ /* 0x040ff000000018ff */
[C---:B------:R-:W-:Y:S08]  /*6010*/  HMMA.16816.F32 R40, R152.reuse, R42, RZ ;  /* 0x0000002a9828723c */ /* 0x040ff000000018ff */
[C---:B-1----:R-:W-:Y:S08]  /*6020*/  HMMA.16816.F32 R44, R152.reuse, R48, RZ ;  /* 0x00000030982c723c */ /* 0x042ff000000018ff */
[----:B------:R-:W-:Y:S08]  /*6030*/  HMMA.16816.F32 R48, R152, R50, RZ ;  /* 0x000000329830723c */ /* 0x000ff000000018ff */
[C---:B------:R-:W-:Y:S08]  /*6040*/  HMMA.16816.F32 R4, R156.reuse, R160, R4 ;  /* 0x000000a09c04723c */ /* 0x040ff00000001804 */
[C---:B------:R-:W-:Y:S08]  /*6050*/  HMMA.16816.F32 R8, R156.reuse, R162, R8 ;  /* 0x000000a29c08723c */ /* 0x040ff00000001808 */
[C---:B---3--:R-:W-:Y:S08]  /*6060*/  HMMA.16816.F32 R12, R156.reuse, R164, R12 ;  /* 0x000000a49c0c723c */ /* 0x048ff0000000180c */
[C---:B------:R-:W-:Y:S04]  /*6070*/  HMMA.16816.F32 R16, R156.reuse, R166, R16 ;  /* 0x000000a69c10723c */ /* 0x040fe80000001810 */
[----:B--2---:R-:W-:Y:S05]  /*6080*/  @!P0 MOV R169, R171 ;  /* 0x000000ab00a98202 */ /* 0x004fea0000000f00 */
[----:B------:R-:W-:Y:S05]  /*6090*/  @!P0 IMAD.WIDE.U32 R168, R3, 0x60, R168 ;  /* 0x0000006003a88825 */ /* 0x000fea00078e00a8 */
[----:B------:R-:W-:Y:S01]  /*60a0*/  @!P0 IADD3 R192, R169, UR14, RZ ;  /* 0x0000000ea9c08c10 */ /* 0x000fe2000fffe0ff */
[----:B------:R-:W-:Y:S01]  /*60b0*/  UIADD3 UR14, UR20, -0x2, URZ ;  /* 0xfffffffe140e7890 */ /* 0x000fe2000fffe03f */
[C---:B------:R-:W-:Y:S02]  /*60c0*/  @!P0 SHF.L.U32 R3, R168.reuse, 0x1, RZ ;  /* 0x00000001a8038819 */ /* 0x040fe400000006ff */
[----:B------:R-:W-:Y:S01]  /*60d0*/  @!P0 SHF.L.U64.HI R192, R168, 0x1, R192 ;  /* 0x00000001a8c08819 */ /* 0x000fe200000102c0 */
[----:B------:R-:W-:Y:S01]  /*60e0*/  UISETP.GE.AND UP0, UPT, UR14, UR10, UPT ;  /* 0x0000000a0e00728c */ /* 0x000fe2000bf06270 */
[C---:B------:R-:W-:Y:S01]  /*60f0*/  @!P0 IADD3 R160, P6, R3.reuse, c[0x0][0x1f8], RZ ;  /* 0x00007e0003a08a10 */ /* 0x040fe20007fde0ff */
[----:B------:R-:W1:Y:S01]  /*6100*/  LDSM.16.M88.4 R168, [R2+0x13100] ;  /* 0x0131000002a8783b */ /* 0x000e620000000200 */
[C---:B------:R-:W-:Y:S02]  /*6110*/  @!P0 IADD3 R200, P5, R3.reuse, 0x80, RZ ;  /* 0x0000008003c88810 */ /* 0x040fe40007fbe0ff */
[----:B------:R-:W-:Y:S02]  /*6120*/  @!P0 IADD3.X R161, R192, c[0x0][0x1fc], RZ, P6, !PT ;  /* 0x00007f00c0a18a10 */ /* 0x000fe400037fe4ff */
[----:B------:R-:W-:Y:S02]  /*6130*/  @!P0 IADD3 R200, P1, R200, c[0x0][0x1f8], RZ ;  /* 0x00007e00c8c88a10 */ /* 0x000fe40007f3e0ff */
[----:B------:R-:W-:Y:S01]  /*6140*/  @!P0 IADD3 R3, P6, R3, 0x100, RZ ;  /* 0x0000010003038810 */ /* 0x000fe20007fde0ff */
[----:B------:R-:W-:Y:S01]  /*6150*/  @!PT LDS RZ, [RZ] ;  /* 0x00000000fffff984 */ /* 0x000fe20000000800 */
[----:B------:R-:W-:Y:S01]  /*6160*/  @!PT LDS RZ, [RZ] ;  /* 0x00000000fffff984 */ /* 0x000fe20000000800 */
[----:B------:R-:W-:Y:S01]  /*6170*/  @!PT LDS RZ, [RZ] ;  /* 0x00000000fffff984 */ /* 0x000fe20000000800 */
[----:B------:R2:W-:Y:S01]  /*6180*/  @!P0 LDGSTS.E.BYPASS.LTC128B.128 [R134+0x100], [R160.64], !P4 ;  /* 0x00100000a0868fae */ /* 0x0005e2000e101d4c */
[--C-:B------:R-:W-:Y:S01]  /*6190*/  @!P0 IADD3.X R201, RZ, c[0x0][0x1fc], R192.reuse, P1, P5 ;  /* 0x00007f00ffc98a10 */ /* 0x100fe20000fea4c0 */
[----:B------:R-:W-:Y:S01]  /*61a0*/  @UP0 UIMAD.WIDE.U32 UR22, UR14, UR6, URZ ;  /* 0x000000060e1602a5 */ /* 0x000fe2000f8e003f */
[----:B------:R-:W-:Y:S01]  /*61b0*/  @!P0 IADD3 R194, P5, R3, c[0x0][0x1f8], RZ ;  /* 0x00007e0003c28a10 */ /* 0x000fe20007fbe0ff */
[----:B------:R-:W-:Y:S01]  /*61c0*/  @UP0 USHF.R.S32.HI UR16, URZ, 0x1f, UR14 ;  /* 0x0000001f3f100899 */ /* 0x000fe2000801140e */
[-C--:B------:R-:W-:Y:S02]  /*61d0*/  IADD3 R3, R238, R132.reuse, RZ ;  /* 0x00000084ee037210 */ /* 0x080fe40007ffe0ff */
[----:B------:R-:W-:Y:S01]  /*61e0*/  @!P0 IADD3.X R195, RZ, c[0x0][0x1fc], R192, P5, P6 ;  /* 0x00007f00ffc38a10 */ /* 0x000fe20002fec4c0 */
[----:B------:R3:W-:Y:S01]  /*61f0*/  @!P0 LDGSTS.E.BYPASS.LTC128B.128 [R134+0x3100], [R200.64], !P3 ;  /* 0x03100000c8868fae */ /* 0x0007e2000d901d4c */
[----:B------:R-:W-:Y:S01]  /*6200*/  IADD3 R132, R240, R132, R238 ;  /* 0x00000084f0847210 */ /* 0x000fe20007ffe0ee */
[----:B------:R-:W-:Y:S04]  /*6210*/  @UP0 UIMAD UR16, UR16, UR6, URZ ;  /* 0x00000006101002a4 */ /* 0x000fe8000f8e023f */
[----:B------:R-:W-:Y:S02]  /*6220*/  @UP0 UIMAD UR16, UR14, UR7, UR16 ;  /* 0x000000070e1002a4 */ /* 0x000fe4000f8e0210 */
[----:B------:R4:W-:Y:S01]  /*6230*/  @!P0 LDGSTS.E.BYPASS.LTC128B.128 [R134+0x6100], [R194.64], !P2 ;  /* 0x06100000c2868fae */ /* 0x0009e2000d101d4c */
[----:B------:R-:W-:Y:S02]  /*6240*/  UIADD3 UR14, UR19, 0x1, URZ ;  /* 0x00000001130e7890 */ /* 0x000fe4000fffe03f */
[----:B------:R-:W-:Y:S02]  /*6250*/  @UP0 UIADD3 UR16, UR23, UR16, URZ ;  /* 0x0000001017100290 */ /* 0x000fe4000fffe03f */
[----:B------:R-:W-:Y:S02]  /*6260*/  USEL UR19, UR14, URZ, !UP1 ;  /* 0x0000003f0e137287 */ /* 0x000fe4000c800000 */
[----:B------:R-:W-:Y:S02]  /*6270*/  @UP0 USHF.L.U32 UR14, UR6, 0x6, URZ ;  /* 0x00000006060e0899 */ /* 0x000fe4000800063f */
[----:B------:R-:W-:Y:S01]  /*6280*/  @UP0 UIMAD UR16, UR16, 0x60, URZ ;  /* 0x00000060101008a4 */ /* 0x000fe2000f8e023f */
[----:B--2---:R-:W-:Y:S01]  /*6290*/  @!P0 IADD3 R160, P1, R160, UR15, RZ ;  /* 0x0000000fa0a08c10 */ /* 0x004fe2000ff3e0ff */
[----:B------:R-:W-:Y:S03]  /*62a0*/  UISETP.GE.AND UP1, UPT, UR5, 0x1, UPT ;  /* 0x000000010500788c */ /* 0x000fe6000bf26270 */
[----:B------:R-:W-:Y:S01]  /*62b0*/  @!P0 IADD3.X R161, R161, UR17, RZ, P1, !PT ;  /* 0x00000011a1a18c10 */ /* 0x000fe20008ffe4ff */
[C---:B-1----:R-:W-:Y:S03]  /*62c0*/  HMMA.16816.F32 R20, R156.reuse, R168, R20 ;  /* 0x000000a89c14723c */ /* 0x042fe60000001814 */
[----:B------:R-:W-:Y:S01]  /*62d0*/  @!P0 IADD3 R162, P1, R160, UR15, RZ ;  /* 0x0000000fa0a28c10 */ /* 0x000fe2000ff3e0ff */
[----:B------:R1:W-:Y:S03]  /*62e0*/  @!P0 LDGSTS.E.BYPASS.LTC128B.128 [R134+0x1100], [R160.64], !P4 ;  /* 0x01100000a0868fae */ /* 0x0003e6000e101d4c */
[----:B------:R-:W-:Y:S01]  /*62f0*/  @!P0 IADD3.X R163, R161, UR17, RZ, P1, !PT ;  /* 0x00000011a1a38c10 */ /* 0x000fe20008ffe4ff */
[C---:B------:R-:W-:Y:S04]  /*6300*/  HMMA.16816.F32 R24, R156.reuse, R170, R24 ;  /* 0x000000aa9c18723c */ /* 0x040fe80000001818 */
[----:B------:R1:W-:Y:S04]  /*6310*/  @!P0 LDGSTS.E.BYPASS.LTC128B.128 [R134+0x4100], [R160.64+0x80], !P3 ;  /* 0x04100080a0868fae */ /* 0x0003e8000d901d4c */
[C---:B------:R-:W-:Y:S04]  /*6320*/  HMMA.16816.F32 R28, R156.reuse, R172, R28 ;  /* 0x000000ac9c1c723c */ /* 0x040fe8000000181c */
[----:B------:R1:W-:Y:S04]  /*6330*/  @!P0 LDGSTS.E.BYPASS.LTC128B.128 [R134+0x7100], [R160.64+0x100], !P2 ;  /* 0x07100100a0868fae */ /* 0x0003e8000d101d4c */
[C---:B------:R-:W-:Y:S04]  /*6340*/  HMMA.16816.F32 R32, R156.reuse, R174, R32 ;  /* 0x000000ae9c20723c */ /* 0x040fe80000001820 */
[----:B------:R1:W-:Y:S04]  /*6350*/  @!P0 LDGSTS.E.BYPASS.LTC128B.128 [R134+0x2100], [R162.64], !P4 ;  /* 0x02100000a2868fae */ /* 0x0003e8000e101d4c */
[C---:B------:R-:W-:Y:S04]  /*6360*/  HMMA.16816.F32 R36, R156.reuse, R176, R36 ;  /* 0x000000b09c24723c */ /* 0x040fe80000001824 */
[----:B------:R1:W-:Y:S04]  /*6370*/  @!P0 LDGSTS.E.BYPASS.LTC128B.128 [R134+0x5100], [R162.64+0x80], !P3 ;  /* 0x05100080a2868fae */ /* 0x0003e8000d901d4c */
[C---:B------:R-:W-:Y:S04]  /*6380*/  HMMA.16816.F32 R40, R156.reuse, R178, R40 ;  /* 0x000000b29c28723c */ /* 0x040fe80000001828 */
[----:B------:R1:W-:Y:S01]  /*6390*/  @!P0 LDGSTS.E.BYPASS.LTC128B.128 [R134+0x8100], [R162.64+0x100], !P2 ;  /* 0x08100100a2868fae */ /* 0x0003e2000d101d4c */
[----:B------:R-:W-:Y:S03]  /*63a0*/  PLOP3.LUT P0, PT, PT, PT, UP0, 0x80, 0x0 ;  /* 0x000000000000781c */ /* 0x000fe60003f0f008 */
[C---:B------:R-:W-:Y:S04]  /*63b0*/  HMMA.16816.F32 R44, R156.reuse, R180, R44 ;  /* 0x000000b49c2c723c */ /* 0x040fe8000000182c */
[----:B------:R-:W-:Y:S04]  /*63c0*/  LDSM.16.M88.4 R164, [R3+0x12900] ;  /* 0x0129000003a4783b */ /* 0x000fe80000000200 */
[----:B------:R-:W-:Y:S04]  /*63d0*/  HMMA.16816.F32 R48, R156, R182, R48 ;  /* 0x000000b69c30723c */ /* 0x000fe80000001830 */
[----:B------:R-:W-:Y:S08]  /*63e0*/  LDSM.16.M88.4 R168, [R3+0x13100] ;  /* 0x0131000003a8783b */ /* 0x000ff00000000200 */
[----:B------:R-:W-:Y:S08]  /*63f0*/  LDSM.16.M88.4 R172, [R3+0x13900] ;  /* 0x0139000003ac783b */ /* 0x000ff00000000200 */
[----:B-1----:R-:W1:Y:S08]  /*6400*/  LDSM.16.M88.4 R160, [R3+0x12100] ;  /* 0x0121000003a0783b */ /* 0x002e700000000200 */
[----:B------:R-:W0:Y:S08]  /*6410*/  LDGDEPBAR ;  /* 0x00000000000079af */ /* 0x000e300000000000 */
[----:B------:R-:W2:Y:S08]  /*6420*/  LDSM.16.M88.4 R176, [R3+0x14100] ;  /* 0x0141000003b0783b */ /* 0x000eb00000000200 */
[----:B------:R-:W5:Y:S08]  /*6430*/  LDSM.16.M88.4 R180, [R3+0x14900] ;  /* 0x0149000003b4783b */ /* 0x000f700000000200 */
[----:B----4-:R-:W4:Y:S01]  /*6440*/  LDSM.16.M88.4 R192, [R232+0x12100] ;  /* 0x01210000e8c0783b */ /* 0x010f220000000200 */
[C---:B-1----:R-:W-:Y:S07]  /*6450*/  HMMA.16816.F32 R4, R184.reuse, R160, R4 ;  /* 0x000000a0b804723c */ /* 0x042fee0000001804 */
[----:B---3--:R-:W-:Y:S01]  /*6460*/  LDSM.16.M88.4 R200, [R236+UR4+0x17900] ;  /* 0x01790004ecc8783b */ /* 0x008fe20008000200 */
[C---:B------:R-:W-:Y:S07]  /*6470*/  HMMA.16816.F32 R8, R184.reuse, R162, R8 ;  /* 0x000000a2b808723c */ /* 0x040fee0000001808 */
[----:B------:R-:W1:Y:S01]  /*6480*/  LDSM.16.M88.4 R160, [R232+0x12900] ;  /* 0x01290000e8a0783b */ /* 0x000e620000000200 */
[C---:B------:R-:W-:Y:S08]  /*6490*/  HMMA.16816.F32 R12, R184.reuse, R164, R12 ;  /* 0x000000a4b80c723c */ /* 0x040ff0000000180c */
[C---:B------:R-:W-:Y:S01]  /*64a0*/  HMMA.16816.F32 R16, R184.reuse, R166, R16 ;  /* 0x000000a6b810723c */ /* 0x040fe20000001810 */
[----:B------:R-:W3:Y:S07]  /*64b0*/  LDSM.16.M88.4 R164, [R232+0x13100] ;  /* 0x01310000e8a4783b */ /* 0x000eee0000000200 */
[C---:B------:R-:W-:Y:S08]  /*64c0*/  HMMA.16816.F32 R20, R184.reuse, R168, R20 ;  /* 0x000000a8b814723c */ /* 0x040ff00000001814 */
        /* <DEDUP_REMOVED lines=8> */
[C---:B-----5:R-:W-:Y:S08]  /*6550*/  HMMA.16816.F32 R44, R184.reuse, R180, R44 ;  /* 0x000000b4b82c723c */ /* 0x060ff0000000182c */
[----:B------:R-:W-:Y:S01]  /*6560*/  HMMA.16816.F32 R48, R184, R182, R48 ;  /* 0x000000b6b830723c */ /* 0x000fe20000001830 */
[----:B------:R-:W5:Y:S07]  /*6570*/  LDSM.16.M88.4 R180, [R236+UR4+0x15100] ;  /* 0x01510004ecb4783b */ /* 0x000f6e0008000200 */
[C---:B----4-:R-:W-:Y:S08]  /*6580*/  HMMA.16816.F32 R4, R188.reuse, R192, R4 ;  /* 0x000000c0bc04723c */ /* 0x050ff00000001804 */
[C---:B------:R-:W-:Y:S01]  /*6590*/  HMMA.16816.F32 R8, R188.reuse, R194, R8 ;  /* 0x000000c2bc08723c */ /* 0x040fe20000001808 */
[----:B------:R-:W4:Y:S07]  /*65a0*/  LDSM.16.M88.4 R192, [R236+UR4+0x15900] ;  /* 0x01590004ecc0783b */ /* 0x000f2e0008000200 */
[C---:B-1----:R-:W-:Y:S08]  /*65b0*/  HMMA.16816.F32 R12, R188.reuse, R160, R12 ;  /* 0x000000a0bc0c723c */ /* 0x042ff0000000180c */
[C---:B------:R-:W-:Y:S01]  /*65c0*/  HMMA.16816.F32 R16, R188.reuse, R162, R16 ;  /* 0x000000a2bc10723c */ /* 0x040fe20000001810 */
[----:B------:R-:W1:Y:S07]  /*65d0*/  LDSM.16.M88.4 R160, [R236+UR4+0x16100] ;  /* 0x01610004eca0783b */ /* 0x000e6e0008000200 */
[C---:B---3--:R-:W-:Y:S08]  /*65e0*/  HMMA.16816.F32 R20, R188.reuse, R164, R20 ;  /* 0x000000a4bc14723c */ /* 0x048ff00000001814 */
[C---:B------:R-:W-:Y:S01]  /*65f0*/  HMMA.16816.F32 R24, R188.reuse, R166, R24 ;  /* 0x000000a6bc18723c */ /* 0x040fe20000001818 */
[----:B------:R-:W3:Y:S07]  /*6600*/  LDSM.16.M88.4 R164, [R236+UR4+0x16900] ;  /* 0x01690004eca4783b */ /* 0x000eee0008000200 */
[C---:B------:R-:W-:Y:S08]  /*6610*/  HMMA.16816.F32 R28, R188.reuse, R168, R28 ;  /* 0x000000a8bc1c723c */ /* 0x040ff0000000181c */
[C---:B------:R-:W-:Y:S01]  /*6620*/  HMMA.16816.F32 R32, R188.reuse, R170, R32 ;  /* 0x000000aabc20723c */ /* 0x040fe20000001820 */
[----:B------:R-:W1:Y:S07]  /*6630*/  LDSM.16.M88.4 R168, [R236+UR4+0x17100] ;  /* 0x01710004eca8783b */ /* 0x000e6e0008000200 */
[C---:B------:R-:W-:Y:S08]  /*6640*/  HMMA.16816.F32 R36, R188.reuse, R172, R36 ;  /* 0x000000acbc24723c */ /* 0x040ff00000001824 */
[C---:B------:R-:W-:Y:S01]  /*6650*/  HMMA.16816.F32 R40, R188.reuse, R174, R40 ;  /* 0x000000aebc28723c */ /* 0x040fe20000001828 */
[----:B------:R-:W-:Y:S07]  /*6660*/  LDSM.16.M88.4 R172, [R2+0x16900] ;  /* 0x0169000002ac783b */ /* 0x000fee0000000200 */
[C---:B--2---:R-:W-:Y:S08]  /*6670*/  HMMA.16816.F32 R44, R188.reuse, R176, R44 ;  /* 0x000000b0bc2c723c */ /* 0x044ff0000000182c */
[----:B------:R-:W-:Y:S01]  /*6680*/  HMMA.16816.F32 R48, R188, R178, R48 ;  /* 0x000000b2bc30723c */ /* 0x000fe20000001830 */
[----:B------:R-:W-:Y:S07]  /*6690*/  LDSM.16.M88.4 R176, [R2+0x17100] ;  /* 0x0171000002b0783b */ /* 0x000fee0000000200 */
[C---:B-----5:R-:W-:Y:S08]  /*66a0*/  HMMA.16816.F32 R4, R196.reuse, R180, R4 ;  /* 0x000000b4c404723c */ /* 0x060ff00000001804 */
[C---:B------:R-:W-:Y:S01]  /*66b0*/  HMMA.16816.F32 R8, R196.reuse, R182, R8 ;  /* 0x000000b6c408723c */ /* 0x040fe20000001808 */
[----:B------:R-:W-:Y:S07]  /*66c0*/  LDSM.16.M88.4 R180, [R2+0x17900] ;  /* 0x0179000002b4783b */ /* 0x000fee0000000200 */
[C---:B----4-:R-:W-:Y:S08]  /*66d0*/  HMMA.16816.F32 R12, R196.reuse, R192, R12 ;  /* 0x000000c0c40c723c */ /* 0x050ff0000000180c */
        /* <DEDUP_REMOVED lines=8> */
[C---:B------:R-:W-:Y:S08]  /*6760*/  HMMA.16816.F32 R36, R196.reuse, R168, R36 ;  /* 0x000000a8c424723c */ /* 0x040ff00000001824 */
[C---:B------:R-:W-:Y:S01]  /*6770*/  HMMA.16816.F32 R40, R196.reuse, R170, R40 ;  /* 0x000000aac428723c */ /* 0x040fe20000001828 */
[----:B------:R-:W3:Y:S07]  /*6780*/  LDSM.16.M88.4 R168, [R2+0x16100] ;  /* 0x0161000002a8783b */ /* 0x000eee0000000200 */
[C---:B------:R-:W-:Y:S08]  /*6790*/  HMMA.16816.F32 R44, R196.reuse, R200, R44 ;  /* 0x000000c8c42c723c */ /* 0x040ff0000000182c */
[----:B------:R-:W-:Y:S01]  /*67a0*/  HMMA.16816.F32 R48, R196, R202, R48 ;  /* 0x000000cac430723c */ /* 0x000fe20000001830 */
[----:B------:R-:W-:Y:S07]  /*67b0*/  LDSM.16.M88.4 R200, [R132+0x17900] ;  /* 0x0179000084c8783b */ /* 0x000fee0000000200 */
[C---:B-1----:R-:W-:Y:S08]  /*67c0*/  HMMA.16816.F32 R4, R204.reuse, R160, R4 ;  /* 0x000000a0cc04723c */ /* 0x042ff00000001804 */
        /* <DEDUP_REMOVED lines=8> */
[C---:B------:R-:W-:Y:S08]  /*6850*/  HMMA.16816.F32 R28, R204.reuse, R172, R28 ;  /* 0x000000accc1c723c */ /* 0x040ff0000000181c */
[C---:B------:R-:W-:Y:S01]  /*6860*/  HMMA.16816.F32 R32, R204.reuse, R174, R32 ;  /* 0x000000aecc20723c */ /* 0x040fe20000001820 */
[----:B------:R-:W4:Y:S07]  /*6870*/  LDSM.16.M88.4 R172, [R3+0x17100] ;  /* 0x0171000003ac783b */ /* 0x000f2e0000000200 */
[C---:B------:R-:W-:Y:S08]  /*6880*/  HMMA.16816.F32 R36, R204.reuse, R176, R36 ;  /* 0x000000b0cc24723c */ /* 0x040ff00000001824 */
[C---:B------:R-:W-:Y:S01]  /*6890*/  HMMA.16816.F32 R40, R204.reuse, R178, R40 ;  /* 0x000000b2cc28723c */ /* 0x040fe20000001828 */
[----:B------:R-:W5:Y:S07]  /*68a0*/  LDSM.16.M88.4 R176, [R3+0x17900] ;  /* 0x0179000003b0783b */ /* 0x000f6e0000000200 */
[C---:B------:R-:W-:Y:S08]  /*68b0*/  HMMA.16816.F32 R44, R204.reuse, R180, R44 ;  /* 0x000000b4cc2c723c */ /* 0x040ff0000000182c */
[----:B------:R-:W-:Y:S01]  /*68c0*/  HMMA.16816.F32 R48, R204, R182, R48 ;  /* 0x000000b6cc30723c */ /* 0x000fe20000001830 */
[----:B------:R-:W-:Y:S07]  /*68d0*/  LDSM.16.M88.4 R180, [R132+0x15900] ;  /* 0x0159000084b4783b */ /* 0x000fee0000000200 */
[C---:B------:R-:W-:Y:S08]  /*68e0*/  HMMA.16816.F32 R4, R208.reuse, R192, R4 ;  /* 0x000000c0d004723c */ /* 0x040ff00000001804 */
[C---:B------:R-:W-:Y:S01]  /*68f0*/  HMMA.16816.F32 R8, R208.reuse, R194, R8 ;  /* 0x000000c2d008723c */ /* 0x040fe20000001808 */
[----:B------:R-:W-:Y:S07]  /*6900*/  LDSM.16.M88.4 R192, [R132+0x17100] ;  /* 0x0171000084c0783b */ /* 0x000fee0000000200 */
[C---:B-1----:R-:W-:Y:S08]  /*6910*/  HMMA.16816.F32 R12, R208.reuse, R160, R12 ;  /* 0x000000a0d00c723c */ /* 0x042ff0000000180c */
[C---:B------:R-:W-:Y:S01]  /*6920*/  HMMA.16816.F32 R16, R208.reuse, R162, R16 ;  /* 0x000000a2d010723c */ /* 0x040fe20000001810 */
[----:B------:R-:W1:Y:S07]  /*6930*/  LDSM.16.M88.4 R160, [R232+0x15100] ;  /* 0x01510000e8a0783b */ /* 0x000e6e0000000200 */
[C---:B--2---:R-:W-:Y:S01]  /*6940*/  HMMA.16816.F32 R20, R208.reuse, R164, R20 ;  /* 0x000000a4d014723c */ /* 0x044fe20000001814 */
[----:B------:R-:W-:Y:S07]  /*6950*/  LDSM.16.M88.4 R232, [R232+0x18100] ;  /* 0x01810000e8e8783b */ /* 0x000fee0000000200 */
[C---:B------:R-:W-:Y:S01]  /*6960*/  HMMA.16816.F32 R24, R208.reuse, R166, R24 ;  /* 0x000000a6d018723c */ /* 0x040fe20000001818 */
[----:B------:R-:W2:Y:S07]  /*6970*/  LDSM.16.M88.4 R164, [R132+0x16100] ;  /* 0x0161000084a4783b */ /* 0x000eae0000000200 */
[C---:B---3--:R-:W-:Y:S08]  /*6980*/  HMMA.16816.F32 R28, R208.reuse, R168, R28 ;  /* 0x000000a8d01c723c */ /* 0x048ff0000000181c */
[C---:B------:R-:W-:Y:S01]  /*6990*/  HMMA.16816.F32 R32, R208.reuse, R170, R32 ;  /* 0x000000aad020723c */ /* 0x040fe20000001820 */
[----:B------:R-:W3:Y:S07]  /*69a0*/  LDSM.16.M88.4 R168, [R132+0x16900] ;  /* 0x0169000084a8783b */ /* 0x000eee0000000200 */
[C---:B----4-:R-:W-:Y:S08]  /*69b0*/  HMMA.16816.F32 R36, R208.reuse, R172, R36 ;  /* 0x000000acd024723c */ /* 0x050ff00000001824 */
[C---:B------:R-:W-:Y:S01]  /*69c0*/  HMMA.16816.F32 R40, R208.reuse, R174, R40 ;  /* 0x000000aed028723c */ /* 0x040fe20000001828 */
[----:B------:R-:W4:Y:S07]  /*69d0*/  LDSM.16.M88.4 R172, [R236+UR4+0x18100] ;  /* 0x01810004ecac783b */ /* 0x000f2e0008000200 */
[C---:B-----5:R-:W-:Y:S08]  /*69e0*/  HMMA.16816.F32 R44, R208.reuse, R176, R44 ;  /* 0x000000b0d02c723c */ /* 0x060ff0000000182c */
[----:B------:R-:W-:Y:S01]  /*69f0*/  HMMA.16816.F32 R48, R208, R178, R48 ;  /* 0x000000b2d030723c */ /* 0x000fe20000001830 */
[----:B------:R-:W-:Y:S07]  /*6a00*/  LDSM.16.M88.4 R176, [R236+UR4+0x19100] ;  /* 0x01910004ecb0783b */ /* 0x000fee0008000200 */
[C---:B-1----:R-:W-:Y:S08]  /*6a10*/  HMMA.16816.F32 R4, R212.reuse, R160, R4 ;  /* 0x000000a0d404723c */ /* 0x042ff00000001804 */
[C---:B------:R-:W-:Y:S01]  /*6a20*/  HMMA.16816.F32 R8, R212.reuse, R162, R8 ;  /* 0x000000a2d408723c */ /* 0x040fe20000001808 */
[----:B------:R-:W1:Y:S07]  /*6a30*/  LDSM.16.M88.4 R160, [R236+UR4+0x18900] ;  /* 0x01890004eca0783b */ /* 0x000e6e0008000200 */
[C---:B------:R-:W-:Y:S08]  /*6a40*/  HMMA.16816.F32 R12, R212.reuse, R180, R12 ;  /* 0x000000b4d40c723c */ /* 0x040ff0000000180c */
[C---:B------:R-:W-:Y:S01]  /*6a50*/  HMMA.16816.F32 R16, R212.reuse, R182, R16 ;  /* 0x000000b6d410723c */ /* 0x040fe20000001810 */
[----:B------:R-:W5:Y:S07]  /*6a60*/  LDSM.16.M88.4 R180, [R236+UR4+0x19900] ;  /* 0x01990004ecb4783b */ /* 0x000f6e0008000200 */
[C---:B--2---:R-:W-:Y:S08]  /*6a70*/  HMMA.16816.F32 R20, R212.reuse, R164, R20 ;  /* 0x000000a4d414723c */ /* 0x044ff00000001814 */
[C---:B------:R-:W-:Y:S01]  /*6a80*/  HMMA.16816.F32 R24, R212.reuse, R166, R24 ;  /* 0x000000a6d418723c */ /* 0x040fe20000001818 */
[----:B------:R-:W2:Y:S07]  /*6a90*/  LDSM.16.M88.4 R164, [R236+UR4+0x1a100] ;  /* 0x01a10004eca4783b */ /* 0x000eae0008000200 */
[C---:B---3--:R-:W-:Y:S08]  /*6aa0*/  HMMA.16816.F32 R28, R212.reuse, R168, R28 ;  /* 0x000000a8d41c723c */ /* 0x048ff0000000181c */
[C---:B------:R-:W-:Y:S01]  /*6ab0*/  HMMA.16816.F32 R32, R212.reuse, R170, R32 ;  /* 0x000000aad420723c */ /* 0x040fe20000001820 */
[----:B------:R-:W3:Y:S07]  /*6ac0*/  LDSM.16.M88.4 R168, [R236+UR4+0x1a900] ;  /* 0x01a90004eca8783b */ /* 0x000eee0008000200 */
[C---:B------:R-:W-:Y:S08]  /*6ad0*/  HMMA.16816.F32 R36, R212.reuse, R192, R36 ;  /* 0x000000c0d424723c */ /* 0x040ff00000001824 */
[C---:B------:R-:W-:Y:S01]  /*6ae0*/  HMMA.16816.F32 R40, R212.reuse, R194, R40 ;  /* 0x000000c2d428723c */ /* 0x040fe20000001828 */
[----:B------:R-:W2:Y:S07]  /*6af0*/  LDSM.16.M88.4 R192, [R2+0x18100] ;  /* 0x0181000002c0783b */ /* 0x000eae0000000200 */
[C---:B------:R-:W-:Y:S08]  /*6b00*/  HMMA.16816.F32 R44, R212.reuse, R200, R44 ;  /* 0x000000c8d42c723c */ /* 0x040ff0000000182c */
[----:B------:R-:W-:Y:S01]  /*6b10*/  HMMA.16816.F32 R48, R212, R202, R48 ;  /* 0x000000cad430723c */ /* 0x000fe20000001830 */
        /* <DEDUP_REMOVED lines=10> */
[C---:B-----5:R-:W-:Y:S08]  /*6bc0*/  HMMA.16816.F32 R28, R216.reuse, R180, R28 ;  /* 0x000000b4d81c723c */ /* 0x060ff0000000181c */
        /* <DEDUP_REMOVED lines=8> */
[C---:B------:R-:W-:Y:S08]  /*6c50*/  HMMA.16816.F32 R4, R220.reuse, R192, R4 ;  /* 0x000000c0dc04723c */ /* 0x040ff00000001804 */
        /* <DEDUP_REMOVED lines=11> */
[C---:B--2---:R-:W-:Y:S08]  /*6d10*/  HMMA.16816.F32 R36, R220.reuse, R164, R36 ;  /* 0x000000a4dc24723c */ /* 0x044ff00000001824 */
[C---:B------:R-:W-:Y:S01]  /*6d20*/  HMMA.16816.F32 R40, R220.reuse, R166, R40 ;  /* 0x000000a6dc28723c */ /* 0x040fe20000001828 */
[----:B------:R-:W2:Y:S07]  /*6d30*/  LDSM.16.M88.4 R164, [R132+0x18900] ;  /* 0x0189000084a4783b */ /* 0x000eae0000000200 */
[C---:B---3--:R-:W-:Y:S08]  /*6d40*/  HMMA.16816.F32 R44, R220.reuse, R168, R44 ;  /* 0x000000a8dc2c723c */ /* 0x048ff0000000182c */
[----:B------:R-:W-:Y:S01]  /*6d50*/  HMMA.16816.F32 R48, R220, R170, R48 ;  /* 0x000000aadc30723c */ /* 0x000fe20000001830 */
[----:B------:R-:W-:Y:S07]  /*6d60*/  LDSM.16.M88.4 R168, [R132+0x19900] ;  /* 0x0199000084a8783b */ /* 0x000fee0000000200 */
[C---:B------:R-:W-:Y:S08]  /*6d70*/  HMMA.16816.F32 R4, R224.reuse, R180, R4 ;  /* 0x000000b4e004723c */ /* 0x040ff00000001804 */
[C---:B------:R-:W-:Y:S08]  /*6d80*/  HMMA.16816.F32 R8, R224.reuse, R182, R8 ;  /* 0x000000b6e008723c */ /* 0x040ff00000001808 */
[C---:B----4-:R-:W-:Y:S08]  /*6d90*/  HMMA.16816.F32 R12, R224.reuse, R172, R12 ;  /* 0x000000ace00c723c */ /* 0x050ff0000000180c */
[C---:B------:R-:W-:Y:S08]  /*6da0*/  HMMA.16816.F32 R16, R224.reuse, R174, R16 ;  /* 0x000000aee010723c */ /* 0x040ff00000001810 */
[C---:B-1----:R-:W-:Y:S08]  /*6db0*/  HMMA.16816.F32 R20, R224.reuse, R160, R20 ;  /* 0x000000a0e014723c */ /* 0x042ff00000001814 */
[C---:B------:R-:W-:Y:S01]  /*6dc0*/  HMMA.16816.F32 R24, R224.reuse, R162, R24 ;  /* 0x000000a2e018723c */ /* 0x040fe20000001818 */
[----:B------:R-:W1:Y:S07]  /*6dd0*/  LDSM.16.M88.4 R160, [R132+0x19100] ;  /* 0x0191000084a0783b */ /* 0x000e6e0000000200 */
[C---:B------:R-:W-:Y:S08]  /*6de0*/  HMMA.16816.F32 R28, R224.reuse, R192, R28 ;  /* 0x000000c0e01c723c */ /* 0x040ff0000000181c */
[C---:B------:R-:W-:Y:S08]  /*6df0*/  HMMA.16816.F32 R32, R224.reuse, R194, R32 ;  /* 0x000000c2e020723c */ /* 0x040ff00000001820 */
[C---:B------:R-:W-:Y:S08]  /*6e00*/  HMMA.16816.F32 R36, R224.reuse, R200, R36 ;  /* 0x000000c8e024723c */ /* 0x040ff00000001824 */
[C---:B------:R-:W-:Y:S08]  /*6e10*/  HMMA.16816.F32 R40, R224.reuse, R202, R40 ;  /* 0x000000cae028723c */ /* 0x040ff00000001828 */
[C---:B-----5:R-:W-:Y:S08]  /*6e20*/  HMMA.16816.F32 R44, R224.reuse, R176, R44 ;  /* 0x000000b0e02c723c */ /* 0x060ff0000000182c */
[----:B------:R-:W-:Y:S08]  /*6e30*/  HMMA.16816.F32 R48, R224, R178, R48 ;  /* 0x000000b2e030723c */ /* 0x000ff00000001830 */
[C---:B------:R-:W-:Y:S08]  /*6e40*/  HMMA.16816.F32 R4, R228.reuse, R232, R4 ;  /* 0x000000e8e404723c */ /* 0x040ff00000001804 */
[C---:B------:R-:W-:Y:S08]  /*6e50*/  HMMA.16816.F32 R8, R228.reuse, R234, R8 ;  /* 0x000000eae408723c */ /* 0x040ff00000001808 */
[C---:B--2---:R-:W-:Y:S08]  /*6e60*/  HMMA.16816.F32 R12, R228.reuse, R164, R12 ;  /* 0x000000a4e40c723c */ /* 0x044ff0000000180c */
[C---:B------:R-:W-:Y:S01]  /*6e70*/  HMMA.16816.F32 R16, R228.reuse, R166, R16 ;  /* 0x000000a6e410723c */ /* 0x040fe20000001810 */
[----:B------:R-:W2:Y:S03]  /*6e80*/  LDSM.16.M88.4 R164, [R132+0x1a100] ;  /* 0x01a1000084a4783b */ /* 0x000ea60000000200 */
        /* <DEDUP_REMOVED lines=9> */
[C---:B------:R-:W-:Y:S01]  /*6f20*/  HMMA.16816.F32 R28, R228.reuse, R168, R28 ;  /* 0x000000a8e41c723c */ /* 0x040fe2000000181c */
[----:B------:R-:W-:Y:S04]  /*6f30*/  BAR.SYNC.DEFER_BLOCKING 0x0 ;  /* 0x0000000000007b1d */ /* 0x000fe80000010000 */
[----:B------:R-:W-:Y:S02]  /*6f40*/  FMNMX.FTZ R2, R9, R2, !PT ;  /* 0x0000000209027209 */ /* 0x000fe40007810000 */
[----:B------:R-:W-:Y:S01]  /*6f50*/  FMNMX.FTZ R3, R10, R3, !PT ;  /* 0x000000030a037209 */ /* 0x000fe20007810000 */
[C---:B------:R-:W-:Y:S04]  /*6f60*/  HMMA.16816.F32 R32, R228.reuse, R170, R32 ;  /* 0x000000aae420723c */ /* 0x040fe80000001820 */
[----:B------:R-:W-:Y:S02]  /*6f70*/  FMNMX.FTZ R2, R12, R2, !PT ;  /* 0x000000020c027209 */ /* 0x000fe40007810000 */
[----:B------:R-:W-:Y:S02]  /*6f80*/  FMNMX.FTZ R3, R11, R3, !PT ;  /* 0x000000030b037209 */ /* 0x000fe40007810000 */
[----:B------:R-:W-:Y:S01]  /*6f90*/  FMNMX.FTZ R2, R13, R2, !PT ;  /* 0x000000020d027209 */ /* 0x000fe20007810000 */
[C---:B--2---:R-:W-:Y:S03]  /*6fa0*/  HMMA.16816.F32 R36, R228.reuse, R164, R36 ;  /* 0x000000a4e424723c */ /* 0x044fe60000001824 */
[----:B------:R-:W-:Y:S02]  /*6fb0*/  FMNMX.FTZ R2, R16, R2, !PT ;  /* 0x0000000210027209 */ /* 0x000fe40007810000 */
[----:B------:R-:W-:Y:S02]  /*6fc0*/  FMNMX.FTZ R3, R14, R3, !PT ;  /* 0x000000030e037209 */ /* 0x000fe40007810000 */
[----:B------:R-:W-:Y:S01]  /*6fd0*/  FMNMX.FTZ R2, R17, R2, !PT ;  /* 0x0000000211027209 */ /* 0x000fe20007810000 */
[C---:B------:R-:W-:Y:S04]  /*6fe0*/  HMMA.16816.F32 R40, R228.reuse, R166, R40 ;  /* 0x000000a6e428723c */ /* 0x040fe80000001828 */
[----:B------:R-:W-:Y:S02]  /*6ff0*/  FMNMX.FTZ R3, R15, R3, !PT ;  /* 0x000000030f037209 */ /* 0x000fe40007810000 */
[----:B------:R-:W-:Y:S02]  /*7000*/  FMNMX.FTZ R2, R20, R2, !PT ;  /* 0x0000000214027209 */ /* 0x000fe40007810000 */
[C---:B-1----:R-:W-:Y:S04]  /*7010*/  HMMA.16816.F32 R44, R228.reuse, R160, R44 ;  /* 0x000000a0e42c723c */ /* 0x042fe8000000182c */
[----:B------:R-:W-:Y:S02]  /*7020*/  FMNMX.FTZ R3, R18, R3, !PT ;  /* 0x0000000312037209 */ /* 0x000fe40007810000 */
[----:B------:R-:W-:Y:S02]  /*7030*/  FMNMX.FTZ R2, R21, R2, !PT ;  /* 0x0000000215027209 */ /* 0x000fe40007810000 */
[----:B------:R-:W-:Y:S01]  /*7040*/  HMMA.16816.F32 R48, R228, R162, R48 ;  /* 0x000000a2e430723c */ /* 0x000fe20000001830 */
[----:B------:R-:W-:Y:S03]  /*7050*/  LDSM.16.MT88.4 R160, [R135+UR4+0x100] ;  /* 0x0001000487a0783b */ /* 0x000fe60008004200 */
        /* <DEDUP_REMOVED lines=38> */
[----:B------:R-:W-:Y:S03]  /*72c0*/  IADD3 R134, R135, UR4, RZ ;  /* 0x0000000487867c10 */ /* 0x000fe6000fffe0ff */
[C---:B------:R-:W-:Y:S01]  /*72d0*/  FADD.FTZ R0, -R132.reuse, R0 ;  /* 0x0000000084007221 */ /* 0x040fe20000010100 */
[----:B------:R-:W-:Y:S01]  /*72e0*/  IADD3 R134, R239, R134, RZ ;  /* 0x00000086ef867210 */ /* 0x000fe20007ffe0ff */
[----:B------:R-:W-:Y:S02]  /*72f0*/  FMUL.FTZ R176, R132, c[0x0][0x2d0] ;  /* 0x0000b40084b07a20 */ /* 0x000fe40000410000 */
[----:B------:R-:W-:Y:S01]  /*7300*/  FMUL.FTZ R0, R0, c[0x0][0x2d0] ;  /* 0x0000b40000007a20 */ /* 0x000fe20000410000 */
[----:B--2---:R-:W-:Y:S01]  /*7310*/  FMNMX.FTZ R3, R2, R3, !PT ;  /* 0x0000000302037209 */ /* 0x004fe20007810000 */
[--C-:B------:R-:W-:Y:S01]  /*7320*/  FFMA.FTZ R8, R8, c[0x0][0x2d0], -R176.reuse ;  /* 0x0000b40008087a23 */ /* 0x100fe200000108b0 */
[----:B------:R-:W1:Y:S01]  /*7330*/  LDSM.16.MT88.4 R164, [R134+0x100] ;  /* 0x0001000086a4783b */ /* 0x000e620000004200 */
[----:B------:R2:W3:Y:S01]  /*7340*/  MUFU.EX2 R2, R0 ;  /* 0x0000000000027308 */ /* 0x0004e20000000800 */
[--C-:B------:R-:W-:Y:S02]  /*7350*/  FFMA.FTZ R9, R9, c[0x0][0x2d0], -R176.reuse ;  /* 0x0000b40009097a23 */ /* 0x100fe400000108b0 */
[----:B------:R-:W-:Y:S02]  /*7360*/  FMUL.FTZ R177, R3, c[0x0][0x2d0] ;  /* 0x0000b40003b17a20 */ /* 0x000fe40000410000 */
[--C-:B------:R-:W-:Y:S02]  /*7370*/  FFMA.FTZ R4, R4, c[0x0][0x2d0], -R176.reuse ;  /* 0x0000b40004047a23 */ /* 0x100fe400000108b0 */
[--C-:B------:R-:W-:Y:S01]  /*7380*/  FFMA.FTZ R10, R10, c[0x0][0x2d0], -R177.reuse ;  /* 0x0000b4000a0a7a23 */ /* 0x100fe200000108b1 */
[----:B------:R-:W-:Y:S01]  /*7390*/  LDSM.16.MT88.4 R172, [R134+0x3900] ;  /* 0x0039000086ac783b */ /* 0x000fe20000004200 */
[--C-:B------:R-:W-:Y:S01]  /*73a0*/  FFMA.FTZ R11, R11, c[0x0][0x2d0], -R177.reuse ;  /* 0x0000b4000b0b7a23 */ /* 0x100fe200000108b1 */
[----:B------:R4:W-:Y:S01]  /*73b0*/  MUFU.EX2 R246, R8 ;  /* 0x0000000800f67308 */ /* 0x0009e20000000800 */
[--C-:B------:R-:W-:Y:S02]  /*73c0*/  FFMA.FTZ R5, R5, c[0x0][0x2d0], -R176.reuse ;  /* 0x0000b40005057a23 */ /* 0x100fe400000108b0 */
[--C-:B------:R-:W-:Y:S02]  /*73d0*/  FFMA.FTZ R6, R6, c[0x0][0x2d0], -R177.reuse ;  /* 0x0000b40006067a23 */ /* 0x100fe400000108b1 */
[--C-:B------:R-:W-:Y:S02]  /*73e0*/  FFMA.FTZ R7, R7, c[0x0][0x2d0], -R177.reuse ;  /* 0x0000b40007077a23 */ /* 0x100fe400000108b1 */
[--C-:B------:R-:W-:Y:S02]  /*73f0*/  FFMA.FTZ R168, R19, c[0x0][0x2d0], -R177.reuse ;  /* 0x0000b40013a87a23 */ /* 0x100fe400000108b1 */
[--C-:B------:R-:W-:Y:S01]  /*7400*/  FFMA.FTZ R24, R24, c[0x0][0x2d0], -R176.reuse ;  /* 0x0000b40018187a23 */ /* 0x100fe200000108b0 */
[----:B------:R5:W-:Y:S01]  /*7410*/  MUFU.EX2 R245, R9 ;  /* 0x0000000900f57308 */ /* 0x000be20000000800 */
[--C-:B------:R-:W-:Y:S02]  /*7420*/  FFMA.FTZ R25, R25, c[0x0][0x2d0], -R176.reuse ;  /* 0x0000b40019197a23 */ /* 0x100fe400000108b0 */
[----:B------:R-:W-:Y:S02]  /*7430*/  FFMA.FTZ R26, R26, c[0x0][0x2d0], -R177 ;  /* 0x0000b4001a1a7a23 */ /* 0x000fe400000108b1 */
[----:B--2---:R-:W-:Y:S01]  /*7440*/  FADD.FTZ R0, -R3, R133 ;  /* 0x0000008503007221 */ /* 0x004fe20000010100 */
[----:B------:R-:W-:Y:S01]  /*7450*/  IADD3 R133, R237, UR4, RZ ;  /* 0x00000004ed857c10 */ /* 0x000fe2000fffe0ff */
[----:B---3--:R-:W-:Y:S02]  /*7460*/  FMUL.FTZ R52, R2, R52 ;  /* 0x0000003402347220 */ /* 0x008fe40000410000 */
[----:B------:R-:W-:Y:S01]  /*7470*/  FMUL.FTZ R0, R0, c[0x0][0x2d0] ;  /* 0x0000b40000007a20 */ /* 0x000fe20000410000 */
[----:B------:R-:W-:Y:S01]  /*7480*/  MUFU.EX2 R235, R10 ;  /* 0x0000000a00eb7308 */ /* 0x000fe20000000800 */
[----:B------:R-:W-:Y:S01]  /*7490*/  IADD3 R133, R239, R133, RZ ;  /* 0x00000085ef857210 */ /* 0x000fe20007ffe0ff */
[C---:B------:R-:W-:Y:S02]  /*74a0*/  FMUL.FTZ R53, R2.reuse, R53 ;  /* 0x0000003502357220 */ /* 0x040fe40000410000 */
[C---:B----4-:R-:W-:Y:S02]  /*74b0*/  FMUL.FTZ R8, R2.reuse, R140 ;  /* 0x0000008c02087220 */ /* 0x050fe40000410000 */
[C---:B------:R-:W-:Y:S02]  /*74c0*/  FMUL.FTZ R56, R2.reuse, R56 ;  /* 0x0000003802387220 */ /* 0x040fe40000410000 */
[C---:B------:R-:W-:Y:S02]  /*74d0*/  FMUL.FTZ R57, R2.reuse, R57 ;  /* 0x0000003902397220 */ /* 0x040fe40000410000 */
[----:B------:R-:W2:Y:S01]  /*74e0*/  MUFU.EX2 R0, R0 ;  /* 0x0000000000007308 */ /* 0x000ea20000000800 */
[C---:B------:R-:W-:Y:S02]  /*74f0*/  FMUL.FTZ R60, R2.reuse, R60 ;  /* 0x0000003c023c7220 */ /* 0x040fe40000410000 */
[C---:B------:R-:W-:Y:S02]  /*7500*/  FMUL.FTZ R61, R2.reuse, R61 ;  /* 0x0000003d023d7220 */ /* 0x040fe40000410000 */
[C---:B-----5:R-:W-:Y:S02]  /*7510*/  FMUL.FTZ R9, R2.reuse, R141 ;  /* 0x0000008d02097220 */ /* 0x060fe40000410000 */
[C---:B------:R-:W-:Y:S02]  /*7520*/  FMUL.FTZ R64, R2.reuse, R64 ;  /* 0x0000004002407220 */ /* 0x040fe40000410000 */
[C---:B------:R-:W-:Y:S01]  /*7530*/  FMUL.FTZ R65, R2.reuse, R65 ;  /* 0x0000004102417220 */ /* 0x040fe20000410000 */
[----:B------:R3:W-:Y:S01]  /*7540*/  MUFU.EX2 R244, R11 ;  /* 0x0000000b00f47308 */ /* 0x0007e20000000800 */
[C---:B------:R-:W-:Y:S02]  /*7550*/  FMUL.FTZ R68, R2.reuse, R68 ;  /* 0x0000004402447220 */ /* 0x040fe40000410000 */
[C---:B------:R-:W-:Y:S02]  /*7560*/  FMUL.FTZ R69, R2.reuse, R69 ;  /* 0x0000004502457220 */ /* 0x040fe40000410000 */
[C---:B------:R-:W-:Y:S02]  /*7570*/  FMUL.FTZ R72, R2.reuse, R72 ;  /* 0x0000004802487220 */ /* 0x040fe40000410000 */
[C---:B------:R-:W-:Y:S02]  /*7580*/  FMUL.FTZ R73, R2.reuse, R73 ;  /* 0x0000004902497220 */ /* 0x040fe40000410000 */
[C---:B------:R-:W-:Y:S01]  /*7590*/  FMUL.FTZ R76, R2.reuse, R76 ;  /* 0x0000004c024c7220 */ /* 0x040fe20000410000 */
[----:B------:R4:W-:Y:S01]  /*75a0*/  MUFU.EX2 R247, R5 ;  /* 0x0000000500f77308 */ /* 0x0009e20000000800 */
[C---:B------:R-:W-:Y:S02]  /*75b0*/  FMUL.FTZ R77, R2.reuse, R77 ;  /* 0x0000004d024d7220 */ /* 0x040fe40000410000 */
[----:B------:R-:W-:Y:S02]  /*75c0*/  FMUL.FTZ R80, R2, R80 ;  /* 0x0000005002507220 */ /* 0x000fe40000410000 */
[C---:B--2---:R-:W-:Y:S02]  /*75d0*/  FMUL.FTZ R10, R0.reuse, R142 ;  /* 0x0000008e000a7220 */ /* 0x044fe40000410000 */
[C---:B------:R-:W-:Y:S02]  /*75e0*/  FMUL.FTZ R54, R0.reuse, R54 ;  /* 0x0000003600367220 */ /* 0x040fe40000410000 */
[C---:B------:R-:W-:Y:S01]  /*75f0*/  FMUL.FTZ R55, R0.reuse, R55 ;  /* 0x0000003700377220 */ /* 0x040fe20000410000 */
[----:B------:R2:W5:Y:S01]  /*7600*/  MUFU.EX2 R248, R4 ;  /* 0x0000000400f87308 */ /* 0x0005620000000800 */
[C---:B------:R-:W-:Y:S02]  /*7610*/  FMUL.FTZ R58, R0.reuse, R58 ;  /* 0x0000003a003a7220 */ /* 0x040fe40000410000 */
[C---:B------:R-:W-:Y:S02]  /*7620*/  FMUL.FTZ R59, R0.reuse, R59 ;  /* 0x0000003b003b7220 */ /* 0x040fe40000410000 */
[C---:B---3--:R-:W-:Y:S02]  /*7630*/  FMUL.FTZ R11, R0.reuse, R143 ;  /* 0x0000008f000b7220 */ /* 0x048fe40000410000 */
[----:B------:R-:W3:Y:S01]  /*7640*/  LDSM.16.MT88.4 R140, [R237+UR4+0x100] ;  /* 0x00010004ed8c783b */ /* 0x000ee20008004200 */
[C---:B------:R-:W-:Y:S02]  /*7650*/  FMUL.FTZ R62, R0.reuse, R62 ;  /* 0x0000003e003e7220 */ /* 0x040fe40000410000 */
[----:B------:R1:W-:Y:S01]  /*7660*/  MUFU.EX2 R243, R6 ;  /* 0x0000000600f37308 */ /* 0x0003e20000000800 */
[C---:B------:R-:W-:Y:S02]  /*7670*/  FMUL.FTZ R63, R0.reuse, R63 ;  /* 0x0000003f003f7220 */ /* 0x040fe40000410000 */
[----:B------:R-:W-:Y:S02]  /*7680*/  FMUL.FTZ R66, R0, R66 ;  /* 0x0000004200427220 */ /* 0x000fe40000410000 */
[----:B----4-:R-:W-:Y:S02]  /*7690*/  FMUL.FTZ R5, R2, R137 ;  /* 0x0000008902057220 */ /* 0x010fe40000410000 */
[C---:B------:R-:W-:Y:S02]  /*76a0*/  FMUL.FTZ R67, R0.reuse, R67 ;  /* 0x0000004300437220 */ /* 0x040fe40000410000 */
[C---:B------:R-:W-:Y:S01]  /*76b0*/  FMUL.FTZ R70, R0.reuse, R70 ;  /* 0x0000004600467220 */ /* 0x040fe20000410000 */
[----:B------:R-:W4:Y:S01]  /*76c0*/  MUFU.EX2 R242, R7 ;  /* 0x0000000700f27308 */ /* 0x000f220000000800 */
[C---:B------:R-:W-:Y:S02]  /*76d0*/  FMUL.FTZ R71, R0.reuse, R71 ;  /* 0x0000004700477220 */ /* 0x040fe40000410000 */
[----:B------:R-:W-:Y:S02]  /*76e0*/  FMUL.FTZ R74, R0, R74 ;  /* 0x0000004a004a7220 */ /* 0x000fe40000410000 */
[----:B--2---:R-:W-:Y:S01]  /*76f0*/  FMUL.FTZ R4, R2, R136 ;  /* 0x0000008802047220 */ /* 0x004fe20000410000 */
[----:B-----5:R-:W-:Y:S01]  /*7700*/  F2FP.PACK_AB R136, R247, R248 ;  /* 0x000000f8f788723e */ /* 0x020fe200000000ff */
[C---:B------:R-:W-:Y:S02]  /*7710*/  FMUL.FTZ R75, R0.reuse, R75 ;  /* 0x0000004b004b7220 */ /* 0x040fe40000410000 */
[C---:B------:R-:W-:Y:S01]  /*7720*/  FMUL.FTZ R78, R0.reuse, R78 ;  /* 0x0000004e004e7220 */ /* 0x040fe20000410000 */
[----:B------:R2:W-:Y:S01]  /*7730*/  MUFU.EX2 R200, R168 ;  /* 0x000000a800c87308 */ /* 0x0005e20000000800 */
[----:B------:R-:W-:Y:S02]  /*7740*/  FMUL.FTZ R79, R0, R79 ;  /* 0x0000004f004f7220 */ /* 0x000fe40000410000 */
[----:B------:R-:W-:Y:S02]  /*7750*/  FMUL.FTZ R81, R2, R81 ;  /* 0x0000005102517220 */ /* 0x000fe40000410000 */
[C---:B-1----:R-:W-:Y:S01]  /*7760*/  FMUL.FTZ R6, R0.reuse, R138 ;  /* 0x0000008a00067220 */ /* 0x042fe20000410000 */
[----:B------:R-:W-:Y:S01]  /*7770*/  F2FP.PACK_AB R138, R245, R246 ;  /* 0x000000f6f58a723e */ /* 0x000fe200000000ff */
[C---:B------:R-:W-:Y:S02]  /*7780*/  FMUL.FTZ R82, R0.reuse, R82 ;  /* 0x0000005200527220 */ /* 0x040fe40000410000 */
[----:B------:R-:W-:Y:S01]  /*7790*/  FMUL.FTZ R83, R0, R83 ;  /* 0x0000005300537220 */ /* 0x000fe20000410000 */
[----:B------:R-:W-:Y:S01]  /*77a0*/  MUFU.EX2 R192, R24 ;  /* 0x0000001800c07308 */ /* 0x000fe20000000800 */
[C---:B------:R-:W-:Y:S02]  /*77b0*/  FMUL.FTZ R84, R2.reuse, R84 ;  /* 0x0000005402547220 */ /* 0x040fe40000410000 */
[----:B------:R-:W-:Y:S01]  /*77c0*/  FMUL.FTZ R85, R2, R85 ;  /* 0x0000005502557220 */ /* 0x000fe20000410000 */
[----:B----4-:R-:W-:Y:S01]  /*77d0*/  F2FP.PACK_AB R137, R242, R243 ;  /* 0x000000f3f289723e */ /* 0x010fe200000000ff */
[----:B------:R-:W-:Y:S01]  /*77e0*/  FMUL.FTZ R7, R0, R139 ;  /* 0x0000008b00077220 */ /* 0x000fe20000410000 */
[----:B------:R-:W-:Y:S01]  /*77f0*/  F2FP.PACK_AB R139, R244, R235 ;  /* 0x000000ebf48b723e */ /* 0x000fe200000000ff */
[----:B------:R-:W-:Y:S02]  /*7800*/  FMUL.FTZ R19, R0, R151 ;  /* 0x0000009700137220 */ /* 0x000fe40000410000 */
[--C-:B------:R-:W-:Y:S01]  /*7810*/  FFMA.FTZ R27, R27, c[0x0][0x2d0], -R177.reuse ;  /* 0x0000b4001b1b7a23 */ /* 0x100fe200000108b1 */
[----:B------:R-:W-:Y:S01]  /*7820*/  MUFU.EX2 R183, R25 ;  /* 0x0000001900b77308 */ /* 0x000fe20000000800 */
[--C-:B------:R-:W-:Y:S02]  /*7830*/  FFMA.FTZ R28, R28, c[0x0][0x2d0], -R176.reuse ;  /* 0x0000b4001c1c7a23 */ /* 0x100fe400000108b0 */
[C---:B------:R-:W-:Y:S01]  /*7840*/  HMMA.16816.F32 R4, R136.reuse, R160, R4 ;  /* 0x000000a08804723c */ /* 0x040fe20000001804 */
[----:B--2---:R-:W-:Y:S04]  /*7850*/  LDSM.16.MT88.4 R168, [R135+UR4+0x3900] ;  /* 0x0039000487a8783b */ /* 0x004fe80008004200 */
[--C-:B------:R-:W-:Y:S02]  /*7860*/  FFMA.FTZ R29, R29, c[0x0][0x2d0], -R176.reuse ;  /* 0x0000b4001d1d7a23 */ /* 0x100fe400000108b0 */
[----:B------:R-:W-:Y:S01]  /*7870*/  MUFU.EX2 R179, R26 ;  /* 0x0000001a00b37308 */ /* 0x000fe20000000800 */
[C---:B------:R-:W-:Y:S01]  /*7880*/  HMMA.16816.F32 R8, R136.reuse, R162, R8 ;  /* 0x000000a28808723c */ /* 0x040fe20000001808 */
[----:B------:R-:W1:Y:S03]  /*7890*/  LDSM.16.MT88.4 R160, [R133+0x100] ;  /* 0x0001000085a0783b */ /* 0x000e660000004200 */
[--C-:B------:R-:W-:Y:S02]  /*78a0*/  FFMA.FTZ R30, R30, c[0x0][0x2d0], -R177.reuse ;  /* 0x0000b4001e1e7a23 */ /* 0x100fe400000108b1 */
[--C-:B------:R-:W-:Y:S02]  /*78b0*/  FFMA.FTZ R31, R31, c[0x0][0x2d0], -R177.reuse ;  /* 0x0000b4001f1f7a23 */ /* 0x100fe400000108b1 */
[C---:B------:R-:W-:Y:S01]  /*78c0*/  HMMA.16816.F32 R52, R136.reuse, R164, R52 ;  /* 0x000000a48834723c */ /* 0x040fe20000001834 */
[----:B------:R2:W-:Y:S03]  /*78d0*/  MUFU.EX2 R180, R27 ;  /* 0x0000001b00b47308 */ /* 0x0005e60000000800 */
[--C-:B------:R-:W-:Y:S02]  /*78e0*/  FFMA.FTZ R32, R32, c[0x0][0x2d0], -R176.reuse ;  /* 0x0000b40020207a23 */ /* 0x100fe400000108b0 */
[--C-:B------:R-:W-:Y:S02]  /*78f0*/  FFMA.FTZ R33, R33, c[0x0][0x2d0], -R176.reuse ;  /* 0x0000b40021217a23 */ /* 0x100fe400000108b0 */
[C---:B------:R-:W-:Y:S01]  /*7900*/  HMMA.16816.F32 R56, R136.reuse, R166, R56 ;  /* 0x000000a68838723c */ /* 0x040fe20000001838 */
[----:B------:R-:W4:Y:S02]  /*7910*/  LDSM.16.MT88.4 R164, [R135+UR4+0x3100] ;  /* 0x0031000487a4783b */ /* 0x000f240008004200 */
[----:B------:R-:W-:Y:S01]  /*7920*/  MUFU.EX2 R178, R29 ;  /* 0x0000001d00b27308 */ /* 0x000fe20000000800 */
[--C-:B------:R-:W-:Y:S02]  /*7930*/  FFMA.FTZ R34, R34, c[0x0][0x2d0], -R177.reuse ;  /* 0x0000b40022227a23 */ /* 0x100fe400000108b1 */
[--C-:B------:R-:W-:Y:S02]  /*7940*/  FFMA.FTZ R35, R35, c[0x0][0x2d0], -R177.reuse ;  /* 0x0000b40023237a23 */ /* 0x100fe400000108b1 */
[C---:B---3--:R-:W-:Y:S04]  /*7950*/  HMMA.16816.F32 R60, R136.reuse, R140, R60 ;  /* 0x0000008c883c723c */ /* 0x048fe8000000183c */
[--C-:B------:R-:W-:Y:S02]  /*7960*/  FFMA.FTZ R36, R36, c[0x0][0x2d0], -R176.reuse ;  /* 0x0000b40024247a23 */ /* 0x100fe400000108b0 */
[--C-:B------:R-:W-:Y:S02]  /*7970*/  FFMA.FTZ R37, R37, c[0x0][0x2d0], -R176.reuse ;  /* 0x0000b40025257a23 */ /* 0x100fe400000108b0 */
[C---:B------:R-:W-:Y:S01]  /*7980*/  HMMA.16816.F32 R64, R136.reuse, R142, R64 ;  /* 0x0000008e8840723c */ /* 0x040fe20000001840 */
[----:B------:R-:W3:Y:S03]  /*7990*/  LDSM.16.MT88.4 R140, [R134+0x3100] ;  /* 0x00310000868c783b */ /* 0x000ee60000004200 */
[--C-:B------:R-:W-:Y:S02]  /*79a0*/  FFMA.FTZ R38, R38, c[0x0][0x2d0], -R177.reuse ;  /* 0x0000b40026267a23 */ /* 0x100fe400000108b1 */
[--C-:B------:R-:W-:Y:S02]  /*79b0*/  FFMA.FTZ R39, R39, c[0x0][0x2d0], -R177.reuse ;  /* 0x0000b40027277a23 */ /* 0x100fe400000108b1 */
[--C-:B------:R-:W-:Y:S01]  /*79c0*/  FFMA.FTZ R40, R40, c[0x0][0x2d0], -R176.reuse ;  /* 0x0000b40028287a23 */ /* 0x100fe200000108b0 */
[C---:B-1----:R-:W-:Y:S01]  /*79d0*/  HMMA.16816.F32 R68, R136.reuse, R160, R68 ;  /* 0x000000a08844723c */ /* 0x042fe20000001844 */
[----:B--2---:R-:W-:Y:S02]  /*79e0*/  LDSM.16.MT88.4 R24, [R134+0x1100] ;  /* 0x001100008618783b */ /* 0x004fe40000004200 */
[--C-:B------:R-:W-:Y:S02]  /*79f0*/  FFMA.FTZ R41, R41, c[0x0][0x2d0], -R176.reuse ;  /* 0x0000b40029297a23 */ /* 0x100fe400000108b0 */
[--C-:B------:R-:W-:Y:S02]  /*7a00*/  FFMA.FTZ R42, R42, c[0x0][0x2d0], -R177.reuse ;  /* 0x0000b4002a2a7a23 */ /* 0x100fe400000108b1 */
[--C-:B------:R-:W-:Y:S01]  /*7a10*/  FFMA.FTZ R43, R43, c[0x0][0x2d0], -R177.reuse ;  /* 0x0000b4002b2b7a23 */ /* 0x100fe200000108b1 */
[C---:B------:R-:W-:Y:S01]  /*7a20*/  HMMA.16816.F32 R72, R136.reuse, R162, R72 ;  /* 0x000000a28848723c */ /* 0x040fe20000001848 */
[----:B------:R-:W1:Y:S03]  /*7a30*/  LDSM.16.MT88.4 R160, [R237+UR4+0x3100] ;  /* 0x00310004eda0783b */ /* 0x000e660008004200 */
[--C-:B------:R-:W-:Y:S02]  /*7a40*/  FFMA.FTZ R44, R44, c[0x0][0x2d0], -R176.reuse ;  /* 0x0000b4002c2c7a23 */ /* 0x100fe400000108b0 */
[--C-:B------:R-:W-:Y:S02]  /*7a50*/  FFMA.FTZ R45, R45, c[0x0][0x2d0], -R176.reuse ;  /* 0x0000b4002d2d7a23 */ /* 0x100fe400000108b0 */
[C---:B----4-:R-:W-:Y:S04]  /*7a60*/  HMMA.16816.F32 R76, R136.reuse, R164, R76 ;  /* 0x000000a4884c723c */ /* 0x050fe8000000184c */
[--C-:B------:R-:W-:Y:S02]  /*7a70*/  FFMA.FTZ R46, R46, c[0x0][0x2d0], -R177.reuse ;  /* 0x0000b4002e2e7a23 */ /* 0x100fe400000108b1 */
[--C-:B------:R-:W-:Y:S02]  /*7a80*/  FFMA.FTZ R47, R47, c[0x0][0x2d0], -R177.reuse ;  /* 0x0000b4002f2f7a23 */ /* 0x100fe400000108b1 */
[C---:B------:R-:W-:Y:S01]  /*7a90*/  HMMA.16816.F32 R80, R136.reuse, R166, R80 ;  /* 0x000000a68850723c */ /* 0x040fe20000001850 */
[----:B------:R-:W2:Y:S03]  /*7aa0*/  LDSM.16.MT88.4 R164, [R133+0x3100] ;  /* 0x0031000085a4783b */ /* 0x000ea60000004200 */
[C---:B------:R-:W-:Y:S02]  /*7ab0*/  FMUL.FTZ R86, R0.reuse, R86 ;  /* 0x0000005600567220 */ /* 0x040fe40000410000 */
[----:B------:R-:W-:Y:S02]  /*7ac0*/  FMUL.FTZ R87, R0, R87 ;  /* 0x0000005700577220 */ /* 0x000fe40000410000 */
[C---:B------:R-:W-:Y:S04]  /*7ad0*/  FMUL.FTZ R88, R2.reuse, R88 ;  /* 0x0000005802587220 */ /* 0x040fe80000410000 */
[----:B------:R-:W-:Y:S01]  /*7ae0*/  FMUL.FTZ R89, R2, R89 ;  /* 0x0000005902597220 */ /* 0x000fe20000410000 */
[C---:B---3--:R-:W-:Y:S03]  /*7af0*/  HMMA.16816.F32 R84, R136.reuse, R140, R84 ;  /* 0x0000008c8854723c */ /* 0x048fe60000001854 */
[C---:B------:R-:W-:Y:S02]  /*7b00*/  FMUL.FTZ R90, R0.reuse, R90 ;  /* 0x0000005a005a7220 */ /* 0x040fe40000410000 */
[----:B------:R-:W-:Y:S02]  /*7b10*/  FMUL.FTZ R91, R0, R91 ;  /* 0x0000005b005b7220 */ /* 0x000fe40000410000 */
[C---:B------:R-:W-:Y:S02]  /*7b20*/  FMUL.FTZ R92, R2.reuse, R92 ;  /* 0x0000005c025c7220 */ /* 0x040fe40000410000 */
[----:B------:R-:W-:Y:S03]  /*7b30*/  FMUL.FTZ R93, R2, R93 ;  /* 0x0000005d025d7220 */ /* 0x000fe60000410000 */
[C---:B------:R-:W-:Y:S01]  /*7b40*/  HMMA.16816.F32 R88, R136.reuse, R142, R88 ;  /* 0x0000008e8858723c */ /* 0x040fe20000001858 */
[----:B------:R-:W3:Y:S02]  /*7b50*/  LDSM.16.MT88.4 R140, [R135+UR4+0x6100] ;  /* 0x00610004878c783b */ /* 0x000ee40008004200 */
[C---:B------:R-:W-:Y:S02]  /*7b60*/  FMUL.FTZ R94, R0.reuse, R94 ;  /* 0x0000005e005e7220 */ /* 0x040fe40000410000 */
[----:B------:R-:W-:Y:S02]  /*7b70*/  FMUL.FTZ R95, R0, R95 ;  /* 0x0000005f005f7220 */ /* 0x000fe40000410000 */
[C---:B------:R-:W-:Y:S02]  /*7b80*/  FMUL.FTZ R96, R2.reuse, R96 ;  /* 0x0000006002607220 */ /* 0x040fe40000410000 */
[----:B------:R-:W-:Y:S03]  /*7b90*/  FMUL.FTZ R97, R2, R97 ;  /* 0x0000006102617220 */ /* 0x000fe60000410000 */
[C---:B-1----:R-:W-:Y:S03]  /*7ba0*/  HMMA.16816.F32 R92, R136.reuse, R160, R92 ;  /* 0x000000a0885c723c */ /* 0x042fe6000000185c */
[C---:B------:R-:W-:Y:S02]  /*7bb0*/  FMUL.FTZ R98, R0.reuse, R98 ;  /* 0x0000006200627220 */ /* 0x040fe40000410000 */
[----:B------:R-:W-:Y:S02]  /*7bc0*/  FMUL.FTZ R99, R0, R99 ;  /* 0x0000006300637220 */ /* 0x000fe40000410000 */
[C---:B------:R-:W-:Y:S02]  /*7bd0*/  FMUL.FTZ R100, R2.reuse, R100 ;  /* 0x0000006402647220 */ /* 0x040fe40000410000 */
[----:B------:R-:W-:Y:S03]  /*7be0*/  FMUL.FTZ R101, R2, R101 ;  /* 0x0000006502657220 */ /* 0x000fe60000410000 */
[C---:B------:R-:W-:Y:S01]  /*7bf0*/  HMMA.16816.F32 R96, R136.reuse, R162, R96 ;  /* 0x000000a28860723c */ /* 0x040fe20000001860 */
[----:B------:R-:W1:Y:S02]  /*7c00*/  LDSM.16.MT88.4 R160, [R134+0x6100] ;  /* 0x0061000086a0783b */ /* 0x000e640000004200 */
[C---:B------:R-:W-:Y:S02]  /*7c10*/  FMUL.FTZ R102, R0.reuse, R102 ;  /* 0x0000006600667220 */ /* 0x040fe40000410000 */
[----:B------:R-:W-:Y:S02]  /*7c20*/  FMUL.FTZ R103, R0, R103 ;  /* 0x0000006700677220 */ /* 0x000fe40000410000 */
[C---:B------:R-:W-:Y:S02]  /*7c30*/  FMUL.FTZ R104, R2.reuse, R104 ;  /* 0x0000006802687220 */ /* 0x040fe40000410000 */
[----:B------:R-:W-:Y:S03]  /*7c40*/  FMUL.FTZ R105, R2, R105 ;  /* 0x0000006902697220 */ /* 0x000fe60000410000 */
[C---:B--2---:R-:W-:Y:S03]  /*7c50*/  HMMA.16816.F32 R100, R136.reuse, R164, R100 ;  /* 0x000000a48864723c */ /* 0x044fe60000001864 */
[C---:B------:R-:W-:Y:S02]  /*7c60*/  FMUL.FTZ R106, R0.reuse, R106 ;  /* 0x0000006a006a7220 */ /* 0x040fe40000410000 */
[----:B------:R-:W-:Y:S02]  /*7c70*/  FMUL.FTZ R107, R0, R107 ;  /* 0x0000006b006b7220 */ /* 0x000fe40000410000 */
[C---:B------:R-:W-:Y:S02]  /*7c80*/  FMUL.FTZ R108, R2.reuse, R108 ;  /* 0x0000006c026c7220 */ /* 0x040fe40000410000 */
[----:B------:R-:W-:Y:S03]  /*7c90*/  FMUL.FTZ R109, R2, R109 ;  /* 0x0000006d026d7220 */ /* 0x000fe60000410000 */
[C---:B------:R-:W-:Y:S01]  /*7ca0*/  HMMA.16816.F32 R104, R136.reuse, R166, R104 ;  /* 0x000000a68868723c */ /* 0x040fe20000001868 */
[----:B------:R-:W2:Y:S02]  /*7cb0*/  LDSM.16.MT88.4 R164, [R237+UR4+0x6100] ;  /* 0x00610004eda4783b */ /* 0x000ea40008004200 */
[C---:B------:R-:W-:Y:S02]  /*7cc0*/  FMUL.FTZ R110, R0.reuse, R110 ;  /* 0x0000006e006e7220 */ /* 0x040fe40000410000 */
[----:B------:R-:W-:Y:S02]  /*7cd0*/  FMUL.FTZ R111, R0, R111 ;  /* 0x0000006f006f7220 */ /* 0x000fe40000410000 */
[--C-:B------:R-:W-:Y:S02]  /*7ce0*/  FFMA.FTZ R12, R12, c[0x0][0x2d0], -R176.reuse ;  /* 0x0000b4000c0c7a23 */ /* 0x100fe400000108b0 */
[--C-:B------:R-:W-:Y:S02]  /*7cf0*/  FFMA.FTZ R13, R13, c[0x0][0x2d0], -R176.reuse ;  /* 0x0000b4000d0d7a23 */ /* 0x100fe400000108b0 */
[----:B------:R4:W-:Y:S01]  /*7d00*/  MUFU.EX2 R234, R12 ;  /* 0x0000000c00ea7308 */ /* 0x0009e20000000800 */
[C---:B---3--:R-:W-:Y:S03]  /*7d10*/  HMMA.16816.F32 R108, R136.reuse, R140, R108 ;  /* 0x0000008c886c723c */ /* 0x048fe6000000186c */
[--C-:B------:R-:W-:Y:S02]  /*7d20*/  FFMA.FTZ R14, R14, c[0x0][0x2d0], -R177.reuse ;  /* 0x0000b4000e0e7a23 */ /* 0x100fe400000108b1 */
[--C-:B------:R-:W-:Y:S02]  /*7d30*/  FFMA.FTZ R15, R15, c[0x0][0x2d0], -R177.reuse ;  /* 0x0000b4000f0f7a23 */ /* 0x100fe400000108b1 */
[C---:B------:R-:W-:Y:S02]  /*7d40*/  FMUL.FTZ R112, R2.reuse, R112 ;  /* 0x0000007002707220 */ /* 0x040fe40000410000 */
[----:B------:R-:W-:Y:S01]  /*7d50*/  FMUL.FTZ R113, R2, R113 ;  /* 0x0000007102717220 */ /* 0x000fe20000410000 */
[----:B------:R3:W5:Y:S02]  /*7d60*/  MUFU.EX2 R233, R13 ;  /* 0x0000000d00e97308 */ /* 0x0007640000000800 */
[C---:B------:R-:W-:Y:S02]  /*7d70*/  FMUL.FTZ R114, R0.reuse, R114 ;  /* 0x0000007200727220 */ /* 0x040fe40000410000 */
[----:B------:R-:W-:Y:S02]  /*7d80*/  FMUL.FTZ R115, R0, R115 ;  /* 0x0000007300737220 */ /* 0x000fe40000410000 */
[C---:B------:R-:W-:Y:S02]  /*7d90*/  FMUL.FTZ R116, R2.reuse, R116 ;  /* 0x0000007402747220 */ /* 0x040fe40000410000 */
[----:B------:R-:W-:Y:S02]  /*7da0*/  FMUL.FTZ R117, R2, R117 ;  /* 0x0000007502757220 */ /* 0x000fe40000410000 */
[----:B------:R2:W-:Y:S01]  /*7db0*/  MUFU.EX2 R202, R14 ;  /* 0x0000000e00ca7308 */ /* 0x0005e20000000800 */
[C---:B------:R-:W-:Y:S01]  /*7dc0*/  HMMA.16816.F32 R112, R136.reuse, R142, R112 ;  /* 0x0000008e8870723c */ /* 0x040fe20000001870 */
[----:B------:R-:W5:Y:S02]  /*7dd0*/  LDSM.16.MT88.4 R140, [R133+0x6100] ;  /* 0x00610000858c783b */ /* 0x000f640000004200 */
[C---:B------:R-:W-:Y:S02]  /*7de0*/  FMUL.FTZ R118, R0.reuse, R118 ;  /* 0x0000007600767220 */ /* 0x040fe40000410000 */
[----:B------:R-:W-:Y:S02]  /*7df0*/  FMUL.FTZ R119, R0, R119 ;  /* 0x0000007700777220 */ /* 0x000fe40000410000 */
[--C-:B------:R-:W-:Y:S02]  /*7e00*/  FFMA.FTZ R16, R16, c[0x0][0x2d0], -R176.reuse ;  /* 0x0000b40010107a23 */ /* 0x100fe400000108b0 */
[----:B------:R2:W-:Y:S03]  /*7e10*/  MUFU.EX2 R201, R15 ;  /* 0x0000000f00c97308 */ /* 0x0005e60000000800 */
[C---:B-1----:R-:W-:Y:S03]  /*7e20*/  HMMA.16816.F32 R116, R136.reuse, R160, R116 ;  /* 0x000000a08874723c */ /* 0x042fe60000001874 */
[----:B------:R-:W-:Y:S02]  /*7e30*/  FFMA.FTZ R17, R17, c[0x0][0x2d0], -R176 ;  /* 0x0000b40011117a23 */ /* 0x000fe400000108b0 */
[----:B------:R-:W-:Y:S02]  /*7e40*/  FFMA.FTZ R18, R18, c[0x0][0x2d0], -R177 ;  /* 0x0000b40012127a23 */ /* 0x000fe400000108b1 */
[----:B------:R1:W-:Y:S01]  /*7e50*/  MUFU.EX2 R232, R16 ;  /* 0x0000001000e87308 */ /* 0x0003e20000000800 */
[C---:B------:R-:W-:Y:S04]  /*7e60*/  FMUL.FTZ R120, R2.reuse, R120 ;  /* 0x0000007802787220 */ /* 0x040fe80000410000 */
[----:B------:R-:W-:Y:S02]  /*7e70*/  FMUL.FTZ R121, R2, R121 ;  /* 0x0000007902797220 */ /* 0x000fe40000410000 */
[C---:B------:R-:W-:Y:S02]  /*7e80*/  FMUL.FTZ R122, R0.reuse, R122 ;  /* 0x0000007a007a7220 */ /* 0x040fe40000410000 */
[----:B------:R-:W-:Y:S01]  /*7e90*/  FMUL.FTZ R123, R0, R123 ;  /* 0x0000007b007b7220 */ /* 0x000fe20000410000 */
[----:B------:R5:W5:Y:S01]  /*7ea0*/  MUFU.EX2 R203, R17 ;  /* 0x0000001100cb7308 */ /* 0x000b620000000800 */
[C---:B----4-:R-:W-:Y:S02]  /*7eb0*/  FMUL.FTZ R12, R2.reuse, R144 ;  /* 0x00000090020c7220 */ /* 0x050fe40000410000 */
[----:B---3--:R-:W-:Y:S02]  /*7ec0*/  FMUL.FTZ R13, R2, R145 ;  /* 0x00000091020d7220 */ /* 0x008fe40000410000 */
[----:B--2---:R-:W-:Y:S01]  /*7ed0*/  FMUL.FTZ R14, R0, R146 ;  /* 0x00000092000e7220 */ /* 0x004fe20000410000 */
[C---:B------:R-:W-:Y:S01]  /*7ee0*/  HMMA.16816.F32 R120, R136.reuse, R162, R120 ;  /* 0x000000a28878723c */ /* 0x040fe20000001878 */
[----:B------:R-:W-:Y:S02]  /*7ef0*/  LDSM.16.MT88.4 R160, [R134+0x900] ;  /* 0x0009000086a0783b */ /* 0x000fe40000004200 */
[C---:B------:R-:W-:Y:S01]  /*7f00*/  FMUL.FTZ R124, R2.reuse, R124 ;  /* 0x0000007c027c7220 */ /* 0x040fe20000410000 */
[----:B------:R2:W3:Y:S01]  /*7f10*/  MUFU.EX2 R195, R18 ;  /* 0x0000001200c37308 */ /* 0x0004e20000000800 */
[----:B------:R-:W-:Y:S02]  /*7f20*/  FMUL.FTZ R125, R2, R125 ;  /* 0x0000007d027d7220 */ /* 0x000fe40000410000 */
[C---:B------:R-:W-:Y:S02]  /*7f30*/  FMUL.FTZ R126, R0.reuse, R126 ;  /* 0x0000007e007e7220 */ /* 0x040fe40000410000 */
[C---:B------:R-:W-:Y:S03]  /*7f40*/  FMUL.FTZ R127, R0.reuse, R127 ;  /* 0x0000007f007f7220 */ /* 0x040fe60000410000 */
[----:B------:R-:W-:Y:S02]  /*7f50*/  FMUL.FTZ R15, R0, R147 ;  /* 0x00000093000f7220 */ /* 0x000fe40000410000 */
[----:B------:R-:W4:Y:S01]  /*7f60*/  LDSM.16.MT88.4 R144, [R135+UR4+0x900] ;  /* 0x000900048790783b */ /* 0x000f220008004200 */
[C---:B-1----:R-:W-:Y:S01]  /*7f70*/  FMUL.FTZ R16, R2.reuse, R148 ;  /* 0x0000009402107220 */ /* 0x042fe20000410000 */
[C---:B------:R-:W-:Y:S03]  /*7f80*/  HMMA.16816.F32 R124, R136.reuse, R164, R124 ;  /* 0x000000a4887c723c */ /* 0x040fe6000000187c */
[C---:B-----5:R-:W-:Y:S02]  /*7f90*/  FMUL.FTZ R17, R2.reuse, R149 ;  /* 0x0000009502117220 */ /* 0x060fe40000410000 */
[C---:B------:R-:W-:Y:S02]  /*7fa0*/  FMUL.FTZ R128, R2.reuse, R128 ;  /* 0x0000008002807220 */ /* 0x040fe40000410000 */
[----:B------:R-:W-:Y:S01]  /*7fb0*/  FMUL.FTZ R129, R2, R129 ;  /* 0x0000008102817220 */ /* 0x000fe20000410000 */
[C---:B------:R-:W-:Y:S01]  /*7fc0*/  HMMA.16816.F32 R12, R136.reuse, R166, R12 ;  /* 0x000000a6880c723c */ /* 0x040fe2000000180c */
[----:B------:R-:W1:Y:S03]  /*7fd0*/  LDSM.16.MT88.4 R164, [R237+UR4+0x900] ;  /* 0x00090004eda4783b */ /* 0x000e660008004200 */
[C---:B--2---:R-:W-:Y:S02]  /*7fe0*/  FMUL.FTZ R18, R0.reuse, R150 ;  /* 0x0000009600127220 */ /* 0x044fe40000410000 */
[C---:B------:R-:W-:Y:S02]  /*7ff0*/  FMUL.FTZ R130, R0.reuse, R130 ;  /* 0x0000008200827220 */ /* 0x040fe40000410000 */
[----:B------:R-:W-:Y:S01]  /*8000*/  FMUL.FTZ R131, R0, R131 ;  /* 0x0000008300837220 */ /* 0x000fe20000410000 */
[----:B------:R-:W2:Y:S02]  /*8010*/  LDSM.16.MT88.4 R148, [R133+0x900] ;  /* 0x000900008594783b */ /* 0x000ea40000004200 */
[C---:B------:R-:W-:Y:S03]  /*8020*/  HMMA.16816.F32 R16, R136.reuse, R140, R16 ;  /* 0x0000008c8810723c */ /* 0x040fe60000001810 */
[----:B------:R-:W-:Y:S02]  /*8030*/  FFMA.FTZ R2, R2, R249, R248 ;  /* 0x000000f902027223 */ /* 0x000fe400000100f8 */
[----:B------:R-:W-:Y:S02]  /*8040*/  FFMA.FTZ R0, R0, R250, R243 ;  /* 0x000000fa00007223 */ /* 0x000fe400000100f3 */
[--C-:B------:R-:W-:Y:S01]  /*8050*/  FFMA.FTZ R20, R20, c[0x0][0x2d0], -R176.reuse ;  /* 0x0000b40014147a23 */ /* 0x100fe200000108b0 */
[----:B------:R-:W-:Y:S01]  /*8060*/  HMMA.16816.F32 R128, R136, R142, R128 ;  /* 0x0000008e8880723c */ /* 0x000fe20000001880 */
[----:B------:R-:W5:Y:S02]  /*8070*/  LDSM.16.MT88.4 R140, [R237+UR4+0x3900] ;  /* 0x00390004ed8c783b */ /* 0x000f640008004200 */
[----:B------:R-:W-:Y:S01]  /*8080*/  MUFU.EX2 R194, R20 ;  /* 0x0000001400c27308 */ /* 0x000fe20000000800 */
[--C-:B------:R-:W-:Y:S02]  /*8090*/  FFMA.FTZ R21, R21, c[0x0][0x2d0], -R176.reuse ;  /* 0x0000b40015157a23 */ /* 0x100fe400000108b0 */
[--C-:B------:R-:W-:Y:S01]  /*80a0*/  FFMA.FTZ R22, R22, c[0x0][0x2d0], -R177.reuse ;  /* 0x0000b40016167a23 */ /* 0x100fe200000108b1 */
[----:B------:R-:W-:Y:S01]  /*80b0*/  F2FP.PACK_AB R136, R233, R234 ;  /* 0x000000eae988723e */ /* 0x000fe200000000ff */
[--C-:B------:R-:W-:Y:S01]  /*80c0*/  FFMA.FTZ R23, R23, c[0x0][0x2d0], -R177.reuse ;  /* 0x0000b40017177a23 */ /* 0x100fe200000108b1 */
[----:B------:R-:W-:Y:S03]  /*80d0*/  F2FP.PACK_AB R138, R203, R232 ;  /* 0x000000e8cb8a723e */ /* 0x000fe600000000ff */
[----:B------:R-:W-:Y:S01]  /*80e0*/  F2FP.PACK_AB R137, R201, R202 ;  /* 0x000000cac989723e */ /* 0x000fe200000000ff */
[----:B------:R-:W1:Y:S01]  /*80f0*/  MUFU.EX2 R193, R21 ;  /* 0x0000001500c17308 */ /* 0x000e620000000800 */
[----:B---3--:R-:W-:Y:S01]  /*8100*/  F2FP.PACK_AB R139, R200, R195 ;  /* 0x000000c3c88b723e */ /* 0x008fe200000000ff */
[--C-:B------:R-:W-:Y:S02]  /*8110*/  FFMA.FTZ R48, R48, c[0x0][0x2d0], -R176.reuse ;  /* 0x0000b40030307a23 */ /* 0x100fe400000108b0 */
[----:B------:R-:W-:Y:S02]  /*8120*/  FFMA.FTZ R49, R49, c[0x0][0x2d0], -R176 ;  /* 0x0000b40031317a23 */ /* 0x000fe400000108b0 */
[--C-:B------:R-:W-:Y:S02]  /*8130*/  FFMA.FTZ R50, R50, c[0x0][0x2d0], -R177.reuse ;  /* 0x0000b40032327a23 */ /* 0x100fe400000108b1 */
[C---:B----4-:R-:W-:Y:S02]  /*8140*/  HMMA.16816.F32 R4, R136.reuse, R144, R4 ;  /* 0x000000908804723c */ /* 0x050fe40000001804 */
[----:B------:R3:W-:Y:S06]  /*8150*/  MUFU.EX2 R182, R22 ;  /* 0x0000001600b67308 */ /* 0x0007ec0000000800 */
[C---:B------:R-:W-:Y:S01]  /*8160*/  HMMA.16816.F32 R8, R136.reuse, R146, R8 ;  /* 0x000000928808723c */ /* 0x040fe20000001808 */
[----:B------:R-:W4:Y:S03]  /*8170*/  LDSM.16.MT88.4 R144, [R133+0x3900] ;  /* 0x003900008590783b */ /* 0x000f260000004200 */
[----:B------:R-:W2:Y:S04]  /*8180*/  MUFU.EX2 R181, R23 ;  /* 0x0000001700b57308 */ /* 0x000ea80000000800 */
[C---:B------:R-:W-:Y:S04]  /*8190*/  HMMA.16816.F32 R52, R136.reuse, R160, R52 ;  /* 0x000000a08834723c */ /* 0x040fe80000001834 */
[----:B-1----:R-:W-:Y:S02]  /*81a0*/  F2FP.PACK_AB R20, R193, R194 ;  /* 0x000000c2c114723e */ /* 0x002fe400000000ff */
[----:B------:R-:W-:Y:S02]  /*81b0*/  MUFU.EX2 R49, R49 ;  /* 0x0000003100317308 */ /* 0x000fe40000000800 */
[C---:B------:R-:W-:Y:S01]  /*81c0*/  HMMA.16816.F32 R56, R136.reuse, R162, R56 ;  /* 0x000000a28838723c */ /* 0x040fe20000001838 */
[----:B------:R-:W-:Y:S03]  /*81d0*/  LDSM.16.MT88.4 R160, [R134+0x6900] ;  /* 0x0069000086a0783b */ /* 0x000fe60000004200 */
[----:B---3--:R-:W-:Y:S04]  /*81e0*/  F2FP.PACK_AB R22, R183, R192 ;  /* 0x000000c0b716723e */ /* 0x008fe800000000ff */
[C---:B------:R-:W-:Y:S01]  /*81f0*/  HMMA.16816.F32 R60, R136.reuse, R164, R60 ;  /* 0x000000a4883c723c */ /* 0x040fe2000000183c */
[----:B------:R-:W-:Y:S03]  /*8200*/  MUFU.EX2 R50, R50 ;  /* 0x0000003200327308 */ /* 0x000fe60000000800 */
[----:B--2---:R-:W-:Y:S02]  /*8210*/  F2FP.PACK_AB R21, R181, R182 ;  /* 0x000000b6b515723e */ /* 0x004fe400000000ff */
[----:B------:R-:W-:Y:S02]  /*8220*/  F2FP.PACK_AB R23, R180, R179 ;  /* 0x000000b3b417723e */ /* 0x000fe400000000ff */
[C---:B------:R-:W-:Y:S01]  /*8230*/  HMMA.16816.F32 R64, R136.reuse, R166, R64 ;  /* 0x000000a68840723c */ /* 0x040fe20000001840 */
[----:B------:R-:W-:Y:S07]  /*8240*/  LDSM.16.MT88.4 R164, [R135+UR4+0x4100] ;  /* 0x0041000487a4783b */ /* 0x000fee0008004200 */
[C---:B------:R-:W-:Y:S08]  /*8250*/  HMMA.16816.F32 R68, R136.reuse, R148, R68 ;  /* 0x000000948844723c */ /* 0x040ff00000001844 */
[C---:B------:R-:W-:Y:S01]  /*8260*/  HMMA.16816.F32 R72, R136.reuse, R150, R72 ;  /* 0x000000968848723c */ /* 0x040fe20000001848 */
[----:B------:R-:W1:Y:S07]  /*8270*/  LDSM.16.MT88.4 R148, [R135+UR4+0x6900] ;  /* 0x006900048794783b */ /* 0x000e6e0008004200 */
[C---:B------:R-:W-:Y:S08]  /*8280*/  HMMA.16816.F32 R76, R136.reuse, R168, R76 ;  /* 0x000000a8884c723c */ /* 0x040ff0000000184c */
[C---:B------:R-:W-:Y:S01]  /*8290*/  HMMA.16816.F32 R80, R136.reuse, R170, R80 ;  /* 0x000000aa8850723c */ /* 0x040fe20000001850 */
[----:B------:R-:W-:Y:S07]  /*82a0*/  LDSM.16.MT88.4 R168, [R134+0x4100] ;  /* 0x0041000086a8783b */ /* 0x000fee0000004200 */
[C---:B------:R-:W-:Y:S01]  /*82b0*/  HMMA.16816.F32 R84, R136.reuse, R172, R84 ;  /* 0x000000ac8854723c */ /* 0x040fe20000001854 */
[----:B------:R-:W2:Y:S07]  /*82c0*/  MUFU.EX2 R173, R28 ;  /* 0x0000001c00ad7308 */ /* 0x000eae0000000800 */
[C---:B------:R-:W-:Y:S03]  /*82d0*/  HMMA.16816.F32 R88, R136.reuse, R174, R88 ;  /* 0x000000ae8858723c */ /* 0x040fe60000001858 */
[----:B------:R-:W-:Y:S05]  /*82e0*/  MUFU.EX2 R172, R30 ;  /* 0x0000001e00ac7308 */ /* 0x000fea0000000800 */
[C---:B-----5:R-:W-:Y:S05]  /*82f0*/  HMMA.16816.F32 R92, R136.reuse, R140, R92 ;  /* 0x0000008c885c723c */ /* 0x060fea000000185c */
[----:B------:R-:W-:Y:S03]  /*8300*/  MUFU.EX2 R175, R32 ;  /* 0x0000002000af7308 */ /* 0x000fe60000000800 */
[C---:B------:R-:W-:Y:S01]  /*8310*/  HMMA.16816.F32 R96, R136.reuse, R142, R96 ;  /* 0x0000008e8860723c */ /* 0x040fe20000001860 */
[----:B------:R-:W3:Y:S06]  /*8320*/  LDSM.16.MT88.4 R140, [R237+UR4+0x6900] ;  /* 0x00690004ed8c783b */ /* 0x000eec0008004200 */
[----:B------:R-:W5:Y:S01]  /*8330*/  MUFU.EX2 R174, R33 ;  /* 0x0000002100ae7308 */ /* 0x000f620000000800 */
[C---:B----4-:R-:W-:Y:S08]  /*8340*/  HMMA.16816.F32 R100, R136.reuse, R144, R100 ;  /* 0x000000908864723c */ /* 0x050ff00000001864 */
[C---:B------:R-:W-:Y:S01]  /*8350*/  HMMA.16816.F32 R104, R136.reuse, R146, R104 ;  /* 0x000000928868723c */ /* 0x040fe20000001868 */
[----:B------:R-:W4:Y:S07]  /*8360*/  LDSM.16.MT88.4 R144, [R133+0x6900] ;  /* 0x006900008590783b */ /* 0x000f2e0000004200 */
[C---:B-1----:R-:W-:Y:S08]  /*8370*/  HMMA.16816.F32 R108, R136.reuse, R148, R108 ;  /* 0x00000094886c723c */ /* 0x042ff0000000186c */
[C---:B------:R-:W-:Y:S01]  /*8380*/  HMMA.16816.F32 R112, R136.reuse, R150, R112 ;  /* 0x000000968870723c */ /* 0x040fe20000001870 */
[----:B------:R-:W1:Y:S07]  /*8390*/  LDSM.16.MT88.4 R148, [R135+UR4+0x1100] ;  /* 0x001100048794783b */ /* 0x000e6e0008004200 */
[C---:B------:R-:W-:Y:S08]  /*83a0*/  HMMA.16816.F32 R116, R136.reuse, R160, R116 ;  /* 0x000000a08874723c */ /* 0x040ff00000001874 */
[C---:B------:R-:W-:Y:S01]  /*83b0*/  HMMA.16816.F32 R120, R136.reuse, R162, R120 ;  /* 0x000000a28878723c */ /* 0x040fe20000001878 */
[----:B------:R-:W2:Y:S07]  /*83c0*/  LDSM.16.MT88.4 R160, [R237+UR4+0x1100] ;  /* 0x00110004eda0783b */ /* 0x000eae0008004200 */
[C---:B---3--:R-:W-:Y:S08]  /*83d0*/  HMMA.16816.F32 R124, R136.reuse, R140, R124 ;  /* 0x0000008c887c723c */ /* 0x048ff0000000187c */
[C---:B------:R-:W-:Y:S01]  /*83e0*/  HMMA.16816.F32 R12, R136.reuse, R142, R12 ;  /* 0x0000008e880c723c */ /* 0x040fe2000000180c */
[----:B------:R-:W3:Y:S07]  /*83f0*/  LDSM.16.MT88.4 R140, [R133+0x1100] ;  /* 0x00110000858c783b */ /* 0x000eee0000004200 */
[C---:B----4-:R-:W-:Y:S08]  /*8400*/  HMMA.16816.F32 R16, R136.reuse, R144, R16 ;  /* 0x000000908810723c */ /* 0x050ff00000001810 */
[----:B------:R-:W-:Y:S01]  /*8410*/  HMMA.16816.F32 R128, R136, R146, R128 ;  /* 0x000000928880723c */ /* 0x000fe20000001880 */
[----:B------:R-:W4:Y:S07]  /*8420*/  LDSM.16.MT88.4 R136, [R237+UR4+0x4100] ;  /* 0x00410004ed88783b */ /* 0x000f2e0008004200 */
[C---:B-1----:R-:W-:Y:S01]  /*8430*/  HMMA.16816.F32 R4, R20.reuse, R148, R4 ;  /* 0x000000941404723c */ /* 0x042fe20000001804 */
[----:B------:R-:W1:Y:S07]  /*8440*/  LDSM.16.MT88.4 R144, [R133+0x4100] ;  /* 0x004100008590783b */ /* 0x000e6e0000004200 */
[C---:B------:R-:W-:Y:S01]  /*8450*/  HMMA.16816.F32 R8, R20.reuse, R150, R8 ;  /* 0x000000961408723c */ /* 0x040fe20000001808 */
[----:B------:R-:W-:Y:S07]  /*8460*/  LDSM.16.MT88.4 R148, [R135+UR4+0x4900] ;  /* 0x004900048794783b */ /* 0x000fee0008004200 */
[C---:B------:R-:W-:Y:S08]  /*8470*/  HMMA.16816.F32 R52, R20.reuse, R24, R52 ;  /* 0x000000181434723c */ /* 0x040ff00000001834 */
[C---:B------:R-:W-:Y:S01]  /*8480*/  HMMA.16816.F32 R56, R20.reuse, R26, R56 ;  /* 0x0000001a1438723c */ /* 0x040fe20000001838 */
[----:B------:R-:W1:Y:S07]  /*8490*/  LDSM.16.MT88.4 R24, [R135+UR4+0x7100] ;  /* 0x007100048718783b */ /* 0x000e6e0008004200 */
[C---:B--2---:R-:W-:Y:S01]  /*84a0*/  HMMA.16816.F32 R60, R20.reuse, R160, R60 ;  /* 0x000000a0143c723c */ /* 0x044fe2000000183c */
[----:B------:R-:W-:Y:S07]  /*84b0*/  MUFU.EX2 R161, R47 ;  /* 0x0000002f00a17308 */ /* 0x000fee0000000800 */
[C---:B------:R-:W-:Y:S03]  /*84c0*/  HMMA.16816.F32 R64, R20.reuse, R162, R64 ;  /* 0x000000a21440723c */ /* 0x040fe60000001840 */
[----:B------:R-:W-:Y:S05]  /*84d0*/  MUFU.EX2 R163, R45 ;  /* 0x0000002d00a37308 */ /* 0x000fea0000000800 */
[C---:B---3--:R-:W-:Y:S05]  /*84e0*/  HMMA.16816.F32 R68, R20.reuse, R140, R68 ;  /* 0x0000008c1444723c */ /* 0x048fea0000001844 */
[----:B------:R-:W-:Y:S03]  /*84f0*/  MUFU.EX2 R162, R46 ;  /* 0x0000002e00a27308 */ /* 0x000fe60000000800 */
[C---:B------:R-:W-:Y:S01]  /*8500*/  HMMA.16816.F32 R72, R20.reuse, R142, R72 ;  /* 0x0000008e1448723c */ /* 0x040fe20000001848 */
[----:B------:R-:W2:Y:S06]  /*8510*/  LDSM.16.MT88.4 R140, [R134+0x7100] ;  /* 0x00710000868c783b */ /* 0x000eac0000004200 */
[----:B------:R3:W-:Y:S01]  /*8520*/  MUFU.EX2 R160, R48 ;  /* 0x0000003000a07308 */ /* 0x0007e20000000800 */
[C---:B------:R-:W-:Y:S08]  /*8530*/  HMMA.16816.F32 R76, R20.reuse, R164, R76 ;  /* 0x000000a4144c723c */ /* 0x040ff0000000184c */
[C---:B------:R-:W-:Y:S01]  /*8540*/  HMMA.16816.F32 R80, R20.reuse, R166, R80 ;  /* 0x000000a61450723c */ /* 0x040fe20000001850 */
[----:B------:R-:W-:Y:S07]  /*8550*/  MUFU.EX2 R167, R37 ;  /* 0x0000002500a77308 */ /* 0x000fee0000000800 */
[C---:B------:R-:W-:Y:S03]  /*8560*/  HMMA.16816.F32 R84, R20.reuse, R168, R84 ;  /* 0x000000a81454723c */ /* 0x040fe60000001854 */
[----:B------:R-:W-:Y:S01]  /*8570*/  MUFU.EX2 R169, R35 ;  /* 0x0000002300a97308 */ /* 0x000fe20000000800 */
[----:B---3--:R-:W-:Y:S04]  /*8580*/  FFMA.FTZ R48, R51, c[0x0][0x2d0], -R177 ;  /* 0x0000b40033307a23 */ /* 0x008fe800000108b1 */
[C---:B------:R-:W-:Y:S05]  /*8590*/  HMMA.16816.F32 R88, R20.reuse, R170, R88 ;  /* 0x000000aa1458723c */ /* 0x040fea0000001858 */
[----:B------:R3:W2:Y:S03]  /*85a0*/  MUFU.EX2 R171, R31 ;  /* 0x0000001f00ab7308 */ /* 0x0006a60000000800 */
[C---:B----4-:R-:W-:Y:S07]  /*85b0*/  HMMA.16816.F32 R92, R20.reuse, R136, R92 ;  /* 0x00000088145c723c */ /* 0x050fee000000185c */
[----:B------:R4:W2:Y:S01]  /*85c0*/  MUFU.EX2 R170, R34 ;  /* 0x0000002200aa7308 */ /* 0x0008a20000000800 */
[C---:B------:R-:W-:Y:S01]  /*85d0*/  HMMA.16816.F32 R96, R20.reuse, R138, R96 ;  /* 0x0000008a1460723c */ /* 0x040fe20000001860 */
[----:B------:R-:W5:Y:S07]  /*85e0*/  LDSM.16.MT88.4 R136, [R237+UR4+0x7100] ;  /* 0x00710004ed88783b */ /* 0x000f6e0008004200 */
[C---:B-1----:R-:W-:Y:S01]  /*85f0*/  HMMA.16816.F32 R100, R20.reuse, R144, R100 ;  /* 0x000000901464723c */ /* 0x042fe20000001864 */
[----:B------:R-:W1:Y:S01]  /*8600*/  MUFU.EX2 R168, R36 ;  /* 0x0000002400a87308 */ /* 0x000e620000000800 */
[----:B---3--:R-:W-:Y:S06]  /*8610*/  LDSM.16.MT88.4 R28, [R135+UR4+0x1900] ;  /* 0x00190004871c783b */ /* 0x008fec0008004200 */
[C---:B------:R-:W-:Y:S03]  /*8620*/  HMMA.16816.F32 R104, R20.reuse, R146, R104 ;  /* 0x000000921468723c */ /* 0x040fe60000001868 */
[----:B------:R-:W-:Y:S01]  /*8630*/  MUFU.EX2 R166, R41 ;  /* 0x0000002900a67308 */ /* 0x000fe20000000800 */
[----:B------:R-:W-:Y:S04]  /*8640*/  LDSM.16.MT88.4 R144, [R133+0x1900] ;  /* 0x001900008590783b */ /* 0x000fe80000004200 */
[C---:B------:R-:W-:Y:S04]  /*8650*/  HMMA.16816.F32 R108, R20.reuse, R24, R108 ;  /* 0x00000018146c723c */ /* 0x040fe8000000186c */
[----:B----4-:R-:W-:Y:S01]  /*8660*/  LDSM.16.MT88.4 R32, [R237+UR4+0x1900] ;  /* 0x00190004ed20783b */ /* 0x010fe20008004200 */
[----:B------:R-:W-:Y:S03]  /*8670*/  MUFU.EX2 R165, R43 ;  /* 0x0000002b00a57308 */ /* 0x000fe60000000800 */
[C---:B------:R-:W-:Y:S04]  /*8680*/  HMMA.16816.F32 R112, R20.reuse, R26, R112 ;  /* 0x0000001a1470723c */ /* 0x040fe80000001870 */
[----:B------:R-:W3:Y:S04]  /*8690*/  LDSM.16.MT88.4 R24, [R133+0x7100] ;  /* 0x007100008518783b */ /* 0x000ee80000004200 */
[C---:B--2---:R-:W-:Y:S01]  /*86a0*/  HMMA.16816.F32 R116, R20.reuse, R140, R116 ;  /* 0x0000008c1474723c */ /* 0x044fe20000001874 */
[----:B------:R2:W-:Y:S07]  /*86b0*/  MUFU.EX2 R164, R44 ;  /* 0x0000002c00a47308 */ /* 0x0005ee0000000800 */
[C---:B------:R-:W-:Y:S01]  /*86c0*/  HMMA.16816.F32 R120, R20.reuse, R142, R120 ;  /* 0x0000008e1478723c */ /* 0x040fe20000001878 */
[----:B------:R-:W4:Y:S02]  /*86d0*/  LDSM.16.MT88.4 R140, [R134+0x1900] ;  /* 0x00190000868c783b */ /* 0x000f240000004200 */
[----:B------:R-:W-:Y:S05]  /*86e0*/  MUFU.EX2 R48, R48 ;  /* 0x0000003000307308 */ /* 0x000fea0000000800 */
[C---:B-----5:R-:W-:Y:S08]  /*86f0*/  HMMA.16816.F32 R124, R20.reuse, R136, R124 ;  /* 0x00000088147c723c */ /* 0x060ff0000000187c */
[C---:B------:R-:W-:Y:S01]  /*8700*/  HMMA.16816.F32 R12, R20.reuse, R138, R12 ;  /* 0x0000008a140c723c */ /* 0x040fe2000000180c */
[----:B------:R-:W5:Y:S08]  /*8710*/  LDSM.16.MT88.4 R136, [R134+0x4900] ;  /* 0x004900008688783b */ /* 0x000f700000004200 */
[----:B--2---:R-:W-:Y:S01]  /*8720*/  LDSM.16.MT88.4 R44, [R134+0x5900] ;  /* 0x00590000862c783b */ /* 0x004fe20000004200 */
[C---:B---3--:R-:W-:Y:S08]  /*8730*/  HMMA.16816.F32 R16, R20.reuse, R24, R16 ;  /* 0x000000181410723c */ /* 0x048ff00000001810 */
[----:B------:R-:W-:Y:S01]  /*8740*/  HMMA.16816.F32 R128, R20, R26, R128 ;  /* 0x0000001a1480723c */ /* 0x000fe20000001880 */
[----:B------:R-:W2:Y:S06]  /*8750*/  LDSM.16.MT88.4 R24, [R237+UR4+0x4900] ;  /* 0x00490004ed18783b */ /* 0x000eac0008004200 */
[----:B------:R-:W-:Y:S02]  /*8760*/  F2FP.PACK_AB R20, R178, R173 ;  /* 0x000000adb214723e */ /* 0x000fe400000000ff */
[----:B------:R-:W-:Y:S03]  /*8770*/  F2FP.PACK_AB R22, R174, R175 ;  /* 0x000000afae16723e */ /* 0x000fe600000000ff */
[----:B------:R-:W-:Y:S02]  /*8780*/  F2FP.PACK_AB R21, R171, R172 ;  /* 0x000000acab15723e */ /* 0x000fe400000000ff */
[----:B------:R-:W-:Y:S07]  /*8790*/  F2FP.PACK_AB R23, R169, R170 ;  /* 0x000000aaa917723e */ /* 0x000fee00000000ff */
[C---:B------:R-:W-:Y:S08]  /*87a0*/  HMMA.16816.F32 R4, R20.reuse, R28, R4 ;  /* 0x0000001c1404723c */ /* 0x040ff00000001804 */
[C---:B------:R-:W-:Y:S01]  /*87b0*/  HMMA.16816.F32 R8, R20.reuse, R30, R8 ;  /* 0x0000001e1408723c */ /* 0x040fe20000001808 */
[----:B------:R-:W3:Y:S07]  /*87c0*/  LDSM.16.MT88.4 R28, [R133+0x4900] ;  /* 0x00490000851c783b */ /* 0x000eee0000004200 */
[C---:B----4-:R-:W-:Y:S08]  /*87d0*/  HMMA.16816.F32 R52, R20.reuse, R140, R52 ;  /* 0x0000008c1434723c */ /* 0x050ff00000001834 */
[C---:B------:R-:W-:Y:S01]  /*87e0*/  HMMA.16816.F32 R56, R20.reuse, R142, R56 ;  /* 0x0000008e1438723c */ /* 0x040fe20000001838 */
[----:B------:R-:W-:Y:S07]  /*87f0*/  LDSM.16.MT88.4 R140, [R134+0x5100] ;  /* 0x00510000868c783b */ /* 0x000fee0000004200 */
[C---:B------:R-:W-:Y:S08]  /*8800*/  HMMA.16816.F32 R60, R20.reuse, R32, R60 ;  /* 0x00000020143c723c */ /* 0x040ff0000000183c */
[C---:B------:R-:W-:Y:S01]  /*8810*/  HMMA.16816.F32 R64, R20.reuse, R34, R64 ;  /* 0x000000221440723c */ /* 0x040fe20000001840 */
[----:B------:R-:W2:Y:S07]  /*8820*/  LDSM.16.MT88.4 R32, [R135+UR4+0x7900] ;  /* 0x007900048720783b */ /* 0x000eae0008004200 */
[C---:B------:R-:W-:Y:S01]  /*8830*/  HMMA.16816.F32 R68, R20.reuse, R144, R68 ;  /* 0x000000901444723c */ /* 0x040fe20000001844 */
[----:B------:R-:W4:Y:S07]  /*8840*/  LDL.64 R144, [R1+0x18] ;  /* 0x0000180001907983 */ /* 0x000f2e0000100a00 */
[C---:B------:R-:W-:Y:S01]  /*8850*/  HMMA.16816.F32 R72, R20.reuse, R146, R72 ;  /* 0x000000921448723c */ /* 0x040fe20000001848 */
[----:B------:R-:W4:Y:S07]  /*8860*/  LDL.64 R146, [R1] ;  /* 0x0000000001927983 */ /* 0x000f2e0000100a00 */
[C---:B------:R-:W-:Y:S01]  /*8870*/  HMMA.16816.F32 R76, R20.reuse, R148, R76 ;  /* 0x00000094144c723c */ /* 0x040fe2000000184c */
[----:B------:R-:W-:Y:S07]  /*8880*/  MUFU.EX2 R149, R40 ;  /* 0x0000002800957308 */ /* 0x000fee0000000800 */
[C---:B------:R-:W-:Y:S03]  /*8890*/  HMMA.16816.F32 R80, R20.reuse, R150, R80 ;  /* 0x000000961450723c */ /* 0x040fe60000001850 */
[----:B------:R-:W-:Y:S05]  /*88a0*/  MUFU.EX2 R151, R38 ;  /* 0x0000002600977308 */ /* 0x000fea0000000800 */
[C---:B-----5:R-:W-:Y:S05]  /*88b0*/  HMMA.16816.F32 R84, R20.reuse, R136, R84 ;  /* 0x000000881454723c */ /* 0x060fea0000001854 */
[----:B------:R5:W1:Y:S03]  /*88c0*/  MUFU.EX2 R150, R39 ;  /* 0x0000002700967308 */ /* 0x000a660000000800 */
[C---:B------:R-:W-:Y:S01]  /*88d0*/  HMMA.16816.F32 R88, R20.reuse, R138, R88 ;  /* 0x0000008a1458723c */ /* 0x040fe20000001858 */
[----:B------:R-:W1:Y:S06]  /*88e0*/  LDSM.16.MT88.4 R136, [R134+0x7900] ;  /* 0x007900008688783b */ /* 0x000e6c0000004200 */
[----:B------:R1:W1:Y:S01]  /*88f0*/  MUFU.EX2 R148, R42 ;  /* 0x0000002a00947308 */ /* 0x0002620000000800 */
[C---:B--2---:R-:W-:Y:S08]  /*8900*/  HMMA.16816.F32 R92, R20.reuse, R24, R92 ;  /* 0x00000018145c723c */ /* 0x044ff0000000185c */
[C---:B------:R-:W-:Y:S01]  /*8910*/  HMMA.16816.F32 R96, R20.reuse, R26, R96 ;  /* 0x0000001a1460723c */ /* 0x040fe20000001860 */
[----:B------:R-:W2:Y:S07]  /*8920*/  LDSM.16.MT88.4 R24, [R237+UR4+0x7900] ;  /* 0x00790004ed18783b */ /* 0x000eae0008004200 */
[C---:B---3--:R-:W-:Y:S01]  /*8930*/  HMMA.16816.F32 R100, R20.reuse, R28, R100 ;  /* 0x0000001c1464723c */ /* 0x048fe20000001864 */
[----:B-----5:R-:W-:Y:S07]  /*8940*/  LDSM.16.MT88.4 R36, [R134+0x2100] ;  /* 0x002100008624783b */ /* 0x020fee0000004200 */
[C---:B------:R-:W-:Y:S01]  /*8950*/  HMMA.16816.F32 R104, R20.reuse, R30, R104 ;  /* 0x0000001e1468723c */ /* 0x040fe20000001868 */
[----:B------:R-:W3:Y:S07]  /*8960*/  LDSM.16.MT88.4 R28, [R133+0x7900] ;  /* 0x00790000851c783b */ /* 0x000eee0000004200 */
[C---:B------:R-:W-:Y:S01]  /*8970*/  HMMA.16816.F32 R108, R20.reuse, R32, R108 ;  /* 0x00000020146c723c */ /* 0x040fe2000000186c */
[----:B-1----:R-:W-:Y:S07]  /*8980*/  LDSM.16.MT88.4 R40, [R237+UR4+0x2100] ;  /* 0x00210004ed28783b */ /* 0x002fee0008004200 */
[C---:B------:R-:W-:Y:S01]  /*8990*/  HMMA.16816.F32 R112, R20.reuse, R34, R112 ;  /* 0x000000221470723c */ /* 0x040fe20000001870 */
[----:B------:R-:W1:Y:S07]  /*89a0*/  LDSM.16.MT88.4 R32, [R135+UR4+0x2100] ;  /* 0x002100048720783b */ /* 0x000e6e0008004200 */
[C---:B------:R-:W-:Y:S08]  /*89b0*/  HMMA.16816.F32 R116, R20.reuse, R136, R116 ;  /* 0x000000881474723c */ /* 0x040ff00000001874 */
[C---:B------:R-:W-:Y:S01]  /*89c0*/  HMMA.16816.F32 R120, R20.reuse, R138, R120 ;  /* 0x0000008a1478723c */ /* 0x040fe20000001878 */
[----:B------:R-:W5:Y:S07]  /*89d0*/  LDSM.16.MT88.4 R136, [R133+0x2100] ;  /* 0x002100008588783b */ /* 0x000f6e0000004200 */
[C---:B--2---:R-:W-:Y:S08]  /*89e0*/  HMMA.16816.F32 R124, R20.reuse, R24, R124 ;  /* 0x00000018147c723c */ /* 0x044ff0000000187c */
[C---:B------:R-:W-:Y:S01]  /*89f0*/  HMMA.16816.F32 R12, R20.reuse, R26, R12 ;  /* 0x0000001a140c723c */ /* 0x040fe2000000180c */
[----:B------:R-:W2:Y:S07]  /*8a00*/  LDSM.16.MT88.4 R24, [R135+UR4+0x5100] ;  /* 0x005100048718783b */ /* 0x000eae0008004200 */
[C---:B---3--:R-:W-:Y:S08]  /*8a10*/  HMMA.16816.F32 R16, R20.reuse, R28, R16 ;  /* 0x0000001c1410723c */ /* 0x048ff00000001810 */
[----:B------:R-:W-:Y:S01]  /*8a20*/  HMMA.16816.F32 R128, R20, R30, R128 ;  /* 0x0000001e1480723c */ /* 0x000fe20000001880 */
[----:B------:R-:W3:Y:S06]  /*8a30*/  LDSM.16.MT88.4 R28, [R237+UR4+0x5100] ;  /* 0x00510004ed1c783b */ /* 0x000eec0008004200 */
        /* <DEDUP_REMOVED lines=9> */
[----:B------:R-:W1:Y:S07]  /*8ad0*/  LDSM.16.MT88.4 R36, [R135+UR4+0x8100] ;  /* 0x008100048724783b */ /* 0x000e6e0008004200 */
[C---:B------:R-:W-:Y:S08]  /*8ae0*/  HMMA.16816.F32 R60, R20.reuse, R40, R60 ;  /* 0x00000028143c723c */ /* 0x040ff0000000183c */
[C---:B------:R-:W-:Y:S01]  /*8af0*/  HMMA.16816.F32 R64, R20.reuse, R42, R64 ;  /* 0x0000002a1440723c */ /* 0x040fe20000001840 */
[----:B------:R-:W-:Y:S07]  /*8b00*/  LDSM.16.MT88.4 R40, [R133+0x2900] ;  /* 0x002900008528783b */ /* 0x000fee0000004200 */
[C---:B-----5:R-:W-:Y:S08]  /*8b10*/  HMMA.16816.F32 R68, R20.reuse, R136, R68 ;  /* 0x000000881444723c */ /* 0x060ff00000001844 */
[C---:B------:R-:W-:Y:S08]  /*8b20*/  HMMA.16816.F32 R72, R20.reuse, R138, R72 ;  /* 0x0000008a1448723c */ /* 0x040ff00000001848 */
[C---:B--2---:R-:W-:Y:S08]  /*8b30*/  HMMA.16816.F32 R76, R20.reuse, R24, R76 ;  /* 0x00000018144c723c */ /* 0x044ff0000000184c */
[C---:B------:R-:W-:Y:S01]  /*8b40*/  HMMA.16816.F32 R80, R20.reuse, R26, R80 ;  /* 0x0000001a1450723c */ /* 0x040fe20000001850 */
[----:B------:R-:W2:Y:S07]  /*8b50*/  LDSM.16.MT88.4 R24, [R134+0x8100] ;  /* 0x008100008618783b */ /* 0x000eae0000004200 */
[C---:B------:R-:W-:Y:S08]  /*8b60*/  HMMA.16816.F32 R84, R20.reuse, R140, R84 ;  /* 0x0000008c1454723c */ /* 0x040ff00000001854 */
[C---:B------:R-:W-:Y:S01]  /*8b70*/  HMMA.16816.F32 R88, R20.reuse, R142, R88 ;  /* 0x0000008e1458723c */ /* 0x040fe20000001858 */
[----:B------:R-:W-:Y:S07]  /*8b80*/  LDSM.16.MT88.4 R140, [R135+UR4+0x2900] ;  /* 0x00290004878c783b */ /* 0x000fee0008004200 */
[C---:B---3--:R-:W-:Y:S08]  /*8b90*/  HMMA.16816.F32 R92, R20.reuse, R28, R92 ;  /* 0x0000001c145c723c */ /* 0x048ff0000000185c */
[C---:B------:R-:W-:Y:S01]  /*8ba0*/  HMMA.16816.F32 R96, R20.reuse, R30, R96 ;  /* 0x0000001e1460723c */ /* 0x040fe20000001860 */
[----:B------:R-:W3:Y:S07]  /*8bb0*/  LDSM.16.MT88.4 R28, [R237+UR4+0x8100] ;  /* 0x00810004ed1c783b */ /* 0x000eee0008004200 */
[C---:B-1----:R-:W-:Y:S08]  /*8bc0*/  HMMA.16816.F32 R100, R20.reuse, R32, R100 ;  /* 0x000000201464723c */ /* 0x042ff00000001864 */
[C---:B------:R-:W-:Y:S01]  /*8bd0*/  HMMA.16816.F32 R104, R20.reuse, R34, R104 ;  /* 0x000000221468723c */ /* 0x040fe20000001868 */
[----:B------:R-:W1:Y:S07]  /*8be0*/  LDSM.16.MT88.4 R32, [R133+0x8100] ;  /* 0x008100008520783b */ /* 0x000e6e0000004200 */
[C---:B------:R-:W-:Y:S08]  /*8bf0*/  HMMA.16816.F32 R108, R20.reuse, R36, R108 ;  /* 0x00000024146c723c */ /* 0x040ff0000000186c */
[C---:B------:R-:W-:Y:S01]  /*8c00*/  HMMA.16816.F32 R112, R20.reuse, R38, R112 ;  /* 0x000000261470723c */ /* 0x040fe20000001870 */
[----:B------:R-:W-:Y:S07]  /*8c10*/  LDSM.16.MT88.4 R36, [R237+UR4+0x2900] ;  /* 0x00290004ed24783b */ /* 0x000fee0008004200 */
[C---:B--2---:R-:W-:Y:S08]  /*8c20*/  HMMA.16816.F32 R116, R20.reuse, R24, R116 ;  /* 0x000000181474723c */ /* 0x044ff00000001874 */
[C---:B------:R-:W-:Y:S01]  /*8c30*/  HMMA.16816.F32 R120, R20.reuse, R26, R120 ;  /* 0x0000001a1478723c */ /* 0x040fe20000001878 */
[----:B------:R-:W2:Y:S07]  /*8c40*/  LDSM.16.MT88.4 R24, [R134+0x2900] ;  /* 0x002900008618783b */ /* 0x000eae0000004200 */
[C---:B---3--:R-:W-:Y:S08]  /*8c50*/  HMMA.16816.F32 R124, R20.reuse, R28, R124 ;  /* 0x0000001c147c723c */ /* 0x048ff0000000187c */
[C---:B------:R-:W-:Y:S01]  /*8c60*/  HMMA.16816.F32 R12, R20.reuse, R30, R12 ;  /* 0x0000001e140c723c */ /* 0x040fe2000000180c */
[----:B------:R-:W3:Y:S07]  /*8c70*/  LDSM.16.MT88.4 R28, [R135+UR4+0x5900] ;  /* 0x00590004871c783b */ /* 0x000eee0008004200 */
[C---:B-1----:R-:W-:Y:S08]  /*8c80*/  HMMA.16816.F32 R16, R20.reuse, R32, R16 ;  /* 0x000000201410723c */ /* 0x042ff00000001810 */
[----:B------:R-:W-:Y:S07]  /*8c90*/  HMMA.16816.F32 R128, R20, R34, R128 ;  /* 0x000000221480723c */ /* 0x000fee0000001880 */
[----:B------:R-:W-:Y:S02]  /*8ca0*/  F2FP.PACK_AB R20, R163, R164 ;  /* 0x000000a4a314723e */ /* 0x000fe400000000ff */
[----:B------:R-:W-:Y:S03]  /*8cb0*/  F2FP.PACK_AB R21, R161, R162 ;  /* 0x000000a2a115723e */ /* 0x000fe600000000ff */
[----:B------:R-:W-:Y:S02]  /*8cc0*/  F2FP.PACK_AB R22, R49, R160 ;  /* 0x000000a03116723e */ /* 0x000fe400000000ff */
[----:B------:R-:W-:Y:S07]  /*8cd0*/  F2FP.PACK_AB R23, R48, R50 ;  /* 0x000000323017723e */ /* 0x000fee00000000ff */
[C---:B------:R-:W-:Y:S01]  /*8ce0*/  HMMA.16816.F32 R136, R20.reuse, R140, R4 ;  /* 0x0000008c1488723c */ /* 0x040fe20000001804 */
[----:B------:R-:W1:Y:S07]  /*8cf0*/  LDSM.16.MT88.4 R4, [R237+UR4+0x5900] ;  /* 0x00590004ed04783b */ /* 0x000e6e0008004200 */
[C---:B------:R-:W-:Y:S01]  /*8d00*/  HMMA.16816.F32 R140, R20.reuse, R142, R8 ;  /* 0x0000008e148c723c */ /* 0x040fe20000001808 */
[----:B------:R-:W5:Y:S07]  /*8d10*/  LDSM.16.MT88.4 R8, [R133+0x5900] ;  /* 0x005900008508783b */ /* 0x000f6e0000004200 */
[C---:B--2---:R-:W-:Y:S07]  /*8d20*/  HMMA.16816.F32 R52, R20.reuse, R24, R52 ;  /* 0x000000181434723c */ /* 0x044fee0000001834 */
[----:B------:R-:W-:Y:S01]  /*8d30*/  FADD.FTZ R24, R247, R2 ;  /* 0x00000002f7187221 */ /* 0x000fe20000010000 */
[C---:B------:R-:W-:Y:S04]  /*8d40*/  HMMA.16816.F32 R56, R20.reuse, R26, R56 ;  /* 0x0000001a1438723c */ /* 0x040fe80000001838 */
[----:B------:R-:W-:Y:S02]  /*8d50*/  FADD.FTZ R2, R242, R0 ;  /* 0x00000000f2027221 */ /* 0x000fe40000010000 */
[----:B------:R-:W-:Y:S02]  /*8d60*/  FADD.FTZ R0, R246, R24 ;  /* 0x00000018f6007221 */ /* 0x000fe40000010000 */
[C---:B------:R-:W-:Y:S01]  /*8d70*/  HMMA.16816.F32 R60, R20.reuse, R36, R60 ;  /* 0x00000024143c723c */ /* 0x040fe2000000183c */
[----:B------:R-:W2:Y:S03]  /*8d80*/  LDSM.16.MT88.4 R24, [R135+UR4+0x8900] ;  /* 0x008900048718783b */ /* 0x000ea60008004200 */
        /* <DEDUP_REMOVED lines=11> */
[C---:B---3--:R-:W-:Y:S04]  /*8e40*/  HMMA.16816.F32 R76, R20.reuse, R28, R76 ;  /* 0x0000001c144c723c */ /* 0x048fe8000000184c */
[----:B------:R-:W-:Y:S02]  /*8e50*/  FADD.FTZ R2, R195, R2 ;  /* 0x00000002c3027221 */ /* 0x000fe40000010000 */
[----:B------:R-:W-:Y:S01]  /*8e60*/  FADD.FTZ R0, R203, R0 ;  /* 0x00000000cb007221 */ /* 0x000fe20000010000 */
[----:B----4-:R-:W-:Y:S01]  /*8e70*/  @P0 MOV R28, R144 ;  /* 0x00000090001c0202 */ /* 0x010fe20000000f00 */
[C---:B------:R-:W-:Y:S04]  /*8e80*/  HMMA.16816.F32 R80, R20.reuse, R30, R80 ;  /* 0x0000001e1450723c */ /* 0x040fe80000001850 */
[----:B------:R-:W-:Y:S02]  /*8e90*/  @P0 MOV R29, R147 ;  /* 0x00000093001d0202 */ /* 0x000fe40000000f00 */
[----:B------:R-:W-:Y:S01]  /*8ea0*/  LDSM.16.MT88.4 R144, [R237+UR4+0x8900] ;  /* 0x00890004ed90783b */ /* 0x000fe20008004200 */
[----:B------:R-:W-:Y:S01]  /*8eb0*/  FADD.FTZ R30, R200, R2 ;  /* 0x00000002c81e7221 */ /* 0x000fe20000010000 */
[C---:B------:R-:W-:Y:S04]  /*8ec0*/  HMMA.16816.F32 R84, R20.reuse, R44, R84 ;  /* 0x0000002c1454723c */ /* 0x040fe80000001854 */
[----:B------:R-:W-:Y:S02]  /*8ed0*/  FADD.FTZ R2, R194, R0 ;  /* 0x00000000c2027221 */ /* 0x000fe40000010000 */
[----:B------:R-:W-:Y:S02]  /*8ee0*/  FADD.FTZ R0, R182, R30 ;  /* 0x0000001eb6007221 */ /* 0x000fe40000010000 */
[C---:B------:R-:W-:Y:S04]  /*8ef0*/  HMMA.16816.F32 R88, R20.reuse, R46, R88 ;  /* 0x0000002e1458723c */ /* 0x040fe80000001858 */
[----:B------:R-:W-:Y:S04]  /*8f00*/  FADD.FTZ R2, R193, R2 ;  /* 0x00000002c1027221 */ /* 0x000fe80000010000 */
[C---:B-1----:R-:W-:Y:S07]  /*8f10*/  HMMA.16816.F32 R92, R20.reuse, R4, R92 ;  /* 0x00000004145c723c */ /* 0x042fee000000185c */
[----:B------:R-:W-:Y:S01]  /*8f20*/  MOV R4, UR22 ;  /* 0x0000001600047c02 */ /* 0x000fe20008000f00 */
[C---:B------:R-:W-:Y:S01]  /*8f30*/  HMMA.16816.F32 R96, R20.reuse, R6, R96 ;  /* 0x000000061460723c */ /* 0x040fe20000001860 */
[----:B------:R-:W-:Y:S03]  /*8f40*/  MOV R5, UR23 ;  /* 0x0000001700057c02 */ /* 0x000fe60008000f00 */
[----:B------:R-:W-:Y:S03]  /*8f50*/  @P0 IMAD.WIDE.U32 R28, R4, 0x60, R28 ;  /* 0x00000060041c0825 */ /* 0x000fe600078e001c */
[----:B------:R-:W1:Y:S01]  /*8f60*/  LDSM.16.MT88.4 R4, [R134+0x8900] ;  /* 0x008900008604783b */ /* 0x000e620000004200 */
[C---:B-----5:R-:W-:Y:S07]  /*8f70*/  HMMA.16816.F32 R100, R20.reuse, R8, R100 ;  /* 0x000000081464723c */ /* 0x060fee0000001864 */
[----:B------:R-:W-:Y:S01]  /*8f80*/  FADD.FTZ R8, R181, R0 ;  /* 0x00000000b5087221 */ /* 0x000fe20000010000 */
[C---:B------:R-:W-:Y:S04]  /*8f90*/  HMMA.16816.F32 R104, R20.reuse, R10, R104 ;  /* 0x0000000a1468723c */ /* 0x040fe80000001868 */
[----:B------:R-:W-:Y:S01]  /*8fa0*/  FADD.FTZ R0, R192, R2 ;  /* 0x00000002c0007221 */ /* 0x000fe20000010000 */
[----:B------:R-:W-:Y:S02]  /*8fb0*/  @P0 SHF.L.U32 R2, R28, 0x1, RZ ;  /* 0x000000011c020819 */ /* 0x000fe400000006ff */
[----:B------:R-:W-:Y:S01]  /*8fc0*/  FADD.FTZ R10, R179, R8 ;  /* 0x00000008b30a7221 */ /* 0x000fe20000010000 */
[C---:B--2---:R-:W-:Y:S04]  /*8fd0*/  HMMA.16816.F32 R108, R20.reuse, R24, R108 ;  /* 0x00000018146c723c */ /* 0x044fe8000000186c */
[----:B------:R-:W-:Y:S01]  /*8fe0*/  @P0 IADD3 R8, R29, UR16, RZ ;  /* 0x000000101d080c10 */ /* 0x000fe2000fffe0ff */
[----:B------:R-:W-:Y:S01]  /*8ff0*/  FADD.FTZ R9, R183, R0 ;  /* 0x00000000b7097221 */ /* 0x000fe20000010000 */
[----:B------:R-:W-:Y:S01]  /*9000*/  MOV R0, UR19 ;  /* 0x0000001300007c02 */ /* 0x000fe20008000f00 */
[----:B------:R-:W-:Y:S01]  /*9010*/  FADD.FTZ R29, R180, R10 ;  /* 0x0000000ab41d7221 */ /* 0x000fe20000010000 */
[C---:B------:R-:W-:Y:S01]  /*9020*/  HMMA.16816.F32 R112, R20.reuse, R26, R112 ;  /* 0x0000001a1470723c */ /* 0x040fe20000001870 */
[----:B------:R-:W-:Y:S02]  /*9030*/  @UP0 USHF.L.U64.HI UR16, UR6, 0x6, UR7 ;  /* 0x0000000606100899 */ /* 0x000fe40008010207 */
[----:B------:R-:W-:Y:S01]  /*9040*/  UISETP.GE.AND UP0, UPT, UR10, UR20, UPT ;  /* 0x000000140a00728c */ /* 0x000fe2000bf06270 */
[----:B------:R-:W-:Y:S01]  /*9050*/  @P0 SHF.L.U64.HI R28, R28, 0x1, R8 ;  /* 0x000000011c1c0819 */ /* 0x000fe20000010208 */
[----:B------:R-:W-:Y:S01]  /*9060*/  FADD.FTZ R30, R173, R9 ;  /* 0x00000009ad1e7221 */ /* 0x000fe20000010000 */
[----:B------:R-:W-:Y:S01]  /*9070*/  @P0 IADD3 R8, P5, R2, 0x80, RZ ;  /* 0x0000008002080810 */ /* 0x000fe20007fbe0ff */
[----:B------:R-:W-:Y:S01]  /*9080*/  @P0 IMAD R0, R0, 0x4800, R251 ;  /* 0x0000480000000824 */ /* 0x000fe200078e02fb */
[----:B------:R-:W-:Y:S01]  /*9090*/  @P0 IADD3 R24, P6, R2, c[0x0][0x1c8], RZ ;  /* 0x0000720002180a10 */ /* 0x000fe20007fde0ff */
[----:B------:R-:W-:Y:S01]  /*90a0*/  FADD.FTZ R30, R178, R30 ;  /* 0x0000001eb21e7221 */ /* 0x000fe20000010000 */
[----:B------:R-:W-:Y:S02]  /*90b0*/  UMOV UR20, UR18 ;  /* 0x0000001200147c82 */ /* 0x000fe40008000000 */
[----:B------:R-:W-:Y:S01]  /*90c0*/  @P0 IADD3 R26, P1, R8, c[0x0][0x1c8], RZ ;  /* 0x00007200081a0a10 */ /* 0x000fe20007f3e0ff */
[----:B------:R-:W-:Y:S01]  /*90d0*/  FADD.FTZ R29, R172, R29 ;  /* 0x0000001dac1d7221 */ /* 0x000fe20000010000 */
[----:B------:R2:W3:Y:S01]  /*90e0*/  LDSM.16.MT88.4 R8, [R133+0x8900] ;  /* 0x008900008508783b */ /* 0x0004e20000004200 */
[----:B------:R-:W-:Y:S01]  /*90f0*/  @P0 IADD3.X R25, R28, c[0x0][0x1cc], RZ, P6, !PT ;  /* 0x000073001c190a10 */ /* 0x000fe200037fe4ff */
[C---:B-1----:R-:W-:Y:S03]  /*9100*/  HMMA.16816.F32 R116, R20.reuse, R4, R116 ;  /* 0x000000041474723c */ /* 0x042fe60000001874 */
[----:B------:R-:W-:Y:S02]  /*9110*/  @P0 SHF.L.U32 R0, R0, 0x1, RZ ;  /* 0x0000000100000819 */ /* 0x000fe400000006ff */
[----:B------:R-:W-:Y:S02]  /*9120*/  @P0 IADD3.X R27, RZ, c[0x0][0x1cc], R28, P1, P5 ;  /* 0x00007300ff1b0a10 */ /* 0x000fe40000fea41c */
[----:B------:R-:W-:Y:S01]  /*9130*/  @P0 IADD3 R2, P5, R2, 0x100, RZ ;  /* 0x0000010002020810 */ /* 0x000fe20007fbe0ff */
[----:B------:R-:W-:Y:S01]  /*9140*/  @!PT LDS RZ, [RZ] ;  /* 0x00000000fffff984 */ /* 0x000fe20000000800 */
[----:B------:R-:W-:Y:S01]  /*9150*/  @!PT LDS RZ, [RZ] ;  /* 0x00000000fffff984 */ /* 0x000fe20000000800 */
[----:B------:R-:W-:Y:S01]  /*9160*/  @!PT LDS RZ, [RZ] ;  /* 0x00000000fffff984 */ /* 0x000fe20000000800 */
[----:B------:R1:W-:Y:S01]  /*9170*/  @P0 LDGSTS.E.BYPASS.LTC128B.128 [R0+0x12100], [R24.64], !P4 ;  /* 0x1210000018000fae */ /* 0x0003e2000e101d4c */
[C---:B------:R-:W-:Y:S03]  /*9180*/  HMMA.16816.F32 R120, R20.reuse, R6, R120 ;  /* 0x000000061478723c */ /* 0x040fe60000001878 */
[----:B------:R-:W-:Y:S02]  /*9190*/  FADD.FTZ R4, R175, R30 ;  /* 0x0000001eaf047221 */ /* 0x000fe40000010000 */
[----:B------:R-:W-:Y:S02]  /*91a0*/  FADD.FTZ R5, R171, R29 ;  /* 0x0000001dab057221 */ /* 0x000fe40000010000 */
[----:B------:R4:W-:Y:S01]  /*91b0*/  @P0 LDGSTS.E.BYPASS.LTC128B.128 [R0+0x15100], [R26.64], !P3 ;  /* 0x151000001a000fae */ /* 0x0009e2000d901d4c */
[----:B------:R-:W-:Y:S01]  /*91c0*/  @P0 IADD3 R6, P1, R2, c[0x0][0x1c8], RZ ;  /* 0x0000720002060a10 */ /* 0x000fe20007f3e0ff */
[----:B------:R-:W-:Y:S01]  /*91d0*/  FADD.FTZ R4, R174, R4 ;  /* 0x00000004ae047221 */ /* 0x000fe20000010000 */
[C---:B------:R-:W-:Y:S03]  /*91e0*/  HMMA.16816.F32 R124, R20.reuse, R144, R124 ;  /* 0x00000090147c723c */ /* 0x040fe6000000187c */
[----:B------:R-:W-:Y:S01]  /*91f0*/  @P0 IADD3.X R7, RZ, c[0x0][0x1cc], R28, P1, P5 ;  /* 0x00007300ff070a10 */ /* 0x000fe20000fea41c */
[----:B------:R-:W-:Y:S01]  /*9200*/  FADD.FTZ R5, R170, R5 ;  /* 0x00000005aa057221 */ /* 0x000fe20000010000 */
[----:B--2---:R-:W-:Y:S03]  /*9210*/  MOV R133, R3 ;  /* 0x0000000300857202 */ /* 0x004fe60000000f00 */
[----:B------:R2:W-:Y:S01]  /*9220*/  @P0 LDGSTS.E.BYPASS.LTC128B.128 [R0+0x18100], [R6.64], !P2 ;  /* 0x1810000006000fae */ /* 0x0005e2000d101d4c */
[----:B------:R-:W-:Y:S01]  /*9230*/  FADD.FTZ R2, R169, R5 ;  /* 0x00000005a9027221 */ /* 0x000fe20000010000 */
[C---:B------:R-:W-:Y:S03]  /*9240*/  HMMA.16816.F32 R144, R20.reuse, R146, R12 ;  /* 0x000000921490723c */ /* 0x040fe6000000180c */
[----:B------:R-:W-:Y:S01]  /*9250*/  FADD.FTZ R5, R168, R4 ;  /* 0x00000004a8057221 */ /* 0x000fe20000010000 */
[----:B------:R-:W-:Y:S01]  /*9260*/  @P0 IADD3 R4, P1, R24, UR14, RZ ;  /* 0x0000000e18040c10 */ /* 0x000fe2000ff3e0ff */
[----:B----4-:R-:W-:Y:S02]  /*9270*/  FADD.FTZ R26, R151, R2 ;  /* 0x00000002971a7221 */ /* 0x010fe40000010000 */
[----:B------:R-:W-:Y:S01]  /*9280*/  FADD.FTZ R2, R167, R5 ;  /* 0x00000005a7027221 */ /* 0x000fe20000010000 */
[----:B------:R-:W-:Y:S01]  /*9290*/  @P0 IADD3.X R5, R25, UR16, RZ, P1, !PT ;  /* 0x0000001019050c10 */ /* 0x000fe20008ffe4ff */
[----:B-1----:R-:W-:Y:S03]  /*92a0*/  FADD.FTZ R24, R150, R26 ;  /* 0x0000001a96187221 */ /* 0x002fe60000010000 */
[----:B------:R-:W-:Y:S01]  /*92b0*/  FADD.FTZ R2, R149, R2 ;  /* 0x0000000295027221 */ /* 0x000fe20000010000 */
[----:B------:R1:W-:Y:S03]  /*92c0*/  @P0 LDGSTS.E.BYPASS.LTC128B.128 [R0+0x13100], [R4.64], !P4 ;  /* 0x1310000004000fae */ /* 0x0003e6000e101d4c */
[----:B------:R-:W-:Y:S01]  /*92d0*/  FADD.FTZ R2, R166, R2 ;  /* 0x00000002a6027221 */ /* 0x000fe20000010000 */
[----:B--2---:R-:W-:Y:S01]  /*92e0*/  @P0 IADD3 R6, P1, R4, UR14, RZ ;  /* 0x0000000e04060c10 */ /* 0x004fe2000ff3e0ff */
[----:B------:R-:W-:Y:S02]  /*92f0*/  UIADD3 UR14, UR5, 0x1, URZ ;  /* 0x00000001050e7890 */ /* 0x000fe4000fffe03f */
[----:B------:R-:W-:Y:S01]  /*9300*/  FADD.FTZ R2, R164, R2 ;  /* 0x00000002a4027221 */ /* 0x000fe20000010000 */
[----:B------:R-:W-:Y:S01]  /*9310*/  @P0 IADD3.X R7, R5, UR16, RZ, P1, !PT ;  /* 0x0000001005070c10 */ /* 0x000fe20008ffe4ff */
[----:B------:R1:W-:Y:S01]  /*9320*/  @P0 LDGSTS.E.BYPASS.LTC128B.128 [R0+0x16100], [R4.64+0x80], !P3 ;  /* 0x1610008004000fae */ /* 0x0003e2000d901d4c */
[----:B------:R-:W-:Y:S01]  /*9330*/  USEL UR5, UR14, URZ, !UP1 ;  /* 0x0000003f0e057287 */ /* 0x000fe2000c800000 */
[----:B------:R-:W-:Y:S04]  /*9340*/  FADD.FTZ R2, R163, R2 ;  /* 0x00000002a3027221 */ /* 0x000fe80000010000 */
[----:B------:R-:W-:Y:S02]  /*9350*/  FADD.FTZ R2, R160, R2 ;  /* 0x00000002a0027221 */ /* 0x000fe40000010000 */
[----:B------:R1:W-:Y:S02]  /*9360*/  @P0 LDGSTS.E.BYPASS.LTC128B.128 [R0+0x19100], [R4.64+0x100], !P2 ;  /* 0x1910010004000fae */ /* 0x0003e4000d101d4c */
[----:B------:R-:W-:Y:S06]  /*9370*/  FADD.FTZ R249, R49, R2 ;  /* 0x0000000231f97221 */ /* 0x000fec0000010000 */
[----:B------:R2:W-:Y:S08]  /*9380*/  @P0 LDGSTS.E.BYPASS.LTC128B.128 [R0+0x14100], [R6.64], !P4 ;  /* 0x1410000006000fae */ /* 0x0005f0000e101d4c */
[----:B------:R2:W-:Y:S08]  /*9390*/  @P0 LDGSTS.E.BYPASS.LTC128B.128 [R0+0x17100], [R6.64+0x80], !P3 ;  /* 0x1710008006000fae */ /* 0x0005f0000d901d4c */
[----:B------:R2:W-:Y:S01]  /*93a0*/  @P0 LDGSTS.E.BYPASS.LTC128B.128 [R0+0x1a100], [R6.64+0x100], !P2 ;  /* 0x1a10010006000fae */ /* 0x0005e2000d101d4c */
[----:B------:R-:W-:Y:S01]  /*93b0*/  PLOP3.LUT P0, PT, PT, PT, UP0, 0x80, 0x0 ;  /* 0x000000000000781c */ /* 0x000fe20003f0f008 */
[----:B-1----:R-:W-:Y:S02]  /*93c0*/  FADD.FTZ R4, R148, R24 ;  /* 0x0000001894047221 */ /* 0x002fe40000010000 */
[C---:B---3--:R-:W-:Y:S04]  /*93d0*/  HMMA.16816.F32 R148, R20.reuse, R8, R16 ;  /* 0x000000081494723c */ /* 0x048fe80000001810 */
[----:B------:R-:W0:Y:S04]  /*93e0*/  LDGDEPBAR ;  /* 0x00000000000079af */ /* 0x000e280000000000 */
[----:B------:R-:W-:Y:S04]  /*93f0*/  HMMA.16816.F32 R128, R20, R10, R128 ;  /* 0x0000000a1480723c */ /* 0x000fe80000001880 */
[----:B--2---:R-:W-:Y:S04]  /*9400*/  FADD.FTZ R0, R165, R4 ;  /* 0x00000004a5007221 */ /* 0x004fe80000010000 */
[----:B------:R-:W-:Y:S04]  /*9410*/  FADD.FTZ R0, R162, R0 ;  /* 0x00000000a2007221 */ /* 0x000fe80000010000 */
[----:B------:R-:W-:Y:S04]  /*9420*/  FADD.FTZ R0, R161, R0 ;  /* 0x00000000a1007221 */ /* 0x000fe80000010000 */
[----:B------:R-:W-:Y:S04]  /*9430*/  FADD.FTZ R0, R50, R0 ;  /* 0x0000000032007221 */ /* 0x000fe80000010000 */
[----:B------:R-:W-:Y:S01]  /*9440*/  FADD.FTZ R250, R48, R0 ;  /* 0x0000000030fa7221 */ /* 0x000fe20000010000 */
[----:B------:R-:W-:Y:S01]  /*9450*/  MOV R0, R132 ;  /* 0x0000008400007202 */ /* 0x000fe20000000f00 */
[----:B------:R-:W-:-:S05]  /*9460*/  @!P0 BRA `(.L_x_1217) ;  /* 0xffffc91000008947 */ /* 0x000fca000383ffff */
.L_x_1216:
[----:B-1----:R-:W1:Y:S01]  /*9470*/  SHFL.BFLY PT, R6, R249, 0x2, 0x1f ;  /* 0x0c401f00f9067f89 */ /* 0x002e6200000e0000 */
[----:B------:R-:W-:-:S02]  /*9480*/  MOV R2, RZ ;  /* 0x000000ff00027202 */ /* 0x000fc40000000f00 */
[----:B------:R-:W-:Y:S01]  /*9490*/  MOV R16, 0xff800000 ;  /* 0xff80000000107802 */ /* 0x000fe20000000f00 */
[----:B------:R-:W2:Y:S01]  /*94a0*/  SHFL.BFLY PT, R7, R250, 0x2, 0x1f ;  /* 0x0c401f00fa077f89 */ /* 0x000ea200000e0000 */
[----:B------:R-:W-:Y:S02]  /*94b0*/  MOV R17, 0xff800000 ;  /* 0xff80000000117802 */ /* 0x000fe40000000f00 */
[----:B------:R-:W-:Y:S01]  /*94c0*/  PLOP3.LUT P2, PT, PT, PT, PT, 0x8, 0x0 ;  /* 0x000000000000781c */ /* 0x000fe20003f4e170 */
[----:B-1----:R-:W-:Y:S02]  /*94d0*/  FADD.FTZ R6, R6, R249 ;  /* 0x000000f906067221 */ /* 0x002fe40000010000 */
[----:B--2---:R-:W-:-:S03]  /*94e0*/  FADD.FTZ R7, R7, R250 ;  /* 0x000000fa07077221 */ /* 0x004fc60000010000 */
[----:B------:R-:W1:Y:S04]  /*94f0*/  SHFL.BFLY PT, R0, R6, 0x1, 0x1f ;  /* 0x0c201f0006007f89 */ /* 0x000e6800000e0000 */
        /* <DEDUP_REMOVED lines=114> */
.L_x_1212:
        /* <DEDUP_REMOVED lines=262> */
.L_x_1220:
[----:B------:R-:W-:Y:S05]  /*ac80*/  BSYNC B0 ;  /* 0x0000000000007941 */ /* 0x000fea0003800000 */
.L_x_1219:
        /* <DEDUP_REMOVED lines=146> */
.L_x_1218:
        /* <DEDUP_REMOVED lines=50> */
.L_x_1221:
        /* <DEDUP_REMOVED lines=11> */
.L_x_2487:


//--------------------- .text._ZN7cutlass13device_kernelIN5flash19enable_sm80_to_sm89INS1_16FlashAttnFwdSm80INS1_25CollectiveMainloopFwdSm80ILi8ELi2ELb0EN4cute5tupleIJNS5_1CILi128EEENS7_ILi64EEENS7_ILi192EEEEEELi192ENS_6half_tEfNS_4arch4Sm80ELb0ELb0ELb0ELb1ELb0ELb0ELb1ELb1EEENS1_21CollectiveEpilogueFwdINS6_IJS8_SA_S9_EEENS6_IJNS7_ILi1EEESI_SI_EEESC_SE_Li256ELb1ELb1ELb1ELb0EEENS1_36VarlenDynamicPersistentTileSchedulerILi128ELi64ELi256ELi256ELb1ELb1ELb0ELb0ELb1ELb1EEEEEEEEEvNT_6ParamsE --------------------------
	.section	.text._ZN7cutlass13device_kernelIN5flash19enable_sm80_to_sm89INS1_16FlashAttnFwdSm80INS1_25CollectiveMainloopFwdSm80ILi8ELi2ELb0EN4cute5tupleIJNS5_1CILi128EEENS7_ILi64EEENS7_ILi192EEEEEELi192ENS_6half_tEfNS_4arch4Sm80ELb0ELb0ELb0ELb1ELb0ELb0ELb1ELb1EEENS1_21CollectiveEpilogueFwdINS6_IJS8_SA_S9_EEENS6_IJNS7_ILi1EEESI_SI_EEESC_SE_Li256ELb1ELb1ELb1ELb0EEENS1_36VarlenDynamicPersistentTileSchedulerILi128ELi64ELi256ELi256ELb1ELb1ELb0ELb0ELb1ELb1EEEEEEEEEvNT_6ParamsE,"ax",@progbits
	.sectioninfo	@"SHI_REGISTERS=255"
	.align	128
.text._ZN7cutlass13device_kernelIN5flash19enable_sm80_to_sm89INS1_16FlashAttnFwdSm80INS1_25CollectiveMainloopFwdSm80ILi8ELi2ELb0EN4cute5tupleIJNS5_1CILi128EEENS7_ILi64EEENS7_ILi192EEEEEELi192ENS_6half_tEfNS_4arch4Sm80ELb0ELb0ELb0ELb1ELb0ELb0ELb1ELb1EEENS1_21CollectiveEpilogueFwdINS6_IJS8_SA_S9_EEENS6_IJNS7_ILi1EEESI_SI_EEESC_SE_Li256ELb1ELb1ELb1ELb0EEENS1_36VarlenDynamicPersistentTileSchedulerILi128ELi64ELi256ELi256ELb1ELb1ELb0ELb0ELb1ELb1EEEEEEEEEvNT_6ParamsE:
        .type           _ZN7cutlass13device_kernelIN5flash19enable_sm80_to_sm89INS1_16FlashAttnFwdSm80INS1_25CollectiveMainloopFwdSm80ILi8ELi2ELb0EN4cute5tupleIJNS5_1CILi128EEENS7_ILi64EEENS7_ILi192EEEEEELi192ENS_6half_tEfNS_4arch4Sm80ELb0ELb0ELb0ELb1ELb0ELb0ELb1ELb1EEENS1_21CollectiveEpilogueFwdINS6_IJS8_SA_S9_EEENS6_IJNS7_ILi1EEESI_SI_EEESC_SE_Li256ELb1ELb1ELb1ELb0EEENS1_36VarlenDynamicPersistentTileSchedulerILi128ELi64ELi256ELi256ELb1ELb1ELb0ELb0ELb1ELb1EEEEEEEEEvNT_6ParamsE,@function
        .size           _ZN7cutlass13device_kernelIN5flash19enable_sm80_to_sm89INS1_16FlashAttnFwdSm80INS1_25CollectiveMainloopFwdSm80ILi8ELi2ELb0EN4cute5tupleIJNS5_1CILi128EEENS7_ILi64EEENS7_ILi192EEEEEELi192ENS_6half_tEfNS_4arch4Sm80ELb0ELb0ELb0ELb1ELb0ELb0ELb1ELb1EEENS1_21CollectiveEpilogueFwdINS6_IJS8_SA_S9_EEENS6_IJNS7_ILi1EEESI_SI_EEESC_SE_Li256ELb1ELb1ELb1ELb0EEENS1_36VarlenDynamicPersistentTileSchedulerILi128ELi64ELi256ELi256ELb1ELb1ELb0ELb0ELb1ELb1EEEEEEEEEvNT_6ParamsE,(.L_x_2488 - _ZN7cutlass13device_kernelIN5flash19enable_sm80_to_sm89INS1_16FlashAttnFwdSm80INS1_25CollectiveMainloopFwdSm80ILi8ELi2ELb0EN4cute5tupleIJNS5_1CILi128EEENS7_ILi64EEENS7_ILi192EEEEEELi192ENS_6half_tEfNS_4arch4Sm80ELb0ELb0ELb0ELb1ELb0ELb0ELb1ELb1EEENS1_21CollectiveEpilogueFwdINS6_IJS8_SA_S9_EEENS6_IJNS7_ILi1EEESI_SI_EEESC_SE_Li256ELb1ELb1ELb1ELb0EEENS1_36VarlenDynamicPersistentTileSchedulerILi128ELi64ELi256ELi256ELb1ELb1ELb0ELb0ELb1ELb1EEEEEEEEEvNT_6ParamsE)
        .other          _ZN7cutlass13device_kernelIN5flash19enable_sm80_to_sm89INS1_16FlashAttnFwdSm80INS1_25CollectiveMainloopFwdSm80ILi8ELi2ELb0EN4cute5tupleIJNS5_1CILi128EEENS7_ILi64EEENS7_ILi192EEEEEELi192ENS_6half_tEfNS_4arch4Sm80ELb0ELb0ELb0ELb1ELb0ELb0ELb1ELb1EEENS1_21CollectiveEpilogueFwdINS6_IJS8_SA_S9_EEENS6_IJNS7_ILi1EEESI_SI_EEESC_SE_Li256ELb1ELb1ELb1ELb0EEENS1_36VarlenDynamicPersistentTileSchedulerILi128ELi64ELi256ELi256ELb1ELb1ELb0ELb0ELb1ELb1EEEEEEEEEvNT_6ParamsE,@"STO_CUDA_ENTRY STV_DEFAULT"
_ZN7cutlass13device_kernelIN5flash19enable_sm80_to_sm89INS1_16FlashAttnFwdSm80INS1_25CollectiveMainloopFwdSm80ILi8ELi2ELb0EN4cute5tupleIJNS5_1CILi128EEENS7_ILi64EEENS7_ILi192EEEEEELi192ENS_6half_tEfNS_4arch4Sm80ELb0ELb0ELb0ELb1ELb0ELb0ELb1ELb1EEENS1_21CollectiveEpilogueFwdINS6_IJS8_SA_S9_EEENS6_IJNS7_ILi1EEESI_SI_EEESC_SE_Li256ELb1ELb1ELb1ELb0EEENS1_36VarlenDynamicPersistentTileSchedulerILi128ELi64ELi256ELi256ELb1ELb1ELb0ELb0ELb1ELb1EEEEEEEEEvNT_6ParamsE:
        /* <DEDUP_REMOVED lines=15> */
[----:B------:R-:W-:Y:S01]  /*00f0*/  IMAD.MOV.U32 R12, RZ, RZ, RZ ;  /* 0x000000ffff0c7224 */ /* 0x000fe200078e00ff */
[----:B------:R-:W-:-:S02]  /*0100*/  CS2R R4, SRZ ;  /* 0x0000000000047805 */ /* 0x000fc4000001ff00 */
        /* <DEDUP_REMOVED lines=13> */
[----:B------:R-:W-:Y:S01]  /*01e0*/  ISETP.GE.U32.AND P1, PT, R3, 0x10, PT ;  /* 0x000000100300780c */ /* 0x000fe20003f26070 */
[----:B--2---:R-:W-:-:S05]  /*01f0*/  IMAD R0, R12, R5, RZ ;  /* 0x000000050c007224 */ /* 0x004fca00078e02ff */
        /* <DEDUP_REMOVED lines=15> */
[----:B------:R-:W2:Y:S02]  /*02f0*/  SHFL.IDX PT, R2, R15, 0x1f, 0x1f ;  /* 0x03e01f000f027f89 */ /* 0x000ea400000e0000 */
[----:B--2---:R-:W-:-:S04]  /*0300*/  IMAD R2, R2, c[0x0][0x538], RZ ;  /* 0x00014e0002027a24 */ /* 0x004fc800078e02ff */
[----:B------:R-:W-:Y:S01]  /*0310*/  IMAD.MOV.U32 R7, RZ, RZ, R2 ;  /* 0x000000ffff077224 */ /* 0x000fe200078e0002 */
[----:B---3--:R-:W-:-:S13]  /*0320*/  ISETP.GT.AND P0, PT, R2, UR4, PT ;  /* 0x0000000402007c0c */ /* 0x008fda000bf04270 */
[----:B------:R-:W-:Y:S05]  /*0330*/  @P0 BRA `(.L_x_1223) ;  /* 0x0000026000000947 */ /* 0x000fea0003800000 */
[----:B------:R-:W-:Y:S02]  /*0340*/  MOV R2, R7 ;  /* 0x0000000700027202 */ /* 0x000fe40000000f00 */
[----:B------:R-:W-:-:S04]  /*0350*/  MOV R4, RZ ;  /* 0x000000ff00047202 */ /* 0x000fc80000000f00 */
.L_x_1227:
        /* <DEDUP_REMOVED lines=16> */
.L_x_1320:
        /* <DEDUP_REMOVED lines=16> */
.L_x_1321:
[----:B---3--:R-:W-:-:S05]  /*0560*/  IMAD R7, R7, c[0x0][0x538], RZ ;  /* 0x00014e0007077a24 */ /* 0x008fca00078e02ff */
[----:B------:R-:W-:-:S04]  /*0570*/  IADD3 R2, R7, R2, RZ ;  /* 0x0000000207027210 */ /* 0x000fc80007ffe0ff */
[----:B------:R-:W-:-:S13]  /*0580*/  ISETP.GT.AND P0, PT, R2, UR4, PT ;  /* 0x0000000402007c0c */ /* 0x000fda000bf04270 */
[----:B-12---:R-:W-:Y:S05]  /*0590*/  @!P0 BRA `(.L_x_1227) ;  /* 0xfffffdc000008947 */ /* 0x006fea000383ffff */
.L_x_1223:
[----:B-1----:R-:W-:-:S05]  /*05a0*/  IADD3 R188, -R7, R2, RZ ;  /* 0x0000000207bc7210 */ /* 0x002fca0007ffe1ff */
[----:B------:R-:W-:-:S05]  /*05b0*/  IMAD R0, R15, c[0x0][0x538], R188 ;  /* 0x00014e000f007a24 */ /* 0x000fca00078e02bc */
[----:B------:R-:W-:Y:S01]  /*05c0*/  ISETP.GT.AND P0, PT, R0, UR4, PT ;  /* 0x0000000400007c0c */ /* 0x000fe2000bf04270 */
[----:B------:R-:W-:-:S12]  /*05d0*/  BRA.DIV ~URZ, `(.L_x_1228) ;  /* 0x0000b8227f007947 */ /* 0x000fd8000b800000 */
[----:B------:R-:W-:-:S04]  /*05e0*/  VOTE.ANY R13, PT, !P0 ;  /* 0x00000000000d7806 */ /* 0x000fc800040e0100 */
.L_x_1322:
[----:B------:R1:W2:Y:S01]  /*05f0*/  POPC R191, R13 ;  /* 0x0000000d00bf7309 */ /* 0x0002a20000000000 */
[----:B------:R-:W-:Y:S05]  /*0600*/  BRA.DIV ~URZ, `(.L_x_1229) ;  /* 0x0000b8327f007947 */ /* 0x000fea000b800000 */
[----:B--2---:R2:W3:Y:S01]  /*0610*/  SHFL.IDX PT, R12, R12, R191, 0x1f ;  /* 0x00001fbf0c0c7589 */ /* 0x0044e200000e0000 */
[----:B------:R-:W-:-:S03]  /*0620*/  MOV R17, RZ ;  /* 0x000000ff00117202 */ /* 0x000fc60000000f00 */
[----:B------:R2:W4:Y:S04]  /*0630*/  SHFL.IDX PT, R5, R5, R191, 0x1f ;  /* 0x00001fbf05057589 */ /* 0x00052800000e0000 */
.L_x_1323:
[----:B------:R-:W-:Y:S01]  /*0640*/  ISETP.NE.AND P0, PT, R13, RZ, PT ;  /* 0x000000ff0d00720c */ /* 0x000fe20003f05270 */
[----:B------:R-:W-:-:S12]  /*0650*/  BSSY B0, `(.L_x_1230) ;  /* 0x0000005000007945 */ /* 0x000fd80003800000 */
[----:B------:R-:W-:Y:S05]  /*0660*/  @!P0 BRA `(.L_x_1231) ;  /* 0x0000003000008947 */ /* 0x000fea0003800000 */
[----:B------:R-:W-:Y:S01]  /*0670*/  IADD3 R6, R191, -0x1, RZ ;  /* 0xffffffffbf067810 */ /* 0x000fe20007ffe0ff */
[----:B------:R-:W-:Y:S05]  /*0680*/  BRA.DIV ~URZ, `(.L_x_1232) ;  /* 0x0000b8927f007947 */ /* 0x000fea000b800000 */
[----:B------:R1:W2:Y:S02]  /*0690*/  SHFL.IDX PT, R17, R15, R6, 0x1f ;  /* 0x00001f060f117589 */ /* 0x0002a400000e0000 */
.L_x_1231:
[----:B------:R-:W-:Y:S05]  /*06a0*/  BSYNC B0 ;  /* 0x0000000000007941 */ /* 0x000fea0003800000 */
.L_x_1230:
[-C--:B---3--:R-:W-:Y:S01]  /*06b0*/  IABS R0, R12.reuse ;  /* 0x0000000c00007213 */ /* 0x088fe20000000000 */
[----:B--2---:R-:W-:Y:S01]  /*06c0*/  IMAD R188, R17, c[0x0][0x538], R188 ;  /* 0x00014e0011bc7a24 */ /* 0x004fe200078e02bc */
[----:B----4-:R-:W-:Y:S02]  /*06d0*/  IABS R9, R5 ;  /* 0x0000000500097213 */ /* 0x010fe40000000000 */
[----:B------:R-:W2:Y:S01]  /*06e0*/  I2F.RP R8, R0 ;  /* 0x0000000000087306 */ /* 0x000ea20000209400 */
[----:B------:R-:W-:Y:S02]  /*06f0*/  IABS R2, R12 ;  /* 0x0000000c00027213 */ /* 0x000fe40000000000 */
[----:B------:R-:W-:Y:S02]  /*0700*/  IADD3 R189, -R188, UR4, RZ ;  /* 0x00000004bcbd7c10 */ /* 0x000fe4000fffe1ff */
[----:B------:R-:W-:Y:S01]  /*0710*/  IADD3 R191, R191, R4, RZ ;  /* 0x00000004bfbf7210 */ /* 0x000fe20007ffe0ff */
[----:B------:R-:W-:-:S02]  /*0720*/  IMAD.MOV R2, RZ, RZ, -R2 ;  /* 0x000000ffff027224 */ /* 0x000fc400078e0a02 */
[----:B------:R-:W3:Y:S08]  /*0730*/  I2F.RP R10, R9 ;  /* 0x00000009000a7306 */ /* 0x000ef00000209400 */
[----:B-12---:R-:W1:Y:S08]  /*0740*/  MUFU.RCP R6, R8 ;  /* 0x0000000800067308 */ /* 0x006e700000001000 */
[----:B---3--:R-:W2:Y:S01]  /*0750*/  MUFU.RCP R10, R10 ;  /* 0x0000000a000a7308 */ /* 0x008ea20000001000 */
[----:B-1----:R-:W-:-:S02]  /*0760*/  IADD3 R6, R6, 0xffffffe, RZ ;  /* 0x0ffffffe06067810 */ /* 0x002fc40007ffe0ff */
[----:B------:R-:W-:-:S05]  /*0770*/  IABS R8, R189 ;  /* 0x000000bd00087213 */ /* 0x000fca0000000000 */
        /* <DEDUP_REMOVED lines=9> */
[----:B------:R-:W-:Y:S02]  /*0810*/  IMAD R7, R6, R2, R8 ;  /* 0x0000000206077224 */ /* 0x000fe400078e0208 */
[----:B---3--:R-:W-:-:S03]  /*0820*/  IMAD.MOV R2, RZ, RZ, -R15 ;  /* 0x000000ffff027224 */ /* 0x008fc600078e0a0f */
[----:B------:R-:W-:-:S13]  /*0830*/  ISETP.GT.U32.AND P1, PT, R0, R7, PT ;  /* 0x000000070000720c */ /* 0x000fda0003f24070 */
[----:B------:R-:W-:Y:S01]  /*0840*/  @!P1 IMAD.IADD R7, R7, 0x1, -R0 ;  /* 0x0000000107079824 */ /* 0x000fe200078e0a00 */
[----:B------:R-:W-:Y:S02]  /*0850*/  @!P1 IADD3 R6, R6, 0x1, RZ ;  /* 0x0000000106069810 */ /* 0x000fe40007ffe0ff */
[----:B------:R-:W-:Y:S02]  /*0860*/  ISETP.NE.AND P1, PT, R12, RZ, PT ;  /* 0x000000ff0c00720c */ /* 0x000fe40003f25270 */
[----:B------:R-:W-:Y:S01]  /*0870*/  ISETP.GE.U32.AND P2, PT, R7, R0, PT ;  /* 0x000000000700720c */ /* 0x000fe20003f46070 */
[----:B------:R-:W-:Y:S01]  /*0880*/  IMAD R7, R2, R9, RZ ;  /* 0x0000000902077224 */ /* 0x000fe200078e02ff */
[----:B------:R-:W-:-:S03]  /*0890*/  LOP3.LUT R0, R189, R12, RZ, 0x3c, !PT ;  /* 0x0000000cbd007212 */ /* 0x000fc600078e3cff */
[----:B------:R-:W-:Y:S01]  /*08a0*/  IMAD.HI.U32 R7, R15, R7, R14 ;  /* 0x000000070f077227 */ /* 0x000fe200078e000e */
        /* <DEDUP_REMOVED lines=26> */
.L_x_1224:
[----:B-1----:R-:W-:Y:S01]  /*0a50*/  IMAD.MOV.U32 R189, RZ, RZ, RZ ;  /* 0x000000ffffbd7224 */ /* 0x002fe200078e00ff */
[----:B------:R-:W-:Y:S01]  /*0a60*/  MOV R190, RZ ;  /* 0x000000ff00be7202 */ /* 0x000fe20000000f00 */
[----:B------:R-:W-:Y:S01]  /*0a70*/  IMAD.U32 R188, RZ, RZ, UR4 ;  /* 0x00000004ffbc7e24 */ /* 0x000fe2000f8e00ff */
[----:B------:R-:W-:Y:S02]  /*0a80*/  MOV R191, c[0x0][0x53c] ;  /* 0x00014f0000bf7a02 */ /* 0x000fe40000000f00 */
.L_x_1233:
[----:B------:R-:W-:Y:S01]  /*0a90*/  ISETP.NE.AND P0, PT, R3, RZ, PT ;  /* 0x000000ff0300720c */ /* 0x000fe20003f05270 */
[----:B------:R-:W-:-:S12]  /*0aa0*/  WARPSYNC 0xffffffff ;  /* 0xffffffff00007948 */ /* 0x000fd80003800000 */
[----:B------:R1:W-:Y:S04]  /*0ab0*/  @!P0 STS.128 [0x24100], R188 ;  /* 0x024100bcff008388 */ /* 0x0003e80000000c00 */
[----:B------:R-:W-:Y:S06]  /*0ac0*/  BAR.ARV 0x5, 0x100 ;  /* 0x0144000000007b1d */ /* 0x000fec0000002000 */
.L_x_1222:
[----:B-1----:R-:W-:-:S13]  /*0ad0*/  ISETP.GE.AND P0, PT, R191, c[0x0][0x53c], PT ;  /* 0x00014f00bf007a0c */ /* 0x002fda0003f06270 */
[----:B------:R-:W-:Y:S05]  /*0ae0*/  @P0 EXIT ;  /* 0x000000000000094d */ /* 0x000fea0003800000 */
[----:B------:R-:W-:-:S04]  /*0af0*/  SHF.R.S32.HI R7, RZ, 0x1f, R134 ;  /* 0x0000001fff077819 */ /* 0x000fc80000011486 */
[CC--:B------:R-:W-:Y:S02]  /*0b00*/  LEA.HI R9, R7.reuse, R134.reuse, RZ, 0x4 ;  /* 0x0000008607097211 */ /* 0x0c0fe400078f20ff */
[----:B------:R-:W-:Y:S02]  /*0b10*/  LEA.HI R11, R7, R134, RZ, 0x2 ;  /* 0x00000086070b7211 */ /* 0x000fe400078f10ff */
[----:B------:R-:W-:Y:S02]  /*0b20*/  SHF.R.S32.HI R3, RZ, 0x4, R9 ;  /* 0x00000004ff037819 */ /* 0x000fe40000011409 */
[--C-:B------:R-:W-:Y:S02]  /*0b30*/  SHF.R.S32.HI R2, RZ, 0x2, R11.reuse ;  /* 0x00000002ff027819 */ /* 0x100fe4000001140b */
[----:B------:R-:W-:Y:S02]  /*0b40*/  SHF.R.S32.HI R5, RZ, 0x1f, R11 ;  /* 0x0000001fff057819 */ /* 0x000fe4000001140b */
[----:B------:R-:W-:-:S02]  /*0b50*/  LEA.HI R4, R9, R3, RZ, 0x1 ;  /* 0x0000000309047211 */ /* 0x000fc400078f08ff */
[----:B------:R-:W-:Y:S02]  /*0b60*/  LEA.HI R5, R5, R2, RZ, 0x3 ;  /* 0x0000000205057211 */ /* 0x000fe400078f18ff */
[----:B------:R-:W-:Y:S02]  /*0b70*/  LOP3.LUT R4, R4, 0xfffffffe, RZ, 0xc0, !PT ;  /* 0xfffffffe04047812 */ /* 0x000fe400078ec0ff */
[-C--:B------:R-:W-:Y:S02]  /*0b80*/  LEA.HI R0, R7, R134.reuse, RZ, 0x3 ;  /* 0x0000008607007211 */ /* 0x080fe400078f18ff */
[----:B------:R-:W-:Y:S01]  /*0b90*/  LOP3.LUT R5, R5, 0xfffffff8, RZ, 0xc0, !PT ;  /* 0xfffffff805057812 */ /* 0x000fe200078ec0ff */
[----:B------:R-:W-:Y:S01]  /*0ba0*/  IMAD.IADD R4, R3, 0x1, -R4 ;  /* 0x0000000103047824 */ /* 0x000fe200078e0a04 */
[----:B------:R-:W-:Y:S02]  /*0bb0*/  SHF.R.S32.HI R195, RZ, 0x3, R0 ;  /* 0x00000003ffc37819 */ /* 0x000fe40000011400 */
[----:B------:R-:W-:Y:S01]  /*0bc0*/  LOP3.LUT R3, R0, 0xfffffff8, RZ, 0xc0, !PT ;  /* 0xfffffff800037812 */ /* 0x000fe200078ec0ff */
[----:B------:R-:W-:Y:S01]  /*0bd0*/  IMAD.IADD R5, R2, 0x1, -R5 ;  /* 0x0000000102057824 */ /* 0x000fe200078e0a05 */
[----:B------:R-:W-:Y:S01]  /*0be0*/  LOP3.LUT R9, R9, 0xfffffff0, RZ, 0xc0, !PT ;  /* 0xfffffff009097812 */ /* 0x000fe200078ec0ff */
[----:B------:R-:W-:Y:S01]  /*0bf0*/  IMAD.SHL.U32 R8, R195, 0x40, RZ ;  /* 0x00000040c3087824 */ /* 0x000fe200078e00ff */
[CC--:B------:R-:W-:Y:S01]  /*0c00*/  LEA.HI R2, R7.reuse, R134.reuse, RZ, 0x6 ;  /* 0x0000008607027211 */ /* 0x0c0fe200078f30ff */
[C---:B------:R-:W-:Y:S01]  /*0c10*/  IMAD.IADD R184, R134.reuse, 0x1, -R3 ;  /* 0x0000000186b87824 */ /* 0x040fe200078e0a03 */
[----:B------:R-:W-:Y:S01]  /*0c20*/  LEA.HI R7, R7, R134, RZ, 0x5 ;  /* 0x0000008607077211 */ /* 0x000fe200078f28ff */
[----:B------:R-:W-:Y:S01]  /*0c30*/  IMAD.IADD R6, R134, 0x1, -R9 ;  /* 0x0000000186067824 */ /* 0x000fe200078e0a09 */
[----:B------:R-:W-:Y:S01]  /*0c40*/  LOP3.LUT R3, R8, 0x1c0, RZ, 0xc0, !PT ;  /* 0x000001c008037812 */ /* 0x000fe200078ec0ff */
[----:B------:R-:W-:Y:S01]  /*0c50*/  IMAD.SHL.U32 R2, R2, 0x8, RZ ;  /* 0x0000000802027824 */ /* 0x000fe200078e00ff */
[----:B------:R-:W-:Y:S01]  /*0c60*/  LOP3.LUT R205, R7, 0xffffffe0, RZ, 0xc0, !PT ;  /* 0xffffffe007cd7812 */ /* 0x000fe200078ec0ff */
[----:B------:R-:W-:Y:S01]  /*0c70*/  IMAD.SHL.U32 R210, R184, 0x8, RZ ;  /* 0x00000008b8d27824 */ /* 0x000fe200078e00ff */
[----:B------:R-:W-:-:S02]  /*0c80*/  SHF.R.S32.HI R9, RZ, 0x1f, R6 ;  /* 0x0000001fff097819 */ /* 0x000fc40000011406 */
[----:B------:R-:W-:Y:S01]  /*0c90*/  LOP3.LUT R2, R2, 0x7ffffe00, RZ, 0xc0, !PT ;  /* 0x7ffffe0002027812 */ /* 0x000fe200078ec0ff */
[----:B------:R-:W-:Y:S01]  /*0ca0*/  IMAD.IADD R205, R134, 0x1, -R205 ;  /* 0x0000000186cd7824 */ /* 0x000fe200078e0acd */
[----:B------:R-:W-:Y:S02]  /*0cb0*/  SHF.R.U32.HI R203, RZ, 0x3, R3 ;  /* 0x00000003ffcb7819 */ /* 0x000fe40000011603 */
[----:B------:R-:W-:Y:S01]  /*0cc0*/  LOP3.LUT R8, R3, 0x38, R210, 0xf8, !PT ;  /* 0x0000003803087812 */ /* 0x000fe200078ef8d2 */
[----:B------:R-:W-:Y:S01]  /*0cd0*/  IMAD.SHL.U32 R3, R184, 0x40, RZ ;  /* 0x00000040b8037824 */ /* 0x000fe200078e00ff */
[----:B------:R-:W-:Y:S02]  /*0ce0*/  LEA.HI R9, R9, R6, RZ, 0x3 ;  /* 0x0000000609097211 */ /* 0x000fe400078f18ff */
[----:B------:R-:W-:Y:S02]  /*0cf0*/  LOP3.LUT R203, R2, R8, R203, 0xf6, !PT ;  /* 0x0000000802cb7212 */ /* 0x000fe400078ef6cb */
[----:B------:R-:W-:-:S02]  /*0d00*/  SHF.R.S32.HI R8, RZ, 0x5, R7 ;  /* 0x00000005ff087819 */ /* 0x000fc40000011407 */
[----:B------:R-:W-:Y:S01]  /*0d10*/  SHF.R.S32.HI R7, RZ, 0x1f, R7 ;  /* 0x0000001fff077819 */ /* 0x000fe20000011407 */
[----:B------:R-:W-:Y:S01]  /*0d20*/  IMAD.SHL.U32 R203, R203, 0x2, RZ ;  /* 0x00000002cbcb7824 */ /* 0x000fe200078e00ff */
[C---:B------:R-:W-:Y:S01]  /*0d30*/  LOP3.LUT R13, R9.reuse, 0xfffffff8, RZ, 0xc0, !PT ;  /* 0xfffffff8090d7812 */ /* 0x040fe200078ec0ff */
[----:B------:R-:W-:Y:S01]  /*0d40*/  IMAD.SHL.U32 R9, R9, 0x40, RZ ;  /* 0x0000004009097824 */ /* 0x000fe200078e00ff */
[----:B------:R-:W-:Y:S02]  /*0d50*/  LOP3.LUT R3, R3, 0x1c0, RZ, 0xc0, !PT ;  /* 0x000001c003037812 */ /* 0x000fe400078ec0ff */
[----:B------:R-:W-:Y:S01]  /*0d60*/  LEA.HI R7, R7, R8, RZ, 0x3 ;  /* 0x0000000807077211 */ /* 0x000fe200078f18ff */
[----:B------:R-:W-:Y:S01]  /*0d70*/  IMAD.IADD R6, R6, 0x1, -R13 ;  /* 0x0000000106067824 */ /* 0x000fe200078e0a0d */
[----:B------:R-:W-:Y:S02]  /*0d80*/  SHF.R.S32.HI R204, RZ, 0x1f, R205 ;  /* 0x0000001fffcc7819 */ /* 0x000fe400000114cd */
[----:B------:R-:W-:Y:S01]  /*0d90*/  LOP3.LUT R10, R5, 0x1, RZ, 0xc0, !PT ;  /* 0x00000001050a7812 */ /* 0x000fe200078ec0ff */
[----:B------:R-:W-:Y:S01]  /*0da0*/  IMAD.SHL.U32 R2, R6, 0x40, RZ ;  /* 0x0000004006027824 */ /* 0x000fe200078e00ff */
[----:B------:R-:W-:-:S02]  /*0db0*/  LOP3.LUT R0, R3, 0x8, R0, 0xf8, !PT ;  /* 0x0000000803007812 */ /* 0x000fc400078ef800 */
[----:B------:R-:W-:Y:S02]  /*0dc0*/  SHF.R.U32.HI R3, RZ, 0x3, R3 ;  /* 0x00000003ff037819 */ /* 0x000fe40000011603 */
[----:B------:R-:W-:Y:S02]  /*0dd0*/  LOP3.LUT R11, R11, 0xfffffffc, RZ, 0xc0, !PT ;  /* 0xfffffffc0b0b7812 */ /* 0x000fe400078ec0ff */
[----:B------:R-:W-:Y:S02]  /*0de0*/  LOP3.LUT R7, R7, 0xffffff8, RZ, 0xc0, !PT ;  /* 0x0ffffff807077812 */ /* 0x000fe400078ec0ff */
[----:B------:R-:W-:Y:S02]  /*0df0*/  LEA.HI R204, R204, R205, RZ, 0x2 ;  /* 0x000000cdcccc7211 */ /* 0x000fe400078f10ff */
[----:B------:R-:W-:Y:S01]  /*0e00*/  ISETP.NE.U32.AND P3, PT, R10, 0x1, PT ;  /* 0x000000010a00780c */ /* 0x000fe20003f65070 */
[C---:B------:R-:W-:Y:S01]  /*0e10*/  IMAD.SHL.U32 R10, R5.reuse, 0x40, RZ ;  /* 0x00000040050a7824 */ /* 0x040fe200078e00ff */
[----:B------:R-:W-:Y:S01]  /*0e20*/  LOP3.LUT R3, R0, R3, RZ, 0x3c, !PT ;  /* 0x0000000300037212 */ /* 0x000fe200078e3cff */
[----:B------:R-:W-:Y:S01]  /*0e30*/  IMAD.IADD R0, R134, 0x1, -R11 ;  /* 0x0000000186007824 */ /* 0x000fe200078e0a0b */
[----:B------:R-:W-:Y:S01]  /*0e40*/  SHF.R.S32.HI R208, RZ, 0x2, R204 ;  /* 0x00000002ffd07819 */ /* 0x000fe200000114cc */
[----:B------:R-:W-:Y:S01]  /*0e50*/  IMAD.IADD R7, R8, 0x1, -R7 ;  /* 0x0000000108077824 */ /* 0x000fe200078e0a07 */
[----:B------:R-:W-:Y:S01]  /*0e60*/  R2P PR, R5, 0x6 ;  /* 0x0000000605007804 */ /* 0x000fe20000000000 */
[----:B------:R-:W-:Y:S01]  /*0e70*/  IMAD.SHL.U32 R11, R4, 0x8, RZ ;  /* 0x00000008040b7824 */ /* 0x000fe200078e00ff */
[----:B------:R-:W-:Y:S01]  /*0e80*/  LOP3.LUT R10, R10, 0x1c0, RZ, 0xc0, !PT ;  /* 0x000001c00a0a7812 */ /* 0x000fe200078ec0ff */
[----:B------:R-:W-:Y:S01]  /*0e90*/  IMAD.SHL.U32 R5, R8, 0x400, RZ ;  /* 0x0000040008057824 */ /* 0x000fe200078e00ff */
[----:B------:R-:W-:Y:S01]  /*0ea0*/  LOP3.LUT R2, R2, 0x1c0, RZ, 0xc0, !PT ;  /* 0x000001c002027812 */ /* 0x000fe200078ec0ff */
[----:B------:R-:W-:Y:S01]  /*0eb0*/  IMAD R208, R7, 0x10, R208 ;  /* 0x0000001007d07824 */ /* 0x000fe200078e02d0 */
[C---:B------:R-:W-:Y:S01]  /*0ec0*/  LEA.HI R7, R0.reuse, R0, RZ, 0x1 ;  /* 0x0000000000077211 */ /* 0x040fe200078f08ff */
[----:B------:R-:W-:Y:S01]  /*0ed0*/  IMAD R221, R0, 0x2, R5 ;  /* 0x0000000200dd7824 */ /* 0x000fe200078e0205 */
[----:B------:R-:W-:Y:S01]  /*0ee0*/  LEA.HI R10, R10, R10, RZ, 0x1d ;  /* 0x0000000a0a0a7211 */ /* 0x000fe200078fe8ff */
[----:B------:R-:W-:Y:S01]  /*0ef0*/  IMAD R4, R4, 0x200, R3 ;  /* 0x0000020004047824 */ /* 0x000fe200078e0203 */
[----:B------:R-:W-:Y:S01]  /*0f00*/  LOP3.LUT R11, R2, 0x8, R11, 0xf8, !PT ;  /* 0x00000008020b7812 */ /* 0x000fe200078ef80b */
[----:B------:R-:W-:Y:S01]  /*0f10*/  IMAD.MOV.U32 R3, RZ, RZ, 0x20 ;  /* 0x00000020ff037424 */ /* 0x000fe200078e00ff */
[----:B------:R-:W-:Y:S01]  /*0f20*/  SHF.R.U32.HI R2, RZ, 0x3, R2 ;  /* 0x00000003ff027819 */ /* 0x000fe20000011602 */
[----:B------:R-:W-:Y:S01]  /*0f30*/  IMAD.IADD R221, R221, 0x1, R10 ;  /* 0x00000001dddd7824 */ /* 0x000fe200078e020a */
[----:B------:R-:W-:-:S02]  /*0f40*/  LOP3.LUT R7, R7, 0x1ffffffe, RZ, 0xc0, !PT ;  /* 0x1ffffffe07077812 */ /* 0x000fc400078ec0ff */
[----:B------:R-:W-:Y:S02]  /*0f50*/  LOP3.LUT R2, R11, R2, RZ, 0x3c, !PT ;  /* 0x000000020b027212 */ /* 0x000fe400078e3cff */
[----:B------:R-:W-:Y:S01]  /*0f60*/  LOP3.LUT R9, R9, 0xfffffe00, RZ, 0xc0, !PT ;  /* 0xfffffe0009097812 */ /* 0x000fe200078ec0ff */
[----:B------:R-:W-:Y:S01]  /*0f70*/  IMAD.IADD R7, R0, 0x1, -R7 ;  /* 0x0000000100077824 */ /* 0x000fe200078e0a07 */
[----:B------:R-:W-:Y:S02]  /*0f80*/  LOP3.LUT R204, R204, 0x7ffffffc, RZ, 0xc0, !PT ;  /* 0x7ffffffccccc7812 */ /* 0x000fe400078ec0ff */
[-C--:B------:R-:W-:Y:S01]  /*0f90*/  IADD3 R0, R2, R9.reuse, R5 ;  /* 0x0000000902007210 */ /* 0x080fe20007ffe005 */
[----:B------:R-:W-:Y:S01]  /*0fa0*/  IMAD.MOV.U32 R5, RZ, RZ, 0x40 ;  /* 0x00000040ff057424 */ /* 0x000fe200078e00ff */
[----:B------:R-:W-:Y:S01]  /*0fb0*/  LEA R221, R221, 0x80, 0x1 ;  /* 0x00000080dddd7811 */ /* 0x000fe200078e08ff */
[----:B------:R-:W-:Y:S01]  /*0fc0*/  IMAD.IADD R204, R205, 0x1, -R204 ;  /* 0x00000001cdcc7824 */ /* 0x000fe200078e0acc */
[----:B------:R-:W-:Y:S01]  /*0fd0*/  LOP3.LUT P0, RZ, R6, 0x2, RZ, 0xc0, !PT ;  /* 0x0000000206ff7812 */ /* 0x000fe2000780c0ff */
[----:B------:R-:W-:Y:S01]  /*0fe0*/  IMAD R206, R7, 0x8, R208 ;  /* 0x0000000807ce7824 */ /* 0x000fe200078e02d0 */
[----:B------:R-:W-:Y:S01]  /*0ff0*/  LOP3.LUT R2, R2, R9, RZ, 0xfc, !PT ;  /* 0x0000000902027212 */ /* 0x000fe200078efcff */
[----:B------:R-:W-:Y:S01]  /*1000*/  IMAD.SHL.U32 R204, R204, 0x2, RZ ;  /* 0x00000002cccc7824 */ /* 0x000fe200078e00ff */
[----:B------:R-:W-:-:S02]  /*1010*/  SEL R207, R3, 0xffffffe0, !P1 ;  /* 0xffffffe003cf7807 */ /* 0x000fc40004800000 */
[C---:B------:R-:W-:Y:S02]  /*1020*/  IADD3 R220, R221.reuse, -0x10, RZ ;  /* 0xfffffff0dddc7810 */ /* 0x040fe40007ffe0ff */
[----:B------:R-:W-:Y:S01]  /*1030*/  LOP3.LUT P4, RZ, R6, 0x4, RZ, 0xc0, !PT ;  /* 0x0000000406ff7812 */ /* 0x000fe2000788c0ff */
[----:B------:R-:W-:Y:S01]  /*1040*/  IMAD.IADD R219, R221, 0x1, R207 ;  /* 0x00000001dddb7824 */ /* 0x000fe200078e02cf */
[----:B------:R-:W-:Y:S02]  /*1050*/  SEL R183, R3, 0xffffffe0, !P0 ;  /* 0xffffffe003b77807 */ /* 0x000fe40004000000 */
[----:B------:R-:W-:Y:S02]  /*1060*/  @P3 IADD3 R220, R221, 0x10, RZ ;  /* 0x00000010dddc3810 */ /* 0x000fe40007ffe0ff */
[----:B------:R-:W-:Y:S02]  /*1070*/  LEA R178, R2, 0x100, 0x1 ;  /* 0x0000010002b27811 */ /* 0x000fe400078e08ff */
[----:B------:R-:W-:Y:S01]  /*1080*/  LEA R182, R0, 0x18100, 0x1 ;  /* 0x0001810000b67811 */ /* 0x000fe200078e08ff */
[----:B------:R-:W-:Y:S01]  /*1090*/  IMAD.IADD R207, R207, 0x1, R220 ;  /* 0x00000001cfcf7824 */ /* 0x000fe200078e02dc */
[----:B------:R-:W-:Y:S01]  /*10a0*/  SEL R222, R5, 0xffffffc0, !P2 ;  /* 0xffffffc005de7807 */ /* 0x000fe20005000000 */
[----:B------:R-:W-:Y:S01]  /*10b0*/  IMAD.IADD R224, R183, 0x1, R178 ;  /* 0x00000001b7e07824 */ /* 0x000fe200078e02b2 */
[----:B------:R-:W-:Y:S01]  /*10c0*/  SEL R3, R5, 0xffffffc0, !P4 ;  /* 0xffffffc005037807 */ /* 0x000fe20006000000 */
[----:B------:R-:W-:Y:S01]  /*10d0*/  IMAD.IADD R181, R182, 0x1, R183 ;  /* 0x00000001b6b57824 */ /* 0x000fe200078e02b7 */
[C---:B------:R-:W-:Y:S01]  /*10e0*/  IADD3 R199, R210.reuse, 0x40, RZ ;  /* 0x00000040d2c77810 */ /* 0x040fe20007ffe0ff */
[--C-:B------:R-:W-:Y:S01]  /*10f0*/  IMAD.IADD R218, R221, 0x1, R222.reuse ;  /* 0x00000001ddda7824 */ /* 0x100fe200078e02de */
        /* <DEDUP_REMOVED lines=8> */
[----:B------:R-:W-:Y:S01]  /*1180*/  SHF.R.S32.HI R211, RZ, 0x1f, R210 ;  /* 0x0000001fffd37819 */ /* 0x000fe200000114d2 */
[C---:B------:R-:W-:Y:S01]  /*1190*/  IMAD.IADD R177, R3.reuse, 0x1, R178 ;  /* 0x0000000103b17824 */ /* 0x040fe200078e02b2 */
[----:B------:R-:W-:Y:S01]  /*11a0*/  SHF.R.S32.HI R198, RZ, 0x1f, R199 ;  /* 0x0000001fffc67819 */ /* 0x000fe200000114c7 */
[----:B------:R-:W-:Y:S01]  /*11b0*/  IMAD.IADD R224, R3, 0x1, R224 ;  /* 0x0000000103e07824 */ /* 0x000fe200078e02e0 */
[----:B------:R-:W-:Y:S01]  /*11c0*/  SHF.R.S32.HI R197, RZ, 0x1f, R200 ;  /* 0x0000001fffc57819 */ /* 0x000fe200000114c8 */
[----:B------:R-:W-:Y:S01]  /*11d0*/  IMAD.IADD R179, R181, 0x1, R3 ;  /* 0x00000001b5b37824 */ /* 0x000fe200078e0203 */
[----:B------:R-:W-:-:S02]  /*11e0*/  IADD3 R202, R203, 0x100, RZ ;  /* 0x00000100cbca7810 */ /* 0x000fc40007ffe0ff */
[----:B------:R-:W-:Y:S02]  /*11f0*/  IADD3 R201, R203, 0xc100, RZ ;  /* 0x0000c100cbc97810 */ /* 0x000fe40007ffe0ff */
[----:B------:R-:W-:Y:S02]  /*1200*/  LEA R185, R4, 0xc100, 0x1 ;  /* 0x0000c10004b97811 */ /* 0x000fe400078e08ff */
[----:B------:R-:W-:Y:S02]  /*1210*/  SHF.R.S32.HI R213, RZ, 0x1f, R216 ;  /* 0x0000001fffd57819 */ /* 0x000fe400000114d8 */
[----:B------:R-:W-:Y:S02]  /*1220*/  SHF.R.S32.HI R212, RZ, 0x1f, R215 ;  /* 0x0000001fffd47819 */ /* 0x000fe400000114d7 */
[----:B------:R-:W-:Y:S02]  /*1230*/  SHF.R.S32.HI R209, RZ, 0x1f, R214 ;  /* 0x0000001fffd17819 */ /* 0x000fe400000114d6 */
.L_x_1319:
[----:B------:R-:W-:-:S04]  /*1240*/  IMAD.MOV.U32 R3, RZ, RZ, 0x4 ;  /* 0x00000004ff037424 */ /* 0x000fc800078e00ff */
[----:B------:R-:W-:-:S06]  /*1250*/  IMAD.WIDE R226, R191, R3, c[0x0][0x588] ;  /* 0x00016200bfe27625 */ /* 0x000fcc00078e0203 */
        /* <DEDUP_REMOVED lines=32> */
.L_x_1234:
[----:B------:R-:W-:-:S04]  /*1460*/  ISETP.NE.U32.AND P1, PT, RZ, c[0x0][0x368], PT ;  /* 0x0000da00ff007a0c */ /* 0x000fc80003f25070 */
[----:B------:R-:W-:-:S13]  /*1470*/  ISETP.NE.AND.EX P1, PT, RZ, c[0x0][0x36c], PT, P1 ;  /* 0x0000db00ff007a0c */ /* 0x000fda0003f25310 */
[----:B------:R-:W-:Y:S05]  /*1480*/  @!P1 BRA `(.L_x_1235) ;  /* 0x0000004000009947 */ /* 0x000fea0003800000 */
[----:B------:R-:W-:-:S04]  /*1490*/  LEA R80, P1, R226, c[0x0][0x368], 0x2 ;  /* 0x0000da00e2507a11 */ /* 0x000fc800078210ff */
[----:B------:R-:W-:-:S05]  /*14a0*/  LEA.HI.X R81, R226, c[0x0][0x36c], R225, 0x2, P1 ;  /* 0x0000db00e2517a11 */ /* 0x000fca00008f14e1 */
[----:B------:R2:W5:Y:S01]  /*14b0*/  LDG.E R80, [R80.64] ;  /* 0x0000000850507981 */ /* 0x000562000c1e1900 */
[----:B------:R-:W-:Y:S05]  /*14c0*/  BRA `(.L_x_1236) ;  /* 0x0000005000007947 */ /* 0x000fea0003800000 */
.L_x_1235:
[----:B------:R-:W-:Y:S01]  /*14d0*/  MOV R80, c[0x0][0x1d0] ;  /* 0x0000740000507a02 */ /* 0x000fe20000000f00 */
[----:B------:R-:W-:Y:S05]  /*14e0*/  @!P0 BRA `(.L_x_1236) ;  /* 0x0000003000008947 */ /* 0x000fea0003800000 */
[----:B------:R-:W2:Y:S04]  /*14f0*/  LDG.E R0, [R4.64] ;  /* 0x0000000804007981 */ /* 0x000ea8000c1e1900 */
[----:B------:R-:W2:Y:S02]  /*1500*/  LDG.E R9, [R4.64+0x4] ;  /* 0x0000040804097981 */ /* 0x000ea4000c1e1900 */
[----:B--2---:R-:W-:-:S05]  /*1510*/  IADD3 R80, -R0, R9, RZ ;  /* 0x0000000900507210 */ /* 0x004fca0007ffe1ff */
.L_x_1236:
[--C-:B-----5:R-:W-:Y:S01]  /*1520*/  IMAD.IADD R80, R80, 0x1, -R7.reuse ;  /* 0x0000000150507824 */ /* 0x120fe200078e0a07 */
[C---:B------:R-:W-:Y:S01]  /*1530*/  LOP3.LUT R9, R190.reuse, 0xff000000, RZ, 0xc0, !PT ;  /* 0xff000000be097812 */ /* 0x040fe200078ec0ff */
[----:B------:R-:W-:Y:S01]  /*1540*/  BSSY B0, `(.L_x_1237) ;  /* 0x0000029000007945 */ /* 0x000fe20003800000 */
[----:B------:R-:W-:Y:S01]  /*1550*/  LOP3.LUT R230, R190, 0xff0000, RZ, 0xc0, !PT ;  /* 0x00ff0000bee67812 */ /* 0x000fe200078ec0ff */
[----:B------:R-:W-:Y:S01]  /*1560*/  IMAD.IADD R8, R8, 0x1, R7 ;  /* 0x0000000108087824 */ /* 0x000fe200078e0207 */
[C---:B------:R-:W-:Y:S01]  /*1570*/  ISETP.GE.AND P1, PT, R80.reuse, 0x1, PT ;  /* 0x000000015000780c */ /* 0x040fe20003f26270 */
[----:B------:R-:W-:Y:S01]  /*1580*/  IMAD.MOV.U32 R7, RZ, RZ, RZ ;  /* 0x000000ffff077224 */ /* 0x000fe200078e00ff */
[----:B------:R-:W-:-:S02]  /*1590*/  IADD3 R2, R80, 0x3f, RZ ;  /* 0x0000003f50027810 */ /* 0x000fc40007ffe0ff */
[----:B------:R-:W-:Y:S02]  /*15a0*/  SHF.R.U32.HI R9, RZ, 0x8, R9 ;  /* 0x00000008ff097819 */ /* 0x000fe40000011609 */
[----:B-1----:R-:W-:Y:S02]  /*15b0*/  SHF.R.S32.HI R5, RZ, 0x1f, R2 ;  /* 0x0000001fff057819 */ /* 0x002fe40000011402 */
[----:B------:R-:W-:Y:S02]  /*15c0*/  LEA.HI R230, R230, R9, RZ, 0x10 ;  /* 0x00000009e6e67211 */ /* 0x000fe400078f80ff */
[----:B------:R-:W-:Y:S02]  /*15d0*/  LEA.HI R2, R5, R2, RZ, 0x6 ;  /* 0x0000000205027211 */ /* 0x000fe400078f30ff */
[----:B------:R-:W-:Y:S02]  /*15e0*/  LOP3.LUT R231, R230, 0xff, RZ, 0xc0, !PT ;  /* 0x000000ffe6e77812 */ /* 0x000fe400078ec0ff */
[----:B------:R-:W-:-:S02]  /*15f0*/  SHF.R.U32.HI R230, RZ, 0x10, R230 ;  /* 0x00000010ffe67819 */ /* 0x000fc400000116e6 */
[----:B------:R-:W-:Y:S01]  /*1600*/  SHF.R.S32.HI R2, RZ, 0x6, R2 ;  /* 0x00000006ff027819 */ /* 0x000fe20000011402 */
[----:B------:R-:W-:Y:S05]  /*1610*/  @!P1 BRA `(.L_x_1238) ;  /* 0x000001b000009947 */ /* 0x000fea0003800000 */
[----:B------:R-:W-:-:S04]  /*1620*/  ISETP.NE.AND P1, PT, R230, RZ, PT ;  /* 0x000000ffe600720c */ /* 0x000fc80003f25270 */
[----:B------:R-:W-:-:S04]  /*1630*/  SEL R5, R230, c[0x0][0x338], P1 ;  /* 0x0000ce00e6057a07 */ /* 0x000fc80000800000 */
[-C--:B------:R-:W-:Y:S02]  /*1640*/  IABS R9, R5.reuse ;  /* 0x0000000500097213 */ /* 0x080fe40000000000 */
[----:B------:R-:W-:Y:S02]  /*1650*/  IADD3 R10, R2, -0x1, R5 ;  /* 0xffffffff020a7810 */ /* 0x000fe40007ffe005 */
[----:B------:R-:W1:Y:S01]  /*1660*/  I2F.RP R11, R9 ;  /* 0x00000009000b7306 */ /* 0x000e620000209400 */
[----:B------:R-:W-:-:S05]  /*1670*/  IABS R0, R5 ;  /* 0x0000000500007213 */ /* 0x000fca0000000000 */
[----:B------:R-:W-:Y:S02]  /*1680*/  IMAD.MOV R0, RZ, RZ, -R0 ;  /* 0x000000ffff007224 */ /* 0x000fe400078e0a00 */
[----:B-1----:R-:W1:Y:S02]  /*1690*/  MUFU.RCP R14, R11 ;  /* 0x0000000b000e7308 */ /* 0x002e640000001000 */
[----:B-1----:R-:W-:-:S06]  /*16a0*/  IADD3 R14, R14, 0xffffffe, RZ ;  /* 0x0ffffffe0e0e7810 */ /* 0x002fcc0007ffe0ff */
[----:B------:R-:W1:Y:S02]  /*16b0*/  F2I.FTZ.U32.TRUNC.NTZ R15, R14 ;  /* 0x0000000e000f7305 */ /* 0x000e64000021f000 */
[--C-:B-1----:R-:W-:Y:S02]  /*16c0*/  IMAD.MOV R4, RZ, RZ, -R15.reuse ;  /* 0x000000ffff047224 */ /* 0x102fe400078e0a0f */
[----:B------:R-:W-:Y:S02]  /*16d0*/  IMAD.MOV.U32 R14, RZ, RZ, RZ ;  /* 0x000000ffff0e7224 */ /* 0x000fe400078e00ff */
[----:B------:R-:W-:Y:S01]  /*16e0*/  IMAD R7, R4, R9, RZ ;  /* 0x0000000904077224 */ /* 0x000fe200078e02ff */
[----:B------:R-:W-:Y:S02]  /*16f0*/  IABS R4, R10 ;  /* 0x0000000a00047213 */ /* 0x000fe40000000000 */
[----:B------:R-:W-:Y:S01]  /*1700*/  LOP3.LUT R10, R10, R5, RZ, 0x3c, !PT ;  /* 0x000000050a0a7212 */ /* 0x000fe200078e3cff */
[----:B------:R-:W-:-:S03]  /*1710*/  IMAD.HI.U32 R7, R15, R7, R14 ;  /* 0x000000070f077227 */ /* 0x000fc600078e000e */
[----:B------:R-:W-:-:S03]  /*1720*/  ISETP.GE.AND P1, PT, R10, RZ, PT ;  /* 0x000000ff0a00720c */ /* 0x000fc60003f26270 */
        /* <DEDUP_REMOVED lines=10> */
.L_x_1238:
[----:B------:R-:W-:Y:S05]  /*17d0*/  BSYNC B0 ;  /* 0x0000000000007941 */ /* 0x000fea0003800000 */
.L_x_1237:
[----:B------:R-:W-:Y:S01]  /*17e0*/  IMAD R229, R231, R7, RZ ;  /* 0x00000007e7e57224 */ /* 0x000fe200078e02ff */
[----:B------:R-:W-:Y:S01]  /*17f0*/  PRMT R9, RZ, 0x7610, R9 ;  /* 0x00007610ff097816 */ /* 0x000fe20000000009 */
[----:B------:R-:W-:Y:S01]  /*1800*/  IMAD.MOV.U32 R0, RZ, RZ, RZ ;  /* 0x000000ffff007224 */ /* 0x000fe200078e00ff */
[----:B------:R-:W-:Y:S01]  /*1810*/  CS2R R114, SRZ ;  /* 0x0000000000727805 */ /* 0x000fe2000001ff00 */
[----:B------:R-:W-:Y:S01]  /*1820*/  IMAD.IADD R5, R229, 0x1, R7 ;  /* 0x00000001e5057824 */ /* 0x000fe200078e0207 */
[----:B------:R-:W-:Y:S01]  /*1830*/  MOV R7, RZ ;  /* 0x000000ff00077202 */ /* 0x000fe20000000f00 */
        /* <DEDUP_REMOVED lines=52> */
[----:B------:R-:W-:-:S05]  /*1b80*/  @P3 IMAD.WIDE R14, R226, R3, c[0x0][0x340] ;  /* 0x0000d000e20e3625 */ /* 0x000fca00078e0203 */
[----:B------:R1:W3:Y:S01]  /*1b90*/  @P3 LDG.E R3, [R14.64] ;  /* 0x000000080e033981 */ /* 0x0002e2000c1e1900 */
[----:B------:R-:W-:Y:S02]  /*1ba0*/  SHF.R.S32.HI R5, RZ, 0x1f, R6 ;  /* 0x0000001fff057819 */ /* 0x000fe40000011406 */
[----:B------:R-:W-:Y:S02]  /*1bb0*/  MOV R0, c[0x0][0x2c4] ;  /* 0x0000b10000007a02 */ /* 0x000fe40000000f00 */
[----:B------:R-:W-:Y:S01]  /*1bc0*/  IADD3 R9, P1, R195, R8, RZ ;  /* 0x00000008c3097210 */ /* 0x000fe20007f3e0ff */
[----:B------:R-:W-:Y:S01]  /*1bd0*/  IMAD R5, R5, c[0x0][0x178], RZ ;  /* 0x00005e0005057a24 */ /* 0x000fe200078e02ff */
[----:B------:R-:W-:Y:S02]  /*1be0*/  ISETP.NE.AND P2, PT, R0, 0x1, PT ;  /* 0x000000010000780c */ /* 0x000fe40003f45270 */
[----:B------:R-:W-:Y:S01]  /*1bf0*/  LEA R0, R184, R195, 0x5 ;  /* 0x000000c3b8007211 */ /* 0x000fe200078e28ff */
[----:B------:R-:W-:Y:S01]  /*1c00*/  IMAD R10, R6, c[0x0][0x17c], R5 ;  /* 0x00005f00060a7a24 */ /* 0x000fe200078e0205 */
[----:B------:R-:W-:Y:S01]  /*1c10*/  ISETP.GE.AND P6, PT, R210, c[0x0][0x198], PT ;  /* 0x00006600d2007a0c */ /* 0x000fe20003fc6270 */
[----:B------:R-:W-:Y:S01]  /*1c20*/  IMAD.WIDE.U32 R6, R6, c[0x0][0x178], RZ ;  /* 0x00005e0006067a25 */ /* 0x000fe200078e00ff */
[----:B------:R-:W-:-:S02]  /*1c30*/  LEA R0, R189, R0, 0x7 ;  /* 0x00000000bd007211 */ /* 0x000fc400078e38ff */
[----:B------:R-:W-:Y:S01]  /*1c40*/  ISETP.GE.AND P4, PT, R200, c[0x0][0x198], PT ;  /* 0x00006600c8007a0c */ /* 0x000fe20003f86270 */
[----:B------:R-:W-:Y:S01]  /*1c50*/  IMAD.IADD R11, R7, 0x1, R10 ;  /* 0x00000001070b7824 */ /* 0x000fe200078e020a */
[----:B------:R-:W-:Y:S01]  /*1c60*/  MOV R10, R6 ;  /* 0x00000006000a7202 */ /* 0x000fe20000000f00 */
[----:B------:R-:W-:Y:S01]  /*1c70*/  IMAD.WIDE.U32 R16, R9, c[0x0][0x1e0], R210 ;  /* 0x0000780009107a25 */ /* 0x000fe200078e00d2 */
[----:B------:R-:W-:Y:S02]  /*1c80*/  SEL R6, R225, RZ, !P5 ;  /* 0x000000ffe1067207 */ /* 0x000fe40006800000 */
[----:B------:R-:W-:Y:S01]  /*1c90*/  MOV R4, R0 ;  /* 0x0000000000047202 */ /* 0x000fe20000000f00 */
[----:B------:R-:W-:Y:S01]  /*1ca0*/  @P2 IMAD.HI.U32 R5, R0, c[0x0][0x2c8], RZ ;  /* 0x0000b20000052a27 */ /* 0x000fe200078e00ff */
[----:B-1----:R-:W-:-:S03]  /*1cb0*/  SHF.R.S32.HI R14, RZ, 0x1f, R8 ;  /* 0x0000001fff0e7819 */ /* 0x002fc60000011408 */
[----:B------:R-:W-:Y:S01]  /*1cc0*/  IMAD.WIDE.U32 R10, R227, c[0x0][0x1b8], R10 ;  /* 0x00006e00e30a7a25 */ /* 0x000fe200078e000a */
[----:B------:R-:W-:Y:S02]  /*1cd0*/  @P2 SHF.R.U32.HI R4, RZ, c[0x0][0x2cc], R5 ;  /* 0x0000b300ff042a19 */ /* 0x000fe40000011605 */
[----:B------:R-:W-:Y:S01]  /*1ce0*/  LEA.HI.X.SX32 R7, R195, R14, 0x1, P1 ;  /* 0x0000000ec3077211 */ /* 0x000fe200008f0eff */
[----:B------:R-:W-:Y:S01]  /*1cf0*/  IMAD R6, R6, c[0x0][0x1c0], RZ ;  /* 0x0000700006067a24 */ /* 0x000fe200078e02ff */
[----:B------:R-:W-:Y:S01]  /*1d00*/  SEL R5, R226, RZ, !P5 ;  /* 0x000000ffe2057207 */ /* 0x000fe20006800000 */
[----:B------:R-:W-:Y:S01]  /*1d10*/  IMAD R11, R227, c[0x0][0x1bc], R11 ;  /* 0x00006f00e30b7a24 */ /* 0x000fe200078e020b */
[----:B------:R-:W-:Y:S01]  /*1d20*/  ISETP.GE.AND P1, PT, R210, c[0x0][0x1d4], PT ;  /* 0x00007500d2007a0c */ /* 0x000fe20003f26270 */
[----:B------:R-:W-:Y:S01]  /*1d30*/  IMAD R8, R7, c[0x0][0x1e0], RZ ;  /* 0x0000780007087a24 */ /* 0x000fe200078e02ff */
[----:B------:R-:W-:Y:S01]  /*1d40*/  ISETP.GE.AND P2, PT, R199, c[0x0][0x1d4], PT ;  /* 0x00007500c7007a0c */ /* 0x000fe20003f46270 */
[----:B------:R-:W-:Y:S01]  /*1d50*/  IMAD R7, R7, c[0x0][0x208], RZ ;  /* 0x0000820007077a24 */ /* 0x000fe200078e02ff */
[----:B------:R-:W-:Y:S01]  /*1d60*/  ISETP.GE.AND P5, PT, R199, c[0x0][0x198], PT ;  /* 0x00006600c7007a0c */ /* 0x000fe20003fa6270 */
[----:B------:R-:W-:-:S02]  /*1d70*/  IMAD R8, R9, c[0x0][0x1e4], R8 ;  /* 0x0000790009087a24 */ /* 0x000fc400078e0208 */
[C---:B------:R-:W-:Y:S02]  /*1d80*/  IMAD R6, R5.reuse, c[0x0][0x1c4], R6 ;  /* 0x0000710005067a24 */ /* 0x040fe400078e0206 */
[----:B------:R-:W-:Y:S01]  /*1d90*/  IMAD.WIDE.U32 R10, R5, c[0x0][0x1c0], R10 ;  /* 0x00007000050a7a25 */ /* 0x000fe200078e000a */
[----:B------:R-:W-:Y:S02]  /*1da0*/  IADD3 R17, R17, R8, RZ ;  /* 0x0000000811117210 */ /* 0x000fe40007ffe0ff */
[----:B------:R-:W-:Y:S01]  /*1db0*/  IADD3 R5, -R4, RZ, RZ ;  /* 0x000000ff04057210 */ /* 0x000fe20007ffe1ff */
[----:B------:R-:W-:Y:S01]  /*1dc0*/  IMAD.WIDE.U32 R14, R9, c[0x0][0x208], R210 ;  /* 0x00008200090e7a25 */ /* 0x000fe200078e00d2 */
[----:B------:R-:W-:Y:S02]  /*1dd0*/  SHF.R.S32.HI R8, RZ, 0x1f, R4 ;  /* 0x0000001fff087819 */ /* 0x000fe40000011404 */
[----:B------:R-:W-:Y:S01]  /*1de0*/  IADD3 R11, R11, R6, RZ ;  /* 0x000000060b0b7210 */ /* 0x000fe20007ffe0ff */
[----:B------:R-:W-:-:S02]  /*1df0*/  IMAD R7, R9, c[0x0][0x20c], R7 ;  /* 0x0000830009077a24 */ /* 0x000fc400078e0207 */
[----:B------:R-:W-:Y:S02]  /*1e00*/  IMAD R5, R5, c[0x0][0x2c4], R0 ;  /* 0x0000b10005057a24 */ /* 0x000fe400078e0200 */
[----:B------:R-:W-:Y:S02]  /*1e10*/  IMAD.IADD R15, R15, 0x1, R7 ;  /* 0x000000010f0f7824 */ /* 0x000fe400078e0207 */
[----:B------:R-:W-:Y:S02]  /*1e20*/  IMAD R7, R8, c[0x0][0x1b0], RZ ;  /* 0x00006c0008077a24 */ /* 0x000fe400078e02ff */
[----:B------:R-:W-:-:S04]  /*1e30*/  IMAD.WIDE.U32 R10, R4, c[0x0][0x1b0], R10 ;  /* 0x00006c00040a7a25 */ /* 0x000fc800078e000a */
[----:B------:R-:W-:Y:S01]  /*1e40*/  IMAD R7, R4, c[0x0][0x1b4], R7 ;  /* 0x00006d0004077a24 */ /* 0x000fe200078e0207 */
[----:B------:R-:W-:Y:S01]  /*1e50*/  SHF.R.S32.HI R4, RZ, 0x1f, R5 ;  /* 0x0000001fff047819 */ /* 0x000fe20000011405 */
[----:B------:R-:W-:-:S03]  /*1e60*/  IMAD.WIDE.U32 R238, R227, c[0x0][0x1e8], R16 ;  /* 0x00007a00e3ee7a25 */ /* 0x000fc600078e0010 */
[----:B------:R-:W-:Y:S01]  /*1e70*/  IADD3 R11, R11, R7, RZ ;  /* 0x000000070b0b7210 */ /* 0x000fe20007ffe0ff */
[----:B------:R-:W-:Y:S02]  /*1e80*/  IMAD R4, R4, c[0x0][0x1a8], RZ ;  /* 0x00006a0004047a24 */ /* 0x000fe400078e02ff */
[----:B------:R-:W-:-:S04]  /*1e90*/  IMAD.WIDE.U32 R236, R227, c[0x0][0x210], R14 ;  /* 0x00008400e3ec7a25 */ /* 0x000fc800078e000e */
[C---:B------:R-:W-:Y:S02]  /*1ea0*/  IMAD R7, R5.reuse, c[0x0][0x1ac], R4 ;  /* 0x00006b0005077a24 */ /* 0x040fe400078e0204 */
[----:B------:R-:W-:-:S04]  /*1eb0*/  IMAD.WIDE.U32 R4, R5, c[0x0][0x1a8], R10 ;  /* 0x00006a0005047a25 */ /* 0x000fc800078e000a */
[----:B------:R-:W-:Y:S01]  /*1ec0*/  IMAD R239, R227, c[0x0][0x1ec], R239 ;  /* 0x00007b00e3ef7a24 */ /* 0x000fe200078e02ef */
[----:B------:R-:W-:Y:S01]  /*1ed0*/  IADD3 R5, R5, R7, RZ ;  /* 0x0000000705057210 */ /* 0x000fe20007ffe0ff */
[----:B------:R-:W-:Y:S01]  /*1ee0*/  IMAD R237, R227, c[0x0][0x214], R237 ;  /* 0x00008500e3ed7a24 */ /* 0x000fe200078e02ed */
        /* <DEDUP_REMOVED lines=9> */
[----:B------:R-:W-:Y:S01]  /*1f80*/  IMAD R9, R3, c[0x0][0x1f4], R6 ;  /* 0x00007d0003097a24 */ /* 0x000fe200078e0206 */
[----:B------:R-:W-:Y:S01]  /*1f90*/  LEA R4, R189, R195, 0x7 ;  /* 0x000000c3bd047211 */ /* 0x000fe200078e38ff */
[----:B------:R-:W-:-:S02]  /*1fa0*/  IMAD R7, R3, c[0x0][0x21c], R0 ;  /* 0x0000870003077a24 */ /* 0x000fc400078e0200 */
[----:B------:R-:W-:-:S04]  /*1fb0*/  IMAD.WIDE.U32 R238, R3, c[0x0][0x1f0], R238 ;  /* 0x00007c0003ee7a25 */ /* 0x000fc800078e00ee */
[----:B------:R-:W-:Y:S01]  /*1fc0*/  IMAD.WIDE.U32 R236, R3, c[0x0][0x218], R236 ;  /* 0x0000860003ec7a25 */ /* 0x000fe200078e00ec */
[----:B------:R-:W-:Y:S02]  /*1fd0*/  IADD3 R3, R2, -0x1, RZ ;  /* 0xffffffff02037810 */ /* 0x000fe40007ffe0ff */
[----:B------:R-:W-:Y:S02]  /*1fe0*/  IADD3 R228, R239, R9, RZ ;  /* 0x00000009efe47210 */ /* 0x000fe40007ffe0ff */
[----:B------:R-:W-:Y:S01]  /*1ff0*/  IADD3 R190, R237, R7, RZ ;  /* 0x00000007edbe7210 */ /* 0x000fe20007ffe0ff */
[----:B------:R-:W-:Y:S05]  /*2000*/  BRA.DIV ~URZ, `(.L_x_1240) ;  /* 0x00009f727f007947 */ /* 0x000fea000b800000 */
[----:B------:R1:W3:Y:S02]  /*2010*/  SHFL.IDX PT, R15, R5, RZ, 0x181f ;  /* 0x00181fff050f7589 */ /* 0x0002e400000e0000 */
.L_x_1324:
[----:B------:R-:W-:Y:S05]  /*2020*/  BRA.DIV ~URZ, `(.L_x_1241) ;  /* 0x00009fc27f007947 */ /* 0x000fea000b800000 */
[----:B------:R4:W1:Y:S02]  /*2030*/  SHFL.IDX PT, R7, R13, RZ, 0x181f ;  /* 0x00181fff0d077589 */ /* 0x00086400000e0000 */
.L_x_1325:
[----:B------:R-:W-:Y:S01]  /*2040*/  IMAD R17, R12, c[0x0][0x2c4], RZ ;  /* 0x0000b1000c117a24 */ /* 0x000fe200078e02ff */
[----:B------:R-:W-:Y:S04]  /*2050*/  BSSY B0, `(.L_x_1242) ;  /* 0x000000f000007945 */ /* 0x000fe80003800000 */
[----:B------:R-:W-:-:S13]  /*2060*/  ISETP.GE.AND P0, PT, R4, R17, PT ;  /* 0x000000110400720c */ /* 0x000fda0003f06270 */
[----:B------:R-:W-:Y:S05]  /*2070*/  @P0 BRA `(.L_x_1243) ;  /* 0x000000c000000947 */ /* 0x000fea0003800000 */
[CC--:B-1----:R-:W-:Y:S02]  /*2080*/  LEA R8, P0, R210.reuse, R7.reuse, 0x1 ;  /* 0x00000007d2087211 */ /* 0x0c2fe400078008ff */
[C---:B------:R-:W-:Y:S02]  /*2090*/  LEA R6, P3, R199.reuse, R7, 0x1 ;  /* 0x00000007c7067211 */ /* 0x040fe400078608ff */
[----:B---3--:R-:W-:Y:S02]  /*20a0*/  LEA.HI.X R9, R210, R15, R211, 0x1, P0 ;  /* 0x0000000fd2097211 */ /* 0x008fe400000f0cd3 */
[C---:B------:R-:W-:Y:S02]  /*20b0*/  LEA R10, P0, R200.reuse, R7, 0x1 ;  /* 0x00000007c80a7211 */ /* 0x040fe400078008ff */
[-C--:B------:R-:W-:Y:S01]  /*20c0*/  LEA.HI.X R7, R199, R15.reuse, R198, 0x1, P3 ;  /* 0x0000000fc7077211 */ /* 0x080fe200018f0cc6 */
[----:B------:R-:W-:Y:S01]  /*20d0*/  @!PT LDS RZ, [RZ] ;  /* 0x00000000fffff984 */ /* 0x000fe20000000800 */
[----:B------:R-:W-:Y:S01]  /*20e0*/  @!PT LDS RZ, [RZ] ;  /* 0x00000000fffff984 */ /* 0x000fe20000000800 */
[----:B------:R-:W-:Y:S01]  /*20f0*/  @!PT LDS RZ, [RZ] ;  /* 0x00000000fffff984 */ /* 0x000fe20000000800 */
[----:B------:R1:W-:Y:S01]  /*2100*/  LDGSTS.E.BYPASS.LTC128B.128 [R203+0x18100], [R8.64], !P6 ;  /* 0x1810000008cb7fae */ /* 0x0003e2000f101d48 */
[----:B------:R-:W-:-:S03]  /*2110*/  LEA.HI.X R11, R200, R15, R197, 0x1, P0 ;  /* 0x0000000fc80b7211 */ /* 0x000fc600000f0cc5 */
[----:B------:R1:W-:Y:S04]  /*2120*/  LDGSTS.E.BYPASS.LTC128B.128 [R203+0x1c100], [R6.64], !P5 ;  /* 0x1c10000006cb7fae */ /* 0x0003e8000e901d48 */
[----:B------:R1:W-:Y:S02]  /*2130*/  LDGSTS.E.BYPASS.LTC128B.128 [R203+0x20100], [R10.64], !P4 ;  /* 0x201000000acb7fae */ /* 0x0003e4000e101d48 */
.L_x_1243:
[----:B------:R-:W-:Y:S05]  /*2140*/  BSYNC B0 ;  /* 0x0000000000007941 */ /* 0x000fea0003800000 */
.L_x_1242:
[----:B------:R-:W-:Y:S05]  /*2150*/  BRA.DIV ~URZ, `(.L_x_1244) ;  /* 0x00009ef27f007947 */ /* 0x000fea000b800000 */
[----:B---3--:R3:W2:Y:S04]  /*2160*/  SHFL.IDX PT, R15, R5, 0x1, 0x181f ;  /* 0x00381f00050f7f89 */ /* 0x0086a800000e0000 */
[----:B-1----:R3:W1:Y:S02]  /*2170*/  SHFL.IDX PT, R7, R13, 0x1, 0x181f ;  /* 0x00381f000d077f89 */ /* 0x00266400000e0000 */
.L_x_1326:
[----:B------:R-:W-:Y:S01]  /*2180*/  IADD3 R0, R4, 0x20, RZ ;  /* 0x0000002004007810 */ /* 0x000fe20007ffe0ff */
[----:B------:R-:W-:Y:S03]  /*2190*/  BSSY B0, `(.L_x_1245) ;  /* 0x000000f000007945 */ /* 0x000fe60003800000 */
[----:B------:R-:W-:-:S13]  /*21a0*/  ISETP.GE.AND P0, PT, R0, R17, PT ;  /* 0x000000110000720c */ /* 0x000fda0003f06270 */
[----:B------:R-:W-:Y:S05]  /*21b0*/  @P0 BRA `(.L_x_1246) ;  /* 0x000000c000000947 */ /* 0x000fea0003800000 */
[CC--:B-1----:R-:W-:Y:S02]  /*21c0*/  LEA R8, P0, R210.reuse, R7.reuse, 0x1 ;  /* 0x00000007d2087211 */ /* 0x0c2fe400078008ff */
[C---:B------:R-:W-:Y:S02]  /*21d0*/  LEA R6, P3, R199.reuse, R7, 0x1 ;  /* 0x00000007c7067211 */ /* 0x040fe400078608ff */
[----:B--2---:R-:W-:Y:S02]  /*21e0*/  LEA.HI.X R9, R210, R15, R211, 0x1, P0 ;  /* 0x0000000fd2097211 */ /* 0x004fe400000f0cd3 */
        /* <DEDUP_REMOVED lines=9> */
.L_x_1246:
[----:B------:R-:W-:Y:S05]  /*2280*/  BSYNC B0 ;  /* 0x0000000000007941 */ /* 0x000fea0003800000 */
.L_x_1245:
[----:B------:R-:W-:Y:S05]  /*2290*/  BRA.DIV ~URZ, `(.L_x_1247) ;  /* 0x00009e727f007947 */ /* 0x000fea000b800000 */
[----:B--2---:R2:W3:Y:S02]  /*22a0*/  SHFL.IDX PT, R15, R5, 0x2, 0x181f ;  /* 0x00581f00050f7f89 */ /* 0x0044e400000e0000 */
.L_x_1327:
[----:B------:R-:W-:Y:S05]  /*22b0*/  BRA.DIV ~URZ, `(.L_x_1248) ;  /* 0x00009ec27f007947 */ /* 0x000fea000b800000 */
[----:B-1----:R1:W2:Y:S02]  /*22c0*/  SHFL.IDX PT, R7, R13, 0x2, 0x181f ;  /* 0x00581f000d077f89 */ /* 0x0022a400000e0000 */
.L_x_1328:
[----:B------:R-:W-:Y:S01]  /*22d0*/  IADD3 R0, R4, 0x40, RZ ;  /* 0x0000004004007810 */ /* 0x000fe20007ffe0ff */
[----:B------:R-:W-:Y:S03]  /*22e0*/  BSSY B0, `(.L_x_1249) ;  /* 0x000000f000007945 */ /* 0x000fe60003800000 */
[----:B------:R-:W-:-:S13]  /*22f0*/  ISETP.GE.AND P0, PT, R0, R17, PT ;  /* 0x000000110000720c */ /* 0x000fda0003f06270 */
[----:B------:R-:W-:Y:S05]  /*2300*/  @P0 BRA `(.L_x_1250) ;  /* 0x000000c000000947 */ /* 0x000fea0003800000 */
[CC--:B--2---:R-:W-:Y:S02]  /*2310*/  LEA R8, P0, R210.reuse, R7.reuse, 0x1 ;  /* 0x00000007d2087211 */ /* 0x0c4fe400078008ff */
        /* <DEDUP_REMOVED lines=11> */
.L_x_1250:
[----:B------:R-:W-:Y:S05]  /*23d0*/  BSYNC B0 ;  /* 0x0000000000007941 */ /* 0x000fea0003800000 */
.L_x_1249:
[----:B------:R-:W-:Y:S05]  /*23e0*/  BRA.DIV ~URZ, `(.L_x_1251) ;  /* 0x00009df27f007947 */ /* 0x000fea000b800000 */
[----:B--23--:R-:W2:Y:S04]  /*23f0*/  SHFL.IDX PT, R5, R5, 0x3, 0x181f ;  /* 0x00781f0005057f89 */ /* 0x00cea800000e0000 */
[----:B------:R3:W1:Y:S02]  /*2400*/  SHFL.IDX PT, R7, R13, 0x3, 0x181f ;  /* 0x00781f000d077f89 */ /* 0x00066400000e0000 */
.L_x_1329:
[----:B------:R-:W-:-:S04]  /*2410*/  IADD3 R4, R4, 0x60, RZ ;  /* 0x0000006004047810 */ /* 0x000fc80007ffe0ff */
[----:B------:R-:W-:-:S13]  /*2420*/  ISETP.GE.AND P3, PT, R4, R17, PT ;  /* 0x000000110400720c */ /* 0x000fda0003f66270 */
[----:B-1----:R-:W-:-:S04]  /*2430*/  @!P3 LEA R10, P0, R210, R7, 0x1 ;  /* 0x00000007d20ab211 */ /* 0x002fc800078008ff */
[----:B--2---:R-:W-:Y:S02]  /*2440*/  @!P3 LEA.HI.X R11, R210, R5, R211, 0x1, P0 ;  /* 0x00000005d20bb211 */ /* 0x004fe400000f0cd3 */
[----:B------:R-:W-:-:S03]  /*2450*/  @!P3 LEA R8, P0, R199, R7, 0x1 ;  /* 0x00000007c708b211 */ /* 0x000fc600078008ff */
[----:B------:R-:W-:Y:S01]  /*2460*/  @!PT LDS RZ, [RZ] ;  /* 0x00000000fffff984 */ /* 0x000fe20000000800 */
[----:B------:R-:W-:Y:S01]  /*2470*/  @!PT LDS RZ, [RZ] ;  /* 0x00000000fffff984 */ /* 0x000fe20000000800 */
[----:B------:R-:W-:Y:S01]  /*2480*/  @!PT LDS RZ, [RZ] ;  /* 0x00000000fffff984 */ /* 0x000fe20000000800 */
[----:B------:R1:W-:Y:S01]  /*2490*/  @!P3 LDGSTS.E.BYPASS.LTC128B.128 [R203+0x1b100], [R10.64], !P6 ;  /* 0x1b1000000acbbfae */ /* 0x0003e2000f101d48 */
[----:B------:R-:W-:Y:S02]  /*24a0*/  @!P3 LEA.HI.X R9, R199, R5, R198, 0x1, P0 ;  /* 0x00000005c709b211 */ /* 0x000fe400000f0cc6 */
[----:B------:R-:W-:-:S03]  /*24b0*/  @!P3 LEA R4, P0, R200, R7, 0x1 ;  /* 0x00000007c804b211 */ /* 0x000fc600078008ff */
[----:B------:R1:W-:Y:S01]  /*24c0*/  @!P3 LDGSTS.E.BYPASS.LTC128B.128 [R203+0x1f100], [R8.64], !P5 ;  /* 0x1f10000008cbbfae */ /* 0x0003e2000e901d48 */
[----:B------:R-:W-:-:S05]  /*24d0*/  @!P3 LEA.HI.X R5, R200, R5, R197, 0x1, P0 ;  /* 0x00000005c805b211 */ /* 0x000fca00000f0cc5 */
[----:B------:R1:W-:Y:S04]  /*24e0*/  @!P3 LDGSTS.E.BYPASS.LTC128B.128 [R203+0x23100], [R4.64], !P4 ;  /* 0x2310000004cbbfae */ /* 0x0003e8000e101d48 */
[----:B------:R-:W0:Y:S01]  /*24f0*/  LDGDEPBAR ;  /* 0x00000000000079af */ /* 0x000e220000000000 */
[----:B------:R-:W-:Y:S02]  /*2500*/  WARPSYNC 0xffffffff ;  /* 0xffffffff00007948 */ /* 0x000fe40003800000 */
[----:B------:R-:W-:Y:S01]  /*2510*/  IMAD.IADD R6, R80, 0x1, -R195 ;  /* 0x0000000150067824 */ /* 0x000fe200078e0ac3 */
[----:B-1----:R-:W-:Y:S01]  /*2520*/  SHF.R.S32.HI R10, RZ, 0x1f, R3 ;  /* 0x0000001fff0a7819 */ /* 0x002fe20000011403 */
[C---:B------:R-:W-:Y:S01]  /*2530*/  IMAD.WIDE.U32 R8, R3.reuse, c[0x0][0x1e0], RZ ;  /* 0x0000780003087a25 */ /* 0x040fe200078e00ff */
[----:B------:R-:W-:Y:S03]  /*2540*/  BAR.SYNC.DEFER_BLOCKING 0x0 ;  /* 0x0000000000007b1d */ /* 0x000fe60000010000 */
[C---:B------:R-:W-:Y:S01]  /*2550*/  IMAD R6, R3.reuse, -0x40, R6 ;  /* 0xffffffc003067824 */ /* 0x040fe200078e0206 */
[----:B------:R-:W-:Y:S01]  /*2560*/  LEA R5, P0, R8, R238, 0x6 ;  /* 0x000000ee08057211 */ /* 0x000fe200078030ff */
[C---:B------:R-:W-:Y:S01]  /*2570*/  IMAD R0, R10.reuse, c[0x0][0x1e0], RZ ;  /* 0x000078000a007a24 */ /* 0x040fe200078e02ff */
[----:B------:R-:W-:Y:S01]  /*2580*/  ULDC.64 UR4, c[0x0][0x208] ;  /* 0x0000820000047ab9 */ /* 0x000fe20000000a00 */
[----:B------:R-:W-:Y:S01]  /*2590*/  IMAD R10, R10, c[0x0][0x208], RZ ;  /* 0x000082000a0a7a24 */ /* 0x000fe200078e02ff */
[C---:B------:R-:W-:Y:S01]  /*25a0*/  ISETP.GE.AND P3, PT, R6.reuse, 0x21, PT ;  /* 0x000000210600780c */ /* 0x040fe20003f66270 */
[----:B------:R-:W-:Y:S01]  /*25b0*/  IMAD R7, R3, c[0x0][0x1e4], R0 ;  /* 0x0000790003077a24 */ /* 0x000fe200078e0200 */
[----:B------:R-:W-:Y:S01]  /*25c0*/  ISETP.GE.AND P6, PT, R6, 0x1, PT ;  /* 0x000000010600780c */ /* 0x000fe20003fc6270 */
[----:B------:R-:W-:Y:S01]  /*25d0*/  IMAD.MOV.U32 R0, RZ, RZ, 0x20 ;  /* 0x00000020ff007424 */ /* 0x000fe200078e00ff */
[----:B------:R-:W-:Y:S01]  /*25e0*/  USHF.L.U32 UR7, UR4, 0x6, URZ ;  /* 0x0000000604077899 */ /* 0x000fe2000800063f */
[----:B------:R-:W-:Y:S01]  /*25f0*/  IMAD.IADD R7, R9, 0x1, R7 ;  /* 0x0000000109077824 */ /* 0x000fe200078e0207 */
[----:B------:R-:W-:Y:S01]  /*2600*/  UMOV UR6, 0x6 ;  /* 0x0000000600067882 */ /* 0x000fe20000000000 */
[----:B------:R-:W-:Y:S01]  /*2610*/  IMAD.WIDE.U32 R14, R0, c[0x0][0x1e0], RZ ;  /* 0x00007800000e7a25 */ /* 0x000fe200078e00ff */
[----:B------:R-:W-:Y:S01]  /*2620*/  USHF.L.U64.HI UR5, UR4, UR6, UR5 ;  /* 0x0000000604057299 */ /* 0x000fe20008010205 */
[----:B------:R-:W-:Y:S01]  /*2630*/  BSSY B0, `(.L_x_1252) ;  /* 0x0000046000007945 */ /* 0x000fe20003800000 */
[----:B------:R-:W-:Y:S01]  /*2640*/  LEA.HI.X R4, R8, R228, R7, 0x6, P0 ;  /* 0x000000e408047211 */ /* 0x000fe200000f3407 */
[----:B------:R-:W-:-:S02]  /*2650*/  IMAD R9, R0, c[0x0][0x1e4], RZ ;  /* 0x0000790000097a24 */ /* 0x000fc400078e02ff */
[----:B------:R-:W-:Y:S01]  /*2660*/  @P3 IADD3 R8, P0, R5, R14, RZ ;  /* 0x0000000e05083210 */ /* 0x000fe20007f1e0ff */
[----:B---34-:R-:W-:Y:S01]  /*2670*/  IMAD.WIDE.U32 R12, R3, c[0x0][0x208], RZ ;  /* 0x00008200030c7a25 */ /* 0x018fe200078e00ff */
[----:B------:R-:W-:Y:S02]  /*2680*/  @P6 LEA R14, P4, R5, c[0x0][0x1c8], 0x1 ;  /* 0x00007200050e6a11 */ /* 0x000fe400078808ff */
[----:B------:R-:W-:Y:S01]  /*2690*/  @P3 IADD3.X R9, R4, R15, R9, P0, !PT ;  /* 0x0000000f04093210 */ /* 0x000fe200007fe409 */
[----:B------:R-:W-:Y:S01]  /*26a0*/  IMAD R7, R3, c[0x0][0x20c], R10 ;  /* 0x0000830003077a24 */ /* 0x000fe200078e020a */
[----:B------:R-:W-:Y:S02]  /*26b0*/  @P6 LEA.HI.X R15, R5, c[0x0][0x1cc], R4, 0x1, P4 ;  /* 0x00007300050f6a11 */ /* 0x000fe400020f0c04 */
[----:B------:R-:W-:Y:S01]  /*26c0*/  LEA R4, P0, R12, R236, 0x6 ;  /* 0x000000ec0c047211 */ /* 0x000fe200078030ff */
[----:B------:R-:W-:Y:S01]  /*26d0*/  IMAD.IADD R7, R13, 0x1, R7 ;  /* 0x000000010d077824 */ /* 0x000fe200078e0207 */
[----:B------:R-:W-:Y:S01]  /*26e0*/  @P3 LEA R10, P5, R8, c[0x0][0x1c8], 0x1 ;  /* 0x00007200080a3a11 */ /* 0x000fe200078a08ff */
[----:B------:R-:W-:Y:S01]  /*26f0*/  @!PT LDS RZ, [RZ] ;  /* 0x00000000fffff984 */ /* 0x000fe20000000800 */
[----:B------:R-:W-:Y:S01]  /*2700*/  @!PT LDS RZ, [RZ] ;  /* 0x00000000fffff984 */ /* 0x000fe20000000800 */
[----:B------:R-:W-:Y:S01]  /*2710*/  @!PT LDS RZ, [RZ] ;  /* 0x00000000fffff984 */ /* 0x000fe20000000800 */
[----:B------:R1:W-:Y:S01]  /*2720*/  @P6 LDGSTS.E.BYPASS.LTC128B.128 [R203+0xc100], [R14.64], !P1 ;  /* 0x0c1000000ecb6fae */ /* 0x0003e2000c901d48 */
[----:B------:R-:W-:-:S02]  /*2730*/  @P6 ISETP.GE.AND P4, PT, R200, c[0x0][0x1d4], PT ;  /* 0x00007500c8006a0c */ /* 0x000fc40003f86270 */
[----:B------:R-:W-:Y:S01]  /*2740*/  LEA.HI.X R7, R12, R190, R7, 0x6, P0 ;  /* 0x000000be0c077211 */ /* 0x000fe200000f3407 */
[----:B------:R1:W-:Y:S01]  /*2750*/  @P6 LDGSTS.E.BYPASS.LTC128B.128 [R203+0xe100], [R14.64+0x80], !P2 ;  /* 0x0e1000800ecb6fae */ /* 0x0003e2000d101d48 */
[----:B------:R-:W-:Y:S01]  /*2760*/  @P3 LEA.HI.X R11, R8, c[0x0][0x1cc], R9, 0x1, P5 ;  /* 0x00007300080b3a11 */ /* 0x000fe200028f0c09 */
[----:B------:R-:W-:Y:S01]  /*2770*/  IMAD.MOV.U32 R8, RZ, RZ, 0x40 ;  /* 0x00000040ff087424 */ /* 0x000fe200078e00ff */
[----:B------:R-:W-:Y:S02]  /*2780*/  LEA R12, P5, R4, c[0x0][0x1f8], 0x1 ;  /* 0x00007e00040c7a11 */ /* 0x000fe400078a08ff */
[----:B------:R-:W-:Y:S02]  /*2790*/  @P3 ISETP.GE.AND P0, PT, R200, c[0x0][0x1d4], PT ;  /* 0x00007500c8003a0c */ /* 0x000fe40003f06270 */
[----:B------:R-:W-:Y:S02]  /*27a0*/  LEA.HI.X R13, R4, c[0x0][0x1fc], R7, 0x1, P5 ;  /* 0x00007f00040d7a11 */ /* 0x000fe400028f0c07 */
[----:B------:R-:W-:Y:S01]  /*27b0*/  ISETP.GE.AND P5, PT, R210, c[0x0][0x1d4], PT ;  /* 0x00007500d2007a0c */ /* 0x000fe20003fa6270 */
[----:B------:R1:W-:Y:S01]  /*27c0*/  @P6 LDGSTS.E.BYPASS.LTC128B.128 [R203+0x10100], [R14.64+0x100], !P4 ;  /* 0x101001000ecb6fae */ /* 0x0003e2000e101d48 */
[----:B------:R-:W-:-:S02]  /*27d0*/  ISETP.GE.AND P4, PT, R199, c[0x0][0x1d4], PT ;  /* 0x00007500c7007a0c */ /* 0x000fc40003f86270 */
[C---:B------:R-:W-:Y:S01]  /*27e0*/  ISETP.LT.OR P6, PT, R6.reuse, 0x1, P5 ;  /* 0x000000010600780c */ /* 0x040fe20002fc1670 */
[----:B------:R1:W-:Y:S01]  /*27f0*/  @P3 LDGSTS.E.BYPASS.LTC128B.128 [R203+0xd100], [R10.64], !P1 ;  /* 0x0d1000000acb3fae */ /* 0x0003e2000c901d48 */
[----:B------:R-:W-:-:S03]  /*2800*/  ISETP.LT.OR P5, PT, R6, 0x21, P5 ;  /* 0x000000210600780c */ /* 0x000fc60002fa1670 */
[----:B------:R1:W-:Y:S04]  /*2810*/  @P3 LDGSTS.E.BYPASS.LTC128B.128 [R203+0xf100], [R10.64+0x80], !P2 ;  /* 0x0f1000800acb3fae */ /* 0x0003e8000d101d48 */
[----:B------:R1:W-:Y:S01]  /*2820*/  @P3 LDGSTS.E.BYPASS.LTC128B.128 [R203+0x11100], [R10.64+0x100], !P0 ;  /* 0x111001000acb3fae */ /* 0x0003e2000c101d48 */
[----:B------:R-:W-:Y:S02]  /*2830*/  ISETP.LT.OR P0, PT, R6, 0x1, P4 ;  /* 0x000000010600780c */ /* 0x000fe40002701670 */
[----:B------:R-:W-:Y:S01]  /*2840*/  ISETP.GE.AND P3, PT, R200, c[0x0][0x1d4], PT ;  /* 0x00007500c8007a0c */ /* 0x000fe20003f66270 */
[----:B------:R-:W0:Y:S01]  /*2850*/  LDGDEPBAR ;  /* 0x00000000000079af */ /* 0x000e220000000000 */
[----:B------:R-:W-:-:S03]  /*2860*/  ISETP.LT.OR P4, PT, R6, 0x21, P4 ;  /* 0x000000210600780c */ /* 0x000fc60002781670 */
[----:B------:R1:W-:Y:S01]  /*2870*/  LDGSTS.E.BYPASS.LTC128B.128 [R203+0x100], [R12.64], !P6 ;  /* 0x001000000ccb7fae */ /* 0x0003e2000f101d48 */
[C---:B------:R-:W-:Y:S02]  /*2880*/  ISETP.LT.OR P6, PT, R6.reuse, 0x1, P3 ;  /* 0x000000010600780c */ /* 0x040fe40001fc1670 */
[----:B------:R-:W-:-:S03]  /*2890*/  ISETP.LT.OR P3, PT, R6, 0x21, P3 ;  /* 0x000000210600780c */ /* 0x000fc60001f61670 */
[----:B------:R1:W-:Y:S01]  /*28a0*/  LDGSTS.E.BYPASS.LTC128B.128 [R203+0x2100], [R12.64+0x80], !P0 ;  /* 0x021000800ccb7fae */ /* 0x0003e2000c101d48 */
[----:B------:R-:W-:-:S04]  /*28b0*/  IADD3 R4, P0, R12, UR7, RZ ;  /* 0x000000070c047c10 */ /* 0x000fc8000ff1e0ff */
[----:B------:R-:W-:-:S03]  /*28c0*/  IADD3.X R5, R13, UR5, RZ, P0, !PT ;  /* 0x000000050d057c10 */ /* 0x000fc600087fe4ff */
[----:B------:R1:W-:Y:S04]  /*28d0*/  LDGSTS.E.BYPASS.LTC128B.128 [R203+0x4100], [R12.64+0x100], !P6 ;  /* 0x041001000ccb7fae */ /* 0x0003e8000f101d48 */
[----:B------:R1:W-:Y:S04]  /*28e0*/  LDGSTS.E.BYPASS.LTC128B.128 [R203+0x1100], [R4.64], !P5 ;  /* 0x0110000004cb7fae */ /* 0x0003e8000e901d48 */
[----:B------:R1:W-:Y:S04]  /*28f0*/  LDGSTS.E.BYPASS.LTC128B.128 [R203+0x3100], [R4.64+0x80], !P4 ;  /* 0x0310008004cb7fae */ /* 0x0003e8000e101d48 */
[----:B------:R1:W-:Y:S01]  /*2900*/  LDGSTS.E.BYPASS.LTC128B.128 [R203+0x5100], [R4.64+0x100], !P3 ;  /* 0x0510010004cb7fae */ /* 0x0003e2000d901d48 */
[----:B------:R-:W-:-:S03]  /*2910*/  ISETP.GT.AND P3, PT, R3, R229, PT ;  /* 0x000000e50300720c */ /* 0x000fc60003f64270 */
[----:B------:R-:W0:Y:S10]  /*2920*/  LDGDEPBAR ;  /* 0x00000000000079af */ /* 0x000e340000000000 */
[----:B------:R-:W-:Y:S05]  /*2930*/  @!P3 BRA `(.L_x_1253) ;  /* 0x000001500000b947 */ /* 0x000fea0003800000 */
[----:B-1----:R-:W-:Y:S01]  /*2940*/  IADD3 R5, R2, -0x2, RZ ;  /* 0xfffffffe02057810 */ /* 0x002fe20007ffe0ff */
[----:B------:R-:W-:-:S03]  /*2950*/  IMAD.WIDE.U32 R12, R8, c[0x0][0x1e0], RZ ;  /* 0x00007800080c7a25 */ /* 0x000fc600078e00ff */
[----:B------:R-:W-:Y:S01]  /*2960*/  SHF.R.S32.HI R4, RZ, 0x1f, R5 ;  /* 0x0000001fff047819 */ /* 0x000fe20000011405 */
[----:B------:R-:W-:-:S04]  /*2970*/  IMAD.WIDE.U32 R6, R5, c[0x0][0x1e0], RZ ;  /* 0x0000780005067a25 */ /* 0x000fc800078e00ff */
[----:B------:R-:W-:-:S04]  /*2980*/  IMAD R4, R4, c[0x0][0x1e0], RZ ;  /* 0x0000780004047a24 */ /* 0x000fc800078e02ff */
[----:B------:R-:W-:Y:S01]  /*2990*/  IMAD R4, R5, c[0x0][0x1e4], R4 ;  /* 0x0000790005047a24 */ /* 0x000fe200078e0204 */
[----:B------:R-:W-:-:S03]  /*29a0*/  LEA R5, P0, R6, R238, 0x6 ;  /* 0x000000ee06057211 */ /* 0x000fc600078030ff */
[----:B------:R-:W-:Y:S01]  /*29b0*/  IMAD.IADD R7, R7, 0x1, R4 ;  /* 0x0000000107077824 */ /* 0x000fe200078e0204 */
[----:B------:R-:W-:Y:S01]  /*29c0*/  LEA R10, P4, R5, c[0x0][0x1c8], 0x1 ;  /* 0x00007200050a7a11 */ /* 0x000fe200078808ff */
[----:B------:R-:W-:-:S03]  /*29d0*/  IMAD R4, R8, c[0x0][0x1e4], RZ ;  /* 0x0000790008047a24 */ /* 0x000fc600078e02ff */
[----:B------:R-:W-:Y:S02]  /*29e0*/  LEA.HI.X R6, R6, R228, R7, 0x6, P0 ;  /* 0x000000e406067211 */ /* 0x000fe400000f3407 */
[----:B------:R-:W-:Y:S02]  /*29f0*/  ISETP.GE.AND P0, PT, R200, c[0x0][0x1d4], PT ;  /* 0x00007500c8007a0c */ /* 0x000fe40003f06270 */
[----:B------:R-:W-:Y:S02]  /*2a00*/  LEA.HI.X R11, R5, c[0x0][0x1cc], R6, 0x1, P4 ;  /* 0x00007300050b7a11 */ /* 0x000fe400020f0c06 */
[----:B------:R-:W-:-:S03]  /*2a10*/  IADD3 R6, P4, R12, R10, RZ ;  /* 0x0000000a0c067210 */ /* 0x000fc60007f9e0ff */
[----:B------:R1:W-:Y:S01]  /*2a20*/  LDGSTS.E.BYPASS.LTC128B.128 [R203+0x12100], [R10.64], !P1 ;  /* 0x121000000acb7fae */ /* 0x0003e2000c901d48 */
[----:B------:R-:W-:-:S03]  /*2a30*/  IADD3.X R7, R11, R13, R4, P4, !PT ;  /* 0x0000000d0b077210 */ /* 0x000fc600027fe404 */
[----:B------:R1:W-:Y:S04]  /*2a40*/  LDGSTS.E.BYPASS.LTC128B.128 [R203+0x14100], [R10.64+0x80], !P2 ;  /* 0x141000800acb7fae */ /* 0x0003e8000d101d48 */
[----:B------:R1:W-:Y:S04]  /*2a50*/  LDGSTS.E.BYPASS.LTC128B.128 [R203+0x16100], [R10.64+0x100], !P0 ;  /* 0x161001000acb7fae */ /* 0x0003e8000c101d48 */
[----:B------:R1:W-:Y:S04]  /*2a60*/  LDGSTS.E.BYPASS.LTC128B.128 [R203+0x13100], [R6.64], !P1 ;  /* 0x1310000006cb7fae */ /* 0x0003e8000c901d48 */
[----:B------:R1:W-:Y:S04]  /*2a70*/  LDGSTS.E.BYPASS.LTC128B.128 [R203+0x15100], [R6.64+0x80], !P2 ;  /* 0x1510008006cb7fae */ /* 0x0003e8000d101d48 */
[----:B------:R1:W-:Y:S02]  /*2a80*/  LDGSTS.E.BYPASS.LTC128B.128 [R203+0x17100], [R6.64+0x100], !P0 ;  /* 0x1710010006cb7fae */ /* 0x0003e4000c101d48 */
.L_x_1253:
[----:B------:R-:W-:Y:S05]  /*2a90*/  BSYNC B0 ;  /* 0x0000000000007941 */ /* 0x000fea0003800000 */
.L_x_1252:
[----:B------:R-:W0:Y:S01]  /*2aa0*/  LDGDEPBAR ;  /* 0x00000000000079af */ /* 0x000e220000000000 */
[----:B------:R-:W-:Y:S01]  /*2ab0*/  LOP3.LUT P0, RZ, R184, 0x2, RZ, 0xc0, !PT ;  /* 0x00000002b8ff7812 */ /* 0x000fe2000780c0ff */
[----:B------:R-:W-:Y:S03]  /*2ac0*/  BSSY B0, `(.L_x_1254) ;  /* 0x0000027000007945 */ /* 0x000fe60003800000 */
[----:B------:R-:W-:-:S05]  /*2ad0*/  SEL R176, R0, 0xffffffe0, !P0 ;  /* 0xffffffe000b07807 */ /* 0x000fca0004000000 */
[----:B------:R-:W-:Y:S01]  /*2ae0*/  IMAD.IADD R82, R185, 0x1, R176 ;  /* 0x00000001b9527824 */ /* 0x000fe200078e02b0 */
[----:B------:R-:W-:-:S04]  /*2af0*/  DEPBAR.LE SB0, 0x3 ;  /* 0x000080c00000791a */ /* 0x000fc80000000000 */
[----:B------:R-:W-:-:S04]  /*2b00*/  DEPBAR.LE SB0, 0x2 ;  /* 0x000080800000791a */ /* 0x000fc80000000000 */
[----:B------:R-:W-:Y:S06]  /*2b10*/  BAR.SYNC.DEFER_BLOCKING 0x0 ;  /* 0x0000000000007b1d */ /* 0x000fec0000010000 */
[----:B------:R2:W3:Y:S04]  /*2b20*/  LDSM.16.M88.4 R64, [R182] ;  /* 0x00000000b640783b */ /* 0x0004e80000000200 */
[----:B------:R2:W4:Y:S04]  /*2b30*/  LDSM.16.M88.4 R36, [R185] ;  /* 0x00000000b924783b */ /* 0x0005280000000200 */
[----:B------:R2:W1:Y:S04]  /*2b40*/  LDSM.16.M88.4 R28, [R185+0x800] ;  /* 0x00080000b91c783b */ /* 0x0004680000000200 */
[----:B------:R2:W1:Y:S04]  /*2b50*/  LDSM.16.M88.4 R20, [R185+0x1000] ;  /* 0x00100000b914783b */ /* 0x0004680000000200 */
[----:B------:R2:W1:Y:S04]  /*2b60*/  LDSM.16.M88.4 R16, [R185+0x1800] ;  /* 0x00180000b910783b */ /* 0x0004680000000200 */
[----:B------:R2:W1:Y:S04]  /*2b70*/  LDSM.16.M88.4 R44, [R181] ;  /* 0x00000000b52c783b */ /* 0x0004680000000200 */
[----:B-1----:R2:W1:Y:S04]  /*2b80*/  LDSM.16.M88.4 R4, [R82] ;  /* 0x000000005204783b */ /* 0x0024680000000200 */
[----:B------:R2:W1:Y:S04]  /*2b90*/  LDSM.16.M88.4 R76, [R82+0x800] ;  /* 0x00080000524c783b */ /* 0x0004680000000200 */
[----:B------:R2:W1:Y:S04]  /*2ba0*/  LDSM.16.M88.4 R52, [R82+0x1000] ;  /* 0x001000005234783b */ /* 0x0004680000000200 */
[----:B------:R2:W1:Y:S01]  /*2bb0*/  LDSM.16.M88.4 R48, [R82+0x1800] ;  /* 0x001800005230783b */ /* 0x0004620000000200 */
[----:B------:R-:W-:Y:S05]  /*2bc0*/  @!P3 BRA `(.L_x_1255) ;  /* 0x000001600000b947 */ /* 0x000fea0003800000 */
[----:B------:R-:W-:-:S04]  /*2bd0*/  IADD3 R0, R2, -0x2, RZ ;  /* 0xfffffffe02007810 */ /* 0x000fc80007ffe0ff */
[----:B------:R-:W-:Y:S01]  /*2be0*/  SHF.R.S32.HI R9, RZ, 0x1f, R0 ;  /* 0x0000001fff097819 */ /* 0x000fe20000011400 */
[----:B------:R-:W-:-:S04]  /*2bf0*/  IMAD.WIDE.U32 R10, R0, c[0x0][0x208], RZ ;  /* 0x00008200000a7a25 */ /* 0x000fc800078e00ff */
[----:B------:R-:W-:-:S04]  /*2c00*/  IMAD R9, R9, c[0x0][0x208], RZ ;  /* 0x0000820009097a24 */ /* 0x000fc800078e02ff */
[----:B------:R-:W-:Y:S01]  /*2c10*/  IMAD R9, R0, c[0x0][0x20c], R9 ;  /* 0x0000830000097a24 */ /* 0x000fe200078e0209 */
[----:B------:R-:W-:-:S03]  /*2c20*/  LEA R0, P0, R10, R236, 0x6 ;  /* 0x000000ec0a007211 */ /* 0x000fc600078030ff */
[----:B------:R-:W-:Y:S01]  /*2c30*/  IMAD.IADD R9, R11, 0x1, R9 ;  /* 0x000000010b097824 */ /* 0x000fe200078e0209 */
[----:B------:R-:W-:-:S04]  /*2c40*/  LEA R12, P4, R0, c[0x0][0x1f8], 0x1 ;  /* 0x00007e00000c7a11 */ /* 0x000fc800078808ff */
[----:B------:R-:W-:Y:S02]  /*2c50*/  LEA.HI.X R9, R10, R190, R9, 0x6, P0 ;  /* 0x000000be0a097211 */ /* 0x000fe400000f3409 */
[----:B------:R-:W-:Y:S02]  /*2c60*/  ISETP.GE.AND P0, PT, R200, c[0x0][0x1d4], PT ;  /* 0x00007500c8007a0c */ /* 0x000fe40003f06270 */
[----:B------:R-:W-:Y:S02]  /*2c70*/  IADD3 R10, P3, R12, UR7, RZ ;  /* 0x000000070c0a7c10 */ /* 0x000fe4000ff7e0ff */
[----:B------:R-:W-:-:S04]  /*2c80*/  LEA.HI.X R13, R0, c[0x0][0x1fc], R9, 0x1, P4 ;  /* 0x00007f00000d7a11 */ /* 0x000fc800020f0c09 */
[----:B------:R-:W-:Y:S01]  /*2c90*/  IADD3.X R11, R13, UR5, RZ, P3, !PT ;  /* 0x000000050d0b7c10 */ /* 0x000fe20009ffe4ff */
        /* <DEDUP_REMOVED lines=9> */
.L_x_1255:
[----:B------:R-:W-:Y:S05]  /*2d30*/  BSYNC B0 ;  /* 0x0000000000007941 */ /* 0x000fea0003800000 */
.L_x_1254:
[----:B------:R-:W-:Y:S01]  /*2d40*/  LOP3.LUT P0, RZ, R184, 0x4, RZ, 0xc0, !PT ;  /* 0x00000004b8ff7812 */ /* 0x000fe2000780c0ff */
[C---:B---34-:R-:W-:Y:S01]  /*2d50*/  HMMA.16816.F32 R40, R64.reuse, R36, RZ ;  /* 0x000000244028723c */ /* 0x058fe200000018ff */
[----:B------:R-:W-:Y:S01]  /*2d60*/  IMAD R3, R3, -0x40, R80 ;  /* 0xffffffc003037824 */ /* 0x000fe200078e0250 */
[----:B------:R-:W0:Y:S01]  /*2d70*/  LDGDEPBAR ;  /* 0x00000000000079af */ /* 0x000e220000000000 */
[----:B------:R-:W-:Y:S01]  /*2d80*/  SEL R0, R8, 0xffffffc0, !P0 ;  /* 0xffffffc008007807 */ /* 0x000fe20004000000 */
[C---:B------:R-:W-:Y:S01]  /*2d90*/  IMAD.IADD R164, R183.reuse, 0x1, R178 ;  /* 0x00000001b7a47824 */ /* 0x040fe200078e02b2 */
[----:B------:R-:W-:Y:S01]  /*2da0*/  BSSY B0, `(.L_x_1256) ;  /* 0x000020d000007945 */ /* 0x000fe20003800000 */
[----:B--2---:R-:W-:Y:S01]  /*2db0*/  LDSM.16.M88.4 R8, [R180] ;  /* 0x00000000b408783b */ /* 0x004fe20000000200 */
[----:B------:R-:W-:Y:S01]  /*2dc0*/  IMAD.IADD R157, R183, 0x1, R177 ;  /* 0x00000001b79d7824 */ /* 0x000fe200078e02b1 */
[----:B------:R-:W-:Y:S01]  /*2dd0*/  HMMA.16816.F32 R32, R64, R28, RZ ;  /* 0x0000001c4020723c */ /* 0x000fe200000018ff */
[----:B------:R-:W-:Y:S01]  /*2de0*/  IMAD.IADD R81, R185, 0x1, R0 ;  /* 0x00000001b9517824 */ /* 0x000fe200078e0200 */
[----:B------:R-:W-:-:S04]  /*2df0*/  IADD3 R0, R0, R185, R176 ;  /* 0x000000b900007210 */ /* 0x000fc80007ffe0b0 */
[----:B------:R-:W2:Y:S02]  /*2e00*/  LDSM.16.M88.4 R12, [R81] ;  /* 0x00000000510c783b */ /* 0x000ea40000000200 */
[C---:B------:R-:W-:Y:S02]  /*2e10*/  HMMA.16816.F32 R36, R64.reuse, R38, RZ ;  /* 0x000000264024723c */ /* 0x040fe400000018ff */
[----:B------:R-:W3:Y:S04]  /*2e20*/  LDSM.16.M88.4 R72, [R81+0x800] ;  /* 0x000800005148783b */ /* 0x000ee80000000200 */
[----:B------:R-:W4:Y:S02]  /*2e30*/  LDSM.16.M88.4 R60, [R81+0x1000] ;  /* 0x00100000513c783b */ /* 0x000f240000000200 */
[C---:B------:R-:W-:Y:S02]  /*2e40*/  HMMA.16816.F32 R28, R64.reuse, R30, RZ ;  /* 0x0000001e401c723c */ /* 0x040fe400000018ff */
[----:B------:R-:W5:Y:S06]  /*2e50*/  LDSM.16.M88.4 R56, [R81+0x1800] ;  /* 0x001800005138783b */ /* 0x000f6c0000000200 */
[C---:B------:R-:W-:Y:S08]  /*2e60*/  HMMA.16816.F32 R24, R64.reuse, R20, RZ ;  /* 0x000000144018723c */ /* 0x040ff000000018ff */
[C---:B------:R-:W-:Y:S08]  /*2e70*/  HMMA.16816.F32 R20, R64.reuse, R22, RZ ;  /* 0x000000164014723c */ /* 0x040ff000000018ff */
[C---:B------:R-:W-:Y:S08]  /*2e80*/  HMMA.16816.F32 R68, R64.reuse, R16, RZ ;  /* 0x000000104044723c */ /* 0x040ff000000018ff */
[----:B------:R-:W-:Y:S01]  /*2e90*/  HMMA.16816.F32 R64, R64, R18, RZ ;  /* 0x000000124040723c */ /* 0x000fe200000018ff */
[----:B------:R-:W-:Y:S07]  /*2ea0*/  LDSM.16.M88.4 R16, [R179] ;  /* 0x00000000b310783b */ /* 0x000fee0000000200 */
[C---:B-1----:R-:W-:Y:S08]  /*2eb0*/  HMMA.16816.F32 R40, R44.reuse, R4, R40 ;  /* 0x000000042c28723c */ /* 0x042ff00000001828 */
        /* <DEDUP_REMOVED lines=8> */
[C---:B------:R-:W-:Y:S08]  /*2f40*/  HMMA.16816.F32 R68, R44.reuse, R48, R68 ;  /* 0x000000302c44723c */ /* 0x040ff00000001844 */
[----:B------:R-:W-:Y:S01]  /*2f50*/  HMMA.16816.F32 R64, R44, R50, R64 ;  /* 0x000000322c40723c */ /* 0x000fe20000001840 */
[----:B------:R-:W1:Y:S04]  /*2f60*/  LDSM.16.M88.4 R48, [R0+0x1000] ;  /* 0x001000000030783b */ /* 0x000e680000000200 */
[----:B------:R-:W1:Y:S03]  /*2f70*/  LDSM.16.M88.4 R44, [R0+0x1800] ;  /* 0x00180000002c783b */ /* 0x000e660000000200 */
[C---:B--2---:R-:W-:Y:S08]  /*2f80*/  HMMA.16816.F32 R40, R8.reuse, R12, R40 ;  /* 0x0000000c0828723c */ /* 0x044ff00000001828 */
[C---:B------:R-:W-:Y:S01]  /*2f90*/  HMMA.16816.F32 R36, R8.reuse, R14, R36 ;  /* 0x0000000e0824723c */ /* 0x040fe20000001824 */
[----:B------:R-:W-:Y:S07]  /*2fa0*/  LDSM.16.M88.4 R12, [R185+0x2000] ;  /* 0x00200000b90c783b */ /* 0x000fee0000000200 */
[C---:B---3--:R-:W-:Y:S08]  /*2fb0*/  HMMA.16816.F32 R32, R8.reuse, R72, R32 ;  /* 0x000000480820723c */ /* 0x048ff00000001820 */
[C---:B------:R-:W-:Y:S01]  /*2fc0*/  HMMA.16816.F32 R28, R8.reuse, R74, R28 ;  /* 0x0000004a081c723c */ /* 0x040fe2000000181c */
[----:B------:R-:W-:Y:S07]  /*2fd0*/  LDSM.16.M88.4 R72, [R185+0x3800] ;  /* 0x00380000b948783b */ /* 0x000fee0000000200 */
[C---:B----4-:R-:W-:Y:S08]  /*2fe0*/  HMMA.16816.F32 R24, R8.reuse, R60, R24 ;  /* 0x0000003c0818723c */ /* 0x050ff00000001818 */
[C---:B------:R-:W-:Y:S01]  /*2ff0*/  HMMA.16816.F32 R20, R8.reuse, R62, R20 ;  /* 0x0000003e0814723c */ /* 0x040fe20000001814 */
[----:B------:R-:W-:Y:S07]  /*3000*/  LDSM.16.M88.4 R60, [R181+0x4000] ;  /* 0x00400000b53c783b */ /* 0x000fee0000000200 */
[C---:B-----5:R-:W-:Y:S08]  /*3010*/  HMMA.16816.F32 R68, R8.reuse, R56, R68 ;  /* 0x000000380844723c */ /* 0x060ff00000001844 */
[----:B------:R-:W-:Y:S01]  /*3020*/  HMMA.16816.F32 R64, R8, R58, R64 ;  /* 0x0000003a0840723c */ /* 0x000fe20000001840 */
[----:B------:R-:W2:Y:S04]  /*3030*/  LDSM.16.M88.4 R8, [R185+0x2800] ;  /* 0x00280000b908783b */ /* 0x000ea80000000200 */
[----:B------:R-:W-:Y:S03]  /*3040*/  LDSM.16.M88.4 R56, [R82+0x2000] ;  /* 0x002000005238783b */ /* 0x000fe60000000200 */
[C---:B-1----:R-:W-:Y:S08]  /*3050*/  HMMA.16816.F32 R40, R16.reuse, R4, R40 ;  /* 0x000000041028723c */ /* 0x042ff00000001828 */
[C---:B------:R-:W-:Y:S01]  /*3060*/  HMMA.16816.F32 R36, R16.reuse, R6, R36 ;  /* 0x000000061024723c */ /* 0x040fe20000001824 */
[----:B------:R-:W1:Y:S07]  /*3070*/  LDSM.16.M88.4 R4, [R185+0x3000] ;  /* 0x00300000b904783b */ /* 0x000e6e0000000200 */
[C---:B------:R-:W-:Y:S08]  /*3080*/  HMMA.16816.F32 R32, R16.reuse, R52, R32 ;  /* 0x000000341020723c */ /* 0x040ff00000001820 */
[C---:B------:R-:W-:Y:S01]  /*3090*/  HMMA.16816.F32 R28, R16.reuse, R54, R28 ;  /* 0x00000036101c723c */ /* 0x040fe2000000181c */
[----:B------:R-:W3:Y:S07]  /*30a0*/  LDSM.16.M88.4 R52, [R82+0x2800] ;  /* 0x002800005234783b */ /* 0x000eee0000000200 */
[C---:B------:R-:W-:Y:S08]  /*30b0*/  HMMA.16816.F32 R24, R16.reuse, R48, R24 ;  /* 0x000000301018723c */ /* 0x040ff00000001818 */
[C---:B------:R-:W-:Y:S01]  /*30c0*/  HMMA.16816.F32 R20, R16.reuse, R50, R20 ;  /* 0x000000321014723c */ /* 0x040fe20000001814 */
[----:B------:R-:W4:Y:S07]  /*30d0*/  LDSM.16.M88.4 R48, [R82+0x3000] ;  /* 0x003000005230783b */ /* 0x000f2e0000000200 */
[----:B------:R-:W-:Y:S08]  /*30e0*/  HMMA.16816.F32 R68, R16, R44, R68 ;  /* 0x0000002c1044723c */ /* 0x000ff00000001844 */
[C---:B--2---:R-:W-:Y:S08]  /*30f0*/  HMMA.16816.F32 R32, R76.reuse, R8, R32 ;  /* 0x000000084c20723c */ /* 0x044ff00000001820 */
[----:B------:R-:W-:Y:S01]  /*3100*/  HMMA.16816.F32 R28, R76, R10, R28 ;  /* 0x0000000a4c1c723c */ /* 0x000fe2000000181c */
[----:B------:R-:W-:Y:S07]  /*3110*/  LDSM.16.M88.4 R8, [R81+0x2800] ;  /* 0x002800005108783b */ /* 0x000fee0000000200 */
[----:B------:R-:W-:Y:S01]  /*3120*/  HMMA.16816.F32 R64, R16, R46, R64 ;  /* 0x0000002e1040723c */ /* 0x000fe20000001840 */
[----:B------:R-:W2:Y:S04]  /*3130*/  LDSM.16.M88.4 R44, [R82+0x3800] ;  /* 0x00380000522c783b */ /* 0x000ea80000000200 */
[----:B------:R-:W5:Y:S03]  /*3140*/  LDSM.16.M88.4 R16, [R180+0x4000] ;  /* 0x00400000b410783b */ /* 0x000f660000000200 */
[C---:B------:R-:W-:Y:S08]  /*3150*/  HMMA.16816.F32 R40, R76.reuse, R12, R40 ;  /* 0x0000000c4c28723c */ /* 0x040ff00000001828 */
[C---:B------:R-:W-:Y:S01]  /*3160*/  HMMA.16816.F32 R36, R76.reuse, R14, R36 ;  /* 0x0000000e4c24723c */ /* 0x040fe20000001824 */
[----:B------:R-:W2:Y:S07]  /*3170*/  LDSM.16.M88.4 R12, [R81+0x2000] ;  /* 0x00200000510c783b */ /* 0x000eae0000000200 */
[C---:B-1----:R-:W-:Y:S08]  /*3180*/  HMMA.16816.F32 R24, R76.reuse, R4, R24 ;  /* 0x000000044c18723c */ /* 0x042ff00000001818 */
[C---:B------:R-:W-:Y:S01]  /*3190*/  HMMA.16816.F32 R20, R76.reuse, R6, R20 ;  /* 0x000000064c14723c */ /* 0x040fe20000001814 */
[----:B------:R-:W1:Y:S07]  /*31a0*/  LDSM.16.M88.4 R4, [R81+0x3000] ;  /* 0x003000005104783b */ /* 0x000e6e0000000200 */
[----:B------:R-:W-:Y:S08]  /*31b0*/  HMMA.16816.F32 R68, R76, R72, R68 ;  /* 0x000000484c44723c */ /* 0x000ff00000001844 */
[C---:B---3--:R-:W-:Y:S08]  /*31c0*/  HMMA.16816.F32 R32, R60.reuse, R52, R32 ;  /* 0x000000343c20723c */ /* 0x048ff00000001820 */
[----:B------:R-:W-:Y:S08]  /*31d0*/  HMMA.16816.F32 R28, R60, R54, R28 ;  /* 0x000000363c1c723c */ /* 0x000ff0000000181c */
[----:B------:R-:W-:Y:S08]  /*31e0*/  HMMA.16816.F32 R64, R76, R74, R64 ;  /* 0x0000004a4c40723c */ /* 0x000ff00000001840 */
[C---:B------:R-:W-:Y:S08]  /*31f0*/  HMMA.16816.F32 R40, R60.reuse, R56, R40 ;  /* 0x000000383c28723c */ /* 0x040ff00000001828 */
[C---:B------:R-:W-:Y:S01]  /*3200*/  HMMA.16816.F32 R36, R60.reuse, R58, R36 ;  /* 0x0000003a3c24723c */ /* 0x040fe20000001824 */
[----:B------:R-:W3:Y:S07]  /*3210*/  LDSM.16.M88.4 R56, [R81+0x3800] ;  /* 0x003800005138783b */ /* 0x000eee0000000200 */
[C---:B----4-:R-:W-:Y:S08]  /*3220*/  HMMA.16816.F32 R24, R60.reuse, R48, R24 ;  /* 0x000000303c18723c */ /* 0x050ff00000001818 */
[C---:B------:R-:W-:Y:S01]  /*3230*/  HMMA.16816.F32 R52, R60.reuse, R50, R20 ;  /* 0x000000323c34723c */ /* 0x040fe20000001814 */
[----:B------:R-:W-:Y:S04]  /*3240*/  LDSM.16.M88.4 R48, [R179+0x4000] ;  /* 0x00400000b330783b */ /* 0x000fe80000000200 */
[----:B------:R-:W4:Y:S03]  /*3250*/  LDSM.16.M88.4 R20, [R0+0x2000] ;  /* 0x002000000014783b */ /* 0x000f260000000200 */
[----:B--2---:R-:W-:Y:S01]  /*3260*/  HMMA.16816.F32 R72, R60, R44, R68 ;  /* 0x0000002c3c48723c */ /* 0x004fe20000001844 */
[----:B------:R-:W2:Y:S07]  /*3270*/  LDSM.16.M88.4 R68, [R0+0x2800] ;  /* 0x002800000044783b */ /* 0x000eae0000000200 */
[C---:B-----5:R-:W-:Y:S08]  /*3280*/  HMMA.16816.F32 R32, R16.reuse, R8, R32 ;  /* 0x000000081020723c */ /* 0x060ff00000001820 */
[----:B------:R-:W-:Y:S01]  /*3290*/  HMMA.16816.F32 R28, R16, R10, R28 ;  /* 0x0000000a101c723c */ /* 0x000fe2000000181c */
[----:B------:R-:W5:Y:S07]  /*32a0*/  LDSM.16.M88.4 R8, [R0+0x3000] ;  /* 0x003000000008783b */ /* 0x000f6e0000000200 */
[----:B------:R-:W-:Y:S01]  /*32b0*/  HMMA.16816.F32 R64, R60, R46, R64 ;  /* 0x0000002e3c40723c */ /* 0x000fe20000001840 */
[----:B------:R-:W-:Y:S07]  /*32c0*/  LDSM.16.M88.4 R44, [R185+0x4000] ;  /* 0x00400000b92c783b */ /* 0x000fee0000000200 */
[C---:B------:R-:W-:Y:S08]  /*32d0*/  HMMA.16816.F32 R40, R16.reuse, R12, R40 ;  /* 0x0000000c1028723c */ /* 0x040ff00000001828 */
[C---:B------:R-:W-:Y:S01]  /*32e0*/  HMMA.16816.F32 R36, R16.reuse, R14, R36 ;  /* 0x0000000e1024723c */ /* 0x040fe20000001824 */
[----:B------:R-:W2:Y:S07]  /*32f0*/  LDSM.16.M88.4 R12, [R0+0x3800] ;  /* 0x00380000000c783b */ /* 0x000eae0000000200 */
[C---:B-1----:R-:W-:Y:S08]  /*3300*/  HMMA.16816.F32 R24, R16.reuse, R4, R24 ;  /* 0x000000041018723c */ /* 0x042ff00000001818 */
[C---:B------:R-:W-:Y:S01]  /*3310*/  HMMA.16816.F32 R60, R16.reuse, R6, R52 ;  /* 0x00000006103c723c */ /* 0x040fe20000001834 */
[----:B------:R-:W1:Y:S04]  /*3320*/  LDSM.16.M88.4 R52, [R182+0x8000] ;  /* 0x00800000b634783b */ /* 0x000e680000000200 */
[----:B------:R-:W1:Y:S03]  /*3330*/  LDSM.16.M88.4 R4, [R185+0x4800] ;  /* 0x00480000b904783b */ /* 0x000e660000000200 */
[C---:B---3--:R-:W-:Y:S08]  /*3340*/  HMMA.16816.F32 R72, R16.reuse, R56, R72 ;  /* 0x000000381048723c */ /* 0x048ff00000001848 */
[----:B------:R-:W-:Y:S01]  /*3350*/  HMMA.16816.F32 R64, R16, R58, R64 ;  /* 0x0000003a1040723c */ /* 0x000fe20000001840 */
[----:B------:R-:W3:Y:S04]  /*3360*/  LDSM.16.M88.4 R16, [R185+0x5000] ;  /* 0x00500000b910783b */ /* 0x000ee80000000200 */
[----:B------:R-:W-:Y:S03]  /*3370*/  LDSM.16.M88.4 R56, [R180+0x8000] ;  /* 0x00800000b438783b */ /* 0x000fe60000000200 */
[C---:B----4-:R-:W-:Y:S08]  /*3380*/  HMMA.16816.F32 R40, R48.reuse, R20, R40 ;  /* 0x000000143028723c */ /* 0x050ff00000001828 */
[C---:B------:R-:W-:Y:S01]  /*3390*/  HMMA.16816.F32 R36, R48.reuse, R22, R36 ;  /* 0x000000163024723c */ /* 0x040fe20000001824 */
[----:B------:R-:W-:Y:S07]  /*33a0*/  LDSM.16.M88.4 R20, [R82+0x4000] ;  /* 0x004000005214783b */ /* 0x000fee0000000200 */
[C---:B--2---:R-:W-:Y:S08]  /*33b0*/  HMMA.16816.F32 R32, R48.reuse, R68, R32 ;  /* 0x000000443020723c */ /* 0x044ff00000001820 */
[C---:B------:R-:W-:Y:S08]  /*33c0*/  HMMA.16816.F32 R28, R48.reuse, R70, R28 ;  /* 0x00000046301c723c */ /* 0x040ff0000000181c */
[C---:B-----5:R-:W-:Y:S08]  /*33d0*/  HMMA.16816.F32 R24, R48.reuse, R8, R24 ;  /* 0x000000083018723c */ /* 0x060ff00000001818 */
[C---:B------:R-:W-:Y:S01]  /*33e0*/  HMMA.16816.F32 R60, R48.reuse, R10, R60 ;  /* 0x0000000a303c723c */ /* 0x040fe2000000183c */
[----:B------:R-:W2:Y:S07]  /*33f0*/  LDSM.16.M88.4 R8, [R185+0x5800] ;  /* 0x00580000b908783b */ /* 0x000eae0000000200 */
[C---:B------:R-:W-:Y:S08]  /*3400*/  HMMA.16816.F32 R72, R48.reuse, R12, R72 ;  /* 0x0000000c3048723c */ /* 0x040ff00000001848 */
[----:B------:R-:W-:Y:S01]  /*3410*/  HMMA.16816.F32 R64, R48, R14, R64 ;  /* 0x0000000e3040723c */ /* 0x000fe20000001840 */
[----:B------:R-:W-:Y:S04]  /*3420*/  LDSM.16.M88.4 R12, [R82+0x4800] ;  /* 0x00480000520c783b */ /* 0x000fe80000000200 */
[----:B------:R-:W-:Y:S03]  /*3430*/  LDSM.16.M88.4 R48, [R82+0x5800] ;  /* 0x005800005230783b */ /* 0x000fe60000000200 */
[C---:B-1----:R-:W-:Y:S08]  /*3440*/  HMMA.16816.F32 R40, R52.reuse, R44, R40 ;  /* 0x0000002c3428723c */ /* 0x042ff00000001828 */
[C---:B------:R-:W-:Y:S01]  /*3450*/  HMMA.16816.F32 R36, R52.reuse, R46, R36 ;  /* 0x0000002e3424723c */ /* 0x040fe20000001824 */
[----:B------:R-:W1:Y:S07]  /*3460*/  LDSM.16.M88.4 R44, [R181+0x8000] ;  /* 0x00800000b52c783b */ /* 0x000e6e0000000200 */
[C---:B------:R-:W-:Y:S08]  /*3470*/  HMMA.16816.F32 R32, R52.reuse, R4, R32 ;  /* 0x000000043420723c */ /* 0x040ff00000001820 */
[C---:B------:R-:W-:Y:S01]  /*3480*/  HMMA.16816.F32 R28, R52.reuse, R6, R28 ;  /* 0x00000006341c723c */ /* 0x040fe2000000181c */
[----:B------:R-:W4:Y:S07]  /*3490*/  LDSM.16.M88.4 R4, [R82+0x5000] ;  /* 0x005000005204783b */ /* 0x000f2e0000000200 */
[C---:B---3--:R-:W-:Y:S08]  /*34a0*/  HMMA.16816.F32 R24, R52.reuse, R16, R24 ;  /* 0x000000103418723c */ /* 0x048ff00000001818 */
[C---:B------:R-:W-:Y:S01]  /*34b0*/  HMMA.16816.F32 R60, R52.reuse, R18, R60 ;  /* 0x00000012343c723c */ /* 0x040fe2000000183c */
[----:B------:R-:W3:Y:S07]  /*34c0*/  LDSM.16.M88.4 R16, [R81+0x4000] ;  /* 0x004000005110783b */ /* 0x000eee0000000200 */
[C---:B--2---:R-:W-:Y:S08]  /*34d0*/  HMMA.16816.F32 R72, R52.reuse, R8, R72 ;  /* 0x000000083448723c */ /* 0x044ff00000001848 */
[----:B------:R-:W-:Y:S01]  /*34e0*/  HMMA.16816.F32 R64, R52, R10, R64 ;  /* 0x0000000a3440723c */ /* 0x000fe20000001840 */
[----:B------:R-:W2:Y:S04]  /*34f0*/  LDSM.16.M88.4 R8, [R81+0x4800] ;  /* 0x004800005108783b */ /* 0x000ea80000000200 */
[----:B------:R-:W-:Y:S03]  /*3500*/  LDSM.16.M88.4 R52, [R0+0x4800] ;  /* 0x004800000034783b */ /* 0x000fe60000000200 */
[C---:B-1----:R-:W-:Y:S08]  /*3510*/  HMMA.16816.F32 R40, R44.reuse, R20, R40 ;  /* 0x000000142c28723c */ /* 0x042ff00000001828 */
[C---:B------:R-:W-:Y:S01]  /*3520*/  HMMA.16816.F32 R36, R44.reuse, R22, R36 ;  /* 0x000000162c24723c */ /* 0x040fe20000001824 */
[----:B------:R-:W-:Y:S07]  /*3530*/  LDSM.16.M88.4 R20, [R0+0x4000] ;  /* 0x004000000014783b */ /* 0x000fee0000000200 */
[C---:B------:R-:W-:Y:S08]  /*3540*/  HMMA.16816.F32 R32, R44.reuse, R12, R32 ;  /* 0x0000000c2c20723c */ /* 0x040ff00000001820 */
[C---:B------:R-:W-:Y:S01]  /*3550*/  HMMA.16816.F32 R28, R44.reuse, R14, R28 ;  /* 0x0000000e2c1c723c */ /* 0x040fe2000000181c */
[----:B------:R-:W-:Y:S07]  /*3560*/  LDSM.16.M88.4 R12, [R81+0x5800] ;  /* 0x00580000510c783b */ /* 0x000fee0000000200 */
[C---:B----4-:R-:W-:Y:S08]  /*3570*/  HMMA.16816.F32 R24, R44.reuse, R4, R24 ;  /* 0x000000042c18723c */ /* 0x050ff00000001818 */
[C---:B------:R-:W-:Y:S01]  /*3580*/  HMMA.16816.F32 R60, R44.reuse, R6, R60 ;  /* 0x000000062c3c723c */ /* 0x040fe2000000183c */
[----:B------:R-:W1:Y:S07]  /*3590*/  LDSM.16.M88.4 R4, [R81+0x5000] ;  /* 0x005000005104783b */ /* 0x000e6e0000000200 */
[C---:B------:R-:W-:Y:S08]  /*35a0*/  HMMA.16816.F32 R72, R44.reuse, R48, R72 ;  /* 0x000000302c48723c */ /* 0x040ff00000001848 */
[----:B------:R-:W-:Y:S01]  /*35b0*/  HMMA.16816.F32 R64, R44, R50, R64 ;  /* 0x000000322c40723c */ /* 0x000fe20000001840 */
[----:B------:R-:W4:Y:S04]  /*35c0*/  LDSM.16.M88.4 R44, [R179+0x8000] ;  /* 0x00800000b32c783b */ /* 0x000f280000000200 */
[----:B------:R-:W5:Y:S03]  /*35d0*/  LDSM.16.M88.4 R48, [R0+0x5000] ;  /* 0x005000000030783b */ /* 0x000f660000000200 */
[C---:B---3--:R-:W-:Y:S08]  /*35e0*/  HMMA.16816.F32 R40, R56.reuse, R16, R40 ;  /* 0x000000103828723c */ /* 0x048ff00000001828 */
[----:B------:R-:W-:Y:S01]  /*35f0*/  HMMA.16816.F32 R36, R56, R18, R36 ;  /* 0x000000123824723c */ /* 0x000fe20000001824 */
[----:B------:R3:W5:Y:S01]  /*3600*/  LDSM.16.M88.4 R16, [R0+0x5800] ;  /* 0x005800000010783b */ /* 0x0007620000000200 */
[----:B------:R-:W-:-:S04]  /*3610*/  DEPBAR.LE SB0, 0x2 ;  /* 0x000080800000791a */ /* 0x000fc80000000000 */
[----:B------:R-:W-:Y:S02]  /*3620*/  BAR.SYNC.DEFER_BLOCKING 0x0 ;  /* 0x0000000000007b1d */ /* 0x000fe40000010000 */
[C---:B--2---:R-:W-:Y:S08]  /*3630*/  HMMA.16816.F32 R32, R56.reuse, R8, R32 ;  /* 0x000000083820723c */ /* 0x044ff00000001820 */
[C---:B------:R-:W-:Y:S08]  /*3640*/  HMMA.16816.F32 R28, R56.reuse, R10, R28 ;  /* 0x0000000a381c723c */ /* 0x040ff0000000181c */
[----:B-1----:R-:W-:Y:S01]  /*3650*/  HMMA.16816.F32 R24, R56, R4, R24 ;  /* 0x000000043818723c */ /* 0x002fe20000001818 */
[----:B---3--:R-:W-:-:S05]  /*3660*/  IMAD.IADD R0, R3, 0x1, -R204 ;  /* 0x0000000103007824 */ /* 0x008fca00078e0acc */
[C---:B------:R-:W-:Y:S01]  /*3670*/  ISETP.GT.AND P3, PT, R0.reuse, RZ, PT ;  /* 0x000000ff0000720c */ /* 0x040fe20003f64270 */
[----:B------:R-:W-:Y:S01]  /*3680*/  LDSM.16.MT88.4 R80, [R177+0x2000] ;  /* 0x00200000b150783b */ /* 0x000fe20000004200 */
[C---:B----4-:R-:W-:Y:S01]  /*3690*/  HMMA.16816.F32 R40, R44.reuse, R20, R40 ;  /* 0x000000142c28723c */ /* 0x050fe20000001828 */
[C---:B------:R-:W-:Y:S02]  /*36a0*/  ISETP.GT.AND P0, PT, R0.reuse, 0x1, PT ;  /* 0x000000010000780c */ /* 0x040fe40003f04270 */
[C---:B------:R-:W-:Y:S01]  /*36b0*/  ISETP.GT.AND P4, PT, R0.reuse, 0x8, PT ;  /* 0x000000080000780c */ /* 0x040fe20003f84270 */
[----:B------:R-:W-:Y:S01]  /*36c0*/  LDSM.16.MT88.4 R124, [R178] ;  /* 0x00000000b27c783b */ /* 0x000fe20000004200 */
[C---:B------:R-:W-:Y:S02]  /*36d0*/  ISETP.GT.AND P6, PT, R0.reuse, 0x29, PT ;  /* 0x000000290000780c */ /* 0x040fe40003fc4270 */
[----:B------:R-:W-:Y:S01]  /*36e0*/  ISETP.GT.AND P5, PT, R0, 0x30, PT ;  /* 0x000000300000780c */ /* 0x000fe20003fa4270 */
[----:B------:R-:W-:Y:S01]  /*36f0*/  HMMA.16816.F32 R36, R44, R22, R36 ;  /* 0x000000162c24723c */ /* 0x000fe20000001824 */
[----:B------:R-:W-:Y:S04]  /*3700*/  LDSM.16.MT88.4 R88, [R157+0x2000] ;  /* 0x002000009d58783b */ /* 0x000fe80000004200 */
[----:B------:R-:W-:Y:S03]  /*3710*/  LDSM.16.MT88.4 R96, [R178+0x4000] ;  /* 0x00400000b260783b */ /* 0x000fe60000004200 */
[----:B------:R-:W-:Y:S01]  /*3720*/  HMMA.16816.F32 R60, R56, R6, R60 ;  /* 0x00000006383c723c */ /* 0x000fe2000000183c */
[----:B------:R-:W-:Y:S04]  /*3730*/  LDSM.16.MT88.4 R104, [R164+0x4000] ;  /* 0x00400000a468783b */ /* 0x000fe80000004200 */
[----:B------:R-:W-:Y:S03]  /*3740*/  LDSM.16.MT88.4 R108, [R177+0x4000] ;  /* 0x00400000b16c783b */ /* 0x000fe60000004200 */
[----:B------:R-:W-:Y:S01]  /*3750*/  HMMA.16816.F32 R32, R44, R52, R32 ;  /* 0x000000342c20723c */ /* 0x000fe20000001820 */
[----:B------:R-:W-:Y:S01]  /*3760*/  FSEL R40, R40, -INF , P3 ;  /* 0xff80000028287808 */ /* 0x000fe20001800000 */
[----:B------:R-:W-:Y:S01]  /*3770*/  LDSM.16.MT88.4 R20, [R178+0x800] ;  /* 0x00080000b214783b */ /* 0x000fe20000004200 */
[----:B------:R-:W-:-:S02]  /*3780*/  FSEL R41, R41, -INF , P0 ;  /* 0xff80000029297808 */ /* 0x000fc40000000000 */
[----:B------:R-:W-:Y:S01]  /*3790*/  FSEL R42, R42, -INF , P3 ;  /* 0xff8000002a2a7808 */ /* 0x000fe20001800000 */
[----:B------:R-:W-:Y:S01]  /*37a0*/  LDSM.16.MT88.4 R136, [R164+0x800] ;  /* 0x00080000a488783b */ /* 0x000fe20000004200 */
[----:B------:R-:W-:Y:S01]  /*37b0*/  ISETP.GT.AND P3, PT, R0, 0x9, PT ;  /* 0x000000090000780c */ /* 0x000fe20003f64270 */
[----:B------:R-:W-:Y:S01]  /*37c0*/  HMMA.16816.F32 R72, R56, R12, R72 ;  /* 0x0000000c3848723c */ /* 0x000fe20000001848 */
[----:B------:R-:W-:Y:S02]  /*37d0*/  FMNMX.FTZ R4, R40, R41, !PT ;  /* 0x0000002928047209 */ /* 0x000fe40007810000 */
[----:B------:R-:W-:Y:S02]  /*37e0*/  FSEL R43, R43, -INF , P0 ;  /* 0xff8000002b2b7808 */ /* 0x000fe40000000000 */
[----:B------:R-:W-:Y:S02]  /*37f0*/  ISETP.GT.AND P0, PT, R0, 0x10, PT ;  /* 0x000000100000780c */ /* 0x000fe40003f04270 */
[----:B------:R-:W-:Y:S01]  /*3800*/  FSEL R37, R37, -INF , P3 ;  /* 0xff80000025257808 */ /* 0x000fe20001800000 */
[----:B------:R-:W-:Y:S01]  /*3810*/  HMMA.16816.F32 R28, R44, R54, R28 ;  /* 0x000000362c1c723c */ /* 0x000fe2000000181c */
[----:B------:R-:W-:-:S02]  /*3820*/  FSEL R39, R39, -INF , P3 ;  /* 0xff80000027277808 */ /* 0x000fc40001800000 */
[----:B------:R-:W-:Y:S02]  /*3830*/  ISETP.GT.AND P3, PT, R0, 0x11, PT ;  /* 0x000000110000780c */ /* 0x000fe40003f64270 */
[----:B------:R-:W-:Y:S02]  /*3840*/  FSEL R13, R38, -INF , P4 ;  /* 0xff800000260d7808 */ /* 0x000fe40002000000 */
[----:B------:R-:W-:Y:S01]  /*3850*/  FMNMX.FTZ R6, R42, R43, !PT ;  /* 0x0000002b2a067209 */ /* 0x000fe20007810000 */
[----:B------:R-:W-:Y:S01]  /*3860*/  HMMA.16816.F32 R64, R56, R14, R64 ;  /* 0x0000000e3840723c */ /* 0x000fe20000001840 */
[----:B------:R-:W-:Y:S01]  /*3870*/  FSEL R7, R32, -INF , P0 ;  /* 0xff80000020077808 */ /* 0x000fe20000000000 */
[----:B------:R-:W-:Y:S01]  /*3880*/  LDSM.16.MT88.4 R56, [R224] ;  /* 0x00000000e038783b */ /* 0x000fe20000004200 */
[----:B------:R-:W-:Y:S02]  /*3890*/  FSEL R33, R33, -INF , P3 ;  /* 0xff80000021217808 */ /* 0x000fe40001800000 */
[----:B------:R-:W-:-:S02]  /*38a0*/  FSEL R35, R35, -INF , P3 ;  /* 0xff80000023237808 */ /* 0x000fc40001800000 */
[----:B------:R-:W-:Y:S01]  /*38b0*/  FSEL R15, R36, -INF , P4 ;  /* 0xff800000240f7808 */ /* 0x000fe20002000000 */
[C---:B-----5:R-:W-:Y:S01]  /*38c0*/  HMMA.16816.F32 R24, R44.reuse, R48, R24 ;  /* 0x000000302c18723c */ /* 0x060fe20000001818 */
[C---:B------:R-:W-:Y:S02]  /*38d0*/  ISETP.GT.AND P4, PT, R0.reuse, 0x18, PT ;  /* 0x000000180000780c */ /* 0x040fe40003f84270 */
[----:B------:R-:W-:Y:S02]  /*38e0*/  FMNMX.FTZ R4, R15, R4, !PT ;  /* 0x000000040f047209 */ /* 0x000fe40007810000 */
[----:B------:R-:W-:Y:S02]  /*38f0*/  ISETP.GT.AND P3, PT, R0, 0x19, PT ;  /* 0x000000190000780c */ /* 0x000fe40003f64270 */
[----:B------:R-:W-:Y:S01]  /*3900*/  FMNMX.FTZ R4, R37, R4, !PT ;  /* 0x0000000425047209 */ /* 0x000fe20007810000 */
[----:B------:R-:W-:Y:S01]  /*3910*/  HMMA.16816.F32 R60, R44, R50, R60 ;  /* 0x000000322c3c723c */ /* 0x000fe2000000183c */
[----:B------:R-:W-:Y:S01]  /*3920*/  FSEL R5, R28, -INF , P4 ;  /* 0xff8000001c057808 */ /* 0x000fe20002000000 */
[----:B------:R-:W-:Y:S01]  /*3930*/  LDSM.16.MT88.4 R48, [R177] ;  /* 0x00000000b130783b */ /* 0x000fe20000004200 */
[----:B------:R-:W-:-:S02]  /*3940*/  FMNMX.FTZ R4, R7, R4, !PT ;  /* 0x0000000407047209 */ /* 0x000fc40007810000 */
[----:B------:R-:W-:Y:S02]  /*3950*/  FSEL R11, R34, -INF , P0 ;  /* 0xff800000220b7808 */ /* 0x000fe40000000000 */
[----:B------:R-:W-:Y:S01]  /*3960*/  FMNMX.FTZ R4, R33, R4, !PT ;  /* 0x0000000421047209 */ /* 0x000fe20007810000 */
[C---:B------:R-:W-:Y:S01]  /*3970*/  HMMA.16816.F32 R72, R44.reuse, R16, R72 ;  /* 0x000000102c48723c */ /* 0x040fe20000001848 */
[----:B------:R-:W-:Y:S02]  /*3980*/  ISETP.GT.AND P0, PT, R0, 0x20, PT ;  /* 0x000000200000780c */ /* 0x000fe40003f04270 */
[----:B------:R-:W-:Y:S02]  /*3990*/  FSEL R29, R29, -INF , P3 ;  /* 0xff8000001d1d7808 */ /* 0x000fe40001800000 */
[----:B------:R-:W-:Y:S02]  /*39a0*/  FMNMX.FTZ R4, R5, R4, !PT ;  /* 0x0000000405047209 */ /* 0x000fe40007810000 */
[----:B------:R-:W-:Y:S01]  /*39b0*/  FMNMX.FTZ R6, R13, R6, !PT ;  /* 0x000000060d067209 */ /* 0x000fe20007810000 */
[----:B------:R-:W-:Y:S01]  /*39c0*/  HMMA.16816.F32 R64, R44, R18, R64 ;  /* 0x000000122c40723c */ /* 0x000fe20000001840 */
        /* <DEDUP_REMOVED lines=10> */
[----:B------:R-:W-:Y:S02]  /*3a70*/  FSEL R159, R60, -INF , P0 ;  /* 0xff8000003c9f7808 */ /* 0x000fe40000000000 */
[----:B------:R-:W-:Y:S02]  /*3a80*/  FMNMX.FTZ R4, R245, R4, !PT ;  /* 0x00000004f5047209 */ /* 0x000fe40007810000 */
[----:B------:R-:W-:-:S02]  /*3a90*/  FSEL R9, R30, -INF , P4 ;  /* 0xff8000001e097808 */ /* 0x000fc40002000000 */
[----:B------:R-:W-:Y:S02]  /*3aa0*/  FMNMX.FTZ R6, R35, R6, !PT ;  /* 0x0000000623067209 */ /* 0x000fe40007810000 */
        /* <DEDUP_REMOVED lines=8> */
[----:B------:R-:W-:Y:S02]  /*3b30*/  FMNMX.FTZ R4, R233, R4, !PT ;  /* 0x00000004e9047209 */ /* 0x000fe40007810000 */
[----:B------:R-:W-:Y:S02]  /*3b40*/  FSEL R241, R27, -INF , P3 ;  /* 0xff8000001bf17808 */ /* 0x000fe40001800000 */
[----:B------:R-:W-:Y:S01]  /*3b50*/  FMNMX.FTZ R6, R165, R6, !PT ;  /* 0x00000006a5067209 */ /* 0x000fe20007810000 */
[----:B------:R-:W-:Y:S01]  /*3b60*/  LDSM.16.MT88.4 R24, [R164+0x2800] ;  /* 0x00280000a418783b */ /* 0x000fe20000004200 */
[----:B------:R-:W-:-:S02]  /*3b70*/  FSEL R235, R62, -INF , P0 ;  /* 0xff8000003eeb7808 */ /* 0x000fc40000000000 */
[C---:B------:R-:W-:Y:S02]  /*3b80*/  ISETP.GT.AND P3, PT, R0.reuse, 0x38, PT ;  /* 0x000000380000780c */ /* 0x040fe40003f64270 */
[----:B------:R-:W-:Y:S02]  /*3b90*/  ISETP.GT.AND P0, PT, R0, 0x39, PT ;  /* 0x000000390000780c */ /* 0x000fe40003f04270 */
[----:B------:R-:W-:Y:S02]  /*3ba0*/  FMNMX.FTZ R0, R175, R4, !PT ;  /* 0x00000004af007209 */ /* 0x000fe40007810000 */
[----:B------:R-:W-:Y:S02]  /*3bb0*/  FMNMX.FTZ R4, R241, R6, !PT ;  /* 0x00000006f1047209 */ /* 0x000fe40007810000 */
[----:B------:R-:W-:Y:S02]  /*3bc0*/  FSEL R173, R63, -INF , P6 ;  /* 0xff8000003fad7808 */ /* 0x000fe40003000000 */
[----:B------:R-:W-:-:S02]  /*3bd0*/  FMNMX.FTZ R4, R235, R4, !PT ;  /* 0x00000004eb047209 */ /* 0x000fc40007810000 */
[----:B------:R-:W-:Y:S02]  /*3be0*/  FSEL R167, R74, -INF , P5 ;  /* 0xff8000004aa77808 */ /* 0x000fe40002800000 */
[----:B------:R-:W-:Y:S02]  /*3bf0*/  FMNMX.FTZ R4, R173, R4, !PT ;  /* 0x00000004ad047209 */ /* 0x000fe40007810000 */
[----:B------:R-:W-:Y:S02]  /*3c00*/  FSEL R171, R64, -INF , P3 ;  /* 0xff80000040ab7808 */ /* 0x000fe40001800000 */
[----:B------:R-:W-:Y:S02]  /*3c10*/  FSEL R143, R75, -INF , P4 ;  /* 0xff8000004b8f7808 */ /* 0x000fe40002000000 */
[----:B------:R-:W-:Y:S01]  /*3c20*/  FMNMX.FTZ R4, R167, R4, !PT ;  /* 0x00000004a7047209 */ /* 0x000fe20007810000 */
[----:B------:R-:W-:Y:S01]  /*3c30*/  LDSM.16.MT88.4 R72, [R164+0x2000] ;  /* 0x00200000a448783b */ /* 0x000fe20000004200 */
[----:B------:R-:W-:-:S02]  /*3c40*/  FSEL R169, R65, -INF , P0 ;  /* 0xff80000041a97808 */ /* 0x000fc40000000000 */
[----:B------:R-:W-:Y:S02]  /*3c50*/  FMNMX.FTZ R0, R171, R0, !PT ;  /* 0x00000000ab007209 */ /* 0x000fe40007810000 */
        /* <DEDUP_REMOVED lines=24> */
[--C-:B------:R-:W-:Y:S02]  /*3de0*/  FFMA.FTZ R153, R15, c[0x0][0x2d0], -R140.reuse ;  /* 0x0000b4000f997a23 */ /* 0x100fe4000001088c */
[----:B------:R-:W-:Y:S01]  /*3df0*/  FFMA.FTZ R148, R37, c[0x0][0x2d0], -R140 ;  /* 0x0000b40025947a23 */ /* 0x000fe2000001088c */
[----:B------:R-:W-:Y:S01]  /*3e00*/  MUFU.EX2 R156, R156 ;  /* 0x0000009c009c7308 */ /* 0x000fe20000000800 */
[----:B------:R-:W-:-:S02]  /*3e10*/  FFMA.FTZ R154, R42, c[0x0][0x2d0], -R160 ;  /* 0x0000b4002a9a7a23 */ /* 0x000fc400000108a0 */
[--C-:B------:R-:W-:Y:S02]  /*3e20*/  FFMA.FTZ R151, R43, c[0x0][0x2d0], -R160.reuse ;  /* 0x0000b4002b977a23 */ /* 0x100fe400000108a0 */
[--C-:B------:R-:W-:Y:S01]  /*3e30*/  FFMA.FTZ R149, R13, c[0x0][0x2d0], -R160.reuse ;  /* 0x0000b4000d957a23 */ /* 0x100fe200000108a0 */
[----:B------:R-:W1:Y:S01]  /*3e40*/  LDSM.16.MT88.4 R40, [R164] ;  /* 0x00000000a428783b */ /* 0x000e620000004200 */
[----:B------:R-:W-:Y:S01]  /*3e50*/  FFMA.FTZ R146, R39, c[0x0][0x2d0], -R160 ;  /* 0x0000b40027927a23 */ /* 0x000fe200000108a0 */
[----:B------:R-:W2:Y:S01]  /*3e60*/  MUFU.EX2 R155, R155 ;  /* 0x0000009b009b7308 */ /* 0x000ea20000000800 */
[--C-:B------:R-:W-:Y:S01]  /*3e70*/  FFMA.FTZ R147, R7, c[0x0][0x2d0], -R140.reuse ;  /* 0x0000b40007937a23 */ /* 0x100fe2000001088c */
[----:B------:R-:W-:Y:S01]  /*3e80*/  LDSM.16.MT88.4 R12, [R157+0x2800] ;  /* 0x002800009d0c783b */ /* 0x000fe20000004200 */
[----:B------:R-:W-:Y:S02]  /*3e90*/  FFMA.FTZ R145, R5, c[0x0][0x2d0], -R140 ;  /* 0x0000b40005917a23 */ /* 0x000fe4000001088c */
[--C-:B------:R-:W-:Y:S01]  /*3ea0*/  FFMA.FTZ R152, R11, c[0x0][0x2d0], -R160.reuse ;  /* 0x0000b4000b987a23 */ /* 0x100fe200000108a0 */
[----:B------:R-:W3:Y:S01]  /*3eb0*/  LDSM.16.MT88.4 R4, [R224+0x4000] ;  /* 0x00400000e004783b */ /* 0x000ee20000004200 */
[----:B------:R-:W-:Y:S01]  /*3ec0*/  FFMA.FTZ R150, R9, c[0x0][0x2d0], -R160 ;  /* 0x0000b40009967a23 */ /* 0x000fe200000108a0 */
[----:B------:R-:W-:Y:S01]  /*3ed0*/  MUFU.EX2 R153, R153 ;  /* 0x0000009900997308 */ /* 0x000fe20000000800 */
[--C-:B------:R-:W-:Y:S01]  /*3ee0*/  FFMA.FTZ R144, R33, c[0x0][0x2d0], -R140.reuse ;  /* 0x0000b40021907a23 */ /* 0x100fe2000001088c */
[----:B------:R-:W4:Y:S01]  /*3ef0*/  LDSM.16.MT88.4 R8, [R178+0x2800] ;  /* 0x00280000b208783b */ /* 0x000f220000004200 */
[----:B------:R-:W-:-:S02]  /*3f00*/  FFMA.FTZ R0, R29, c[0x0][0x2d0], -R140 ;  /* 0x0000b4001d007a23 */ /* 0x000fc4000001088c */
[--C-:B------:R-:W-:Y:S02]  /*3f10*/  FFMA.FTZ R135, R35, c[0x0][0x2d0], -R160.reuse ;  /* 0x0000b40023877a23 */ /* 0x100fe400000108a0 */
[----:B------:R-:W-:Y:S01]  /*3f20*/  FFMA.FTZ R133, R31, c[0x0][0x2d0], -R160 ;  /* 0x0000b4001f857a23 */ /* 0x000fe200000108a0 */
[----:B------:R-:W5:Y:S01]  /*3f30*/  MUFU.EX2 R148, R148 ;  /* 0x0000009400947308 */ /* 0x000f620000000800 */
[----:B--2---:R-:W-:Y:S01]  /*3f40*/  F2FP.PACK_AB R112, R155, R156 ;  /* 0x0000009c9b70723e */ /* 0x004fe200000000ff */
[----:B------:R-:W-:Y:S01]  /*3f50*/  LDSM.16.MT88.4 R32, [R177+0x800] ;  /* 0x00080000b120783b */ /* 0x000fe20000004200 */
[--C-:B------:R-:W-:Y:S02]  /*3f60*/  FFMA.FTZ R158, R161, c[0x0][0x2d0], -R140.reuse ;  /* 0x0000b400a19e7a23 */ /* 0x100fe4000001088c */
[--C-:B------:R-:W-:Y:S01]  /*3f70*/  FFMA.FTZ R161, R245, c[0x0][0x2d0], -R140.reuse ;  /* 0x0000b400f5a17a23 */ /* 0x100fe2000001088c */
[----:B------:R-:W-:Y:S01]  /*3f80*/  LDSM.16.MT88.4 R28, [R157+0x800] ;  /* 0x000800009d1c783b */ /* 0x000fe20000004200 */
[--C-:B------:R-:W-:Y:S01]  /*3f90*/  FFMA.FTZ R159, R159, c[0x0][0x2d0], -R140.reuse ;  /* 0x0000b4009f9f7a23 */ /* 0x100fe2000001088c */
[----:B------:R-:W-:Y:S01]  /*3fa0*/  MUFU.EX2 R154, R154 ;  /* 0x0000009a009a7308 */ /* 0x000fe20000000800 */
[----:B------:R-:W-:-:S02]  /*3fb0*/  FFMA.FTZ R162, R243, c[0x0][0x2d0], -R140 ;  /* 0x0000b400f3a27a23 */ /* 0x000fc4000001088c */
[--C-:B------:R-:W-:Y:S02]  /*3fc0*/  FFMA.FTZ R165, R165, c[0x0][0x2d0], -R160.reuse ;  /* 0x0000b400a5a57a23 */ /* 0x100fe400000108a0 */
[--C-:B------:R-:W-:Y:S02]  /*3fd0*/  FFMA.FTZ R166, R241, c[0x0][0x2d0], -R160.reuse ;  /* 0x0000b400f1a67a23 */ /* 0x100fe400000108a0 */
[--C-:B------:R-:W-:Y:S01]  /*3fe0*/  FFMA.FTZ R168, R235, c[0x0][0x2d0], -R160.reuse ;  /* 0x0000b400eba87a23 */ /* 0x100fe200000108a0 */
[----:B------:R-:W2:Y:S01]  /*3ff0*/  MUFU.EX2 R151, R151 ;  /* 0x0000009700977308 */ /* 0x000ea20000000800 */
[----:B-----5:R-:W-:Y:S01]  /*4000*/  F2FP.PACK_AB R114, R148, R153 ;  /* 0x000000999472723e */ /* 0x020fe200000000ff */
[----:B------:R-:W-:Y:S02]  /*4010*/  FFMA.FTZ R173, R173, c[0x0][0x2d0], -R160 ;  /* 0x0000b400adad7a23 */ /* 0x000fe400000108a0 */
[----:B------:R-:W-:Y:S02]  /*4020*/  FFMA.FTZ R172, R169, c[0x0][0x2d0], -R140 ;  /* 0x0000b400a9ac7a23 */ /* 0x000fe4000001088c */
[----:B------:R-:W-:-:S02]  /*4030*/  FFMA.FTZ R167, R167, c[0x0][0x2d0], -R160 ;  /* 0x0000b400a7a77a23 */ /* 0x000fc400000108a0 */
[----:B------:R-:W-:Y:S01]  /*4040*/  MUFU.EX2 R149, R149 ;  /* 0x0000009500957308 */ /* 0x000fe20000000800 */
[--C-:B------:R-:W-:Y:S02]  /*4050*/  FFMA.FTZ R174, R143, c[0x0][0x2d0], -R160.reuse ;  /* 0x0000b4008fae7a23 */ /* 0x100fe400000108a0 */
[----:B------:R-:W-:Y:S02]  /*4060*/  FFMA.FTZ R169, R141, c[0x0][0x2d0], -R160 ;  /* 0x0000b4008da97a23 */ /* 0x000fe400000108a0 */
[--C-:B------:R-:W-:Y:S02]  /*4070*/  FFMA.FTZ R170, R233, c[0x0][0x2d0], -R140.reuse ;  /* 0x0000b400e9aa7a23 */ /* 0x100fe4000001088c */
[--C-:B------:R-:W-:Y:S01]  /*4080*/  FFMA.FTZ R175, R175, c[0x0][0x2d0], -R140.reuse ;  /* 0x0000b400afaf7a23 */ /* 0x100fe2000001088c */
[----:B------:R-:W5:Y:S01]  /*4090*/  MUFU.EX2 R146, R146 ;  /* 0x0000009200927308 */ /* 0x000f620000000800 */
[----:B--2---:R-:W-:Y:S01]  /*40a0*/  F2FP.PACK_AB R113, R151, R154 ;  /* 0x0000009a9771723e */ /* 0x004fe200000000ff */
[----:B------:R-:W-:-:S02]  /*40b0*/  FFMA.FTZ R171, R171, c[0x0][0x2d0], -R140 ;  /* 0x0000b400abab7a23 */ /* 0x000fc4000001088c */
[----:B------:R-:W-:Y:S01]  /*40c0*/  FFMA.FTZ R160, R163, c[0x0][0x2d0], -R160 ;  /* 0x0000b400a3a07a23 */ /* 0x000fe200000108a0 */
[----:B------:R-:W-:Y:S01]  /*40d0*/  LDSM.16.MT88.4 R140, [R164+0x3800] ;  /* 0x00380000a48c783b */ /* 0x000fe20000004200 */
[----:B------:R-:W-:Y:S02]  /*40e0*/  FADD.FTZ R156, R156, R155 ;  /* 0x0000009b9c9c7221 */ /* 0x000fe40000010000 */
[----:B------:R-:W-:Y:S01]  /*40f0*/  MUFU.EX2 R147, R147 ;  /* 0x0000009300937308 */ /* 0x000fe20000000800 */
[----:B------:R-:W-:Y:S02]  /*4100*/  FADD.FTZ R154, R154, R151 ;  /* 0x000000979a9a7221 */ /* 0x000fe40000010000 */
[----:B------:R-:W-:-:S04]  /*4110*/  FADD.FTZ R153, R153, R156 ;  /* 0x0000009c99997221 */ /* 0x000fc80000010000 */
[----:B------:R-:W-:Y:S01]  /*4120*/  FADD.FTZ R148, R148, R153 ;  /* 0x0000009994947221 */ /* 0x000fe20000010000 */
[----:B-----5:R-:W-:Y:S01]  /*4130*/  F2FP.PACK_AB R115, R146, R149 ;  /* 0x000000959273723e */ /* 0x020fe200000000ff */
[----:B------:R-:W2:Y:S01]  /*4140*/  MUFU.EX2 R144, R144 ;  /* 0x0000009000907308 */ /* 0x000ea20000000800 */
[----:B------:R-:W-:-:S04]  /*4150*/  FADD.FTZ R149, R149, R154 ;  /* 0x0000009a95957221 */ /* 0x000fc80000010000 */
        /* <DEDUP_REMOVED lines=11> */
[C---:B-1----:R-:W-:Y:S02]  /*4210*/  HMMA.16816.F32 R36, R112.reuse, R40, RZ ;  /* 0x000000287024723c */ /* 0x042fe400000018ff */
        /* <DEDUP_REMOVED lines=33> */
[C---:B---3--:R-:W-:Y:S07]  /*4430*/  HMMA.16816.F32 R116, R112.reuse, R4, RZ ;  /* 0x000000047074723c */ /* 0x048fee00000018ff */
[----:B--2---:R-:W-:Y:S01]  /*4440*/  F2FP.PACK_AB R4, R144, R147 ;  /* 0x000000939004723e */ /* 0x004fe200000000ff */
        /* <DEDUP_REMOVED lines=10> */
[----:B------:R-:W-:Y:S01]  /*44f0*/  FADD.FTZ R145, R0, R145 ;  /* 0x0000009100917221 */ /* 0x000fe20000010000 */
[----:B------:R-:W-:Y:S01]  /*4500*/  IADD3 R0, R2, -0x3, RZ ;  /* 0xfffffffd02007810 */ /* 0x000fe20007ffe0ff */
[----:B----4-:R-:W-:Y:S01]  /*4510*/  HMMA.16816.F32 R60, R4, R8, R60 ;  /* 0x00000008043c723c */ /* 0x010fe2000000183c */
[----:B------:R-:W-:-:S02]  /*4520*/  FADD.FTZ R150, R133, R150 ;  /* 0x0000009685967221 */ /* 0x000fc40000010000 */
[----:B------:R-:W-:-:S05]  /*4530*/  ISETP.GE.AND P0, PT, R0, R229, PT ;  /* 0x000000e50000720c */ /* 0x000fca0003f06270 */
        /* <DEDUP_REMOVED lines=37> */
[----:B------:R-:W-:Y:S01]  /*4790*/  F2FP.PACK_AB R5, R166, R165 ;  /* 0x000000a5a605723e */ /* 0x000fe200000000ff */
[----:B------:R-:W-:Y:S01]  /*47a0*/  FADD.FTZ R165, R165, R150 ;  /* 0x00000096a5a57221 */ /* 0x000fe20000010000 */
[----:B------:R-:W-:Y:S01]  /*47b0*/  F2FP.PACK_AB R6, R162, R159 ;  /* 0x0000009fa206723e */ /* 0x000fe200000000ff */
[----:B------:R-:W-:Y:S01]  /*47c0*/  FADD.FTZ R158, R161, R158 ;  /* 0x0000009ea19e7221 */ /* 0x000fe20000010000 */
[----:B------:R-:W-:Y:S01]  /*47d0*/  F2FP.PACK_AB R7, R173, R168 ;  /* 0x000000a8ad07723e */ /* 0x000fe200000000ff */
[----:B------:R-:W-:-:S02]  /*47e0*/  FADD.FTZ R165, R166, R165 ;  /* 0x000000a5a6a57221 */ /* 0x000fc40000010000 */
[----:B------:R-:W-:Y:S02]  /*47f0*/  FADD.FTZ R159, R159, R158 ;  /* 0x0000009e9f9f7221 */ /* 0x000fe40000010000 */
[----:B------:R-:W-:Y:S02]  /*4800*/  FADD.FTZ R168, R168, R165 ;  /* 0x000000a5a8a87221 */ /* 0x000fe40000010000 */
[----:B-1----:R-:W-:Y:S01]  /*4810*/  HMMA.16816.F32 R128, R4, R8, R128 ;  /* 0x000000080480723c */ /* 0x002fe20000001880 */
[----:B------:R-:W-:Y:S02]  /*4820*/  FADD.FTZ R159, R162, R159 ;  /* 0x0000009fa29f7221 */ /* 0x000fe40000010000 */
[----:B------:R-:W-:-:S05]  /*4830*/  FADD.FTZ R168, R173, R168 ;  /* 0x000000a8ada87221 */ /* 0x000fca0000010000 */
        /* <DEDUP_REMOVED lines=45> */
[----:B---3--:R-:W-:Y:S01]  /*4b10*/  HMMA.16816.F32 R36, R4, R12, R36 ;  /* 0x0000000c0424723c */ /* 0x008fe20000001824 */
[----:B------:R-:W-:Y:S02]  /*4b20*/  FADD.FTZ R235, R172, R171 ;  /* 0x000000abaceb7221 */ /* 0x000fe40000010000 */
[----:B------:R-:W-:-:S05]  /*4b30*/  FADD.FTZ R233, R160, R169 ;  /* 0x000000a9a0e97221 */ /* 0x000fca0000010000 */
        /* <DEDUP_REMOVED lines=28> */
[----:B------:R-:W-:Y:S01]  /*4d00*/  SHF.R.S32.HI R5, RZ, 0x1f, R0 ;  /* 0x0000001fff057819 */ /* 0x000fe20000011400 */
[----:B------:R-:W-:-:S04]  /*4d10*/  IMAD.WIDE.U32 R6, R0, c[0x0][0x1e0], RZ ;  /* 0x0000780000067a25 */ /* 0x000fc800078e00ff */
[----:B------:R-:W-:Y:S02]  /*4d20*/  IMAD R5, R5, c[0x0][0x1e0], RZ ;  /* 0x0000780005057a24 */ /* 0x000fe400078e02ff */
[----:B------:R-:W-:Y:S02]  /*4d30*/  IMAD.MOV.U32 R4, RZ, RZ, c[0x0][0x1e0] ;  /* 0x00007800ff047624 */ /* 0x000fe400078e00ff */
[----:B------:R-:W-:Y:S01]  /*4d40*/  IMAD R5, R0, c[0x0][0x1e4], R5 ;  /* 0x0000790000057a24 */ /* 0x000fe200078e0205 */
[----:B------:R-:W-:-:S03]  /*4d50*/  LEA R0, P0, R6, R238, 0x6 ;  /* 0x000000ee06007211 */ /* 0x000fc600078030ff */
[----:B------:R-:W-:Y:S01]  /*4d60*/  IMAD.IADD R5, R7, 0x1, R5 ;  /* 0x0000000107057824 */ /* 0x000fe200078e0205 */
[----:B------:R-:W-:-:S04]  /*4d70*/  LEA R8, P3, R0, c[0x0][0x1c8], 0x1 ;  /* 0x0000720000087a11 */ /* 0x000fc800078608ff */
[----:B------:R-:W-:Y:S02]  /*4d80*/  LEA.HI.X R5, R6, R228, R5, 0x6, P0 ;  /* 0x000000e406057211 */ /* 0x000fe400000f3405 */
[----:B------:R-:W-:Y:S02]  /*4d90*/  ISETP.GE.AND P0, PT, R200, c[0x0][0x1d4], PT ;  /* 0x00007500c8007a0c */ /* 0x000fe40003f06270 */
[----:B------:R-:W-:Y:S01]  /*4da0*/  LEA.HI.X R9, R0, c[0x0][0x1cc], R5, 0x1, P3 ;  /* 0x0000730000097a11 */ /* 0x000fe200018f0c05 */
[----:B------:R-:W-:Y:S01]  /*4db0*/  IMAD.MOV.U32 R5, RZ, RZ, c[0x0][0x1e4] ;  /* 0x00007900ff057624 */ /* 0x000fe200078e00ff */
[----:B------:R-:W-:-:S03]  /*4dc0*/  LEA R6, P3, R4, R8, 0x6 ;  /* 0x0000000804067211 */ /* 0x000fc600078630ff */
[----:B------:R-:W-:Y:S01]  /*4dd0*/  @!PT LDS RZ, [RZ] ;  /* 0x00000000fffff984 */ /* 0x000fe20000000800 */
[----:B------:R-:W-:Y:S01]  /*4de0*/  @!PT LDS RZ, [RZ] ;  /* 0x00000000fffff984 */ /* 0x000fe20000000800 */
[----:B------:R-:W-:Y:S01]  /*4df0*/  @!PT LDS RZ, [RZ] ;  /* 0x00000000fffff984 */ /* 0x000fe20000000800 */
[----:B------:R1:W-:Y:S01]  /*4e00*/  LDGSTS.E.BYPASS.LTC128B.128 [R203+0xc100], [R8.64], !P1 ;  /* 0x0c10000008cb7fae */ /* 0x0003e2000c901d48 */
[----:B------:R-:W-:-:S03]  /*4e10*/  LEA.HI.X R7, R4, R9, R5, 0x6, P3 ;  /* 0x0000000904077211 */ /* 0x000fc600018f3405 */
[----:B------:R1:W-:Y:S04]  /*4e20*/  LDGSTS.E.BYPASS.LTC128B.128 [R203+0xe100], [R8.64+0x80], !P2 ;  /* 0x0e10008008cb7fae */ /* 0x0003e8000d101d48 */
[----:B------:R1:W-:Y:S04]  /*4e30*/  LDGSTS.E.BYPASS.LTC128B.128 [R203+0x10100], [R8.64+0x100], !P0 ;  /* 0x1010010008cb7fae */ /* 0x0003e8000c101d48 */
[----:B------:R1:W-:Y:S04]  /*4e40*/  LDGSTS.E.BYPASS.LTC128B.128 [R203+0xd100], [R6.64], !P1 ;  /* 0x0d10000006cb7fae */ /* 0x0003e8000c901d48 */
[----:B------:R1:W-:Y:S04]  /*4e50*/  LDGSTS.E.BYPASS.LTC128B.128 [R203+0xf100], [R6.64+0x80], !P2 ;  /* 0x0f10008006cb7fae */ /* 0x0003e8000d101d48 */
[----:B------:R1:W-:Y:S02]  /*4e60*/  LDGSTS.E.BYPASS.LTC128B.128 [R203+0x11100], [R6.64+0x100], !P0 ;  /* 0x1110010006cb7fae */ /* 0x0003e4000c101d48 */
.L_x_1257:
[----:B------:R-:W-:Y:S05]  /*4e70*/  BSYNC B0 ;  /* 0x0000000000007941 */ /* 0x000fea0003800000 */
.L_x_1256:
[----:B------:R-:W-:Y:S01]  /*4e80*/  IADD3 R234, R2, -0x2, RZ ;  /* 0xfffffffe02ea7810 */ /* 0x000fe20007ffe0ff */
[----:B------:R-:W0:Y:S03]  /*4e90*/  LDGDEPBAR ;  /* 0x00000000000079af */ /* 0x000e260000000000 */
[----:B------:R-:W-:-:S13]  /*4ea0*/  ISETP.GE.AND P0, PT, R234, R229, PT ;  /* 0x000000e5ea00720c */ /* 0x000fda0003f06270 */
[----:B------:R-:W-:Y:S05]  /*4eb0*/  @!P0 BRA `(.L_x_1258) ;  /* 0x0000291000008947 */ /* 0x000fea0003800000 */
[----:B------:R-:W-:Y:S01]  /*4ec0*/  IMAD.MOV.U32 R0, RZ, RZ, R3 ;  /* 0x000000ffff007224 */ /* 0x000fe200078e0003 */
[----:B------:R-:W-:Y:S01]  /*4ed0*/  MOV R232, RZ ;  /* 0x000000ff00e87202 */ /* 0x000fe20000000f00 */
[----:B------:R-:W-:Y:S01]  /*4ee0*/  IMAD.MOV.U32 R133, RZ, RZ, R132 ;  /* 0x000000ffff857224 */ /* 0x000fe200078e0084 */
[----:B------:R-:W-:Y:S02]  /*4ef0*/  MOV R135, 0x1 ;  /* 0x0000000100877802 */ /* 0x000fe40000000f00 */
.L_x_1259:
[----:B------:R-:W-:Y:S04]  /*4f00*/  DEPBAR.LE SB0, 0x2 ;  /* 0x000080800000791a */ /* 0x000fe80000000000 */
[----:B------:R-:W-:Y:S01]  /*4f10*/  WARPSYNC 0xffffffff ;  /* 0xffffffff00007948 */ /* 0x000fe20003800000 */
[----:B------:R-:W-:Y:S01]  /*4f20*/  BAR.SYNC.DEFER_BLOCKING 0x0 ;  /* 0x0000000000007b1d */ /* 0x000fe20000010000 */
[----:B------:R-:W-:Y:S01]  /*4f30*/  IMAD R186, R135, 0x6000, RZ ;  /* 0x0000600087ba7824 */ /* 0x000fe200078e02ff */
[----:B------:R-:W-:Y:S02]  /*4f40*/  ISETP.GE.AND P5, PT, R229, R234, PT ;  /* 0x000000eae500720c */ /* 0x000fe40003fa6270 */
[----:B------:R-:W-:Y:S02]  /*4f50*/  IADD3 R240, R234, -0x1, RZ ;  /* 0xffffffffeaf07810 */ /* 0x000fe40007ffe0ff */
[----:B------:R-:W-:Y:S04]  /*4f60*/  IADD3 R173, R185, R186, RZ ;  /* 0x000000bab9ad7210 */ /* 0x000fe80007ffe0ff */
[----:B------:R-:W-:Y:S05]  /*4f70*/  IADD3 R172, R176, R173, RZ ;  /* 0x000000adb0ac7210 */ /* 0x000fea0007ffe0ff */
[----:B------:R-:W-:Y:S01]  /*4f80*/  @!P5 SHF.R.S32.HI R159, RZ, 0x1f, R240 ;  /* 0x0000001fff9fd819 */ /* 0x000fe200000114f0 */
[----:B-1----:R-:W-:Y:S01]  /*4f90*/  @!P5 IMAD.WIDE.U32 R32, R240, c[0x0][0x208], RZ ;  /* 0x00008200f020da25 */ /* 0x002fe200078e00ff */
[----:B------:R-:W-:Y:S02]  /*4fa0*/  @!P5 MOV R2, c[0x0][0x208] ;  /* 0x000082000002da02 */ /* 0x000fe40000000f00 */
[----:B------:R-:W-:Y:S01]  /*4fb0*/  @!P5 MOV R3, c[0x0][0x20c] ;  /* 0x000083000003da02 */ /* 0x000fe20000000f00 */
[----:B------:R-:W-:Y:S01]  /*4fc0*/  @!P5 IMAD R159, R159, c[0x0][0x208], RZ ;  /* 0x000082009f9fda24 */ /* 0x000fe200078e02ff */
[----:B------:R-:W-:Y:S01]  /*4fd0*/  @!P5 SHF.L.U32 R157, R32, 0x6, RZ ;  /* 0x00000006209dd819 */ /* 0x000fe200000006ff */
[----:B------:R-:W-:Y:S01]  /*4fe0*/  @!P5 IMAD R168, R232, 0x6000, R202 ;  /* 0x00006000e8a8d824 */ /* 0x000fe200078e02ca */
[----:B------:R-:W-:Y:S01]  /*4ff0*/  @!P5 ISETP.GE.AND P3, PT, R199, c[0x0][0x1d4], PT ;  /* 0x00007500c700da0c */ /* 0x000fe20003f66270 */
[----:B------:R-:W-:Y:S01]  /*5000*/  LDSM.16.M88.4 R136, [R182] ;  /* 0x00000000b688783b */ /* 0x000fe20000000200 */
[----:B------:R-:W-:Y:S01]  /*5010*/  @!P5 IMAD R159, R240, c[0x0][0x20c], R159 ;  /* 0x00008300f09fda24 */ /* 0x000fe200078e029f */
[----:B------:R-:W-:Y:S02]  /*5020*/  @!P5 LEA R161, P0, R2, R157, 0x5 ;  /* 0x0000009d02a1d211 */ /* 0x000fe400078028ff */
[----:B------:R-:W-:Y:S02]  /*5030*/  @!P5 IADD3 R157, P4, R157, R236, RZ ;  /* 0x000000ec9d9dd210 */ /* 0x000fe40007f9e0ff */
[----:B------:R-:W-:Y:S02]  /*5040*/  @!P5 IADD3 R159, R33, R159, RZ ;  /* 0x0000009f219fd210 */ /* 0x000fe40007ffe0ff */
[----:B------:R-:W2:Y:S01]  /*5050*/  LDSM.16.M88.4 R140, [R173] ;  /* 0x00000000ad8c783b */ /* 0x000ea20000000200 */
[----:B------:R-:W-:Y:S02]  /*5060*/  @!P5 LEA R164, P6, R157, c[0x0][0x1f8], 0x1 ;  /* 0x00007e009da4da11 */ /* 0x000fe400078c08ff */
[----:B------:R-:W-:Y:S02]  /*5070*/  @!P5 SHF.L.U64.HI R159, R32, 0x6, R159 ;  /* 0x00000006209fd819 */ /* 0x000fe4000001029f */
[----:B------:R-:W-:Y:S02]  /*5080*/  @!P5 ISETP.GE.AND P2, PT, R200, c[0x0][0x1d4], PT ;  /* 0x00007500c800da0c */ /* 0x000fe40003f46270 */
[----:B------:R-:W-:Y:S01]  /*5090*/  @!P5 LEA.HI.X R3, R2, R159, R3, 0x5, P0 ;  /* 0x0000009f0203d211 */ /* 0x000fe200000f2c03 */
[----:B------:R-:W3:Y:S01]  /*50a0*/  LDSM.16.M88.4 R144, [R173+0x800] ;  /* 0x00080000ad90783b */ /* 0x000ee20000000200 */
[----:B------:R-:W-:Y:S02]  /*50b0*/  @!P5 IADD3.X R2, R159, R190, RZ, P4, !PT ;  /* 0x000000be9f02d210 */ /* 0x000fe400027fe4ff */
[----:B------:R-:W-:Y:S02]  /*50c0*/  @!P5 IADD3 R132, P0, R161, R236, RZ ;  /* 0x000000eca184d210 */ /* 0x000fe40007f1e0ff */
[----:B------:R-:W-:Y:S02]  /*50d0*/  @!P5 LEA.HI.X R165, R157, c[0x0][0x1fc], R2, 0x1, P6 ;  /* 0x00007f009da5da11 */ /* 0x000fe400030f0c02 */
[----:B------:R-:W-:Y:S01]  /*50e0*/  @!P5 LEA R170, P4, R132, c[0x0][0x1f8], 0x1 ;  /* 0x00007e0084aada11 */ /* 0x000fe200078808ff */
[----:B------:R-:W4:Y:S01]  /*50f0*/  LDSM.16.M88.4 R148, [R173+0x1000] ;  /* 0x00100000ad94783b */ /* 0x000f220000000200 */
[----:B------:R-:W-:Y:S02]  /*5100*/  MOV R2, 0x40 ;  /* 0x0000004000027802 */ /* 0x000fe40000000f00 */
[----:B------:R-:W-:Y:S02]  /*5110*/  @!P5 IADD3.X R3, R3, R190, RZ, P0, !PT ;  /* 0x000000be0303d210 */ /* 0x000fe400007fe4ff */
[----:B------:R-:W-:Y:S02]  /*5120*/  LOP3.LUT P0, RZ, R184, 0x4, RZ, 0xc0, !PT ;  /* 0x00000004b8ff7812 */ /* 0x000fe4000780c0ff */
[----:B------:R-:W-:Y:S01]  /*5130*/  @!P5 LEA.HI.X R171, R132, c[0x0][0x1fc], R3, 0x1, P4 ;  /* 0x00007f0084abda11 */ /* 0x000fe200020f0c03 */
[----:B------:R-:W5:Y:S01]  /*5140*/  LDSM.16.M88.4 R152, [R173+0x1800] ;  /* 0x00180000ad98783b */ /* 0x000f620000000200 */
[----:B------:R-:W-:Y:S02]  /*5150*/  SEL R132, R2, 0xffffffc0, !P0 ;  /* 0xffffffc002847807 */ /* 0x000fe40004000000 */
[----:B------:R-:W-:Y:S02]  /*5160*/  ISETP.GE.AND P6, PT, R232, 0x1, PT ;  /* 0x00000001e800780c */ /* 0x000fe40003fc6270 */
[CC--:B------:R-:W-:Y:S02]  /*5170*/  IADD3 R2, R132.reuse, R173.reuse, RZ ;  /* 0x000000ad84027210 */ /* 0x0c0fe40007ffe0ff */
[----:B------:R-:W-:Y:S02]  /*5180*/  IADD3 R3, R132, R172, RZ ;  /* 0x000000ac84037210 */ /* 0x000fe40007ffe0ff */
[----:B------:R-:W-:Y:S02]  /*5190*/  IADD3 R132, R176, R173, R132 ;  /* 0x000000adb0847210 */ /* 0x000fe40007ffe084 */
[----:B------:R-:W-:Y:S04]  /*51a0*/  IADD3 R232, R232, 0x1, RZ ;  /* 0x00000001e8e87810 */ /* 0x000fe80007ffe0ff */
[----:B------:R-:W-:Y:S01]  /*51b0*/  SEL R232, R232, RZ, !P6 ;  /* 0x000000ffe8e87207 */ /* 0x000fe20007000000 */
[C---:B-12---:R-:W-:Y:S08]  /*51c0*/  HMMA.16816.F32 R4, R136.reuse, R140, RZ ;  /* 0x0000008c8804723c */ /* 0x046ff000000018ff */
[C---:B------:R-:W-:Y:S01]  /*51d0*/  HMMA.16816.F32 R8, R136.reuse, R142, RZ ;  /* 0x0000008e8808723c */ /* 0x040fe200000018ff */
[----:B------:R-:W-:Y:S07]  /*51e0*/  LDSM.16.M88.4 R140, [R181] ;  /* 0x00000000b58c783b */ /* 0x000fee0000000200 */
[C---:B---3--:R-:W-:Y:S08]  /*51f0*/  HMMA.16816.F32 R12, R136.reuse, R144, RZ ;  /* 0x00000090880c723c */ /* 0x048ff000000018ff */
[C---:B------:R-:W-:Y:S01]  /*5200*/  HMMA.16816.F32 R16, R136.reuse, R146, RZ ;  /* 0x000000928810723c */ /* 0x040fe200000018ff */
[----:B------:R-:W1:Y:S07]  /*5210*/  LDSM.16.M88.4 R144, [R172] ;  /* 0x00000000ac90783b */ /* 0x000e6e0000000200 */
[C---:B----4-:R-:W-:Y:S08]  /*5220*/  HMMA.16816.F32 R20, R136.reuse, R148, RZ ;  /* 0x000000948814723c */ /* 0x050ff000000018ff */
[C---:B------:R-:W-:Y:S01]  /*5230*/  HMMA.16816.F32 R24, R136.reuse, R150, RZ ;  /* 0x000000968818723c */ /* 0x040fe200000018ff */
[----:B------:R-:W2:Y:S07]  /*5240*/  LDSM.16.M88.4 R148, [R172+0x800] ;  /* 0x00080000ac94783b */ /* 0x000eae0000000200 */
[C---:B-----5:R-:W-:Y:S08]  /*5250*/  HMMA.16816.F32 R28, R136.reuse, R152, RZ ;  /* 0x00000098881c723c */ /* 0x060ff000000018ff */
[----:B------:R-:W-:Y:S01]  /*5260*/  HMMA.16816.F32 R32, R136, R154, RZ ;  /* 0x0000009a8820723c */ /* 0x000fe200000018ff */
[----:B------:R-:W3:Y:S07]  /*5270*/  LDSM.16.M88.4 R136, [R172+0x1000] ;  /* 0x00100000ac88783b */ /* 0x000eee0000000200 */
[C---:B-1----:R-:W-:Y:S01]  /*5280*/  HMMA.16816.F32 R4, R140.reuse, R144, R4 ;  /* 0x000000908c04723c */ /* 0x042fe20000001804 */
[----:B------:R-:W1:Y:S07]  /*5290*/  LDSM.16.M88.4 R152, [R172+0x1800] ;  /* 0x00180000ac98783b */ /* 0x000e6e0000000200 */
[C---:B------:R-:W-:Y:S01]  /*52a0*/  HMMA.16816.F32 R8, R140.reuse, R146, R8 ;  /* 0x000000928c08723c */ /* 0x040fe20000001808 */
[----:B------:R-:W-:Y:S01]  /*52b0*/  @!PT LDS RZ, [RZ] ;  /* 0x00000000fffff984 */ /* 0x000fe20000000800 */
[----:B------:R-:W-:Y:S01]  /*52c0*/  @!PT LDS RZ, [RZ] ;  /* 0x00000000fffff984 */ /* 0x000fe20000000800 */
[----:B------:R-:W-:Y:S01]  /*52d0*/  @!PT LDS RZ, [RZ] ;  /* 0x00000000fffff984 */ /* 0x000fe20000000800 */
[----:B------:R4:W-:Y:S07]  /*52e0*/  @!P5 LDGSTS.E.BYPASS.LTC128B.128 [R168], [R164.64], !P1 ;  /* 0x00000000a4a8dfae */ /* 0x0009ee000c901d48 */
[C---:B--2---:R-:W-:Y:S01]  /*52f0*/  HMMA.16816.F32 R12, R140.reuse, R148, R12 ;  /* 0x000000948c0c723c */ /* 0x044fe2000000180c */
[----:B------:R4:W-:Y:S07]  /*5300*/  @!P5 LDGSTS.E.BYPASS.LTC128B.128 [R168+0x2000], [R164.64+0x80], !P3 ;  /* 0x02000080a4a8dfae */ /* 0x0009ee000d901d48 */
[C---:B------:R-:W-:Y:S01]  /*5310*/  HMMA.16816.F32 R16, R140.reuse, R150, R16 ;  /* 0x000000968c10723c */ /* 0x040fe20000001810 */
[----:B------:R4:W-:Y:S07]  /*5320*/  @!P5 LDGSTS.E.BYPASS.LTC128B.128 [R168+0x4000], [R164.64+0x100], !P2 ;  /* 0x04000100a4a8dfae */ /* 0x0009ee000d101d48 */
[C---:B---3--:R-:W-:Y:S01]  /*5330*/  HMMA.16816.F32 R20, R140.reuse, R136, R20 ;  /* 0x000000888c14723c */ /* 0x048fe20000001814 */
[----:B------:R2:W-:Y:S07]  /*5340*/  @!P5 LDGSTS.E.BYPASS.LTC128B.128 [R168+0x1000], [R170.64], !P1 ;  /* 0x01000000aaa8dfae */ /* 0x0005ee000c901d48 */
[C---:B------:R-:W-:Y:S01]  /*5350*/  HMMA.16816.F32 R24, R140.reuse, R138, R24 ;  /* 0x0000008a8c18723c */ /* 0x040fe20000001818 */
[----:B------:R2:W-:Y:S07]  /*5360*/  @!P5 LDGSTS.E.BYPASS.LTC128B.128 [R168+0x3000], [R170.64+0x80], !P3 ;  /* 0x03000080aaa8dfae */ /* 0x0005ee000d901d48 */
[C---:B-1----:R-:W-:Y:S01]  /*5370*/  HMMA.16816.F32 R28, R140.reuse, R152, R28 ;  /* 0x000000988c1c723c */ /* 0x042fe2000000181c */
[----:B------:R2:W-:Y:S07]  /*5380*/  @!P5 LDGSTS.E.BYPASS.LTC128B.128 [R168+0x5000], [R170.64+0x100], !P2 ;  /* 0x05000100aaa8dfae */ /* 0x0005ee000d101d48 */
[----:B------:R-:W-:Y:S01]  /*5390*/  HMMA.16816.F32 R32, R140, R154, R32 ;  /* 0x0000009a8c20723c */ /* 0x000fe20000001820 */
[----:B------:R-:W-:Y:S08]  /*53a0*/  LDSM.16.M88.4 R144, [R180] ;  /* 0x00000000b490783b */ /* 0x000ff00000000200 */
[----:B------:R-:W1:Y:S08]  /*53b0*/  LDSM.16.M88.4 R156, [R2] ;  /* 0x00000000029c783b */ /* 0x000e700000000200 */
[----:B------:R-:W3:Y:S08]  /*53c0*/  LDSM.16.M88.4 R160, [R2+0x800] ;  /* 0x0008000002a0783b */ /* 0x000ef00000000200 */
[----:B------:R-:W5:Y:S08]  /*53d0*/  LDSM.16.M88.4 R148, [R2+0x1000] ;  /* 0x001000000294783b */ /* 0x000f700000000200 */
[----:B------:R-:W0:Y:S08]  /*53e0*/  LDGDEPBAR ;  /* 0x00000000000079af */ /* 0x000e300000000000 */
[----:B----4-:R-:W4:Y:S01]  /*53f0*/  LDSM.16.M88.4 R164, [R2+0x1800] ;  /* 0x0018000002a4783b */ /* 0x010f220000000200 */
[C---:B-1----:R-:W-:Y:S07]  /*5400*/  HMMA.16816.F32 R4, R144.reuse, R156, R4 ;  /* 0x0000009c9004723c */ /* 0x042fee0000001804 */
[----:B------:R-:W-:Y:S01]  /*5410*/  LDSM.16.M88.4 R136, [R179] ;  /* 0x00000000b388783b */ /* 0x000fe20000000200 */
[C---:B------:R-:W-:Y:S07]  /*5420*/  HMMA.16816.F32 R8, R144.reuse, R158, R8 ;  /* 0x0000009e9008723c */ /* 0x040fee0000001808 */
[----:B--2---:R-:W1:Y:S01]  /*5430*/  LDSM.16.M88.4 R168, [R3] ;  /* 0x0000000003a8783b */ /* 0x004e620000000200 */
[C---:B---3--:R-:W-:Y:S07]  /*5440*/  HMMA.16816.F32 R12, R144.reuse, R160, R12 ;  /* 0x000000a0900c723c */ /* 0x048fee000000180c */
[----:B------:R-:W2:Y:S01]  /*5450*/  LDSM.16.M88.4 R140, [R3+0x800] ;  /* 0x00080000038c783b */ /* 0x000ea20000000200 */
[C---:B------:R-:W-:Y:S07]  /*5460*/  HMMA.16816.F32 R16, R144.reuse, R162, R16 ;  /* 0x000000a29010723c */ /* 0x040fee0000001810 */
[----:B------:R-:W3:Y:S01]  /*5470*/  LDSM.16.M88.4 R152, [R3+0x1000] ;  /* 0x001000000398783b */ /* 0x000ee20000000200 */
[C---:B-----5:R-:W-:Y:S07]  /*5480*/  HMMA.16816.F32 R20, R144.reuse, R148, R20 ;  /* 0x000000949014723c */ /* 0x060fee0000001814 */
[----:B------:R-:W5:Y:S01]  /*5490*/  LDSM.16.M88.4 R156, [R3+0x1800] ;  /* 0x00180000039c783b */ /* 0x000f620000000200 */
[C---:B------:R-:W-:Y:S07]  /*54a0*/  HMMA.16816.F32 R24, R144.reuse, R150, R24 ;  /* 0x000000969018723c */ /* 0x040fee0000001818 */
[----:B------:R-:W-:Y:S01]  /*54b0*/  LDSM.16.M88.4 R148, [R173+0x2000] ;  /* 0x00200000ad94783b */ /* 0x000fe20000000200 */
[C---:B----4-:R-:W-:Y:S07]  /*54c0*/  HMMA.16816.F32 R28, R144.reuse, R164, R28 ;  /* 0x000000a4901c723c */ /* 0x050fee000000181c */
[----:B------:R-:W-:Y:S01]  /*54d0*/  LDSM.16.M88.4 R160, [R173+0x2800] ;  /* 0x00280000ada0783b */ /* 0x000fe20000000200 */
[----:B------:R-:W-:Y:S07]  /*54e0*/  HMMA.16816.F32 R32, R144, R166, R32 ;  /* 0x000000a69020723c */ /* 0x000fee0000001820 */
[----:B------:R-:W4:Y:S01]  /*54f0*/  LDSM.16.M88.4 R144, [R182+0x4000] ;  /* 0x00400000b690783b */ /* 0x000f220000000200 */
[C---:B-1----:R-:W-:Y:S07]  /*5500*/  HMMA.16816.F32 R4, R136.reuse, R168, R4 ;  /* 0x000000a88804723c */ /* 0x042fee0000001804 */
[----:B------:R-:W-:Y:S01]  /*5510*/  LDSM.16.M88.4 R164, [R181+0x4000] ;  /* 0x00400000b5a4783b */ /* 0x000fe20000000200 */
[C---:B------:R-:W-:Y:S07]  /*5520*/  HMMA.16816.F32 R8, R136.reuse, R170, R8 ;  /* 0x000000aa8808723c */ /* 0x040fee0000001808 */
[----:B------:R-:W-:Y:S01]  /*5530*/  LDSM.16.M88.4 R168, [R172+0x2000] ;  /* 0x00200000aca8783b */ /* 0x000fe20000000200 */
[C---:B--2---:R-:W-:Y:S08]  /*5540*/  HMMA.16816.F32 R12, R136.reuse, R140, R12 ;  /* 0x0000008c880c723c */ /* 0x044ff0000000180c */
[C---:B------:R-:W-:Y:S01]  /*5550*/  HMMA.16816.F32 R16, R136.reuse, R142, R16 ;  /* 0x0000008e8810723c */ /* 0x040fe20000001810 */
[----:B------:R-:W1:Y:S07]  /*5560*/  LDSM.16.M88.4 R140, [R173+0x3000] ;  /* 0x00300000ad8c783b */ /* 0x000e6e0000000200 */
[C---:B---3--:R-:W-:Y:S08]  /*5570*/  HMMA.16816.F32 R20, R136.reuse, R152, R20 ;  /* 0x000000988814723c */ /* 0x048ff00000001814 */
[C---:B------:R-:W-:Y:S01]  /*5580*/  HMMA.16816.F32 R24, R136.reuse, R154, R24 ;  /* 0x0000009a8818723c */ /* 0x040fe20000001818 */
[----:B------:R-:W2:Y:S07]  /*5590*/  LDSM.16.M88.4 R152, [R173+0x3800] ;  /* 0x00380000ad98783b */ /* 0x000eae0000000200 */
[C---:B-----5:R-:W-:Y:S08]  /*55a0*/  HMMA.16816.F32 R28, R136.reuse, R156, R28 ;  /* 0x0000009c881c723c */ /* 0x060ff0000000181c */
[----:B------:R-:W-:Y:S01]  /*55b0*/  HMMA.16816.F32 R32, R136, R158, R32 ;  /* 0x0000009e8820723c */ /* 0x000fe20000001820 */
[----:B------:R-:W3:Y:S07]  /*55c0*/  LDSM.16.M88.4 R136, [R172+0x2800] ;  /* 0x00280000ac88783b */ /* 0x000eee0000000200 */
[C---:B----4-:R-:W-:Y:S01]  /*55d0*/  HMMA.16816.F32 R4, R144.reuse, R148, R4 ;  /* 0x000000949004723c */ /* 0x050fe20000001804 */
[----:B------:R-:W-:Y:S07]  /*55e0*/  LDSM.16.M88.4 R156, [R172+0x3800] ;  /* 0x00380000ac9c783b */ /* 0x000fee0000000200 */
[C---:B------:R-:W-:Y:S01]  /*55f0*/  HMMA.16816.F32 R8, R144.reuse, R150, R8 ;  /* 0x000000969008723c */ /* 0x040fe20000001808 */
[----:B------:R-:W4:Y:S07]  /*5600*/  LDSM.16.M88.4 R148, [R172+0x3000] ;  /* 0x00300000ac94783b */ /* 0x000f2e0000000200 */
[C---:B------:R-:W-:Y:S08]  /*5610*/  HMMA.16816.F32 R12, R144.reuse, R160, R12 ;  /* 0x000000a0900c723c */ /* 0x040ff0000000180c */
[C---:B------:R-:W-:Y:S01]  /*5620*/  HMMA.16816.F32 R16, R144.reuse, R162, R16 ;  /* 0x000000a29010723c */ /* 0x040fe20000001810 */
[----:B------:R-:W-:Y:S07]  /*5630*/  LDSM.16.M88.4 R160, [R2+0x2000] ;  /* 0x0020000002a0783b */ /* 0x000fee0000000200 */
[C---:B-1----:R-:W-:Y:S08]  /*5640*/  HMMA.16816.F32 R20, R144.reuse, R140, R20 ;  /* 0x0000008c9014723c */ /* 0x042ff00000001814 */
[C---:B------:R-:W-:Y:S01]  /*5650*/  HMMA.16816.F32 R24, R144.reuse, R142, R24 ;  /* 0x0000008e9018723c */ /* 0x040fe20000001818 */
[----:B------:R-:W1:Y:S07]  /*5660*/  LDSM.16.M88.4 R140, [R180+0x4000] ;  /* 0x00400000b48c783b */ /* 0x000e6e0000000200 */
[C---:B--2---:R-:W-:Y:S08]  /*5670*/  HMMA.16816.F32 R28, R144.reuse, R152, R28 ;  /* 0x00000098901c723c */ /* 0x044ff0000000181c */
[----:B------:R-:W-:Y:S01]  /*5680*/  HMMA.16816.F32 R32, R144, R154, R32 ;  /* 0x0000009a9020723c */ /* 0x000fe20000001820 */
[----:B------:R-:W2:Y:S07]  /*5690*/  LDSM.16.M88.4 R144, [R2+0x2800] ;  /* 0x002800000290783b */ /* 0x000eae0000000200 */
[C---:B------:R-:W-:Y:S01]  /*56a0*/  HMMA.16816.F32 R4, R164.reuse, R168, R4 ;  /* 0x000000a8a404723c */ /* 0x040fe20000001804 */
[----:B------:R-:W-:Y:S07]  /*56b0*/  LDSM.16.M88.4 R152, [R179+0x4000] ;  /* 0x00400000b398783b */ /* 0x000fee0000000200 */
        /* <DEDUP_REMOVED lines=10> */
[----:B------:R-:W5:Y:S07]  /*5760*/  LDSM.16.M88.4 R156, [R132+0x2800] ;  /* 0x00280000849c783b */ /* 0x000f6e0000000200 */
[C---:B-1----:R-:W-:Y:S01]  /*5770*/  HMMA.16816.F32 R4, R140.reuse, R160, R4 ;  /* 0x000000a08c04723c */ /* 0x042fe20000001804 */
[----:B------:R-:W-:Y:S07]  /*5780*/  LDSM.16.M88.4 R164, [R173+0x5000] ;  /* 0x00500000ada4783b */ /* 0x000fee0000000200 */
[C---:B------:R-:W-:Y:S01]  /*5790*/  HMMA.16816.F32 R8, R140.reuse, R162, R8 ;  /* 0x000000a28c08723c */ /* 0x040fe20000001808 */
[----:B------:R-:W-:Y:S07]  /*57a0*/  LDSM.16.M88.4 R160, [R173+0x4800] ;  /* 0x00480000ada0783b */ /* 0x000fee0000000200 */
[C---:B--2---:R-:W-:Y:S08]  /*57b0*/  HMMA.16816.F32 R12, R140.reuse, R144, R12 ;  /* 0x000000908c0c723c */ /* 0x044ff0000000180c */
[C---:B------:R-:W-:Y:S01]  /*57c0*/  HMMA.16816.F32 R16, R140.reuse, R146, R16 ;  /* 0x000000928c10723c */ /* 0x040fe20000001810 */
[----:B------:R-:W1:Y:S07]  /*57d0*/  LDSM.16.M88.4 R144, [R132+0x3000] ;  /* 0x003000008490783b */ /* 0x000e6e0000000200 */
[C---:B---3--:R-:W-:Y:S08]  /*57e0*/  HMMA.16816.F32 R20, R140.reuse, R136, R20 ;  /* 0x000000888c14723c */ /* 0x048ff00000001814 */
[C---:B------:R-:W-:Y:S01]  /*57f0*/  HMMA.16816.F32 R24, R140.reuse, R138, R24 ;  /* 0x0000008a8c18723c */ /* 0x040fe20000001818 */
[----:B------:R-:W2:Y:S07]  /*5800*/  LDSM.16.M88.4 R136, [R132+0x3800] ;  /* 0x003800008488783b */ /* 0x000eae0000000200 */
[C---:B----4-:R-:W-:Y:S08]  /*5810*/  HMMA.16816.F32 R28, R140.reuse, R148, R28 ;  /* 0x000000948c1c723c */ /* 0x050ff0000000181c */
[----:B------:R-:W-:Y:S01]  /*5820*/  HMMA.16816.F32 R32, R140, R150, R32 ;  /* 0x000000968c20723c */ /* 0x000fe20000001820 */
[----:B------:R-:W-:Y:S07]  /*5830*/  LDSM.16.M88.4 R140, [R182+0x8000] ;  /* 0x00800000b68c783b */ /* 0x000fee0000000200 */
[C---:B------:R-:W-:Y:S01]  /*5840*/  HMMA.16816.F32 R4, R152.reuse, R168, R4 ;  /* 0x000000a89804723c */ /* 0x040fe20000001804 */
        /* <DEDUP_REMOVED lines=13> */
[----:B------:R-:W-:Y:S07]  /*5920*/  LDSM.16.M88.4 R152, [R172+0x5800] ;  /* 0x00580000ac98783b */ /* 0x000fee0000000200 */
[C---:B------:R-:W-:Y:S01]  /*5930*/  HMMA.16816.F32 R8, R140.reuse, R150, R8 ;  /* 0x000000968c08723c */ /* 0x040fe20000001808 */
[----:B------:R-:W3:Y:S07]  /*5940*/  LDSM.16.M88.4 R148, [R172+0x5000] ;  /* 0x00500000ac94783b */ /* 0x000eee0000000200 */
[C---:B------:R-:W-:Y:S01]  /*5950*/  HMMA.16816.F32 R12, R140.reuse, R160, R12 ;  /* 0x000000a08c0c723c */ /* 0x040fe2000000180c */
[----:B------:R-:W-:Y:S07]  /*5960*/  LDSM.16.M88.4 R172, [R3+0x4000] ;  /* 0x0040000003ac783b */ /* 0x000fee0000000200 */
        /* <DEDUP_REMOVED lines=8> */
[C---:B-1----:R-:W-:Y:S01]  /*59f0*/  HMMA.16816.F32 R4, R144.reuse, R168, R4 ;  /* 0x000000a89004723c */ /* 0x042fe20000001804 */
[----:B------:R-:W1:Y:S07]  /*5a00*/  LDSM.16.M88.4 R156, [R2+0x5000] ;  /* 0x00500000029c783b */ /* 0x000e6e0000000200 */
[C---:B------:R-:W-:Y:S01]  /*5a10*/  HMMA.16816.F32 R8, R144.reuse, R170, R8 ;  /* 0x000000aa9008723c */ /* 0x040fe20000001808 */
[----:B------:R-:W-:Y:S07]  /*5a20*/  LDSM.16.M88.4 R168, [R179+0x8000] ;  /* 0x00800000b3a8783b */ /* 0x000fee0000000200 */
[C---:B--2---:R-:W-:Y:S08]  /*5a30*/  HMMA.16816.F32 R12, R144.reuse, R136, R12 ;  /* 0x00000088900c723c */ /* 0x044ff0000000180c */
[C---:B------:R-:W-:Y:S01]  /*5a40*/  HMMA.16816.F32 R16, R144.reuse, R138, R16 ;  /* 0x0000008a9010723c */ /* 0x040fe20000001810 */
[----:B------:R-:W2:Y:S07]  /*5a50*/  LDSM.16.M88.4 R136, [R2+0x5800] ;  /* 0x005800000288783b */ /* 0x000eae0000000200 */
        /* <DEDUP_REMOVED lines=10> */
[C---:B-1----:R-:W-:Y:S08]  /*5b00*/  HMMA.16816.F32 R20, R160.reuse, R156, R20 ;  /* 0x0000009ca014723c */ /* 0x042ff00000001814 */
[C---:B------:R-:W-:Y:S08]  /*5b10*/  HMMA.16816.F32 R24, R160.reuse, R158, R24 ;  /* 0x0000009ea018723c */ /* 0x040ff00000001818 */
[C---:B--2---:R-:W-:Y:S08]  /*5b20*/  HMMA.16816.F32 R28, R160.reuse, R136, R28 ;  /* 0x00000088a01c723c */ /* 0x044ff0000000181c */
[----:B------:R-:W-:Y:S01]  /*5b30*/  HMMA.16816.F32 R32, R160, R138, R32 ;  /* 0x0000008aa020723c */ /* 0x000fe20000001820 */
[----:B------:R1:W2:Y:S01]  /*5b40*/  LDSM.16.M88.4 R136, [R132+0x5800] ;  /* 0x005800008488783b */ /* 0x0002a20000000200 */
[----:B------:R-:W-:Y:S05]  /*5b50*/  DEPBAR.LE SB0, 0x2 ;  /* 0x000080800000791a */ /* 0x000fea0000000000 */
[-C--:B------:R-:W-:Y:S01]  /*5b60*/  IADD3 R162, R178, R186.reuse, RZ ;  /* 0x000000bab2a27210 */ /* 0x080fe20007ffe0ff */
[C---:B------:R-:W-:Y:S01]  /*5b70*/  HMMA.16816.F32 R4, R168.reuse, R172, R4 ;  /* 0x000000aca804723c */ /* 0x040fe20000001804 */
[----:B------:R-:W-:Y:S04]  /*5b80*/  BAR.SYNC.DEFER_BLOCKING 0x0 ;  /* 0x0000000000007b1d */ /* 0x000fe80000010000 */
[----:B------:R-:W-:Y:S03]  /*5b90*/  IADD3 R160, R177, R186, RZ ;  /* 0x000000bab1a07210 */ /* 0x000fe60007ffe0ff */
[C---:B------:R-:W-:Y:S04]  /*5ba0*/  HMMA.16816.F32 R8, R168.reuse, R174, R8 ;  /* 0x000000aea808723c */ /* 0x040fe80000001808 */
[----:B------:R-:W-:Y:S04]  /*5bb0*/  IADD3 R161, R183, R160, RZ ;  /* 0x000000a0b7a17210 */ /* 0x000fe80007ffe0ff */
[C---:B---3--:R-:W-:Y:S08]  /*5bc0*/  HMMA.16816.F32 R12, R168.reuse, R144, R12 ;  /* 0x00000090a80c723c */ /* 0x048ff0000000180c */
[C---:B------:R-:W-:Y:S01]  /*5bd0*/  HMMA.16816.F32 R16, R168.reuse, R146, R16 ;  /* 0x00000092a810723c */ /* 0x040fe20000001810 */
[----:B------:R-:W-:Y:S03]  /*5be0*/  LDSM.16.MT88.4 R144, [R160] ;  /* 0x00000000a090783b */ /* 0x000fe60000004200 */
[----:B------:R-:W-:Y:S02]  /*5bf0*/  FMNMX.FTZ R2, R4, R133, !PT ;  /* 0x0000008504027209 */ /* 0x000fe40007810000 */
[----:B------:R-:W-:Y:S02]  /*5c00*/  FMNMX.FTZ R156, R6, R0, !PT ;  /* 0x00000000069c7209 */ /* 0x000fe40007810000 */
[C---:B----4-:R-:W-:Y:S01]  /*5c10*/  HMMA.16816.F32 R20, R168.reuse, R140, R20 ;  /* 0x0000008ca814723c */ /* 0x050fe20000001814 */
[----:B------:R-:W-:Y:S03]  /*5c20*/  LDSM.16.MT88.4 R148, [R162+0x2800] ;  /* 0x00280000a294783b */ /* 0x000fe60000004200 */
[----:B------:R-:W-:Y:S02]  /*5c30*/  FMNMX.FTZ R3, R5, R2, !PT ;  /* 0x0000000205037209 */ /* 0x000fe40007810000 */
[----:B------:R-:W-:Y:S02]  /*5c40*/  FMNMX.FTZ R157, R7, R156, !PT ;  /* 0x0000009c079d7209 */ /* 0x000fe40007810000 */
[C---:B------:R-:W-:Y:S04]  /*5c50*/  HMMA.16816.F32 R24, R168.reuse, R142, R24 ;  /* 0x0000008ea818723c */ /* 0x040fe80000001818 */
[----:B------:R-:W-:Y:S02]  /*5c60*/  FMNMX.FTZ R2, R8, R3, !PT ;  /* 0x0000000308027209 */ /* 0x000fe40007810000 */
[----:B-1----:R-:W-:Y:S02]  /*5c70*/  FMNMX.FTZ R132, R10, R157, !PT ;  /* 0x0000009d0a847209 */ /* 0x002fe40007810000 */
[C---:B--2---:R-:W-:Y:S04]  /*5c80*/  HMMA.16816.F32 R28, R168.reuse, R136, R28 ;  /* 0x00000088a81c723c */ /* 0x044fe8000000181c */
[----:B------:R-:W-:Y:S02]  /*5c90*/  FMNMX.FTZ R3, R9, R2, !PT ;  /* 0x0000000209037209 */ /* 0x000fe40007810000 */
[----:B------:R-:W-:Y:S02]  /*5ca0*/  FMNMX.FTZ R157, R11, R132, !PT ;  /* 0x000000840b9d7209 */ /* 0x000fe40007810000 */
[----:B------:R-:W-:Y:S01]  /*5cb0*/  HMMA.16816.F32 R32, R168, R138, R32 ;  /* 0x0000008aa820723c */ /* 0x000fe20000001820 */
[----:B------:R-:W-:Y:S03]  /*5cc0*/  LDSM.16.MT88.4 R136, [R162] ;  /* 0x00000000a288783b */ /* 0x000fe60000004200 */
        /* <DEDUP_REMOVED lines=18> */
[----:B------:R-:W-:Y:S04]  /*5df0*/  FMNMX.FTZ R3, R29, R2, !PT ;  /* 0x000000021d037209 */ /* 0x000fe80007810000 */
        /* <DEDUP_REMOVED lines=12> */
[C---:B------:R-:W-:Y:S02]  /*5ec0*/  FADD.FTZ R133, -R132.reuse, R133 ;  /* 0x0000008584857221 */ /* 0x040fe40000010100 */
[----:B------:R-:W-:Y:S01]  /*5ed0*/  FMUL.FTZ R174, R132, c[0x0][0x2d0] ;  /* 0x0000b40084ae7a20 */ /* 0x000fe20000410000 */
[----:B--2---:R-:W-:Y:S01]  /*5ee0*/  FMNMX.FTZ R3, R156, R3, !PT ;  /* 0x000000039c037209 */ /* 0x004fe20007810000 */
[----:B------:R-:W-:Y:S01]  /*5ef0*/  FMUL.FTZ R2, R133, c[0x0][0x2d0] ;  /* 0x0000b40085027a20 */ /* 0x000fe20000410000 */
[----:B------:R-:W-:Y:S01]  /*5f00*/  LDSM.16.MT88.4 R156, [R160+0x2800] ;  /* 0x00280000a09c783b */ /* 0x000fe20000004200 */
[----:B------:R-:W-:Y:S02]  /*5f10*/  FFMA.FTZ R165, R8, c[0x0][0x2d0], -R174 ;  /* 0x0000b40008a57a23 */ /* 0x000fe400000108ae */
[C---:B------:R-:W-:Y:S02]  /*5f20*/  FADD.FTZ R133, -R3.reuse, R0 ;  /* 0x0000000003857221 */ /* 0x040fe40000010100 */
[----:B------:R-:W-:Y:S01]  /*5f30*/  FMUL.FTZ R171, R3, c[0x0][0x2d0] ;  /* 0x0000b40003ab7a20 */ /* 0x000fe20000410000 */
[----:B------:R-:W1:Y:S01]  /*5f40*/  MUFU.EX2 R2, R2 ;  /* 0x0000000200027308 */ /* 0x000e620000000800 */
[----:B------:R-:W-:Y:S01]  /*5f50*/  FMUL.FTZ R0, R133, c[0x0][0x2d0] ;  /* 0x0000b40085007a20 */ /* 0x000fe20000410000 */
[----:B------:R-:W-:Y:S01]  /*5f60*/  IADD3 R133, R183, R162, RZ ;  /* 0x000000a2b7857210 */ /* 0x000fe20007ffe0ff */
[--C-:B------:R-:W-:Y:S02]  /*5f70*/  FFMA.FTZ R166, R9, c[0x0][0x2d0], -R174.reuse ;  /* 0x0000b40009a67a23 */ /* 0x100fe400000108ae */
[--C-:B------:R-:W-:Y:S02]  /*5f80*/  FFMA.FTZ R167, R6, c[0x0][0x2d0], -R171.reuse ;  /* 0x0000b40006a77a23 */ /* 0x100fe400000108ab */
[--C-:B------:R-:W-:Y:S01]  /*5f90*/  FFMA.FTZ R168, R7, c[0x0][0x2d0], -R171.reuse ;  /* 0x0000b40007a87a23 */ /* 0x100fe200000108ab */
[----:B------:R-:W2:Y:S01]  /*5fa0*/  LDSM.16.MT88.4 R140, [R133] ;  /* 0x00000000858c783b */ /* 0x000ea20000004200 */
[--C-:B------:R-:W-:Y:S01]  /*5fb0*/  FFMA.FTZ R169, R10, c[0x0][0x2d0], -R171.reuse ;  /* 0x0000b4000aa97a23 */ /* 0x100fe200000108ab */
[----:B------:R-:W3:Y:S01]  /*5fc0*/  MUFU.EX2 R0, R0 ;  /* 0x0000000000007308 */ /* 0x000ee20000000800 */
[--C-:B------:R-:W-:Y:S02]  /*5fd0*/  FFMA.FTZ R170, R11, c[0x0][0x2d0], -R171.reuse ;  /* 0x0000b4000baa7a23 */ /* 0x100fe400000108ab */
[--C-:B------:R-:W-:Y:S02]  /*5fe0*/  FFMA.FTZ R163, R4, c[0x0][0x2d0], -R174.reuse ;  /* 0x0000b40004a37a23 */ /* 0x100fe400000108ae */
[--C-:B------:R-:W-:Y:S01]  /*5ff0*/  FFMA.FTZ R164, R5, c[0x0][0x2d0], -R174.reuse ;  /* 0x0000b40005a47a23 */ /* 0x100fe200000108ae */
[----:B------:R-:W-:Y:S01]  /*6000*/  LDSM.16.MT88.4 R152, [R133+0x2800] ;  /* 0x002800008598783b */ /* 0x000fe20000004200 */
[--C-:B------:R-:W-:Y:S02]  /*6010*/  FFMA.FTZ R29, R29, c[0x0][0x2d0], -R174.reuse ;  /* 0x0000b4001d1d7a23 */ /* 0x100fe400000108ae */
[--C-:B------:R-:W-:Y:S01]  /*6020*/  FFMA.FTZ R251, R28, c[0x0][0x2d0], -R174.reuse ;  /* 0x0000b4001cfb7a23 */ /* 0x100fe200000108ae */
[----:B------:R-:W-:Y:S01]  /*6030*/  MUFU.EX2 R163, R163 ;  /* 0x000000a300a37308 */ /* 0x000fe20000000800 */
[--C-:B------:R-:W-:Y:S02]  /*6040*/  FFMA.FTZ R32, R32, c[0x0][0x2d0], -R174.reuse ;  /* 0x0000b40020207a23 */ /* 0x100fe400000108ae */
[--C-:B------:R-:W-:Y:S02]  /*6050*/  FFMA.FTZ R175, R12, c[0x0][0x2d0], -R174.reuse ;  /* 0x0000b4000caf7a23 */ /* 0x100fe400000108ae */
[C---:B-1----:R-:W-:Y:S02]  /*6060*/  FMUL.FTZ R4, R2.reuse, R128 ;  /* 0x0000008002047220 */ /* 0x042fe40000410000 */
[C---:B------:R-:W-:Y:S02]  /*6070*/  FMUL.FTZ R5, R2.reuse, R129 ;  /* 0x0000008102057220 */ /* 0x040fe40000410000 */
[C---:B------:R-:W-:Y:S01]  /*6080*/  FMUL.FTZ R8, R2.reuse, R124 ;  /* 0x0000007c02087220 */ /* 0x040fe20000410000 */
[----:B------:R-:W1:Y:S01]  /*6090*/  MUFU.EX2 R164, R164 ;  /* 0x000000a400a47308 */ /* 0x000e620000000800 */
[C---:B------:R-:W-:Y:S02]  /*60a0*/  FMUL.FTZ R9, R2.reuse, R125 ;  /* 0x0000007d02097220 */ /* 0x040fe40000410000 */
[----:B------:R-:W-:Y:S02]  /*60b0*/  FMUL.FTZ R36, R2, R36 ;  /* 0x0000002402247220 */ /* 0x000fe40000410000 */
[C---:B---3--:R-:W-:Y:S02]  /*60c0*/  FMUL.FTZ R6, R0.reuse, R130 ;  /* 0x0000008200067220 */ /* 0x048fe40000410000 */
[C---:B------:R-:W-:Y:S02]  /*60d0*/  FMUL.FTZ R7, R0.reuse, R131 ;  /* 0x0000008300077220 */ /* 0x040fe40000410000 */
[C---:B------:R-:W-:Y:S01]  /*60e0*/  FMUL.FTZ R10, R0.reuse, R126 ;  /* 0x0000007e000a7220 */ /* 0x040fe20000410000 */
[----:B------:R-:W-:Y:S01]  /*60f0*/  MUFU.EX2 R165, R165 ;  /* 0x000000a500a57308 */ /* 0x000fe20000000800 */
[----:B------:R-:W-:Y:S02]  /*6100*/  FMUL.FTZ R11, R0, R127 ;  /* 0x0000007f000b7220 */ /* 0x000fe40000410000 */
[----:B------:R-:W3:Y:S01]  /*6110*/  LDSM.16.MT88.4 R124, [R161] ;  /* 0x00000000a17c783b */ /* 0x000ee20000004200 */
[----:B------:R-:W-:Y:S02]  /*6120*/  FMUL.FTZ R37, R2, R37 ;  /* 0x0000002502257220 */ /* 0x000fe40000410000 */
[C---:B------:R-:W-:Y:S02]  /*6130*/  FMUL.FTZ R38, R0.reuse, R38 ;  /* 0x0000002600267220 */ /* 0x040fe40000410000 */
[----:B------:R-:W-:Y:S02]  /*6140*/  FMUL.FTZ R39, R0, R39 ;  /* 0x0000002700277220 */ /* 0x000fe40000410000 */
[----:B------:R-:W4:Y:S01]  /*6150*/  MUFU.EX2 R166, R166 ;  /* 0x000000a600a67308 */ /* 0x000f220000000800 */
[C---:B------:R-:W-:Y:S02]  /*6160*/  FMUL.FTZ R40, R2.reuse, R40 ;  /* 0x0000002802287220 */ /* 0x040fe40000410000 */
[----:B------:R-:W-:Y:S01]  /*6170*/  FMUL.FTZ R41, R2, R41 ;  /* 0x0000002902297220 */ /* 0x000fe20000410000 */
[----:B-1----:R-:W-:Y:S01]  /*6180*/  F2FP.PACK_AB R128, R164, R163 ;  /* 0x000000a3a480723e */ /* 0x002fe200000000ff */
[C---:B------:R-:W-:Y:S02]  /*6190*/  FMUL.FTZ R42, R0.reuse, R42 ;  /* 0x0000002a002a7220 */ /* 0x040fe40000410000 */
[----:B------:R-:W-:Y:S02]  /*61a0*/  FMUL.FTZ R43, R0, R43 ;  /* 0x0000002b002b7220 */ /* 0x000fe40000410000 */
[C---:B------:R-:W-:Y:S01]  /*61b0*/  FMUL.FTZ R44, R2.reuse, R44 ;  /* 0x0000002c022c7220 */ /* 0x040fe20000410000 */
[----:B------:R-:W-:Y:S01]  /*61c0*/  MUFU.EX2 R167, R167 ;  /* 0x000000a700a77308 */ /* 0x000fe20000000800 */
[----:B------:R-:W-:Y:S02]  /*61d0*/  FMUL.FTZ R45, R2, R45 ;  /* 0x0000002d022d7220 */ /* 0x000fe40000410000 */
[C---:B------:R-:W-:Y:S02]  /*61e0*/  FMUL.FTZ R46, R0.reuse, R46 ;  /* 0x0000002e002e7220 */ /* 0x040fe40000410000 */
[----:B------:R-:W-:Y:S02]  /*61f0*/  FMUL.FTZ R47, R0, R47 ;  /* 0x0000002f002f7220 */ /* 0x000fe40000410000 */
[C---:B------:R-:W-:Y:S02]  /*6200*/  FMUL.FTZ R48, R2.reuse, R48 ;  /* 0x0000003002307220 */ /* 0x040fe40000410000 */
[----:B------:R-:W-:Y:S01]  /*6210*/  FMUL.FTZ R49, R2, R49 ;  /* 0x0000003102317220 */ /* 0x000fe20000410000 */
[----:B------:R-:W1:Y:S01]  /*6220*/  MUFU.EX2 R168, R168 ;  /* 0x000000a800a87308 */ /* 0x000e620000000800 */
[C---:B------:R-:W-:Y:S02]  /*6230*/  FMUL.FTZ R50, R0.reuse, R50 ;  /* 0x0000003200327220 */ /* 0x040fe40000410000 */
[----:B------:R-:W-:Y:S01]  /*6240*/  FMUL.FTZ R51, R0, R51 ;  /* 0x0000003300337220 */ /* 0x000fe20000410000 */
[----:B----4-:R-:W-:Y:S01]  /*6250*/  F2FP.PACK_AB R130, R166, R165 ;  /* 0x000000a5a682723e */ /* 0x010fe200000000ff */
        /* <DEDUP_REMOVED lines=21> */
[C---:B------:R-:W-:Y:S01]  /*63b0*/  FMUL.FTZ R68, R2.reuse, R68 ;  /* 0x0000004402447220 */ /* 0x040fe20000410000 */
[----:B------:R-:W-:Y:S01]  /*63c0*/  MUFU.EX2 R251, R251 ;  /* 0x000000fb00fb7308 */ /* 0x000fe20000000800 */
[----:B------:R-:W-:Y:S02]  /*63d0*/  FMUL.FTZ R69, R2, R69 ;  /* 0x0000004502457220 */ /* 0x000fe40000410000 */
[----:B------:R-:W-:Y:S01]  /*63e0*/  FMUL.FTZ R70, R0, R70 ;  /* 0x0000004600467220 */ /* 0x000fe20000410000 */
[----:B----4-:R-:W-:Y:S01]  /*63f0*/  F2FP.PACK_AB R131, R170, R169 ;  /* 0x000000a9aa83723e */ /* 0x010fe200000000ff */
[----:B------:R-:W-:Y:S02]  /*6400*/  FMUL.FTZ R71, R0, R71 ;  /* 0x0000004700477220 */ /* 0x000fe40000410000 */
[C---:B------:R-:W-:Y:S02]  /*6410*/  FMUL.FTZ R72, R2.reuse, R72 ;  /* 0x0000004802487220 */ /* 0x040fe40000410000 */
[----:B------:R-:W-:Y:S02]  /*6420*/  FMUL.FTZ R73, R2, R73 ;  /* 0x0000004902497220 */ /* 0x000fe40000410000 */
[C---:B------:R-:W-:Y:S05]  /*6430*/  HMMA.16816.F32 R4, R128.reuse, R136, R4 ;  /* 0x000000888004723c */ /* 0x040fea0000001804 */
        /* <DEDUP_REMOVED lines=13> */
[C---:B------:R-:W-:Y:S04]  /*6510*/  HMMA.16816.F32 R44, R128.reuse, R144, R44 ;  /* 0x00000090802c723c */ /* 0x040fe8000000182c */
[C---:B------:R-:W-:Y:S02]  /*6520*/  FMUL.FTZ R82, R0.reuse, R82 ;  /* 0x0000005200527220 */ /* 0x040fe40000410000 */
[----:B------:R-:W-:Y:S02]  /*6530*/  FMUL.FTZ R83, R0, R83 ;  /* 0x0000005300537220 */ /* 0x000fe40000410000 */
[C---:B------:R-:W-:Y:S01]  /*6540*/  HMMA.16816.F32 R48, R128.reuse, R146, R48 ;  /* 0x000000928030723c */ /* 0x040fe20000001830 */
[----:B------:R-:W-:Y:S03]  /*6550*/  LDSM.16.MT88.4 R144, [R161+0x800] ;  /* 0x00080000a190783b */ /* 0x000fe60000004200 */
        /* <DEDUP_REMOVED lines=23> */
[C---:B------:R-:W-:Y:S01]  /*66d0*/  FMUL.FTZ R98, R0.reuse, R98 ;  /* 0x0000006200627220 */ /* 0x040fe20000410000 */
[C---:B---3--:R-:W-:Y:S03]  /*66e0*/  HMMA.16816.F32 R76, R128.reuse, R124, R76 ;  /* 0x0000007c804c723c */ /* 0x048fe6000000184c */
[----:B------:R-:W-:Y:S02]  /*66f0*/  FMUL.FTZ R99, R0, R99 ;  /* 0x0000006300637220 */ /* 0x000fe40000410000 */
[C---:B------:R-:W-:Y:S02]  /*6700*/  FMUL.FTZ R100, R2.reuse, R100 ;  /* 0x0000006402647220 */ /* 0x040fe40000410000 */
[----:B------:R-:W-:Y:S01]  /*6710*/  FMUL.FTZ R101, R2, R101 ;  /* 0x0000006502657220 */ /* 0x000fe20000410000 */
        /* <DEDUP_REMOVED lines=12> */
[--C-:B------:R-:W-:Y:S02]  /*67e0*/  FFMA.FTZ R242, R13, c[0x0][0x2d0], -R174.reuse ;  /* 0x0000b4000df27a23 */ /* 0x100fe400000108ae */
[----:B------:R-:W-:Y:S02]  /*67f0*/  FMUL.FTZ R13, R2, R121 ;  /* 0x00000079020d7220 */ /* 0x000fe40000410000 */
[C---:B------:R-:W-:Y:S01]  /*6800*/  HMMA.16816.F32 R96, R128.reuse, R142, R96 ;  /* 0x0000008e8060723c */ /* 0x040fe20000001860 */
[----:B------:R-:W2:Y:S01]  /*6810*/  LDSM.16.MT88.4 R140, [R161+0x4000] ;  /* 0x00400000a18c783b */ /* 0x000ea20000004200 */
[----:B------:R-:W4:Y:S02]  /*6820*/  MUFU.EX2 R242, R242 ;  /* 0x000000f200f27308 */ /* 0x000f240000000800 */
[--C-:B------:R-:W-:Y:S02]  /*6830*/  FFMA.FTZ R243, R14, c[0x0][0x2d0], -R171.reuse ;  /* 0x0000b4000ef37a23 */ /* 0x100fe400000108ab */
[C---:B------:R-:W-:Y:S02]  /*6840*/  FMUL.FTZ R14, R0.reuse, R122 ;  /* 0x0000007a000e7220 */ /* 0x040fe40000410000 */
[--C-:B------:R-:W-:Y:S01]  /*6850*/  FFMA.FTZ R246, R15, c[0x0][0x2d0], -R171.reuse ;  /* 0x0000b4000ff67a23 */ /* 0x100fe200000108ab */
[C---:B---3--:R-:W-:Y:S03]  /*6860*/  HMMA.16816.F32 R100, R128.reuse, R124, R100 ;  /* 0x0000007c8064723c */ /* 0x048fe60000001864 */
[----:B------:R-:W-:Y:S01]  /*6870*/  FMUL.FTZ R15, R0, R123 ;  /* 0x0000007b000f7220 */ /* 0x000fe20000410000 */
[----:B------:R-:W-:Y:S01]  /*6880*/  MUFU.EX2 R243, R243 ;  /* 0x000000f300f37308 */ /* 0x000fe20000000800 */
[----:B------:R-:W3:Y:S01]  /*6890*/  LDSM.16.MT88.4 R120, [R162+0x800] ;  /* 0x00080000a278783b */ /* 0x000ee20000004200 */
[--C-:B------:R-:W-:Y:S02]  /*68a0*/  FFMA.FTZ R245, R18, c[0x0][0x2d0], -R171.reuse ;  /* 0x0000b40012f57a23 */ /* 0x100fe400000108ab */
[C---:B------:R-:W-:Y:S04]  /*68b0*/  HMMA.16816.F32 R104, R128.reuse, R126, R104 ;  /* 0x0000007e8068723c */ /* 0x040fe80000001868 */
[--C-:B------:R-:W-:Y:S01]  /*68c0*/  FFMA.FTZ R248, R19, c[0x0][0x2d0], -R171.reuse ;  /* 0x0000b40013f87a23 */ /* 0x100fe200000108ab */
[----:B------:R-:W5:Y:S01]  /*68d0*/  LDSM.16.MT88.4 R124, [R133+0x800] ;  /* 0x00080000857c783b */ /* 0x000f620000004200 */
[--C-:B------:R-:W-:Y:S01]  /*68e0*/  FFMA.FTZ R241, R16, c[0x0][0x2d0], -R174.reuse ;  /* 0x0000b40010f17a23 */ /* 0x100fe200000108ae */
[----:B------:R-:W2:Y:S01]  /*68f0*/  MUFU.EX2 R246, R246 ;  /* 0x000000f600f67308 */ /* 0x000ea20000000800 */
[C---:B-1----:R-:W-:Y:S04]  /*6900*/  HMMA.16816.F32 R12, R128.reuse, R136, R12 ;  /* 0x00000088800c723c */ /* 0x042fe8000000180c */
[----:B------:R-:W-:Y:S02]  /*6910*/  FFMA.FTZ R244, R17, c[0x0][0x2d0], -R174 ;  /* 0x0000b40011f47a23 */ /* 0x000fe400000108ae */
[C---:B------:R-:W-:Y:S02]  /*6920*/  FMUL.FTZ R108, R2.reuse, R108 ;  /* 0x0000006c026c7220 */ /* 0x040fe40000410000 */
[----:B------:R-:W-:Y:S01]  /*6930*/  FMUL.FTZ R109, R2, R109 ;  /* 0x0000006d026d7220 */ /* 0x000fe20000410000 */
[----:B------:R-:W-:Y:S03]  /*6940*/  MUFU.EX2 R241, R241 ;  /* 0x000000f100f17308 */ /* 0x000fe60000000800 */
[C---:B------:R-:W-:Y:S02]  /*6950*/  FMUL.FTZ R110, R0.reuse, R110 ;  /* 0x0000006e006e7220 */ /* 0x040fe40000410000 */
[----:B------:R-:W-:Y:S02]  /*6960*/  FMUL.FTZ R111, R0, R111 ;  /* 0x0000006f006f7220 */ /* 0x000fe40000410000 */
[----:B------:R-:W-:Y:S01]  /*6970*/  FMUL.FTZ R16, R2, R116 ;  /* 0x0000007402107220 */ /* 0x000fe20000410000 */
[----:B----4-:R-:W-:Y:S01]  /*6980*/  F2FP.PACK_AB R116, R242, R175 ;  /* 0x000000aff274723e */ /* 0x010fe200000000ff */
[----:B------:R-:W-:Y:S01]  /*6990*/  FMUL.FTZ R17, R2, R117 ;  /* 0x0000007502117220 */ /* 0x000fe20000410000 */
[----:B------:R-:W1:Y:S01]  /*69a0*/  MUFU.EX2 R244, R244 ;  /* 0x000000f400f47308 */ /* 0x000e620000000800 */
[C---:B------:R-:W-:Y:S01]  /*69b0*/  FMUL.FTZ R18, R0.reuse, R118 ;  /* 0x0000007600127220 */ /* 0x040fe20000410000 */
[C---:B------:R-:W-:Y:S01]  /*69c0*/  HMMA.16816.F32 R108, R128.reuse, R138, R108 ;  /* 0x0000008a806c723c */ /* 0x040fe2000000186c */
[----:B------:R-:W4:Y:S02]  /*69d0*/  LDSM.16.MT88.4 R136, [R160+0x800] ;  /* 0x00080000a088783b */ /* 0x000f240000004200 */
[----:B------:R-:W-:Y:S01]  /*69e0*/  FMUL.FTZ R19, R0, R119 ;  /* 0x0000007700137220 */ /* 0x000fe20000410000 */
[----:B--2---:R-:W-:Y:S01]  /*69f0*/  F2FP.PACK_AB R117, R246, R243 ;  /* 0x000000f3f675723e */ /* 0x004fe200000000ff */
[C---:B------:R-:W-:Y:S02]  /*6a00*/  FMUL.FTZ R112, R2.reuse, R112 ;  /* 0x0000007002707220 */ /* 0x040fe40000410000 */
[----:B------:R-:W-:Y:S01]  /*6a10*/  FMUL.FTZ R113, R2, R113 ;  /* 0x0000007102717220 */ /* 0x000fe20000410000 */
[----:B------:R-:W-:Y:S01]  /*6a20*/  MUFU.EX2 R245, R245 ;  /* 0x000000f500f57308 */ /* 0x000fe20000000800 */
[C---:B------:R-:W-:Y:S01]  /*6a30*/  FMUL.FTZ R114, R0.reuse, R114 ;  /* 0x0000007200727220 */ /* 0x040fe20000410000 */
[C---:B------:R-:W-:Y:S03]  /*6a40*/  HMMA.16816.F32 R16, R128.reuse, R140, R16 ;  /* 0x0000008c8010723c */ /* 0x040fe60000001810 */
[----:B------:R-:W-:Y:S02]  /*6a50*/  FMUL.FTZ R115, R0, R115 ;  /* 0x0000007300737220 */ /* 0x000fe40000410000 */
[--C-:B------:R-:W-:Y:S02]  /*6a60*/  FFMA.FTZ R247, R22, c[0x0][0x2d0], -R171.reuse ;  /* 0x0000b40016f77a23 */ /* 0x100fe400000108ab */
[--C-:B------:R-:W-:Y:S01]  /*6a70*/  FFMA.FTZ R250, R23, c[0x0][0x2d0], -R171.reuse ;  /* 0x0000b40017fa7a23 */ /* 0x100fe200000108ab */
[----:B------:R-:W2:Y:S01]  /*6a80*/  MUFU.EX2 R248, R248 ;  /* 0x000000f800f87308 */ /* 0x000ea20000000800 */
[--C-:B------:R-:W-:Y:S01]  /*6a90*/  FFMA.FTZ R249, R26, c[0x0][0x2d0], -R171.reuse ;  /* 0x0000b4001af97a23 */ /* 0x100fe200000108ab */
[----:B------:R-:W-:Y:S01]  /*6aa0*/  HMMA.16816.F32 R112, R128, R142, R112 ;  /* 0x0000008e8070723c */ /* 0x000fe20000001870 */
[----:B------:R-:W4:Y:S02]  /*6ab0*/  LDSM.16.MT88.4 R128, [R161+0x2800] ;  /* 0x00280000a180783b */ /* 0x000f240000004200 */
[----:B-1----:R-:W-:Y:S01]  /*6ac0*/  F2FP.PACK_AB R118, R244, R241 ;  /* 0x000000f1f476723e */ /* 0x002fe200000000ff */
[----:B------:R-:W-:Y:S02]  /*6ad0*/  FFMA.FTZ R252, R27, c[0x0][0x2d0], -R171 ;  /* 0x0000b4001bfc7a23 */ /* 0x000fe400000108ab */
[----:B------:R-:W-:Y:S02]  /*6ae0*/  FFMA.FTZ R167, R0, R233, R167 ;  /* 0x000000e900a77223 */ /* 0x000fe400000100a7 */
[----:B------:R-:W-:Y:S01]  /*6af0*/  MUFU.EX2 R22, R29 ;  /* 0x0000001d00167308 */ /* 0x000fe20000000800 */
[----:B------:R-:W-:Y:S03]  /*6b00*/  LDSM.16.MT88.4 R140, [R161+0x1000] ;  /* 0x00100000a18c783b */ /* 0x000fe60000004200 */
[----:B------:R-:W-:Y:S02]  /*6b10*/  FFMA.FTZ R163, R2, R235, R163 ;  /* 0x000000eb02a37223 */ /* 0x000fe400000100a3 */
[----:B------:R-:W-:Y:S02]  /*6b20*/  FADD.FTZ R168, R168, R167 ;  /* 0x000000a7a8a87221 */ /* 0x000fe40000010000 */
[----:B------:R-:W-:Y:S02]  /*6b30*/  FADD.FTZ R164, R164, R163 ;  /* 0x000000a3a4a47221 */ /* 0x000fe40000010000 */
[----:B------:R-:W-:Y:S01]  /*6b40*/  MUFU.EX2 R247, R247 ;  /* 0x000000f700f77308 */ /* 0x000fe20000000800 */
[----:B------:R-:W-:Y:S02]  /*6b50*/  FADD.FTZ R169, R169, R168 ;  /* 0x000000a8a9a97221 */ /* 0x000fe40000010000 */
[----:B------:R-:W-:Y:S01]  /*6b60*/  FADD.FTZ R165, R165, R164 ;  /* 0x000000a4a5a57221 */ /* 0x000fe20000010000 */
[----:B--2---:R-:W-:Y:S01]  /*6b70*/  F2FP.PACK_AB R119, R248, R245 ;  /* 0x000000f5f877723e */ /* 0x004fe200000000ff */
[----:B------:R-:W-:Y:S02]  /*6b80*/  FADD.FTZ R170, R170, R169 ;  /* 0x000000a9aaaa7221 */ /* 0x000fe40000010000 */
[----:B------:R-:W-:Y:S02]  /*6b90*/  FADD.FTZ R166, R166, R165 ;  /* 0x000000a5a6a67221 */ /* 0x000fe40000010000 */
[----:B------:R-:W-:Y:S01]  /*6ba0*/  FADD.FTZ R243, R243, R170 ;  /* 0x000000aaf3f37221 */ /* 0x000fe20000010000 */
[----:B------:R-:W-:Y:S01]  /*6bb0*/  MUFU.EX2 R250, R250 ;  /* 0x000000fa00fa7308 */ /* 0x000fe20000000800 */
[C---:B---3--:R-:W-:Y:S05]  /*6bc0*/  HMMA.16816.F32 R4, R116.reuse, R120, R4 ;  /* 0x000000787404723c */ /* 0x048fea0000001804 */
[----:B------:R-:W-:Y:S02]  /*6bd0*/  FADD.FTZ R175, R175, R166 ;  /* 0x000000a6afaf7221 */ /* 0x000fe40000010000 */
[----:B------:R-:W-:Y:S01]  /*6be0*/  FADD.FTZ R246, R246, R243 ;  /* 0x000000f3f6f67221 */ /* 0x000fe20000010000 */
[C---:B------:R-:W-:Y:S01]  /*6bf0*/  HMMA.16816.F32 R8, R116.reuse, R122, R8 ;  /* 0x0000007a7408723c */ /* 0x040fe20000001808 */
[----:B------:R-:W1:Y:S01]  /*6c00*/  LDSM.16.MT88.4 R120, [R162+0x4800] ;  /* 0x00480000a278783b */ /* 0x000e620000004200 */
[----:B------:R-:W-:Y:S02]  /*6c10*/  MUFU.EX2 R249, R249 ;  /* 0x000000f900f97308 */ /* 0x000fe40000000800 */
[----:B------:R-:W-:Y:S02]  /*6c20*/  FADD.FTZ R242, R242, R175 ;  /* 0x000000aff2f27221 */ /* 0x000fe40000010000 */
[----:B------:R-:W-:Y:S02]  /*6c30*/  FADD.FTZ R245, R245, R246 ;  /* 0x000000f6f5f57221 */ /* 0x000fe40000010000 */
[C---:B-----5:R-:W-:Y:S04]  /*6c40*/  HMMA.16816.F32 R36, R116.reuse, R124, R36 ;  /* 0x0000007c7424723c */ /* 0x060fe80000001824 */
[----:B------:R-:W2:Y:S01]  /*6c50*/  MUFU.EX2 R252, R252 ;  /* 0x000000fc00fc7308 */ /* 0x000ea20000000800 */
[----:B------:R-:W-:Y:S02]  /*6c60*/  FADD.FTZ R241, R241, R242 ;  /* 0x000000f2f1f17221 */ /* 0x000fe40000010000 */
[----:B------:R-:W-:Y:S01]  /*6c70*/  FADD.FTZ R248, R248, R245 ;  /* 0x000000f5f8f87221 */ /* 0x000fe20000010000 */
[C---:B------:R-:W-:Y:S01]  /*6c80*/  HMMA.16816.F32 R40, R116.reuse, R126, R40 ;  /* 0x0000007e7428723c */ /* 0x040fe20000001828 */
[----:B------:R-:W3:Y:S03]  /*6c90*/  LDSM.16.MT88.4 R124, [R133+0x4800] ;  /* 0x00480000857c783b */ /* 0x000ee60000004200 */
[----:B------:R-:W-:Y:S04]  /*6ca0*/  FADD.FTZ R241, R244, R241 ;  /* 0x000000f1f4f17221 */ /* 0x000fe80000010000 */
[C---:B----4-:R-:W-:Y:S08]  /*6cb0*/  HMMA.16816.F32 R44, R116.reuse, R136, R44 ;  /* 0x00000088742c723c */ /* 0x050ff0000000182c */
[C---:B------:R-:W-:Y:S01]  /*6cc0*/  HMMA.16816.F32 R48, R116.reuse, R138, R48 ;  /* 0x0000008a7430723c */ /* 0x040fe20000001830 */
[----:B------:R-:W4:Y:S03]  /*6cd0*/  LDSM.16.MT88.4 R136, [R160+0x4800] ;  /* 0x00480000a088783b */ /* 0x000f260000004200 */
[----:B--2---:R-:W-:Y:S04]  /*6ce0*/  F2FP.PACK_AB R27, R252, R249 ;  /* 0x000000f9fc1b723e */ /* 0x004fe800000000ff */
[C---:B------:R-:W-:Y:S08]  /*6cf0*/  HMMA.16816.F32 R52, R116.reuse, R144, R52 ;  /* 0x000000907434723c */ /* 0x040ff00000001834 */
[C---:B------:R-:W-:Y:S01]  /*6d00*/  HMMA.16816.F32 R56, R116.reuse, R146, R56 ;  /* 0x000000927438723c */ /* 0x040fe20000001838 */
[----:B------:R-:W-:Y:S07]  /*6d10*/  LDSM.16.MT88.4 R144, [R160+0x3800] ;  /* 0x00380000a090783b */ /* 0x000fee0000004200 */
[C---:B------:R-:W-:Y:S08]  /*6d20*/  HMMA.16816.F32 R60, R116.reuse, R148, R60 ;  /* 0x00000094743c723c */ /* 0x040ff0000000183c */
[C---:B------:R-:W-:Y:S01]  /*6d30*/  HMMA.16816.F32 R64, R116.reuse, R150, R64 ;  /* 0x000000967440723c */ /* 0x040fe20000001840 */
[----:B------:R-:W-:Y:S07]  /*6d40*/  LDSM.16.MT88.4 R148, [R161+0x3800] ;  /* 0x00380000a194783b */ /* 0x000fee0000004200 */
[C---:B------:R-:W-:Y:S08]  /*6d50*/  HMMA.16816.F32 R68, R116.reuse, R152, R68 ;  /* 0x000000987444723c */ /* 0x040ff00000001844 */
[C---:B------:R-:W-:Y:S08]  /*6d60*/  HMMA.16816.F32 R72, R116.reuse, R154, R72 ;  /* 0x0000009a7448723c */ /* 0x040ff00000001848 */
[C---:B------:R-:W-:Y:S07]  /*6d70*/  HMMA.16816.F32 R76, R116.reuse, R156, R76 ;  /* 0x0000009c744c723c */ /* 0x040fee000000184c */
[--C-:B------:R-:W-:Y:S01]  /*6d80*/  FFMA.FTZ R157, R21, c[0x0][0x2d0], -R174.reuse ;  /* 0x0000b400159d7a23 */ /* 0x100fe200000108ae */
[C---:B------:R-:W-:Y:S01]  /*6d90*/  HMMA.16816.F32 R80, R116.reuse, R158, R80 ;  /* 0x0000009e7450723c */ /* 0x040fe20000001850 */
[----:B------:R-:W-:Y:S03]  /*6da0*/  MUFU.EX2 R21, R32 ;  /* 0x0000002000157308 */ /* 0x000fe60000000800 */
[--C-:B------:R-:W-:Y:S03]  /*6db0*/  FFMA.FTZ R156, R20, c[0x0][0x2d0], -R174.reuse ;  /* 0x0000b400149c7a23 */ /* 0x100fe600000108ae */
[--C-:B------:R-:W-:Y:S01]  /*6dc0*/  FFMA.FTZ R158, R24, c[0x0][0x2d0], -R174.reuse ;  /* 0x0000b400189e7a23 */ /* 0x100fe200000108ae */
[C---:B------:R-:W-:Y:S03]  /*6dd0*/  HMMA.16816.F32 R84, R116.reuse, R128, R84 ;  /* 0x000000807454723c */ /* 0x040fe60000001854 */
[----:B------:R-:W-:Y:S01]  /*6de0*/  MUFU.EX2 R156, R156 ;  /* 0x0000009c009c7308 */ /* 0x000fe20000000800 */
[--C-:B------:R-:W-:Y:S01]  /*6df0*/  FFMA.FTZ R159, R25, c[0x0][0x2d0], -R174.reuse ;  /* 0x0000b400199f7a23 */ /* 0x100fe200000108ae */
[----:B------:R-:W-:Y:S01]  /*6e00*/  F2FP.PACK_AB R25, R250, R247 ;  /* 0x000000f7fa19723e */ /* 0x000fe200000000ff */
[----:B------:R-:W-:Y:S02]  /*6e10*/  FFMA.FTZ R174, R33, c[0x0][0x2d0], -R174 ;  /* 0x0000b40021ae7a23 */ /* 0x000fe400000108ae */
[C---:B------:R-:W-:Y:S01]  /*6e20*/  HMMA.16816.F32 R88, R116.reuse, R130, R88 ;  /* 0x000000827458723c */ /* 0x040fe20000001858 */
[----:B------:R-:W2:Y:S03]  /*6e30*/  LDSM.16.MT88.4 R128, [R161+0x4800] ;  /* 0x00480000a180783b */ /* 0x000ea60000004200 */
[----:B------:R-:W-:Y:S01]  /*6e40*/  FFMA.FTZ R33, R30, c[0x0][0x2d0], -R171 ;  /* 0x0000b4001e217a23 */ /* 0x000fe200000108ab */
[----:B------:R-:W5:Y:S01]  /*6e50*/  MUFU.EX2 R157, R157 ;  /* 0x0000009d009d7308 */ /* 0x000f620000000800 */
[----:B------:R-:W-:Y:S02]  /*6e60*/  FADD.FTZ R247, R247, R248 ;  /* 0x000000f8f7f77221 */ /* 0x000fe40000010000 */
[C---:B-1----:R-:W-:Y:S04]  /*6e70*/  HMMA.16816.F32 R92, R116.reuse, R120, R92 ;  /* 0x00000078745c723c */ /* 0x042fe8000000185c */
[----:B------:R-:W-:Y:S03]  /*6e80*/  FADD.FTZ R250, R250, R247 ;  /* 0x000000f7fafa7221 */ /* 0x000fe60000010000 */
[----:B------:R-:W-:Y:S01]  /*6e90*/  MUFU.EX2 R23, R33 ;  /* 0x0000002100177308 */ /* 0x000fe20000000800 */
[C---:B------:R-:W-:Y:S01]  /*6ea0*/  HMMA.16816.F32 R96, R116.reuse, R122, R96 ;  /* 0x0000007a7460723c */ /* 0x040fe20000001860 */
[----:B------:R-:W1:Y:S03]  /*6eb0*/  LDSM.16.MT88.4 R120, [R162+0x1000] ;  /* 0x00100000a278783b */ /* 0x000e660000004200 */
[----:B------:R-:W-:Y:S04]  /*6ec0*/  FADD.FTZ R249, R249, R250 ;  /* 0x000000faf9f97221 */ /* 0x000fe80000010000 */
[C---:B---3--:R-:W-:Y:S01]  /*6ed0*/  HMMA.16816.F32 R100, R116.reuse, R124, R100 ;  /* 0x0000007c7464723c */ /* 0x048fe20000001864 */
[----:B------:R-:W-:Y:S03]  /*6ee0*/  MUFU.EX2 R158, R158 ;  /* 0x0000009e009e7308 */ /* 0x000fe60000000800 */
[----:B------:R-:W-:Y:S01]  /*6ef0*/  FADD.FTZ R252, R252, R249 ;  /* 0x000000f9fcfc7221 */ /* 0x000fe20000010000 */
[C---:B-----5:R-:W-:Y:S01]  /*6f00*/  F2FP.PACK_AB R24, R157.reuse, R156 ;  /* 0x0000009c9d18723e */ /* 0x060fe200000000ff */
[----:B------:R-:W-:Y:S02]  /*6f10*/  FADD.FTZ R156, R156, R241 ;  /* 0x000000f19c9c7221 */ /* 0x000fe40000010000 */
[C---:B------:R-:W-:Y:S01]  /*6f20*/  HMMA.16816.F32 R104, R116.reuse, R126, R104 ;  /* 0x0000007e7468723c */ /* 0x040fe20000001868 */
[----:B------:R-:W3:Y:S02]  /*6f30*/  LDSM.16.MT88.4 R124, [R133+0x1000] ;  /* 0x00100000857c783b */ /* 0x000ee40000004200 */
[----:B------:R-:W5:Y:S01]  /*6f40*/  MUFU.EX2 R159, R159 ;  /* 0x0000009f009f7308 */ /* 0x000f620000000800 */
[----:B------:R-:W-:Y:S04]  /*6f50*/  FADD.FTZ R157, R157, R156 ;  /* 0x0000009c9d9d7221 */ /* 0x000fe80000010000 */
[C---:B----4-:R-:W-:Y:S05]  /*6f60*/  HMMA.16816.F32 R12, R116.reuse, R136, R12 ;  /* 0x00000088740c723c */ /* 0x050fea000000180c */
[----:B------:R-:W4:Y:S03]  /*6f70*/  MUFU.EX2 R174, R174 ;  /* 0x000000ae00ae7308 */ /* 0x000f260000000800 */
[C---:B------:R-:W-:Y:S01]  /*6f80*/  HMMA.16816.F32 R108, R116.reuse, R138, R108 ;  /* 0x0000008a746c723c */ /* 0x040fe2000000186c */
[----:B------:R-:W4:Y:S07]  /*6f90*/  LDSM.16.MT88.4 R136, [R160+0x1000] ;  /* 0x00100000a088783b */ /* 0x000f2e0000004200 */
[C---:B--2---:R-:W-:Y:S04]  /*6fa0*/  HMMA.16816.F32 R16, R116.reuse, R128, R16 ;  /* 0x000000807410723c */ /* 0x044fe80000001810 */
[C---:B-----5:R-:W-:Y:S01]  /*6fb0*/  F2FP.PACK_AB R26, R159.reuse, R158 ;  /* 0x0000009e9f1a723e */ /* 0x060fe200000000ff */
[----:B------:R-:W-:Y:S03]  /*6fc0*/  FADD.FTZ R158, R158, R157 ;  /* 0x0000009d9e9e7221 */ /* 0x000fe60000010000 */
[----:B------:R-:W-:Y:S01]  /*6fd0*/  HMMA.16816.F32 R112, R116, R130, R112 ;  /* 0x000000827470723c */ /* 0x000fe20000001870 */
[----:B------:R-:W2:Y:S03]  /*6fe0*/  LDSM.16.MT88.4 R116, [R162+0x3000] ;  /* 0x00300000a274783b */ /* 0x000ea60000004200 */
[----:B------:R-:W-:Y:S04]  /*6ff0*/  FADD.FTZ R158, R159, R158 ;  /* 0x0000009e9f9e7221 */ /* 0x000fe80000010000 */
[C---:B-1----:R-:W-:Y:S01]  /*7000*/  HMMA.16816.F32 R4, R24.reuse, R120, R4 ;  /* 0x000000781804723c */ /* 0x042fe20000001804 */
[----:B------:R-:W1:Y:S07]  /*7010*/  LDSM.16.MT88.4 R128, [R133+0x3000] ;  /* 0x003000008580783b */ /* 0x000e6e0000004200 */
[C---:B------:R-:W-:Y:S01]  /*7020*/  HMMA.16816.F32 R8, R24.reuse, R122, R8 ;  /* 0x0000007a1808723c */ /* 0x040fe20000001808 */
[----:B------:R-:W5:Y:S07]  /*7030*/  LDSM.16.MT88.4 R120, [R160+0x3000] ;  /* 0x00300000a078783b */ /* 0x000f6e0000004200 */
        /* <DEDUP_REMOVED lines=8> */
[----:B------:R-:W-:Y:S07]  /*70c0*/  LDSM.16.MT88.4 R140, [R133+0x3800] ;  /* 0x00380000858c783b */ /* 0x000fee0000004200 */
[C---:B--2---:R-:W-:Y:S08]  /*70d0*/  HMMA.16816.F32 R60, R24.reuse, R116, R60 ;  /* 0x00000074183c723c */ /* 0x044ff0000000183c */
[C---:B------:R-:W-:Y:S01]  /*70e0*/  HMMA.16816.F32 R64, R24.reuse, R118, R64 ;  /* 0x000000761840723c */ /* 0x040fe20000001840 */
[----:B------:R-:W2:Y:S07]  /*70f0*/  LDSM.16.MT88.4 R116, [R133+0x5000] ;  /* 0x005000008574783b */ /* 0x000eae0000004200 */
[C---:B-1----:R-:W-:Y:S07]  /*7100*/  HMMA.16816.F32 R68, R24.reuse, R128, R68 ;  /* 0x000000801844723c */ /* 0x042fee0000001844 */
[--C-:B------:R-:W-:Y:S01]  /*7110*/  FFMA.FTZ R129, R31, c[0x0][0x2d0], -R171.reuse ;  /* 0x0000b4001f817a23 */ /* 0x100fe200000108ab */
[C---:B------:R-:W-:Y:S01]  /*7120*/  HMMA.16816.F32 R72, R24.reuse, R130, R72 ;  /* 0x000000821848723c */ /* 0x040fe20000001848 */
[----:B------:R-:W-:Y:S02]  /*7130*/  LDSM.16.MT88.4 R28, [R162+0x1800] ;  /* 0x00180000a21c783b */ /* 0x000fe40000004200 */
[----:B------:R-:W1:Y:S01]  /*7140*/  MUFU.EX2 R154, R129 ;  /* 0x00000081009a7308 */ /* 0x000e620000000800 */
[--C-:B------:R-:W-:Y:S02]  /*7150*/  FFMA.FTZ R128, R34, c[0x0][0x2d0], -R171.reuse ;  /* 0x0000b40022807a23 */ /* 0x100fe400000108ab */
[----:B------:R-:W-:Y:S02]  /*7160*/  FFMA.FTZ R171, R35, c[0x0][0x2d0], -R171 ;  /* 0x0000b40023ab7a23 */ /* 0x000fe400000108ab */
[C---:B-----5:R-:W-:Y:S01]  /*7170*/  HMMA.16816.F32 R76, R24.reuse, R120, R76 ;  /* 0x00000078184c723c */ /* 0x060fe2000000184c */
[----:B------:R-:W-:Y:S04]  /*7180*/  LDSM.16.MT88.4 R32, [R161+0x1800] ;  /* 0x00180000a120783b */ /* 0x000fe80000004200 */
[----:B------:R-:W-:Y:S03]  /*7190*/  MUFU.EX2 R153, R128 ;  /* 0x0000008000997308 */ /* 0x000fe60000000800 */
[C---:B------:R-:W-:Y:S01]  /*71a0*/  HMMA.16816.F32 R80, R24.reuse, R122, R80 ;  /* 0x0000007a1850723c */ /* 0x040fe20000001850 */
[----:B------:R-:W5:Y:S06]  /*71b0*/  LDSM.16.MT88.4 R120, [R160+0x5000] ;  /* 0x00500000a078783b */ /* 0x000f6c0000004200 */
[----:B------:R-:W1:Y:S01]  /*71c0*/  MUFU.EX2 R171, R171 ;  /* 0x000000ab00ab7308 */ /* 0x000e620000000800 */
[C---:B---3--:R-:W-:Y:S08]  /*71d0*/  HMMA.16816.F32 R84, R24.reuse, R124, R84 ;  /* 0x0000007c1854723c */ /* 0x048ff00000001854 */
[C---:B------:R-:W-:Y:S01]  /*71e0*/  HMMA.16816.F32 R88, R24.reuse, R126, R88 ;  /* 0x0000007e1858723c */ /* 0x040fe20000001858 */
[----:B------:R-:W3:Y:S07]  /*71f0*/  LDSM.16.MT88.4 R124, [R161+0x5000] ;  /* 0x00500000a17c783b */ /* 0x000eee0000004200 */
[C---:B----4-:R-:W-:Y:S08]  /*7200*/  HMMA.16816.F32 R92, R24.reuse, R136, R92 ;  /* 0x00000088185c723c */ /* 0x050ff0000000185c */
[C---:B------:R-:W-:Y:S01]  /*7210*/  HMMA.16816.F32 R96, R24.reuse, R138, R96 ;  /* 0x0000008a1860723c */ /* 0x040fe20000001860 */
[----:B------:R-:W-:Y:S07]  /*7220*/  LDSM.16.MT88.4 R136, [R160+0x1800] ;  /* 0x00180000a088783b */ /* 0x000fee0000004200 */
[C---:B--2---:R-:W-:Y:S08]  /*7230*/  HMMA.16816.F32 R100, R24.reuse, R116, R100 ;  /* 0x000000741864723c */ /* 0x044ff00000001864 */
[C---:B------:R-:W-:Y:S01]  /*7240*/  HMMA.16816.F32 R104, R24.reuse, R118, R104 ;  /* 0x000000761868723c */ /* 0x040fe20000001868 */
[----:B------:R-:W2:Y:S07]  /*7250*/  LDSM.16.MT88.4 R116, [R133+0x1800] ;  /* 0x001800008574783b */ /* 0x000eae0000004200 */
[C---:B-----5:R-:W-:Y:S08]  /*7260*/  HMMA.16816.F32 R12, R24.reuse, R120, R12 ;  /* 0x00000078180c723c */ /* 0x060ff0000000180c */
[C---:B------:R-:W-:Y:S01]  /*7270*/  HMMA.16816.F32 R108, R24.reuse, R122, R108 ;  /* 0x0000007a186c723c */ /* 0x040fe2000000186c */
[----:B------:R-:W4:Y:S07]  /*7280*/  LDSM.16.MT88.4 R120, [R162+0x3800] ;  /* 0x00380000a278783b */ /* 0x000f2e0000004200 */
[C---:B---3--:R-:W-:Y:S08]  /*7290*/  HMMA.16816.F32 R16, R24.reuse, R124, R16 ;  /* 0x0000007c1810723c */ /* 0x048ff00000001810 */
[----:B------:R-:W-:Y:S07]  /*72a0*/  HMMA.16816.F32 R112, R24, R126, R112 ;  /* 0x0000007e1870723c */ /* 0x000fee0000001870 */
[----:B------:R-:W-:Y:S01]  /*72b0*/  F2FP.PACK_AB R24, R22, R251 ;  /* 0x000000fb1618723e */ /* 0x000fe200000000ff */
[----:B------:R-:W-:Y:S01]  /*72c0*/  FADD.FTZ R251, R251, R158 ;  /* 0x0000009efbfb7221 */ /* 0x000fe20000010000 */
[----:B------:R-:W-:Y:S03]  /*72d0*/  F2FP.PACK_AB R26, R174, R21 ;  /* 0x00000015ae1a723e */ /* 0x000fe600000000ff */
[----:B-1----:R-:W-:Y:S02]  /*72e0*/  F2FP.PACK_AB R25, R154, R23 ;  /* 0x000000179a19723e */ /* 0x002fe400000000ff */
[----:B------:R-:W-:Y:S07]  /*72f0*/  F2FP.PACK_AB R27, R171, R153 ;  /* 0x00000099ab1b723e */ /* 0x000fee00000000ff */
[C---:B------:R-:W-:Y:S08]  /*7300*/  HMMA.16816.F32 R128, R24.reuse, R28, R4 ;  /* 0x0000001c1880723c */ /* 0x040ff00000001804 */
[C---:B------:R-:W-:Y:S01]  /*7310*/  HMMA.16816.F32 R124, R24.reuse, R30, R8 ;  /* 0x0000001e187c723c */ /* 0x040fe20000001808 */
[----:B------:R-:W1:Y:S07]  /*7320*/  LDSM.16.MT88.4 R28, [R162+0x5800] ;  /* 0x00580000a21c783b */ /* 0x000e6e0000004200 */
[C---:B--2---:R-:W-:Y:S08]  /*7330*/  HMMA.16816.F32 R36, R24.reuse, R116, R36 ;  /* 0x000000741824723c */ /* 0x044ff00000001824 */
[C---:B------:R-:W-:Y:S01]  /*7340*/  HMMA.16816.F32 R40, R24.reuse, R118, R40 ;  /* 0x000000761828723c */ /* 0x040fe20000001828 */
[----:B------:R-:W-:Y:S07]  /*7350*/  LDSM.16.MT88.4 R116, [R160+0x5800] ;  /* 0x00580000a074783b */ /* 0x000fee0000004200 */
[C---:B------:R-:W-:Y:S08]  /*7360*/  HMMA.16816.F32 R44, R24.reuse, R136, R44 ;  /* 0x00000088182c723c */ /* 0x040ff0000000182c */
[C---:B------:R-:W-:Y:S08]  /*7370*/  HMMA.16816.F32 R48, R24.reuse, R138, R48 ;  /* 0x0000008a1830723c */ /* 0x040ff00000001830 */
[C---:B------:R-:W-:Y:S08]  /*7380*/  HMMA.16816.F32 R52, R24.reuse, R32, R52 ;  /* 0x000000201834723c */ /* 0x040ff00000001834 */
[C---:B------:R-:W-:Y:S01]  /*7390*/  HMMA.16816.F32 R56, R24.reuse, R34, R56 ;  /* 0x000000221838723c */ /* 0x040fe20000001838 */
[----:B------:R-:W2:Y:S07]  /*73a0*/  LDSM.16.MT88.4 R32, [R133+0x5800] ;  /* 0x005800008520783b */ /* 0x000eae0000004200 */
[C---:B----4-:R-:W-:Y:S07]  /*73b0*/  HMMA.16816.F32 R60, R24.reuse, R120, R60 ;  /* 0x00000078183c723c */ /* 0x050fee000000183c */
[----:B------:R-:W-:Y:S01]  /*73c0*/  IADD3 R120, R234, -0x2, RZ ;  /* 0xfffffffeea787810 */ /* 0x000fe20007ffe0ff */
[C---:B------:R-:W-:Y:S03]  /*73d0*/  HMMA.16816.F32 R64, R24.reuse, R122, R64 ;  /* 0x0000007a1840723c */ /* 0x040fe60000001840 */
[C---:B------:R-:W-:Y:S05]  /*73e0*/  ISETP.GE.AND P5, PT, R120.reuse, R229, PT ;  /* 0x000000e57800720c */ /* 0x040fea0003fa6270 */
[C---:B------:R-:W-:Y:S08]  /*73f0*/  HMMA.16816.F32 R68, R24.reuse, R140, R68 ;  /* 0x0000008c1844723c */ /* 0x040ff00000001844 */
[C---:B------:R-:W-:Y:S01]  /*7400*/  HMMA.16816.F32 R72, R24.reuse, R142, R72 ;  /* 0x0000008e1848723c */ /* 0x040fe20000001848 */
[----:B------:R-:W-:Y:S02]  /*7410*/  @P5 MOV R0, c[0x0][0x1e0] ;  /* 0x0000780000005a02 */ /* 0x000fe40000000f00 */
[----:B------:R-:W-:Y:S02]  /*7420*/  @P5 ISETP.GE.AND P2, PT, R199, c[0x0][0x1d4], PT ;  /* 0x00007500c7005a0c */ /* 0x000fe40003f46270 */
[----:B------:R-:W-:Y:S03]  /*7430*/  @P5 MOV R2, c[0x0][0x1e4] ;  /* 0x0000790000025a02 */ /* 0x000fe60000000f00 */
[C---:B------:R-:W-:Y:S08]  /*7440*/  HMMA.16816.F32 R76, R24.reuse, R144, R76 ;  /* 0x00000090184c723c */ /* 0x040ff0000000184c */
[C---:B------:R-:W-:Y:S08]  /*7450*/  HMMA.16816.F32 R80, R24.reuse, R146, R80 ;  /* 0x000000921850723c */ /* 0x040ff00000001850 */
[C---:B------:R-:W-:Y:S08]  /*7460*/  HMMA.16816.F32 R84, R24.reuse, R148, R84 ;  /* 0x000000941854723c */ /* 0x040ff00000001854 */
[C---:B------:R-:W-:Y:S08]  /*7470*/  HMMA.16816.F32 R88, R24.reuse, R150, R88 ;  /* 0x000000961858723c */ /* 0x040ff00000001858 */
[C---:B-1----:R-:W-:Y:S07]  /*7480*/  HMMA.16816.F32 R92, R24.reuse, R28, R92 ;  /* 0x0000001c185c723c */ /* 0x042fee000000185c */
[----:B------:R-:W-:Y:S01]  /*7490*/  @P5 SHF.R.S32.HI R29, RZ, 0x1f, R120 ;  /* 0x0000001fff1d5819 */ /* 0x000fe20000011478 */
[C---:B------:R-:W-:Y:S04]  /*74a0*/  HMMA.16816.F32 R96, R24.reuse, R30, R96 ;  /* 0x0000001e1860723c */ /* 0x040fe80000001860 */
[----:B------:R-:W-:Y:S04]  /*74b0*/  @P5 IMAD R29, R29, c[0x0][0x1e0], RZ ;  /* 0x000078001d1d5a24 */ /* 0x000fe800078e02ff */
[C---:B------:R-:W-:Y:S01]  /*74c0*/  @P5 IMAD R29, R120.reuse, c[0x0][0x1e4], R29 ;  /* 0x00007900781d5a24 */ /* 0x040fe200078e021d */
[C---:B--2---:R-:W-:Y:S03]  /*74d0*/  HMMA.16816.F32 R100, R24.reuse, R32, R100 ;  /* 0x000000201864723c */ /* 0x044fe60000001864 */
[----:B------:R-:W-:Y:S05]  /*74e0*/  @P5 IMAD.WIDE.U32 R120, R120, c[0x0][0x1e0], RZ ;  /* 0x0000780078785a25 */ /* 0x000fea00078e00ff */
[----:B------:R-:W-:Y:S01]  /*74f0*/  @P5 IADD3 R133, R121, R29, RZ ;  /* 0x0000001d79855210 */ /* 0x000fe20007ffe0ff */
[C---:B------:R-:W-:Y:S01]  /*7500*/  HMMA.16816.F32 R104, R24.reuse, R34, R104 ;  /* 0x000000221868723c */ /* 0x040fe20000001868 */
[----:B------:R1:W2:Y:S02]  /*7510*/  LDSM.16.MT88.4 R28, [R161+0x5800] ;  /* 0x00580000a11c783b */ /* 0x0002a40000004200 */
[C---:B------:R-:W-:Y:S02]  /*7520*/  @P5 SHF.L.U32 R33, R120.reuse, 0x6, RZ ;  /* 0x0000000678215819 */ /* 0x040fe400000006ff */
[----:B------:R-:W-:Y:S02]  /*7530*/  @P5 SHF.L.U64.HI R133, R120, 0x6, R133 ;  /* 0x0000000678855819 */ /* 0x000fe40000010285 */
[C---:B------:R-:W-:Y:S01]  /*7540*/  @P5 LEA R35, P0, R0.reuse, R33, 0x5 ;  /* 0x0000002100235211 */ /* 0x040fe200078028ff */
[C---:B------:R-:W-:Y:S04]  /*7550*/  HMMA.16816.F32 R120, R24.reuse, R116, R12 ;  /* 0x000000741878723c */ /* 0x040fe8000000180c */
[-C--:B------:R-:W-:Y:S04]  /*7560*/  @P5 IADD3 R33, P3, R33, R238.reuse, RZ ;  /* 0x000000ee21215210 */ /* 0x080fe80007f7e0ff */
[----:B------:R-:W-:Y:S01]  /*7570*/  @P5 LEA R160, P4, R33, c[0x0][0x1c8], 0x1 ;  /* 0x0000720021a05a11 */ /* 0x000fe200078808ff */
[C---:B------:R-:W-:Y:S03]  /*7580*/  HMMA.16816.F32 R108, R24.reuse, R118, R108 ;  /* 0x00000076186c723c */ /* 0x040fe6000000186c */
[----:B-1----:R-:W-:Y:S02]  /*7590*/  @P5 LEA.HI.X R161, R0, R133, R2, 0x5, P0 ;  /* 0x0000008500a15211 */ /* 0x002fe400000f2c02 */
[----:B------:R-:W-:Y:S02]  /*75a0*/  @P5 IADD3 R35, P0, R35, R238, RZ ;  /* 0x000000ee23235210 */ /* 0x000fe40007f1e0ff */
[-C--:B------:R-:W-:Y:S02]  /*75b0*/  @P5 IADD3.X R0, R133, R228.reuse, RZ, P3, !PT ;  /* 0x000000e485005210 */ /* 0x080fe40001ffe4ff */
[----:B------:R-:W-:Y:S03]  /*75c0*/  @P5 LEA R32, P3, R35, c[0x0][0x1c8], 0x1 ;  /* 0x0000720023205a11 */ /* 0x000fe600078608ff */
[----:B------:R-:W-:Y:S02]  /*75d0*/  @P5 IADD3.X R2, R161, R228, RZ, P0, !PT ;  /* 0x000000e4a1025210 */ /* 0x000fe400007fe4ff */
[----:B------:R-:W-:Y:S01]  /*75e0*/  @P5 LEA.HI.X R161, R33, c[0x0][0x1cc], R0, 0x1, P4 ;  /* 0x0000730021a15a11 */ /* 0x000fe200020f0c00 */
[----:B------:R-:W-:Y:S01]  /*75f0*/  FADD.FTZ R0, R22, R251 ;  /* 0x000000fb16007221 */ /* 0x000fe20000010000 */
[----:B------:R-:W-:Y:S01]  /*7600*/  @P5 LEA.HI.X R33, R35, c[0x0][0x1cc], R2, 0x1, P3 ;  /* 0x0000730023215a11 */ /* 0x000fe200018f0c02 */
[----:B------:R-:W-:Y:S01]  /*7610*/  @P5 IMAD R35, R232, 0x6000, R201 ;  /* 0x00006000e8235824 */ /* 0x000fe200078e02c9 */
[----:B------:R-:W-:Y:S01]  /*7620*/  @P5 ISETP.GE.AND P0, PT, R200, c[0x0][0x1d4], PT ;  /* 0x00007500c8005a0c */ /* 0x000fe20003f06270 */
[----:B------:R-:W-:Y:S01]  /*7630*/  FADD.FTZ R235, R21, R0 ;  /* 0x0000000015eb7221 */ /* 0x000fe20000010000 */
[C---:B--2---:R-:W-:Y:S02]  /*7640*/  HMMA.16816.F32 R116, R24.reuse, R28, R16 ;  /* 0x0000001c1874723c */ /* 0x044fe40000001810 */
[----:B------:R-:W-:Y:S01]  /*7650*/  @!PT LDS RZ, [RZ] ;  /* 0x00000000fffff984 */ /* 0x000fe20000000800 */
[----:B------:R-:W-:Y:S01]  /*7660*/  @!PT LDS RZ, [RZ] ;  /* 0x00000000fffff984 */ /* 0x000fe20000000800 */
[----:B------:R-:W-:Y:S01]  /*7670*/  @!PT LDS RZ, [RZ] ;  /* 0x00000000fffff984 */ /* 0x000fe20000000800 */
[----:B------:R1:W-:Y:S01]  /*7680*/  @P5 LDGSTS.E.BYPASS.LTC128B.128 [R35], [R160.64], !P1 ;  /* 0x00000000a0235fae */ /* 0x0003e2000c901d48 */
[----:B------:R-:W-:Y:S01]  /*7690*/  IADD3 R0, R135, 0x1, RZ ;  /* 0x0000000187007810 */ /* 0x000fe20007ffe0ff */
[----:B------:R-:W-:Y:S01]  /*76a0*/  FADD.FTZ R235, R174, R235 ;  /* 0x000000ebaeeb7221 */ /* 0x000fe20000010000 */
[----:B------:R-:W-:Y:S03]  /*76b0*/  MOV R133, R132 ;  /* 0x0000008400857202 */ /* 0x000fe60000000f00 */
[----:B------:R-:W-:Y:S02]  /*76c0*/  HMMA.16816.F32 R112, R24, R30, R112 ;  /* 0x0000001e1870723c */ /* 0x000fe40000001870 */
[----:B------:R1:W-:Y:S05]  /*76d0*/  @P5 LDGSTS.E.BYPASS.LTC128B.128 [R35+0x2000], [R160.64+0x80], !P2 ;  /* 0x02000080a0235fae */ /* 0x0003ea000d101d48 */
[----:B------:R-:W-:Y:S03]  /*76e0*/  FADD.FTZ R25, R23, R252 ;  /* 0x000000fc17197221 */ /* 0x000fe60000010000 */
[----:B------:R1:W-:Y:S02]  /*76f0*/  @P5 LDGSTS.E.BYPASS.LTC128B.128 [R35+0x4000], [R160.64+0x100], !P0 ;  /* 0x04000100a0235fae */ /* 0x0003e4000c101d48 */
[----:B------:R-:W-:Y:S04]  /*7700*/  FADD.FTZ R2, R154, R25 ;  /* 0x000000199a027221 */ /* 0x000fe80000010000 */
[----:B------:R-:W-:Y:S02]  /*7710*/  FADD.FTZ R2, R153, R2 ;  /* 0x0000000299027221 */ /* 0x000fe40000010000 */
[----:B------:R1:W-:Y:S02]  /*7720*/  @P5 LDGSTS.E.BYPASS.LTC128B.128 [R35+0x1000], [R32.64], !P1 ;  /* 0x0100000020235fae */ /* 0x0003e4000c901d48 */
[----:B------:R-:W-:Y:S06]  /*7730*/  FADD.FTZ R233, R171, R2 ;  /* 0x00000002abe97221 */ /* 0x000fec0000010000 */
[----:B------:R1:W-:Y:S01]  /*7740*/  @P5 LDGSTS.E.BYPASS.LTC128B.128 [R35+0x3000], [R32.64+0x80], !P2 ;  /* 0x0300008020235fae */ /* 0x0003e2000d101d48 */
[----:B------:R-:W-:Y:S04]  /*7750*/  ISETP.GE.AND P2, PT, R135, 0x1, PT ;  /* 0x000000018700780c */ /* 0x000fe80003f46270 */
[----:B------:R-:W-:Y:S02]  /*7760*/  SEL R135, R0, RZ, !P2 ;  /* 0x000000ff00877207 */ /* 0x000fe40005000000 */
[----:B------:R-:W-:Y:S01]  /*7770*/  MOV R0, R3 ;  /* 0x0000000300007202 */ /* 0x000fe20000000f00 */
[----:B------:R1:W-:Y:S01]  /*7780*/  @P5 LDGSTS.E.BYPASS.LTC128B.128 [R35+0x5000], [R32.64+0x100], !P0 ;  /* 0x0500010020235fae */ /* 0x0003e2000c101d48 */
[----:B------:R-:W-:Y:S02]  /*7790*/  ISETP.GE.AND P0, PT, R229, R234, PT ;  /* 0x000000eae500720c */ /* 0x000fe40003f06270 */
[----:B------:R-:W-:Y:S05]  /*77a0*/  MOV R234, R240 ;  /* 0x000000f000ea7202 */ /* 0x000fea0000000f00 */
[----:B------:R-:W0:Y:S06]  /*77b0*/  LDGDEPBAR ;  /* 0x00000000000079af */ /* 0x000e2c0000000000 */
[----:B------:R-:W-:-:S05]  /*77c0*/  @!P0 BRA `(.L_x_1259) ;  /* 0xffffd73000008947 */ /* 0x000fca000383ffff */
.L_x_1258:
[----:B------:R-:W-:Y:S02]  /*77d0*/  MOV R5, 0x1f ;  /* 0x0000001f00057802 */ /* 0x000fe40000000f00 */
[----:B------:R-:W-:Y:S01]  /*77e0*/  MOV R0, 0xffffffff ;  /* 0xffffffff00007802 */ /* 0x000fe20000000f00 */
[----:B------:R-:W-:Y:S05]  /*77f0*/  BRA.DIV ~URZ, `(.L_x_1260) ;  /* 0x00004aa27f007947 */ /* 0x000fea000b800000 */
[----:B-1----:R1:W2:Y:S02]  /*7800*/  SHFL.BFLY PT, R6, R235, 0x2, 0x1f ;  /* 0x0c401f00eb067f89 */ /* 0x0022a400000e0000 */
.L_x_1330:
[----:B-12---:R-:W-:Y:S01]  /*7810*/  FADD.FTZ R235, R6, R235 ;  /* 0x000000eb06eb7221 */ /* 0x006fe20000010000 */
[----:B------:R-:W-:Y:S05]  /*7820*/  BRA.DIV ~URZ, `(.L_x_1261) ;  /* 0x00004ab27f007947 */ /* 0x000fea000b800000 */
[----:B------:R-:W1:Y:S04]  /*7830*/  SHFL.BFLY PT, R8, R233, 0x2, 0x1f ;  /* 0x0c401f00e9087f89 */ /* 0x000e6800000e0000 */
[----:B------:R-:W2:Y:S01]  /*7840*/  SHFL.BFLY PT, R4, R235, 0x1, 0x1f ;  /* 0x0c201f00eb047f89 */ /* 0x000ea200000e0000 */
[----:B-1----:R-:W-:-:S02]  /*7850*/  FADD.FTZ R8, R8, R233 ;  /* 0x000000e908087221 */ /* 0x002fc40000010000 */
[----:B--2---:R-:W-:-:S03]  /*7860*/  FADD.FTZ R4, R235, R4 ;  /* 0x00000004eb047221 */ /* 0x004fc60000010000 */
[----:B------:R1:W2:Y:S04]  /*7870*/  SHFL.BFLY PT, R6, R8, 0x1, 0x1f ;  /* 0x0c201f0008067f89 */ /* 0x0002a800000e0000 */
.L_x_1331:
[----:B--2---:R-:W-:Y:S01]  /*7880*/  FADD.FTZ R6, R6, R8 ;  /* 0x0000000806067221 */ /* 0x004fe20000010000 */
[----:B------:R-:W-:Y:S02]  /*7890*/  FSETP.NE.FTZ.AND P1, PT, R4, RZ, PT ;  /* 0x000000ff0400720b */ /* 0x000fe40003f35000 */
[----:B------:R-:W-:Y:S02]  /*78a0*/  MOV R2, RZ ;  /* 0x000000ff00027202 */ /* 0x000fe40000000f00 */
[----:B------:R-:W-:Y:S02]  /*78b0*/  FSETP.NE.FTZ.AND P0, PT, R6, RZ, PT ;  /* 0x000000ff0600720b */ /* 0x000fe40003f15000 */
[----:B------:R-:W-:Y:S02]  /*78c0*/  MOV R7, RZ ;  /* 0x000000ff00077202 */ /* 0x000fe40000000f00 */
[----:B------:R-:W-:-:S05]  /*78d0*/  MOV R0, 0xff800000 ;  /* 0xff80000000007802 */ /* 0x000fca0000000f00 */
[----:B------:R-:W2:Y:S01]  /*78e0*/  @P1 MUFU.LG2 R5, R4 ;  /* 0x0000000400051308 */ /* 0x000ea20000000c00 */
[----:B-1----:R-:W-:-:S03]  /*78f0*/  @P1 MOV R8, 0x3f317218 ;  /* 0x3f31721800081802 */ /* 0x002fc60000000f00 */
[----:B------:R-:W-:Y:S02]  /*7900*/  @P0 MOV R9, 0x3f317218 ;  /* 0x3f31721800090802 */ /* 0x000fe40000000f00 */
[----:B------:R-:W-:Y:S02]  /*7910*/  @P1 FMUL.FTZ R8, R8, c[0x0][0x2d0] ;  /* 0x0000b40008081a20 */ /* 0x000fe40000410000 */
[----:B------:R-:W1:Y:S08]  /*7920*/  @P0 MUFU.RCP R2, R6 ;  /* 0x0000000600020308 */ /* 0x000e700000001000 */
[----:B------:R-:W3:Y:S01]  /*7930*/  @P0 MUFU.LG2 R6, R6 ;  /* 0x0000000600060308 */ /* 0x000ee20000000c00 */
[----:B--2---:R-:W-:-:S04]  /*7940*/  @P1 FMUL.FTZ R5, R5, 0.69314718246459960938 ;  /* 0x3f31721805051820 */ /* 0x004fc80000410000 */
[----:B------:R-:W-:-:S03]  /*7950*/  @P1 FFMA.FTZ R0, R8, R132, R5 ;  /* 0x0000008408001223 */ /* 0x000fc60000010005 */
[----:B------:R-:W2:Y:S01]  /*7960*/  @P1 MUFU.RCP R7, R4 ;  /* 0x0000000400071308 */ /* 0x000ea20000001000 */
[C---:B-1----:R-:W-:Y:S02]  /*7970*/  FMUL.FTZ R130, R2.reuse, R130 ;  /* 0x0000008202827220 */ /* 0x042fe40000410000 */
[C---:B------:R-:W-:Y:S02]  /*7980*/  FMUL.FTZ R131, R2.reuse, R131 ;  /* 0x0000008302837220 */ /* 0x040fe40000410000 */
[C---:B------:R-:W-:Y:S02]  /*7990*/  FMUL.FTZ R126, R2.reuse, R126 ;  /* 0x0000007e027e7220 */ /* 0x040fe40000410000 */
[----:B------:R-:W-:Y:S02]  /*79a0*/  FMUL.FTZ R127, R2, R127 ;  /* 0x0000007f027f7220 */ /* 0x000fe40000410000 */
[----:B---3--:R-:W-:Y:S02]  /*79b0*/  @P0 FMUL.FTZ R8, R6, 0.69314718246459960938 ;  /* 0x3f31721806080820 */ /* 0x008fe40000410000 */
[----:B------:R-:W-:Y:S01]  /*79c0*/  @P0 FMUL.FTZ R6, R9, c[0x0][0x2d0] ;  /* 0x0000b40009060a20 */ /* 0x000fe20000410000 */
[----:B------:R-:W-:Y:S01]  /*79d0*/  MOV R9, 0x1 ;  /* 0x0000000100097802 */ /* 0x000fe20000000f00 */
[----:B------:R-:W-:-:S02]  /*79e0*/  FMUL.FTZ R38, R2, R38 ;  /* 0x0000002602267220 */ /* 0x000fc40000410000 */
[----:B------:R-:W-:Y:S02]  /*79f0*/  FMUL.FTZ R39, R2, R39 ;  /* 0x0000002702277220 */ /* 0x000fe40000410000 */
[C---:B--2---:R-:W-:Y:S02]  /*7a00*/  FMUL.FTZ R128, R7.reuse, R128 ;  /* 0x0000008007807220 */ /* 0x044fe40000410000 */
        /* <DEDUP_REMOVED lines=46> */
[----:B------:R-:W-:Y:S01]  /*7cf0*/  FMUL.FTZ R113, R7, R113 ;  /* 0x0000007107717220 */ /* 0x000fe20000410000 */
[----:B------:R-:W-:Y:S01]  /*7d00*/  MOV R7, 0xff800000 ;  /* 0xff80000000077802 */ /* 0x000fe20000000f00 */
        /* <DEDUP_REMOVED lines=42> */
[----:B------:R-:W-:Y:S02]  /*7fb0*/  @P0 FFMA.FTZ R7, R6, R3, R8 ;  /* 0x0000000306070223 */ /* 0x000fe40000010008 */
.L_x_1239:
        /* <DEDUP_REMOVED lines=16> */
.L_x_1263:
[----:B------:R-:W-:Y:S05]  /*80c0*/  BSYNC B0 ;  /* 0x0000000000007941 */ /* 0x000fea0003800000 */
.L_x_1262:
        /* <DEDUP_REMOVED lines=11> */
[----:B------:R-:W-:-:S02]  /*8180*/  F2FP.PACK_AB R6, R37, R36 ;  /* 0x000000242506723e */ /* 0x000fc400000000ff */
[----:B------:R-:W-:Y:S02]  /*8190*/  F2FP.PACK_AB R8, R39, R38 ;  /* 0x000000262708723e */ /* 0x000fe400000000ff */
[----:B------:R-:W-:Y:S02]  /*81a0*/  F2FP.PACK_AB R14, R41, R40 ;  /* 0x00000028290e723e */ /* 0x000fe400000000ff */
[----:B------:R-:W-:Y:S02]  /*81b0*/  F2FP.PACK_AB R12, R43, R42 ;  /* 0x0000002a2b0c723e */ /* 0x000fe400000000ff */
[----:B------:R-:W-:Y:S02]  /*81c0*/  F2FP.PACK_AB R13, R45, R44 ;  /* 0x0000002c2d0d723e */ /* 0x000fe400000000ff */
[----:B------:R-:W-:Y:S02]  /*81d0*/  F2FP.PACK_AB R9, R47, R46 ;  /* 0x0000002e2f09723e */ /* 0x000fe400000000ff */
[----:B------:R-:W-:-:S02]  /*81e0*/  F2FP.PACK_AB R15, R113, R112 ;  /* 0x00000070710f723e */ /* 0x000fc400000000ff */
[----:B------:R-:W-:Y:S01]  /*81f0*/  ISETP.NE.U32.AND P2, PT, RZ, c[0x0][0x508], PT ;  /* 0x00014200ff007a0c */ /* 0x000fe20003f45070 */
[----:B------:R1:W-:Y:S01]  /*8200*/  STS [R221], R16 ;  /* 0x00000010dd007388 */ /* 0x0003e20000000800 */
[----:B------:R-:W-:Y:S02]  /*8210*/  ISETP.NE.U32.AND P1, PT, RZ, c[0x0][0x500], PT ;  /* 0x00014000ff007a0c */ /* 0x000fe40003f25070 */
[----:B------:R-:W-:Y:S01]  /*8220*/  ISETP.NE.AND.EX P2, PT, RZ, c[0x0][0x50c], PT, P2 ;  /* 0x00014300ff007a0c */ /* 0x000fe20003f45320 */
[----:B------:R3:W-:Y:S01]  /*8230*/  STS [R221+0x400], R10 ;  /* 0x0004000add007388 */ /* 0x0007e20000000800 */
[----:B------:R-:W-:-:S03]  /*8240*/  ISETP.NE.AND.EX P1, PT, RZ, c[0x0][0x504], PT, P1 ;  /* 0x00014100ff007a0c */ /* 0x000fc60003f25310 */
[----:B------:R4:W-:Y:S04]  /*8250*/  STS [R220], R11 ;  /* 0x0000000bdc007388 */ /* 0x0009e80000000800 */
[----:B------:R2:W-:Y:S04]  /*8260*/  STS [R220+0x400], R3 ;  /* 0x00040003dc007388 */ /* 0x0005e80000000800 */
[----:B------:R2:W-:Y:S04]  /*8270*/  STS [R219], R6 ;  /* 0x00000006db007388 */ /* 0x0005e80000000800 */
[----:B------:R2:W-:Y:S04]  /*8280*/  STS [R219+0x400], R8 ;  /* 0x00040008db007388 */ /* 0x0005e80000000800 */
[----:B------:R2:W-:Y:S01]  /*8290*/  STS [R207], R14 ;  /* 0x0000000ecf007388 */ /* 0x0005e20000000800 */
[----:B-1----:R-:W-:-:S03]  /*82a0*/  F2FP.PACK_AB R16, R49, R48 ;  /* 0x000000303110723e */ /* 0x002fc600000000ff */
[----:B------:R1:W-:Y:S01]  /*82b0*/  STS [R207+0x400], R12 ;  /* 0x0004000ccf007388 */ /* 0x0003e20000000800 */
[----:B---3--:R-:W-:-:S03]  /*82c0*/  F2FP.PACK_AB R10, R51, R50 ;  /* 0x00000032330a723e */ /* 0x008fc600000000ff */
[----:B------:R3:W-:Y:S01]  /*82d0*/  STS [R218], R13 ;  /* 0x0000000dda007388 */ /* 0x0007e20000000800 */
[----:B----4-:R-:W-:-:S03]  /*82e0*/  F2FP.PACK_AB R11, R57, R56 ;  /* 0x00000038390b723e */ /* 0x010fc600000000ff */
[----:B------:R4:W-:Y:S01]  /*82f0*/  STS [R218+0x400], R9 ;  /* 0x00040009da007388 */ /* 0x0009e20000000800 */
[----:B--2---:R-:W-:-:S03]  /*8300*/  F2FP.PACK_AB R3, R59, R58 ;  /* 0x0000003a3b03723e */ /* 0x004fc600000000ff */
[----:B------:R2:W-:Y:S01]  /*8310*/  STS [R223], R16 ;  /* 0x00000010df007388 */ /* 0x0005e20000000800 */
[----:B------:R-:W-:-:S03]  /*8320*/  F2FP.PACK_AB R6, R53, R52 ;  /* 0x000000343506723e */ /* 0x000fc600000000ff */
[----:B------:R2:W-:Y:S01]  /*8330*/  STS [R223+0x400], R10 ;  /* 0x0004000adf007388 */ /* 0x0005e20000000800 */
[----:B------:R-:W-:-:S03]  /*8340*/  F2FP.PACK_AB R8, R55, R54 ;  /* 0x000000363708723e */ /* 0x000fc600000000ff */
[----:B------:R2:W-:Y:S01]  /*8350*/  STS [R217], R6 ;  /* 0x00000006d9007388 */ /* 0x0005e20000000800 */
[----:B------:R-:W-:-:S03]  /*8360*/  F2FP.PACK_AB R14, R61, R60 ;  /* 0x0000003c3d0e723e */ /* 0x000fc600000000ff */
[----:B------:R2:W-:Y:S01]  /*8370*/  STS [R217+0x400], R8 ;  /* 0x00040008d9007388 */ /* 0x0005e20000000800 */
[----:B-1----:R-:W-:-:S03]  /*8380*/  F2FP.PACK_AB R12, R63, R62 ;  /* 0x0000003e3f0c723e */ /* 0x002fc600000000ff */
[----:B------:R1:W-:Y:S01]  /*8390*/  STS [R222], R11 ;  /* 0x0000000bde007388 */ /* 0x0003e20000000800 */
[----:B---3--:R-:W-:-:S03]  /*83a0*/  F2FP.PACK_AB R13, R65, R64 ;  /* 0x00000040410d723e */ /* 0x008fc600000000ff */
[----:B------:R3:W-:Y:S01]  /*83b0*/  STS [R222+0x400], R3 ;  /* 0x00040003de007388 */ /* 0x0007e20000000800 */
[----:B----4-:R-:W-:-:S03]  /*83c0*/  F2FP.PACK_AB R9, R67, R66 ;  /* 0x000000424309723e */ /* 0x010fc600000000ff */
[----:B------:R4:W-:Y:S01]  /*83d0*/  STS [R221+0x4000], R14 ;  /* 0x0040000edd007388 */ /* 0x0009e20000000800 */
[----:B--2---:R-:W-:-:S03]  /*83e0*/  F2FP.PACK_AB R16, R73, R72 ;  /* 0x000000484910723e */ /* 0x004fc600000000ff */
[----:B------:R2:W-:Y:S01]  /*83f0*/  STS [R221+0x4400], R12 ;  /* 0x0044000cdd007388 */ /* 0x0005e20000000800 */
[----:B------:R-:W-:-:S03]  /*8400*/  F2FP.PACK_AB R10, R71, R70 ;  /* 0x00000046470a723e */ /* 0x000fc600000000ff */
[----:B------:R2:W-:Y:S01]  /*8410*/  STS [R220+0x4000], R13 ;  /* 0x0040000ddc007388 */ /* 0x0005e20000000800 */
[----:B------:R-:W-:-:S03]  /*8420*/  F2FP.PACK_AB R6, R69, R68 ;  /* 0x000000444506723e */ /* 0x000fc600000000ff */
[----:B------:R2:W-:Y:S01]  /*8430*/  STS [R220+0x4400], R9 ;  /* 0x00440009dc007388 */ /* 0x0005e20000000800 */
[----:B------:R-:W-:-:S03]  /*8440*/  F2FP.PACK_AB R8, R75, R74 ;  /* 0x0000004a4b08723e */ /* 0x000fc600000000ff */
[----:B------:R2:W-:Y:S01]  /*8450*/  STS [R219+0x4000], R6 ;  /* 0x00400006db007388 */ /* 0x0005e20000000800 */
[----:B-1----:R-:W-:-:S03]  /*8460*/  F2FP.PACK_AB R11, R77, R76 ;  /* 0x0000004c4d0b723e */ /* 0x002fc600000000ff */
[----:B------:R1:W-:Y:S01]  /*8470*/  STS [R219+0x4400], R10 ;  /* 0x0044000adb007388 */ /* 0x0003e20000000800 */
        /* <DEDUP_REMOVED lines=17> */
[----:B------:R-:W-:Y:S01]  /*8590*/  STS [R222+0x4000], R13 ;  /* 0x0040000dde007388 */ /* 0x000fe20000000800 */
[----:B--2---:R-:W-:-:S03]  /*85a0*/  F2FP.PACK_AB R11, R99, R98 ;  /* 0x00000062630b723e */ /* 0x004fc600000000ff */
[----:B------:R2:W-:Y:S01]  /*85b0*/  STS [R222+0x4400], R9 ;  /* 0x00440009de007388 */ /* 0x0005e20000000800 */
[----:B------:R-:W-:-:S03]  /*85c0*/  F2FP.PACK_AB R3, R97, R96 ;  /* 0x000000606103723e */ /* 0x000fc600000000ff */
[----:B------:R-:W-:Y:S01]  /*85d0*/  STS [R221+0x8000], R16 ;  /* 0x00800010dd007388 */ /* 0x000fe20000000800 */
[----:B------:R-:W-:-:S03]  /*85e0*/  F2FP.PACK_AB R14, R103, R102 ;  /* 0x00000066670e723e */ /* 0x000fc600000000ff */
[----:B------:R4:W-:Y:S01]  /*85f0*/  STS [R221+0x8400], R8 ;  /* 0x00840008dd007388 */ /* 0x0009e20000000800 */
[----:B------:R-:W-:-:S03]  /*8600*/  F2FP.PACK_AB R12, R107, R106 ;  /* 0x0000006a6b0c723e */ /* 0x000fc600000000ff */
[----:B------:R4:W-:Y:S01]  /*8610*/  STS [R220+0x8000], R3 ;  /* 0x00800003dc007388 */ /* 0x0009e20000000800 */
[----:B-1----:R-:W-:-:S03]  /*8620*/  F2FP.PACK_AB R6, R101, R100 ;  /* 0x000000646506723e */ /* 0x002fc600000000ff */
[----:B------:R1:W-:Y:S01]  /*8630*/  STS [R220+0x8400], R11 ;  /* 0x0084000bdc007388 */ /* 0x0003e20000000800 */
[----:B---3--:R-:W-:-:S03]  /*8640*/  F2FP.PACK_AB R10, R105, R104 ;  /* 0x00000068690a723e */ /* 0x008fc600000000ff */
[----:B------:R3:W-:Y:S04]  /*8650*/  STS [R219+0x8000], R6 ;  /* 0x00800006db007388 */ /* 0x0007e80000000800 */
[----:B------:R3:W-:Y:S01]  /*8660*/  STS [R219+0x8400], R14 ;  /* 0x0084000edb007388 */ /* 0x0007e20000000800 */
[----:B--2---:R-:W-:-:S03]  /*8670*/  F2FP.PACK_AB R9, R121, R120 ;  /* 0x000000787909723e */ /* 0x004fc600000000ff */
[----:B------:R2:W-:Y:S04]  /*8680*/  STS [R207+0x8000], R10 ;  /* 0x0080000acf007388 */ /* 0x0005e80000000800 */
[----:B------:R2:W-:Y:S01]  /*8690*/  STS [R207+0x8400], R12 ;  /* 0x0084000ccf007388 */ /* 0x0005e20000000800 */
[----:B----4-:R-:W-:-:S03]  /*86a0*/  F2FP.PACK_AB R8, R109, R108 ;  /* 0x0000006c6d08723e */ /* 0x010fc600000000ff */
[----:B------:R4:W-:Y:S01]  /*86b0*/  STS [R218+0x8000], R9 ;  /* 0x00800009da007388 */ /* 0x0009e20000000800 */
[----:B------:R-:W-:Y:S02]  /*86c0*/  F2FP.PACK_AB R3, R123, R122 ;  /* 0x0000007a7b03723e */ /* 0x000fe400000000ff */
[----:B-1----:R-:W-:-:S03]  /*86d0*/  F2FP.PACK_AB R11, R115, R114 ;  /* 0x00000072730b723e */ /* 0x002fc600000000ff */
[----:B------:R1:W-:Y:S01]  /*86e0*/  STS [R218+0x8400], R3 ;  /* 0x00840003da007388 */ /* 0x0003e20000000800 */
[----:B---3--:R-:W-:-:S03]  /*86f0*/  F2FP.PACK_AB R6, R111, R110 ;  /* 0x0000006e6f06723e */ /* 0x008fc600000000ff */
[----:B------:R3:W-:Y:S01]  /*8700*/  STS [R223+0x8000], R8 ;  /* 0x00800008df007388 */ /* 0x0007e20000000800 */
[----:B------:R-:W-:-:S03]  /*8710*/  F2FP.PACK_AB R14, R117, R116 ;  /* 0x00000074750e723e */ /* 0x000fc600000000ff */
[----:B------:R3:W-:Y:S01]  /*8720*/  STS [R223+0x8400], R6 ;  /* 0x00840006df007388 */ /* 0x0007e20000000800 */
[----:B--2---:R-:W-:-:S03]  /*8730*/  F2FP.PACK_AB R10, R119, R118 ;  /* 0x00000076770a723e */ /* 0x004fc600000000ff */
[----:B------:R2:W-:Y:S01]  /*8740*/  STS [R217+0x8000], R14 ;  /* 0x0080000ed9007388 */ /* 0x0005e20000000800 */
[----:B------:R-:W-:-:S03]  /*8750*/  @P2 LEA R12, P0, R226, c[0x0][0x508], 0x2 ;  /* 0x00014200e20c2a11 */ /* 0x000fc600078010ff */
[----:B------:R2:W-:Y:S01]  /*8760*/  STS [R217+0x8400], R10 ;  /* 0x0084000ad9007388 */ /* 0x0005e20000000800 */
[----:B----4-:R-:W-:-:S03]  /*8770*/  IMAD.MOV.U32 R9, RZ, RZ, 0x4 ;  /* 0x00000004ff097424 */ /* 0x010fc600078e00ff */
[----:B------:R2:W-:Y:S01]  /*8780*/  STS [R222+0x8000], R15 ;  /* 0x0080000fde007388 */ /* 0x0005e20000000800 */
[----:B------:R-:W-:-:S03]  /*8790*/  @P2 LEA.HI.X R13, R226, c[0x0][0x50c], R225, 0x2, P0 ;  /* 0x00014300e20d2a11 */ /* 0x000fc600000f14e1 */
[----:B------:R2:W-:Y:S01]  /*87a0*/  STS [R222+0x8400], R11 ;  /* 0x0084000bde007388 */ /* 0x0005e20000000800 */
[----:B-1----:R-:W-:-:S03]  /*87b0*/  IMAD.MOV.U32 R3, RZ, RZ, c[0x0][0x388] ;  /* 0x0000e200ff037624 */ /* 0x002fc600078e00ff */
[----:B------:R-:W-:Y:S01]  /*87c0*/  BAR.SYNC.DEFER_BLOCKING 0x1, 0x100 ;  /* 0x0044000000007b1d */ /* 0x000fe20000010000 */
[----:B---3--:R-:W-:-:S04]  /*87d0*/  IMAD.WIDE R8, R226, R9, c[0x0][0x500] ;  /* 0x00014000e2087625 */ /* 0x008fc800078e0209 */
[----:B------:R-:W-:Y:S01]  /*87e0*/  IMAD.MOV.U32 R6, RZ, RZ, RZ ;  /* 0x000000ffff067224 */ /* 0x000fe200078e00ff */
[----:B------:R2:W5:Y:S05]  /*87f0*/  @P2 LDG.E R3, [R12.64] ;  /* 0x000000080c032981 */ /* 0x00056a000c1e1900 */
[----:B------:R2:W5:Y:S01]  /*8800*/  @P1 LDG.E R6, [R8.64] ;  /* 0x0000000808061981 */ /* 0x000562000c1e1900 */
[----:B------:R-:W-:-:S04]  /*8810*/  ISETP.NE.AND P0, PT, R230, RZ, PT ;  /* 0x000000ffe600720c */ /* 0x000fc80003f05270 */
[----:B------:R-:W-:Y:S01]  /*8820*/  SEL R230, R230, c[0x0][0x3d4], P0 ;  /* 0x0000f500e6e67a07 */ /* 0x000fe20000000000 */
[----:B------:R-:W-:Y:S05]  /*8830*/  @P2 BRA `(.L_x_1266) ;  /* 0x0000004000002947 */ /* 0x000fea0003800000 */
[----:B------:R-:W-:Y:S05]  /*8840*/  @!P1 BRA `(.L_x_1266) ;  /* 0x0000003000009947 */ /* 0x000fea0003800000 */
[----:B-----5:R-:W3:Y:S04]  /*8850*/  LDG.E R3, [R8.64] ;  /* 0x0000000808037981 */ /* 0x020ee8000c1e1900 */
[----:B--2---:R-:W3:Y:S02]  /*8860*/  LDG.E R10, [R8.64+0x4] ;  /* 0x00000408080a7981 */ /* 0x004ee4000c1e1900 */
[----:B---3--:R-:W-:Y:S02]  /*8870*/  IADD3 R3, -R3, R10, RZ ;  /* 0x0000000a03037210 */ /* 0x008fe40007ffe1ff */
.L_x_1266:
[----:B------:R-:W-:Y:S01]  /*8880*/  IMAD.MOV.U32 R24, RZ, RZ, 0x368 ;  /* 0x00000368ff187424 */ /* 0x000fe200078e00ff */
[----:B------:R-:W-:Y:S01]  /*8890*/  ISETP.GT.AND P3, PT, R230, 0x1, PT ;  /* 0x00000001e600780c */ /* 0x000fe20003f64270 */
[----:B--2---:R-:W-:Y:S01]  /*88a0*/  IMAD.MOV.U32 R8, RZ, RZ, c[0x0][0x4e8] ;  /* 0x00013a00ff087624 */ /* 0x004fe200078e00ff */
[----:B------:R-:W-:Y:S01]  /*88b0*/  ISETP.NE.U32.AND P0, PT, RZ, c[0x0][0x500], PT ;  /* 0x00014000ff007a0c */ /* 0x000fe20003f05070 */
[----:B-----5:R-:W-:Y:S01]  /*88c0*/  IMAD R3, R3, c[0x0][0x4e8], RZ ;  /* 0x00013a0003037a24 */ /* 0x020fe200078e02ff */
[----:B------:R-:W-:-:S02]  /*88d0*/  SEL R24, R24, 0x328, P3 ;  /* 0x0000032818187807 */ /* 0x000fc40001800000 */
[----:B------:R-:W-:Y:S01]  /*88e0*/  ISETP.NE.AND P2, PT, R8, 0x1, PT ;  /* 0x000000010800780c */ /* 0x000fe20003f45270 */
[----:B------:R-:W-:Y:S01]  /*88f0*/  IMAD R8, R189, 0x80, R206 ;  /* 0x00000080bd087824 */ /* 0x000fe200078e02ce */
[----:B------:R-:W1:Y:S01]  /*8900*/  LDC.64 R22, c[0x0][R24+0x170] ;  /* 0x00005c0018167b82 */ /* 0x000e620000000a00 */
[----:B------:R-:W-:Y:S02]  /*8910*/  ISETP.NE.AND.EX P0, PT, RZ, c[0x0][0x504], PT, P0 ;  /* 0x00014100ff007a0c */ /* 0x000fe40003f05300 */
[----:B------:R-:W-:Y:S02]  /*8920*/  IMAD.MOV.U32 R17, RZ, RZ, R8 ;  /* 0x000000ffff117224 */ /* 0x000fe400078e0008 */
[----:B------:R-:W-:Y:S02]  /*8930*/  SEL R226, R226, RZ, !P0 ;  /* 0x000000ffe2e27207 */ /* 0x000fe40004000000 */
[----:B------:R-:W-:Y:S01]  /*8940*/  SEL R10, R225, RZ, !P0 ;  /* 0x000000ffe10a7207 */ /* 0x000fe20004000000 */
[----:B------:R-:W2:Y:S03]  /*8950*/  LDC.64 R18, c[0x0][R24+0x168] ;  /* 0x00005a0018127b82 */ /* 0x000ea60000000a00 */
[----:B------:R-:W-:-:S05]  /*8960*/  @P2 IMAD.HI.U32 R11, R8, c[0x0][0x4ec], RZ ;  /* 0x00013b00080b2a27 */ /* 0x000fca00078e00ff */
[----:B------:R-:W3:Y:S01]  /*8970*/  LDC.64 R20, c[0x0][R24+0x178] ;  /* 0x00005e0018147b82 */ /* 0x000ee20000000a00 */
[----:B------:R-:W-:Y:S02]  /*8980*/  @P2 SHF.R.U32.HI R17, RZ, c[0x0][0x4f0], R11 ;  /* 0x00013c00ff112a19 */ /* 0x000fe4000001160b */
[----:B------:R-:W-:-:S05]  /*8990*/  SHF.R.S32.HI R11, RZ, 0x1f, R6 ;  /* 0x0000001fff0b7819 */ /* 0x000fca0000011406 */
[----:B------:R-:W4:Y:S01]  /*89a0*/  LDC.64 R12, c[0x0][R24+0x160] ;  /* 0x00005800180c7b82 */ /* 0x000f220000000a00 */
[----:B-1----:R-:W-:-:S04]  /*89b0*/  IMAD R9, R23, R226, RZ ;  /* 0x000000e217097224 */ /* 0x002fc800078e02ff */
[C---:B------:R-:W-:Y:S02]  /*89c0*/  IMAD R9, R22.reuse, R10, R9 ;  /* 0x0000000a16097224 */ /* 0x040fe400078e0209 */
[----:B------:R-:W-:-:S04]  /*89d0*/  IMAD.WIDE.U32 R22, R22, R226, RZ ;  /* 0x000000e216167225 */ /* 0x000fc800078e00ff */
[----:B--2---:R-:W-:Y:S01]  /*89e0*/  IMAD.WIDE.U32 R14, R18, R227, RZ ;  /* 0x000000e3120e7225 */ /* 0x004fe200078e00ff */
[----:B------:R-:W-:-:S03]  /*89f0*/  SEL R18, R231, RZ, P3 ;  /* 0x000000ffe7127207 */ /* 0x000fc60001800000 */
[----:B------:R-:W-:Y:S01]  /*8a00*/  IMAD R10, R19, R227, RZ ;  /* 0x000000e3130a7224 */ /* 0x000fe200078e02ff */
[----:B------:R-:W-:Y:S01]  /*8a10*/  IADD3 R16, P1, P0, R22, R14, R6 ;  /* 0x0000000e16107210 */ /* 0x000fe2000783e006 */
[----:B------:R-:W-:Y:S02]  /*8a20*/  IMAD.IADD R9, R23, 0x1, R9 ;  /* 0x0000000117097824 */ /* 0x000fe400078e0209 */
[----:B------:R-:W-:Y:S02]  /*8a30*/  IMAD.IADD R10, R15, 0x1, R10 ;  /* 0x000000010f0a7824 */ /* 0x000fe400078e020a */
[----:B---3--:R-:W-:Y:S02]  /*8a40*/  IMAD R14, R21, R18, RZ ;  /* 0x00000012150e7224 */ /* 0x008fe400078e02ff */
[----:B------:R-:W-:Y:S01]  /*8a50*/  IMAD.MOV R15, RZ, RZ, -R17 ;  /* 0x000000ffff0f7224 */ /* 0x000fe200078e0a11 */
[----:B------:R-:W-:Y:S01]  /*8a60*/  IADD3.X R9, R9, R10, R11, P1, P0 ;  /* 0x0000000a09097210 */ /* 0x000fe20000fe040b */
[----:B------:R-:W-:Y:S01]  /*8a70*/  IMAD.WIDE.U32 R18, R20, R18, RZ ;  /* 0x0000001214127225 */ /* 0x000fe200078e00ff */
[----:B------:R-:W-:-:S03]  /*8a80*/  SHF.R.S32.HI R10, RZ, 0x1f, R17 ;  /* 0x0000001fff0a7819 */ /* 0x000fc60000011411 */
[----:B------:R-:W-:Y:S01]  /*8a90*/  IMAD R15, R15, c[0x0][0x4e8], R8 ;  /* 0x00013a000f0f7a24 */ /* 0x000fe200078e0208 */
[----:B------:R-:W-:Y:S01]  /*8aa0*/  IADD3 R18, P1, P0, R17, R16, R18 ;  /* 0x0000001011127210 */ /* 0x000fe2000783e012 */
[----:B------:R-:W-:Y:S02]  /*8ab0*/  IMAD.IADD R14, R19, 0x1, R14 ;  /* 0x00000001130e7824 */ /* 0x000fe400078e020e */
[----:B----4-:R-:W-:Y:S01]  /*8ac0*/  IMAD R13, R13, R15, RZ ;  /* 0x0000000f0d0d7224 */ /* 0x010fe200078e02ff */
        /* <DEDUP_REMOVED lines=9> */
[----:B------:R-:W-:Y:S01]  /*8b60*/  SEL R10, R10, c[0x0][0x454], P3 ;  /* 0x000115000a0a7a07 */ /* 0x000fe20001800000 */
[----:B------:R-:W-:Y:S03]  /*8b70*/  SHFL.IDX PT, R12, R9, RZ, 0x1c1f ;  /* 0x001c1fff090c7589 */ /* 0x000fe600000e0000 */
[----:B------:R-:W-:Y:S01]  /*8b80*/  LEA.HI.X R18, R18, R10, R13, 0x2, P0 ;  /* 0x0000000a12127211 */ /* 0x000fe200000f140d */
[----:B------:R-:W-:Y:S01]  /*8b90*/  SHFL.IDX PT, R16, R9, 0x1, 0x1c1f ;  /* 0x003c1f0009107f89 */ /* 0x000fe200000e0000 */
[----:B------:R-:W-:Y:S01]  /*8ba0*/  IMAD R10, R189, 0x80, R208 ;  /* 0x00000080bd0a7824 */ /* 0x000fe200078e02d0 */
[----:B------:R-:W-:Y:S02]  /*8bb0*/  LOP3.LUT P0, RZ, R205, 0x3, RZ, 0xc0, !PT ;  /* 0x00000003cdff7812 */ /* 0x000fe4000780c0ff */
[----:B------:R-:W1:Y:S02]  /*8bc0*/  SHFL.IDX PT, R13, R18, RZ, 0x1c1f ;  /* 0x001c1fff120d7589 */ /* 0x000e6400000e0000 */
[----:B------:R-:W-:-:S02]  /*8bd0*/  IADD3 R14, R10, 0x8, RZ ;  /* 0x000000080a0e7810 */ /* 0x000fc40007ffe0ff */
[----:B------:R-:W2:Y:S01]  /*8be0*/  SHFL.IDX PT, R17, R18, 0x1, 0x1c1f ;  /* 0x003c1f0012117f89 */ /* 0x000ea200000e0000 */
[-C--:B------:R-:W-:Y:S02]  /*8bf0*/  ISETP.GE.OR P1, PT, R10, R3.reuse, P0 ;  /* 0x000000030a00720c */ /* 0x080fe40000726670 */
[----:B------:R-:W-:-:S11]  /*8c00*/  ISETP.GE.OR P0, PT, R14, R3, P0 ;  /* 0x000000030e00720c */ /* 0x000fd60000706670 */
[----:B-1----:R1:W-:Y:S01]  /*8c10*/  @!P1 ST.E [R12.64], R0 ;  /* 0x000000000c009985 */ /* 0x0023e2000c101908 */
[----:B------:R-:W-:-:S03]  /*8c20*/  ISETP.GE.AND P1, PT, R10, R3, PT ;  /* 0x000000030a00720c */ /* 0x000fc60003f26270 */
[----:B--2---:R1:W-:Y:S01]  /*8c30*/  @!P0 ST.E [R16.64], R7 ;  /* 0x0000000710008985 */ /* 0x0043e2000c101908 */
[----:B------:R-:W-:Y:S01]  /*8c40*/  ISETP.GE.AND P0, PT, R14, R3, PT ;  /* 0x000000030e00720c */ /* 0x000fe20003f06270 */
[----:B------:R-:W-:Y:S05]  /*8c50*/  @P3 BRA `(.L_x_1267) ;  /* 0x000007d000003947 */ /* 0x000fea0003800000 */
[----:B-1----:R-:W-:Y:S01]  /*8c60*/  IMAD R7, R11, c[0x0][0x3a0], RZ ;  /* 0x0000e8000b077a24 */ /* 0x002fe200078e02ff */
[-C--:B------:R-:W-:Y:S01]  /*8c70*/  LEA R0, R184, R195.reuse, 0x5 ;  /* 0x000000c3b8007211 */ /* 0x080fe200078e28ff */
[C---:B------:R-:W-:Y:S01]  /*8c80*/  IMAD.WIDE.U32 R4, R6.reuse, c[0x0][0x3a0], RZ ;  /* 0x0000e80006047a25 */ /* 0x040fe200078e00ff */
[----:B------:R1:W2:Y:S01]  /*8c90*/  LDS.128 R56, [R203+0x80] ;  /* 0x00008000cb387984 */ /* 0x0002a20000000c00 */
[C---:B------:R-:W-:Y:S02]  /*8ca0*/  LEA R60, R189.reuse, R195, 0x7 ;  /* 0x000000c3bd3c7211 */ /* 0x040fe400078e38ff */
[----:B------:R-:W-:Y:S01]  /*8cb0*/  IMAD R7, R6, c[0x0][0x3a4], R7 ;  /* 0x0000e90006077a24 */ /* 0x000fe200078e0207 */
[----:B------:R-:W-:Y:S01]  /*8cc0*/  LEA R0, R189, R0, 0x7 ;  /* 0x00000000bd007211 */ /* 0x000fe200078e38ff */
[----:B------:R1:W3:Y:S01]  /*8cd0*/  LDS.128 R52, [R203+0x1080] ;  /* 0x00108000cb347984 */ /* 0x0002e20000000c00 */
[----:B------:R-:W-:-:S02]  /*8ce0*/  MOV R8, R4 ;  /* 0x0000000400087202 */ /* 0x000fc40000000f00 */
[----:B------:R-:W-:Y:S01]  /*8cf0*/  IADD3 R9, R5, R7, RZ ;  /* 0x0000000705097210 */ /* 0x000fe20007ffe0ff */
[----:B------:R-:W-:Y:S01]  /*8d00*/  @P2 IMAD.HI.U32 R6, R0, c[0x0][0x4ec], RZ ;  /* 0x00013b0000062a27 */ /* 0x000fe200078e00ff */
[----:B------:R-:W-:Y:S01]  /*8d10*/  SHF.R.S32.HI R5, RZ, 0x1f, R226 ;  /* 0x0000001fff057819 */ /* 0x000fe200000114e2 */
[----:B------:R1:W4:Y:S01]  /*8d20*/  LDS.128 R48, [R203+0x2080] ;  /* 0x00208000cb307984 */ /* 0x0003220000000c00 */
[----:B------:R-:W-:Y:S01]  /*8d30*/  MOV R4, R0 ;  /* 0x0000000000047202 */ /* 0x000fe20000000f00 */
[----:B------:R-:W-:Y:S01]  /*8d40*/  IMAD.WIDE.U32 R8, R227, c[0x0][0x3e8], R8 ;  /* 0x0000fa00e3087a25 */ /* 0x000fe200078e0008 */
[----:B------:R-:W-:Y:S01]  /*8d50*/  @P2 SHF.R.U32.HI R4, RZ, c[0x0][0x4f0], R6 ;  /* 0x00013c00ff042a19 */ /* 0x000fe20000011606 */
[----:B------:R1:W1:Y:S02]  /*8d60*/  LDS.128 R44, [R203+0x3080] ;  /* 0x00308000cb2c7984 */ /* 0x0002640000000c00 */
[----:B------:R-:W-:Y:S01]  /*8d70*/  IMAD R5, R5, c[0x0][0x3f0], RZ ;  /* 0x0000fc0005057a24 */ /* 0x000fe200078e02ff */
[----:B------:R-:W-:Y:S01]  /*8d80*/  SHF.R.S32.HI R6, RZ, 0x1f, R4 ;  /* 0x0000001fff067819 */ /* 0x000fe20000011404 */
[----:B------:R1:W1:Y:S01]  /*8d90*/  LDS.128 R40, [R203+0x4080] ;  /* 0x00408000cb287984 */ /* 0x0002620000000c00 */
[----:B------:R-:W-:Y:S01]  /*8da0*/  IMAD R9, R227, c[0x0][0x3ec], R9 ;  /* 0x0000fb00e3097a24 */ /* 0x000fe200078e0209 */
[----:B------:R-:W-:Y:S01]  /*8db0*/  IADD3 R7, -R4, RZ, RZ ;  /* 0x000000ff04077210 */ /* 0x000fe20007ffe1ff */
[C---:B------:R-:W-:Y:S01]  /*8dc0*/  IMAD R5, R226.reuse, c[0x0][0x3f4], R5 ;  /* 0x0000fd00e2057a24 */ /* 0x040fe200078e0205 */
[----:B------:R1:W1:Y:S01]  /*8dd0*/  LDS.128 R36, [R203+0x5080] ;  /* 0x00508000cb247984 */ /* 0x0002620000000c00 */
[----:B------:R-:W-:-:S03]  /*8de0*/  IMAD.WIDE.U32 R8, R226, c[0x0][0x3f0], R8 ;  /* 0x0000fc00e2087a25 */ /* 0x000fc600078e0008 */
[----:B------:R1:W1:Y:S01]  /*8df0*/  LDS.128 R32, [R203+0x6080] ;  /* 0x00608000cb207984 */ /* 0x0002620000000c00 */
[----:B------:R-:W-:Y:S01]  /*8e00*/  IMAD R7, R7, c[0x0][0x4e8], R0 ;  /* 0x00013a0007077a24 */ /* 0x000fe200078e0200 */
[----:B------:R-:W-:Y:S01]  /*8e10*/  IADD3 R9, R9, R5, RZ ;  /* 0x0000000509097210 */ /* 0x000fe20007ffe0ff */
[----:B------:R-:W-:Y:S01]  /*8e20*/  IMAD R5, R6, c[0x0][0x3e0], RZ ;  /* 0x0000f80006057a24 */ /* 0x000fe200078e02ff */
[----:B------:R1:W1:Y:S02]  /*8e30*/  LDS.128 R28, [R203+0x7080] ;  /* 0x00708000cb1c7984 */ /* 0x0002640000000c00 */
[----:B------:R-:W-:Y:S01]  /*8e40*/  SHF.R.S32.HI R0, RZ, 0x1f, R7 ;  /* 0x0000001fff007819 */ /* 0x000fe20000011407 */
[C---:B------:R-:W-:Y:S01]  /*8e50*/  IMAD R5, R4.reuse, c[0x0][0x3e4], R5 ;  /* 0x0000f90004057a24 */ /* 0x040fe200078e0205 */
[----:B------:R1:W1:Y:S01]  /*8e60*/  LDS.128 R24, [R203+0x8080] ;  /* 0x00808000cb187984 */ /* 0x0002620000000c00 */
[----:B------:R-:W-:-:S03]  /*8e70*/  IMAD.WIDE.U32 R8, R4, c[0x0][0x3e0], R8 ;  /* 0x0000f80004087a25 */ /* 0x000fc600078e0008 */
[----:B------:R1:W1:Y:S01]  /*8e80*/  LDS.128 R20, [R203+0x9080] ;  /* 0x00908000cb147984 */ /* 0x0002620000000c00 */
[----:B------:R-:W-:Y:S01]  /*8e90*/  IMAD R0, R0, c[0x0][0x3d8], RZ ;  /* 0x0000f60000007a24 */ /* 0x000fe200078e02ff */
[----:B------:R-:W-:Y:S02]  /*8ea0*/  IADD3 R9, R9, R5, RZ ;  /* 0x0000000509097210 */ /* 0x000fe40007ffe0ff */
[----:B------:R1:W1:Y:S03]  /*8eb0*/  LDS.128 R16, [R203+0xa080] ;  /* 0x00a08000cb107984 */ /* 0x0002660000000c00 */
[C---:B------:R-:W-:Y:S01]  /*8ec0*/  IMAD.WIDE.U32 R8, R7.reuse, c[0x0][0x3d8], R8 ;  /* 0x0000f60007087a25 */ /* 0x040fe200078e0008 */
[----:B------:R1:W1:Y:S03]  /*8ed0*/  LDS.128 R12, [R203+0xb080] ;  /* 0x00b08000cb0c7984 */ /* 0x0002660000000c00 */
[----:B------:R-:W-:Y:S01]  /*8ee0*/  IMAD R7, R7, c[0x0][0x3dc], R0 ;  /* 0x0000f70007077a24 */ /* 0x000fe200078e0200 */
[----:B------:R-:W-:-:S04]  /*8ef0*/  LEA R5, P0, R8, c[0x0][0x380], 0x1 ;  /* 0x0000e00008057a11 */ /* 0x000fc800078008ff */
[----:B------:R-:W-:-:S04]  /*8f00*/  IADD3 R4, R9, R7, RZ ;  /* 0x0000000709047210 */ /* 0x000fc80007ffe0ff */
[----:B------:R-:W-:Y:S01]  /*8f10*/  LEA.HI.X R4, R8, c[0x0][0x384], R4, 0x1, P0 ;  /* 0x0000e10008047a11 */ /* 0x000fe200000f0c04 */
[----:B------:R-:W-:Y:S05]  /*8f20*/  BRA.DIV ~URZ, `(.L_x_1268) ;  /* 0x000034927f007947 */ /* 0x000fea000b800000 */
[----:B--234-:R2:W3:Y:S02]  /*8f30*/  SHFL.IDX PT, R61, R4, RZ, 0x181f ;  /* 0x00181fff043d7589 */ /* 0x01c4e400000e0000 */
.L_x_1332:
[----:B------:R-:W-:Y:S05]  /*8f40*/  BRA.DIV ~URZ, `(.L_x_1269) ;  /* 0x000034e27f007947 */ /* 0x000fea000b800000 */
[----:B------:R4:W2:Y:S02]  /*8f50*/  SHFL.IDX PT, R7, R5, RZ, 0x181f ;  /* 0x00181fff05077589 */ /* 0x0008a400000e0000 */
.L_x_1333:
        /* <DEDUP_REMOVED lines=15> */
.L_x_1271:
[----:B------:R-:W-:Y:S05]  /*9050*/  BSYNC B0 ;  /* 0x0000000000007941 */ /* 0x000fea0003800000 */
.L_x_1270:
[----:B------:R-:W-:Y:S05]  /*9060*/  BRA.DIV ~URZ, `(.L_x_1272) ;  /* 0x000034227f007947 */ /* 0x000fea000b800000 */
[----:B-12---:R1:W2:Y:S04]  /*9070*/  SHFL.IDX PT, R25, R4, 0x1, 0x181f ;  /* 0x00381f0004197f89 */ /* 0x0062a800000e0000 */
[----:B------:R1:W4:Y:S02]  /*9080*/  SHFL.IDX PT, R7, R5, 0x1, 0x181f ;  /* 0x00381f0005077f89 */ /* 0x00032400000e0000 */
.L_x_1334:
        /* <DEDUP_REMOVED lines=16> */
.L_x_1274:
[----:B------:R-:W-:Y:S05]  /*9190*/  BSYNC B0 ;  /* 0x0000000000007941 */ /* 0x000fea0003800000 */
.L_x_1273:
[----:B------:R-:W-:Y:S05]  /*91a0*/  BRA.DIV ~URZ, `(.L_x_1275) ;  /* 0x000033a27f007947 */ /* 0x000fea000b800000 */
[----:B--2---:R2:W1:Y:S02]  /*91b0*/  SHFL.IDX PT, R21, R4, 0x2, 0x181f ;  /* 0x00581f0004157f89 */ /* 0x00446400000e0000 */
.L_x_1335:
[----:B------:R-:W-:Y:S05]  /*91c0*/  BRA.DIV ~URZ, `(.L_x_1276) ;  /* 0x000033f27f007947 */ /* 0x000fea000b800000 */
[----:B----4-:R4:W2:Y:S02]  /*91d0*/  SHFL.IDX PT, R7, R5, 0x2, 0x181f ;  /* 0x00581f0005077f89 */ /* 0x0108a400000e0000 */
.L_x_1336:
        /* <DEDUP_REMOVED lines=16> */
.L_x_1278:
[----:B------:R-:W-:Y:S05]  /*92e0*/  BSYNC B0 ;  /* 0x0000000000007941 */ /* 0x000fea0003800000 */
.L_x_1277:
[----:B------:R-:W-:Y:S05]  /*92f0*/  BRA.DIV ~URZ, `(.L_x_1279) ;  /* 0x000033227f007947 */ /* 0x000fea000b800000 */
[----:B-1----:R1:W4:Y:S04]  /*9300*/  SHFL.IDX PT, R17, R4, 0x3, 0x181f ;  /* 0x00781f0004117f89 */ /* 0x00232800000e0000 */
[----:B--2---:R1:W2:Y:S02]  /*9310*/  SHFL.IDX PT, R7, R5, 0x3, 0x181f ;  /* 0x00781f0005077f89 */ /* 0x0042a400000e0000 */
.L_x_1337:
[----:B------:R-:W-:-:S04]  /*9320*/  IADD3 R60, R60, 0x60, RZ ;  /* 0x000000603c3c7810 */ /* 0x000fc80007ffe0ff */
[----:B------:R-:W-:-:S13]  /*9330*/  ISETP.GE.AND P0, PT, R60, R3, PT ;  /* 0x000000033c00720c */ /* 0x000fda0003f06270 */
[----:B------:R-:W-:Y:S05]  /*9340*/  @P0 BRA `(.L_x_1280) ;  /* 0x00001dc000000947 */ /* 0x000fea0003800000 */
[----:B------:R-:W-:Y:S02]  /*9350*/  ISETP.GE.AND P1, PT, R210, c[0x0][0x3c8], PT ;  /* 0x0000f200d2007a0c */ /* 0x000fe40003f26270 */
[----:B------:R-:W-:-:S11]  /*9360*/  ISETP.GE.AND P0, PT, R199, c[0x0][0x3c8], PT ;  /* 0x0000f200c7007a0c */ /* 0x000fd60003f06270 */
[CC--:B--2---:R-:W-:Y:S02]  /*9370*/  @!P1 LEA R8, P3, R210.reuse, R7.reuse, 0x1 ;  /* 0x00000007d2089211 */ /* 0x0c4fe400078608ff */
[C---:B-1----:R-:W-:Y:S02]  /*9380*/  @!P0 LEA R4, P2, R199.reuse, R7, 0x1 ;  /* 0x00000007c7048211 */ /* 0x042fe400078408ff */
[-C--:B----4-:R-:W-:Y:S02]  /*9390*/  @!P1 LEA.HI.X R9, R210, R17.reuse, R211, 0x1, P3 ;  /* 0x00000011d2099211 */ /* 0x090fe400018f0cd3 */
[----:B------:R-:W-:-:S03]  /*93a0*/  @!P0 LEA.HI.X R5, R199, R17, R198, 0x1, P2 ;  /* 0x00000011c7058211 */ /* 0x000fc600010f0cc6 */
[----:B------:R1:W-:Y:S04]  /*93b0*/  @!P1 ST.E.128 [R8.64], R44 ;  /* 0x0000002c08009985 */ /* 0x0003e8000c101d08 */
[----:B------:R1:W-:Y:S01]  /*93c0*/  @!P0 ST.E.128 [R4.64], R28 ;  /* 0x0000001c04008985 */ /* 0x0003e2000c101d08 */
[----:B------:R-:W-:-:S13]  /*93d0*/  ISETP.GE.AND P0, PT, R200, c[0x0][0x3c8], PT ;  /* 0x0000f200c8007a0c */ /* 0x000fda0003f06270 */
[----:B------:R-:W-:Y:S05]  /*93e0*/  @P0 BRA `(.L_x_1280) ;  /* 0x00001d2000000947 */ /* 0x000fea0003800000 */
[----:B-1----:R-:W-:-:S04]  /*93f0*/  LEA R4, P0, R200, R7, 0x1 ;  /* 0x00000007c8047211 */ /* 0x002fc800078008ff */
[----:B------:R-:W-:-:S05]  /*9400*/  LEA.HI.X R5, R200, R17, R197, 0x1, P0 ;  /* 0x00000011c8057211 */ /* 0x000fca00000f0cc5 */
[----:B------:R1:W-:Y:S01]  /*9410*/  ST.E.128 [R4.64], R12 ;  /* 0x0000000c04007985 */ /* 0x0003e2000c101d08 */
[----:B------:R-:W-:Y:S05]  /*9420*/  BRA `(.L_x_1280) ;  /* 0x00001ce000007947 */ /* 0x000fea0003800000 */
.L_x_1267:
[----:B------:R-:W-:Y:S01]  /*9430*/  IMAD R11, R11, c[0x0][0x408], RZ ;  /* 0x000102000b0b7a24 */ /* 0x000fe200078e02ff */
[----:B-1----:R-:W-:Y:S01]  /*9440*/  SHF.R.S32.HI R0, RZ, 0x1f, R226 ;  /* 0x0000001fff007819 */ /* 0x002fe200000114e2 */
[----:B------:R-:W-:-:S04]  /*9450*/  IMAD.WIDE.U32 R12, R6, c[0x0][0x408], RZ ;  /* 0x00010200060c7a25 */ /* 0x000fc800078e00ff */
[----:B------:R-:W-:Y:S02]  /*9460*/  IMAD R11, R6, c[0x0][0x40c], R11 ;  /* 0x00010300060b7a24 */ /* 0x000fe400078e020b */
        /* <DEDUP_REMOVED lines=28> */
.L_x_1338:
[----:B------:R-:W-:Y:S05]  /*9630*/  BRA.DIV ~URZ, `(.L_x_1282) ;  /* 0x000031127f007947 */ /* 0x000fea000b800000 */
[----:B------:R3:W4:Y:S02]  /*9640*/  SHFL.IDX PT, R7, R147, RZ, 0x1c1f ;  /* 0x001c1fff93077589 */ /* 0x00072400000e0000 */
.L_x_1339:
        /* <DEDUP_REMOVED lines=20> */
[----:B------:R-:W-:Y:S02]  /*9790*/  IADD3 R12, R204, 0xa0, RZ ;  /* 0x000000a0cc0c7810 */ /* 0x000fe40007ffe0ff */
        /* <DEDUP_REMOVED lines=27> */
[----:B------:R-:W-:Y:S02]  /*9950*/  @!P2 LEA R8, P3, R146, R7, 0x2 ;  /* 0x000000079208a211 */ /* 0x000fe400078610ff */
[----:B--2---:R-:W-:Y:S02]  /*9960*/  @!P4 IMAD.WIDE R10, R204, 0x4, R148 ;  /* 0x00000004cc0ac825 */ /* 0x004fe400078e0294 */
[----:B------:R-:W-:Y:S02]  /*9970*/  @!P2 LEA.HI.X R9, R146, R149, R143, 0x2, P3 ;  /* 0x000000959209a211 */ /* 0x000fe400018f148f */
[-C--:B------:R-:W-:Y:S01]  /*9980*/  @!P1 LEA R152, P3, R142, R7.reuse, 0x2 ;  /* 0x000000078e989211 */ /* 0x080fe200078610ff */
[----:B------:R2:W-:Y:S01]  /*9990*/  @!P4 ST.E.64 [R10.64], R128 ;  /* 0x000000800a00c985 */ /* 0x0005e2000c101b08 */
[----:B------:R-:W-:-:S02]  /*99a0*/  @!P5 LEA R150, P4, R144, R7, 0x2 ;  /* 0x000000079096d211 */ /* 0x000fc400078810ff */
[-C--:B------:R-:W-:Y:S01]  /*99b0*/  @!P1 LEA.HI.X R153, R142, R149.reuse, R139, 0x2, P3 ;  /* 0x000000958e999211 */ /* 0x080fe200018f148b */
[----:B------:R4:W-:Y:S01]  /*99c0*/  @!P2 ST.E.64 [R8.64], R124 ;  /* 0x0000007c0800a985 */ /* 0x0009e2000c101b08 */
[----:B------:R-:W-:Y:S02]  /*99d0*/  ISETP.GE.AND P2, PT, R138, c[0x0][0x3c8], PT ;  /* 0x0000f2008a007a0c */ /* 0x000fe40003f46270 */
[----:B------:R-:W-:Y:S02]  /*99e0*/  @!P5 LEA.HI.X R151, R144, R149, R141, 0x2, P4 ;  /* 0x000000959097d211 */ /* 0x000fe400020f148d */
[----:B------:R-:W-:-:S03]  /*99f0*/  @!P6 LEA R154, P4, R140, R7, 0x2 ;  /* 0x000000078c9ae211 */ /* 0x000fc600078810ff */
[----:B------:R5:W-:Y:S01]  /*9a00*/  @!P5 ST.E.64 [R150.64], R36 ;  /* 0x000000249600d985 */ /* 0x000be2000c101b08 */
[----:B------:R-:W-:Y:S02]  /*9a10*/  ISETP.GE.AND P5, PT, R136, c[0x0][0x3c8], PT ;  /* 0x0000f20088007a0c */ /* 0x000fe40003fa6270 */
[----:B------:R-:W-:Y:S01]  /*9a20*/  @!P6 LEA.HI.X R155, R140, R149, R137, 0x2, P4 ;  /* 0x000000958c9be211 */ /* 0x000fe200020f1489 */
[----:B------:R1:W-:Y:S01]  /*9a30*/  @!P1 ST.E.64 [R152.64], R40 ;  /* 0x0000002898009985 */ /* 0x0003e2000c101b08 */
[----:B------:R-:W-:-:S03]  /*9a40*/  ISETP.GE.AND P1, PT, R132, c[0x0][0x3c8], PT ;  /* 0x0000f20084007a0c */ /* 0x000fc60003f26270 */
[----:B------:R3:W-:Y:S01]  /*9a50*/  @!P6 ST.E.64 [R154.64], R44 ;  /* 0x0000002c9a00e985 */ /* 0x0007e2000c101b08 */
[----:B------:R-:W-:Y:S02]  /*9a60*/  ISETP.GE.AND P6, PT, R80, c[0x0][0x3c8], PT ;  /* 0x0000f20050007a0c */ /* 0x000fe40003fc6270 */
[----:B--2---:R-:W-:-:S04]  /*9a70*/  @!P2 LEA R10, P3, R138, R7, 0x2 ;  /* 0x000000078a0aa211 */ /* 0x004fc800078610ff */
[----:B------:R-:W-:Y:S02]  /*9a80*/  @!P2 LEA.HI.X R11, R138, R149, R135, 0x2, P3 ;  /* 0x000000958a0ba211 */ /* 0x000fe400018f1487 */
[----:B----4-:R-:W-:-:S03]  /*9a90*/  @!P5 LEA R8, P4, R136, R7, 0x2 ;  /* 0x000000078808d211 */ /* 0x010fc600078810ff */
[----:B------:R2:W-:Y:S01]  /*9aa0*/  @!P2 ST.E.64 [R10.64], R48 ;  /* 0x000000300a00a985 */ /* 0x0005e2000c101b08 */
[----:B------:R-:W-:Y:S02]  /*9ab0*/  ISETP.GE.AND P2, PT, R34, c[0x0][0x3c8], PT ;  /* 0x0000f20022007a0c */ /* 0x000fe40003f46270 */
[----:B-----5:R-:W-:Y:S02]  /*9ac0*/  @!P1 LEA R36, P3, R132, R7, 0x2 ;  /* 0x0000000784249211 */ /* 0x020fe400078610ff */
[-C--:B------:R-:W-:Y:S02]  /*9ad0*/  @!P5 LEA.HI.X R9, R136, R149.reuse, R133, 0x2, P4 ;  /* 0x000000958809d211 */ /* 0x080fe400020f1485 */
[----:B------:R-:W-:Y:S02]  /*9ae0*/  @!P1 LEA.HI.X R37, R132, R149, R81, 0x2, P3 ;  /* 0x0000009584259211 */ /* 0x000fe400018f1451 */
[----:B-1----:R-:W-:Y:S01]  /*9af0*/  @!P6 LEA R40, P4, R80, R7, 0x2 ;  /* 0x000000075028e211 */ /* 0x002fe200078810ff */
[----:B------:R1:W-:Y:S01]  /*9b00*/  @!P5 ST.E.64 [R8.64], R52 ;  /* 0x000000340800d985 */ /* 0x0003e2000c101b08 */
[----:B------:R-:W-:-:S02]  /*9b10*/  ISETP.GE.AND P5, PT, R32, c[0x0][0x3c8], PT ;  /* 0x0000f20020007a0c */ /* 0x000fc40003fa6270 */
[----:B------:R-:W-:Y:S01]  /*9b20*/  @!P6 LEA.HI.X R41, R80, R149, R35, 0x2, P4 ;  /* 0x000000955029e211 */ /* 0x000fe200020f1423 */
[----:B------:R4:W-:Y:S01]  /*9b30*/  @!P1 ST.E.64 [R36.64], R56 ;  /* 0x0000003824009985 */ /* 0x0009e2000c101b08 */
[----:B------:R-:W-:Y:S02]  /*9b40*/  ISETP.GE.AND P1, PT, R30, c[0x0][0x3c8], PT ;  /* 0x0000f2001e007a0c */ /* 0x000fe40003f26270 */
[----:B---3--:R-:W-:Y:S01]  /*9b50*/  @!P2 LEA R44, P3, R34, R7, 0x2 ;  /* 0x00000007222ca211 */ /* 0x008fe200078610ff */
[----:B------:R3:W-:Y:S01]  /*9b60*/  @!P6 ST.E.64 [R40.64], R60 ;  /* 0x0000003c2800e985 */ /* 0x0007e2000c101b08 */
[----:B------:R-:W-:Y:S02]  /*9b70*/  ISETP.GE.AND P6, PT, R28, c[0x0][0x3c8], PT ;  /* 0x0000f2001c007a0c */ /* 0x000fe40003fc6270 */
[----:B------:R-:W-:-:S05]  /*9b80*/  @!P2 LEA.HI.X R45, R34, R149, R33, 0x2, P3 ;  /* 0x00000095222da211 */ /* 0x000fca00018f1421 */
[----:B------:R5:W-:Y:S01]  /*9b90*/  @!P2 ST.E.64 [R44.64], R64 ;  /* 0x000000402c00a985 */ /* 0x000be2000c101b08 */
[----:B------:R-:W-:Y:S02]  /*9ba0*/  ISETP.GE.AND P2, PT, R26, c[0x0][0x3c8], PT ;  /* 0x0000f2001a007a0c */ /* 0x000fe40003f46270 */
[----:B--2---:R-:W-:-:S04]  /*9bb0*/  @!P5 LEA R10, P4, R32, R7, 0x2 ;  /* 0x00000007200ad211 */ /* 0x004fc800078810ff */
[----:B------:R-:W-:-:S05]  /*9bc0*/  @!P5 LEA.HI.X R11, R32, R149, R31, 0x2, P4 ;  /* 0x00000095200bd211 */ /* 0x000fca00020f141f */
[----:B------:R2:W-:Y:S01]  /*9bd0*/  @!P5 ST.E.64 [R10.64], R68 ;  /* 0x000000440a00d985 */ /* 0x0005e2000c101b08 */
[----:B-1----:R-:W-:Y:S02]  /*9be0*/  @!P1 LEA R8, P3, R30, R7, 0x2 ;  /* 0x000000071e089211 */ /* 0x002fe400078610ff */
[----:B------:R-:W-:Y:S02]  /*9bf0*/  ISETP.GE.AND P5, PT, R24, c[0x0][0x3c8], PT ;  /* 0x0000f20018007a0c */ /* 0x000fe40003fa6270 */
[----:B------:R-:W-:Y:S02]  /*9c00*/  @!P1 LEA.HI.X R9, R30, R149, R29, 0x2, P3 ;  /* 0x000000951e099211 */ /* 0x000fe400018f141d */
[-C--:B----4-:R-:W-:Y:S02]  /*9c10*/  @!P6 LEA R36, P4, R28, R7.reuse, 0x2 ;  /* 0x000000071c24e211 */ /* 0x090fe400078810ff */
[----:B---3--:R-:W-:Y:S01]  /*9c20*/  @!P2 LEA R40, P3, R26, R7, 0x2 ;  /* 0x000000071a28a211 */ /* 0x008fe200078610ff */
[----:B------:R1:W-:Y:S01]  /*9c30*/  @!P1 ST.E.64 [R8.64], R72 ;  /* 0x0000004808009985 */ /* 0x0003e2000c101b08 */
[----:B------:R-:W-:-:S02]  /*9c40*/  ISETP.GE.AND P1, PT, R22, c[0x0][0x3c8], PT ;  /* 0x0000f20016007a0c */ /* 0x000fc40003f26270 */
[-C--:B------:R-:W-:Y:S02]  /*9c50*/  @!P6 LEA.HI.X R37, R28, R149.reuse, R27, 0x2, P4 ;  /* 0x000000951c25e211 */ /* 0x080fe400020f141b */
[----:B------:R-:W-:Y:S02]  /*9c60*/  @!P2 LEA.HI.X R41, R26, R149, R25, 0x2, P3 ;  /* 0x000000951a29a211 */ /* 0x000fe400018f1419 */
[----:B-----5:R-:W-:Y:S01]  /*9c70*/  @!P5 LEA R44, P3, R24, R7, 0x2 ;  /* 0x00000007182cd211 */ /* 0x020fe200078610ff */
[----:B------:R3:W-:Y:S01]  /*9c80*/  @!P6 ST.E.64 [R36.64], R76 ;  /* 0x0000004c2400e985 */ /* 0x0007e2000c101b08 */
[----:B------:R-:W-:Y:S02]  /*9c90*/  ISETP.GE.AND P6, PT, R20, c[0x0][0x3c8], PT ;  /* 0x0000f20014007a0c */ /* 0x000fe40003fc6270 */
[----:B------:R-:W-:Y:S01]  /*9ca0*/  ISETP.GE.AND P4, PT, R18, c[0x0][0x3c8], PT ;  /* 0x0000f20012007a0c */ /* 0x000fe20003f86270 */
[----:B------:R4:W-:Y:S01]  /*9cb0*/  @!P2 ST.E.64 [R40.64], R4 ;  /* 0x000000042800a985 */ /* 0x0009e2000c101b08 */
[----:B------:R-:W-:-:S02]  /*9cc0*/  @!P5 LEA.HI.X R45, R24, R149, R23, 0x2, P3 ;  /* 0x00000095182dd211 */ /* 0x000fc400018f1417 */
[----:B------:R-:W-:-:S03]  /*9cd0*/  ISETP.GE.AND P3, PT, R16, c[0x0][0x3c8], PT ;  /* 0x0000f20010007a0c */ /* 0x000fc60003f66270 */
[----:B------:R-:W-:Y:S01]  /*9ce0*/  @!P5 ST.E.64 [R44.64], R84 ;  /* 0x000000542c00d985 */ /* 0x000fe2000c101b08 */
[----:B--2---:R-:W-:-:S04]  /*9cf0*/  @!P1 LEA R10, P2, R22, R7, 0x2 ;  /* 0x00000007160a9211 */ /* 0x004fc800078410ff */
[----:B------:R-:W-:-:S05]  /*9d00*/  @!P1 LEA.HI.X R11, R22, R149, R21, 0x2, P2 ;  /* 0x00000095160b9211 */ /* 0x000fca00010f1415 */
[----:B------:R2:W-:Y:S01]  /*9d10*/  @!P1 ST.E.64 [R10.64], R88 ;  /* 0x000000580a009985 */ /* 0x0005e2000c101b08 */
[----:B-1----:R-:W-:Y:S02]  /*9d20*/  @!P6 LEA R8, P2, R20, R7, 0x2 ;  /* 0x000000071408e211 */ /* 0x002fe400078410ff */
[----:B------:R-:W-:Y:S02]  /*9d30*/  ISETP.GE.AND P1, PT, R14, c[0x0][0x3c8], PT ;  /* 0x0000f2000e007a0c */ /* 0x000fe40003f26270 */
[----:B------:R-:W-:Y:S02]  /*9d40*/  @!P6 LEA.HI.X R9, R20, R149, R19, 0x2, P2 ;  /* 0x000000951409e211 */ /* 0x000fe400010f1413 */
[----:B---3--:R-:W-:-:S03]  /*9d50*/  @!P4 LEA R36, P5, R18, R7, 0x2 ;  /* 0x000000071224c211 */ /* 0x008fc600078a10ff */
[----:B------:R1:W-:Y:S01]  /*9d60*/  @!P6 ST.E.64 [R8.64], R92 ;  /* 0x0000005c0800e985 */ /* 0x0003e2000c101b08 */
[----:B------:R-:W-:Y:S02]  /*9d70*/  ISETP.GE.AND P6, PT, R12, c[0x0][0x3c8], PT ;  /* 0x0000f2000c007a0c */ /* 0x000fe40003fc6270 */
[----:B----4-:R-:W-:Y:S02]  /*9d80*/  @!P3 LEA R4, P2, R16, R7, 0x2 ;  /* 0x000000071004b211 */ /* 0x010fe400078410ff */
[-C--:B------:R-:W-:Y:S02]  /*9d90*/  @!P4 LEA.HI.X R37, R18, R149.reuse, R17, 0x2, P5 ;  /* 0x000000951225c211 */ /* 0x080fe400028f1411 */
[----:B------:R-:W-:Y:S02]  /*9da0*/  @!P3 LEA.HI.X R5, R16, R149, R15, 0x2, P2 ;  /* 0x000000951005b211 */ /* 0x000fe400010f140f */
[----:B------:R-:W-:Y:S01]  /*9db0*/  ISETP.GE.AND P5, PT, R216, c[0x0][0x3c8], PT ;  /* 0x0000f200d8007a0c */ /* 0x000fe20003fa6270 */
        /* <DEDUP_REMOVED lines=8> */
[----:B-1----:R-:W-:Y:S02]  /*9e40*/  @!P5 LEA R8, P1, R216, R7, 0x2 ;  /* 0x00000007d808d211 */ /* 0x002fe400078210ff */
[----:B------:R-:W-:Y:S02]  /*9e50*/  @!P6 LEA.HI.X R41, R12, R149, R3, 0x2, P2 ;  /* 0x000000950c29e211 */ /* 0x000fe400010f1403 */
[----:B------:R-:W-:Y:S02]  /*9e60*/  @!P4 LEA R6, P2, R215, R7, 0x2 ;  /* 0x00000007d706c211 */ /* 0x000fe400078410ff */
[----:B------:R-:W-:Y:S01]  /*9e70*/  @!P5 LEA.HI.X R9, R216, R149, R213, 0x2, P1 ;  /* 0x00000095d809d211 */ /* 0x000fe200008f14d5 */
[----:B------:R4:W-:Y:S01]  /*9e80*/  @!P6 ST.E.64 [R40.64], R120 ;  /* 0x000000782800e985 */ /* 0x0009e2000c101b08 */
[----:B---3--:R-:W-:-:S03]  /*9e90*/  @!P3 LEA R36, P1, R214, R7, 0x2 ;  /* 0x00000007d624b211 */ /* 0x008fc600078210ff */
[----:B------:R4:W-:Y:S01]  /*9ea0*/  @!P5 ST.E.64 [R8.64], R108 ;  /* 0x0000006c0800d985 */ /* 0x0009e2000c101b08 */
[-C--:B------:R-:W-:Y:S02]  /*9eb0*/  @!P4 LEA.HI.X R7, R215, R149.reuse, R212, 0x2, P2 ;  /* 0x00000095d707c211 */ /* 0x080fe400010f14d4 */
[----:B------:R-:W-:-:S03]  /*9ec0*/  @!P3 LEA.HI.X R37, R214, R149, R209, 0x2, P1 ;  /* 0x00000095d625b211 */ /* 0x000fc600008f14d1 */
[----:B------:R4:W-:Y:S04]  /*9ed0*/  @!P4 ST.E.64 [R6.64], R116 ;  /* 0x000000740600c985 */ /* 0x0009e8000c101b08 */
[----:B------:R4:W-:Y:S02]  /*9ee0*/  @!P3 ST.E.64 [R36.64], R112 ;  /* 0x000000702400b985 */ /* 0x0009e4000c101b08 */
.L_x_1284:
[----:B------:R-:W-:Y:S05]  /*9ef0*/  BSYNC B0 ;  /* 0x0000000000007941 */ /* 0x000fea0003800000 */
.L_x_1283:
[----:B------:R-:W-:Y:S05]  /*9f00*/  BRA.DIV ~URZ, `(.L_x_1285) ;  /* 0x000028a27f007947 */ /* 0x000fea000b800000 */
[----:B-1----:R-:W1:Y:S04]  /*9f10*/  SHFL.IDX PT, R145, R145, 0x1, 0x1c1f ;  /* 0x003c1f0091917f89 */ /* 0x002e6800000e0000 */
[----:B----4-:R4:W3:Y:S02]  /*9f20*/  SHFL.IDX PT, R7, R147, 0x1, 0x1c1f ;  /* 0x003c1f0093077f89 */ /* 0x0108e400000e0000 */
.L_x_1340:
[----:B------:R-:W-:Y:S05]  /*9f30*/  @P0 BRA `(.L_x_1280) ;  /* 0x000011d000000947 */ /* 0x000fea0003800000 */
[----:B------:R-:W-:Y:S02]  /*9f40*/  ISETP.GE.AND P3, PT, R146, c[0x0][0x3c8], PT ;  /* 0x0000f20092007a0c */ /* 0x000fe40003f66270 */
[----:B------:R-:W-:-:S02]  /*9f50*/  ISETP.GE.AND P2, PT, R144, c[0x0][0x3c8], PT ;  /* 0x0000f20090007a0c */ /* 0x000fc40003f46270 */
[----:B------:R-:W-:Y:S02]  /*9f60*/  ISETP.GE.AND P4, PT, R204, c[0x0][0x3c8], PT ;  /* 0x0000f200cc007a0c */ /* 0x000fe40003f86270 */
[----:B------:R-:W-:Y:S02]  /*9f70*/  ISETP.GE.AND P1, PT, R142, c[0x0][0x3c8], PT ;  /* 0x0000f2008e007a0c */ /* 0x000fe40003f26270 */
[----:B------:R-:W-:-:S05]  /*9f80*/  ISETP.GE.AND P5, PT, R140, c[0x0][0x3c8], PT ;  /* 0x0000f2008c007a0c */ /* 0x000fca0003fa6270 */
[-C--:B---3--:R-:W-:Y:S02]  /*9f90*/  @!P3 LEA R8, P0, R146, R7.reuse, 0x2 ;  /* 0x000000079208b211 */ /* 0x088fe400078010ff */
[----:B------:R-:W-:Y:S02]  /*9fa0*/  @!P2 LEA R4, P6, R144, R7, 0x2 ;  /* 0x000000079004a211 */ /* 0x000fe400078c10ff */
[-C--:B-1----:R-:W-:Y:S02]  /*9fb0*/  @!P3 LEA.HI.X R9, R146, R145.reuse, R143, 0x2, P0 ;  /* 0x000000919209b211 */ /* 0x082fe400000f148f */
[----:B------:R-:W-:Y:S01]  /*9fc0*/  @!P2 LEA.HI.X R5, R144, R145, R141, 0x2, P6 ;  /* 0x000000919005a211 */ /* 0x000fe200030f148d */
[----:B------:R-:W-:Y:S01]  /*9fd0*/  @!P4 IMAD.MOV.U32 R144, RZ, RZ, R7 ;  /* 0x000000ffff90c224 */ /* 0x000fe200078e0007 */
[----:B------:R-:W-:Y:S02]  /*9fe0*/  ISETP.GE.AND P0, PT, R138, c[0x0][0x3c8], PT ;  /* 0x0000f2008a007a0c */ /* 0x000fe40003f06270 */
[----:B------:R-:W-:Y:S01]  /*9ff0*/  @!P1 LEA R10, P6, R142, R7, 0x2 ;  /* 0x000000078e0a9211 */ /* 0x000fe200078c10ff */
[----:B------:R-:W-:-:S03]  /*a000*/  @!P4 IMAD.WIDE R44, R204, 0x4, R144 ;  /* 0x00000004cc2cc825 */ /* 0x000fc600078e0290 */
[----:B------:R-:W-:Y:S02]  /*a010*/  @!P1 LEA.HI.X R11, R142, R145, R139, 0x2, P6 ;  /* 0x000000918e0b9211 */ /* 0x000fe400030f148b */
[----:B------:R-:W-:Y:S01]  /*a020*/  @!P5 LEA R36, P6, R140, R7, 0x2 ;  /* 0x000000078c24d211 */ /* 0x000fe200078c10ff */
[----:B------:R1:W-:Y:S01]  /*a030*/  @!P4 ST.E.64 [R44.64], R130 ;  /* 0x000000822c00c985 */ /* 0x0003e2000c101b08 */
[----:B------:R-:W-:Y:S02]  /*a040*/  ISETP.GE.AND P4, PT, R136, c[0x0][0x3c8], PT ;  /* 0x0000f20088007a0c */ /* 0x000fe40003f86270 */
[----:B------:R-:W-:Y:S01]  /*a050*/  @!P5 LEA.HI.X R37, R140, R145, R137, 0x2, P6 ;  /* 0x000000918c25d211 */ /* 0x000fe200030f1489 */
[----:B------:R3:W-:Y:S01]  /*a060*/  @!P3 ST.E.64 [R8.64], R126 ;  /* 0x0000007e0800b985 */ /* 0x0007e2000c101b08 */
[----:B------:R-:W-:Y:S02]  /*a070*/  @!P0 LEA R40, P6, R138, R7, 0x2 ;  /* 0x000000078a288211 */ /* 0x000fe400078c10ff */
[----:B------:R-:W-:Y:S01]  /*a080*/  ISETP.GE.AND P3, PT, R132, c[0x0][0x3c8], PT ;  /* 0x0000f20084007a0c */ /* 0x000fe20003f66270 */
[----:B------:R5:W-:Y:S01]  /*a090*/  @!P2 ST.E.64 [R4.64], R38 ;  /* 0x000000260400a985 */ /* 0x000be2000c101b08 */
[----:B------:R-:W-:-:S02]  /*a0a0*/  ISETP.GE.AND P2, PT, R80, c[0x0][0x3c8], PT ;  /* 0x0000f20050007a0c */ /* 0x000fc40003f46270 */
[----:B------:R-:W-:Y:S01]  /*a0b0*/  @!P0 LEA.HI.X R41, R138, R145, R135, 0x2, P6 ;  /* 0x000000918a298211 */ /* 0x000fe200030f1487 */
[----:B------:R4:W-:Y:S01]  /*a0c0*/  @!P1 ST.E.64 [R10.64], R42 ;  /* 0x0000002a0a009985 */ /* 0x0009e2000c101b08 */
[----:B------:R-:W-:-:S03]  /*a0d0*/  ISETP.GE.AND P1, PT, R34, c[0x0][0x3c8], PT ;  /* 0x0000f20022007a0c */ /* 0x000fc60003f26270 */
[----:B------:R-:W-:Y:S01]  /*a0e0*/  @!P5 ST.E.64 [R36.64], R46 ;  /* 0x0000002e2400d985 */ /* 0x000fe2000c101b08 */
[----:B------:R-:W-:-:S03]  /*a0f0*/  ISETP.GE.AND P5, PT, R32, c[0x0][0x3c8], PT ;  /* 0x0000f20020007a0c */ /* 0x000fc60003fa6270 */
[----:B------:R-:W-:Y:S01]  /*a100*/  @!P0 ST.E.64 [R40.64], R50 ;  /* 0x0000003228008985 */ /* 0x000fe2000c101b08 */
[----:B------:R-:W-:-:S04]  /*a110*/  @!P4 LEA R48, P0, R136, R7, 0x2 ;  /* 0x000000078830c211 */ /* 0x000fc800078010ff */
[----:B------:R-:W-:Y:S02]  /*a120*/  @!P4 LEA.HI.X R49, R136, R145, R133, 0x2, P0 ;  /* 0x000000918831c211 */ /* 0x000fe400000f1485 */
[----:B-1----:R-:W-:-:S03]  /*a130*/  @!P2 LEA R44, P0, R80, R7, 0x2 ;  /* 0x00000007502ca211 */ /* 0x002fc600078010ff */
[----:B------:R-:W-:Y:S01]  /*a140*/  @!P4 ST.E.64 [R48.64], R54 ;  /* 0x000000363000c985 */ /* 0x000fe2000c101b08 */
[----:B------:R-:W-:Y:S02]  /*a150*/  ISETP.GE.AND P4, PT, R28, c[0x0][0x3c8], PT ;  /* 0x0000f2001c007a0c */ /* 0x000fe40003f86270 */
[----:B---3--:R-:W-:Y:S02]  /*a160*/  @!P3 LEA R8, P6, R132, R7, 0x2 ;  /* 0x000000078408b211 */ /* 0x008fe400078c10ff */
[-C--:B------:R-:W-:Y:S02]  /*a170*/  @!P2 LEA.HI.X R45, R80, R145.reuse, R35, 0x2, P0 ;  /* 0x00000091502da211 */ /* 0x080fe400000f1423 */
[----:B------:R-:W-:Y:S02]  /*a180*/  ISETP.GE.AND P0, PT, R30, c[0x0][0x3c8], PT ;  /* 0x0000f2001e007a0c */ /* 0x000fe40003f06270 */
[----:B------:R-:W-:Y:S02]  /*a190*/  @!P3 LEA.HI.X R9, R132, R145, R81, 0x2, P6 ;  /* 0x000000918409b211 */ /* 0x000fe400030f1451 */
[----:B-----5:R-:W-:-:S03]  /*a1a0*/  @!P1 LEA R4, P6, R34, R7, 0x2 ;  /* 0x0000000722049211 */ /* 0x020fc600078c10ff */
[----:B------:R1:W-:Y:S01]  /*a1b0*/  @!P3 ST.E.64 [R8.64], R58 ;  /* 0x0000003a0800b985 */ /* 0x0003e2000c101b08 */
[----:B------:R-:W-:Y:S02]  /*a1c0*/  @!P1 LEA.HI.X R5, R34, R145, R33, 0x2, P6 ;  /* 0x0000009122059211 */ /* 0x000fe400030f1421 */
[----:B----4-:R-:W-:Y:S01]  /*a1d0*/  @!P5 LEA R10, P6, R32, R7, 0x2 ;  /* 0x00000007200ad211 */ /* 0x010fe200078c10ff */
[----:B------:R-:W-:Y:S01]  /*a1e0*/  @!P2 ST.E.64 [R44.64], R62 ;  /* 0x0000003e2c00a985 */ /* 0x000fe2000c101b08 */
[----:B------:R-:W-:Y:S02]  /*a1f0*/  ISETP.GE.AND P3, PT, R26, c[0x0][0x3c8], PT ;  /* 0x0000f2001a007a0c */ /* 0x000fe40003f66270 */
[----:B------:R-:W-:Y:S01]  /*a200*/  @!P5 LEA.HI.X R11, R32, R145, R31, 0x2, P6 ;  /* 0x00000091200bd211 */ /* 0x000fe200030f141f */
[----:B------:R3:W-:Y:S01]  /*a210*/  @!P1 ST.E.64 [R4.64], R66 ;  /* 0x0000004204009985 */ /* 0x0007e2000c101b08 */
[----:B------:R-:W-:Y:S02]  /*a220*/  @!P0 LEA R32, P6, R30, R7, 0x2 ;  /* 0x000000071e208211 */ /* 0x000fe400078c10ff */
[----:B------:R-:W-:Y:S01]  /*a230*/  ISETP.GE.AND P2, PT, R24, c[0x0][0x3c8], PT ;  /* 0x0000f20018007a0c */ /* 0x000fe20003f46270 */
[----:B------:R4:W-:Y:S01]  /*a240*/  @!P5 ST.E.64 [R10.64], R70 ;  /* 0x000000460a00d985 */ /* 0x0009e2000c101b08 */
[----:B------:R-:W-:-:S02]  /*a250*/  @!P0 LEA.HI.X R33, R30, R145, R29, 0x2, P6 ;  /* 0x000000911e218211 */ /* 0x000fc400030f141d */
[----:B------:R-:W-:Y:S02]  /*a260*/  @!P4 LEA R30, P6, R28, R7, 0x2 ;  /* 0x000000071c1ec211 */ /* 0x000fe400078c10ff */
[----:B------:R-:W-:Y:S01]  /*a270*/  ISETP.GE.AND P1, PT, R22, c[0x0][0x3c8], PT ;  /* 0x0000f20016007a0c */ /* 0x000fe20003f26270 */
[----:B------:R-:W-:Y:S01]  /*a280*/  @!P0 ST.E.64 [R32.64], R74 ;  /* 0x0000004a20008985 */ /* 0x000fe2000c101b08 */
[----:B------:R-:W-:Y:S02]  /*a290*/  ISETP.GE.AND P0, PT, R20, c[0x0][0x3c8], PT ;  /* 0x0000f20014007a0c */ /* 0x000fe40003f06270 */
[----:B------:R-:W-:Y:S02]  /*a2a0*/  @!P4 LEA.HI.X R31, R28, R145, R27, 0x2, P6 ;  /* 0x000000911c1fc211 */ /* 0x000fe400030f141b */
[----:B------:R-:W-:Y:S02]  /*a2b0*/  @!P3 LEA R28, P6, R26, R7, 0x2 ;  /* 0x000000071a1cb211 */ /* 0x000fe400078c10ff */
[----:B------:R-:W-:Y:S01]  /*a2c0*/  ISETP.GE.AND P5, PT, R18, c[0x0][0x3c8], PT ;  /* 0x0000f20012007a0c */ /* 0x000fe20003fa6270 */
[----:B------:R-:W-:Y:S01]  /*a2d0*/  @!P4 ST.E.64 [R30.64], R78 ;  /* 0x0000004e1e00c985 */ /* 0x000fe2000c101b08 */
[----:B------:R-:W-:-:S02]  /*a2e0*/  @!P3 LEA.HI.X R29, R26, R145, R25, 0x2, P6 ;  /* 0x000000911a1db211 */ /* 0x000fc400030f1419 */
[----:B-1----:R-:W-:Y:S02]  /*a2f0*/  @!P2 LEA R8, P6, R24, R7, 0x2 ;  /* 0x000000071808a211 */ /* 0x002fe400078c10ff */
[----:B------:R-:W-:Y:S01]  /*a300*/  ISETP.GE.AND P4, PT, R16, c[0x0][0x3c8], PT ;  /* 0x0000f20010007a0c */ /* 0x000fe20003f86270 */
[----:B------:R-:W-:Y:S01]  /*a310*/  @!P3 ST.E.64 [R28.64], R82 ;  /* 0x000000521c00b985 */ /* 0x000fe2000c101b08 */
[----:B------:R-:W-:Y:S02]  /*a320*/  @!P2 LEA.HI.X R9, R24, R145, R23, 0x2, P6 ;  /* 0x000000911809a211 */ /* 0x000fe400030f1417 */
[-C--:B------:R-:W-:Y:S02]  /*a330*/  @!P1 LEA R24, P6, R22, R7.reuse, 0x2 ;  /* 0x0000000716189211 */ /* 0x080fe400078c10ff */
[----:B---3--:R-:W-:Y:S01]  /*a340*/  @!P0 LEA R4, P3, R20, R7, 0x2 ;  /* 0x0000000714048211 */ /* 0x008fe200078610ff */
[----:B------:R1:W-:Y:S01]  /*a350*/  @!P2 ST.E.64 [R8.64], R86 ;  /* 0x000000560800a985 */ /* 0x0003e2000c101b08 */
[----:B------:R-:W-:-:S02]  /*a360*/  @!P1 LEA.HI.X R25, R22, R145, R21, 0x2, P6 ;  /* 0x0000009116199211 */ /* 0x000fc400030f1415 */
[----:B------:R-:W-:Y:S02]  /*a370*/  @!P0 LEA.HI.X R5, R20, R145, R19, 0x2, P3 ;  /* 0x0000009114058211 */ /* 0x000fe400018f1413 */
[----:B------:R-:W-:Y:S01]  /*a380*/  ISETP.GE.AND P3, PT, R14, c[0x0][0x3c8], PT ;  /* 0x0000f2000e007a0c */ /* 0x000fe20003f66270 */
[----:B------:R-:W-:Y:S01]  /*a390*/  @!P1 ST.E.64 [R24.64], R90 ;  /* 0x0000005a18009985 */ /* 0x000fe2000c101b08 */
[----:B----4-:R-:W-:Y:S02]  /*a3a0*/  @!P5 LEA R10, P6, R18, R7, 0x2 ;  /* 0x00000007120ad211 */ /* 0x010fe400078c10ff */
[----:B------:R-:W-:Y:S01]  /*a3b0*/  ISETP.GE.AND P2, PT, R12, c[0x0][0x3c8], PT ;  /* 0x0000f2000c007a0c */ /* 0x000fe20003f46270 */
[----:B------:R3:W-:Y:S01]  /*a3c0*/  @!P0 ST.E.64 [R4.64], R94 ;  /* 0x0000005e04008985 */ /* 0x0007e2000c101b08 */
[----:B------:R-:W-:Y:S02]  /*a3d0*/  ISETP.GE.AND P1, PT, R216, c[0x0][0x3c8], PT ;  /* 0x0000f200d8007a0c */ /* 0x000fe40003f26270 */
[----:B------:R-:W-:-:S02]  /*a3e0*/  @!P5 LEA.HI.X R11, R18, R145, R17, 0x2, P6 ;  /* 0x00000091120bd211 */ /* 0x000fc400030f1411 */
[----:B------:R-:W-:Y:S02]  /*a3f0*/  ISETP.GE.AND P0, PT, R215, c[0x0][0x3c8], PT ;  /* 0x0000f200d7007a0c */ /* 0x000fe40003f06270 */
[C---:B------:R-:W-:Y:S01]  /*a400*/  @!P4 LEA R18, P6, R16.reuse, R7, 0x2 ;  /* 0x000000071012c211 */ /* 0x040fe200078c10ff */
[----:B------:R4:W-:Y:S03]  /*a410*/  @!P5 ST.E.64 [R10.64], R98 ;  /* 0x000000620a00d985 */ /* 0x0009e6000c101b08 */
[----:B------:R-:W-:Y:S02]  /*a420*/  @!P4 LEA.HI.X R19, R16, R145, R15, 0x2, P6 ;  /* 0x000000911013c211 */ /* 0x000fe400030f140f */
[----:B------:R-:W-:-:S03]  /*a430*/  @!P3 LEA R16, P6, R14, R7, 0x2 ;  /* 0x000000070e10b211 */ /* 0x000fc600078c10ff */
[----:B------:R4:W-:Y:S01]  /*a440*/  @!P4 ST.E.64 [R18.64], R102 ;  /* 0x000000661200c985 */ /* 0x0009e2000c101b08 */
[----:B------:R-:W-:Y:S02]  /*a450*/  @!P3 LEA.HI.X R17, R14, R145, R13, 0x2, P6 ;  /* 0x000000910e11b211 */ /* 0x000fe400030f140d */
[-C--:B------:R-:W-:Y:S02]  /*a460*/  @!P2 LEA R14, P6, R12, R7.reuse, 0x2 ;  /* 0x000000070c0ea211 */ /* 0x080fe400078c10ff */
[----:B-1----:R-:W-:Y:S01]  /*a470*/  @!P1 LEA R8, P5, R216, R7, 0x2 ;  /* 0x00000007d8089211 */ /* 0x002fe200078a10ff */
[----:B------:R4:W-:Y:S01]  /*a480*/  @!P3 ST.E.64 [R16.64], R106 ;  /* 0x0000006a1000b985 */ /* 0x0009e2000c101b08 */
[-C--:B------:R-:W-:Y:S02]  /*a490*/  @!P2 LEA.HI.X R15, R12, R145.reuse, R3, 0x2, P6 ;  /* 0x000000910c0fa211 */ /* 0x080fe400030f1403 */
[----:B------:R-:W-:-:S03]  /*a4a0*/  @!P1 LEA.HI.X R9, R216, R145, R213, 0x2, P5 ;  /* 0x00000091d8099211 */ /* 0x000fc600028f14d5 */
[----:B------:R4:W-:Y:S01]  /*a4b0*/  @!P2 ST.E.64 [R14.64], R122 ;  /* 0x0000007a0e00a985 */ /* 0x0009e2000c101b08 */
[----:B---3--:R-:W-:-:S03]  /*a4c0*/  @!P0 LEA R4, P4, R215, R7, 0x2 ;  /* 0x00000007d7048211 */ /* 0x008fc600078810ff */
[----:B------:R4:W-:Y:S01]  /*a4d0*/  @!P1 ST.E.64 [R8.64], R110 ;  /* 0x0000006e08009985 */ /* 0x0009e2000c101b08 */
[----:B------:R-:W-:-:S05]  /*a4e0*/  @!P0 LEA.HI.X R5, R215, R145, R212, 0x2, P4 ;  /* 0x00000091d7058211 */ /* 0x000fca00020f14d4 */
[----:B------:R4:W-:Y:S01]  /*a4f0*/  @!P0 ST.E.64 [R4.64], R118 ;  /* 0x0000007604008985 */ /* 0x0009e2000c101b08 */
[----:B------:R-:W-:-:S13]  /*a500*/  ISETP.GE.AND P0, PT, R214, c[0x0][0x3c8], PT ;  /* 0x0000f200d6007a0c */ /* 0x000fda0003f06270 */
[----:B------:R-:W-:Y:S05]  /*a510*/  @P0 BRA `(.L_x_1280) ;  /* 0x00000bf000000947 */ /* 0x000fea0003800000 */
[----:B----4-:R-:W-:-:S04]  /*a520*/  LEA R4, P0, R214, R7, 0x2 ;  /* 0x00000007d6047211 */ /* 0x010fc800078010ff */
[----:B------:R-:W-:-:S05]  /*a530*/  LEA.HI.X R5, R214, R145, R209, 0x2, P0 ;  /* 0x00000091d6057211 */ /* 0x000fca00000f14d1 */
[----:B------:R1:W-:Y:S01]  /*a540*/  ST.E.64 [R4.64], R114 ;  /* 0x0000007204007985 */ /* 0x0003e2000c101b08 */
[----:B------:R-:W-:Y:S05]  /*a550*/  BRA `(.L_x_1280) ;  /* 0x00000bb000007947 */ /* 0x000fea0003800000 */
.L_x_1265:
        /* <DEDUP_REMOVED lines=17> */
[----:B-1----:R-:W3:Y:S02]  /*a670*/  LDG.E R6, [R4.64+0x4] ;  /* 0x0000040804067981 */ /* 0x002ee4000c1e1900 */
[----:B---3--:R-:W-:Y:S02]  /*a680*/  IADD3 R3, -R3, R6, RZ ;  /* 0x0000000603037210 */ /* 0x008fe40007ffe1ff */
.L_x_1286:
        /* <DEDUP_REMOVED lines=16> */
[----:B------:R-:W1:Y:S01]  /*a790*/  LDC.64 R18, c[0x0][R20+0x170] ;  /* 0x00005c0014127b82 */ /* 0x000e620000000a00 */
[----:B------:R-:W-:-:S07]  /*a7a0*/  SEL R231, R231, RZ, P2 ;  /* 0x000000ffe7e77207 */ /* 0x000fce0001000000 */
[----:B------:R-:W3:Y:S03]  /*a7b0*/  LDC.64 R12, c[0x0][R20+0x168] ;  /* 0x00005a00140c7b82 */ /* 0x000ee60000000a00 */
[----:B------:R-:W-:-:S05]  /*a7c0*/  @P0 IMAD.HI.U32 R8, R4, c[0x0][0x4ec], RZ ;  /* 0x00013b0004080a27 */ /* 0x000fca00078e00ff */
[----:B------:R-:W4:Y:S01]  /*a7d0*/  LDC.64 R16, c[0x0][R20+0x178] ;  /* 0x00005e0014107b82 */ /* 0x000f220000000a00 */
[----:B------:R-:W-:-:S07]  /*a7e0*/  @P0 SHF.R.U32.HI R9, RZ, c[0x0][0x4f0], R8 ;  /* 0x00013c00ff090a19 */ /* 0x000fce0000011608 */
[----:B------:R-:W5:Y:S01]  /*a7f0*/  LDC.64 R14, c[0x0][R20+0x160] ;  /* 0x00005800140e7b82 */ /* 0x000f620000000a00 */
        /* <DEDUP_REMOVED lines=9> */
[----:B------:R-:W-:Y:S01]  /*a890*/  IMAD.MOV R7, RZ, RZ, -R9 ;  /* 0x000000ffff077224 */ /* 0x000fe200078e0a09 */
[----:B------:R-:W-:Y:S01]  /*a8a0*/  IADD3.X R6, R6, R8, R5, P1, P0 ;  /* 0x0000000806067210 */ /* 0x000fe20000fe0405 */
[----:B------:R-:W-:-:S04]  /*a8b0*/  IMAD.WIDE.U32 R16, R16, R231, RZ ;  /* 0x000000e710107225 */ /* 0x000fc800078e00ff */
[----:B------:R-:W-:Y:S01]  /*a8c0*/  IMAD R7, R7, c[0x0][0x4e8], R4 ;  /* 0x00013a0007077a24 */ /* 0x000fe200078e0204 */
[----:B------:R-:W-:Y:S02]  /*a8d0*/  IADD3 R11, R17, R10, RZ ;  /* 0x0000000a110b7210 */ /* 0x000fe40007ffe0ff */
[----:B------:R-:W-:Y:S02]  /*a8e0*/  IADD3 R12, P1, P0, R9, R12, R16 ;  /* 0x0000000c090c7210 */ /* 0x000fe4000783e010 */
[----:B------:R-:W-:Y:S01]  /*a8f0*/  SHF.R.S32.HI R4, RZ, 0x1f, R9 ;  /* 0x0000001fff047819 */ /* 0x000fe20000011409 */
[----:B-----5:R-:W-:Y:S01]  /*a900*/  IMAD R9, R15, R7, RZ ;  /* 0x000000070f097224 */ /* 0x020fe200078e02ff */
[----:B------:R-:W-:Y:S02]  /*a910*/  SHF.R.S32.HI R8, RZ, 0x1f, R7 ;  /* 0x0000001fff087819 */ /* 0x000fe40000011407 */
[----:B------:R-:W-:Y:S01]  /*a920*/  IADD3.X R13, R4, R6, R11, P1, P0 ;  /* 0x00000006040d7210 */ /* 0x000fe20000fe040b */
[----:B------:R-:W-:Y:S01]  /*a930*/  IMAD.MOV.U32 R4, RZ, RZ, c[0x0][0x4a8] ;  /* 0x00012a00ff047624 */ /* 0x000fe200078e00ff */
[----:B------:R-:W-:Y:S01]  /*a940*/  MOV R6, c[0x0][0x4ac] ;  /* 0x00012b0000067a02 */ /* 0x000fe20000000f00 */
[----:B------:R-:W-:-:S02]  /*a950*/  IMAD R8, R14, R8, R9 ;  /* 0x000000080e087224 */ /* 0x000fc400078e0209 */
        /* <DEDUP_REMOVED lines=8> */
.L_x_1288:
[----:B------:R-:W-:Y:S05]  /*a9e0*/  BSYNC B0 ;  /* 0x0000000000007941 */ /* 0x000fea0003800000 */
.L_x_1287:
[----:B------:R-:W-:-:S13]  /*a9f0*/  ISETP.GT.AND P0, PT, R230, 0x1, PT ;  /* 0x00000001e600780c */ /* 0x000fda0003f04270 */
[----:B------:R-:W-:Y:S05]  /*aa00*/  @P0 BRA `(.L_x_1280) ;  /* 0x0000070000000947 */ /* 0x000fea0003800000 */
[----:B------:R-:W-:Y:S01]  /*aa10*/  MOV R4, c[0x0][0x4e8] ;  /* 0x00013a0000047a02 */ /* 0x000fe20000000f00 */
[----:B------:R-:W-:Y:S02]  /*aa20*/  IMAD R5, R5, c[0x0][0x3a0], RZ ;  /* 0x0000e80005057a24 */ /* 0x000fe400078e02ff */
[----:B-1----:R-:W-:Y:S01]  /*aa30*/  IMAD.WIDE.U32 R6, R0, c[0x0][0x3a0], RZ ;  /* 0x0000e80000067a25 */ /* 0x002fe200078e00ff */
[----:B------:R-:W-:-:S03]  /*aa40*/  ISETP.NE.AND P0, PT, R4, 0x1, PT ;  /* 0x000000010400780c */ /* 0x000fc60003f05270 */
[----:B------:R-:W-:Y:S01]  /*aa50*/  IMAD R5, R0, c[0x0][0x3a4], R5 ;  /* 0x0000e90000057a24 */ /* 0x000fe200078e0205 */
[----:B------:R-:W-:Y:S01]  /*aa60*/  LEA R0, R184, R195, 0x5 ;  /* 0x000000c3b8007211 */ /* 0x000fe200078e28ff */
[----:B------:R-:W-:-:S03]  /*aa70*/  IMAD R225, R225, c[0x0][0x3f0], RZ ;  /* 0x0000fc00e1e17a24 */ /* 0x000fc600078e02ff */
[----:B------:R-:W-:Y:S01]  /*aa80*/  LEA R0, R189, R0, 0x7 ;  /* 0x00000000bd007211 */ /* 0x000fe200078e38ff */
[----:B------:R-:W-:Y:S01]  /*aa90*/  IMAD R225, R226, c[0x0][0x3f4], R225 ;  /* 0x0000fd00e2e17a24 */ /* 0x000fe200078e02e1 */
[----:B------:R-:W-:Y:S02]  /*aaa0*/  IADD3 R7, R7, R5, RZ ;  /* 0x0000000507077210 */ /* 0x000fe40007ffe0ff */
[----:B------:R-:W-:Y:S01]  /*aab0*/  MOV R5, R0 ;  /* 0x0000000000057202 */ /* 0x000fe20000000f00 */
[----:B------:R-:W-:Y:S01]  /*aac0*/  @P0 IMAD.HI.U32 R4, R0, c[0x0][0x4ec], RZ ;  /* 0x00013b0000040a27 */ /* 0x000fe200078e00ff */
[----:B------:R-:W-:-:S03]  /*aad0*/  LEA R189, R189, R195, 0x7 ;  /* 0x000000c3bdbd7211 */ /* 0x000fc600078e38ff */
        /* <DEDUP_REMOVED lines=21> */
.L_x_1341:
[----:B------:R-:W-:Y:S05]  /*ac30*/  BRA.DIV ~URZ, `(.L_x_1290) ;  /* 0x00001ca27f007947 */ /* 0x000fea000b800000 */
[----:B------:R4:W1:Y:S02]  /*ac40*/  SHFL.IDX PT, R7, R4, RZ, 0x181f ;  /* 0x00181fff04077589 */ /* 0x00086400000e0000 */
.L_x_1342:
        /* <DEDUP_REMOVED lines=16> */
.L_x_1292:
[----:B------:R-:W-:Y:S05]  /*ad50*/  BSYNC B0 ;  /* 0x0000000000007941 */ /* 0x000fea0003800000 */
.L_x_1291:
[----:B------:R-:W-:Y:S05]  /*ad60*/  BRA.DIV ~URZ, `(.L_x_1293) ;  /* 0x00001bd27f007947 */ /* 0x000fea000b800000 */
[----:B------:R2:W4:Y:S04]  /*ad70*/  SHFL.IDX PT, R3, R5, 0x1, 0x181f ;  /* 0x00381f0005037f89 */ /* 0x00052800000e0000 */
[----:B-1----:R2:W1:Y:S02]  /*ad80*/  SHFL.IDX PT, R7, R4, 0x1, 0x181f ;  /* 0x00381f0004077f89 */ /* 0x00246400000e0000 */
.L_x_1343:
        /* <DEDUP_REMOVED lines=10> */
[-C--:B----4-:R-:W-:Y:S02]  /*ae30*/  @!P2 LEA.HI.X R9, R210, R3.reuse, R211, 0x1, P5 ;  /* 0x00000003d209a211 */ /* 0x090fe400028f0cd3 */
[-C--:B------:R-:W-:Y:S02]  /*ae40*/  @!P1 LEA.HI.X R7, R199, R3.reuse, R198, 0x1, P4 ;  /* 0x00000003c7079211 */ /* 0x080fe400020f0cc6 */
[----:B------:R-:W-:Y:S01]  /*ae50*/  @!P0 LEA.HI.X R11, R200, R3, R197, 0x1, P3 ;  /* 0x00000003c80b8211 */ /* 0x000fe200018f0cc5 */
[----:B------:R1:W-:Y:S04]  /*ae60*/  @!P2 ST.E.128 [R8.64], RZ ;  /* 0x000000ff0800a985 */ /* 0x0003e8000c101d08 */
[----:B------:R1:W-:Y:S04]  /*ae70*/  @!P1 ST.E.128 [R6.64], RZ ;  /* 0x000000ff06009985 */ /* 0x0003e8000c101d08 */
[----:B------:R1:W-:Y:S02]  /*ae80*/  @!P0 ST.E.128 [R10.64], RZ ;  /* 0x000000ff0a008985 */ /* 0x0003e4000c101d08 */
.L_x_1295:
[----:B------:R-:W-:Y:S05]  /*ae90*/  BSYNC B0 ;  /* 0x0000000000007941 */ /* 0x000fea0003800000 */
.L_x_1294:
[----:B------:R-:W-:Y:S05]  /*aea0*/  BRA.DIV ~URZ, `(.L_x_1296) ;  /* 0x00001b527f007947 */ /* 0x000fea000b800000 */
[----:B----4-:R4:W2:Y:S02]  /*aeb0*/  SHFL.IDX PT, R3, R5, 0x2, 0x181f ;  /* 0x00581f0005037f89 */ /* 0x0108a400000e0000 */
.L_x_1344:
[----:B------:R-:W-:Y:S05]  /*aec0*/  BRA.DIV ~URZ, `(.L_x_1297) ;  /* 0x00001ba27f007947 */ /* 0x000fea000b800000 */
[----:B-1----:R1:W4:Y:S02]  /*aed0*/  SHFL.IDX PT, R7, R4, 0x2, 0x181f ;  /* 0x00581f0004077f89 */ /* 0x00232400000e0000 */
.L_x_1345:
        /* <DEDUP_REMOVED lines=16> */
.L_x_1299:
[----:B------:R-:W-:Y:S05]  /*afe0*/  BSYNC B0 ;  /* 0x0000000000007941 */ /* 0x000fea0003800000 */
.L_x_1298:
[----:B------:R-:W-:Y:S05]  /*aff0*/  BRA.DIV ~URZ, `(.L_x_1300) ;  /* 0x00001ad27f007947 */ /* 0x000fea000b800000 */
[----:B--2-4-:R-:W2:Y:S04]  /*b000*/  SHFL.IDX PT, R5, R5, 0x3, 0x181f ;  /* 0x00781f0005057f89 */ /* 0x014ea800000e0000 */
[----:B------:R4:W1:Y:S02]  /*b010*/  SHFL.IDX PT, R7, R4, 0x3, 0x181f ;  /* 0x00781f0004077f89 */ /* 0x00086400000e0000 */
.L_x_1346:
        /* <DEDUP_REMOVED lines=8> */
[----:B----4-:R-:W-:Y:S02]  /*b0a0*/  @!P0 LEA R4, P3, R200, R7, 0x1 ;  /* 0x00000007c8048211 */ /* 0x010fe400078608ff */
[-C--:B--2---:R-:W-:Y:S02]  /*b0b0*/  @!P2 LEA.HI.X R9, R210, R5.reuse, R211, 0x1, P5 ;  /* 0x00000005d209a211 */ /* 0x084fe400028f0cd3 */
[-C--:B------:R-:W-:Y:S02]  /*b0c0*/  @!P1 LEA.HI.X R7, R199, R5.reuse, R198, 0x1, P4 ;  /* 0x00000005c7079211 */ /* 0x080fe400020f0cc6 */
[----:B------:R-:W-:Y:S01]  /*b0d0*/  @!P0 LEA.HI.X R5, R200, R5, R197, 0x1, P3 ;  /* 0x00000005c8058211 */ /* 0x000fe200018f0cc5 */
[----:B------:R1:W-:Y:S04]  /*b0e0*/  @!P2 ST.E.128 [R8.64], RZ ;  /* 0x000000ff0800a985 */ /* 0x0003e8000c101d08 */
[----:B------:R1:W-:Y:S04]  /*b0f0*/  @!P1 ST.E.128 [R6.64], RZ ;  /* 0x000000ff06009985 */ /* 0x0003e8000c101d08 */
[----:B------:R1:W-:Y:S02]  /*b100*/  @!P0 ST.E.128 [R4.64], RZ ;  /* 0x000000ff04008985 */ /* 0x0003e4000c101d08 */
.L_x_1280:
[----:B------:R-:W-:Y:S05]  /*b110*/  BSYNC B1 ;  /* 0x0000000000017941 */ /* 0x000fea0003800000 */
.L_x_1264:
[----:B------:R-:W-:-:S13]  /*b120*/  ISETP.NE.AND P0, PT, R196, RZ, PT ;  /* 0x000000ffc400720c */ /* 0x000fda0003f05270 */
[----:B------:R-:W-:Y:S01]  /*b130*/  @P0 WARPSYNC 0xffffffff ;  /* 0xffffffff00000948 */ /* 0x000fe20003800000 */
[----:B------:R-:W-:Y:S06]  /*b140*/  @P0 BAR.SYNC.DEFER_BLOCKING 0x5, 0x100 ;  /* 0x0144000000000b1d */ /* 0x000fec0000010000 */
[----:B------:R-:W4:Y:S04]  /*b150*/  @P0 LDS.128 R188, [0x24100] ;  /* 0x02410000ffbc0984 */ /* 0x000f280000000c00 */
[----:B------:R-:W-:Y:S06]  /*b160*/  @P0 BAR.ARV 0x4, 0x100 ;  /* 0x0104000000000b1d */ /* 0x000fec0000002000 */
[----:B------:R-:W-:Y:S05]  /*b170*/  @P0 BRA `(.L_x_1301) ;  /* 0x00000a6000000947 */ /* 0x000fea0003800000 */
[----:B-1--4-:R-:W-:Y:S01]  /*b180*/  LOP3.LUT R4, R134, 0x1f, RZ, 0xc0, !PT ;  /* 0x0000001f86047812 */ /* 0x012fe200078ec0ff */
[----:B--2---:R-:W-:-:S03]  /*b190*/  IMAD.MOV.U32 R5, RZ, RZ, RZ ;  /* 0x000000ffff057224 */ /* 0x004fc600078e00ff */
[----:B------:R-:W-:Y:S01]  /*b1a0*/  ISETP.NE.AND P5, PT, R4, 0x1f, PT ;  /* 0x0000001f0400780c */ /* 0x000fe20003fa5270 */
[----:B------:R-:W-:Y:S10]  /*b1b0*/  BRA.DIV ~URZ, `(.L_x_1302) ;  /* 0x000019d27f007947 */ /* 0x000ff4000b800000 */
[----:B------:R1:W2:Y:S02]  /*b1c0*/  SHFL.IDX PT, R3, R2, RZ, 0x1f ;  /* 0x00001fff02037589 */ /* 0x0002a400000e0000 */
.L_x_1347:
[----:B------:R-:W-:Y:S05]  /*b1d0*/  BRA.DIV ~URZ, `(.L_x_1303) ;  /* 0x00001a227f007947 */ /* 0x000fea000b800000 */
[----:B-1----:R-:W1:Y:S02]  /*b1e0*/  SHFL.IDX PT, R2, R2, 0x1, 0x1f ;  /* 0x00201f0002027f89 */ /* 0x002e6400000e0000 */
.L_x_1348:
[----:B---3--:R-:W-:Y:S02]  /*b1f0*/  IMAD.IADD R7, R191, 0x1, R4 ;  /* 0x00000001bf077824 */ /* 0x008fe400078e0204 */
        /* <DEDUP_REMOVED lines=17> */
.L_x_1349:
        /* <DEDUP_REMOVED lines=16> */
.L_x_1350:
[----:B----4-:R-:W-:Y:S01]  /*b410*/  IMAD R7, R7, c[0x0][0x538], RZ ;  /* 0x00014e0007077a24 */ /* 0x010fe200078e02ff */
[----:B------:R-:W-:Y:S04]  /*b420*/  BSSY B1, `(.L_x_1306) ;  /* 0x0000076000017945 */ /* 0x000fe80003800000 */
[----:B-1----:R-:W-:-:S04]  /*b430*/  IADD3 R188, R7, R2, RZ ;  /* 0x0000000207bc7210 */ /* 0x002fc80007ffe0ff */
[----:B--2---:R-:W-:-:S13]  /*b440*/  ISETP.GT.AND P6, PT, R188, R3, PT ;  /* 0x00000003bc00720c */ /* 0x004fda0003fc4270 */
[----:B------:R-:W-:Y:S05]  /*b450*/  @P6 BRA `(.L_x_1307) ;  /* 0x0000024000006947 */ /* 0x000fea0003800000 */
.L_x_1311:
        /* <DEDUP_REMOVED lines=16> */
.L_x_1351:
        /* <DEDUP_REMOVED lines=16> */
.L_x_1352:
[----:B--2---:R-:W-:-:S05]  /*b660*/  IMAD R7, R7, c[0x0][0x538], RZ ;  /* 0x00014e0007077a24 */ /* 0x004fca00078e02ff */
[----:B------:R-:W-:-:S04]  /*b670*/  IADD3 R188, R7, R188, RZ ;  /* 0x000000bc07bc7210 */ /* 0x000fc80007ffe0ff */
[----:B------:R-:W-:-:S13]  /*b680*/  ISETP.GT.AND P6, PT, R188, R3, PT ;  /* 0x00000003bc00720c */ /* 0x000fda0003fc4270 */
[----:B-1----:R-:W-:Y:S05]  /*b690*/  @!P6 BRA `(.L_x_1311) ;  /* 0xfffffdc00000e947 */ /* 0x002fea000383ffff */
.L_x_1307:
[----:B------:R-:W-:-:S05]  /*b6a0*/  IADD3 R188, -R7, R188, RZ ;  /* 0x000000bc07bc7210 */ /* 0x000fca0007ffe1ff */
[----:B------:R-:W-:-:S05]  /*b6b0*/  IMAD R0, R15, c[0x0][0x538], R188 ;  /* 0x00014e000f007a24 */ /* 0x000fca00078e02bc */
[----:B------:R-:W-:Y:S01]  /*b6c0*/  ISETP.GT.AND P0, PT, R0, R3, PT ;  /* 0x000000030000720c */ /* 0x000fe20003f04270 */
[----:B------:R-:W-:-:S12]  /*b6d0*/  BRA.DIV ~URZ, `(.L_x_1312) ;  /* 0x000019727f007947 */ /* 0x000fd8000b800000 */
[----:B------:R-:W-:-:S04]  /*b6e0*/  VOTE.ANY R13, PT, !P0 ;  /* 0x00000000000d7806 */ /* 0x000fc800040e0100 */
.L_x_1353:
[----:B------:R1:W2:Y:S01]  /*b6f0*/  POPC R2, R13 ;  /* 0x0000000d00027309 */ /* 0x0002a20000000000 */
[----:B------:R-:W-:Y:S05]  /*b700*/  BRA.DIV ~URZ, `(.L_x_1313) ;  /* 0x000019827f007947 */ /* 0x000fea000b800000 */
[----:B--2---:R2:W4:Y:S04]  /*b710*/  SHFL.IDX PT, R12, R12, R2, 0x1f ;  /* 0x00001f020c0c7589 */ /* 0x00452800000e0000 */
[----:B------:R2:W1:Y:S02]  /*b720*/  SHFL.IDX PT, R5, R5, R2, 0x1f ;  /* 0x00001f0205057589 */ /* 0x00046400000e0000 */
.L_x_1354:
[----:B------:R-:W-:Y:S01]  /*b730*/  ISETP.NE.AND P0, PT, R13, RZ, PT ;  /* 0x000000ff0d00720c */ /* 0x000fe20003f05270 */
[----:B------:R-:W-:-:S12]  /*b740*/  BSSY B0, `(.L_x_1314) ;  /* 0x0000005000007945 */ /* 0x000fd80003800000 */
[----:B------:R-:W-:Y:S05]  /*b750*/  @!P0 BRA `(.L_x_1315) ;  /* 0x0000003000008947 */ /* 0x000fea0003800000 */
[----:B------:R-:W-:Y:S01]  /*b760*/  IADD3 R6, R2, -0x1, RZ ;  /* 0xffffffff02067810 */ /* 0x000fe20007ffe0ff */
[----:B------:R-:W-:Y:S05]  /*b770*/  BRA.DIV ~URZ, `(.L_x_1316) ;  /* 0x000019e27f007947 */ /* 0x000fea000b800000 */
[----:B------:R2:W3:Y:S02]  /*b780*/  SHFL.IDX PT, R17, R15, R6, 0x1f ;  /* 0x00001f060f117589 */ /* 0x0004e400000e0000 */
.L_x_1315:
[----:B------:R-:W-:Y:S05]  /*b790*/  BSYNC B0 ;  /* 0x0000000000007941 */ /* 0x000fea0003800000 */
.L_x_1314:
[-C--:B----4-:R-:W-:Y:S01]  /*b7a0*/  IABS R0, R12.reuse ;  /* 0x0000000c00007213 */ /* 0x090fe20000000000 */
[----:B---3--:R-:W-:Y:S01]  /*b7b0*/  IMAD R188, R17, c[0x0][0x538], R188 ;  /* 0x00014e0011bc7a24 */ /* 0x008fe200078e02bc */
[----:B-1----:R-:W-:Y:S02]  /*b7c0*/  IABS R9, R5 ;  /* 0x0000000500097213 */ /* 0x002fe40000000000 */
[----:B------:R-:W1:Y:S01]  /*b7d0*/  I2F.RP R8, R0 ;  /* 0x0000000000087306 */ /* 0x000e620000209400 */
[----:B------:R-:W-:Y:S01]  /*b7e0*/  IMAD.IADD R189, R3, 0x1, -R188 ;  /* 0x0000000103bd7824 */ /* 0x000fe200078e0abc */
[----:B------:R-:W-:Y:S02]  /*b7f0*/  IABS R3, R12 ;  /* 0x0000000c00037213 */ /* 0x000fe40000000000 */
[----:B------:R-:W-:-:S03]  /*b800*/  IADD3 R191, R2, R191, RZ ;  /* 0x000000bf02bf7210 */ /* 0x000fc60007ffe0ff */
[----:B------:R-:W-:Y:S01]  /*b810*/  IMAD.MOV R3, RZ, RZ, -R3 ;  /* 0x000000ffff037224 */ /* 0x000fe200078e0a03 */
        /* <DEDUP_REMOVED lines=11> */
[----:B------:R-:W-:-:S04]  /*b8d0*/  IMAD.HI.U32 R11, R7, R11, R6 ;  /* 0x0000000b070b7227 */ /* 0x000fc800078e0006 */
[----:B--2---:R-:W-:Y:S02]  /*b8e0*/  IMAD.MOV.U32 R14, RZ, RZ, RZ ;  /* 0x000000ffff0e7224 */ /* 0x004fe400078e00ff */
[----:B------:R-:W-:-:S04]  /*b8f0*/  IMAD.HI.U32 R6, R11, R8, RZ ;  /* 0x000000080b067227 */ /* 0x000fc800078e00ff */
[----:B------:R-:W-:Y:S01]  /*b900*/  IMAD R3, R6, R3, R8 ;  /* 0x0000000306037224 */ /* 0x000fe200078e0208 */
[----:B---3--:R-:W-:-:S04]  /*b910*/  IADD3 R8, RZ, -R15, RZ ;  /* 0x8000000fff087210 */ /* 0x008fc80007ffe0ff */
[----:B------:R-:W-:Y:S01]  /*b920*/  ISETP.GT.U32.AND P1, PT, R0, R3, PT ;  /* 0x000000030000720c */ /* 0x000fe20003f24070 */
[----:B------:R-:W-:-:S04]  /*b930*/  IMAD R7, R8, R9, RZ ;  /* 0x0000000908077224 */ /* 0x000fc800078e02ff */
[----:B------:R-:W-:-:S08]  /*b940*/  IMAD.HI.U32 R7, R15, R7, R14 ;  /* 0x000000070f077227 */ /* 0x000fd000078e000e */
        /* <DEDUP_REMOVED lines=31> */
.L_x_1308:
[----:B------:R-:W-:Y:S01]  /*bb40*/  IMAD.MOV.U32 R188, RZ, RZ, R3 ;  /* 0x000000ffffbc7224 */ /* 0x000fe200078e0003 */
[----:B------:R-:W-:Y:S01]  /*bb50*/  MOV R190, RZ ;  /* 0x000000ff00be7202 */ /* 0x000fe20000000f00 */
[----:B------:R-:W-:Y:S01]  /*bb60*/  IMAD.MOV.U32 R189, RZ, RZ, RZ ;  /* 0x000000ffffbd7224 */ /* 0x000fe200078e00ff */
[----:B------:R-:W-:Y:S02]  /*bb70*/  MOV R191, c[0x0][0x53c] ;  /* 0x00014f0000bf7a02 */ /* 0x000fe40000000f00 */
.L_x_1317:
[----:B------:R-:W-:Y:S05]  /*bb80*/  BSYNC B1 ;  /* 0x0000000000017941 */ /* 0x000fea0003800000 */
.L_x_1306:
[----:B------:R-:W-:Y:S01]  /*bb90*/  WARPSYNC 0xffffffff ;  /* 0xffffffff00007948 */ /* 0x000fe20003800000 */
[----:B------:R-:W-:Y:S01]  /*bba0*/  BAR.SYNC.DEFER_BLOCKING 0x4, 0x100 ;  /* 0x0104000000007b1d */ /* 0x000fe20000010000 */
[----:B------:R-:W-:-:S13]  /*bbb0*/  ISETP.NE.AND P0, PT, R4, RZ, PT ;  /* 0x000000ff0400720c */ /* 0x000fda0003f05270 */
[----:B------:R1:W-:Y:S04]  /*bbc0*/  @!P0 STS.128 [0x24100], R188 ;  /* 0x024100bcff008388 */ /* 0x0003e80000000c00 */
[----:B------:R-:W-:Y:S06]  /*bbd0*/  BAR.ARV 0x5, 0x100 ;  /* 0x0144000000007b1d */ /* 0x000fec0000002000 */
.L_x_1301:
[----:B----4-:R-:W-:-:S13]  /*bbe0*/  ISETP.GE.AND P0, PT, R191, c[0x0][0x53c], PT ;  /* 0x00014f00bf007a0c */ /* 0x010fda0003f06270 */
[----:B-123--:R-:W-:Y:S01]  /*bbf0*/  @P0 CALL.REL.NOINC `(.L_x_1318) ;  /* 0x0000001000000944 */ /* 0x00efe20003c00000 */
[----:B------:R-:W-:Y:S05]  /*bc00*/  BRA `(.L_x_1319) ;  /* 0xffff563000007947 */ /* 0x000fea000383ffff */
.L_x_1318:
[----:B------:R-:W-:Y:S05]  /*bc10*/  EXIT ;  /* 0x000000000000794d */ /* 0x000fea0003800000 */
.L_x_1225:
[----:B------:R-:W-:Y:S02]  /*bc20*/  MOV R6, 0x1 ;  /* 0x0000000100067802 */ /* 0x000fe40000000f00 */
[----:B------:R-:W-:Y:S02]  /*bc30*/  MOV R0, 0xbc50 ;  /* 0x0000bc5000007802 */ /* 0x000fe40000000f00 */
[----:B-1----:R-:W-:Y:S05]  /*bc40*/  CALL.REL.NOINC `($__internal_28_$__cuda_sm70_shflsync_up_p) ;  /* 0x0000161000007944 */ /* 0x002fea0003c00000 */
[----:B-12---:R-:W-:Y:S05]  /*bc50*/  BRA `(.L_x_1320) ;  /* 0xffff480000007947 */ /* 0x006fea000383ffff */
.L_x_1226:
[----:B------:R-:W-:Y:S02]  /*bc60*/  MOV R6, 0x2 ;  /* 0x0000000200067802 */ /* 0x000fe40000000f00 */
[----:B------:R-:W-:Y:S02]  /*bc70*/  MOV R0, 0xbc90 ;  /* 0x0000bc9000007802 */ /* 0x000fe40000000f00 */
[----:B-1----:R-:W-:Y:S05]  /*bc80*/  CALL.REL.NOINC `($__internal_28_$__cuda_sm70_shflsync_up_p) ;  /* 0x000015d000007944 */ /* 0x002fea0003c00000 */
[----:B--2---:R-:W-:Y:S02]  /*bc90*/  SEL R6, R6, RZ, P4 ;  /* 0x000000ff06067207 */ /* 0x004fe40002000000 */
[----:B------:R-:W-:-:S03]  /*bca0*/  MOV R0, 0xbce0 ;  /* 0x0000bce000007802 */ /* 0x000fc60000000f00 */
[----:B-1----:R-:W-:Y:S02]  /*bcb0*/  IMAD.IADD R15, R15, 0x1, R6 ;  /* 0x000000010f0f7824 */ /* 0x002fe400078e0206 */
[----:B------:R-:W-:Y:S02]  /*bcc0*/  IMAD.MOV.U32 R6, RZ, RZ, 0x4 ;  /* 0x00000004ff067424 */ /* 0x000fe400078e00ff */
[----:B------:R-:W-:Y:S05]  /*bcd0*/  CALL.REL.NOINC `($__internal_28_$__cuda_sm70_shflsync_up_p) ;  /* 0x0000158000007944 */ /* 0x000fea0003c00000 */
        /* <DEDUP_REMOVED lines=11> */
[----:B------:R-:W-:Y:S02]  /*bd90*/  MOV R7, 0x1f ;  /* 0x0000001f00077802 */ /* 0x000fe40000000f00 */
[----:B------:R-:W-:Y:S01]  /*bda0*/  MOV R0, 0xbdf0 ;  /* 0x0000bdf000007802 */ /* 0x000fe20000000f00 */
[----:B-1----:R-:W-:Y:S02]  /*bdb0*/  IMAD.IADD R15, R15, 0x1, R6 ;  /* 0x000000010f0f7824 */ /* 0x002fe400078e0206 */
[----:B------:R-:W-:Y:S02]  /*bdc0*/  IMAD.MOV.U32 R6, RZ, RZ, 0x1f ;  /* 0x0000001fff067424 */ /* 0x000fe400078e00ff */
[----:B------:R-:W-:-:S02]  /*bdd0*/  IMAD.MOV.U32 R9, RZ, RZ, R15 ;  /* 0x000000ffff097224 */ /* 0x000fc400078e000f */
[----:B------:R-:W-:Y:S05]  /*bde0*/  CALL.REL.NOINC `($__internal_27_$__cuda_sm70_shflsync_idx_p) ;  /* 0x0000142000007944 */ /* 0x000fea0003c00000 */
[----:B-12---:R-:W-:Y:S05]  /*bdf0*/  BRA `(.L_x_1321) ;  /* 0xffff476000007947 */ /* 0x006fea000383ffff */
.L_x_1228:
[----:B------:R-:W-:Y:S02]  /*be00*/  SEL R2, RZ, 0x1, P0 ;  /* 0x00000001ff027807 */ /* 0x000fe40000000000 */
[----:B------:R-:W-:-:S02]  /*be10*/  MOV R0, 0xbe30 ;  /* 0x0000be3000007802 */ /* 0x000fc40000000f00 */
[----:B------:R-:W-:Y:S05]  /*be20*/  CALL.REL.NOINC `($__internal_29_$__cuda_sm70_votesync_ballot) ;  /* 0x0000148000007944 */ /* 0x000fea0003c00000 */
[----:B------:R-:W-:Y:S05]  /*be30*/  BRA `(.L_x_1322) ;  /* 0xffff47b000007947 */ /* 0x000fea000383ffff */
.L_x_1229:
[----:B------:R-:W-:Y:S01]  /*be40*/  IMAD.MOV.U32 R9, RZ, RZ, R12 ;  /* 0x000000ffff097224 */ /* 0x000fe200078e000c */
[----:B--2---:R-:W-:Y:S01]  /*be50*/  MOV R6, R191 ;  /* 0x000000bf00067202 */ /* 0x004fe20000000f00 */
[----:B------:R-:W-:Y:S01]  /*be60*/  IMAD.MOV.U32 R7, RZ, RZ, 0x1f ;  /* 0x0000001fff077424 */ /* 0x000fe200078e00ff */
[----:B------:R-:W-:-:S02]  /*be70*/  MOV R0, 0xbe90 ;  /* 0x0000be9000007802 */ /* 0x000fc40000000f00 */
[----:B-1----:R-:W-:Y:S05]  /*be80*/  CALL.REL.NOINC `($__internal_27_$__cuda_sm70_shflsync_idx_p) ;  /* 0x0000138000007944 */ /* 0x002fea0003c00000 */
[----:B--2---:R-:W-:Y:S01]  /*be90*/  IMAD.MOV.U32 R12, RZ, RZ, R7 ;  /* 0x000000ffff0c7224 */ /* 0x004fe200078e0007 */
[----:B-1----:R-:W-:Y:S01]  /*bea0*/  MOV R9, R5 ;  /* 0x0000000500097202 */ /* 0x002fe20000000f00 */
[----:B------:R-:W-:Y:S01]  /*beb0*/  IMAD.MOV.U32 R17, RZ, RZ, RZ ;  /* 0x000000ffff117224 */ /* 0x000fe200078e00ff */
[----:B------:R-:W-:Y:S01]  /*bec0*/  MOV R6, R191 ;  /* 0x000000bf00067202 */ /* 0x000fe20000000f00 */
[----:B------:R-:W-:Y:S01]  /*bed0*/  IMAD.MOV.U32 R7, RZ, RZ, 0x1f ;  /* 0x0000001fff077424 */ /* 0x000fe200078e00ff */
[----:B------:R-:W-:-:S02]  /*bee0*/  MOV R0, 0xbf00 ;  /* 0x0000bf0000007802 */ /* 0x000fc40000000f00 */
[----:B------:R-:W-:Y:S05]  /*bef0*/  CALL.REL.NOINC `($__internal_27_$__cuda_sm70_shflsync_idx_p) ;  /* 0x0000131000007944 */ /* 0x000fea0003c00000 */
[----:B--2---:R-:W-:Y:S01]  /*bf00*/  MOV R5, R7 ;  /* 0x0000000700057202 */ /* 0x004fe20000000f00 */
[----:B-1----:R-:W-:Y:S05]  /*bf10*/  BRA `(.L_x_1323) ;  /* 0xffff472000007947 */ /* 0x002fea000383ffff */
.L_x_1232:
[----:B------:R-:W-:Y:S01]  /*bf20*/  IMAD.MOV.U32 R9, RZ, RZ, R15 ;  /* 0x000000ffff097224 */ /* 0x000fe200078e000f */
[----:B------:R-:W-:-:S02]  /*bf30*/  MOV R7, 0x1f ;  /* 0x0000001f00077802 */ /* 0x000fc40000000f00 */
[----:B------:R-:W-:Y:S02]  /*bf40*/  MOV R0, 0xbf60 ;  /* 0x0000bf6000007802 */ /* 0x000fe40000000f00 */
[----:B-1234-:R-:W-:Y:S05]  /*bf50*/  CALL.REL.NOINC `($__internal_27_$__cuda_sm70_shflsync_idx_p) ;  /* 0x000012b000007944 */ /* 0x01efea0003c00000 */
[----:B--2---:R-:W-:Y:S01]  /*bf60*/  MOV R17, R7 ;  /* 0x0000000700117202 */ /* 0x004fe20000000f00 */
[----:B-1----:R-:W-:Y:S05]  /*bf70*/  BRA `(.L_x_1231) ;  /* 0xffff472000007947 */ /* 0x002fea000383ffff */
.L_x_1240:
[----:B------:R-:W-:Y:S01]  /*bf80*/  IMAD.MOV.U32 R9, RZ, RZ, R5 ;  /* 0x000000ffff097224 */ /* 0x000fe200078e0005 */
[----:B------:R-:W-:Y:S01]  /*bf90*/  MOV R6, RZ ;  /* 0x000000ff00067202 */ /* 0x000fe20000000f00 */
[----:B------:R-:W-:Y:S01]  /*bfa0*/  IMAD.MOV.U32 R7, RZ, RZ, 0x181f ;  /* 0x0000181fff077424 */ /* 0x000fe200078e00ff */
[----:B------:R-:W-:Y:S02]  /*bfb0*/  MOV R0, 0xbfd0 ;  /* 0x0000bfd000007802 */ /* 0x000fe40000000f00 */
[----:B--2---:R-:W-:Y:S05]  /*bfc0*/  CALL.REL.NOINC `($__internal_27_$__cuda_sm70_shflsync_idx_p) ;  /* 0x0000124000007944 */ /* 0x004fea0003c00000 */
[----:B--2---:R-:W-:Y:S01]  /*bfd0*/  MOV R15, R7 ;  /* 0x00000007000f7202 */ /* 0x004fe20000000f00 */
[----:B-1----:R-:W-:Y:S05]  /*bfe0*/  BRA `(.L_x_1324) ;  /* 0xffff603000007947 */ /* 0x002fea000383ffff */
.L_x_1241:
[----:B------:R-:W-:Y:S01]  /*bff0*/  IMAD.MOV.U32 R9, RZ, RZ, R13 ;  /* 0x000000ffff097224 */ /* 0x000fe200078e000d */
[----:B------:R-:W-:Y:S01]  /*c000*/  MOV R6, RZ ;  /* 0x000000ff00067202 */ /* 0x000fe20000000f00 */
[----:B------:R-:W-:Y:S01]  /*c010*/  IMAD.MOV.U32 R7, RZ, RZ, 0x181f ;  /* 0x0000181fff077424 */ /* 0x000fe200078e00ff */
[----:B------:R-:W-:Y:S02]  /*c020*/  MOV R0, 0xc040 ;  /* 0x0000c04000007802 */ /* 0x000fe40000000f00 */
[----:B-123--:R-:W-:Y:S05]  /*c030*/  CALL.REL.NOINC `($__internal_27_$__cuda_sm70_shflsync_idx_p) ;  /* 0x000011d000007944 */ /* 0x00efea0003c00000 */
[----:B-12---:R-:W-:Y:S05]  /*c040*/  BRA `(.L_x_1325) ;  /* 0xffff5ff000007947 */ /* 0x006fea000383ffff */
.L_x_1244:
[----:B-1----:R-:W-:Y:S01]  /*c050*/  IMAD.MOV.U32 R9, RZ, RZ, R5 ;  /* 0x000000ffff097224 */ /* 0x002fe200078e0005 */
[----:B------:R-:W-:Y:S01]  /*c060*/  MOV R6, 0x1 ;  /* 0x0000000100067802 */ /* 0x000fe20000000f00 */
[----:B------:R-:W-:Y:S01]  /*c070*/  IMAD.MOV.U32 R7, RZ, RZ, 0x181f ;  /* 0x0000181fff077424 */ /* 0x000fe200078e00ff */
[----:B------:R-:W-:-:S02]  /*c080*/  MOV R0, 0xc0a0 ;  /* 0x0000c0a000007802 */ /* 0x000fc40000000f00 */
[----:B--234-:R-:W-:Y:S05]  /*c090*/  CALL.REL.NOINC `($__internal_27_$__cuda_sm70_shflsync_idx_p) ;  /* 0x0000117000007944 */ /* 0x01cfea0003c00000 */
[----:B--2---:R-:W-:Y:S01]  /*c0a0*/  IMAD.MOV.U32 R15, RZ, RZ, R7 ;  /* 0x000000ffff0f7224 */ /* 0x004fe200078e0007 */
[----:B-1----:R-:W-:Y:S01]  /*c0b0*/  MOV R6, 0x1 ;  /* 0x0000000100067802 */ /* 0x002fe20000000f00 */
[----:B------:R-:W-:Y:S01]  /*c0c0*/  IMAD.MOV.U32 R9, RZ, RZ, R13 ;  /* 0x000000ffff097224 */ /* 0x000fe200078e000d */
[----:B------:R-:W-:-:S02]  /*c0d0*/  MOV R7, 0x181f ;  /* 0x0000181f00077802 */ /* 0x000fc40000000f00 */
[----:B------:R-:W-:Y:S02]  /*c0e0*/  MOV R0, 0xc100 ;  /* 0x0000c10000007802 */ /* 0x000fe40000000f00 */
[----:B------:R-:W-:Y:S05]  /*c0f0*/  CALL.REL.NOINC `($__internal_27_$__cuda_sm70_shflsync_idx_p) ;  /* 0x0000111000007944 */ /* 0x000fea0003c00000 */
[----:B-12---:R-:W-:Y:S05]  /*c100*/  BRA `(.L_x_1326) ;  /* 0xffff607000007947 */ /* 0x006fea000383ffff */
.L_x_1247:
[----:B-1----:R-:W-:Y:S01]  /*c110*/  IMAD.MOV.U32 R9, RZ, RZ, R5 ;  /* 0x000000ffff097224 */ /* 0x002fe200078e0005 */
[----:B------:R-:W-:Y:S01]  /*c120*/  MOV R6, 0x2 ;  /* 0x0000000200067802 */ /* 0x000fe20000000f00 */
[----:B------:R-:W-:Y:S01]  /*c130*/  IMAD.MOV.U32 R7, RZ, RZ, 0x181f ;  /* 0x0000181fff077424 */ /* 0x000fe200078e00ff */
[----:B------:R-:W-:Y:S02]  /*c140*/  MOV R0, 0xc160 ;  /* 0x0000c16000007802 */ /* 0x000fe40000000f00 */
[----:B--234-:R-:W-:Y:S05]  /*c150*/  CALL.REL.NOINC `($__internal_27_$__cuda_sm70_shflsync_idx_p) ;  /* 0x000010b000007944 */ /* 0x01cfea0003c00000 */
[----:B--2---:R-:W-:Y:S01]  /*c160*/  MOV R15, R7 ;  /* 0x00000007000f7202 */ /* 0x004fe20000000f00 */
[----:B-1----:R-:W-:Y:S05]  /*c170*/  BRA `(.L_x_1327) ;  /* 0xffff613000007947 */ /* 0x002fea000383ffff */
.L_x_1248:
[----:B-1----:R-:W-:Y:S01]  /*c180*/  IMAD.MOV.U32 R9, RZ, RZ, R13 ;  /* 0x000000ffff097224 */ /* 0x002fe200078e000d */
[----:B------:R-:W-:Y:S01]  /*c190*/  MOV R6, 0x2 ;  /* 0x0000000200067802 */ /* 0x000fe20000000f00 */
[----:B------:R-:W-:Y:S01]  /*c1a0*/  IMAD.MOV.U32 R7, RZ, RZ, 0x181f ;  /* 0x0000181fff077424 */ /* 0x000fe200078e00ff */
[----:B------:R-:W-:Y:S02]  /*c1b0*/  MOV R0, 0xc1d0 ;  /* 0x0000c1d000007802 */ /* 0x000fe40000000f00 */
[----:B--234-:R-:W-:Y:S05]  /*c1c0*/  CALL.REL.NOINC `($__internal_27_$__cuda_sm70_shflsync_idx_p) ;  /* 0x0000104000007944 */ /* 0x01cfea0003c00000 */
[----:B-12---:R-:W-:Y:S05]  /*c1d0*/  BRA `(.L_x_1328) ;  /* 0xffff60f000007947 */ /* 0x006fea000383ffff */
.L_x_1251:
[----:B--2---:R-:W-:Y:S01]  /*c1e0*/  IMAD.MOV.U32 R9, RZ, RZ, R5 ;  /* 0x000000ffff097224 */ /* 0x004fe200078e0005 */
[----:B------:R-:W-:Y:S01]  /*c1f0*/  MOV R6, 0x3 ;  /* 0x0000000300067802 */ /* 0x000fe20000000f00 */
[----:B------:R-:W-:Y:S01]  /*c200*/  IMAD.MOV.U32 R7, RZ, RZ, 0x181f ;  /* 0x0000181fff077424 */ /* 0x000fe200078e00ff */
[----:B------:R-:W-:-:S02]  /*c210*/  MOV R0, 0xc230 ;  /* 0x0000c23000007802 */ /* 0x000fc40000000f00 */
[----:B-1-34-:R-:W-:Y:S05]  /*c220*/  CALL.REL.NOINC `($__internal_27_$__cuda_sm70_shflsync_idx_p) ;  /* 0x00000fe000007944 */ /* 0x01afea0003c00000 */
[----:B--2---:R-:W-:Y:S01]  /*c230*/  IMAD.MOV.U32 R5, RZ, RZ, R7 ;  /* 0x000000ffff057224 */ /* 0x004fe200078e0007 */
[----:B-1----:R-:W-:Y:S01]  /*c240*/  MOV R6, 0x3 ;  /* 0x0000000300067802 */ /* 0x002fe20000000f00 */
[----:B------:R-:W-:Y:S01]  /*c250*/  IMAD.MOV.U32 R9, RZ, RZ, R13 ;  /* 0x000000ffff097224 */ /* 0x000fe200078e000d */
[----:B------:R-:W-:-:S02]  /*c260*/  MOV R7, 0x181f ;  /* 0x0000181f00077802 */ /* 0x000fc40000000f00 */
[----:B------:R-:W-:Y:S02]  /*c270*/  MOV R0, 0xc290 ;  /* 0x0000c29000007802 */ /* 0x000fe40000000f00 */
[----:B------:R-:W-:Y:S05]  /*c280*/  CALL.REL.NOINC `($__internal_27_$__cuda_sm70_shflsync_idx_p) ;  /* 0x00000f8000007944 */ /* 0x000fea0003c00000 */
[----:B-12---:R-:W-:Y:S05]  /*c290*/  BRA `(.L_x_1329) ;  /* 0xffff617000007947 */ /* 0x006fea000383ffff */
.L_x_1260:
[----:B-1----:R-:W-:Y:S02]  /*c2a0*/  MOV R6, 0x2 ;  /* 0x0000000200067802 */ /* 0x002fe40000000f00 */
[----:B------:R-:W-:Y:S02]  /*c2b0*/  MOV R2, 0xc2d0 ;  /* 0x0000c2d000027802 */ /* 0x000fe40000000f00 */
[----:B------:R-:W-:Y:S05]  /*c2c0*/  CALL.REL.NOINC `($__internal_26_$__cuda_sm70_shflsync_bfly_p) ;  /* 0x00000ef000007944 */ /* 0x000fea0003c00000 */
[----:B-12---:R-:W-:Y:S05]  /*c2d0*/  BRA `(.L_x_1330) ;  /* 0xffffb53000007947 */ /* 0x006fea000383ffff */
.L_x_1261:
[----:B------:R-:W-:Y:S02]  /*c2e0*/  MOV R6, 0x1 ;  /* 0x0000000100067802 */ /* 0x000fe40000000f00 */
[----:B------:R-:W-:Y:S02]  /*c2f0*/  MOV R2, 0xc310 ;  /* 0x0000c31000027802 */ /* 0x000fe40000000f00 */
[----:B------:R-:W-:Y:S05]  /*c300*/  CALL.REL.NOINC `($__internal_26_$__cuda_sm70_shflsync_bfly_p) ;  /* 0x00000eb000007944 */ /* 0x000fea0003c00000 */
[----:B--2---:R-:W-:Y:S01]  /*c310*/  FADD.FTZ R4, R235, R6 ;  /* 0x00000006eb047221 */ /* 0x004fe20000010000 */
[----:B-1----:R-:W-:Y:S02]  /*c320*/  MOV R235, R233 ;  /* 0x000000e900eb7202 */ /* 0x002fe40000000f00 */
[----:B------:R-:W-:Y:S02]  /*c330*/  MOV R6, 0x2 ;  /* 0x0000000200067802 */ /* 0x000fe40000000f00 */
[----:B------:R-:W-:Y:S02]  /*c340*/  MOV R2, 0xc360 ;  /* 0x0000c36000027802 */ /* 0x000fe40000000f00 */
[----:B------:R-:W-:Y:S05]  /*c350*/  CALL.REL.NOINC `($__internal_26_$__cuda_sm70_shflsync_bfly_p) ;  /* 0x00000e6000007944 */ /* 0x000fea0003c00000 */
[----:B--2---:R-:W-:Y:S01]  /*c360*/  FADD.FTZ R8, R233, R6 ;  /* 0x00000006e9087221 */ /* 0x004fe20000010000 */
[----:B------:R-:W-:-:S02]  /*c370*/  MOV R6, 0x1 ;  /* 0x0000000100067802 */ /* 0x000fc40000000f00 */
[----:B------:R-:W-:Y:S02]  /*c380*/  MOV R2, 0xc3b0 ;  /* 0x0000c3b000027802 */ /* 0x000fe40000000f00 */
[----:B-1----:R-:W-:Y:S02]  /*c390*/  MOV R235, R8 ;  /* 0x0000000800eb7202 */ /* 0x002fe40000000f00 */
[----:B------:R-:W-:Y:S05]  /*c3a0*/  CALL.REL.NOINC `($__internal_26_$__cuda_sm70_shflsync_bfly_p) ;  /* 0x00000e1000007944 */ /* 0x000fea0003c00000 */
[----:B-12---:R-:W-:Y:S05]  /*c3b0*/  BRA `(.L_x_1331) ;  /* 0xffffb4c000007947 */ /* 0x006fea000383ffff */
.L_x_1268:
[----:B--234-:R-:W-:Y:S01]  /*c3c0*/  IMAD.MOV.U32 R9, RZ, RZ, R4 ;  /* 0x000000ffff097224 */ /* 0x01cfe200078e0004 */
[----:B------:R-:W-:Y:S01]  /*c3d0*/  MOV R6, RZ ;  /* 0x000000ff00067202 */ /* 0x000fe20000000f00 */
[----:B------:R-:W-:Y:S01]  /*c3e0*/  IMAD.MOV.U32 R7, RZ, RZ, 0x181f ;  /* 0x0000181fff077424 */ /* 0x000fe200078e00ff */
[----:B------:R-:W-:Y:S02]  /*c3f0*/  MOV R0, 0xc410 ;  /* 0x0000c41000007802 */ /* 0x000fe40000000f00 */
[----:B-1----:R-:W-:Y:S05]  /*c400*/  CALL.REL.NOINC `($__internal_27_$__cuda_sm70_shflsync_idx_p) ;  /* 0x00000e0000007944 */ /* 0x002fea0003c00000 */
[----:B--2---:R-:W-:Y:S01]  /*c410*/  MOV R61, R7 ;  /* 0x00000007003d7202 */ /* 0x004fe20000000f00 */
[----:B-1----:R-:W-:Y:S05]  /*c420*/  BRA `(.L_x_1332) ;  /* 0xffffcb1000007947 */ /* 0x002fea000383ffff */
.L_x_1269:
[----:B------:R-:W-:Y:S01]  /*c430*/  IMAD.MOV.U32 R9, RZ, RZ, R5 ;  /* 0x000000ffff097224 */ /* 0x000fe200078e0005 */
[----:B------:R-:W-:Y:S01]  /*c440*/  MOV R6, RZ ;  /* 0x000000ff00067202 */ /* 0x000fe20000000f00 */
[----:B------:R-:W-:Y:S01]  /*c450*/  IMAD.MOV.U32 R7, RZ, RZ, 0x181f ;  /* 0x0000181fff077424 */ /* 0x000fe200078e00ff */
[----:B------:R-:W-:Y:S02]  /*c460*/  MOV R0, 0xc480 ;  /* 0x0000c48000007802 */ /* 0x000fe40000000f00 */
[----:B-123--:R-:W-:Y:S05]  /*c470*/  CALL.REL.NOINC `($__internal_27_$__cuda_sm70_shflsync_idx_p) ;  /* 0x00000d9000007944 */ /* 0x00efea0003c00000 */
[----:B-12---:R-:W-:Y:S05]  /*c480*/  BRA `(.L_x_1333) ;  /* 0xffffcad000007947 */ /* 0x006fea000383ffff */
.L_x_1272:
        /* <DEDUP_REMOVED lines=12> */
.L_x_1275:
[----:B--2---:R-:W-:Y:S01]  /*c550*/  IMAD.MOV.U32 R9, RZ, RZ, R4 ;  /* 0x000000ffff097224 */ /* 0x004fe200078e0004 */
[----:B------:R-:W-:Y:S01]  /*c560*/  MOV R6, 0x2 ;  /* 0x0000000200067802 */ /* 0x000fe20000000f00 */
[----:B----4-:R-:W-:Y:S01]  /*c570*/  IMAD.MOV.U32 R7, RZ, RZ, 0x181f ;  /* 0x0000181fff077424 */ /* 0x010fe200078e00ff */
[----:B------:R-:W-:Y:S02]  /*c580*/  MOV R0, 0xc5a0 ;  /* 0x0000c5a000007802 */ /* 0x000fe40000000f00 */
[----:B-1-3--:R-:W-:Y:S05]  /*c590*/  CALL.REL.NOINC `($__internal_27_$__cuda_sm70_shflsync_idx_p) ;  /* 0x00000c7000007944 */ /* 0x00afea0003c00000 */
[----:B--2---:R-:W-:Y:S01]  /*c5a0*/  MOV R21, R7 ;  /* 0x0000000700157202 */ /* 0x004fe20000000f00 */
[----:B-1----:R-:W-:Y:S05]  /*c5b0*/  BRA `(.L_x_1335) ;  /* 0xffffcc0000007947 */ /* 0x002fea000383ffff */
.L_x_1276:
[----:B------:R-:W-:Y:S01]  /*c5c0*/  IMAD.MOV.U32 R9, RZ, RZ, R5 ;  /* 0x000000ffff097224 */ /* 0x000fe200078e0005 */
[----:B------:R-:W-:Y:S01]  /*c5d0*/  MOV R6, 0x2 ;  /* 0x0000000200067802 */ /* 0x000fe20000000f00 */
[----:B----4-:R-:W-:Y:S01]  /*c5e0*/  IMAD.MOV.U32 R7, RZ, RZ, 0x181f ;  /* 0x0000181fff077424 */ /* 0x010fe200078e00ff */
[----:B------:R-:W-:Y:S02]  /*c5f0*/  MOV R0, 0xc610 ;  /* 0x0000c61000007802 */ /* 0x000fe40000000f00 */
[----:B-123--:R-:W-:Y:S05]  /*c600*/  CALL.REL.NOINC `($__internal_27_$__cuda_sm70_shflsync_idx_p) ;  /* 0x00000c0000007944 */ /* 0x00efea0003c00000 */
[----:B-12---:R-:W-:Y:S05]  /*c610*/  BRA `(.L_x_1336) ;  /* 0xffffcbc000007947 */ /* 0x006fea000383ffff */
.L_x_1279:
[----:B-1----:R-:W-:Y:S01]  /*c620*/  IMAD.MOV.U32 R9, RZ, RZ, R4 ;  /* 0x000000ffff097224 */ /* 0x002fe200078e0004 */
[----:B------:R-:W-:Y:S01]  /*c630*/  MOV R6, 0x3 ;  /* 0x0000000300067802 */ /* 0x000fe20000000f00 */
[----:B--2---:R-:W-:Y:S01]  /*c640*/  IMAD.MOV.U32 R7, RZ, RZ, 0x181f ;  /* 0x0000181fff077424 */ /* 0x004fe200078e00ff */
[----:B------:R-:W-:-:S02]  /*c650*/  MOV R0, 0xc670 ;  /* 0x0000c67000007802 */ /* 0x000fc40000000f00 */
[----:B---34-:R-:W-:Y:S05]  /*c660*/  CALL.REL.NOINC `($__internal_27_$__cuda_sm70_shflsync_idx_p) ;  /* 0x00000ba000007944 */ /* 0x018fea0003c00000 */
[----:B--2---:R-:W-:Y:S01]  /*c670*/  IMAD.MOV.U32 R17, RZ, RZ, R7 ;  /* 0x000000ffff117224 */ /* 0x004fe200078e0007 */
[----:B-1----:R-:W-:Y:S01]  /*c680*/  MOV R6, 0x3 ;  /* 0x0000000300067802 */ /* 0x002fe20000000f00 */
[----:B------:R-:W-:Y:S01]  /*c690*/  IMAD.MOV.U32 R9, RZ, RZ, R5 ;  /* 0x000000ffff097224 */ /* 0x000fe200078e0005 */
[----:B------:R-:W-:-:S02]  /*c6a0*/  MOV R7, 0x181f ;  /* 0x0000181f00077802 */ /* 0x000fc40000000f00 */
[----:B------:R-:W-:Y:S02]  /*c6b0*/  MOV R0, 0xc6d0 ;  /* 0x0000c6d000007802 */ /* 0x000fe40000000f00 */
[----:B------:R-:W-:Y:S05]  /*c6c0*/  CALL.REL.NOINC `($__internal_27_$__cuda_sm70_shflsync_idx_p) ;  /* 0x00000b4000007944 */ /* 0x000fea0003c00000 */
[----:B-12---:R-:W-:Y:S05]  /*c6d0*/  BRA `(.L_x_1337) ;  /* 0xffffcc4000007947 */ /* 0x006fea000383ffff */
.L_x_1281:
[----:B------:R-:W-:Y:S01]  /*c6e0*/  IMAD.MOV.U32 R9, RZ, RZ, R145 ;  /* 0x000000ffff097224 */ /* 0x000fe200078e0091 */
[----:B------:R-:W-:Y:S01]  /*c6f0*/  MOV R6, RZ ;  /* 0x000000ff00067202 */ /* 0x000fe20000000f00 */
[----:B------:R-:W-:Y:S01]  /*c700*/  IMAD.MOV.U32 R7, RZ, RZ, 0x1c1f ;  /* 0x00001c1fff077424 */ /* 0x000fe200078e00ff */
[----:B------:R-:W-:Y:S02]  /*c710*/  MOV R0, 0xc730 ;  /* 0x0000c73000007802 */ /* 0x000fe40000000f00 */
[----:B------:R-:W-:Y:S05]  /*c720*/  CALL.REL.NOINC `($__internal_27_$__cuda_sm70_shflsync_idx_p) ;  /* 0x00000ae000007944 */ /* 0x000fea0003c00000 */
[----:B--2---:R-:W-:Y:S01]  /*c730*/  MOV R149, R7 ;  /* 0x0000000700957202 */ /* 0x004fe20000000f00 */
[----:B-1----:R-:W-:Y:S05]  /*c740*/  BRA `(.L_x_1338) ;  /* 0xffffcee000007947 */ /* 0x002fea000383ffff */
.L_x_1282:
[----:B------:R-:W-:Y:S01]  /*c750*/  IMAD.MOV.U32 R9, RZ, RZ, R147 ;  /* 0x000000ffff097224 */ /* 0x000fe200078e0093 */
[----:B------:R-:W-:Y:S01]  /*c760*/  MOV R6, RZ ;  /* 0x000000ff00067202 */ /* 0x000fe20000000f00 */
[----:B------:R-:W-:Y:S01]  /*c770*/  IMAD.MOV.U32 R7, RZ, RZ, 0x1c1f ;  /* 0x00001c1fff077424 */ /* 0x000fe200078e00ff */
[----:B------:R-:W-:Y:S02]  /*c780*/  MOV R0, 0xc7a0 ;  /* 0x0000c7a000007802 */ /* 0x000fe40000000f00 */
[----:B-12---:R-:W-:Y:S05]  /*c790*/  CALL.REL.NOINC `($__internal_27_$__cuda_sm70_shflsync_idx_p) ;  /* 0x00000a7000007944 */ /* 0x006fea0003c00000 */
[----:B-12---:R-:W-:Y:S05]  /*c7a0*/  BRA `(.L_x_1339) ;  /* 0xffffcea000007947 */ /* 0x006fea000383ffff */
.L_x_1285:
[----:B----4-:R-:W-:Y:S01]  /*c7b0*/  IMAD.MOV.U32 R9, RZ, RZ, R145 ;  /* 0x000000ffff097224 */ /* 0x010fe200078e0091 */
[----:B------:R-:W-:Y:S01]  /*c7c0*/  MOV R6, 0x1 ;  /* 0x0000000100067802 */ /* 0x000fe20000000f00 */
[----:B------:R-:W-:Y:S01]  /*c7d0*/  IMAD.MOV.U32 R7, RZ, RZ, 0x1c1f ;  /* 0x00001c1fff077424 */ /* 0x000fe200078e00ff */
[----:B------:R-:W-:-:S02]  /*c7e0*/  MOV R0, 0xc800 ;  /* 0x0000c80000007802 */ /* 0x000fc40000000f00 */
[----:B-123--:R-:W-:Y:S05]  /*c7f0*/  CALL.REL.NOINC `($__internal_27_$__cuda_sm70_shflsync_idx_p) ;  /* 0x00000a1000007944 */ /* 0x00efea0003c00000 */
[----:B--2---:R-:W-:Y:S01]  /*c800*/  IMAD.MOV.U32 R145, RZ, RZ, R7 ;  /* 0x000000ffff917224 */ /* 0x004fe200078e0007 */
[----:B-1----:R-:W-:Y:S01]  /*c810*/  MOV R6, 0x1 ;  /* 0x0000000100067802 */ /* 0x002fe20000000f00 */
[----:B------:R-:W-:Y:S01]  /*c820*/  IMAD.MOV.U32 R9, RZ, RZ, R147 ;  /* 0x000000ffff097224 */ /* 0x000fe200078e0093 */
[----:B------:R-:W-:-:S02]  /*c830*/  MOV R7, 0x1c1f ;  /* 0x00001c1f00077802 */ /* 0x000fc40000000f00 */
[----:B------:R-:W-:Y:S02]  /*c840*/  MOV R0, 0xc860 ;  /* 0x0000c86000007802 */ /* 0x000fe40000000f00 */
[----:B------:R-:W-:Y:S05]  /*c850*/  CALL.REL.NOINC `($__internal_27_$__cuda_sm70_shflsync_idx_p) ;  /* 0x000009b000007944 */ /* 0x000fea0003c00000 */
[----:B-12---:R-:W-:Y:S05]  /*c860*/  BRA `(.L_x_1340) ;  /* 0xffffd6c000007947 */ /* 0x006fea000383ffff */
.L_x_1289:
[----:B------:R-:W-:Y:S01]  /*c870*/  IMAD.MOV.U32 R9, RZ, RZ, R5 ;  /* 0x000000ffff097224 */ /* 0x000fe200078e0005 */
[----:B------:R-:W-:Y:S01]  /*c880*/  MOV R6, RZ ;  /* 0x000000ff00067202 */ /* 0x000fe20000000f00 */
[----:B------:R-:W-:Y:S01]  /*c890*/  IMAD.MOV.U32 R7, RZ, RZ, 0x181f ;  /* 0x0000181fff077424 */ /* 0x000fe200078e00ff */
[----:B------:R-:W-:Y:S02]  /*c8a0*/  MOV R0, 0xc8c0 ;  /* 0x0000c8c000007802 */ /* 0x000fe40000000f00 */
[----:B--2---:R-:W-:Y:S05]  /*c8b0*/  CALL.REL.NOINC `($__internal_27_$__cuda_sm70_shflsync_idx_p) ;  /* 0x0000095000007944 */ /* 0x004fea0003c00000 */
[----:B--2---:R-:W-:Y:S01]  /*c8c0*/  MOV R13, R7 ;  /* 0x00000007000d7202 */ /* 0x004fe20000000f00 */
[----:B-1----:R-:W-:Y:S05]  /*c8d0*/  BRA `(.L_x_1341) ;  /* 0xffffe35000007947 */ /* 0x002fea000383ffff */
.L_x_1290:
[----:B------:R-:W-:Y:S01]  /*c8e0*/  IMAD.MOV.U32 R9, RZ, RZ, R4 ;  /* 0x000000ffff097224 */ /* 0x000fe200078e0004 */
[----:B------:R-:W-:Y:S01]  /*c8f0*/  MOV R6, RZ ;  /* 0x000000ff00067202 */ /* 0x000fe20000000f00 */
[----:B------:R-:W-:Y:S01]  /*c900*/  IMAD.MOV.U32 R7, RZ, RZ, 0x181f ;  /* 0x0000181fff077424 */ /* 0x000fe200078e00ff */
[----:B------:R-:W-:Y:S02]  /*c910*/  MOV R0, 0xc930 ;  /* 0x0000c93000007802 */ /* 0x000fe40000000f00 */
[----:B-123--:R-:W-:Y:S05]  /*c920*/  CALL.REL.NOINC `($__internal_27_$__cuda_sm70_shflsync_idx_p) ;  /* 0x000008e000007944 */ /* 0x00efea0003c00000 */
[----:B-12---:R-:W-:Y:S05]  /*c930*/  BRA `(.L_x_1342) ;  /* 0xffffe31000007947 */ /* 0x006fea000383ffff */
.L_x_1293:
        /* <DEDUP_REMOVED lines=12> */
.L_x_1296:
[----:B-1----:R-:W-:Y:S01]  /*ca00*/  IMAD.MOV.U32 R9, RZ, RZ, R5 ;  /* 0x000000ffff097224 */ /* 0x002fe200078e0005 */
[----:B------:R-:W-:Y:S01]  /*ca10*/  MOV R6, 0x2 ;  /* 0x0000000200067802 */ /* 0x000fe20000000f00 */
[----:B------:R-:W-:Y:S01]  /*ca20*/  IMAD.MOV.U32 R7, RZ, RZ, 0x181f ;  /* 0x0000181fff077424 */ /* 0x000fe200078e00ff */
[----:B------:R-:W-:Y:S02]  /*ca30*/  MOV R0, 0xca50 ;  /* 0x0000ca5000007802 */ /* 0x000fe40000000f00 */
[----:B--234-:R-:W-:Y:S05]  /*ca40*/  CALL.REL.NOINC `($__internal_27_$__cuda_sm70_shflsync_idx_p) ;  /* 0x000007c000007944 */ /* 0x01cfea0003c00000 */
[----:B--2---:R-:W-:Y:S01]  /*ca50*/  MOV R3, R7 ;  /* 0x0000000700037202 */ /* 0x004fe20000000f00 */
[----:B-1----:R-:W-:Y:S05]  /*ca60*/  BRA `(.L_x_1344) ;  /* 0xffffe45000007947 */ /* 0x002fea000383ffff */
.L_x_1297:
[----:B-1----:R-:W-:Y:S01]  /*ca70*/  IMAD.MOV.U32 R9, RZ, RZ, R4 ;  /* 0x000000ffff097224 */ /* 0x002fe200078e0004 */
[----:B------:R-:W-:Y:S01]  /*ca80*/  MOV R6, 0x2 ;  /* 0x0000000200067802 */ /* 0x000fe20000000f00 */
[----:B------:R-:W-:Y:S01]  /*ca90*/  IMAD.MOV.U32 R7, RZ, RZ, 0x181f ;  /* 0x0000181fff077424 */ /* 0x000fe200078e00ff */
[----:B------:R-:W-:Y:S02]  /*caa0*/  MOV R0, 0xcac0 ;  /* 0x0000cac000007802 */ /* 0x000fe40000000f00 */
[----:B--234-:R-:W-:Y:S05]  /*cab0*/  CALL.REL.NOINC `($__internal_27_$__cuda_sm70_shflsync_idx_p) ;  /* 0x0000075000007944 */ /* 0x01cfea0003c00000 */
[----:B-12---:R-:W-:Y:S05]  /*cac0*/  BRA `(.L_x_1345) ;  /* 0xffffe41000007947 */ /* 0x006fea000383ffff */
.L_x_1300:
[----:B--2---:R-:W-:Y:S01]  /*cad0*/  IMAD.MOV.U32 R9, RZ, RZ, R5 ;  /* 0x000000ffff097224 */ /* 0x004fe200078e0005 */
[----:B------:R-:W-:Y:S01]  /*cae0*/  MOV R6, 0x3 ;  /* 0x0000000300067802 */ /* 0x000fe20000000f00 */
[----:B----4-:R-:W-:Y:S01]  /*caf0*/  IMAD.MOV.U32 R7, RZ, RZ, 0x181f ;  /* 0x0000181fff077424 */ /* 0x010fe200078e00ff */
[----:B------:R-:W-:-:S02]  /*cb00*/  MOV R0, 0xcb20 ;  /* 0x0000cb2000007802 */ /* 0x000fc40000000f00 */
[----:B-1-3--:R-:W-:Y:S05]  /*cb10*/  CALL.REL.NOINC `($__internal_27_$__cuda_sm70_shflsync_idx_p) ;  /* 0x000006f000007944 */ /* 0x00afea0003c00000 */
[----:B--2---:R-:W-:Y:S01]  /*cb20*/  IMAD.MOV.U32 R5, RZ, RZ, R7 ;  /* 0x000000ffff057224 */ /* 0x004fe200078e0007 */
[----:B-1----:R-:W-:Y:S01]  /*cb30*/  MOV R6, 0x3 ;  /* 0x0000000300067802 */ /* 0x002fe20000000f00 */
[----:B------:R-:W-:Y:S01]  /*cb40*/  IMAD.MOV.U32 R9, RZ, RZ, R4 ;  /* 0x000000ffff097224 */ /* 0x000fe200078e0004 */
[----:B------:R-:W-:-:S02]  /*cb50*/  MOV R7, 0x181f ;  /* 0x0000181f00077802 */ /* 0x000fc40000000f00 */
[----:B------:R-:W-:Y:S02]  /*cb60*/  MOV R0, 0xcb80 ;  /* 0x0000cb8000007802 */ /* 0x000fe40000000f00 */
[----:B------:R-:W-:Y:S05]  /*cb70*/  CALL.REL.NOINC `($__internal_27_$__cuda_sm70_shflsync_idx_p) ;  /* 0x0000069000007944 */ /* 0x000fea0003c00000 */
[----:B-12---:R-:W-:Y:S05]  /*cb80*/  BRA `(.L_x_1346) ;  /* 0xffffe49000007947 */ /* 0x006fea000383ffff */
.L_x_1302:
[----:B------:R-:W-:Y:S01]  /*cb90*/  IMAD.MOV.U32 R9, RZ, RZ, R2 ;  /* 0x000000ffff097224 */ /* 0x000fe200078e0002 */
[----:B------:R-:W-:Y:S01]  /*cba0*/  MOV R6, RZ ;  /* 0x000000ff00067202 */ /* 0x000fe20000000f00 */
[----:B---3--:R-:W-:Y:S01]  /*cbb0*/  IMAD.MOV.U32 R7, RZ, RZ, 0x1f ;  /* 0x0000001fff077424 */ /* 0x008fe200078e00ff */
[----:B------:R-:W-:Y:S02]  /*cbc0*/  MOV R0, 0xcbe0 ;  /* 0x0000cbe000007802 */ /* 0x000fe40000000f00 */
[----:B------:R-:W-:Y:S05]  /*cbd0*/  CALL.REL.NOINC `($__internal_27_$__cuda_sm70_shflsync_idx_p) ;  /* 0x0000063000007944 */ /* 0x000fea0003c00000 */
[----:B--2---:R-:W-:Y:S01]  /*cbe0*/  MOV R3, R7 ;  /* 0x0000000700037202 */ /* 0x004fe20000000f00 */
[----:B-1----:R-:W-:Y:S05]  /*cbf0*/  BRA `(.L_x_1347) ;  /* 0xffffe5d000007947 */ /* 0x002fea000383ffff */
.L_x_1303:
[----:B------:R-:W-:Y:S01]  /*cc00*/  IMAD.MOV.U32 R9, RZ, RZ, R2 ;  /* 0x000000ffff097224 */ /* 0x000fe200078e0002 */
[----:B------:R-:W-:Y:S01]  /*cc10*/  MOV R6, 0x1 ;  /* 0x0000000100067802 */ /* 0x000fe20000000f00 */
[----:B---3--:R-:W-:Y:S01]  /*cc20*/  IMAD.MOV.U32 R7, RZ, RZ, 0x1f ;  /* 0x0000001fff077424 */ /* 0x008fe200078e00ff */
[----:B------:R-:W-:Y:S02]  /*cc30*/  MOV R0, 0xcc50 ;  /* 0x0000cc5000007802 */ /* 0x000fe40000000f00 */
[----:B-12---:R-:W-:Y:S05]  /*cc40*/  CALL.REL.NOINC `($__internal_27_$__cuda_sm70_shflsync_idx_p) ;  /* 0x000005c000007944 */ /* 0x006fea0003c00000 */
[----:B--2---:R-:W-:Y:S01]  /*cc50*/  MOV R2, R7 ;  /* 0x0000000700027202 */ /* 0x004fe20000000f00 */
[----:B-1----:R-:W-:Y:S05]  /*cc60*/  BRA `(.L_x_1348) ;  /* 0xffffe58000007947 */ /* 0x002fea000383ffff */
.L_x_1304:
[----:B------:R-:W-:Y:S02]  /*cc70*/  MOV R6, 0x1 ;  /* 0x0000000100067802 */ /* 0x000fe40000000f00 */
[----:B------:R-:W-:-:S02]  /*cc80*/  MOV R0, 0xcca0 ;  /* 0x0000cca000007802 */ /* 0x000fc40000000f00 */
[----:B-12---:R-:W-:Y:S05]  /*cc90*/  CALL.REL.NOINC `($__internal_28_$__cuda_sm70_shflsync_up_p) ;  /* 0x000005c000007944 */ /* 0x006fea0003c00000 */
[----:B-12---:R-:W-:Y:S05]  /*cca0*/  BRA `(.L_x_1349) ;  /* 0xffffe66000007947 */ /* 0x006fea000383ffff */
.L_x_1305:
[----:B------:R-:W-:Y:S02]  /*ccb0*/  MOV R6, 0x2 ;  /* 0x0000000200067802 */ /* 0x000fe40000000f00 */
[----:B------:R-:W-:-:S02]  /*ccc0*/  MOV R0, 0xcce0 ;  /* 0x0000cce000007802 */ /* 0x000fc40000000f00 */
[----:B-12---:R-:W-:Y:S05]  /*ccd0*/  CALL.REL.NOINC `($__internal_28_$__cuda_sm70_shflsync_up_p) ;  /* 0x0000058000007944 */ /* 0x006fea0003c00000 */
        /* <DEDUP_REMOVED lines=23> */
.L_x_1309:
[----:B---3--:R-:W-:Y:S01]  /*ce50*/  IMAD.MOV.U32 R15, RZ, RZ, R2 ;  /* 0x000000ffff0f7224 */ /* 0x008fe200078e0002 */
[----:B------:R-:W-:-:S02]  /*ce60*/  MOV R6, 0x1 ;  /* 0x0000000100067802 */ /* 0x000fc40000000f00 */
[----:B------:R-:W-:Y:S02]  /*ce70*/  MOV R0, 0xce90 ;  /* 0x0000ce9000007802 */ /* 0x000fe40000000f00 */
[----:B------:R-:W-:Y:S05]  /*ce80*/  CALL.REL.NOINC `($__internal_28_$__cuda_sm70_shflsync_up_p) ;  /* 0x000003d000007944 */ /* 0x000fea0003c00000 */
[----:B-12---:R-:W-:Y:S05]  /*ce90*/  BRA `(.L_x_1351) ;  /* 0xffffe6c000007947 */ /* 0x006fea000383ffff */
.L_x_1310:
[----:B---3--:R-:W-:Y:S01]  /*cea0*/  IMAD.MOV.U32 R15, RZ, RZ, R2 ;  /* 0x000000ffff0f7224 */ /* 0x008fe200078e0002 */
[----:B------:R-:W-:Y:S02]  /*ceb0*/  MOV R6, 0x2 ;  /* 0x0000000200067802 */ /* 0x000fe40000000f00 */
[----:B------:R-:W-:Y:S02]  /*cec0*/  MOV R0, 0xcee0 ;  /* 0x0000cee000007802 */ /* 0x000fe40000000f00 */
[----:B------:R-:W-:Y:S05]  /*ced0*/  CALL.REL.NOINC `($__internal_28_$__cuda_sm70_shflsync_up_p) ;  /* 0x0000038000007944 */ /* 0x000fea0003c00000 */
[----:B-12---:R-:W-:Y:S01]  /*cee0*/  SEL R15, R6, RZ, P1 ;  /* 0x000000ff060f7207 */ /* 0x006fe20000800000 */
[----:B------:R-:W-:Y:S01]  /*cef0*/  IMAD.MOV.U32 R6, RZ, RZ, 0x4 ;  /* 0x00000004ff067424 */ /* 0x000fe200078e00ff */
[----:B------:R-:W-:-:S03]  /*cf00*/  MOV R0, 0xcf30 ;  /* 0x0000cf3000007802 */ /* 0x000fc60000000f00 */
[----:B------:R-:W-:Y:S02]  /*cf10*/  IMAD.IADD R15, R2, 0x1, R15 ;  /* 0x00000001020f7824 */ /* 0x000fe400078e020f */
        /* <DEDUP_REMOVED lines=19> */
.L_x_1312:
[----:B------:R-:W-:Y:S02]  /*d050*/  SEL R2, RZ, 0x1, P0 ;  /* 0x00000001ff027807 */ /* 0x000fe40000000000 */
[----:B------:R-:W-:-:S02]  /*d060*/  MOV R0, 0xd080 ;  /* 0x0000d08000007802 */ /* 0x000fc40000000f00 */
[----:B---3--:R-:W-:Y:S05]  /*d070*/  CALL.REL.NOINC `($__internal_29_$__cuda_sm70_votesync_ballot) ;  /* 0x0000023000007944 */ /* 0x008fea0003c00000 */
[----:B------:R-:W-:Y:S05]  /*d080*/  BRA `(.L_x_1353) ;  /* 0xffffe66000007947 */ /* 0x000fea000383ffff */
.L_x_1313:
[----:B------:R-:W-:Y:S01]  /*d090*/  IMAD.MOV.U32 R9, RZ, RZ, R12 ;  /* 0x000000ffff097224 */ /* 0x000fe200078e000c */
[----:B--2---:R-:W-:Y:S01]  /*d0a0*/  MOV R6, R2 ;  /* 0x0000000200067202 */ /* 0x004fe20000000f00 */
[----:B------:R-:W-:Y:S01]  /*d0b0*/  IMAD.MOV.U32 R7, RZ, RZ, 0x1f ;  /* 0x0000001fff077424 */ /* 0x000fe200078e00ff */
[----:B------:R-:W-:-:S02]  /*d0c0*/  MOV R0, 0xd0e0 ;  /* 0x0000d0e000007802 */ /* 0x000fc40000000f00 */
[----:B-1-3--:R-:W-:Y:S05]  /*d0d0*/  CALL.REL.NOINC `($__internal_27_$__cuda_sm70_shflsync_idx_p) ;  /* 0x0000013000007944 */ /* 0x00afea0003c00000 */
[----:B--2---:R-:W-:Y:S01]  /*d0e0*/  IMAD.MOV.U32 R12, RZ, RZ, R7 ;  /* 0x000000ffff0c7224 */ /* 0x004fe200078e0007 */
[----:B-1----:R-:W-:Y:S01]  /*d0f0*/  MOV R6, R2 ;  /* 0x0000000200067202 */ /* 0x002fe20000000f00 */
[----:B------:R-:W-:Y:S01]  /*d100*/  IMAD.MOV.U32 R9, RZ, RZ, R5 ;  /* 0x000000ffff097224 */ /* 0x000fe200078e0005 */
[----:B------:R-:W-:-:S02]  /*d110*/  MOV R7, 0x1f ;  /* 0x0000001f00077802 */ /* 0x000fc40000000f00 */
[----:B------:R-:W-:Y:S02]  /*d120*/  MOV R0, 0xd140 ;  /* 0x0000d14000007802 */ /* 0x000fe40000000f00 */
[----:B------:R-:W-:Y:S05]  /*d130*/  CALL.REL.NOINC `($__internal_27_$__cuda_sm70_shflsync_idx_p) ;  /* 0x000000d000007944 */ /* 0x000fea0003c00000 */
[----:B--2---:R-:W-:Y:S01]  /*d140*/  MOV R5, R7 ;  /* 0x0000000700057202 */ /* 0x004fe20000000f00 */
[----:B-1----:R-:W-:Y:S05]  /*d150*/  BRA `(.L_x_1354) ;  /* 0xffffe5d000007947 */ /* 0x002fea000383ffff */
.L_x_1316:
[----:B------:R-:W-:Y:S01]  /*d160*/  IMAD.MOV.U32 R9, RZ, RZ, R15 ;  /* 0x000000ffff097224 */ /* 0x000fe200078e000f */
[----:B------:R-:W-:Y:S02]  /*d170*/  MOV R7, 0x1f ;  /* 0x0000001f00077802 */ /* 0x000fe40000000f00 */
[----:B------:R-:W-:Y:S02]  /*d180*/  MOV R0, 0xd1a0 ;  /* 0x0000d1a000007802 */ /* 0x000fe40000000f00 */
[----:B-1234-:R-:W-:Y:S05]  /*d190*/  CALL.REL.NOINC `($__internal_27_$__cuda_sm70_shflsync_idx_p) ;  /* 0x0000007000007944 */ /* 0x01efea0003c00000 */
[----:B--2---:R-:W-:Y:S01]  /*d1a0*/  MOV R17, R7 ;  /* 0x0000000700117202 */ /* 0x004fe20000000f00 */
[----:B-1----:R-:W-:Y:S05]  /*d1b0*/  BRA `(.L_x_1315) ;  /* 0xffffe5d000007947 */ /* 0x002fea000383ffff */
        .weak           $__internal_26_$__cuda_sm70_shflsync_bfly_p
        .type           $__internal_26_$__cuda_sm70_shflsync_bfly_p,@function
        .size           $__internal_26_$__cuda_sm70_shflsync_bfly_p,($__internal_27_$__cuda_sm70_shflsync_idx_p - $__internal_26_$__cuda_sm70_shflsync_bfly_p)
$__internal_26_$__cuda_sm70_shflsync_bfly_p:
[----:B------:R-:W-:Y:S01]  /*d1c0*/  MOV R10, R2 ;  /* 0x00000002000a7202 */ /* 0x000fe20000000f00 */
[----:B------:R-:W-:Y:S04]  /*d1d0*/  WARPSYNC R0 ;  /* 0x0000000000007348 */ /* 0x000fe80003800000 */
[----:B------:R-:W-:Y:S01]  /*d1e0*/  MOV R11, 0x0 ;  /* 0x00000000000b7802 */ /* 0x000fe20000000f00 */
[----:B------:R1:W2:Y:S03]  /*d1f0*/  SHFL.BFLY PT, R6, R235, R6, R5 ;  /* 0x0c000006eb067389 */ /* 0x0002a600000e0005 */
[----:B------:R-:W-:Y:S05]  /*d200*/  RET.REL.NODEC R10 `(_ZN7cutlass13device_kernelIN5flash19enable_sm80_to_sm89INS1_16FlashAttnFwdSm80INS1_25CollectiveMainloopFwdSm80ILi8ELi2ELb0EN4cute5tupleIJNS5_1CILi128EEENS7_ILi64EEENS7_ILi192EEEEEELi192ENS_6half_tEfNS_4arch4Sm80ELb0ELb0ELb0ELb1ELb0ELb0ELb1ELb1EEENS1_21CollectiveEpilogueFwdINS6_IJS8_SA_S9_EEENS6_IJNS7_ILi1EEESI_SI_EEESC_SE_Li256ELb1ELb1ELb1ELb0EEENS1_36VarlenDynamicPersistentTileSchedulerILi128ELi64ELi256ELi256ELb1ELb1ELb0ELb0ELb1ELb1EEEEEEEEEvNT_6ParamsE) ;  /* 0xffff2df00a007950 */ /* 0x000fea0003c3ffff */
        .weak           $__internal_27_$__cuda_sm70_shflsync_idx_p
        .type           $__internal_27_$__cuda_sm70_shflsync_idx_p,@function
        .size           $__internal_27_$__cuda_sm70_shflsync_idx_p,($__internal_28_$__cuda_sm70_shflsync_up_p - $__internal_27_$__cuda_sm70_shflsync_idx_p)
$__internal_27_$__cuda_sm70_shflsync_idx_p:
[----:B------:R-:W-:Y:S01]  /*d210*/  MOV R10, R0 ;  /* 0x00000000000a7202 */ /* 0x000fe20000000f00 */
[----:B------:R-:W-:Y:S04]  /*d220*/  WARPSYNC R192 ;  /* 0x000000c000007348 */ /* 0x000fe80003800000 */
[----:B------:R-:W-:Y:S01]  /*d230*/  MOV R11, 0x0 ;  /* 0x00000000000b7802 */ /* 0x000fe20000000f00 */
[----:B------:R1:W2:Y:S03]  /*d240*/  SHFL.IDX PT, R7, R9, R6, R7 ;  /* 0x0000000609077389 */ /* 0x0002a600000e0007 */
[----:B------:R-:W-:Y:S05]  /*d250*/  RET.REL.NODEC R10 `(_ZN7cutlass13device_kernelIN5flash19enable_sm80_to_sm89INS1_16FlashAttnFwdSm80INS1_25CollectiveMainloopFwdSm80ILi8ELi2ELb0EN4cute5tupleIJNS5_1CILi128EEENS7_ILi64EEENS7_ILi192EEEEEELi192ENS_6half_tEfNS_4arch4Sm80ELb0ELb0ELb0ELb1ELb0ELb0ELb1ELb1EEENS1_21CollectiveEpilogueFwdINS6_IJS8_SA_S9_EEENS6_IJNS7_ILi1EEESI_SI_EEESC_SE_Li256ELb1ELb1ELb1ELb0EEENS1_36VarlenDynamicPersistentTileSchedulerILi128ELi64ELi256ELi256ELb1ELb1ELb0ELb0ELb1ELb1EEEEEEEEEvNT_6ParamsE) ;  /* 0xffff2da00a007950 */ /* 0x000fea0003c3ffff */
        .weak           $__internal_28_$__cuda_sm70_shflsync_up_p
        .type           $__internal_28_$__cuda_sm70_shflsync_up_p,@function
        .size           $__internal_28_$__cuda_sm70_shflsync_up_p,($__internal_29_$__cuda_sm70_votesync_ballot - $__internal_28_$__cuda_sm70_shflsync_up_p)
$__internal_28_$__cuda_sm70_shflsync_up_p:
[----:B------:R-:W-:Y:S01]  /*d260*/  MOV R8, R0 ;  /* 0x0000000000087202 */ /* 0x000fe20000000f00 */
[----:B------:R-:W-:Y:S04]  /*d270*/  WARPSYNC R193 ;  /* 0x000000c100007348 */ /* 0x000fe80003800000 */
[----:B------:R-:W-:Y:S01]  /*d280*/  MOV R9, 0x0 ;  /* 0x0000000000097802 */ /* 0x000fe20000000f00 */
[----:B------:R1:W2:Y:S03]  /*d290*/  SHFL.UP PT, R6, R15, R6, R194 ;  /* 0x040000060f067389 */ /* 0x0002a600000e00c2 */
[----:B------:R-:W-:Y:S05]  /*d2a0*/  RET.REL.NODEC R8 `(_ZN7cutlass13device_kernelIN5flash19enable_sm80_to_sm89INS1_16FlashAttnFwdSm80INS1_25CollectiveMainloopFwdSm80ILi8ELi2ELb0EN4cute5tupleIJNS5_1CILi128EEENS7_ILi64EEENS7_ILi192EEEEEELi192ENS_6half_tEfNS_4arch4Sm80ELb0ELb0ELb0ELb1ELb0ELb0ELb1ELb1EEENS1_21CollectiveEpilogueFwdINS6_IJS8_SA_S9_EEENS6_IJNS7_ILi1EEESI_SI_EEESC_SE_Li256ELb1ELb1ELb1ELb0EEENS1_36VarlenDynamicPersistentTileSchedulerILi128ELi64ELi256ELi256ELb1ELb1ELb0ELb0ELb1ELb1EEEEEEEEEvNT_6ParamsE) ;  /* 0xffff2d5008007950 */ /* 0x000fea0003c3ffff */
        .weak           $__internal_29_$__cuda_sm70_votesync_ballot
        .type           $__internal_29_$__cuda_sm70_votesync_ballot,@function
        .size           $__internal_29_$__cuda_sm70_votesync_ballot,(.L_x_2488 - $__internal_29_$__cuda_sm70_votesync_ballot)
$__internal_29_$__cuda_sm70_votesync_ballot:
[----:B------:R-:W-:Y:S01]  /*d2b0*/  ISETP.NE.U32.AND P0, PT, R2, 0x1, PT ;  /* 0x000000010200780c */ /* 0x000fe20003f05070 */
[----:B------:R-:W-:Y:S01]  /*d2c0*/  IMAD.MOV.U32 R6, RZ, RZ, R0 ;  /* 0x000000ffff067224 */ /* 0x000fe200078e0000 */
[----:B------:R-:W-:Y:S04]  /*d2d0*/  WARPSYNC R187 ;  /* 0x000000bb00007348 */ /* 0x000fe80003800000 */
[----:B------:R-:W-:-:S07]  /*d2e0*/  IMAD.MOV.U32 R7, RZ, RZ, 0x0 ;  /* 0x00000000ff077424 */ /* 0x000fce00078e00ff */
[----:B------:R-:W-:-:S04]  /*d2f0*/  VOTE.ANY R2, PT, !P0 ;  /* 0x0000000000027806 */ /* 0x000fc800040e0100 */
[----:B------:R-:W-:Y:S01]  /*d300*/  LOP3.LUT R13, R2, R187, RZ, 0xc0, !PT ;  /* 0x000000bb020d7212 */ /* 0x000fe200078ec0ff */
[----:B------:R-:W-:Y:S06]  /*d310*/  RET.REL.NODEC R6 `(_ZN7cutlass13device_kernelIN5flash19enable_sm80_to_sm89INS1_16FlashAttnFwdSm80INS1_25CollectiveMainloopFwdSm80ILi8ELi2ELb0EN4cute5tupleIJNS5_1CILi128EEENS7_ILi64EEENS7_ILi192EEEEEELi192ENS_6half_tEfNS_4arch4Sm80ELb0ELb0ELb0ELb1ELb0ELb0ELb1ELb1EEENS1_21CollectiveEpilogueFwdINS6_IJS8_SA_S9_EEENS6_IJNS7_ILi1EEESI_SI_EEESC_SE_Li256ELb1ELb1ELb1ELb0EEENS1_36VarlenDynamicPersistentTileSchedulerILi128ELi64ELi256ELi256ELb1ELb1ELb0ELb0ELb1ELb1EEEEEEEEEvNT_6ParamsE) ;  /* 0xffff2ce006007950 */ /* 0x000fec0003c3ffff */
.L_x_1355:
        /* <DEDUP_REMOVED lines=14> */
.L_x_2488:


//--------------------- .text._ZN7cutlass13device_kernelIN5flash19enable_sm80_to_sm89INS1_16FlashAttnFwdSm80INS1_25CollectiveMainloopFwdSm80ILi8ELi2ELb0EN4cute5tupleIJNS5_1CILi128EEENS7_ILi64EEENS7_ILi192EEEEEELi192ENS_6half_tEfNS_4arch4Sm80ELb0ELb0ELb0ELb1ELb0ELb1ELb1ELb1EEENS1_21CollectiveEpilogueFwdINS6_IJS8_SA_S9_EEENS6_IJNS7_ILi1EEESI_SI_EEESC_SE_Li256ELb1ELb1ELb1ELb0EEENS1_36VarlenDynamicPersistentTileSchedulerILi128ELi64ELi256ELi256ELb1ELb1ELb0ELb0ELb1ELb1EEEEEEEEEvNT_6ParamsE --------------------------
	.section	.text._ZN7cutlass13device_kernelIN5flash19enable_sm80_to_sm89INS1_16FlashAttnFwdSm80INS1_25CollectiveMainloopFwdSm80ILi8ELi2ELb0EN4cute5tupleIJNS5_1CILi128EEENS7_ILi64EEENS7_ILi192EEEEEELi192ENS_6half_tEfNS_4arch4Sm80ELb0ELb0ELb0ELb1ELb0ELb1ELb1ELb1EEENS1_21CollectiveEpilogueFwdINS6_IJS8_SA_S9_EEENS6_IJNS7_ILi1EEESI_SI_EEESC_SE_Li256ELb1ELb1ELb1ELb0EEENS1_36VarlenDynamicPersistentTileSchedulerILi128ELi64ELi256ELi256ELb1ELb1ELb0ELb0ELb1ELb1EEEEEEEEEvNT_6ParamsE,"ax",@progbits
	.sectioninfo	@"SHI_REGISTERS=249"
	.align	128
.text._ZN7cutlass13device_kernelIN5flash19enable_sm80_to_sm89INS1_16FlashAttnFwdSm80INS1_25CollectiveMainloopFwdSm80ILi8ELi2ELb0EN4cute5tupleIJNS5_1CILi128EEENS7_ILi64EEENS7_ILi192EEEEEELi192ENS_6half_tEfNS_4arch4Sm80ELb0ELb0ELb0ELb1ELb0ELb1ELb1ELb1EEENS1_21CollectiveEpilogueFwdINS6_IJS8_SA_S9_EEENS6_IJNS7_ILi1EEESI_SI_EEESC_SE_Li256ELb1ELb1ELb1ELb0EEENS1_36VarlenDynamicPersistentTileSchedulerILi128ELi64ELi256ELi256ELb1ELb1ELb0ELb0ELb1ELb1EEEEEEEEEvNT_6ParamsE:
        .type           _ZN7cutlass13device_kernelIN5flash19enable_sm80_to_sm89INS1_16FlashAttnFwdSm80INS1_25CollectiveMainloopFwdSm80ILi8ELi2ELb0EN4cute5tupleIJNS5_1CILi128EEENS7_ILi64EEENS7_ILi192EEEEEELi192ENS_6half_tEfNS_4arch4Sm80ELb0ELb0ELb0ELb1ELb0ELb1ELb1ELb1EEENS1_21CollectiveEpilogueFwdINS6_IJS8_SA_S9_EEENS6_IJNS7_ILi1EEESI_SI_EEESC_SE_Li256ELb1ELb1ELb1ELb0EEENS1_36VarlenDynamicPersistentTileSchedulerILi128ELi64ELi256ELi256ELb1ELb1ELb0ELb0ELb1ELb1EEEEEEEEEvNT_6ParamsE,@function
        .size           _ZN7cutlass13device_kernelIN5flash19enable_sm80_to_sm89INS1_16FlashAttnFwdSm80INS1_25CollectiveMainloopFwdSm80ILi8ELi2ELb0EN4cute5tupleIJNS5_1CILi128EEENS7_ILi64EEENS7_ILi192EEEEEELi192ENS_6half_tEfNS_4arch4Sm80ELb0ELb0ELb0ELb1ELb0ELb1ELb1ELb1EEENS1_21CollectiveEpilogueFwdINS6_IJS8_SA_S9_EEENS6_IJNS7_ILi1EEESI_SI_EEESC_SE_Li256ELb1ELb1ELb1ELb0EEENS1_36VarlenDynamicPersistentTileSchedulerILi128ELi64ELi256ELi256ELb1ELb1ELb0ELb0ELb1ELb1EEEEEEEEEvNT_6ParamsE,(.L_x_2493 - _ZN7cutlass13device_kernelIN5flash19enable_sm80_to_sm89INS1_16FlashAttnFwdSm80INS1_25CollectiveMainloopFwdSm80ILi8ELi2ELb0EN4cute5tupleIJNS5_1CILi128EEENS7_ILi64EEENS7_ILi192EEEEEELi192ENS_6half_tEfNS_4arch4Sm80ELb0ELb0ELb0ELb1ELb0ELb1ELb1ELb1EEENS1_21CollectiveEpilogueFwdINS6_IJS8_SA_S9_EEENS6_IJNS7_ILi1EEESI_SI_EEESC_SE_Li256ELb1ELb1ELb1ELb0EEENS1_36VarlenDynamicPersistentTileSchedulerILi128ELi64ELi256ELi256ELb1ELb1ELb0ELb0ELb1ELb1EEEEEEEEEvNT_6ParamsE)
        .other          _ZN7cutlass13device_kernelIN5flash19enable_sm80_to_sm89INS1_16FlashAttnFwdSm80INS1_25CollectiveMainloopFwdSm80ILi8ELi2ELb0EN4cute5tupleIJNS5_1CILi128EEENS7_ILi64EEENS7_ILi192EEEEEELi192ENS_6half_tEfNS_4arch4Sm80ELb0ELb0ELb0ELb1ELb0ELb1ELb1ELb1EEENS1_21CollectiveEpilogueFwdINS6_IJS8_SA_S9_EEENS6_IJNS7_ILi1EEESI_SI_EEESC_SE_Li256ELb1ELb1ELb1ELb0EEENS1_36VarlenDynamicPersistentTileSchedulerILi128ELi64ELi256ELi256ELb1ELb1ELb0ELb0ELb1ELb1EEEEEEEEEvNT_6ParamsE,@"STO_CUDA_ENTRY STV_DEFAULT"
_ZN7cutlass13device_kernelIN5flash19enable_sm80_to_sm89INS1_16FlashAttnFwdSm80INS1_25CollectiveMainloopFwdSm80ILi8ELi2ELb0EN4cute5tupleIJNS5_1CILi128EEENS7_ILi64EEENS7_ILi192EEEEEELi192ENS_6half_tEfNS_4arch4Sm80ELb0ELb0ELb0ELb1ELb0ELb1ELb1ELb1EEENS1_21CollectiveEpilogueFwdINS6_IJS8_SA_S9_EEENS6_IJNS7_ILi1EEESI_SI_EEESC_SE_Li256ELb1ELb1ELb1ELb0EEENS1_36VarlenDynamicPersistentTileSchedulerILi128ELi64ELi256ELi256ELb1ELb1ELb0ELb0ELb1ELb1EEEEEEEEEvNT_6ParamsE:
        /* <DEDUP_REMOVED lines=54> */
.L_x_1361:
        /* <DEDUP_REMOVED lines=16> */
.L_x_1522:
        /* <DEDUP_REMOVED lines=16> */
.L_x_1523:
[----:B---3--:R-:W-:-:S05]  /*0560*/  IMAD R15, R15, c[0x0][0x538], RZ ;  /* 0x00014e000f0f7a24 */ /* 0x008fca00078e02ff */
[----:B------:R-:W-:-:S04]  /*0570*/  IADD3 R2, R15, R2, RZ ;  /* 0x000000020f027210 */ /* 0x000fc80007ffe0ff */
[----:B------:R-:W-:-:S13]  /*0580*/  ISETP.GT.AND P0, PT, R2, UR4, PT ;  /* 0x0000000402007c0c */ /* 0x000fda000bf04270 */
[----:B-12---:R-:W-:Y:S05]  /*0590*/  @!P0 BRA `(.L_x_1361) ;  /* 0xfffffdc000008947 */ /* 0x006fea000383ffff */
.L_x_1357:
[----:B-1----:R-:W-:-:S05]  /*05a0*/  IADD3 R200, -R15, R2, RZ ;  /* 0x000000020fc87210 */ /* 0x002fca0007ffe1ff */
[----:B------:R-:W-:-:S05]  /*05b0*/  IMAD R0, R9, c[0x0][0x538], R200 ;  /* 0x00014e0009007a24 */ /* 0x000fca00078e02c8 */
[----:B------:R-:W-:Y:S01]  /*05c0*/  ISETP.GT.AND P0, PT, R0, UR4, PT ;  /* 0x0000000400007c0c */ /* 0x000fe2000bf04270 */
[----:B------:R-:W-:-:S12]  /*05d0*/  BRA.DIV ~URZ, `(.L_x_1362) ;  /* 0x00016d027f007947 */ /* 0x000fd8000b800000 */
[----:B------:R-:W-:-:S04]  /*05e0*/  VOTE.ANY R7, PT, !P0 ;  /* 0x0000000000077806 */ /* 0x000fc800040e0100 */
.L_x_1524:
[----:B------:R1:W2:Y:S01]  /*05f0*/  POPC R203, R7 ;  /* 0x0000000700cb7309 */ /* 0x0002a20000000000 */
[----:B------:R-:W-:Y:S05]  /*0600*/  BRA.DIV ~URZ, `(.L_x_1363) ;  /* 0x00016d127f007947 */ /* 0x000fea000b800000 */
[----:B--2---:R2:W3:Y:S01]  /*0610*/  SHFL.IDX PT, R6, R6, R203, 0x1f ;  /* 0x00001fcb06067589 */ /* 0x0044e200000e0000 */
[----:B------:R-:W-:-:S03]  /*0620*/  MOV R11, RZ ;  /* 0x000000ff000b7202 */ /* 0x000fc60000000f00 */
[----:B------:R2:W4:Y:S04]  /*0630*/  SHFL.IDX PT, R5, R5, R203, 0x1f ;  /* 0x00001fcb05057589 */ /* 0x00052800000e0000 */
.L_x_1525:
[----:B------:R-:W-:Y:S01]  /*0640*/  ISETP.NE.AND P0, PT, R7, RZ, PT ;  /* 0x000000ff0700720c */ /* 0x000fe20003f05270 */
[----:B------:R-:W-:-:S12]  /*0650*/  BSSY B0, `(.L_x_1364) ;  /* 0x0000005000007945 */ /* 0x000fd80003800000 */
[----:B------:R-:W-:Y:S05]  /*0660*/  @!P0 BRA `(.L_x_1365) ;  /* 0x0000003000008947 */ /* 0x000fea0003800000 */
[----:B------:R-:W-:Y:S01]  /*0670*/  IADD3 R14, R203, -0x1, RZ ;  /* 0xffffffffcb0e7810 */ /* 0x000fe20007ffe0ff */
[----:B------:R-:W-:Y:S05]  /*0680*/  BRA.DIV ~URZ, `(.L_x_1366) ;  /* 0x00016d727f007947 */ /* 0x000fea000b800000 */
[----:B------:R1:W2:Y:S02]  /*0690*/  SHFL.IDX PT, R11, R9, R14, 0x1f ;  /* 0x00001f0e090b7589 */ /* 0x0002a400000e0000 */
.L_x_1365:
[----:B------:R-:W-:Y:S05]  /*06a0*/  BSYNC B0 ;  /* 0x0000000000007941 */ /* 0x000fea0003800000 */
.L_x_1364:
[----:B---3--:R-:W-:Y:S01]  /*06b0*/  IABS R0, R6 ;  /* 0x0000000600007213 */ /* 0x008fe20000000000 */
[----:B--2---:R-:W-:Y:S01]  /*06c0*/  IMAD R200, R11, c[0x0][0x538], R200 ;  /* 0x00014e000bc87a24 */ /* 0x004fe200078e02c8 */
[----:B----4-:R-:W-:Y:S02]  /*06d0*/  IABS R10, R5 ;  /* 0x00000005000a7213 */ /* 0x010fe40000000000 */
[----:B-1----:R-:W1:Y:S01]  /*06e0*/  I2F.RP R7, R0 ;  /* 0x0000000000077306 */ /* 0x002e620000209400 */
[----:B------:R-:W-:Y:S02]  /*06f0*/  IADD3 R203, R203, R4, RZ ;  /* 0x00000004cbcb7210 */ /* 0x000fe40007ffe0ff */
[----:B------:R-:W-:-:S05]  /*0700*/  IADD3 R201, -R200, UR4, RZ ;  /* 0x00000004c8c97c10 */ /* 0x000fca000fffe1ff */
[----:B------:R-:W2:Y:S08]  /*0710*/  I2F.RP R12, R10 ;  /* 0x0000000a000c7306 */ /* 0x000eb00000209400 */
[----:B-1----:R-:W1:Y:S08]  /*0720*/  MUFU.RCP R8, R7 ;  /* 0x0000000700087308 */ /* 0x002e700000001000 */
[----:B--2---:R-:W2:Y:S01]  /*0730*/  MUFU.RCP R12, R12 ;  /* 0x0000000c000c7308 */ /* 0x004ea20000001000 */
[----:B-1----:R-:W-:-:S02]  /*0740*/  IADD3 R8, R8, 0xffffffe, RZ ;  /* 0x0ffffffe08087810 */ /* 0x002fc40007ffe0ff */
[----:B------:R-:W-:-:S05]  /*0750*/  IABS R7, R201 ;  /* 0x000000c900077213 */ /* 0x000fca0000000000 */
        /* <DEDUP_REMOVED lines=10> */
[----:B------:R-:W-:-:S06]  /*0800*/  IMAD.HI.U32 R11, R9, R11, R8 ;  /* 0x0000000b090b7227 */ /* 0x000fcc00078e0008 */
        /* <DEDUP_REMOVED lines=20> */
[----:B------:R-:W-:Y:S01]  /*0950*/  IMAD R9, R7, R0, R2 ;  /* 0x0000000007097224 */ /* 0x000fe200078e0202 */
[----:B------:R-:W-:Y:S01]  /*0960*/  LOP3.LUT R0, R8, R5, RZ, 0x3c, !PT ;  /* 0x0000000508007212 */ /* 0x000fe200078e3cff */
[----:B------:R-:W-:-:S03]  /*0970*/  IMAD.IADD R201, R201, 0x1, -R6 ;  /* 0x00000001c9c97824 */ /* 0x000fc600078e0a06 */
[----:B------:R-:W-:Y:S02]  /*0980*/  ISETP.GT.U32.AND P0, PT, R10, R9, PT ;  /* 0x000000090a00720c */ /* 0x000fe40003f04070 */
[----:B------:R-:W-:-:S11]  /*0990*/  ISETP.GE.AND P1, PT, R0, RZ, PT ;  /* 0x000000ff0000720c */ /* 0x000fd60003f26270 */
[----:B------:R-:W-:Y:S01]  /*09a0*/  @!P0 IMAD.IADD R9, R9, 0x1, -R10 ;  /* 0x0000000109098824 */ /* 0x000fe200078e0a0a */
[----:B------:R-:W-:Y:S02]  /*09b0*/  @!P0 IADD3 R7, R7, 0x1, RZ ;  /* 0x0000000107078810 */ /* 0x000fe40007ffe0ff */
[----:B------:R-:W-:Y:S02]  /*09c0*/  ISETP.NE.AND P0, PT, R5, RZ, PT ;  /* 0x000000ff0500720c */ /* 0x000fe40003f05270 */
[----:B------:R-:W-:-:S13]  /*09d0*/  ISETP.GE.U32.AND P2, PT, R9, R10, PT ;  /* 0x0000000a0900720c */ /* 0x000fda0003f46070 */
[----:B------:R-:W-:-:S05]  /*09e0*/  @P2 IADD3 R7, R7, 0x1, RZ ;  /* 0x0000000107072810 */ /* 0x000fca0007ffe0ff */
[----:B------:R-:W-:Y:S01]  /*09f0*/  @!P1 IMAD.MOV R7, RZ, RZ, -R7 ;  /* 0x000000ffff079224 */ /* 0x000fe200078e0a07 */
[----:B------:R-:W-:-:S05]  /*0a00*/  @!P0 LOP3.LUT R7, RZ, R5, RZ, 0x33, !PT ;  /* 0x00000005ff078212 */ /* 0x000fca00078e33ff */
[----:B------:R-:W-:-:S04]  /*0a10*/  IMAD.MOV R0, RZ, RZ, -R7 ;  /* 0x000000ffff007224 */ /* 0x000fc800078e0a07 */
[C---:B------:R-:W-:Y:S02]  /*0a20*/  IMAD R0, R5.reuse, R0, R8 ;  /* 0x0000000005007224 */ /* 0x040fe400078e0208 */
[----:B------:R-:W-:-:S04]  /*0a30*/  IMAD R5, R5, 0x1000000, R7 ;  /* 0x0100000005057824 */ /* 0x000fc800078e0207 */
[----:B------:R-:W-:Y:S01]  /*0a40*/  IMAD R202, R0, 0x10000, R5 ;  /* 0x0001000000ca7824 */ /* 0x000fe200078e0205 */
[----:B------:R-:W-:Y:S05]  /*0a50*/  BRA `(.L_x_1367) ;  /* 0x0000004000007947 */ /* 0x000fea0003800000 */
.L_x_1358:
[----:B-1----:R-:W-:Y:S01]  /*0a60*/  IMAD.MOV.U32 R201, RZ, RZ, RZ ;  /* 0x000000ffffc97224 */ /* 0x002fe200078e00ff */
[----:B------:R-:W-:Y:S01]  /*0a70*/  MOV R202, RZ ;  /* 0x000000ff00ca7202 */ /* 0x000fe20000000f00 */
[----:B------:R-:W-:Y:S01]  /*0a80*/  IMAD.U32 R200, RZ, RZ, UR4 ;  /* 0x00000004ffc87e24 */ /* 0x000fe2000f8e00ff */
[----:B------:R-:W-:Y:S02]  /*0a90*/  MOV R203, c[0x0][0x53c] ;  /* 0x00014f0000cb7a02 */ /* 0x000fe40000000f00 */
.L_x_1367:
[----:B------:R-:W-:Y:S01]  /*0aa0*/  ISETP.NE.AND P0, PT, R3, RZ, PT ;  /* 0x000000ff0300720c */ /* 0x000fe20003f05270 */
[----:B------:R-:W-:-:S12]  /*0ab0*/  WARPSYNC 0xffffffff ;  /* 0xffffffff00007948 */ /* 0x000fd80003800000 */
[----:B------:R1:W-:Y:S04]  /*0ac0*/  @!P0 STS.128 [0x24100], R200 ;  /* 0x024100c8ff008388 */ /* 0x0003e80000000c00 */
[----:B------:R-:W-:Y:S06]  /*0ad0*/  BAR.ARV 0x5, 0x100 ;  /* 0x0144000000007b1d */ /* 0x000fec0000002000 */
.L_x_1356:
[----:B-1----:R-:W-:-:S13]  /*0ae0*/  ISETP.GE.AND P0, PT, R203, c[0x0][0x53c], PT ;  /* 0x00014f00cb007a0c */ /* 0x002fda0003f06270 */
[----:B------:R-:W-:Y:S05]  /*0af0*/  @P0 EXIT ;  /* 0x000000000000094d */ /* 0x000fea0003800000 */
[----:B------:R-:W-:-:S04]  /*0b00*/  SHF.R.S32.HI R5, RZ, 0x1f, R146 ;  /* 0x0000001fff057819 */ /* 0x000fc80000011492 */
[CC--:B------:R-:W-:Y:S02]  /*0b10*/  LEA.HI R2, R5.reuse, R146.reuse, RZ, 0x4 ;  /* 0x0000009205027211 */ /* 0x0c0fe400078f20ff */
[----:B------:R-:W-:Y:S02]  /*0b20*/  LEA.HI R8, R5, R146, RZ, 0x3 ;  /* 0x0000009205087211 */ /* 0x000fe400078f18ff */
[----:B------:R-:W-:Y:S02]  /*0b30*/  LOP3.LUT R9, R2, 0xfffffff0, RZ, 0xc0, !PT ;  /* 0xfffffff002097812 */ /* 0x000fe400078ec0ff */
[----:B------:R-:W-:Y:S02]  /*0b40*/  SHF.R.S32.HI R7, RZ, 0x4, R2 ;  /* 0x00000004ff077819 */ /* 0x000fe40000011402 */
[----:B------:R-:W-:Y:S01]  /*0b50*/  LOP3.LUT R3, R8, 0xfffffff8, RZ, 0xc0, !PT ;  /* 0xfffffff808037812 */ /* 0x000fe200078ec0ff */
[----:B------:R-:W-:Y:S01]  /*0b60*/  IMAD.IADD R9, R146, 0x1, -R9 ;  /* 0x0000000192097824 */ /* 0x000fe200078e0a09 */
[----:B------:R-:W-:-:S02]  /*0b70*/  LEA.HI R2, R2, R7, RZ, 0x1 ;  /* 0x0000000702027211 */ /* 0x000fc400078f08ff */
[-C--:B------:R-:W-:Y:S01]  /*0b80*/  LEA.HI R10, R5, R146.reuse, RZ, 0x6 ;  /* 0x00000092050a7211 */ /* 0x080fe200078f30ff */
[----:B------:R-:W-:Y:S01]  /*0b90*/  IMAD.IADD R193, R146, 0x1, -R3 ;  /* 0x0000000192c17824 */ /* 0x000fe200078e0a03 */
[----:B------:R-:W-:Y:S02]  /*0ba0*/  SHF.R.S32.HI R4, RZ, 0x1f, R9 ;  /* 0x0000001fff047819 */ /* 0x000fe40000011409 */
[----:B------:R-:W-:Y:S01]  /*0bb0*/  LOP3.LUT R2, R2, 0xfffffffe, RZ, 0xc0, !PT ;  /* 0xfffffffe02027812 */ /* 0x000fe200078ec0ff */
[----:B------:R-:W-:Y:S01]  /*0bc0*/  IMAD.SHL.U32 R10, R10, 0x8, RZ ;  /* 0x000000080a0a7824 */ /* 0x000fe200078e00ff */
[----:B------:R-:W-:Y:S01]  /*0bd0*/  LEA.HI R4, R4, R9, RZ, 0x3 ;  /* 0x0000000904047211 */ /* 0x000fe200078f18ff */
[----:B------:R-:W-:Y:S01]  /*0be0*/  IMAD.SHL.U32 R208, R193, 0x8, RZ ;  /* 0x00000008c1d07824 */ /* 0x000fe200078e00ff */
[----:B------:R-:W-:Y:S01]  /*0bf0*/  LEA.HI R140, R5, R146, RZ, 0x5 ;  /* 0x00000092058c7211 */ /* 0x000fe200078f28ff */
[----:B------:R-:W-:Y:S01]  /*0c00*/  IMAD.IADD R2, R7, 0x1, -R2 ;  /* 0x0000000107027824 */ /* 0x000fe200078e0a02 */
[----:B------:R-:W-:-:S02]  /*0c10*/  SHF.R.S32.HI R7, RZ, 0x3, R8 ;  /* 0x00000003ff077819 */ /* 0x000fc40000011408 */
[----:B------:R-:W-:Y:S01]  /*0c20*/  LOP3.LUT R6, R4, 0xfffffff8, RZ, 0xc0, !PT ;  /* 0xfffffff804067812 */ /* 0x000fe200078ec0ff */
[----:B------:R-:W-:Y:S01]  /*0c30*/  IMAD.SHL.U32 R0, R2, 0x8, RZ ;  /* 0x0000000802007824 */ /* 0x000fe200078e00ff */
[----:B------:R-:W-:Y:S01]  /*0c40*/  LEA.HI R5, R5, R146, RZ, 0x2 ;  /* 0x0000009205057211 */ /* 0x000fe200078f10ff */
[----:B------:R-:W-:Y:S01]  /*0c50*/  IMAD.SHL.U32 R7, R7, 0x40, RZ ;  /* 0x0000004007077824 */ /* 0x000fe200078e00ff */
[----:B------:R-:W-:Y:S01]  /*0c60*/  LOP3.LUT R10, R10, 0x7ffffe00, RZ, 0xc0, !PT ;  /* 0x7ffffe000a0a7812 */ /* 0x000fe200078ec0ff */
[----:B------:R-:W-:Y:S01]  /*0c70*/  IMAD.IADD R6, R9, 0x1, -R6 ;  /* 0x0000000109067824 */ /* 0x000fe200078e0a06 */
[--C-:B------:R-:W-:Y:S01]  /*0c80*/  SHF.R.S32.HI R213, RZ, 0x2, R5.reuse ;  /* 0x00000002ffd57819 */ /* 0x100fe20000011405 */
[----:B------:R-:W-:Y:S01]  /*0c90*/  IMAD.SHL.U32 R9, R193, 0x40, RZ ;  /* 0x00000040c1097824 */ /* 0x000fe200078e00ff */
[----:B------:R-:W-:Y:S01]  /*0ca0*/  LOP3.LUT R7, R7, 0x1c0, RZ, 0xc0, !PT ;  /* 0x000001c007077812 */ /* 0x000fe200078ec0ff */
[----:B------:R-:W-:Y:S01]  /*0cb0*/  IMAD.SHL.U32 R3, R6, 0x40, RZ ;  /* 0x0000004006037824 */ /* 0x000fe200078e00ff */
[----:B------:R-:W-:-:S02]  /*0cc0*/  SHF.R.S32.HI R212, RZ, 0x1f, R5 ;  /* 0x0000001fffd47819 */ /* 0x000fc40000011405 */
[----:B------:R-:W-:Y:S02]  /*0cd0*/  SHF.R.U32.HI R139, RZ, 0x3, R7 ;  /* 0x00000003ff8b7819 */ /* 0x000fe40000011607 */
[----:B------:R-:W-:Y:S02]  /*0ce0*/  LOP3.LUT R3, R3, 0x1c0, RZ, 0xc0, !PT ;  /* 0x000001c003037812 */ /* 0x000fe400078ec0ff */
[----:B------:R-:W-:Y:S02]  /*0cf0*/  LOP3.LUT R7, R7, 0x38, R208, 0xf8, !PT ;  /* 0x0000003807077812 */ /* 0x000fe400078ef8d0 */
[----:B------:R-:W-:Y:S02]  /*0d00*/  LOP3.LUT R0, R3, 0x8, R0, 0xf8, !PT ;  /* 0x0000000803007812 */ /* 0x000fe400078ef800 */
[----:B------:R-:W-:Y:S01]  /*0d10*/  LOP3.LUT R139, R10, R7, R139, 0xf6, !PT ;  /* 0x000000070a8b7212 */ /* 0x000fe200078ef68b */
[----:B------:R-:W-:Y:S01]  /*0d20*/  IMAD.SHL.U32 R7, R4, 0x40, RZ ;  /* 0x0000004004077824 */ /* 0x000fe200078e00ff */
[----:B------:R-:W-:Y:S01]  /*0d30*/  SHF.R.U32.HI R3, RZ, 0x3, R3 ;  /* 0x00000003ff037819 */ /* 0x000fe20000011603 */
[----:B------:R-:W-:Y:S01]  /*0d40*/  IMAD.MOV.U32 R4, RZ, RZ, 0x20 ;  /* 0x00000020ff047424 */ /* 0x000fe200078e00ff */
[----:B------:R-:W-:Y:S01]  /*0d50*/  SHF.R.S32.HI R140, RZ, 0x5, R140 ;  /* 0x00000005ff8c7819 */ /* 0x000fe2000001148c */
[----:B------:R-:W-:Y:S01]  /*0d60*/  IMAD.SHL.U32 R139, R139, 0x2, RZ ;  /* 0x000000028b8b7824 */ /* 0x000fe200078e00ff */
[----:B------:R-:W-:-:S02]  /*0d70*/  LEA.HI R212, R212, R213, RZ, 0x3 ;  /* 0x000000d5d4d47211 */ /* 0x000fc400078f18ff */
[----:B------:R-:W-:Y:S01]  /*0d80*/  LOP3.LUT R0, R0, R3, RZ, 0x3c, !PT ;  /* 0x0000000300007212 */ /* 0x000fe200078e3cff */
[C---:B------:R-:W-:Y:S01]  /*0d90*/  IMAD.SHL.U32 R3, R140.reuse, 0x400, RZ ;  /* 0x000004008c037824 */ /* 0x040fe200078e00ff */
[----:B------:R-:W-:Y:S01]  /*0da0*/  LOP3.LUT R9, R9, 0x1c0, RZ, 0xc0, !PT ;  /* 0x000001c009097812 */ /* 0x000fe200078ec0ff */
[----:B------:R-:W-:Y:S01]  /*0db0*/  IMAD.SHL.U32 R140, R140, 0x200, RZ ;  /* 0x000002008c8c7824 */ /* 0x000fe200078e00ff */
[----:B------:R-:W-:Y:S02]  /*0dc0*/  LOP3.LUT R7, R7, 0xfffffe00, RZ, 0xc0, !PT ;  /* 0xfffffe0007077812 */ /* 0x000fe400078ec0ff */
[----:B------:R-:W-:Y:S02]  /*0dd0*/  LOP3.LUT R212, R212, 0xfffffff8, RZ, 0xc0, !PT ;  /* 0xfffffff8d4d47812 */ /* 0x000fe400078ec0ff */
[----:B------:R-:W-:Y:S02]  /*0de0*/  LOP3.LUT R5, R5, 0xfffffffc, RZ, 0xc0, !PT ;  /* 0xfffffffc05057812 */ /* 0x000fe400078ec0ff */
[----:B------:R-:W-:Y:S01]  /*0df0*/  LOP3.LUT R8, R9, 0x8, R8, 0xf8, !PT ;  /* 0x0000000809087812 */ /* 0x000fe200078ef808 */
[----:B------:R-:W-:Y:S01]  /*0e00*/  IMAD.IADD R212, R213, 0x1, -R212 ;  /* 0x00000001d5d47824 */ /* 0x000fe200078e0ad4 */
[----:B------:R-:W-:Y:S01]  /*0e10*/  SHF.R.U32.HI R9, RZ, 0x3, R9 ;  /* 0x00000003ff097819 */ /* 0x000fe20000011609 */
[----:B------:R-:W-:Y:S01]  /*0e20*/  IMAD.IADD R210, R146, 0x1, -R5 ;  /* 0x0000000192d27824 */ /* 0x000fe200078e0a05 */
[----:B------:R-:W-:Y:S01]  /*0e30*/  R2P PR, R6, 0x6 ;  /* 0x0000000606007804 */ /* 0x000fe20000000000 */
[----:B------:R-:W-:Y:S01]  /*0e40*/  IMAD.MOV.U32 R5, RZ, RZ, 0x40 ;  /* 0x00000040ff057424 */ /* 0x000fe200078e00ff */
[-C--:B------:R-:W-:Y:S01]  /*0e50*/  IADD3 R3, R0, R7.reuse, R3 ;  /* 0x0000000700037210 */ /* 0x080fe20007ffe003 */
[----:B------:R-:W-:Y:S01]  /*0e60*/  IMAD.SHL.U32 R211, R212, 0x40, RZ ;  /* 0x00000040d4d37824 */ /* 0x000fe200078e00ff */
[----:B------:R-:W-:Y:S01]  /*0e70*/  LOP3.LUT R0, R0, R7, RZ, 0xfc, !PT ;  /* 0x0000000700007212 */ /* 0x000fe200078efcff */
[----:B------:R-:W-:Y:S01]  /*0e80*/  IMAD.SHL.U32 R144, R210, 0x8, RZ ;  /* 0x00000008d2907824 */ /* 0x000fe200078e00ff */
[----:B------:R-:W-:Y:S01]  /*0e90*/  LOP3.LUT R9, R8, R9, RZ, 0x3c, !PT ;  /* 0x0000000908097212 */ /* 0x000fe200078e3cff */
[----:B------:R-:W-:Y:S01]  /*0ea0*/  IMAD.SHL.U32 R142, R210, 0x4, RZ ;  /* 0x00000004d28e7824 */ /* 0x000fe200078e00ff */
[----:B------:R-:W-:-:S02]  /*0eb0*/  SEL R191, R4, 0xffffffe0, !P1 ;  /* 0xffffffe004bf7807 */ /* 0x000fc40004800000 */
[----:B------:R-:W-:Y:S01]  /*0ec0*/  LEA R194, R3, 0x18100, 0x1 ;  /* 0x0001810003c27811 */ /* 0x000fe200078e08ff */
[----:B------:R-:W-:Y:S01]  /*0ed0*/  IMAD R2, R2, 0x200, R9 ;  /* 0x0000020002027824 */ /* 0x000fe200078e0209 */
[----:B------:R-:W-:Y:S02]  /*0ee0*/  LEA R188, R0, 0x100, 0x1 ;  /* 0x0000010000bc7811 */ /* 0x000fe400078e08ff */
[----:B------:R-:W-:Y:S01]  /*0ef0*/  SEL R3, R5, 0xffffffc0, !P2 ;  /* 0xffffffc005037807 */ /* 0x000fe20005000000 */
[----:B------:R-:W-:Y:S01]  /*0f00*/  IMAD.IADD R0, R194, 0x1, R191 ;  /* 0x00000001c2007824 */ /* 0x000fe200078e02bf */
[----:B------:R-:W-:Y:S01]  /*0f10*/  LOP3.LUT R211, R211, 0x1c0, RZ, 0xc0, !PT ;  /* 0x000001c0d3d37812 */ /* 0x000fe200078ec0ff */
[----:B------:R-:W-:Y:S01]  /*0f20*/  IMAD.IADD R214, R191, 0x1, R188 ;  /* 0x00000001bfd67824 */ /* 0x000fe200078e02bc */
[----:B------:R-:W-:Y:S01]  /*0f30*/  IADD3 R209, R208, 0x40, RZ ;  /* 0x00000040d0d17810 */ /* 0x000fe20007ffe0ff */
[--C-:B------:R-:W-:Y:S01]  /*0f40*/  IMAD.IADD R190, R194, 0x1, R3.reuse ;  /* 0x00000001c2be7824 */ /* 0x100fe200078e0203 */
[----:B------:R-:W-:Y:S01]  /*0f50*/  IADD3 R208, R208, 0x80, RZ ;  /* 0x00000080d0d07810 */ /* 0x000fe20007ffe0ff */
[----:B------:R-:W-:Y:S01]  /*0f60*/  IMAD.IADD R189, R0, 0x1, R3 ;  /* 0x0000000100bd7824 */ /* 0x000fe200078e0203 */
[----:B------:R-:W-:Y:S01]  /*0f70*/  SHF.R.S32.HI R145, RZ, 0x1f, R144 ;  /* 0x0000001fff917819 */ /* 0x000fe20000011490 */
[C---:B------:R-:W-:Y:S01]  /*0f80*/  IMAD.IADD R214, R3.reuse, 0x1, R214 ;  /* 0x0000000103d67824 */ /* 0x040fe200078e02d6 */
[C---:B------:R-:W-:Y:S01]  /*0f90*/  IADD3 R138, R142.reuse, 0x10, RZ ;  /* 0x000000108e8a7810 */ /* 0x040fe20007ffe0ff */
[----:B------:R-:W-:Y:S01]  /*0fa0*/  IMAD.IADD R147, R3, 0x1, R188 ;  /* 0x0000000103937824 */ /* 0x000fe200078e02bc */
[----:B------:R-:W-:-:S02]  /*0fb0*/  IADD3 R137, R142, 0x30, RZ ;  /* 0x000000308e897810 */ /* 0x000fc40007ffe0ff */
[----:B------:R-:W-:Y:S02]  /*0fc0*/  IADD3 R136, R142, 0x50, RZ ;  /* 0x000000508e887810 */ /* 0x000fe40007ffe0ff */
[----:B------:R-:W-:Y:S02]  /*0fd0*/  SHF.R.U32.HI R141, RZ, 0x3, R211 ;  /* 0x00000003ff8d7819 */ /* 0x000fe400000116d3 */
[C---:B------:R-:W-:Y:S02]  /*0fe0*/  IADD3 R10, R139.reuse, 0x100, RZ ;  /* 0x000001008b0a7810 */ /* 0x040fe40007ffe0ff */
[----:B------:R-:W-:Y:S02]  /*0ff0*/  IADD3 R11, R139, 0xc100, RZ ;  /* 0x0000c1008b0b7810 */ /* 0x000fe40007ffe0ff */
[----:B------:R-:W-:Y:S02]  /*1000*/  LEA R192, R2, 0xc100, 0x1 ;  /* 0x0000c10002c07811 */ /* 0x000fe400078e08ff */
.L_x_1521:
[----:B------:R-:W-:-:S04]  /*1010*/  IMAD.MOV.U32 R6, RZ, RZ, 0x4 ;  /* 0x00000004ff067424 */ /* 0x000fc800078e00ff */
[----:B------:R-:W-:-:S05]  /*1020*/  IMAD.WIDE R8, R203, R6, c[0x0][0x588] ;  /* 0x00016200cb087625 */ /* 0x000fca00078e0206 */
        /* <DEDUP_REMOVED lines=12> */
[----:B--2---:R-:W-:Y:S02]  /*10f0*/  SHF.R.S32.HI R80, RZ, 0x1f, R215 ;  /* 0x0000001fff507819 */ /* 0x004fe400000114d7 */
[C---:B------:R-:W-:Y:S02]  /*1100*/  @P4 LEA R2, P0, R215.reuse, c[0x0][0x360], 0x2 ;  /* 0x0000d800d7024a11 */ /* 0x040fe400078010ff */
[----:B------:R-:W-:-:S02]  /*1110*/  @P2 LEA R4, P1, R215, c[0x0][0x370], 0x2 ;  /* 0x0000dc00d7042a11 */ /* 0x000fc400078210ff */
[C-C-:B------:R-:W-:Y:S02]  /*1120*/  @P4 LEA.HI.X R3, R215.reuse, c[0x0][0x364], R80.reuse, 0x2, P0 ;  /* 0x0000d900d7034a11 */ /* 0x140fe400000f1450 */
[----:B------:R-:W-:Y:S02]  /*1130*/  ISETP.NE.U32.AND P0, PT, RZ, c[0x0][0x350], PT ;  /* 0x0000d400ff007a0c */ /* 0x000fe40003f05070 */
[C---:B------:R-:W-:Y:S01]  /*1140*/  @P2 LEA.HI.X R5, R215.reuse, c[0x0][0x374], R80, 0x2, P1 ;  /* 0x0000dd00d7052a11 */ /* 0x040fe200008f1450 */
[----:B------:R1:W5:Y:S01]  /*1150*/  @P4 LDG.E R78, [R2.64] ;  /* 0x00000008024e4981 */ /* 0x000362000c1e1900 */
[----:B------:R-:W-:Y:S02]  /*1160*/  ISETP.NE.AND.EX P6, PT, RZ, c[0x0][0x354], PT, P0 ;  /* 0x0000d500ff007a0c */ /* 0x000fe40003fc5300 */
[C---:B------:R-:W-:Y:S01]  /*1170*/  LEA R12, P1, R215.reuse, c[0x0][0x350], 0x2 ;  /* 0x0000d400d70c7a11 */ /* 0x040fe200078210ff */
[----:B------:R2:W5:Y:S01]  /*1180*/  @P2 LDG.E R84, [R4.64] ;  /* 0x0000000804542981 */ /* 0x000562000c1e1900 */
[----:B------:R-:W-:-:S02]  /*1190*/  LEA R14, P2, R215, c[0x0][0x348], 0x2 ;  /* 0x0000d200d70e7a11 */ /* 0x000fc400078410ff */
[C---:B------:R-:W-:Y:S02]  /*11a0*/  LEA R8, P0, R215.reuse, c[0x0][0x358], 0x2 ;  /* 0x0000d600d7087a11 */ /* 0x040fe400078010ff */
[C-C-:B------:R-:W-:Y:S02]  /*11b0*/  LEA.HI.X R15, R215.reuse, c[0x0][0x34c], R80.reuse, 0x2, P2 ;  /* 0x0000d300d70f7a11 */ /* 0x140fe400010f1450 */
[C-C-:B------:R-:W-:Y:S02]  /*11c0*/  LEA.HI.X R13, R215.reuse, c[0x0][0x354], R80.reuse, 0x2, P1 ;  /* 0x0000d500d70d7a11 */ /* 0x140fe400008f1450 */
[----:B------:R-:W-:Y:S01]  /*11d0*/  LEA.HI.X R9, R215, c[0x0][0x35c], R80, 0x2, P0 ;  /* 0x0000d700d7097a11 */ /* 0x000fe200000f1450 */
[----:B------:R3:W5:Y:S04]  /*11e0*/  @P3 LDG.E R79, [R14.64] ;  /* 0x000000080e4f3981 */ /* 0x000768000c1e1900 */
[----:B------:R3:W5:Y:S01]  /*11f0*/  @P6 LDG.E R83, [R12.64] ;  /* 0x000000080c536981 */ /* 0x000762000c1e1900 */
[----:B-1----:R-:W-:-:S06]  /*1200*/  IMAD.MOV.U32 R2, RZ, RZ, RZ ;  /* 0x000000ffff027224 */ /* 0x002fcc00078e00ff */
[----:B------:R3:W5:Y:S01]  /*1210*/  @P5 LDG.E R2, [R8.64] ;  /* 0x0000000808025981 */ /* 0x000762000c1e1900 */
[----:B------:R-:W-:Y:S01]  /*1220*/  YIELD ;  /* 0x0000000000007946 */ /* 0x000fe20003800000 */
[----:B--2---:R-:W-:Y:S02]  /*1230*/  P2R R4, PR, RZ, 0x40 ;  /* 0x00000040ff047803 */ /* 0x004fe40000000000 */
[----:B------:R-:W-:Y:S01]  /*1240*/  LOP3.LUT R217, R202, 0xffff, RZ, 0xc0, !PT ;  /* 0x0000ffffcad97812 */ /* 0x000fe200078ec0ff */
[----:B------:R-:W-:Y:S05]  /*1250*/  @P4 BRA `(.L_x_1368) ;  /* 0x0000005000004947 */ /* 0x000fea0003800000 */
[----:B-----5:R-:W-:Y:S01]  /*1260*/  MOV R78, c[0x0][0x168] ;  /* 0x00005a00004e7a02 */ /* 0x020fe20000000f00 */
[----:B------:R-:W-:Y:S05]  /*1270*/  @!P3 BRA `(.L_x_1368) ;  /* 0x000000300000b947 */ /* 0x000fea0003800000 */
[----:B------:R-:W2:Y:S04]  /*1280*/  LDG.E R78, [R14.64] ;  /* 0x000000080e4e7981 */ /* 0x000ea8000c1e1900 */
[----:B------:R-:W2:Y:S02]  /*1290*/  LDG.E R3, [R14.64+0x4] ;  /* 0x000004080e037981 */ /* 0x000ea4000c1e1900 */
[----:B--2---:R-:W-:-:S02]  /*12a0*/  IADD3 R78, -R78, R3, RZ ;  /* 0x000000034e4e7210 */ /* 0x004fc40007ffe1ff */
.L_x_1368:
[----:B------:R-:W-:-:S04]  /*12b0*/  ISETP.NE.U32.AND P0, PT, RZ, c[0x0][0x368], PT ;  /* 0x0000da00ff007a0c */ /* 0x000fc80003f05070 */
[----:B------:R-:W-:-:S13]  /*12c0*/  ISETP.NE.AND.EX P0, PT, RZ, c[0x0][0x36c], PT, P0 ;  /* 0x0000db00ff007a0c */ /* 0x000fda0003f05300 */
[----:B------:R-:W-:Y:S05]  /*12d0*/  @!P0 BRA `(.L_x_1369) ;  /* 0x0000004000008947 */ /* 0x000fea0003800000 */
[----:B---3--:R-:W-:-:S04]  /*12e0*/  LEA R12, P0, R215, c[0x0][0x368], 0x2 ;  /* 0x0000da00d70c7a11 */ /* 0x008fc800078010ff */
[----:B------:R-:W-:-:S05]  /*12f0*/  LEA.HI.X R13, R215, c[0x0][0x36c], R80, 0x2, P0 ;  /* 0x0000db00d70d7a11 */ /* 0x000fca00000f1450 */
[----:B------:R1:W5:Y:S01]  /*1300*/  LDG.E R3, [R12.64] ;  /* 0x000000080c037981 */ /* 0x000362000c1e1900 */
[----:B------:R-:W-:Y:S05]  /*1310*/  BRA `(.L_x_1370) ;  /* 0x0000005000007947 */ /* 0x000fea0003800000 */
.L_x_1369:
[----:B------:R-:W-:Y:S01]  /*1320*/  MOV R3, c[0x0][0x1d0] ;  /* 0x0000740000037a02 */ /* 0x000fe20000000f00 */
[----:B------:R-:W-:Y:S05]  /*1330*/  @!P6 BRA `(.L_x_1370) ;  /* 0x000000300000e947 */ /* 0x000fea0003800000 */
[----:B------:R-:W2:Y:S04]  /*1340*/  LDG.E R3, [R12.64] ;  /* 0x000000080c037981 */ /* 0x000ea8000c1e1900 */
[----:B------:R-:W2:Y:S02]  /*1350*/  LDG.E R0, [R12.64+0x4] ;  /* 0x000004080c007981 */ /* 0x000ea4000c1e1900 */
[----:B--2---:R-:W-:Y:S02]  /*1360*/  IADD3 R3, -R3, R0, RZ ;  /* 0x0000000003037210 */ /* 0x004fe40007ffe1ff */
.L_x_1370:
[----:B------:R-:W2:Y:S04]  /*1370*/  @P5 LDG.E R0, [R8.64] ;  /* 0x0000000808005981 */ /* 0x000ea8000c1e1900 */
[----:B------:R-:W2:Y:S01]  /*1380*/  @P5 LDG.E R5, [R8.64+0x4] ;  /* 0x0000040808055981 */ /* 0x000ea2000c1e1900 */
[----:B------:R-:W-:Y:S01]  /*1390*/  ISETP.NE.U32.AND P0, PT, RZ, c[0x0][0x378], PT ;  /* 0x0000de00ff007a0c */ /* 0x000fe20003f05070 */
[----:B-----5:R-:W-:-:S03]  /*13a0*/  IMAD.MOV.U32 R77, RZ, RZ, R3 ;  /* 0x000000ffff4d7224 */ /* 0x020fc600078e0003 */
[----:B------:R-:W-:Y:S01]  /*13b0*/  ISETP.NE.AND.EX P1, PT, RZ, c[0x0][0x37c], PT, P0 ;  /* 0x0000df00ff007a0c */ /* 0x000fe20003f25300 */
[----:B------:R-:W-:Y:S01]  /*13c0*/  IMAD.MOV.U32 R82, RZ, RZ, c[0x0][0x228] ;  /* 0x00008a00ff527624 */ /* 0x000fe200078e00ff */
[C---:B------:R-:W-:Y:S02]  /*13d0*/  LOP3.LUT R218, R202.reuse, 0xff000000, RZ, 0xc0, !PT ;  /* 0xff000000cada7812 */ /* 0x040fe400078ec0ff */
[----:B------:R-:W-:Y:S02]  /*13e0*/  LOP3.LUT R7, R202, 0xff0000, RZ, 0xc0, !PT ;  /* 0x00ff0000ca077812 */ /* 0x000fe400078ec0ff */
[----:B------:R-:W-:-:S07]  /*13f0*/  SHF.R.U32.HI R218, RZ, 0x8, R218 ;  /* 0x00000008ffda7819 */ /* 0x000fce00000116da */
[----:B-1-3--:R-:W-:-:S04]  /*1400*/  @P1 LEA R12, P0, R215, c[0x0][0x378], 0x2 ;  /* 0x0000de00d70c1a11 */ /* 0x00afc800078010ff */
[----:B------:R-:W-:Y:S02]  /*1410*/  @P1 LEA.HI.X R13, R215, c[0x0][0x37c], R80, 0x2, P0 ;  /* 0x0000df00d70d1a11 */ /* 0x000fe400000f1450 */
[----:B------:R-:W-:Y:S01]  /*1420*/  LEA.HI R218, R7, R218, RZ, 0x10 ;  /* 0x000000da07da7211 */ /* 0x000fe200078f80ff */
[----:B------:R-:W-:Y:S02]  /*1430*/  BSSY B0, `(.L_x_1371) ;  /* 0x000002a000007945 */ /* 0x000fe40003800000 */
[----:B------:R1:W5:Y:S01]  /*1440*/  @P1 LDG.E R77, [R12.64] ;  /* 0x000000080c4d1981 */ /* 0x000362000c1e1900 */
[----:B------:R-:W-:Y:S01]  /*1450*/  SHF.R.U32.HI R202, RZ, 0x10, R218 ;  /* 0x00000010ffca7819 */ /* 0x000fe200000116da */
[----:B------:R-:W-:Y:S01]  /*1460*/  IMAD.MOV.U32 R7, RZ, RZ, RZ ;  /* 0x000000ffff077224 */ /* 0x000fe200078e00ff */
[----:B------:R-:W-:Y:S02]  /*1470*/  LOP3.LUT R218, R218, 0xff, RZ, 0xc0, !PT ;  /* 0x000000ffdada7812 */ /* 0x000fe400078ec0ff */
[----:B------:R-:W-:-:S04]  /*1480*/  ISETP.NE.AND P1, PT, R202, RZ, PT ;  /* 0x000000ffca00720c */ /* 0x000fc80003f25270 */
[----:B------:R-:W-:Y:S01]  /*1490*/  SEL R86, R202, c[0x0][0x338], P1 ;  /* 0x0000ce00ca567a07 */ /* 0x000fe20000800000 */
[----:B--2---:R-:W-:Y:S02]  /*14a0*/  @P5 IMAD.IADD R82, R5, 0x1, -R0 ;  /* 0x0000000105525824 */ /* 0x004fe400078e0a00 */
[----:B------:R-:W-:-:S04]  /*14b0*/  IMAD.IADD R5, R3, 0x1, -R84 ;  /* 0x0000000103057824 */ /* 0x000fc800078e0a54 */
[----:B------:R-:W-:-:S05]  /*14c0*/  IMAD.IADD R76, R5, 0x1, R82 ;  /* 0x00000001054c7824 */ /* 0x000fca00078e0252 */
[C---:B------:R-:W-:Y:S02]  /*14d0*/  ISETP.GE.AND P0, PT, R76.reuse, 0x1, PT ;  /* 0x000000014c00780c */ /* 0x040fe40003f06270 */
[----:B------:R-:W-:-:S04]  /*14e0*/  IADD3 R0, R76, 0x3f, RZ ;  /* 0x0000003f4c007810 */ /* 0x000fc80007ffe0ff */
[----:B------:R-:W-:-:S04]  /*14f0*/  SHF.R.S32.HI R81, RZ, 0x1f, R0 ;  /* 0x0000001fff517819 */ /* 0x000fc80000011400 */
[----:B------:R-:W-:-:S04]  /*1500*/  LEA.HI R81, R81, R0, RZ, 0x6 ;  /* 0x0000000051517211 */ /* 0x000fc800078f30ff */
        /* <DEDUP_REMOVED lines=28> */
.L_x_1372:
[----:B-1----:R-:W-:Y:S05]  /*16d0*/  BSYNC B0 ;  /* 0x0000000000007941 */ /* 0x002fea0003800000 */
.L_x_1371:
[----:B------:R-:W-:Y:S02]  /*16e0*/  IMAD R0, R218, R7, RZ ;  /* 0x00000007da007224 */ /* 0x000fe400078e02ff */
[----:B------:R-:W-:Y:S02]  /*16f0*/  IMAD.SHL.U32 R134, R193, 0x8, RZ ;  /* 0x00000008c1867824 */ /* 0x000fe400078e00ff */
        /* <DEDUP_REMOVED lines=20> */
[----:B------:R-:W-:Y:S01]  /*1840*/  IMAD.IADD R156, R3, 0x1, R83 ;  /* 0x00000001039c7824 */ /* 0x000fe200078e0253 */
[----:B------:R-:W-:Y:S01]  /*1850*/  SHF.R.S32.HI R8, RZ, 0x1f, R2 ;  /* 0x0000001fff087819 */ /* 0x000fe20000011402 */
[----:B------:R-:W-:Y:S01]  /*1860*/  IMAD.MOV.U32 R92, RZ, RZ, c[0x0][0x1e0] ;  /* 0x00007800ff5c7624 */ /* 0x000fe200078e00ff */
[----:B------:R-:W-:Y:S01]  /*1870*/  LEA.HI R7, R7, R146, RZ, 0x3 ;  /* 0x0000009207077211 */ /* 0x000fe200078f18ff */
[----:B------:R-:W-:Y:S01]  /*1880*/  IMAD.WIDE.U32 R18, R156, c[0x0][0x1e0], RZ ;  /* 0x000078009c127a25 */ /* 0x000fe200078e00ff */
[----:B------:R-:W-:Y:S02]  /*1890*/  SHF.R.S32.HI R135, RZ, 0x1f, R134 ;  /* 0x0000001fff877819 */ /* 0x000fe40000011486 */
[----:B------:R-:W-:Y:S01]  /*18a0*/  SHF.R.S32.HI R7, RZ, 0x3, R7 ;  /* 0x00000003ff077819 */ /* 0x000fe20000011407 */
[----:B------:R-:W-:Y:S01]  /*18b0*/  IMAD.WIDE.U32 R160, R213, c[0x0][0x1e0], RZ ;  /* 0x00007800d5a07a25 */ /* 0x000fe200078e00ff */
[----:B------:R-:W-:-:S02]  /*18c0*/  SEL R152, R215, RZ, !P5 ;  /* 0x000000ffd7987207 */ /* 0x000fc40006800000 */
[C---:B------:R-:W-:Y:S02]  /*18d0*/  IADD3 R13, P0, R7.reuse, R2, RZ ;  /* 0x00000002070d7210 */ /* 0x040fe40007f1e0ff */
[----:B------:R-:W-:Y:S02]  /*18e0*/  SEL R2, R80, RZ, !P5 ;  /* 0x000000ff50027207 */ /* 0x000fe40006800000 */
[----:B------:R-:W-:Y:S01]  /*18f0*/  LEA.HI.X.SX32 R8, R7, R8, 0x1, P0 ;  /* 0x0000000807087211 */ /* 0x000fe200000f0eff */
[C---:B------:R-:W-:Y:S01]  /*1900*/  IMAD.WIDE.U32 R14, R13.reuse, c[0x0][0x238], R134 ;  /* 0x00008e000d0e7a25 */ /* 0x040fe200078e0086 */
[----:B------:R-:W-:Y:S02]  /*1910*/  MOV R3, 0x6 ;  /* 0x0000000600037802 */ /* 0x000fe40000000f00 */
[----:B------:R-:W-:Y:S01]  /*1920*/  MOV R99, 0x5 ;  /* 0x0000000500637802 */ /* 0x000fe20000000f00 */
[----:B------:R-:W-:Y:S01]  /*1930*/  IMAD R0, R8, c[0x0][0x238], RZ ;  /* 0x00008e0008007a24 */ /* 0x000fe200078e02ff */
[----:B------:R-:W-:Y:S01]  /*1940*/  MOV R16, R14 ;  /* 0x0000000e00107202 */ /* 0x000fe20000000f00 */
[----:B------:R-:W-:Y:S01]  /*1950*/  IMAD.MOV.U32 R14, RZ, RZ, c[0x0][0x238] ;  /* 0x00008e00ff0e7624 */ /* 0x000fe200078e00ff */
[----:B------:R-:W-:Y:S01]  /*1960*/  SHF.R.S32.HI R6, RZ, 0x1f, R156 ;  /* 0x0000001fff067819 */ /* 0x000fe2000001149c */
[----:B------:R-:W-:Y:S01]  /*1970*/  IMAD R0, R13, c[0x0][0x23c], R0 ;  /* 0x00008f000d007a24 */ /* 0x000fe200078e0200 */
[----:B------:R-:W-:Y:S01]  /*1980*/  ISETP.GE.AND P5, PT, R134, c[0x0][0x1d4], PT ;  /* 0x0000750086007a0c */ /* 0x000fe20003fa6270 */
[----:B------:R-:W-:Y:S01]  /*1990*/  IMAD R159, R2, c[0x0][0x248], RZ ;  /* 0x00009200029f7a24 */ /* 0x000fe200078e02ff */
[----:B------:R-:W-:Y:S01]  /*19a0*/  SHF.L.U64.HI R94, R14, R3, c[0x0][0x23c] ;  /* 0x00008f000e5e7619 */ /* 0x000fe20000010203 */
[----:B------:R-:W-:Y:S01]  /*19b0*/  IMAD.IADD R17, R15, 0x1, R0 ;  /* 0x000000010f117824 */ /* 0x000fe200078e0200 */
[----:B------:R-:W-:Y:S01]  /*19c0*/  IADD3 R15, R5, -0x1, RZ ;  /* 0xffffffff050f7810 */ /* 0x000fe20007ffe0ff */
[----:B------:R-:W-:Y:S01]  /*19d0*/  IMAD.IADD R0, R82, 0x1, -R7 ;  /* 0x0000000152007824 */ /* 0x000fe200078e0a07 */
[C---:B------:R-:W-:Y:S01]  /*19e0*/  SHF.L.U32 R98, R14.reuse, 0x5, RZ ;  /* 0x000000050e627819 */ /* 0x040fe200000006ff */
[----:B------:R-:W-:Y:S01]  /*19f0*/  IMAD.WIDE.U32 R150, R217, c[0x0][0x240], R16 ;  /* 0x00009000d9967a25 */ /* 0x000fe200078e0010 */
[----:B------:R-:W-:-:S02]  /*1a00*/  SHF.L.U64.HI R97, R14, R99, c[0x0][0x23c] ;  /* 0x00008f000e617619 */ /* 0x000fc40000010263 */
[----:B------:R-:W-:Y:S01]  /*1a10*/  ISETP.GE.AND P4, PT, R209, c[0x0][0x1d4], PT ;  /* 0x00007500d1007a0c */ /* 0x000fe20003f86270 */
[----:B------:R-:W-:Y:S01]  /*1a20*/  IMAD R151, R217, c[0x0][0x244], R151 ;  /* 0x00009100d9977a24 */ /* 0x000fe200078e0297 */
[----:B------:R-:W-:Y:S01]  /*1a30*/  MOV R100, c[0x0][0x258] ;  /* 0x0000960000647a02 */ /* 0x000fe20000000f00 */
[----:B------:R-:W-:Y:S01]  /*1a40*/  IMAD R0, R15, -0x40, R0 ;  /* 0xffffffc00f007824 */ /* 0x000fe200078e0200 */
[----:B------:R-:W-:Y:S01]  /*1a50*/  SHF.L.U64.HI R90, R92, R3, c[0x0][0x1e4] ;  /* 0x000079005c5a7619 */ /* 0x000fe20000010203 */
[----:B------:R-:W-:Y:S01]  /*1a60*/  IMAD.WIDE.U32 R150, R152, c[0x0][0x248], R150 ;  /* 0x0000920098967a25 */ /* 0x000fe200078e0096 */
[----:B------:R-:W-:Y:S02]  /*1a70*/  SHF.L.U64.HI R99, R100, R99, c[0x0][0x25c] ;  /* 0x0000970064637619 */ /* 0x000fe40000010263 */
[----:B------:R-:W-:Y:S01]  /*1a80*/  ISETP.GE.AND P1, PT, R0, 0x21, PT ;  /* 0x000000210000780c */ /* 0x000fe20003f26270 */
[----:B------:R-:W-:Y:S01]  /*1a90*/  IMAD R159, R152, c[0x0][0x24c], R159 ;  /* 0x00009300989f7a24 */ /* 0x000fe200078e029f */
[----:B------:R-:W-:Y:S01]  /*1aa0*/  ISETP.GE.AND P2, PT, R0, 0x1, PT ;  /* 0x000000010000780c */ /* 0x000fe20003f46270 */
[----:B------:R-:W-:Y:S01]  /*1ab0*/  IMAD.SHL.U32 R96, R14, 0x40, RZ ;  /* 0x000000400e607824 */ /* 0x000fe200078e00ff */
[----:B------:R-:W-:Y:S01]  /*1ac0*/  SHF.R.S32.HI R0, RZ, 0x1f, R15 ;  /* 0x0000001fff007819 */ /* 0x000fe2000001140f */
[----:B------:R-:W-:Y:S01]  /*1ad0*/  IMAD R7, R94, R15, RZ ;  /* 0x0000000f5e077224 */ /* 0x000fe200078e02ff */
[----:B------:R-:W-:Y:S01]  /*1ae0*/  MOV R158, R150 ;  /* 0x00000096009e7202 */ /* 0x000fe20000000f00 */
[----:B------:R-:W-:Y:S01]  /*1af0*/  IMAD.IADD R159, R151, 0x1, R159 ;  /* 0x00000001979f7824 */ /* 0x000fe200078e029f */
[----:B------:R-:W-:Y:S01]  /*1b00*/  SHF.L.U64.HI R91, R100, R3, c[0x0][0x25c] ;  /* 0x00009700645b7619 */ /* 0x000fe20000010203 */
[-C--:B------:R-:W-:Y:S01]  /*1b10*/  IMAD R7, R0, R96.reuse, R7 ;  /* 0x0000006000077224 */ /* 0x080fe200078e0207 */
[----:B------:R-:W-:Y:S01]  /*1b20*/  SHF.L.U32 R93, R100, 0x6, RZ ;  /* 0x00000006645d7819 */ /* 0x000fe200000006ff */
[----:B------:R-:W-:Y:S01]  /*1b30*/  IMAD R8, R8, c[0x0][0x258], RZ ;  /* 0x0000960008087a24 */ /* 0x000fe200078e02ff */
[----:B------:R-:W-:Y:S01]  /*1b40*/  SHF.R.S32.HI R143, RZ, 0x1f, R142 ;  /* 0x0000001fff8f7819 */ /* 0x000fe2000001148e */
[----:B------:R-:W-:-:S04]  /*1b50*/  IMAD.WIDE.U32 R16, R15, R96, R158 ;  /* 0x000000600f107225 */ /* 0x000fc800078e009e */
[----:B------:R-:W-:Y:S01]  /*1b60*/  IMAD.WIDE.U32 R20, R13, c[0x0][0x258], R134 ;  /* 0x000096000d147a25 */ /* 0x000fe200078e0086 */
[----:B------:R-:W-:-:S03]  /*1b70*/  @P2 LEA R24, P3, R16, c[0x0][0x220], 0x1 ;  /* 0x0000880010182a11 */ /* 0x000fc600078608ff */
[----:B------:R-:W-:Y:S02]  /*1b80*/  IMAD R8, R13, c[0x0][0x25c], R8 ;  /* 0x000097000d087a24 */ /* 0x000fe400078e0208 */
[----:B------:R-:W-:Y:S01]  /*1b90*/  IMAD.IADD R14, R17, 0x1, R7 ;  /* 0x00000001110e7824 */ /* 0x000fe200078e0207 */
[----:B------:R-:W-:Y:S01]  /*1ba0*/  @P1 IADD3 R7, P0, R98, R16, RZ ;  /* 0x0000001062071210 */ /* 0x000fe20007f1e0ff */
[----:B------:R-:W-:Y:S02]  /*1bb0*/  IMAD R9, R6, c[0x0][0x1e0], RZ ;  /* 0x0000780006097a24 */ /* 0x000fe400078e02ff */
[----:B------:R-:W-:Y:S01]  /*1bc0*/  IMAD.IADD R21, R21, 0x1, R8 ;  /* 0x0000000115157824 */ /* 0x000fe200078e0208 */
[----:B------:R-:W-:Y:S01]  /*1bd0*/  @P1 IADD3.X R8, R14, R97, RZ, P0, !PT ;  /* 0x000000610e081210 */ /* 0x000fe200007fe4ff */
[----:B------:R-:W-:Y:S01]  /*1be0*/  IMAD R9, R156, c[0x0][0x1e4], R9 ;  /* 0x000079009c097a24 */ /* 0x000fe200078e0209 */
[C---:B------:R-:W-:Y:S01]  /*1bf0*/  @P1 LEA R22, P0, R7.reuse, c[0x0][0x220], 0x1 ;  /* 0x0000880007161a11 */ /* 0x040fe200078008ff */
[----:B------:R-:W-:Y:S01]  /*1c00*/  IMAD R87, R2, c[0x0][0x268], RZ ;  /* 0x00009a0002577a24 */ /* 0x000fe200078e02ff */
[----:B------:R-:W-:Y:S01]  /*1c10*/  @P2 LEA.HI.X R25, R16, c[0x0][0x224], R14, 0x1, P3 ;  /* 0x0000890010192a11 */ /* 0x000fe200018f0c0e */
[----:B------:R-:W-:Y:S01]  /*1c20*/  IMAD.SHL.U32 R92, R92, 0x40, RZ ;  /* 0x000000405c5c7824 */ /* 0x000fe200078e00ff */
[----:B------:R-:W-:Y:S01]  /*1c30*/  ISETP.GE.AND P3, PT, R208, c[0x0][0x1d4], PT ;  /* 0x00007500d0007a0c */ /* 0x000fe20003f66270 */
[----:B------:R-:W-:Y:S01]  /*1c40*/  IMAD R87, R152, c[0x0][0x26c], R87 ;  /* 0x00009b0098577a24 */ /* 0x000fe200078e0257 */
[----:B------:R-:W-:Y:S01]  /*1c50*/  @P1 LEA.HI.X R23, R7, c[0x0][0x224], R8, 0x1, P0 ;  /* 0x0000890007171a11 */ /* 0x000fe200000f0c08 */
[----:B------:R-:W-:Y:S01]  /*1c60*/  @!PT LDS RZ, [RZ] ;  /* 0x00000000fffff984 */ /* 0x000fe20000000800 */
[----:B------:R-:W-:Y:S01]  /*1c70*/  @!PT LDS RZ, [RZ] ;  /* 0x00000000fffff984 */ /* 0x000fe20000000800 */
[----:B------:R-:W-:Y:S01]  /*1c80*/  @!PT LDS RZ, [RZ] ;  /* 0x00000000fffff984 */ /* 0x000fe20000000800 */
[----:B------:R1:W-:Y:S01]  /*1c90*/  @P2 LDGSTS.E.BYPASS.LTC128B.128 [R139+0xc100], [R24.64], !P5 ;  /* 0x0c100000188b2fae */ /* 0x0003e2000e901d48 */
[----:B------:R-:W-:Y:S01]  /*1ca0*/  IADD3 R19, R19, R9, RZ ;  /* 0x0000000913137210 */ /* 0x000fe20007ffe0ff */
[C---:B------:R-:W-:Y:S01]  /*1cb0*/  IMAD.WIDE.U32 R8, R217.reuse, c[0x0][0x260], R20 ;  /* 0x00009800d9087a25 */ /* 0x040fe200078e0014 */
[----:B------:R-:W-:Y:S01]  /*1cc0*/  ISETP.NE.AND P0, PT, R4, RZ, PT ;  /* 0x000000ff0400720c */ /* 0x000fe20003f05270 */
[----:B------:R1:W-:Y:S01]  /*1cd0*/  @P2 LDGSTS.E.BYPASS.LTC128B.128 [R139+0xe100], [R24.64+0x80], !P4 ;  /* 0x0e100080188b2fae */ /* 0x0003e2000e101d48 */
[----:B------:R-:W-:Y:S01]  /*1ce0*/  SHF.R.S32.HI R7, RZ, 0x1f, R213 ;  /* 0x0000001fff077819 */ /* 0x000fe200000114d5 */
[----:B------:R-:W-:-:S04]  /*1cf0*/  IMAD.WIDE.U32 R154, R217, c[0x0][0x1e8], R18 ;  /* 0x00007a00d99a7a25 */ /* 0x000fc800078e0012 */
[----:B------:R-:W-:Y:S01]  /*1d00*/  IMAD R9, R217, c[0x0][0x264], R9 ;  /* 0x00009900d9097a24 */ /* 0x000fe200078e0209 */
[----:B------:R1:W-:Y:S01]  /*1d10*/  @P2 LDGSTS.E.BYPASS.LTC128B.128 [R139+0x10100], [R24.64+0x100], !P3 ;  /* 0x10100100188b2fae */ /* 0x0003e2000d901d48 */
[----:B------:R-:W-:Y:S02]  /*1d20*/  IMAD R2, R7, c[0x0][0x1e0], RZ ;  /* 0x0000780007027a24 */ /* 0x000fe400078e02ff */
[----:B------:R-:W-:Y:S01]  /*1d30*/  IMAD R155, R217, c[0x0][0x1ec], R155 ;  /* 0x00007b00d99b7a24 */ /* 0x000fe200078e029b */
[----:B------:R1:W-:Y:S01]  /*1d40*/  @P1 LDGSTS.E.BYPASS.LTC128B.128 [R139+0xd100], [R22.64], !P5 ;  /* 0x0d100000168b1fae */ /* 0x0003e2000e901d48 */
[----:B------:R-:W-:-:S03]  /*1d50*/  IMAD.WIDE.U32 R152, R152, c[0x0][0x268], R8 ;  /* 0x00009a0098987a25 */ /* 0x000fc600078e0008 */
[----:B------:R1:W-:Y:S01]  /*1d60*/  @P1 LDGSTS.E.BYPASS.LTC128B.128 [R139+0xf100], [R22.64+0x80], !P4 ;  /* 0x0f100080168b1fae */ /* 0x0003e2000e101d48 */
[----:B------:R-:W-:Y:S01]  /*1d70*/  IMAD R95, R213, c[0x0][0x1e4], R2 ;  /* 0x00007900d55f7a24 */ /* 0x000fe200078e0202 */
[----:B------:R-:W-:Y:S01]  /*1d80*/  IADD3 R87, R153, R87, RZ ;  /* 0x0000005799577210 */ /* 0x000fe20007ffe0ff */
[----:B------:R-:W-:Y:S01]  /*1d90*/  IMAD.SHL.U32 R100, R100, 0x20, RZ ;  /* 0x0000002064647824 */ /* 0x000fe200078e00ff */
[----:B------:R1:W-:Y:S02]  /*1da0*/  @P1 LDGSTS.E.BYPASS.LTC128B.128 [R139+0x11100], [R22.64+0x100], !P3 ;  /* 0x11100100168b1fae */ /* 0x0003e4000d901d48 */
[----:B------:R-:W-:Y:S02]  /*1db0*/  IADD3 R95, R161, R95, RZ ;  /* 0x0000005fa15f7210 */ /* 0x000fe40007ffe0ff */
[----:B------:R-:W0:Y:S01]  /*1dc0*/  LDGDEPBAR ;  /* 0x00000000000079af */ /* 0x000e220000000000 */
[----:B------:R-:W-:Y:S01]  /*1dd0*/  WARPSYNC 0xffffffff ;  /* 0xffffffff00007948 */ /* 0x000fe20003800000 */
[----:B--2---:R-:W-:Y:S01]  /*1de0*/  @P6 SHF.R.S32.HI R119, RZ, 0x1f, R148 ;  /* 0x0000001fff776819 */ /* 0x004fe20000011494 */
[----:B------:R-:W-:Y:S01]  /*1df0*/  @!P6 IMAD.MOV.U32 R148, RZ, RZ, R215 ;  /* 0x000000ffff94e224 */ /* 0x000fe200078e00d7 */
[----:B------:R-:W-:-:S04]  /*1e00*/  @!P6 MOV R119, R80 ;  /* 0x000000500077e202 */ /* 0x000fc80000000f00 */
[----:B------:R-:W-:Y:S02]  /*1e10*/  SEL R119, R119, RZ, !P0 ;  /* 0x000000ff77777207 */ /* 0x000fe40004000000 */
[----:B------:R-:W-:-:S03]  /*1e20*/  SEL R148, R148, RZ, !P0 ;  /* 0x000000ff94947207 */ /* 0x000fc60004000000 */
[----:B------:R-:W-:Y:S02]  /*1e30*/  IMAD R89, R119, c[0x0][0x1f0], RZ ;  /* 0x00007c0077597a24 */ /* 0x000fe400078e02ff */
[----:B------:R-:W-:-:S04]  /*1e40*/  IMAD.WIDE.U32 R154, R148, c[0x0][0x1f0], R154 ;  /* 0x00007c00949a7a25 */ /* 0x000fc800078e009a */
[----:B------:R-:W-:-:S04]  /*1e50*/  IMAD R89, R148, c[0x0][0x1f4], R89 ;  /* 0x00007d0094597a24 */ /* 0x000fc800078e0259 */
[----:B------:R-:W-:Y:S02]  /*1e60*/  IMAD.IADD R89, R155, 0x1, R89 ;  /* 0x000000019b597824 */ /* 0x000fe400078e0259 */
[----:B-1----:R-:W-:Y:S01]  /*1e70*/  ISETP.GT.AND P0, PT, R15, R12, PT ;  /* 0x0000000c0f00720c */ /* 0x002fe20003f04270 */
[----:B------:R-:W-:Y:S01]  /*1e80*/  BAR.SYNC.DEFER_BLOCKING 0x0 ;  /* 0x0000000000007b1d */ /* 0x000fe20000010000 */
[----:B------:R-:W-:Y:S01]  /*1e90*/  IMAD R2, R91, R15, RZ ;  /* 0x0000000f5b027224 */ /* 0x000fe200078e02ff */
[----:B------:R-:W-:Y:S01]  /*1ea0*/  IADD3 R14, R144, 0x40, RZ ;  /* 0x00000040900e7810 */ /* 0x000fe20007ffe0ff */
[----:B------:R-:W-:Y:S01]  /*1eb0*/  IMAD.MOV.U32 R8, RZ, RZ, R152 ;  /* 0x000000ffff087224 */ /* 0x000fe200078e0098 */
[----:B------:R-:W-:Y:S01]  /*1ec0*/  LOP3.LUT R216, R216, 0xfffffffd, RZ, 0xc0, !PT ;  /* 0xfffffffdd8d87812 */ /* 0x000fe200078ec0ff */
[----:B------:R-:W-:Y:S01]  /*1ed0*/  IMAD.MOV.U32 R9, RZ, RZ, R87 ;  /* 0x000000ffff097224 */ /* 0x000fe200078e0057 */
[----:B------:R-:W-:Y:S01]  /*1ee0*/  ULDC.U8 UR4, c[0x0][0x298] ;  /* 0x0000a60000047ab9 */ /* 0x000fe20000000000 */
[-C--:B------:R-:W-:Y:S02]  /*1ef0*/  IMAD R2, R0, R93.reuse, R2 ;  /* 0x0000005d00027224 */ /* 0x080fe400078e0202 */
[----:B------:R-:W-:-:S03]  /*1f00*/  IMAD.WIDE.U32 R8, R15, R93, R8 ;  /* 0x0000005d0f087225 */ /* 0x000fc600078e0008 */
[----:B------:R-:W-:Y:S01]  /*1f10*/  @P0 IADD3 R13, R5, -0x2, RZ ;  /* 0xfffffffe050d0810 */ /* 0x000fe20007ffe0ff */
[----:B------:R-:W-:Y:S01]  /*1f20*/  IMAD.IADD R2, R9, 0x1, R2 ;  /* 0x0000000109027824 */ /* 0x000fe200078e0202 */
[----:B------:R-:W-:Y:S01]  /*1f30*/  @P2 LEA R18, P6, R8, c[0x0][0x250], 0x1 ;  /* 0x0000940008122a11 */ /* 0x000fe200078c08ff */
[----:B------:R-:W-:Y:S01]  /*1f40*/  IMAD R164, R7, c[0x0][0x290], RZ ;  /* 0x0000a40007a47a24 */ /* 0x000fe200078e02ff */
[----:B------:R-:W-:Y:S01]  /*1f50*/  @P0 SHF.R.S32.HI R0, RZ, 0x1f, R13 ;  /* 0x0000001fff000819 */ /* 0x000fe2000001140d */
[----:B------:R-:W-:Y:S01]  /*1f60*/  @P0 IMAD R9, R94, R13, RZ ;  /* 0x0000000d5e090224 */ /* 0x000fe200078e02ff */
[----:B------:R-:W-:Y:S01]  /*1f70*/  @P2 LEA.HI.X R19, R8, c[0x0][0x254], R2, 0x1, P6 ;  /* 0x0000950008132a11 */ /* 0x000fe200030f0c02 */
[----:B------:R-:W-:Y:S01]  /*1f80*/  @P0 IMAD.WIDE.U32 R16, R13, R96, R158 ;  /* 0x000000600d100225 */ /* 0x000fe200078e009e */
[----:B------:R-:W-:Y:S02]  /*1f90*/  @P1 IADD3 R5, P6, R100, R8, RZ ;  /* 0x0000000864051210 */ /* 0x000fe40007fde0ff */
[----:B------:R-:W-:Y:S01]  /*1fa0*/  IADD3 R13, R144, 0x20, RZ ;  /* 0x00000020900d7810 */ /* 0x000fe20007ffe0ff */
[----:B------:R-:W-:Y:S01]  /*1fb0*/  IMAD.MOV.U32 R8, RZ, RZ, c[0x0][0x27c] ;  /* 0x00009f00ff087624 */ /* 0x000fe200078e00ff */
[----:B------:R-:W-:Y:S01]  /*1fc0*/  @!PT LDS RZ, [RZ] ;  /* 0x00000000fffff984 */ /* 0x000fe20000000800 */
[----:B------:R-:W-:Y:S01]  /*1fd0*/  @!PT LDS RZ, [RZ] ;  /* 0x00000000fffff984 */ /* 0x000fe20000000800 */
[----:B------:R-:W-:Y:S01]  /*1fe0*/  @!PT LDS RZ, [RZ] ;  /* 0x00000000fffff984 */ /* 0x000fe20000000800 */
[----:B------:R1:W-:Y:S01]  /*1ff0*/  @P2 LDGSTS.E.BYPASS.LTC128B.128 [R139+0x100], [R18.64], !P5 ;  /* 0x00100000128b2fae */ /* 0x0003e2000e901d48 */
[----:B------:R-:W-:Y:S01]  /*2000*/  @P1 IMAD.X R2, R2, 0x1, R99, P6 ;  /* 0x0000000102021824 */ /* 0x000fe200030e0663 */
[C---:B------:R-:W-:Y:S01]  /*2010*/  @P1 LEA R22, P6, R5.reuse, c[0x0][0x250], 0x1 ;  /* 0x0000940005161a11 */ /* 0x040fe200078c08ff */
[----:B------:R-:W-:Y:S01]  /*2020*/  @P0 IMAD R0, R0, R96, R9 ;  /* 0x0000006000000224 */ /* 0x000fe200078e0209 */
[----:B------:R1:W-:Y:S01]  /*2030*/  @P2 LDGSTS.E.BYPASS.LTC128B.128 [R139+0x2100], [R18.64+0x80], !P4 ;  /* 0x02100080128b2fae */ /* 0x0003e2000e101d48 */
[----:B------:R-:W-:Y:S01]  /*2040*/  IMAD.SHL.U32 R8, R8, 0x2, RZ ;  /* 0x0000000208087824 */ /* 0x000fe200078e00ff */
[----:B------:R-:W-:Y:S01]  /*2050*/  @P1 LEA.HI.X R23, R5, c[0x0][0x254], R2, 0x1, P6 ;  /* 0x0000950005171a11 */ /* 0x000fe200030f0c02 */
[----:B------:R-:W-:Y:S01]  /*2060*/  @P0 IMAD.IADD R0, R17, 0x1, R0 ;  /* 0x0000000111000824 */ /* 0x000fe200078e0200 */
[----:B------:R1:W-:Y:S01]  /*2070*/  @P2 LDGSTS.E.BYPASS.LTC128B.128 [R139+0x4100], [R18.64+0x100], !P3 ;  /* 0x04100100128b2fae */ /* 0x0003e2000d901d48 */
[----:B------:R-:W-:Y:S01]  /*2080*/  @P0 LEA R20, P6, R16, c[0x0][0x220], 0x1 ;  /* 0x0000880010140a11 */ /* 0x000fe200078c08ff */
[----:B------:R-:W-:Y:S01]  /*2090*/  IMAD R162, R7, c[0x0][0x280], RZ ;  /* 0x0000a00007a27a24 */ /* 0x000fe200078e02ff */
[----:B------:R-:W-:Y:S01]  /*20a0*/  ISETP.GE.AND P2, PT, R13, c[0x0][0x27c], PT ;  /* 0x00009f000d007a0c */ /* 0x000fe20003f46270 */
[----:B------:R-:W-:Y:S01]  /*20b0*/  IMAD R119, R119, c[0x0][0x218], RZ ;  /* 0x0000860077777a24 */ /* 0x000fe200078e02ff */
[----:B------:R-:W-:Y:S01]  /*20c0*/  IADD3 R17, -R8, c[0x0][0x1d4], RZ ;  /* 0x0000750008117a10 */ /* 0x000fe20007ffe1ff */
[C---:B------:R-:W-:Y:S01]  /*20d0*/  IMAD R162, R213.reuse, c[0x0][0x284], R162 ;  /* 0x0000a100d5a27a24 */ /* 0x040fe200078e02a2 */
[----:B------:R-:W-:Y:S01]  /*20e0*/  @P0 LEA.HI.X R21, R16, c[0x0][0x224], R0, 0x1, P6 ;  /* 0x0000890010150a11 */ /* 0x000fe200030f0c00 */
[----:B------:R-:W-:Y:S01]  /*20f0*/  IMAD R119, R148, c[0x0][0x21c], R119 ;  /* 0x0000870094777a24 */ /* 0x000fe200078e0277 */
[----:B------:R-:W-:Y:S01]  /*2100*/  SEL R2, RZ, c[0x0][0x27c], !P2 ;  /* 0x00009f00ff027a07 */ /* 0x000fe20005000000 */
[----:B------:R-:W-:Y:S01]  /*2110*/  IMAD.WIDE.U32 R166, R213, c[0x0][0x280], R144 ;  /* 0x0000a000d5a67a25 */ /* 0x000fe200078e0090 */
[-C--:B------:R-:W-:Y:S01]  /*2120*/  SEL R0, R8, R17.reuse, !P2 ;  /* 0x0000001108007207 */ /* 0x080fe20005000000 */
[----:B------:R2:W-:Y:S01]  /*2130*/  @P1 LDGSTS.E.BYPASS.LTC128B.128 [R139+0x1100], [R22.64], !P5 ;  /* 0x01100000168b1fae */ /* 0x0005e2000e901d48 */
[----:B------:R-:W-:Y:S01]  /*2140*/  ISETP.GE.AND P2, PT, R144, c[0x0][0x27c], PT ;  /* 0x00009f0090007a0c */ /* 0x000fe20003f46270 */
[----:B------:R-:W-:Y:S01]  /*2150*/  IMAD.IADD R2, R13, 0x1, R2 ;  /* 0x000000010d027824 */ /* 0x000fe200078e0202 */
[----:B------:R-:W-:Y:S01]  /*2160*/  ISETP.GE.AND P6, PT, R14, c[0x0][0x27c], PT ;  /* 0x00009f000e007a0c */ /* 0x000fe20003fc6270 */
[C---:B------:R-:W-:Y:S01]  /*2170*/  IMAD R164, R213.reuse, c[0x0][0x294], R164 ;  /* 0x0000a500d5a47a24 */ /* 0x040fe200078e02a4 */
[CC--:B------:R-:W-:Y:S01]  /*2180*/  SEL R4, R8.reuse, R17.reuse, !P2 ;  /* 0x0000001108047207 */ /* 0x0c0fe20005000000 */
[C---:B------:R-:W-:Y:S01]  /*2190*/  IMAD.WIDE.U32 R168, R213.reuse, c[0x0][0x290], R144 ;  /* 0x0000a400d5a87a25 */ /* 0x040fe200078e0090 */
[----:B------:R-:W-:Y:S01]  /*21a0*/  SEL R17, R8, R17, !P6 ;  /* 0x0000001108117207 */ /* 0x000fe20007000000 */
[----:B------:R2:W-:Y:S01]  /*21b0*/  @P1 LDGSTS.E.BYPASS.LTC128B.128 [R139+0x3100], [R22.64+0x80], !P4 ;  /* 0x03100080168b1fae */ /* 0x0005e2000e101d48 */
[----:B------:R-:W-:Y:S01]  /*21c0*/  SEL R5, RZ, c[0x0][0x27c], !P2 ;  /* 0x00009f00ff057a07 */ /* 0x000fe20005000000 */
[----:B------:R-:W-:-:S02]  /*21d0*/  IMAD.WIDE.U32 R8, R213, c[0x0][0x280], R142 ;  /* 0x0000a000d5087a25 */ /* 0x000fc400078e008e */
[----:B------:R2:W-:Y:S02]  /*21e0*/  @P1 LDGSTS.E.BYPASS.LTC128B.128 [R139+0x5100], [R22.64+0x100], !P3 ;  /* 0x05100100168b1fae */ /* 0x0005e4000d901d48 */
[----:B------:R-:W-:Y:S01]  /*21f0*/  IMAD.IADD R5, R144, 0x1, R5 ;  /* 0x0000000190057824 */ /* 0x000fe200078e0205 */
[----:B-1----:R-:W-:Y:S01]  /*2200*/  SEL R19, RZ, c[0x0][0x27c], !P6 ;  /* 0x00009f00ff137a07 */ /* 0x002fe20007000000 */
[----:B------:R-:W-:Y:S01]  /*2210*/  IMAD.IADD R163, R162, 0x1, R9 ;  /* 0x00000001a2a37824 */ /* 0x000fe200078e0209 */
[C---:B------:R-:W-:Y:S01]  /*2220*/  IADD3 R156, P6, R213.reuse, R156, RZ ;  /* 0x0000009cd59c7210 */ /* 0x040fe20007fde0ff */
[----:B------:R-:W-:Y:S01]  /*2230*/  IMAD.WIDE.U32 R24, R213, c[0x0][0x290], R142 ;  /* 0x0000a400d5187a25 */ /* 0x000fe200078e008e */
[----:B------:R-:W-:Y:S01]  /*2240*/  SHF.R.S32.HI R16, RZ, 0x1f, R5 ;  /* 0x0000001fff107819 */ /* 0x000fe20000011405 */
[----:B------:R-:W0:Y:S01]  /*2250*/  LDGDEPBAR ;  /* 0x00000000000079af */ /* 0x000e220000000000 */
[----:B------:R-:W-:Y:S01]  /*2260*/  SHF.R.S32.HI R9, RZ, 0x1f, R2 ;  /* 0x0000001fff097819 */ /* 0x000fe20000011402 */
[----:B------:R-:W-:Y:S01]  /*2270*/  IMAD.X R157, R6, 0x1, R7, P6 ;  /* 0x00000001069d7824 */ /* 0x000fe200030e0607 */
[----:B------:R-:W-:Y:S01]  /*2280*/  LOP3.LUT P6, RZ, R212, 0x4, RZ, 0xc0, !PT ;  /* 0x00000004d4ff7812 */ /* 0x000fe200078cc0ff */
[C---:B------:R-:W-:Y:S01]  /*2290*/  IMAD.WIDE.U32 R6, R217.reuse, c[0x0][0x210], R144 ;  /* 0x00008400d9067a25 */ /* 0x040fe200078e0090 */
[----:B------:R2:W-:Y:S03]  /*22a0*/  @P0 LDGSTS.E.BYPASS.LTC128B.128 [R139+0x12100], [R20.64], !P5 ;  /* 0x12100000148b0fae */ /* 0x0005e6000e901d48 */
[----:B------:R-:W-:Y:S01]  /*22b0*/  IMAD R7, R217, c[0x0][0x214], R7 ;  /* 0x00008500d9077a24 */ /* 0x000fe200078e0207 */
[----:B------:R2:W-:Y:S01]  /*22c0*/  @P0 LDGSTS.E.BYPASS.LTC128B.128 [R139+0x14100], [R20.64+0x80], !P4 ;  /* 0x14100080148b0fae */ /* 0x0005e2000e101d48 */
[----:B------:R-:W-:-:S02]  /*22d0*/  IMAD.IADD R19, R14, 0x1, R19 ;  /* 0x000000010e137824 */ /* 0x000fc400078e0213 */
[----:B------:R-:W-:Y:S01]  /*22e0*/  IMAD.WIDE.U32 R148, R148, c[0x0][0x218], R6 ;  /* 0x0000860094947a25 */ /* 0x000fe200078e0006 */
[----:B------:R-:W-:Y:S01]  /*22f0*/  SHF.R.S32.HI R7, RZ, 0x1f, R4 ;  /* 0x0000001fff077819 */ /* 0x000fe20000011404 */
[----:B------:R2:W-:Y:S01]  /*2300*/  @P0 LDGSTS.E.BYPASS.LTC128B.128 [R139+0x16100], [R20.64+0x100], !P3 ;  /* 0x16100100148b0fae */ /* 0x0005e2000d901d48 */
[-C--:B------:R-:W-:Y:S01]  /*2310*/  LEA.HI R6, R16, R5.reuse, RZ, 0x3 ;  /* 0x0000000510067211 */ /* 0x080fe200078f18ff */
[----:B------:R-:W-:Y:S01]  /*2320*/  IMAD.IADD R167, R167, 0x1, R162 ;  /* 0x00000001a7a77824 */ /* 0x000fe200078e02a2 */
[----:B------:R-:W-:Y:S01]  /*2330*/  LEA.HI R7, R7, R4, RZ, 0x4 ;  /* 0x0000000407077211 */ /* 0x000fe200078f20ff */
[----:B------:R-:W-:Y:S01]  /*2340*/  IMAD.MOV.U32 R162, RZ, RZ, R8 ;  /* 0x000000ffffa27224 */ /* 0x000fe200078e0008 */
[-C--:B------:R-:W-:Y:S01]  /*2350*/  LEA.HI R4, R9, R2.reuse, RZ, 0x3 ;  /* 0x0000000209047211 */ /* 0x080fe200078f18ff */
[----:B------:R-:W-:Y:S01]  /*2360*/  IMAD.IADD R169, R169, 0x1, R164 ;  /* 0x00000001a9a97824 */ /* 0x000fe200078e02a4 */
[----:B------:R-:W-:Y:S01]  /*2370*/  SHF.R.S32.HI R7, RZ, 0x4, R7 ;  /* 0x00000004ff077819 */ /* 0x000fe20000011407 */
[----:B------:R-:W-:Y:S01]  /*2380*/  IMAD.IADD R165, R164, 0x1, R25 ;  /* 0x00000001a4a57824 */ /* 0x000fe200078e0219 */
[----:B------:R-:W-:Y:S01]  /*2390*/  LEA.HI R9, R9, R2, RZ, 0x6 ;  /* 0x0000000209097211 */ /* 0x000fe200078f30ff */
[----:B------:R-:W-:Y:S01]  /*23a0*/  IMAD.MOV.U32 R164, RZ, RZ, R24 ;  /* 0x000000ffffa47224 */ /* 0x000fe200078e0018 */
[----:B------:R-:W-:Y:S01]  /*23b0*/  LEA.HI R16, R16, R5, RZ, 0x6 ;  /* 0x0000000510107211 */ /* 0x000fe200078f30ff */
[----:B------:R-:W-:Y:S01]  /*23c0*/  IMAD.MOV.U32 R88, RZ, RZ, 0x1 ;  /* 0x00000001ff587424 */ /* 0x000fe200078e00ff */
[----:B------:R-:W-:Y:S01]  /*23d0*/  SHF.R.S32.HI R5, RZ, 0x1f, R0 ;  /* 0x0000001fff057819 */ /* 0x000fe20000011400 */
[----:B------:R-:W-:Y:S01]  /*23e0*/  IMAD.SHL.U32 R9, R9, 0x40, RZ ;  /* 0x0000004009097824 */ /* 0x000fe200078e00ff */
[----:B------:R-:W-:Y:S01]  /*23f0*/  LEA.HI.SX32 R114, R6, R7, 0x1d ;  /* 0x0000000706727211 */ /* 0x000fe200078feaff */
[----:B------:R-:W-:Y:S01]  /*2400*/  IMAD.SHL.U32 R16, R16, 0x40, RZ ;  /* 0x0000004010107824 */ /* 0x000fe200078e00ff */
[----:B------:R-:W-:Y:S01]  /*2410*/  SHF.R.S32.HI R8, RZ, 0x1f, R19 ;  /* 0x0000001fff087819 */ /* 0x000fe20000011413 */
[----:B------:R-:W-:Y:S01]  /*2420*/  IMAD.MOV.U32 R104, RZ, RZ, c[0x0][0x290] ;  /* 0x0000a400ff687624 */ /* 0x000fe200078e00ff */
[----:B------:R-:W-:Y:S01]  /*2430*/  LOP3.LUT R24, R211, 0x38, R4, 0xf8, !PT ;  /* 0x00000038d3187812 */ /* 0x000fe200078ef804 */
[----:B------:R-:W-:Y:S01]  /*2440*/  IMAD.MOV.U32 R108, RZ, RZ, c[0x0][0x280] ;  /* 0x0000a000ff6c7624 */ /* 0x000fe200078e00ff */
[----:B------:R-:W-:Y:S01]  /*2450*/  LEA.HI R5, R5, R0, RZ, 0x4 ;  /* 0x0000000005057211 */ /* 0x000fe200078f20ff */
[----:B-----5:R-:W-:Y:S01]  /*2460*/  IMAD.WIDE.U32 R168, R77, c[0x0][0x290], R168 ;  /* 0x0000a4004da87a25 */ /* 0x020fe200078e00a8 */
[----:B------:R-:W-:-:S02]  /*2470*/  LOP3.LUT R18, R211, 0x38, R6, 0xf8, !PT ;  /* 0x00000038d3127812 */ /* 0x000fc400078ef806 */
[----:B------:R-:W-:Y:S01]  /*2480*/  SHF.R.S32.HI R7, RZ, 0x1f, R114 ;  /* 0x0000001fff077819 */ /* 0x000fe20000011472 */
[C---:B------:R-:W-:Y:S01]  /*2490*/  IMAD.WIDE.U32 R166, R77.reuse, c[0x0][0x280], R166 ;  /* 0x0000a0004da67a25 */ /* 0x040fe200078e00a6 */
[----:B------:R-:W-:Y:S02]  /*24a0*/  SHF.R.S32.HI R0, RZ, 0x1f, R17 ;  /* 0x0000001fff007819 */ /* 0x000fe40000011411 */
[----:B------:R-:W-:Y:S01]  /*24b0*/  LEA.HI R2, R8, R19, RZ, 0x3 ;  /* 0x0000001308027211 */ /* 0x000fe200078f18ff */
[----:B------:R-:W-:Y:S01]  /*24c0*/  IMAD.WIDE.U32 R164, R77, c[0x0][0x290], R164 ;  /* 0x0000a4004da47a25 */ /* 0x000fe200078e00a4 */
[----:B------:R-:W-:Y:S02]  /*24d0*/  LOP3.LUT R9, R9, 0xfffff000, RZ, 0xc0, !PT ;  /* 0xfffff00009097812 */ /* 0x000fe400078ec0ff */
[-C--:B------:R-:W-:Y:S01]  /*24e0*/  LOP3.LUT R109, R24, R141.reuse, RZ, 0x3c, !PT ;  /* 0x0000008d186d7212 */ /* 0x080fe200078e3cff */
[----:B------:R-:W-:Y:S01]  /*24f0*/  IMAD.WIDE.U32 R162, R77, c[0x0][0x280], R162 ;  /* 0x0000a0004da27a25 */ /* 0x000fe200078e00a2 */
[----:B------:R-:W-:-:S02]  /*2500*/  LOP3.LUT R111, R18, R141, RZ, 0x3c, !PT ;  /* 0x0000008d126f7212 */ /* 0x000fc400078e3cff */
[----:B------:R-:W-:Y:S01]  /*2510*/  LEA.HI R7, R7, R114, RZ, 0x3 ;  /* 0x0000007207077211 */ /* 0x000fe200078f18ff */
[----:B------:R-:W-:Y:S01]  /*2520*/  IMAD.SHL.U32 R114, R114, 0x8, RZ ;  /* 0x0000000872727824 */ /* 0x000fe200078e00ff */
[----:B------:R-:W-:Y:S01]  /*2530*/  LEA.HI R0, R0, R17, RZ, 0x4 ;  /* 0x0000001100007211 */ /* 0x000fe200078f20ff */
[----:B------:R-:W-:Y:S01]  /*2540*/  IMAD.MOV.U32 R58, RZ, RZ, 0x1 ;  /* 0x00000001ff3a7424 */ /* 0x000fe200078e00ff */
[----:B------:R-:W-:Y:S01]  /*2550*/  LOP3.LUT R18, R211, 0x38, R2, 0xf8, !PT ;  /* 0x00000038d3127812 */ /* 0x000fe200078ef802 */
[----:B------:R-:W-:Y:S01]  /*2560*/  IMAD.SHL.U32 R7, R7, 0x200, RZ ;  /* 0x0000020007077824 */ /* 0x000fe200078e00ff */
[----:B------:R-:W-:Y:S01]  /*2570*/  IADD3 R109, R109, R9, R140 ;  /* 0x000000096d6d7210 */ /* 0x000fe20007ffe08c */
[----:B------:R-:W-:Y:S01]  /*2580*/  IMAD.MOV.U32 R43, RZ, RZ, RZ ;  /* 0x000000ffff2b7224 */ /* 0x000fe200078e00ff */
[----:B------:R-:W-:Y:S01]  /*2590*/  SHF.R.S32.HI R9, RZ, 0x4, R5 ;  /* 0x00000004ff097819 */ /* 0x000fe20000011405 */
[----:B------:R-:W-:Y:S01]  /*25a0*/  IMAD.IADD R119, R149, 0x1, R119 ;  /* 0x0000000195777824 */ /* 0x000fe200078e0277 */
[----:B------:R-:W-:-:S02]  /*25b0*/  LOP3.LUT R107, R18, R141, RZ, 0x3c, !PT ;  /* 0x0000008d126b7212 */ /* 0x000fc400078e3cff */
[----:B------:R-:W-:Y:S02]  /*25c0*/  SHF.R.S32.HI R5, RZ, 0x4, R0 ;  /* 0x00000004ff057819 */ /* 0x000fe40000011400 */
[----:B------:R-:W-:Y:S02]  /*25d0*/  LOP3.LUT R18, R211, 0x38, R114, 0xf8, !PT ;  /* 0x00000038d3127812 */ /* 0x000fe400078ef872 */
[----:B------:R-:W-:Y:S02]  /*25e0*/  LEA.HI R8, R8, R19, RZ, 0x6 ;  /* 0x0000001308087211 */ /* 0x000fe400078f30ff */
[----:B------:R-:W-:Y:S02]  /*25f0*/  LEA.HI.SX32 R110, R2, R5, 0x1d ;  /* 0x00000005026e7211 */ /* 0x000fe400078feaff */
[----:B------:R-:W-:Y:S01]  /*2600*/  LOP3.LUT R105, R18, R141, RZ, 0x3c, !PT ;  /* 0x0000008d12697212 */ /* 0x000fe200078e3cff */
[----:B------:R-:W-:Y:S01]  /*2610*/  IMAD.SHL.U32 R8, R8, 0x40, RZ ;  /* 0x0000004008087824 */ /* 0x000fe200078e00ff */
[----:B------:R-:W-:-:S02]  /*2620*/  @P0 LEA R18, P1, R98, R20, 0x1 ;  /* 0x0000001462120211 */ /* 0x000fc400078208ff */
[----:B------:R-:W-:Y:S02]  /*2630*/  LEA.HI.SX32 R112, R4, R9, 0x1d ;  /* 0x0000000904707211 */ /* 0x000fe400078feaff */
[----:B------:R-:W-:Y:S02]  /*2640*/  SHF.R.S32.HI R9, RZ, 0x1f, R110 ;  /* 0x0000001fff097819 */ /* 0x000fe4000001146e */
[----:B------:R-:W-:Y:S02]  /*2650*/  @P0 LEA.HI.X R19, R98, R21, R97, 0x1, P1 ;  /* 0x0000001562130211 */ /* 0x000fe400008f0c61 */
[----:B------:R-:W-:Y:S01]  /*2660*/  LEA.HI R0, R9, R110, RZ, 0x3 ;  /* 0x0000006e09007211 */ /* 0x000fe200078f18ff */
[----:B------:R-:W-:Y:S01]  /*2670*/  IMAD.SHL.U32 R110, R110, 0x8, RZ ;  /* 0x000000086e6e7824 */ /* 0x000fe200078e00ff */
[----:B------:R-:W-:Y:S01]  /*2680*/  LOP3.LUT R8, R8, 0xfffff000, RZ, 0xc0, !PT ;  /* 0xfffff00008087812 */ /* 0x000fe200078ec0ff */
[----:B------:R2:W-:Y:S01]  /*2690*/  @P0 LDGSTS.E.BYPASS.LTC128B.128 [R139+0x13100], [R18.64], !P5 ;  /* 0x13100000128b0fae */ /* 0x0005e2000e901d48 */
[----:B------:R-:W-:Y:S01]  /*26a0*/  SHF.R.S32.HI R5, RZ, 0x1f, R112 ;  /* 0x0000001fff057819 */ /* 0x000fe20000011470 */
[----:B------:R-:W-:Y:S01]  /*26b0*/  IMAD.SHL.U32 R0, R0, 0x200, RZ ;  /* 0x0000020000007824 */ /* 0x000fe200078e00ff */
[----:B------:R-:W-:Y:S01]  /*26c0*/  ISETP.LE.AND P2, PT, R88, c[0x0][0x27c], PT ;  /* 0x00009f0058007a0c */ /* 0x000fe20003f43270 */
[----:B------:R2:W-:Y:S01]  /*26d0*/  @P0 LDGSTS.E.BYPASS.LTC128B.128 [R139+0x15100], [R18.64+0x80], !P4 ;  /* 0x15100080128b0fae */ /* 0x0005e2000e101d48 */
[----:B------:R-:W-:-:S02]  /*26e0*/  IADD3 R107, R107, R8, R140 ;  /* 0x000000086b6b7210 */ /* 0x000fc40007ffe08c */
[----:B------:R-:W-:Y:S01]  /*26f0*/  LEA.HI R5, R5, R112, RZ, 0x3 ;  /* 0x0000007005057211 */ /* 0x000fe200078f18ff */
[----:B------:R2:W-:Y:S01]  /*2700*/  @P0 LDGSTS.E.BYPASS.LTC128B.128 [R139+0x17100], [R18.64+0x100], !P3 ;  /* 0x17100100128b0fae */ /* 0x0005e2000d901d48 */
[----:B------:R-:W-:Y:S01]  /*2710*/  LOP3.LUT R16, R16, 0xfffff000, RZ, 0xc0, !PT ;  /* 0xfffff00010107812 */ /* 0x000fe200078ec0ff */
[----:B------:R-:W-:Y:S01]  /*2720*/  IMAD.SHL.U32 R112, R112, 0x8, RZ ;  /* 0x0000000870707824 */ /* 0x000fe200078e00ff */
[----:B------:R-:W-:Y:S01]  /*2730*/  LOP3.LUT R8, R211, 0x38, R110, 0xf8, !PT ;  /* 0x00000038d3087812 */ /* 0x000fe200078ef86e */
[----:B------:R-:W0:Y:S01]  /*2740*/  LDGDEPBAR ;  /* 0x00000000000079af */ /* 0x000e220000000000 */
[----:B------:R-:W-:Y:S01]  /*2750*/  IADD3 R85, P1, P0, R154, R160, R144 ;  /* 0x000000a09a557210 */ /* 0x000fe2000783e090 */
[----:B------:R-:W-:Y:S01]  /*2760*/  IMAD.SHL.U32 R5, R5, 0x200, RZ ;  /* 0x0000020005057824 */ /* 0x000fe200078e00ff */
[----:B------:R-:W-:Y:S02]  /*2770*/  IADD3 R111, R111, R16, R140 ;  /* 0x000000106f6f7210 */ /* 0x000fe40007ffe08c */
[----:B------:R-:W-:-:S02]  /*2780*/  LOP3.LUT R101, R8, R141, RZ, 0x3c, !PT ;  /* 0x0000008d08657212 */ /* 0x000fc400078e3cff */
[----:B------:R-:W-:Y:S02]  /*2790*/  LOP3.LUT R16, R211, 0x38, R112, 0xf8, !PT ;  /* 0x00000038d3107812 */ /* 0x000fe400078ef870 */
[----:B------:R-:W-:Y:S02]  /*27a0*/  SHF.R.S32.HI R8, RZ, 0x1f, R77 ;  /* 0x0000001fff087819 */ /* 0x000fe4000001144d */
[----:B------:R-:W-:Y:S02]  /*27b0*/  IADD3.X R118, R89, R95, R145, P1, P0 ;  /* 0x0000005f59767210 */ /* 0x000fe40000fe0491 */
[----:B------:R-:W-:Y:S02]  /*27c0*/  ISETP.NE.AND P0, PT, RZ, UR4, PT ;  /* 0x00000004ff007c0c */ /* 0x000fe4000bf05270 */
[----:B------:R-:W-:Y:S01]  /*27d0*/  LOP3.LUT R103, R16, R141, RZ, 0x3c, !PT ;  /* 0x0000008d10677212 */ /* 0x000fe200078e3cff */
[----:B------:R-:W-:Y:S01]  /*27e0*/  IMAD R16, R8, c[0x0][0x290], RZ ;  /* 0x0000a40008107a24 */ /* 0x000fe200078e02ff */
[----:B------:R-:W-:Y:S01]  /*27f0*/  LOP3.LUT R0, R0, 0xfffff000, RZ, 0xc0, !PT ;  /* 0xfffff00000007812 */ /* 0x000fe200078ec0ff */
[----:B------:R-:W-:Y:S01]  /*2800*/  IMAD R8, R8, c[0x0][0x280], RZ ;  /* 0x0000a00008087a24 */ /* 0x000fe200078e02ff */
[----:B------:R-:W-:Y:S01]  /*2810*/  @P2 LOP3.LUT R216, R216, 0x2, RZ, 0xfc, !PT ;  /* 0x00000002d8d82812 */ /* 0x000fe200078efcff */
[----:B------:R-:W-:Y:S01]  /*2820*/  IMAD R115, R77, c[0x0][0x294], R16 ;  /* 0x0000a5004d737a24 */ /* 0x000fe200078e0210 */
[----:B------:R-:W-:Y:S01]  /*2830*/  IADD3 R101, R101, R0, R140 ;  /* 0x0000000065657210 */ /* 0x000fe20007ffe08c */
[----:B------:R-:W-:Y:S01]  /*2840*/  IMAD R113, R77, c[0x0][0x284], R8 ;  /* 0x0000a1004d717a24 */ /* 0x000fe200078e0208 */
[----:B------:R-:W-:Y:S01]  /*2850*/  LOP3.LUT R7, R7, 0xfffff000, RZ, 0xc0, !PT ;  /* 0xfffff00007077812 */ /* 0x000fe200078ec0ff */
[----:B------:R-:W-:Y:S01]  /*2860*/  IMAD.IADD R117, R169, 0x1, R115 ;  /* 0x00000001a9757824 */ /* 0x000fe200078e0273 */
[----:B------:R-:W-:Y:S01]  /*2870*/  LOP3.LUT R5, R5, 0xfffff000, RZ, 0xc0, !PT ;  /* 0xfffff00005057812 */ /* 0x000fe200078ec0ff */
[----:B------:R-:W-:Y:S01]  /*2880*/  IMAD.IADD R116, R167, 0x1, R113 ;  /* 0x00000001a7747824 */ /* 0x000fe200078e0271 */
[----:B------:R-:W-:Y:S01]  /*2890*/  LOP3.LUT R0, R211, 0x18, R144, 0xf8, !PT ;  /* 0x00000018d3007812 */ /* 0x000fe200078ef890 */
[----:B------:R-:W-:Y:S01]  /*28a0*/  IMAD.IADD R115, R115, 0x1, R165 ;  /* 0x0000000173737824 */ /* 0x000fe200078e02a5 */
[----:B------:R-:W-:Y:S01]  /*28b0*/  LOP3.LUT R216, R216, 0xfffffffe, RZ, 0xc0, !PT ;  /* 0xfffffffed8d87812 */ /* 0x000fe200078ec0ff */
[----:B------:R-:W-:Y:S01]  /*28c0*/  IMAD.IADD R113, R113, 0x1, R163 ;  /* 0x0000000171717824 */ /* 0x000fe200078e02a3 */
[----:B------:R-:W-:-:S02]  /*28d0*/  LOP3.LUT R125, R6, 0xfffffff8, RZ, 0xc0, !PT ;  /* 0xfffffff8067d7812 */ /* 0x000fc400078ec0ff */
[----:B------:R-:W-:Y:S02]  /*28e0*/  LOP3.LUT R123, R4, 0xfffffff8, RZ, 0xc0, !PT ;  /* 0xfffffff8047b7812 */ /* 0x000fe400078ec0ff */
[----:B------:R-:W-:Y:S02]  /*28f0*/  LOP3.LUT R121, R2, 0xfffffff8, RZ, 0xc0, !PT ;  /* 0xfffffff802797812 */ /* 0x000fe400078ec0ff */
[CC--:B------:R-:W-:Y:S01]  /*2900*/  SHF.L.U64.HI R102, R104.reuse, R3.reuse, c[0x0][0x294] ;  /* 0x0000a50068667619 */ /* 0x0c0fe20000010203 */
[----:B------:R-:W-:Y:S01]  /*2910*/  IMAD.SHL.U32 R104, R104, 0x40, RZ ;  /* 0x0000004068687824 */ /* 0x000fe200078e00ff */
[C---:B------:R-:W-:Y:S01]  /*2920*/  SHF.L.U64.HI R106, R108.reuse, R3, c[0x0][0x284] ;  /* 0x0000a1006c6a7619 */ /* 0x040fe20000010203 */
[----:B------:R-:W-:Y:S01]  /*2930*/  IMAD.SHL.U32 R108, R108, 0x40, RZ ;  /* 0x000000406c6c7824 */ /* 0x000fe200078e00ff */
[--C-:B------:R-:W-:Y:S02]  /*2940*/  IADD3 R105, R105, R7, R140.reuse ;  /* 0x0000000769697210 */ /* 0x100fe40007ffe08c */
[----:B------:R-:W-:-:S02]  /*2950*/  IADD3 R103, R103, R5, R140 ;  /* 0x0000000567677210 */ /* 0x000fc40007ffe08c */
[----:B------:R-:W-:Y:S02]  /*2960*/  LOP3.LUT R0, R140, R0, R141, 0xf6, !PT ;  /* 0x000000008c007212 */ /* 0x000fe400078ef68d */
[----:B------:R-:W-:Y:S02]  /*2970*/  @P0 LOP3.LUT R216, R216, 0x1, RZ, 0xfc, !PT ;  /* 0x00000001d8d80812 */ /* 0x000fe400078efcff */
[----:B------:R-:W-:Y:S02]  /*2980*/  SHF.R.S32.HI R130, RZ, 0x1f, R125 ;  /* 0x0000001fff827819 */ /* 0x000fe4000001147d */
[----:B------:R-:W-:Y:S02]  /*2990*/  SHF.R.S32.HI R128, RZ, 0x1f, R123 ;  /* 0x0000001fff807819 */ /* 0x000fe4000001147b */
[----:B------:R-:W-:Y:S02]  /*29a0*/  SHF.R.S32.HI R126, RZ, 0x1f, R121 ;  /* 0x0000001fff7e7819 */ /* 0x000fe40000011479 */
[----:B------:R-:W-:-:S02]  /*29b0*/  SHF.R.S32.HI R124, RZ, 0x1f, R114 ;  /* 0x0000001fff7c7819 */ /* 0x000fc40000011472 */
[----:B------:R-:W-:Y:S02]  /*29c0*/  SHF.R.S32.HI R122, RZ, 0x1f, R112 ;  /* 0x0000001fff7a7819 */ /* 0x000fe40000011470 */
[----:B--2---:R-:W-:Y:S02]  /*29d0*/  SHF.R.S32.HI R120, RZ, 0x1f, R110 ;  /* 0x0000001fff787819 */ /* 0x004fe4000001146e */
.L_x_1398:
[----:B------:R-:W-:Y:S01]  /*29e0*/  SHF.R.S32.HI R5, RZ, 0x1f, R15 ;  /* 0x0000001fff057819 */ /* 0x000fe2000001140f */
[----:B------:R-:W-:Y:S04]  /*29f0*/  DEPBAR.LE SB0, 0x2 ;  /* 0x000080800000791a */ /* 0x000fe80000000000 */
[----:B------:R-:W-:Y:S01]  /*2a00*/  ISETP.LE.AND P1, PT, R88, c[0x0][0x27c], PT ;  /* 0x00009f0058007a0c */ /* 0x000fe20003f23270 */
[----:B------:R-:W-:Y:S01]  /*2a10*/  WARPSYNC 0xffffffff ;  /* 0xffffffff00007948 */ /* 0x000fe20003800000 */
[----:B------:R-:W-:Y:S01]  /*2a20*/  BAR.SYNC.DEFER_BLOCKING 0x0 ;  /* 0x0000000000007b1d */ /* 0x000fe20000010000 */
[-C--:B------:R-:W-:Y:S02]  /*2a30*/  IMAD R131, R90, R15.reuse, RZ ;  /* 0x0000000f5a837224 */ /* 0x080fe400078e02ff */
[----:B------:R-:W-:Y:S04]  /*2a40*/  IMAD.WIDE.U32 R20, R92, R15, RZ ;  /* 0x0000000f5c147225 */ /* 0x000fe800078e00ff */
[----:B------:R-:W-:Y:S01]  /*2a50*/  IMAD R131, R5, R92, R131 ;  /* 0x0000005c05837224 */ /* 0x000fe200078e0283 */
[----:B------:R-:W-:Y:S01]  /*2a60*/  IADD3 R4, P0, R85, R20, RZ ;  /* 0x0000001455047210 */ /* 0x000fe20007f1e0ff */
[----:B-1----:R-:W-:Y:S02]  /*2a70*/  IMAD R2, R43, 0x3000, R0 ;  /* 0x000030002b027824 */ /* 0x002fe400078e0200 */
[----:B------:R-:W-:Y:S03]  /*2a80*/  IMAD.IADD R131, R21, 0x1, R131 ;  /* 0x0000000115837824 */ /* 0x000fe600078e0283 */
[----:B------:R-:W-:Y:S01]  /*2a90*/  IADD3 R127, R2, 0x20, RZ ;  /* 0x00000020027f7810 */ /* 0x000fe20007ffe0ff */
[----:B------:R-:W-:Y:S01]  /*2aa0*/  IMAD.X R3, R131, 0x1, R118, P0 ;  /* 0x0000000183037824 */ /* 0x000fe200000e0676 */
[----:B------:R-:W-:Y:S02]  /*2ab0*/  LEA R66, P0, R4, c[0x0][0x1c8], 0x1 ;  /* 0x0000720004427a11 */ /* 0x000fe400078008ff */
[----:B------:R-:W-:Y:S02]  /*2ac0*/  @P6 IADD3 R127, R2, -0x20, RZ ;  /* 0xffffffe0027f6810 */ /* 0x000fe40007ffe0ff */
[----:B------:R-:W-:Y:S02]  /*2ad0*/  LEA.HI.X R67, R4, c[0x0][0x1cc], R3, 0x1, P0 ;  /* 0x0000730004437a11 */ /* 0x000fe400000f0c03 */
[----:B------:R-:W-:Y:S02]  /*2ae0*/  LEA R129, R2, 0x100, 0x1 ;  /* 0x0000010002817811 */ /* 0x000fe400078e08ff */
[----:B------:R-:W-:Y:S01]  /*2af0*/  LEA R127, R127, 0x100, 0x1 ;  /* 0x000001007f7f7811 */ /* 0x000fe200078e08ff */
[----:B------:R-:W-:Y:S01]  /*2b00*/  BSSY B1, `(.L_x_1374) ;  /* 0x000039c000017945 */ /* 0x000fe20003800000 */
[----:B------:R-:W-:-:S05]  /*2b10*/  @!P1 BRA `(.L_x_1375) ;  /* 0x000037d000009947 */ /* 0x000fca0003800000 */
[-C--:B------:R-:W-:Y:S01]  /*2b20*/  IMAD R3, R106, R15.reuse, RZ ;  /* 0x0000000f6a037224 */ /* 0x080fe200078e02ff */
[----:B------:R-:W-:Y:S01]  /*2b30*/  LOP3.LUT P1, RZ, R216, 0x1, RZ, 0xc0, !PT ;  /* 0x00000001d8ff7812 */ /* 0x000fe2000782c0ff */
[-C--:B------:R-:W-:Y:S02]  /*2b40*/  IMAD R9, R102, R15.reuse, RZ ;  /* 0x0000000f66097224 */ /* 0x080fe400078e02ff */
[----:B------:R-:W-:Y:S02]  /*2b50*/  IMAD R132, R15, -0x40, R82 ;  /* 0xffffffc00f847824 */ /* 0x000fe400078e0252 */
[C---:B------:R-:W-:Y:S02]  /*2b60*/  IMAD R3, R5.reuse, R108, R3 ;  /* 0x0000006c05037224 */ /* 0x040fe400078e0203 */
[----:B------:R-:W-:Y:S01]  /*2b70*/  IMAD R9, R5, R104, R9 ;  /* 0x0000006805097224 */ /* 0x000fe200078e0209 */
[----:B------:R-:W-:Y:S01]  /*2b80*/  IMNMX R132, R132, 0x40, PT ;  /* 0x0000004084847817 */ /* 0x000fe20003800200 */
[-C--:B------:R-:W-:Y:S04]  /*2b90*/  IMAD.WIDE.U32 R6, R108, R15.reuse, RZ ;  /* 0x0000000f6c067225 */ /* 0x080fe800078e00ff */
[----:B------:R-:W-:Y:S01]  /*2ba0*/  IMAD.WIDE.U32 R4, R104, R15, RZ ;  /* 0x0000000f68047225 */ /* 0x000fe200078e00ff */
[----:B------:R-:W-:Y:S04]  /*2bb0*/  IADD3 R3, R7, R3, RZ ;  /* 0x0000000307037210 */ /* 0x000fe80007ffe0ff */
[----:B------:R-:W-:Y:S01]  /*2bc0*/  IADD3 R2, R5, R9, RZ ;  /* 0x0000000905027210 */ /* 0x000fe20007ffe0ff */
[----:B------:R-:W-:-:S05]  /*2bd0*/  @!P1 BRA `(.L_x_1376) ;  /* 0x00001b7000009947 */ /* 0x000fca0003800000 */
[----:B------:R-:W-:Y:S01]  /*2be0*/  ISETP.GE.AND P1, PT, R213, R132, PT ;  /* 0x00000084d500720c */ /* 0x000fe20003f26270 */
[----:B------:R-:W-:Y:S01]  /*2bf0*/  BSSY B0, `(.L_x_1377) ;  /* 0x000003c000007945 */ /* 0x000fe20003800000 */
[C---:B------:R-:W-:Y:S01]  /*2c00*/  IADD3 R8, R142.reuse, 0x40, RZ ;  /* 0x000000408e087810 */ /* 0x040fe20007ffe0ff */
[----:B------:R-:W-:Y:S01]  /*2c10*/  CS2R R48, SRZ ;  /* 0x0000000000307805 */ /* 0x000fe2000001ff00 */
[----:B------:R-:W-:Y:S01]  /*2c20*/  IADD3 R23, R142, 0x20, RZ ;  /* 0x000000208e177810 */ /* 0x000fe20007ffe0ff */
        /* <DEDUP_REMOVED lines=56> */
.L_x_1378:
[----:B------:R-:W-:Y:S05]  /*2fb0*/  BSYNC B0 ;  /* 0x0000000000007941 */ /* 0x000fea0003800000 */
.L_x_1377:
[----:B------:R-:W-:-:S05]  /*2fc0*/  @P1 BRA `(.L_x_1379) ;  /* 0x000034f000001947 */ /* 0x000fca0003800000 */
[----:B------:R-:W-:Y:S01]  /*2fd0*/  ISETP.GE.AND P0, PT, R144, c[0x0][0x1d4], PT ;  /* 0x0000750090007a0c */ /* 0x000fe20003f06270 */
[----:B-1---5:R-:W-:Y:S01]  /*2fe0*/  IMAD.MOV.U32 R17, RZ, RZ, R50 ;  /* 0x000000ffff117224 */ /* 0x022fe200078e0032 */
[----:B------:R-:W-:Y:S01]  /*2ff0*/  MOV R16, R51 ;  /* 0x0000003300107202 */ /* 0x000fe20000000f00 */
[----:B------:R-:W-:Y:S01]  /*3000*/  IMAD.MOV.U32 R3, RZ, RZ, R20 ;  /* 0x000000ffff037224 */ /* 0x000fe200078e0014 */
[----:B------:R-:W-:Y:S01]  /*3010*/  MOV R5, R24 ;  /* 0x0000001800057202 */ /* 0x000fe20000000f00 */
[----:B------:R-:W-:Y:S01]  /*3020*/  IMAD.MOV.U32 R2, RZ, RZ, R21 ;  /* 0x000000ffff027224 */ /* 0x000fe200078e0015 */
[----:B------:R-:W-:Y:S01]  /*3030*/  PRMT R47, R16, 0x5410, R17 ;  /* 0x00005410102f7816 */ /* 0x000fe20000000011 */
        /* <DEDUP_REMOVED lines=17> */
[----:B------:R-:W-:Y:S01]  /*3150*/  MOV R3, R36 ;  /* 0x0000002400037202 */ /* 0x000fe20000000f00 */
[----:B------:R-:W-:Y:S01]  /*3160*/  IMAD.MOV.U32 R4, RZ, RZ, R31 ;  /* 0x000000ffff047224 */ /* 0x000fe200078e001f */
[----:B------:R-:W-:Y:S01]  /*3170*/  PRMT R52, R18, 0x5410, R19 ;  /* 0x0000541012347816 */ /* 0x000fe20000000013 */
[----:B------:R-:W-:Y:S01]  /*3180*/  IMAD.MOV.U32 R2, RZ, RZ, R37 ;  /* 0x000000ffff027224 */ /* 0x000fe200078e0025 */
[----:B------:R-:W-:Y:S01]  /*3190*/  PRMT R59, R16, 0x5410, R17 ;  /* 0x00005410103b7816 */ /* 0x000fe20000000011 */
[----:B------:R-:W-:Y:S01]  /*31a0*/  BSSY B0, `(.L_x_1380) ;  /* 0x000003b000007945 */ /* 0x000fe20003800000 */
        /* <DEDUP_REMOVED lines=18> */
[----:B------:R-:W-:Y:S01]  /*32d0*/  @!P0 HADD2.F32 R46, -RZ, R46.H0_H0 ;  /* 0x2000002eff2e8230 */ /* 0x000fe20000004100 */
[----:B-1----:R-:W-:Y:S01]  /*32e0*/  @!P0 IMAD.MOV.U32 R33, RZ, RZ, R17 ;  /* 0x000000ffff218224 */ /* 0x002fe200078e0011 */
[----:B------:R-:W-:Y:S04]  /*32f0*/  @!P0 MOV R29, R16 ;  /* 0x00000010001d8202 */ /* 0x000fe80000000f00 */
[----:B------:R-:W-:Y:S02]  /*3300*/  @!P0 HADD2.F32 R41, -RZ, R33.H1_H1 ;  /* 0x30000021ff298230 */ /* 0x000fe40000004100 */
        /* <DEDUP_REMOVED lines=10> */
[C---:B------:R-:W-:Y:S01]  /*33b0*/  @!P0 FMUL.FTZ R3, R29.reuse, R34 ;  /* 0x000000221d038220 */ /* 0x040fe20000410000 */
[----:B------:R-:W-:Y:S01]  /*33c0*/  @!P0 F2FP.PACK_AB R69, R2, R69 ;  /* 0x000000450245823e */ /* 0x000fe200000000ff */
[-C--:B------:R-:W-:Y:S01]  /*33d0*/  @!P0 FFMA.FTZ R62, R29, R42.reuse, -R62 ;  /* 0x0000002a1d3e8223 */ /* 0x080fe2000001083e */
[----:B------:R-:W-:Y:S01]  /*33e0*/  @!P0 MOV R29, R19 ;  /* 0x00000013001d8202 */ /* 0x000fe20000000f00 */
[----:B------:R-:W-:Y:S01]  /*33f0*/  @!P0 FFMA.FTZ R3, R41, R42, R3 ;  /* 0x0000002a29038223 */ /* 0x000fe20000010003 */
[--C-:B------:R-:W-:Y:S01]  /*3400*/  @!P0 HADD2.F32 R39, -RZ, R33.reuse.H1_H1 ;  /* 0x30000021ff278230 */ /* 0x100fe20000004100 */
[----:B------:R-:W-:Y:S01]  /*3410*/  @!P0 IMAD.MOV.U32 R16, RZ, RZ, R69 ;  /* 0x000000ffff108224 */ /* 0x000fe200078e0045 */
[----:B------:R-:W-:Y:S02]  /*3420*/  @!P0 HADD2.F32 R33, -RZ, R33.H0_H0 ;  /* 0x20000021ff218230 */ /* 0x000fe40000004100 */
[----:B------:R-:W-:Y:S01]  /*3430*/  @!P0 HADD2.F32 R34, -RZ, R35.H0_H0 ;  /* 0x20000023ff228230 */ /* 0x000fe20000004100 */
[----:B------:R-:W-:Y:S01]  /*3440*/  @!P0 F2FP.PACK_AB R62, R3, R62 ;  /* 0x0000003e033e823e */ /* 0x000fe200000000ff */
[--C-:B------:R-:W-:Y:S02]  /*3450*/  @!P0 HADD2.F32 R44, -RZ, R29.reuse.H1_H1 ;  /* 0x3000001dff2c8230 */ /* 0x100fe40000004100 */
[----:B------:R-:W-:Y:S01]  /*3460*/  @!P0 HADD2.F32 R29, -RZ, R29.H0_H0 ;  /* 0x2000001dff1d8230 */ /* 0x000fe20000004100 */
[----:B------:R-:W-:Y:S01]  /*3470*/  @!P0 FMUL.FTZ R4, R33, R34 ;  /* 0x0000002221048220 */ /* 0x000fe20000410000 */
[----:B------:R-:W-:Y:S01]  /*3480*/  @!P0 MOV R17, R62 ;  /* 0x0000003e00118202 */ /* 0x000fe20000000f00 */
[----:B------:R-:W-:Y:S02]  /*3490*/  @!P0 FMUL.FTZ R71, R39, R34 ;  /* 0x0000002227478220 */ /* 0x000fe40000410000 */
[CC--:B------:R-:W-:Y:S02]  /*34a0*/  @!P0 FMUL.FTZ R68, R44.reuse, R32.reuse ;  /* 0x000000202c448220 */ /* 0x0c0fe40000410000 */
[----:B------:R-:W-:Y:S02]  /*34b0*/  @!P0 FMUL.FTZ R5, R29, R32 ;  /* 0x000000201d058220 */ /* 0x000fe40000410000 */
        /* <DEDUP_REMOVED lines=9> */
.L_x_1381:
[----:B------:R-:W-:Y:S05]  /*3550*/  BSYNC B0 ;  /* 0x0000000000007941 */ /* 0x000fea0003800000 */
.L_x_1380:
        /* <DEDUP_REMOVED lines=8> */
[----:B------:R-:W-:Y:S01]  /*35e0*/  @!P0 SHF.R.U64 R29, R36, 0x10, R37 ;  /* 0x00000010241d8819 */ /* 0x000fe20000001225 */
[----:B------:R-:W-:Y:S01]  /*35f0*/  @!P0 HADD2.F32 R39, -RZ, R59.H1_H1 ;  /* 0x3000003bff278230 */ /* 0x000fe20000004100 */
        /* <DEDUP_REMOVED lines=9> */
[----:B------:R-:W-:Y:S01]  /*3690*/  @!P0 HADD2.F32 R36, -RZ, R33.H0_H0 ;  /* 0x20000021ff248230 */ /* 0x000fe20000004100 */
[----:B------:R-:W-:Y:S01]  /*36a0*/  @!P0 MOV R33, R18 ;  /* 0x0000001200218202 */ /* 0x000fe20000000f00 */
[--C-:B------:R-:W-:Y:S01]  /*36b0*/  @!P0 HADD2.F32 R40, -RZ, R34.reuse.H1_H1 ;  /* 0x30000022ff288230 */ /* 0x100fe20000004100 */
[-C--:B------:R-:W-:Y:S01]  /*36c0*/  @!P0 FMUL.FTZ R63, R38, R35.reuse ;  /* 0x00000023263f8220 */ /* 0x080fe20000410000 */
[----:B------:R-:W-:Y:S01]  /*36d0*/  @!P0 HADD2.F32 R34, -RZ, R34.H0_H0 ;  /* 0x20000022ff228230 */ /* 0x000fe20000004100 */
[----:B------:R-:W-:Y:S02]  /*36e0*/  @!P0 FMUL.FTZ R2, R36, R35 ;  /* 0x0000002324028220 */ /* 0x000fe40000410000 */
[-C--:B------:R-:W-:Y:S02]  /*36f0*/  @!P0 FMUL.FTZ R46, R40, R29.reuse ;  /* 0x0000001d282e8220 */ /* 0x080fe40000410000 */
[----:B------:R-:W-:Y:S01]  /*3700*/  @!P0 FMUL.FTZ R3, R34, R29 ;  /* 0x0000001d22038220 */ /* 0x000fe20000410000 */
[----:B------:R-:W-:Y:S01]  /*3710*/  @!P0 MOV R29, R19 ;  /* 0x00000013001d8202 */ /* 0x000fe20000000f00 */
[-C--:B------:R-:W-:Y:S02]  /*3720*/  @!P0 FFMA.FTZ R63, R36, R39.reuse, -R63 ;  /* 0x00000027243f8223 */ /* 0x080fe4000001083f */
[----:B------:R-:W-:Y:S01]  /*3730*/  @!P0 FFMA.FTZ R2, R38, R39, R2 ;  /* 0x0000002726028223 */ /* 0x000fe20000010002 */
[--C-:B------:R-:W-:Y:S01]  /*3740*/  @!P0 HADD2.F32 R39, -RZ, R33.reuse.H1_H1 ;  /* 0x30000021ff278230 */ /* 0x100fe20000004100 */
[-C--:B------:R-:W-:Y:S01]  /*3750*/  @!P0 FFMA.FTZ R46, R34, R41.reuse, -R46 ;  /* 0x00000029222e8223 */ /* 0x080fe2000001082e */
[----:B------:R-:W-:Y:S01]  /*3760*/  @!P0 HADD2.F32 R33, -RZ, R33.H0_H0 ;  /* 0x20000021ff218230 */ /* 0x000fe20000004100 */
[----:B------:R-:W-:Y:S01]  /*3770*/  @!P0 FFMA.FTZ R3, R40, R41, R3 ;  /* 0x0000002928038223 */ /* 0x000fe20000010003 */
[----:B------:R-:W-:Y:S01]  /*3780*/  @!P0 F2FP.PACK_AB R63, R2, R63 ;  /* 0x0000003f023f823e */ /* 0x000fe200000000ff */
[----:B------:R-:W-:Y:S02]  /*3790*/  @!P0 HADD2.F32 R34, -RZ, R28.H0_H0 ;  /* 0x2000001cff228230 */ /* 0x000fe40000004100 */
[--C-:B------:R-:W-:Y:S01]  /*37a0*/  @!P0 HADD2.F32 R42, -RZ, R29.reuse.H1_H1 ;  /* 0x3000001dff2a8230 */ /* 0x100fe20000004100 */
[----:B------:R-:W-:Y:S01]  /*37b0*/  @!P0 MOV R16, R63 ;  /* 0x0000003f00108202 */ /* 0x000fe20000000f00 */
[----:B------:R-:W-:Y:S01]  /*37c0*/  @!P0 HADD2.F32 R29, -RZ, R29.H0_H0 ;  /* 0x2000001dff1d8230 */ /* 0x000fe20000004100 */
[-C--:B------:R-:W-:Y:S01]  /*37d0*/  @!P0 FMUL.FTZ R4, R33, R34.reuse ;  /* 0x0000002221048220 */ /* 0x080fe20000410000 */
[----:B------:R-:W-:Y:S01]  /*37e0*/  @!P0 HADD2.F32 R28, -RZ, R32.H0_H0 ;  /* 0x20000020ff1c8230 */ /* 0x000fe20000004100 */
[----:B------:R-:W-:Y:S01]  /*37f0*/  @!P0 FMUL.FTZ R65, R39, R34 ;  /* 0x0000002227418220 */ /* 0x000fe20000410000 */
[----:B------:R-:W-:Y:S01]  /*3800*/  @!P0 F2FP.PACK_AB R46, R3, R46 ;  /* 0x0000002e032e823e */ /* 0x000fe200000000ff */
[----:B------:R-:W-:Y:S02]  /*3810*/  @!P0 HADD2.F32 R38, -RZ, R59.H0_H0 ;  /* 0x2000003bff268230 */ /* 0x000fe40000004100 */
[C---:B------:R-:W-:Y:S01]  /*3820*/  @!P0 FMUL.FTZ R62, R42.reuse, R28 ;  /* 0x0000001c2a3e8220 */ /* 0x040fe20000410000 */
[----:B------:R-:W-:Y:S01]  /*3830*/  @!P0 MOV R17, R46 ;  /* 0x0000002e00118202 */ /* 0x000fe20000000f00 */
        /* <DEDUP_REMOVED lines=9> */
[----:B------:R1:W-:Y:S02]  /*38d0*/  STG.E.128 [R66.64+0x40], R16 ;  /* 0x0000401042007986 */ /* 0x0003e4000c101d08 */
.L_x_1383:
[----:B------:R-:W-:Y:S05]  /*38e0*/  BSYNC B0 ;  /* 0x0000000000007941 */ /* 0x000fea0003800000 */
.L_x_1382:
        /* <DEDUP_REMOVED lines=8> */
[--C-:B------:R-:W-:Y:S02]  /*3970*/  @!P0 SHF.R.U64 R23, R30, 0x10, R31.reuse ;  /* 0x000000101e178819 */ /* 0x100fe4000000121f */
[----:B------:R-:W-:Y:S01]  /*3980*/  @!P0 SHF.R.U32.HI R30, RZ, 0x10, R31 ;  /* 0x00000010ff1e8819 */ /* 0x000fe2000001161f */
[----:B------:R-:W-:Y:S01]  /*3990*/  @!P0 HADD2.F32 R31, -RZ, R22.H1_H1 ;  /* 0x30000016ff1f8230 */ /* 0x000fe20000004100 */
        /* <DEDUP_REMOVED lines=12> */
[C---:B------:R-:W-:Y:S01]  /*3a60*/  @!P0 FMUL.FTZ R2, R28.reuse, R31 ;  /* 0x0000001f1c028220 */ /* 0x040fe20000410000 */
[----:B------:R-:W-:Y:S01]  /*3a70*/  @!P0 HADD2.F32 R29, -RZ, R22.H0_H0 ;  /* 0x20000016ff1d8230 */ /* 0x000fe20000004100 */
[----:B------:R-:W-:Y:S01]  /*3a80*/  @!P0 FFMA.FTZ R39, R28, R35, -R39 ;  /* 0x000000231c278223 */ /* 0x000fe20000010827 */
[----:B------:R-:W-:Y:S01]  /*3a90*/  @!P0 MOV R28, R18 ;  /* 0x00000012001c8202 */ /* 0x000fe20000000f00 */
[-C--:B------:R-:W-:Y:S01]  /*3aa0*/  @!P0 FMUL.FTZ R40, R34, R23.reuse ;  /* 0x0000001722288220 */ /* 0x080fe20000410000 */
[----:B------:R-:W-:Y:S01]  /*3ab0*/  @!P0 HADD2.F32 R22, -RZ, R30.H0_H0 ;  /* 0x2000001eff168230 */ /* 0x000fe20000004100 */
[----:B------:R-:W-:Y:S01]  /*3ac0*/  @!P0 FMUL.FTZ R3, R32, R23 ;  /* 0x0000001720038220 */ /* 0x000fe20000410000 */
[----:B------:R-:W-:Y:S01]  /*3ad0*/  @!P0 MOV R23, R19 ;  /* 0x0000001300178202 */ /* 0x000fe20000000f00 */
[----:B------:R-:W-:Y:S01]  /*3ae0*/  @!P0 FFMA.FTZ R2, R33, R35, R2 ;  /* 0x0000002321028223 */ /* 0x000fe20000010002 */
[--C-:B------:R-:W-:Y:S01]  /*3af0*/  @!P0 HADD2.F32 R33, -RZ, R28.reuse.H1_H1 ;  /* 0x3000001cff218230 */ /* 0x100fe20000004100 */
[-C--:B------:R-:W-:Y:S01]  /*3b00*/  @!P0 FFMA.FTZ R3, R34, R37.reuse, R3 ;  /* 0x0000002522038223 */ /* 0x080fe20000010003 */
[----:B------:R-:W-:Y:S01]  /*3b10*/  @!P0 HADD2.F32 R28, -RZ, R28.H0_H0 ;  /* 0x2000001cff1c8230 */ /* 0x000fe20000004100 */
[----:B------:R-:W-:Y:S01]  /*3b20*/  @!P0 FFMA.FTZ R40, R32, R37, -R40 ;  /* 0x0000002520288223 */ /* 0x000fe20000010828 */
[----:B------:R-:W-:Y:S01]  /*3b30*/  @!P0 F2FP.PACK_AB R39, R2, R39 ;  /* 0x000000270227823e */ /* 0x000fe200000000ff */
[-C--:B------:R-:W-:Y:S01]  /*3b40*/  @!P0 FMUL.FTZ R41, R33, R29.reuse ;  /* 0x0000001d21298220 */ /* 0x080fe20000410000 */
[--C-:B------:R-:W-:Y:S01]  /*3b50*/  @!P0 HADD2.F32 R36, -RZ, R23.reuse.H1_H1 ;  /* 0x30000017ff248230 */ /* 0x100fe20000004100 */
[----:B------:R-:W-:Y:S01]  /*3b60*/  @!P0 FMUL.FTZ R4, R28, R29 ;  /* 0x0000001d1c048220 */ /* 0x000fe20000410000 */
[----:B------:R-:W-:Y:S01]  /*3b70*/  @!P0 F2FP.PACK_AB R40, R3, R40 ;  /* 0x000000280328823e */ /* 0x000fe200000000ff */
[----:B------:R-:W-:Y:S01]  /*3b80*/  @!P0 HADD2.F32 R23, -RZ, R23.H0_H0 ;  /* 0x20000017ff178230 */ /* 0x000fe20000004100 */
[----:B------:R-:W-:Y:S01]  /*3b90*/  @!P0 MOV R16, R39 ;  /* 0x0000002700108202 */ /* 0x000fe20000000f00 */
[----:B------:R-:W-:Y:S01]  /*3ba0*/  @!P0 FMUL.FTZ R42, R36, R22 ;  /* 0x00000016242a8220 */ /* 0x000fe20000410000 */
[----:B------:R-:W-:Y:S01]  /*3bb0*/  @!P0 MOV R17, R40 ;  /* 0x0000002800118202 */ /* 0x000fe20000000f00 */
[----:B------:R-:W-:Y:S01]  /*3bc0*/  @!P0 HADD2.F32 R35, -RZ, R53.H0_H0 ;  /* 0x20000035ff238230 */ /* 0x000fe20000004100 */
[C---:B------:R-:W-:Y:S02]  /*3bd0*/  @!P0 FMUL.FTZ R5, R23.reuse, R22 ;  /* 0x0000001617058220 */ /* 0x040fe40000410000 */
[-C--:B------:R-:W-:Y:S02]  /*3be0*/  @!P0 FFMA.FTZ R42, R23, R38.reuse, -R42 ;  /* 0x00000026172a8223 */ /* 0x080fe4000001082a */
[-C--:B------:R-:W-:Y:S02]  /*3bf0*/  @!P0 FFMA.FTZ R4, R33, R35.reuse, R4 ;  /* 0x0000002321048223 */ /* 0x080fe40000010004 */
[----:B------:R-:W-:Y:S02]  /*3c00*/  @!P0 FFMA.FTZ R41, R28, R35, -R41 ;  /* 0x000000231c298223 */ /* 0x000fe40000010829 */
[----:B------:R-:W-:Y:S03]  /*3c10*/  @!P0 FFMA.FTZ R5, R36, R38, R5 ;  /* 0x0000002624058223 */ /* 0x000fe60000010005 */
[----:B------:R-:W-:Y:S02]  /*3c20*/  @!P0 F2FP.PACK_AB R41, R4, R41 ;  /* 0x000000290429823e */ /* 0x000fe400000000ff */
[----:B------:R-:W-:Y:S02]  /*3c30*/  @!P0 F2FP.PACK_AB R42, R5, R42 ;  /* 0x0000002a052a823e */ /* 0x000fe400000000ff */
[----:B------:R-:W-:Y:S02]  /*3c40*/  @!P0 MOV R18, R41 ;  /* 0x0000002900128202 */ /* 0x000fe40000000f00 */
[----:B------:R-:W-:Y:S05]  /*3c50*/  @!P0 MOV R19, R42 ;  /* 0x0000002a00138202 */ /* 0x000fea0000000f00 */
[----:B------:R1:W-:Y:S02]  /*3c60*/  STG.E.128 [R66.64+0x80], R16 ;  /* 0x0000801042007986 */ /* 0x0003e4000c101d08 */
.L_x_1385:
[----:B------:R-:W-:Y:S05]  /*3c70*/  BSYNC B0 ;  /* 0x0000000000007941 */ /* 0x000fea0003800000 */
.L_x_1384:
        /* <DEDUP_REMOVED lines=22> */
[CC--:B------:R-:W-:Y:S02]  /*3de0*/  @!P0 FMUL.FTZ R35, R29.reuse, R27.reuse ;  /* 0x0000001b1d238220 */ /* 0x0c0fe40000410000 */
[----:B------:R-:W-:Y:S01]  /*3df0*/  @!P0 FMUL.FTZ R2, R28, R27 ;  /* 0x0000001b1c028220 */ /* 0x000fe20000410000 */
[----:B------:R-:W-:Y:S01]  /*3e00*/  @!P0 HADD2.F32 R27, -RZ, R26.H0_H0 ;  /* 0x2000001aff1b8230 */ /* 0x000fe20000004100 */
[----:B------:R-:W-:Y:S01]  /*3e10*/  @!P0 FMUL.FTZ R36, R30, R22 ;  /* 0x000000161e248220 */ /* 0x000fe20000410000 */
[----:B------:R-:W-:Y:S01]  /*3e20*/  @!P0 MOV R26, R18 ;  /* 0x00000012001a8202 */ /* 0x000fe20000000f00 */
[----:B------:R-:W-:Y:S02]  /*3e30*/  @!P0 FFMA.FTZ R2, R29, R31, R2 ;  /* 0x0000001f1d028223 */ /* 0x000fe40000010002 */
[C---:B------:R-:W-:Y:S01]  /*3e40*/  @!P0 FMUL.FTZ R3, R27.reuse, R22 ;  /* 0x000000161b038220 */ /* 0x040fe20000410000 */
[----:B------:R-:W-:Y:S01]  /*3e50*/  @!P0 MOV R22, R19 ;  /* 0x0000001300168202 */ /* 0x000fe20000000f00 */
[-C--:B------:R-:W-:Y:S01]  /*3e60*/  @!P0 FFMA.FTZ R36, R27, R32.reuse, -R36 ;  /* 0x000000201b248223 */ /* 0x080fe20000010824 */
[--C-:B------:R-:W-:Y:S01]  /*3e70*/  @!P0 HADD2.F32 R29, -RZ, R26.reuse.H1_H1 ;  /* 0x3000001aff1d8230 */ /* 0x100fe20000004100 */
[----:B------:R-:W-:Y:S01]  /*3e80*/  @!P0 FFMA.FTZ R35, R28, R31, -R35 ;  /* 0x0000001f1c238223 */ /* 0x000fe20000010823 */
[----:B------:R-:W-:Y:S01]  /*3e90*/  @!P0 HADD2.F32 R26, -RZ, R26.H0_H0 ;  /* 0x2000001aff1a8230 */ /* 0x000fe20000004100 */
[----:B------:R-:W-:Y:S01]  /*3ea0*/  @!P0 FFMA.FTZ R3, R30, R32, R3 ;  /* 0x000000201e038223 */ /* 0x000fe20000010003 */
[----:B------:R-:W-:Y:S02]  /*3eb0*/  @!P0 HADD2.F32 R27, -RZ, R9.H0_H0 ;  /* 0x20000009ff1b8230 */ /* 0x000fe40000004100 */
[----:B------:R-:W-:Y:S01]  /*3ec0*/  @!P0 F2FP.PACK_AB R35, R2, R35 ;  /* 0x000000230223823e */ /* 0x000fe200000000ff */
[--C-:B------:R-:W-:Y:S01]  /*3ed0*/  @!P0 HADD2.F32 R34, -RZ, R22.reuse.H1_H1 ;  /* 0x30000016ff228230 */ /* 0x100fe20000004100 */
[----:B------:R-:W-:Y:S01]  /*3ee0*/  @!P0 F2FP.PACK_AB R36, R3, R36 ;  /* 0x000000240324823e */ /* 0x000fe200000000ff */
[-C--:B------:R-:W-:Y:S01]  /*3ef0*/  @!P0 FMUL.FTZ R4, R26, R27.reuse ;  /* 0x0000001b1a048220 */ /* 0x080fe20000410000 */
[----:B------:R-:W-:Y:S01]  /*3f00*/  @!P0 HADD2.F32 R22, -RZ, R22.H0_H0 ;  /* 0x20000016ff168230 */ /* 0x000fe20000004100 */
[C---:B------:R-:W-:Y:S01]  /*3f10*/  @!P0 FMUL.FTZ R37, R29.reuse, R27 ;  /* 0x0000001b1d258220 */ /* 0x040fe20000410000 */
[----:B------:R-:W-:Y:S01]  /*3f20*/  @!P0 MOV R16, R35 ;  /* 0x0000002300108202 */ /* 0x000fe20000000f00 */
[----:B------:R-:W-:Y:S01]  /*3f30*/  @!P0 HADD2.F32 R9, -RZ, R23.H0_H0 ;  /* 0x20000017ff098230 */ /* 0x000fe20000004100 */
[----:B------:R-:W-:Y:S01]  /*3f40*/  @!P0 MOV R17, R36 ;  /* 0x0000002400118202 */ /* 0x000fe20000000f00 */
[----:B------:R-:W-:Y:S03]  /*3f50*/  @!P0 HADD2.F32 R31, -RZ, R52.H0_H0 ;  /* 0x20000034ff1f8230 */ /* 0x000fe60000004100 */
[-C--:B------:R-:W-:Y:S02]  /*3f60*/  @!P0 FMUL.FTZ R38, R34, R9.reuse ;  /* 0x0000000922268220 */ /* 0x080fe40000410000 */
        /* <DEDUP_REMOVED lines=10> */
.L_x_1387:
[----:B------:R-:W-:Y:S05]  /*4010*/  BSYNC B0 ;  /* 0x0000000000007941 */ /* 0x000fea0003800000 */
.L_x_1386:
        /* <DEDUP_REMOVED lines=26> */
[CC--:B------:R-:W-:Y:S02]  /*41c0*/  @!P0 FMUL.FTZ R34, R28.reuse, R8.reuse ;  /* 0x000000081c228220 */ /* 0x0c0fe40000410000 */
        /* <DEDUP_REMOVED lines=18> */
[-C--:B------:R-:W-:Y:S01]  /*42f0*/  @!P0 FMUL.FTZ R35, R32, R7.reuse ;  /* 0x0000000720238220 */ /* 0x080fe20000410000 */
        /* <DEDUP_REMOVED lines=11> */
.L_x_1389:
[----:B------:R-:W-:Y:S05]  /*43b0*/  BSYNC B0 ;  /* 0x0000000000007941 */ /* 0x000fea0003800000 */
.L_x_1388:
[----:B------:R-:W-:Y:S04]  /*43c0*/  IADD3 R2, R144, 0xa0, RZ ;  /* 0x000000a090027810 */ /* 0x000fe80007ffe0ff */
[----:B------:R-:W-:Y:S11]  /*43d0*/  ISETP.GE.AND P0, PT, R2, c[0x0][0x1d4], PT ;  /* 0x0000750002007a0c */ /* 0x000ff60003f06270 */
[----:B------:R-:W-:Y:S02]  /*43e0*/  @!UPT UIADD3 URZ, URZ, URZ, URZ ;  /* 0x0000003f3f3ff290 */ /* 0x000fe4000fffe03f */
[----:B------:R-:W-:-:S05]  /*43f0*/  @P0 BRA `(.L_x_1379) ;  /* 0x000020c000000947 */ /* 0x000fca0003800000 */
[----:B------:R-:W-:Y:S01]  /*4400*/  ISETP.GE.AND P0, PT, R136, c[0x0][0x27c], PT ;  /* 0x00009f0088007a0c */ /* 0x000fe20003f06270 */
[----:B-1----:R-:W1:Y:S11]  /*4410*/  LDS.128 R16, [R127+0x10000] ;  /* 0x010000007f107984 */ /* 0x002e760000000c00 */
[----:B------:R-:W-:Y:S01]  /*4420*/  @!UPT UIADD3 URZ, URZ, URZ, URZ ;  /* 0x0000003f3f3ff290 */ /* 0x000fe2000fffe03f */
[--C-:B------:R-:W-:Y:S01]  /*4430*/  @!P0 HADD2.F32 R25, -RZ, R45.reuse.H1_H1 ;  /* 0x3000002dff198230 */ /* 0x100fe20000004100 */
[----:B------:R-:W-:Y:S01]  /*4440*/  @!P0 SHF.R.U64 R7, R20, 0x10, R21 ;  /* 0x0000001014078819 */ /* 0x000fe20000001215 */
[----:B------:R-:W-:Y:S01]  /*4450*/  @!P0 HADD2.F32 R26, -RZ, R45.H0_H0 ;  /* 0x2000002dff1a8230 */ /* 0x000fe20000004100 */
        /* <DEDUP_REMOVED lines=9> */
[--C-:B------:R-:W-:Y:S02]  /*44f0*/  @!P0 HADD2.F32 R22, -RZ, R9.reuse.H0_H0 ;  /* 0x20000009ff168230 */ /* 0x100fe40000004100 */
[--C-:B------:R-:W-:Y:S02]  /*4500*/  @!P0 HADD2.F32 R24, -RZ, R20.reuse.H1_H1 ;  /* 0x30000014ff188230 */ /* 0x100fe40000004100 */
[----:B------:R-:W-:Y:S01]  /*4510*/  @!P0 HADD2.F32 R20, -RZ, R20.H0_H0 ;  /* 0x20000014ff148230 */ /* 0x000fe20000004100 */
[----:B------:R-:W-:Y:S01]  /*4520*/  @!P0 FMUL.FTZ R2, R22, R21 ;  /* 0x0000001516028220 */ /* 0x000fe20000410000 */
[----:B------:R-:W-:Y:S01]  /*4530*/  @!P0 HADD2.F32 R23, -RZ, R9.H1_H1 ;  /* 0x30000009ff178230 */ /* 0x000fe20000004100 */
[-C--:B------:R-:W-:Y:S01]  /*4540*/  @!P0 FMUL.FTZ R30, R24, R7.reuse ;  /* 0x00000007181e8220 */ /* 0x080fe20000410000 */
[----:B------:R-:W-:Y:S01]  /*4550*/  @!P0 MOV R9, R18 ;  /* 0x0000001200098202 */ /* 0x000fe20000000f00 */
[C---:B------:R-:W-:Y:S01]  /*4560*/  @!P0 FMUL.FTZ R3, R20.reuse, R7 ;  /* 0x0000000714038220 */ /* 0x040fe20000410000 */
[----:B------:R-:W-:Y:S01]  /*4570*/  @!P0 MOV R7, R19 ;  /* 0x0000001300078202 */ /* 0x000fe20000000f00 */
[C---:B------:R-:W-:Y:S02]  /*4580*/  @!P0 FMUL.FTZ R29, R23.reuse, R21 ;  /* 0x00000015171d8220 */ /* 0x040fe40000410000 */
[----:B------:R-:W-:Y:S01]  /*4590*/  @!P0 FFMA.FTZ R2, R23, R25, R2 ;  /* 0x0000001917028223 */ /* 0x000fe20000010002 */
[--C-:B------:R-:W-:Y:S01]  /*45a0*/  @!P0 HADD2.F32 R23, -RZ, R9.reuse.H1_H1 ;  /* 0x30000009ff178230 */ /* 0x100fe20000004100 */
[----:B------:R-:W-:Y:S01]  /*45b0*/  @!P0 FFMA.FTZ R30, R20, R27, -R30 ;  /* 0x0000001b141e8223 */ /* 0x000fe2000001081e */
[----:B------:R-:W-:Y:S01]  /*45c0*/  @!P0 HADD2.F32 R9, -RZ, R9.H0_H0 ;  /* 0x20000009ff098230 */ /* 0x000fe20000004100 */
[----:B------:R-:W-:Y:S01]  /*45d0*/  @!P0 FFMA.FTZ R29, R22, R25, -R29 ;  /* 0x00000019161d8223 */ /* 0x000fe2000001081d */
[----:B------:R-:W-:Y:S01]  /*45e0*/  @!P0 HADD2.F32 R20, -RZ, R6.H0_H0 ;  /* 0x20000006ff148230 */ /* 0x000fe20000004100 */
[----:B------:R-:W-:Y:S01]  /*45f0*/  @!P0 FFMA.FTZ R3, R24, R27, R3 ;  /* 0x0000001b18038223 */ /* 0x000fe20000010003 */
[--C-:B------:R-:W-:Y:S02]  /*4600*/  @!P0 HADD2.F32 R25, -RZ, R7.reuse.H1_H1 ;  /* 0x30000007ff198230 */ /* 0x100fe40000004100 */
[----:B------:R-:W-:Y:S01]  /*4610*/  @!P0 F2FP.PACK_AB R29, R2, R29 ;  /* 0x0000001d021d823e */ /* 0x000fe200000000ff */
[----:B------:R-:W-:Y:S01]  /*4620*/  @!P0 FMUL.FTZ R4, R9, R20 ;  /* 0x0000001409048220 */ /* 0x000fe20000410000 */
[----:B------:R-:W-:Y:S01]  /*4630*/  @!P0 F2FP.PACK_AB R30, R3, R30 ;  /* 0x0000001e031e823e */ /* 0x000fe200000000ff */
[C---:B------:R-:W-:Y:S01]  /*4640*/  @!P0 FMUL.FTZ R31, R23.reuse, R20 ;  /* 0x00000014171f8220 */ /* 0x040fe20000410000 */
[----:B------:R-:W-:Y:S01]  /*4650*/  @!P0 MOV R16, R29 ;  /* 0x0000001d00108202 */ /* 0x000fe20000000f00 */
[----:B------:R-:W-:Y:S01]  /*4660*/  @!P0 FFMA.FTZ R4, R23, R26, R4 ;  /* 0x0000001a17048223 */ /* 0x000fe20000010004 */
[----:B------:R-:W-:Y:S01]  /*4670*/  @!P0 MOV R17, R30 ;  /* 0x0000001e00118202 */ /* 0x000fe20000000f00 */
[----:B------:R-:W-:Y:S01]  /*4680*/  @!P0 FFMA.FTZ R31, R9, R26, -R31 ;  /* 0x0000001a091f8223 */ /* 0x000fe2000001081f */
[----:B------:R-:W-:Y:S02]  /*4690*/  @!P0 HADD2.F32 R7, -RZ, R7.H0_H0 ;  /* 0x20000007ff078230 */ /* 0x000fe40000004100 */
[----:B------:R-:W-:Y:S02]  /*46a0*/  @!P0 HADD2.F32 R6, -RZ, R8.H0_H0 ;  /* 0x20000008ff068230 */ /* 0x000fe40000004100 */
[----:B------:R-:W-:Y:S03]  /*46b0*/  @!P0 F2FP.PACK_AB R31, R4, R31 ;  /* 0x0000001f041f823e */ /* 0x000fe600000000ff */
[-C--:B------:R-:W-:Y:S01]  /*46c0*/  @!P0 FMUL.FTZ R32, R25, R6.reuse ;  /* 0x0000000619208220 */ /* 0x080fe20000410000 */
[----:B------:R-:W-:Y:S01]  /*46d0*/  @!P0 MOV R18, R31 ;  /* 0x0000001f00128202 */ /* 0x000fe20000000f00 */
[C---:B------:R-:W-:Y:S02]  /*46e0*/  @!P0 FMUL.FTZ R5, R7.reuse, R6 ;  /* 0x0000000607058220 */ /* 0x040fe40000410000 */
[-C--:B------:R-:W-:Y:S02]  /*46f0*/  @!P0 FFMA.FTZ R32, R7, R28.reuse, -R32 ;  /* 0x0000001c07208223 */ /* 0x080fe40000010820 */
[----:B------:R-:W-:Y:S05]  /*4700*/  @!P0 FFMA.FTZ R5, R25, R28, R5 ;  /* 0x0000001c19058223 */ /* 0x000fea0000010005 */
[----:B------:R-:W-:Y:S04]  /*4710*/  @!P0 F2FP.PACK_AB R32, R5, R32 ;  /* 0x000000200520823e */ /* 0x000fe800000000ff */
[----:B------:R-:W-:Y:S05]  /*4720*/  @!P0 MOV R19, R32 ;  /* 0x0000002000138202 */ /* 0x000fea0000000f00 */
[----:B------:R1:W-:Y:S01]  /*4730*/  STG.E.128 [R66.64+0x140], R16 ;  /* 0x0001401042007986 */ /* 0x0003e2000c101d08 */
[----:B------:R-:W-:-:S05]  /*4740*/  BRA `(.L_x_1379) ;  /* 0x00001d7000007947 */ /* 0x000fca0003800000 */
.L_x_1376:
        /* <DEDUP_REMOVED lines=47> */
.L_x_1391:
[----:B------:R-:W-:Y:S05]  /*4a40*/  BSYNC B0 ;  /* 0x0000000000007941 */ /* 0x000fea0003800000 */
.L_x_1390:
[----:B------:R-:W-:Y:S04]  /*4a50*/  IADD3 R133, P0, R160, R20, RZ ;  /* 0x00000014a0857210 */ /* 0x000fe80007f1e0ff */
[----:B------:R-:W-:Y:S01]  /*4a60*/  IADD3.X R131, R131, R95, RZ, P0, !PT ;  /* 0x0000005f83837210 */ /* 0x000fe200007fe4ff */
[----:B------:R-:W-:-:S05]  /*4a70*/  @P1 BRA `(.L_x_1379) ;  /* 0x00001a4000001947 */ /* 0x000fca0003800000 */
[----:B------:R-:W-:Y:S01]  /*4a80*/  ISETP.GE.AND P0, PT, R144, c[0x0][0x1d4], PT ;  /* 0x0000750090007a0c */ /* 0x000fe20003f06270 */
[----:B-----5:R-:W-:Y:S01]  /*4a90*/  IMAD.MOV.U32 R9, RZ, RZ, R62 ;  /* 0x000000ffff097224 */ /* 0x020fe200078e003e */
[----:B-1----:R-:W-:Y:S01]  /*4aa0*/  MOV R6, R61 ;  /* 0x0000003d00067202 */ /* 0x002fe20000000f00 */
[----:B------:R-:W-:Y:S01]  /*4ab0*/  IMAD.MOV.U32 R8, RZ, RZ, R63 ;  /* 0x000000ffff087224 */ /* 0x000fe200078e003f */
[----:B------:R-:W-:Y:S01]  /*4ac0*/  MOV R4, R19 ;  /* 0x0000001300047202 */ /* 0x000fe20000000f00 */
        /* <DEDUP_REMOVED lines=18> */
[----:B------:R-:W-:Y:S01]  /*4bf0*/  IMAD R170, R43, 0x3000, RZ ;  /* 0x000030002baa7824 */ /* 0x000fe200078e02ff */
[----:B------:R-:W-:Y:S02]  /*4c00*/  PRMT R71, R6, 0x5410, R7 ;  /* 0x0000541006477816 */ /* 0x000fe40000000007 */
[----:B------:R-:W-:Y:S02]  /*4c10*/  PRMT R30, R5, 0x5410, R4 ;  /* 0x00005410051e7816 */ /* 0x000fe40000000004 */
[----:B------:R-:W-:Y:S01]  /*4c20*/  PRMT R31, R2, 0x5410, R3 ;  /* 0x00005410021f7816 */ /* 0x000fe20000000003 */
[----:B------:R-:W-:-:S05]  /*4c30*/  @P0 BRA `(.L_x_1393) ;  /* 0x000007a000000947 */ /* 0x000fca0003800000 */
[----:B------:R-:W-:Y:S01]  /*4c40*/  IMAD.MOV.U32 R54, RZ, RZ, R51 ;  /* 0x000000ffff367224 */ /* 0x000fe200078e0033 */
[----:B------:R-:W-:Y:S01]  /*4c50*/  ISETP.GE.AND P2, PT, R114, c[0x0][0x1d4], PT ;  /* 0x0000750072007a0c */ /* 0x000fe20003f46270 */
[----:B------:R-:W-:Y:S01]  /*4c60*/  IMAD.MOV.U32 R56, RZ, RZ, R49 ;  /* 0x000000ffff387224 */ /* 0x000fe200078e0031 */
[C---:B------:R-:W-:Y:S01]  /*4c70*/  IADD3 R174, P1, P0, R154.reuse, R133, R125 ;  /* 0x000000859aae7210 */ /* 0x040fe2000783e07d */
[----:B------:R-:W-:Y:S01]  /*4c80*/  IMAD.MOV.U32 R37, RZ, RZ, R33 ;  /* 0x000000ffff257224 */ /* 0x000fe200078e0021 */
[----:B------:R-:W-:Y:S02]  /*4c90*/  IADD3 R178, R105, R170, RZ ;  /* 0x000000aa69b27210 */ /* 0x000fe40007ffe0ff */
[C---:B------:R-:W-:Y:S02]  /*4ca0*/  IADD3.X R173, R89.reuse, R131, R130, P1, P0 ;  /* 0x0000008359ad7210 */ /* 0x040fe40000fe0482 */
[----:B------:R-:W-:Y:S02]  /*4cb0*/  MOV R39, R32 ;  /* 0x0000002000277202 */ /* 0x000fe40000000f00 */
[----:B------:R-:W-:Y:S02]  /*4cc0*/  MOV R53, R50 ;  /* 0x0000003200357202 */ /* 0x000fe40000000f00 */
[----:B------:R-:W-:Y:S02]  /*4cd0*/  MOV R47, R48 ;  /* 0x00000030002f7202 */ /* 0x000fe40000000f00 */
[----:B------:R-:W-:Y:S04]  /*4ce0*/  @!P2 IADD3 R171, P1, P0, R154, R133, R114 ;  /* 0x000000859aaba210 */ /* 0x000fe8000783e072 */
[----:B------:R-:W-:Y:S02]  /*4cf0*/  @!P2 IADD3.X R172, R89, R131, R124, P1, P0 ;  /* 0x0000008359aca210 */ /* 0x000fe40000fe047c */
[C---:B------:R-:W-:Y:S04]  /*4d00*/  LEA R176, P0, R174.reuse, c[0x0][0x1c8], 0x1 ;  /* 0x00007200aeb07a11 */ /* 0x040fe800078008ff */
[----:B------:R-:W-:Y:S02]  /*4d10*/  LEA.HI.X R177, R174, c[0x0][0x1cc], R173, 0x1, P0 ;  /* 0x00007300aeb17a11 */ /* 0x000fe400000f0cad */
[C---:B------:R-:W-:Y:S02]  /*4d20*/  @!P2 LEA R174, P0, R171.reuse, c[0x0][0x1c8], 0x1 ;  /* 0x00007200abaeaa11 */ /* 0x040fe400078008ff */
[----:B------:R-:W-:Y:S02]  /*4d30*/  SHF.L.U32 R173, R178, 0x1, RZ ;  /* 0x00000001b2ad7819 */ /* 0x000fe400000006ff */
[----:B------:R-:W-:Y:S01]  /*4d40*/  @!P2 LEA.HI.X R175, R171, c[0x0][0x1cc], R172, 0x1, P0 ;  /* 0x00007300abafaa11 */ /* 0x000fe200000f0cac */
[----:B------:R-:W-:Y:S01]  /*4d50*/  IMAD.IADD R172, R111, 0x1, R170 ;  /* 0x000000016fac7824 */ /* 0x000fe200078e02aa */
[----:B------:R-:W-:Y:S01]  /*4d60*/  ISETP.GE.AND P0, PT, R144, c[0x0][0x27c], PT ;  /* 0x00009f0090007a0c */ /* 0x000fe20003f06270 */
[----:B------:R-:W-:Y:S02]  /*4d70*/  LDS.128 R72, [R173+0xc100] ;  /* 0x00c10000ad487984 */ /* 0x000fe40000000c00 */
[----:B------:R-:W-:Y:S06]  /*4d80*/  IMAD.SHL.U32 R171, R172, 0x2, RZ ;  /* 0x00000002acab7824 */ /* 0x000fec00078e00ff */
[----:B------:R-:W1:Y:S04]  /*4d90*/  LDS.128 R20, [R171+0xc100] ;  /* 0x00c10000ab147984 */ /* 0x000e680000000c00 */
[--C-:B------:R-:W-:Y:S01]  /*4da0*/  @!P0 SHF.R.U64 R55, R50, 0x10, R51.reuse ;  /* 0x0000001032378819 */ /* 0x100fe20000001233 */
[----:B------:R-:W-:Y:S01]  /*4db0*/  @!P0 HADD2.F32 R41, -RZ, R39.H0_H0 ;  /* 0x20000027ff298230 */ /* 0x000fe20000004100 */
[----:B------:R-:W-:Y:S01]  /*4dc0*/  @!P0 SHF.R.U32.HI R59, RZ, 0x10, R51 ;  /* 0x00000010ff3b8819 */ /* 0x000fe20000011633 */
[----:B------:R-:W-:Y:S01]  /*4dd0*/  @!P0 HADD2.F32 R47, -RZ, R47.H0_H0 ;  /* 0x2000002fff2f8230 */ /* 0x000fe20000004100 */
[----:B------:R-:W-:Y:S01]  /*4de0*/  @!P0 SHF.R.U64 R46, R48, 0x10, R49 ;  /* 0x00000010302e8819 */ /* 0x000fe20000001231 */
[----:B------:R-:W-:Y:S01]  /*4df0*/  @!P0 HADD2.F32 R48, -RZ, R56.H0_H0 ;  /* 0x20000038ff308230 */ /* 0x000fe20000004100 */
[----:B------:R-:W-:Y:S01]  /*4e00*/  @!P0 SHF.R.U64 R38, R32, 0x10, R33 ;  /* 0x0000001020268819 */ /* 0x000fe20000001221 */
[----:B------:R-:W-:Y:S01]  /*4e10*/  IMAD.MOV.U32 R32, RZ, RZ, R35 ;  /* 0x000000ffff207224 */ /* 0x000fe200078e0023 */
[----:B------:R-:W-:Y:S01]  /*4e20*/  @!P0 HADD2.F32 R53, -RZ, R53.H0_H0 ;  /* 0x20000035ff358230 */ /* 0x000fe20000004100 */
[----:B------:R-:W-:Y:S01]  /*4e30*/  @!P0 SHF.R.U32.HI R36, RZ, 0x10, R33 ;  /* 0x00000010ff248819 */ /* 0x000fe20000011621 */
[----:B------:R-:W-:Y:S01]  /*4e40*/  @!P0 HADD2.F32 R46, -RZ, R46.H0_H0 ;  /* 0x2000002eff2e8230 */ /* 0x000fe20000004100 */
[----:B------:R-:W-:Y:S01]  /*4e50*/  @!P0 SHF.R.U32.HI R52, RZ, 0x10, R49 ;  /* 0x00000010ff348819 */ /* 0x000fe20000011631 */
[----:B------:R-:W-:Y:S01]  /*4e60*/  @!P0 HADD2.F32 R57, -RZ, R54.H0_H0 ;  /* 0x20000036ff398230 */ /* 0x000fe20000004100 */
[----:B------:R-:W-:Y:S01]  /*4e70*/  MOV R33, R34 ;  /* 0x0000002200217202 */ /* 0x000fe20000000f00 */
[----:B------:R-:W-:Y:S01]  /*4e80*/  @!P0 HADD2.F32 R36, -RZ, R36.H0_H0 ;  /* 0x20000024ff248230 */ /* 0x000fe20000004100 */
[--C-:B------:R-:W-:Y:S01]  /*4e90*/  @!P0 SHF.R.U64 R34, R34, 0x10, R35.reuse ;  /* 0x0000001022228819 */ /* 0x100fe20000001223 */
[----:B------:R-:W-:Y:S01]  /*4ea0*/  @!P0 HADD2.F32 R55, -RZ, R55.H0_H0 ;  /* 0x20000037ff378230 */ /* 0x000fe20000004100 */
[----:B------:R-:W-:Y:S01]  /*4eb0*/  @!P0 SHF.R.U32.HI R35, RZ, 0x10, R35 ;  /* 0x00000010ff238819 */ /* 0x000fe20000011623 */
[----:B------:R-:W-:Y:S02]  /*4ec0*/  @!P0 HADD2.F32 R33, -RZ, R33.H0_H0 ;  /* 0x20000021ff218230 */ /* 0x000fe40000004100 */
[----:B------:R-:W-:Y:S02]  /*4ed0*/  @!P0 HADD2.F32 R59, -RZ, R59.H0_H0 ;  /* 0x2000003bff3b8230 */ /* 0x000fe40000004100 */
[----:B------:R-:W-:Y:S02]  /*4ee0*/  @!P0 HADD2.F32 R42, -RZ, R37.H0_H0 ;  /* 0x20000025ff2a8230 */ /* 0x000fe40000004100 */
[----:B------:R-:W-:Y:S02]  /*4ef0*/  @!P0 HADD2.F32 R38, -RZ, R38.H0_H0 ;  /* 0x20000026ff268230 */ /* 0x000fe40000004100 */
[----:B------:R-:W-:Y:S01]  /*4f00*/  @!P0 HADD2.F32 R35, -RZ, R35.H0_H0 ;  /* 0x20000023ff238230 */ /* 0x000fe20000004100 */
[----:B-1----:R-:W-:Y:S01]  /*4f10*/  @!P0 IMAD.MOV.U32 R39, RZ, RZ, R20 ;  /* 0x000000ffff278224 */ /* 0x002fe200078e0014 */
[----:B------:R-:W-:Y:S02]  /*4f20*/  @!P0 MOV R51, R72 ;  /* 0x0000004800338202 */ /* 0x000fe40000000f00 */
[----:B------:R-:W-:Y:S02]  /*4f30*/  @!P0 MOV R50, R73 ;  /* 0x0000004900328202 */ /* 0x000fe40000000f00 */
[----:B------:R-:W-:Y:S01]  /*4f40*/  @!P0 HADD2.F32 R44, -RZ, R39.H0_H0 ;  /* 0x20000027ff2c8230 */ /* 0x000fe20000004100 */
[----:B------:R-:W-:Y:S01]  /*4f50*/  @!P0 MOV R40, R21 ;  /* 0x0000001500288202 */ /* 0x000fe20000000f00 */
[----:B------:R-:W-:Y:S01]  /*4f60*/  @!P0 HADD2.F32 R45, -RZ, R51.H0_H0 ;  /* 0x20000033ff2d8230 */ /* 0x000fe20000004100 */
[----:B------:R-:W-:Y:S01]  /*4f70*/  @!P0 MOV R56, R75 ;  /* 0x0000004b00388202 */ /* 0x000fe20000000f00 */
[----:B------:R-:W-:Y:S01]  /*4f80*/  @!P0 HADD2.F32 R49, -RZ, R50.H0_H0 ;  /* 0x20000032ff318230 */ /* 0x000fe20000004100 */
[CC--:B------:R-:W-:Y:S01]  /*4f90*/  @!P0 FMUL.FTZ R2, R44.reuse, R41.reuse ;  /* 0x000000292c028220 */ /* 0x0c0fe20000410000 */
[----:B------:R-:W-:Y:S01]  /*4fa0*/  @!P0 HADD2.F32 R37, -RZ, R40.H0_H0 ;  /* 0x20000028ff258230 */ /* 0x000fe20000004100 */
[----:B------:R-:W-:Y:S01]  /*4fb0*/  @!P0 FMUL.FTZ R171, R45, R41 ;  /* 0x000000292dab8220 */ /* 0x000fe20000410000 */
[----:B------:R-:W-:Y:S01]  /*4fc0*/  @!P0 HADD2.F32 R39, -RZ, R39.H1_H1 ;  /* 0x30000027ff278230 */ /* 0x000fe20000004100 */
[-C--:B------:R-:W-:Y:S01]  /*4fd0*/  @!P0 FMUL.FTZ R172, R49, R42.reuse ;  /* 0x0000002a31ac8220 */ /* 0x080fe20000410000 */
[--C-:B------:R-:W-:Y:S01]  /*4fe0*/  @!P0 HADD2.F32 R54, -RZ, R56.reuse.H0_H0 ;  /* 0x20000038ff368230 */ /* 0x100fe20000004100 */
[-C--:B------:R-:W-:Y:S01]  /*4ff0*/  @!P0 FFMA.FTZ R171, R44, R47.reuse, -R171 ;  /* 0x0000002f2cab8223 */ /* 0x080fe200000108ab */
[----:B------:R-:W-:Y:S01]  /*5000*/  @!P0 HADD2.F32 R56, -RZ, R56.H1_H1 ;  /* 0x30000038ff388230 */ /* 0x000fe20000004100 */
[----:B------:R-:W-:Y:S01]  /*5010*/  @!P0 FFMA.FTZ R2, R45, R47, R2 ;  /* 0x0000002f2d028223 */ /* 0x000fe20000010002 */
[----:B------:R-:W-:Y:S01]  /*5020*/  @!P0 HADD2.F32 R47, -RZ, R50.H1_H1 ;  /* 0x30000032ff2f8230 */ /* 0x000fe20000004100 */
[C---:B------:R-:W-:Y:S01]  /*5030*/  @!P0 FMUL.FTZ R4, R37.reuse, R42 ;  /* 0x0000002a25048220 */ /* 0x040fe20000410000 */
[----:B------:R-:W-:Y:S01]  /*5040*/  @!P0 HADD2.F32 R45, -RZ, R51.H1_H1 ;  /* 0x30000033ff2d8230 */ /* 0x000fe20000004100 */
[----:B------:R-:W-:Y:S01]  /*5050*/  @!P0 FFMA.FTZ R172, R37, R48, -R172 ;  /* 0x0000003025ac8223 */ /* 0x000fe200000108ac */
[----:B------:R-:W-:Y:S01]  /*5060*/  @!P0 HADD2.F32 R37, -RZ, R40.H1_H1 ;  /* 0x30000028ff258230 */ /* 0x000fe20000004100 */
[-C--:B------:R-:W-:Y:S01]  /*5070*/  @!P0 FMUL.FTZ R173, R47, R36.reuse ;  /* 0x000000242fad8220 */ /* 0x080fe20000410000 */
[----:B------:R-:W-:Y:S01]  /*5080*/  @!P0 HADD2.F32 R50, -RZ, R52.H0_H0 ;  /* 0x20000034ff328230 */ /* 0x000fe20000004100 */
[----:B------:R-:W-:Y:S02]  /*5090*/  @!P0 IMAD.MOV.U32 R51, RZ, RZ, R74 ;  /* 0x000000ffff338224 */ /* 0x000fe400078e004a */
[C---:B------:R-:W-:Y:S02]  /*50a0*/  @!P0 FMUL.FTZ R5, R37.reuse, R36 ;  /* 0x0000002425058220 */ /* 0x040fe40000410000 */
[----:B------:R-:W-:Y:S01]  /*50b0*/  @!P0 FFMA.FTZ R173, R37, R50, -R173 ;  /* 0x0000003225ad8223 */ /* 0x000fe200000108ad */
[----:B------:R-:W-:Y:S01]  /*50c0*/  @!P0 MOV R37, R22 ;  /* 0x0000001600258202 */ /* 0x000fe20000000f00 */
[-C--:B------:R-:W-:Y:S01]  /*50d0*/  @!P0 FMUL.FTZ R178, R45, R38.reuse ;  /* 0x000000262db28220 */ /* 0x080fe20000410000 */
[--C-:B------:R-:W-:Y:S01]  /*50e0*/  @!P0 HADD2.F32 R52, -RZ, R51.reuse.H1_H1 ;  /* 0x30000033ff348230 */ /* 0x100fe20000004100 */
[----:B------:R-:W-:Y:S01]  /*50f0*/  @!P0 FMUL.FTZ R3, R39, R38 ;  /* 0x0000002627038220 */ /* 0x000fe20000410000 */
[----:B------:R-:W-:Y:S01]  /*5100*/  @!P0 F2FP.PACK_AB R172, R173, R172 ;  /* 0x000000acadac823e */ /* 0x000fe200000000ff */
[-C--:B------:R-:W-:Y:S01]  /*5110*/  @!P0 FFMA.FTZ R178, R39, R46.reuse, -R178 ;  /* 0x0000002e27b28223 */ /* 0x080fe200000108b2 */
[----:B------:R-:W-:Y:S01]  /*5120*/  @!P0 HADD2.F32 R51, -RZ, R51.H0_H0 ;  /* 0x20000033ff338230 */ /* 0x000fe20000004100 */
[----:B------:R-:W-:Y:S01]  /*5130*/  @!P0 FMUL.FTZ R182, R56, R35 ;  /* 0x0000002338b68220 */ /* 0x000fe20000410000 */
[----:B------:R-:W-:Y:S01]  /*5140*/  @!P0 HADD2.F32 R39, -RZ, R34.H0_H0 ;  /* 0x20000022ff278230 */ /* 0x000fe20000004100 */
[----:B------:R-:W-:Y:S01]  /*5150*/  @!P0 FFMA.FTZ R3, R45, R46, R3 ;  /* 0x0000002e2d038223 */ /* 0x000fe20000010003 */
[--C-:B------:R-:W-:Y:S01]  /*5160*/  @!P0 HADD2.F32 R34, -RZ, R37.reuse.H0_H0 ;  /* 0x20000025ff228230 */ /* 0x100fe20000004100 */
[----:B------:R-:W-:Y:S01]  /*5170*/  @!P0 FMUL.FTZ R180, R51, R33 ;  /* 0x0000002133b48220 */ /* 0x000fe20000410000 */
[----:B------:R-:W-:Y:S01]  /*5180*/  @!P0 MOV R21, R172 ;  /* 0x000000ac00158202 */ /* 0x000fe20000000f00 */
[----:B------:R-:W-:Y:S01]  /*5190*/  @!P0 FMUL.FTZ R179, R52, R39 ;  /* 0x0000002734b38220 */ /* 0x000fe20000410000 */
[----:B------:R-:W-:Y:S01]  /*51a0*/  @!P0 F2FP.PACK_AB R171, R178, R171 ;  /* 0x000000abb2ab823e */ /* 0x000fe200000000ff */
[C---:B------:R-:W-:Y:S01]  /*51b0*/  @!P0 FMUL.FTZ R6, R34.reuse, R33 ;  /* 0x0000002122068220 */ /* 0x040fe20000410000 */
[----:B------:R-:W-:Y:S01]  /*51c0*/  @!P0 HADD2.F32 R33, -RZ, R32.H0_H0 ;  /* 0x20000020ff218230 */ /* 0x000fe20000004100 */
[----:B------:R-:W-:Y:S01]  /*51d0*/  @!P0 IMAD.MOV.U32 R32, RZ, RZ, R23 ;  /* 0x000000ffff208224 */ /* 0x000fe200078e0017 */
[----:B------:R-:W-:Y:S01]  /*51e0*/  @!P0 HADD2.F32 R36, -RZ, R37.H1_H1 ;  /* 0x30000025ff248230 */ /* 0x000fe20000004100 */
[----:B------:R-:W-:Y:S01]  /*51f0*/  @!P0 FFMA.FTZ R180, R34, R53, -R180 ;  /* 0x0000003522b48223 */ /* 0x000fe200000108b4 */
[----:B------:R-:W-:Y:S01]  /*5200*/  @!P0 MOV R20, R171 ;  /* 0x000000ab00148202 */ /* 0x000fe20000000f00 */
[----:B------:R-:W-:Y:S01]  /*5210*/  @!P0 FMUL.FTZ R181, R54, R33 ;  /* 0x0000002136b58220 */ /* 0x000fe20000410000 */
[--C-:B------:R-:W-:Y:S01]  /*5220*/  @!P0 HADD2.F32 R34, -RZ, R32.reuse.H0_H0 ;  /* 0x20000020ff228230 */ /* 0x100fe20000004100 */
[----:B------:R-:W-:Y:S01]  /*5230*/  @!P0 FFMA.FTZ R4, R49, R48, R4 ;  /* 0x0000003031048223 */ /* 0x000fe20000010004 */
[----:B------:R-:W-:Y:S01]  /*5240*/  @!P0 HADD2.F32 R32, -RZ, R32.H1_H1 ;  /* 0x30000020ff208230 */ /* 0x000fe20000004100 */
[C---:B------:R-:W-:Y:S01]  /*5250*/  @!P0 FFMA.FTZ R179, R36.reuse, R55, -R179 ;  /* 0x0000003724b38223 */ /* 0x040fe200000108b3 */
[----:B------:R-:W-:Y:S01]  /*5260*/  @!P0 F2FP.PACK_AB R173, R3, R2 ;  /* 0x0000000203ad823e */ /* 0x000fe200000000ff */
[----:B------:R-:W-:Y:S02]  /*5270*/  @!P0 FMUL.FTZ R7, R36, R39 ;  /* 0x0000002724078220 */ /* 0x000fe40000410000 */
[----:B------:R-:W-:Y:S01]  /*5280*/  @!P0 FFMA.FTZ R181, R34, R57, -R181 ;  /* 0x0000003922b58223 */ /* 0x000fe200000108b5 */
[----:B------:R-:W-:Y:S01]  /*5290*/  @!P0 MOV R72, R173 ;  /* 0x000000ad00488202 */ /* 0x000fe20000000f00 */
[----:B------:R-:W-:Y:S01]  /*52a0*/  @!P0 FFMA.FTZ R182, R32, R59, -R182 ;  /* 0x0000003b20b68223 */ /* 0x000fe200000108b6 */
[----:B------:R-:W-:Y:S01]  /*52b0*/  @!P0 F2FP.PACK_AB R179, R179, R180 ;  /* 0x000000b4b3b3823e */ /* 0x000fe200000000ff */
[----:B------:R-:W-:Y:S02]  /*52c0*/  @!P0 FFMA.FTZ R5, R47, R50, R5 ;  /* 0x000000322f058223 */ /* 0x000fe40000010005 */
[----:B------:R-:W-:Y:S01]  /*52d0*/  @!P0 FFMA.FTZ R6, R51, R53, R6 ;  /* 0x0000003533068223 */ /* 0x000fe20000010006 */
[----:B------:R-:W-:Y:S01]  /*52e0*/  @!P0 F2FP.PACK_AB R182, R182, R181 ;  /* 0x000000b5b6b6823e */ /* 0x000fe200000000ff */
[----:B------:R-:W-:Y:S01]  /*52f0*/  @!P0 FMUL.FTZ R8, R34, R33 ;  /* 0x0000002122088220 */ /* 0x000fe20000410000 */
[----:B------:R-:W-:Y:S01]  /*5300*/  @!P0 F2FP.PACK_AB R178, R5, R4 ;  /* 0x0000000405b2823e */ /* 0x000fe200000000ff */
[----:B------:R-:W-:Y:S01]  /*5310*/  @!P0 FFMA.FTZ R7, R52, R55, R7 ;  /* 0x0000003734078223 */ /* 0x000fe20000010007 */
[----:B------:R-:W-:Y:S01]  /*5320*/  @!P0 MOV R23, R182 ;  /* 0x000000b600178202 */ /* 0x000fe20000000f00 */
[----:B------:R-:W-:Y:S02]  /*5330*/  @!P0 FMUL.FTZ R9, R32, R35 ;  /* 0x0000002320098220 */ /* 0x000fe40000410000 */
[----:B------:R-:W-:Y:S01]  /*5340*/  @!P0 FFMA.FTZ R8, R54, R57, R8 ;  /* 0x0000003936088223 */ /* 0x000fe20000010008 */
[----:B------:R-:W-:Y:S01]  /*5350*/  @!P0 F2FP.PACK_AB R180, R7, R6 ;  /* 0x0000000607b4823e */ /* 0x000fe200000000ff */
[----:B------:R-:W-:Y:S02]  /*5360*/  @!P0 FFMA.FTZ R9, R56, R59, R9 ;  /* 0x0000003b38098223 */ /* 0x000fe40000010009 */
[----:B------:R-:W-:Y:S01]  /*5370*/  @!P0 IMAD.MOV.U32 R22, RZ, RZ, R179 ;  /* 0x000000ffff168224 */ /* 0x000fe200078e00b3 */
[----:B------:R-:W-:Y:S01]  /*5380*/  @!P0 MOV R74, R180 ;  /* 0x000000b4004a8202 */ /* 0x000fe20000000f00 */
[----:B------:R-:W-:Y:S01]  /*5390*/  @!P0 IMAD.MOV.U32 R73, RZ, RZ, R178 ;  /* 0x000000ffff498224 */ /* 0x000fe200078e00b2 */
[----:B------:R-:W-:Y:S02]  /*53a0*/  @!P0 F2FP.PACK_AB R181, R9, R8 ;  /* 0x0000000809b5823e */ /* 0x000fe400000000ff */
[----:B------:R1:W-:Y:S02]  /*53b0*/  STG.E.128 [R176.64], R20 ;  /* 0x00000014b0007986 */ /* 0x0003e4000c101d08 */
[----:B------:R-:W-:Y:S06]  /*53c0*/  @!P0 MOV R75, R181 ;  /* 0x000000b5004b8202 */ /* 0x000fec0000000f00 */
[----:B------:R1:W-:Y:S02]  /*53d0*/  @!P2 STG.E.128 [R174.64], R72 ;  /* 0x00000048ae00a986 */ /* 0x0003e4000c101d08 */
.L_x_1393:
[----:B------:R-:W-:Y:S05]  /*53e0*/  BSYNC B0 ;  /* 0x0000000000007941 */ /* 0x000fea0003800000 */
.L_x_1392:
[----:B------:R-:W-:Y:S01]  /*53f0*/  ISETP.GE.AND P0, PT, R13, c[0x0][0x1d4], PT ;  /* 0x000075000d007a0c */ /* 0x000fe20003f06270 */
[----:B------:R-:W-:Y:S01]  /*5400*/  @!UPT UIADD3 URZ, URZ, URZ, URZ ;  /* 0x0000003f3f3ff290 */ /* 0x000fe2000fffe03f */
[----:B------:R-:W-:Y:S11]  /*5410*/  BSSY B0, `(.L_x_1394) ;  /* 0x0000074000007945 */ /* 0x000ff60003800000 */
[----:B------:R-:W-:-:S05]  /*5420*/  @P0 BRA `(.L_x_1395) ;  /* 0x0000072000000947 */ /* 0x000fca0003800000 */
[----:B------:R-:W-:Y:S02]  /*5430*/  ISETP.GE.AND P2, PT, R112, c[0x0][0x1d4], PT ;  /* 0x0000750070007a0c */ /* 0x000fe40003f46270 */
[C---:B------:R-:W-:Y:S02]  /*5440*/  IADD3 R59, P1, P0, R154.reuse, R133, R123 ;  /* 0x000000859a3b7210 */ /* 0x040fe4000783e07b */
[----:B-1----:R-:W-:Y:S02]  /*5450*/  IADD3 R74, R103, R170, RZ ;  /* 0x000000aa674a7210 */ /* 0x002fe40007ffe0ff */
[C---:B------:R-:W-:Y:S07]  /*5460*/  IADD3.X R48, R89.reuse, R131, R128, P1, P0 ;  /* 0x0000008359307210 */ /* 0x040fee0000fe0480 */
        /* <DEDUP_REMOVED lines=9> */
[----:B------:R-:W1:Y:S02]  /*5500*/  LDS.128 R52, [R59+0xc100] ;  /* 0x00c100003b347984 */ /* 0x000e640000000c00 */
[----:B------:R-:W-:Y:S06]  /*5510*/  IMAD.SHL.U32 R48, R50, 0x2, RZ ;  /* 0x0000000232307824 */ /* 0x000fec00078e00ff */
[----:B------:R-:W2:Y:S04]  /*5520*/  LDS.128 R20, [R48+0xc100] ;  /* 0x00c1000030147984 */ /* 0x000ea80000000c00 */
[----:B------:R-:W-:Y:S01]  /*5530*/  @!P0 SHF.R.U64 R26, R26, 0x10, R27 ;  /* 0x000000101a1a8819 */ /* 0x000fe2000000121b */
[----:B------:R-:W-:Y:S01]  /*5540*/  @!P0 HADD2.F32 R34, -RZ, R31.H1_H1 ;  /* 0x3000001fff228230 */ /* 0x000fe20000004100 */
[----:B------:R-:W-:Y:S01]  /*5550*/  @!P0 SHF.R.U64 R32, R24, 0x10, R25 ;  /* 0x0000001018208819 */ /* 0x000fe20000001219 */
[--C-:B------:R-:W-:Y:S01]  /*5560*/  @!P0 HADD2.F32 R36, -RZ, R71.reuse.H1_H1 ;  /* 0x30000047ff248230 */ /* 0x100fe20000004100 */
[----:B------:R-:W-:Y:S01]  /*5570*/  @!P0 SHF.R.U32.HI R24, RZ, 0x10, R27 ;  /* 0x00000010ff188819 */ /* 0x000fe2000001161b */
[----:B------:R-:W-:Y:S01]  /*5580*/  @!P0 HADD2.F32 R39, -RZ, R71.H0_H0 ;  /* 0x20000047ff278230 */ /* 0x000fe20000004100 */
[----:B------:R-:W-:Y:S01]  /*5590*/  @!P0 SHF.R.U32.HI R25, RZ, 0x10, R25 ;  /* 0x00000010ff198819 */ /* 0x000fe20000011619 */
[--C-:B------:R-:W-:Y:S01]  /*55a0*/  @!P0 HADD2.F32 R45, -RZ, R70.reuse.H0_H0 ;  /* 0x20000046ff2d8230 */ /* 0x100fe20000004100 */
[--C-:B------:R-:W-:Y:S01]  /*55b0*/  @!P0 SHF.R.U64 R38, R64, 0x10, R65.reuse ;  /* 0x0000001040268819 */ /* 0x100fe20000001241 */
[----:B------:R-:W-:Y:S01]  /*55c0*/  @!P0 HADD2.F32 R49, -RZ, R70.H1_H1 ;  /* 0x30000046ff318230 */ /* 0x000fe20000004100 */
[----:B------:R-:W-:Y:S01]  /*55d0*/  @!P0 SHF.R.U32.HI R40, RZ, 0x10, R65 ;  /* 0x00000010ff288819 */ /* 0x000fe20000011641 */
[----:B------:R-:W-:Y:S01]  /*55e0*/  @!P0 HADD2.F32 R32, -RZ, R32.H0_H0 ;  /* 0x20000020ff208230 */ /* 0x000fe20000004100 */
[--C-:B------:R-:W-:Y:S01]  /*55f0*/  @!P0 SHF.R.U32.HI R41, RZ, 0x10, R67.reuse ;  /* 0x00000010ff298819 */ /* 0x100fe20000011643 */
[----:B------:R-:W-:Y:S01]  /*5600*/  @!P0 HADD2.F32 R38, -RZ, R38.H0_H0 ;  /* 0x20000026ff268230 */ /* 0x000fe20000004100 */
[----:B------:R-:W-:Y:S01]  /*5610*/  @!P0 SHF.R.U64 R47, R66, 0x10, R67 ;  /* 0x00000010422f8819 */ /* 0x000fe20000001243 */
[----:B------:R-:W-:Y:S02]  /*5620*/  @!P0 HADD2.F32 R40, -RZ, R40.H0_H0 ;  /* 0x20000028ff288230 */ /* 0x000fe40000004100 */
[----:B------:R-:W-:Y:S02]  /*5630*/  @!P0 HADD2.F32 R51, -RZ, R41.H0_H0 ;  /* 0x20000029ff338230 */ /* 0x000fe40000004100 */
[----:B------:R-:W-:Y:S01]  /*5640*/  @!P0 HADD2.F32 R47, -RZ, R47.H0_H0 ;  /* 0x2000002fff2f8230 */ /* 0x000fe20000004100 */
[----:B-1----:R-:W-:Y:S01]  /*5650*/  @!P0 IMAD.MOV.U32 R42, RZ, RZ, R55 ;  /* 0x000000ffff2a8224 */ /* 0x002fe200078e0037 */
[----:B------:R-:W-:Y:S04]  /*5660*/  @!P0 MOV R37, R52 ;  /* 0x0000003400258202 */ /* 0x000fe80000000f00 */
[--C-:B------:R-:W-:Y:S02]  /*5670*/  @!P0 HADD2.F32 R46, -RZ, R42.reuse.H1_H1 ;  /* 0x3000002aff2e8230 */ /* 0x100fe40000004100 */
[----:B------:R-:W-:Y:S01]  /*5680*/  @!P0 HADD2.F32 R44, -RZ, R42.H0_H0 ;  /* 0x2000002aff2c8230 */ /* 0x000fe20000004100 */
[----:B--2---:R-:W-:Y:S01]  /*5690*/  @!P0 IMAD.MOV.U32 R27, RZ, RZ, R20 ;  /* 0x000000ffff1b8224 */ /* 0x004fe200078e0014 */
[--C-:B------:R-:W-:Y:S01]  /*56a0*/  @!P0 HADD2.F32 R35, -RZ, R37.reuse.H0_H0 ;  /* 0x20000025ff238230 */ /* 0x100fe20000004100 */
[----:B------:R-:W-:Y:S01]  /*56b0*/  @!P0 MOV R42, R54 ;  /* 0x00000036002a8202 */ /* 0x000fe20000000f00 */
[----:B------:R-:W-:Y:S02]  /*56c0*/  @!P0 HADD2.F32 R37, -RZ, R37.H1_H1 ;  /* 0x30000025ff258230 */ /* 0x000fe40000004100 */
[--C-:B------:R-:W-:Y:S01]  /*56d0*/  @!P0 HADD2.F32 R33, -RZ, R27.reuse.H0_H0 ;  /* 0x2000001bff218230 */ /* 0x100fe20000004100 */
[----:B------:R-:W-:Y:S01]  /*56e0*/  @!P0 FMUL.FTZ R48, R35, R34 ;  /* 0x0000002223308220 */ /* 0x000fe20000410000 */
[----:B------:R-:W-:Y:S01]  /*56f0*/  @!P0 HADD2.F32 R27, -RZ, R27.H1_H1 ;  /* 0x3000001bff1b8230 */ /* 0x000fe20000004100 */
[----:B------:R-:W-:Y:S01]  /*5700*/  @!P0 FMUL.FTZ R59, R37, R32 ;  /* 0x00000020253b8220 */ /* 0x000fe20000410000 */
[--C-:B------:R-:W-:Y:S01]  /*5710*/  @!P0 HADD2.F32 R41, -RZ, R42.reuse.H0_H0 ;  /* 0x2000002aff298230 */ /* 0x100fe20000004100 */
[C---:B------:R-:W-:Y:S01]  /*5720*/  @!P0 FMUL.FTZ R2, R33.reuse, R34 ;  /* 0x0000002221028220 */ /* 0x040fe20000410000 */
[----:B------:R-:W-:Y:S01]  /*5730*/  @!P0 HADD2.F32 R42, -RZ, R42.H1_H1 ;  /* 0x3000002aff2a8230 */ /* 0x000fe20000004100 */
[-C--:B------:R-:W-:Y:S01]  /*5740*/  @!P0 FFMA.FTZ R48, R33, R36.reuse, -R48 ;  /* 0x0000002421308223 */ /* 0x080fe20000010830 */
[----:B------:R-:W-:Y:S01]  /*5750*/  @!P0 MOV R33, R21 ;  /* 0x0000001500218202 */ /* 0x000fe20000000f00 */
[----:B------:R-:W-:Y:S01]  /*5760*/  @!P0 FFMA.FTZ R2, R35, R36, R2 ;  /* 0x0000002423028223 */ /* 0x000fe20000010002 */
[----:B------:R-:W-:Y:S01]  /*5770*/  @!P0 MOV R36, R53 ;  /* 0x0000003500248202 */ /* 0x000fe20000000f00 */
[C---:B------:R-:W-:Y:S01]  /*5780*/  @!P0 FMUL.FTZ R3, R27.reuse, R32 ;  /* 0x000000201b038220 */ /* 0x040fe20000410000 */
[----:B------:R-:W-:Y:S01]  /*5790*/  @!P0 HADD2.F32 R32, -RZ, R25.H0_H0 ;  /* 0x20000019ff208230 */ /* 0x000fe20000004100 */
[-C--:B------:R-:W-:Y:S01]  /*57a0*/  @!P0 FFMA.FTZ R59, R27, R38.reuse, -R59 ;  /* 0x000000261b3b8223 */ /* 0x080fe2000001083b */
[----:B------:R-:W-:Y:S01]  /*57b0*/  @!P0 HADD2.F32 R25, -RZ, R33.H1_H1 ;  /* 0x30000021ff198230 */ /* 0x000fe20000004100 */
[----:B------:R-:W-:Y:S01]  /*57c0*/  @!P0 FFMA.FTZ R3, R37, R38, R3 ;  /* 0x0000002625038223 */ /* 0x000fe20000010003 */
[--C-:B------:R-:W-:Y:S02]  /*57d0*/  @!P0 HADD2.F32 R35, -RZ, R36.reuse.H0_H0 ;  /* 0x20000024ff238230 */ /* 0x100fe40000004100 */
[----:B------:R-:W-:Y:S01]  /*57e0*/  @!P0 HADD2.F32 R36, -RZ, R36.H1_H1 ;  /* 0x30000024ff248230 */ /* 0x000fe20000004100 */
[----:B------:R-:W-:Y:S01]  /*57f0*/  @!P0 FMUL.FTZ R5, R25, R32 ;  /* 0x0000002019058220 */ /* 0x000fe20000410000 */
[----:B------:R-:W-:Y:S01]  /*5800*/  @!P0 F2FP.PACK_AB R48, R59, R48 ;  /* 0x000000303b30823e */ /* 0x000fe200000000ff */
[----:B------:R-:W-:Y:S01]  /*5810*/  @!P0 HADD2.F32 R27, -RZ, R31.H0_H0 ;  /* 0x2000001fff1b8230 */ /* 0x000fe20000004100 */
[----:B------:R-:W-:Y:S01]  /*5820*/  @!P0 MOV R31, R23 ;  /* 0x00000017001f8202 */ /* 0x000fe20000000f00 */
[----:B------:R-:W-:Y:S01]  /*5830*/  @!P0 FMUL.FTZ R75, R36, R32 ;  /* 0x00000020244b8220 */ /* 0x000fe20000410000 */
[----:B------:R-:W-:Y:S01]  /*5840*/  @!P0 MOV R20, R48 ;  /* 0x0000003000148202 */ /* 0x000fe20000000f00 */
[----:B------:R-:W-:Y:S01]  /*5850*/  @!P0 HADD2.F32 R34, -RZ, R33.H0_H0 ;  /* 0x20000021ff228230 */ /* 0x000fe20000004100 */
[-C--:B------:R-:W-:Y:S01]  /*5860*/  @!P0 FMUL.FTZ R50, R35, R27.reuse ;  /* 0x0000001b23328220 */ /* 0x080fe20000410000 */
[--C-:B------:R-:W-:Y:S01]  /*5870*/  @!P0 HADD2.F32 R32, -RZ, R31.reuse.H0_H0 ;  /* 0x2000001fff208230 */ /* 0x100fe20000004100 */
[----:B------:R-:W-:Y:S01]  /*5880*/  @!P0 FFMA.FTZ R75, R25, R40, -R75 ;  /* 0x00000028194b8223 */ /* 0x000fe2000001084b */
[----:B------:R-:W-:Y:S01]  /*5890*/  @!P0 HADD2.F32 R25, -RZ, R24.H0_H0 ;  /* 0x20000018ff198230 */ /* 0x000fe20000004100 */
[C---:B------:R-:W-:Y:S01]  /*58a0*/  @!P0 FMUL.FTZ R4, R34.reuse, R27 ;  /* 0x0000001b22048220 */ /* 0x040fe20000410000 */
[----:B------:R-:W-:Y:S01]  /*58b0*/  @!P0 HADD2.F32 R24, -RZ, R31.H1_H1 ;  /* 0x3000001fff188230 */ /* 0x000fe20000004100 */
[----:B------:R-:W-:Y:S01]  /*58c0*/  @!P0 FFMA.FTZ R50, R34, R39, -R50 ;  /* 0x0000002722328223 */ /* 0x000fe20000010832 */
[--C-:B------:R-:W-:Y:S01]  /*58d0*/  @!P0 HADD2.F32 R27, -RZ, R30.reuse.H1_H1 ;  /* 0x3000001eff1b8230 */ /* 0x100fe20000004100 */
[-C--:B------:R-:W-:Y:S02]  /*58e0*/  @!P0 FMUL.FTZ R171, R46, R25.reuse ;  /* 0x000000192eab8220 */ /* 0x080fe40000410000 */
[C---:B------:R-:W-:Y:S01]  /*58f0*/  @!P0 FMUL.FTZ R9, R24.reuse, R25 ;  /* 0x0000001918098220 */ /* 0x040fe20000410000 */
[----:B------:R-:W-:Y:S01]  /*5900*/  @!P0 F2FP.PACK_AB R75, R75, R50 ;  /* 0x000000324b4b823e */ /* 0x000fe200000000ff */
[----:B------:R-:W-:Y:S01]  /*5910*/  @!P0 FFMA.FTZ R171, R24, R51, -R171 ;  /* 0x0000003318ab8223 */ /* 0x000fe200000108ab */
[----:B------:R-:W-:Y:S01]  /*5920*/  @!P0 F2FP.PACK_AB R50, R3, R2 ;  /* 0x000000020332823e */ /* 0x000fe200000000ff */
[----:B------:R-:W-:Y:S01]  /*5930*/  @!P0 IMAD.MOV.U32 R24, RZ, RZ, R22 ;  /* 0x000000ffff188224 */ /* 0x000fe200078e0016 */
[----:B------:R-:W-:Y:S01]  /*5940*/  @!P0 MOV R21, R75 ;  /* 0x0000004b00158202 */ /* 0x000fe20000000f00 */
[-C--:B------:R-:W-:Y:S01]  /*5950*/  @!P0 FMUL.FTZ R74, R44, R27.reuse ;  /* 0x0000001b2c4a8220 */ /* 0x080fe20000410000 */
[----:B------:R-:W-:Y:S01]  /*5960*/  @!P0 MOV R52, R50 ;  /* 0x0000003200348202 */ /* 0x000fe20000000f00 */
[C---:B------:R-:W-:Y:S01]  /*5970*/  @!P0 FMUL.FTZ R8, R32.reuse, R27 ;  /* 0x0000001b20088220 */ /* 0x040fe20000410000 */
[----:B------:R-:W-:Y:S01]  /*5980*/  @!P0 HADD2.F32 R27, -RZ, R30.H0_H0 ;  /* 0x2000001eff1b8230 */ /* 0x000fe20000004100 */
[----:B------:R-:W-:Y:S01]  /*5990*/  @!P0 FFMA.FTZ R4, R35, R39, R4 ;  /* 0x0000002723048223 */ /* 0x000fe20000010004 */
[----:B------:R-:W-:Y:S01]  /*59a0*/  @!P0 HADD2.F32 R25, -RZ, R26.H0_H0 ;  /* 0x2000001aff198230 */ /* 0x000fe20000004100 */
[----:B------:R-:W-:Y:S01]  /*59b0*/  @!P0 FFMA.FTZ R74, R32, R49, -R74 ;  /* 0x00000031204a8223 */ /* 0x000fe2000001084a */
[--C-:B------:R-:W-:Y:S01]  /*59c0*/  @!P0 HADD2.F32 R26, -RZ, R24.reuse.H0_H0 ;  /* 0x20000018ff1a8230 */ /* 0x100fe20000004100 */
[----:B------:R-:W-:Y:S01]  /*59d0*/  @!P0 FMUL.FTZ R172, R41, R27 ;  /* 0x0000001b29ac8220 */ /* 0x000fe20000410000 */
[----:B------:R-:W-:Y:S01]  /*59e0*/  @!P0 HADD2.F32 R24, -RZ, R24.H1_H1 ;  /* 0x30000018ff188230 */ /* 0x000fe20000004100 */
[----:B------:R-:W-:Y:S01]  /*59f0*/  @!P0 FMUL.FTZ R173, R42, R25 ;  /* 0x000000192aad8220 */ /* 0x000fe20000410000 */
[----:B------:R-:W-:Y:S01]  /*5a00*/  @!P0 F2FP.PACK_AB R74, R171, R74 ;  /* 0x0000004aab4a823e */ /* 0x000fe200000000ff */
[C---:B------:R-:W-:Y:S02]  /*5a10*/  @!P0 FMUL.FTZ R6, R26.reuse, R27 ;  /* 0x0000001b1a068220 */ /* 0x040fe40000410000 */
[----:B------:R-:W-:Y:S01]  /*5a20*/  @!P0 FFMA.FTZ R172, R26, R45, -R172 ;  /* 0x0000002d1aac8223 */ /* 0x000fe200000108ac */
[----:B------:R-:W-:Y:S01]  /*5a30*/  @!P0 MOV R23, R74 ;  /* 0x0000004a00178202 */ /* 0x000fe20000000f00 */
[----:B------:R-:W-:Y:S02]  /*5a40*/  @!P0 FFMA.FTZ R173, R24, R47, -R173 ;  /* 0x0000002f18ad8223 */ /* 0x000fe400000108ad */
[----:B------:R-:W-:Y:S02]  /*5a50*/  @!P0 FFMA.FTZ R5, R36, R40, R5 ;  /* 0x0000002824058223 */ /* 0x000fe40000010005 */
[----:B------:R-:W-:Y:S01]  /*5a60*/  @!P0 FMUL.FTZ R7, R24, R25 ;  /* 0x0000001918078220 */ /* 0x000fe20000410000 */
[----:B------:R-:W-:Y:S01]  /*5a70*/  @!P0 F2FP.PACK_AB R173, R173, R172 ;  /* 0x000000acadad823e */ /* 0x000fe200000000ff */
[----:B------:R-:W-:Y:S01]  /*5a80*/  @!P0 FFMA.FTZ R6, R41, R45, R6 ;  /* 0x0000002d29068223 */ /* 0x000fe20000010006 */
[----:B------:R-:W-:Y:S01]  /*5a90*/  @!P0 F2FP.PACK_AB R59, R5, R4 ;  /* 0x00000004053b823e */ /* 0x000fe200000000ff */
[----:B------:R-:W-:Y:S02]  /*5aa0*/  @!P0 FFMA.FTZ R7, R42, R47, R7 ;  /* 0x0000002f2a078223 */ /* 0x000fe40000010007 */
[----:B------:R-:W-:Y:S02]  /*5ab0*/  @!P0 FFMA.FTZ R8, R44, R49, R8 ;  /* 0x000000312c088223 */ /* 0x000fe40000010008 */
[----:B------:R-:W-:Y:S01]  /*5ac0*/  @!P0 FFMA.FTZ R9, R46, R51, R9 ;  /* 0x000000332e098223 */ /* 0x000fe20000010009 */
[----:B------:R-:W-:Y:S01]  /*5ad0*/  @!P0 F2FP.PACK_AB R171, R7, R6 ;  /* 0x0000000607ab823e */ /* 0x000fe200000000ff */
[----:B------:R-:W-:Y:S02]  /*5ae0*/  @!P0 IMAD.MOV.U32 R22, RZ, RZ, R173 ;  /* 0x000000ffff168224 */ /* 0x000fe400078e00ad */
[----:B------:R-:W-:Y:S01]  /*5af0*/  @!P0 IMAD.MOV.U32 R53, RZ, RZ, R59 ;  /* 0x000000ffff358224 */ /* 0x000fe200078e003b */
[----:B------:R-:W-:Y:S02]  /*5b00*/  @!P0 F2FP.PACK_AB R172, R9, R8 ;  /* 0x0000000809ac823e */ /* 0x000fe400000000ff */
[----:B------:R1:W-:Y:S01]  /*5b10*/  STG.E.128 [R72.64], R20 ;  /* 0x0000001448007986 */ /* 0x0003e2000c101d08 */
[----:B------:R-:W-:Y:S02]  /*5b20*/  @!P0 MOV R54, R171 ;  /* 0x000000ab00368202 */ /* 0x000fe40000000f00 */
[----:B------:R-:W-:Y:S05]  /*5b30*/  @!P0 MOV R55, R172 ;  /* 0x000000ac00378202 */ /* 0x000fea0000000f00 */
[----:B------:R1:W-:Y:S02]  /*5b40*/  @!P2 STG.E.128 [R56.64], R52 ;  /* 0x000000343800a986 */ /* 0x0003e4000c101d08 */
.L_x_1395:
[----:B------:R-:W-:Y:S05]  /*5b50*/  BSYNC B0 ;  /* 0x0000000000007941 */ /* 0x000fea0003800000 */
.L_x_1394:
[----:B------:R-:W-:Y:S11]  /*5b60*/  ISETP.GE.AND P0, PT, R14, c[0x0][0x1d4], PT ;  /* 0x000075000e007a0c */ /* 0x000ff60003f06270 */
[----:B------:R-:W-:Y:S02]  /*5b70*/  @!UPT UIADD3 URZ, URZ, URZ, URZ ;  /* 0x0000003f3f3ff290 */ /* 0x000fe4000fffe03f */
[----:B------:R-:W-:-:S05]  /*5b80*/  @P0 BRA `(.L_x_1379) ;  /* 0x0000093000000947 */ /* 0x000fca0003800000 */
[-C--:B-1----:R-:W-:Y:S02]  /*5b90*/  IADD3 R54, R101, R170.reuse, RZ ;  /* 0x000000aa65367210 */ /* 0x082fe40007ffe0ff */
[----:B------:R-:W-:Y:S02]  /*5ba0*/  IADD3 R170, R107, R170, RZ ;  /* 0x000000aa6baa7210 */ /* 0x000fe40007ffe0ff */
[----:B------:R-:W-:Y:S02]  /*5bb0*/  SHF.L.U32 R59, R54, 0x1, RZ ;  /* 0x00000001363b7819 */ /* 0x000fe400000006ff */
[----:B------:R-:W-:Y:S01]  /*5bc0*/  IADD3 R56, P1, P0, R154, R133, R121 ;  /* 0x000000859a387210 */ /* 0x000fe2000783e079 */
[----:B------:R-:W-:Y:S02]  /*5bd0*/  IMAD.SHL.U32 R57, R170, 0x2, RZ ;  /* 0x00000002aa397824 */ /* 0x000fe400078e00ff */
[----:B------:R-:W1:Y:S01]  /*5be0*/  LDS.128 R48, [R59+0xc100] ;  /* 0x00c100003b307984 */ /* 0x000e620000000c00 */
[----:B------:R-:W-:Y:S02]  /*5bf0*/  IADD3.X R53, R89, R131, R126, P1, P0 ;  /* 0x0000008359357210 */ /* 0x000fe40000fe047e */
[C---:B------:R-:W-:Y:S04]  /*5c00*/  LEA R54, P0, R56.reuse, c[0x0][0x1c8], 0x1 ;  /* 0x0000720038367a11 */ /* 0x040fe800078008ff */
[----:B------:R-:W-:Y:S01]  /*5c10*/  LEA.HI.X R55, R56, c[0x0][0x1cc], R53, 0x1, P0 ;  /* 0x0000730038377a11 */ /* 0x000fe200000f0c35 */
[----:B------:R-:W2:Y:S01]  /*5c20*/  LDS.128 R20, [R57+0xc100] ;  /* 0x00c1000039147984 */ /* 0x000ea20000000c00 */
[----:B------:R-:W-:Y:S11]  /*5c30*/  ISETP.GE.AND P0, PT, R14, c[0x0][0x27c], PT ;  /* 0x00009f000e007a0c */ /* 0x000ff60003f06270 */
[----:B------:R-:W-:Y:S02]  /*5c40*/  @!UPT UIADD3 URZ, URZ, URZ, URZ ;  /* 0x0000003f3f3ff290 */ /* 0x000fe4000fffe03f */
[----:B------:R-:W-:Y:S01]  /*5c50*/  @!P0 SHF.R.U64 R24, R16, 0x10, R17 ;  /* 0x0000001010188819 */ /* 0x000fe20000001211 */
[--C-:B------:R-:W-:Y:S01]  /*5c60*/  @!P0 HADD2.F32 R32, -RZ, R69.reuse.H1_H1 ;  /* 0x30000045ff208230 */ /* 0x100fe20000004100 */
[--C-:B------:R-:W-:Y:S01]  /*5c70*/  @!P0 SHF.R.U32.HI R16, RZ, 0x10, R19.reuse ;  /* 0x00000010ff108819 */ /* 0x100fe20000011613 */
[----:B------:R-:W-:Y:S01]  /*5c80*/  @!P0 HADD2.F32 R37, -RZ, R69.H0_H0 ;  /* 0x20000045ff258230 */ /* 0x000fe20000004100 */
[----:B------:R-:W-:Y:S01]  /*5c90*/  @!P0 SHF.R.U64 R18, R18, 0x10, R19 ;  /* 0x0000001012128819 */ /* 0x000fe20000001213 */
[----:B------:R-:W-:Y:S01]  /*5ca0*/  @!P0 HADD2.F32 R27, -RZ, R24.H0_H0 ;  /* 0x20000018ff1b8230 */ /* 0x000fe20000004100 */
[----:B------:R-:W-:Y:S01]  /*5cb0*/  @!P0 SHF.R.U32.HI R17, RZ, 0x10, R17 ;  /* 0x00000010ff118819 */ /* 0x000fe20000011611 */
[--C-:B------:R-:W-:Y:S01]  /*5cc0*/  @!P0 HADD2.F32 R41, -RZ, R68.reuse.H1_H1 ;  /* 0x30000044ff298230 */ /* 0x100fe20000004100 */
[----:B------:R-:W-:Y:S01]  /*5cd0*/  @!P0 SHF.R.U32.HI R39, RZ, 0x10, R61 ;  /* 0x00000010ff278819 */ /* 0x000fe2000001163d */
[----:B------:R-:W-:Y:S01]  /*5ce0*/  @!P0 HADD2.F32 R47, -RZ, R68.H0_H0 ;  /* 0x20000044ff2f8230 */ /* 0x000fe20000004100 */
[--C-:B------:R-:W-:Y:S01]  /*5cf0*/  @!P0 SHF.R.U32.HI R40, RZ, 0x10, R63.reuse ;  /* 0x00000010ff288819 */ /* 0x100fe2000001163f */
[----:B------:R-:W-:Y:S01]  /*5d00*/  @!P0 HADD2.F32 R17, -RZ, R17.H0_H0 ;  /* 0x20000011ff118230 */ /* 0x000fe20000004100 */
[----:B------:R-:W-:Y:S01]  /*5d10*/  @!P0 SHF.R.U64 R42, R62, 0x10, R63 ;  /* 0x000000103e2a8819 */ /* 0x000fe2000000123f */
[----:B------:R-:W-:Y:S01]  /*5d20*/  @!P0 HADD2.F32 R39, -RZ, R39.H0_H0 ;  /* 0x20000027ff278230 */ /* 0x000fe20000004100 */
[----:B------:R-:W-:Y:S01]  /*5d30*/  @!P0 SHF.R.U64 R33, R60, 0x10, R61 ;  /* 0x000000103c218819 */ /* 0x000fe2000000123d */
[----:B------:R-:W-:Y:S02]  /*5d40*/  @!P0 HADD2.F32 R46, -RZ, R40.H0_H0 ;  /* 0x20000028ff2e8230 */ /* 0x000fe40000004100 */
[----:B------:R-:W-:Y:S01]  /*5d50*/  @!P0 HADD2.F32 R45, -RZ, R42.H0_H0 ;  /* 0x2000002aff2d8230 */ /* 0x000fe20000004100 */
[----:B-1----:R-:W-:Y:S01]  /*5d60*/  @!P0 IMAD.MOV.U32 R36, RZ, RZ, R49 ;  /* 0x000000ffff248224 */ /* 0x002fe200078e0031 */
[----:B------:R-:W-:Y:S01]  /*5d70*/  @!P0 MOV R34, R48 ;  /* 0x0000003000228202 */ /* 0x000fe20000000f00 */
[----:B------:R-:W-:Y:S01]  /*5d80*/  @!P0 HADD2.F32 R26, -RZ, R29.H1_H1 ;  /* 0x3000001dff1a8230 */ /* 0x000fe20000004100 */
[----:B------:R-:W-:Y:S01]  /*5d90*/  @!P0 MOV R52, R50 ;  /* 0x0000003200348202 */ /* 0x000fe20000000f00 */
[----:B------:R-:W-:Y:S01]  /*5da0*/  @!P0 HADD2.F32 R33, -RZ, R33.H0_H0 ;  /* 0x20000021ff218230 */ /* 0x000fe20000004100 */
[----:B------:R-:W-:Y:S01]  /*5db0*/  @!P0 MOV R44, R51 ;  /* 0x00000033002c8202 */ /* 0x000fe20000000f00 */
[----:B------:R-:W-:Y:S01]  /*5dc0*/  @!P0 HADD2.F32 R31, -RZ, R34.H0_H0 ;  /* 0x20000022ff1f8230 */ /* 0x000fe20000004100 */
[----:B--2---:R-:W-:Y:S01]  /*5dd0*/  @!P0 MOV R25, R20 ;  /* 0x0000001400198202 */ /* 0x004fe20000000f00 */
[--C-:B------:R-:W-:Y:S01]  /*5de0*/  @!P0 HADD2.F32 R35, -RZ, R36.reuse.H0_H0 ;  /* 0x20000024ff238230 */ /* 0x100fe20000004100 */
[----:B------:R-:W-:Y:S02]  /*5df0*/  @!P0 MOV R24, R21 ;  /* 0x0000001500188202 */ /* 0x000fe40000000f00 */
[-C--:B------:R-:W-:Y:S01]  /*5e00*/  @!P0 FMUL.FTZ R53, R31, R26.reuse ;  /* 0x0000001a1f358220 */ /* 0x080fe20000410000 */
[----:B------:R-:W-:Y:S02]  /*5e10*/  @!P0 HADD2.F32 R36, -RZ, R36.H1_H1 ;  /* 0x30000024ff248230 */ /* 0x000fe40000004100 */
[--C-:B------:R-:W-:Y:S02]  /*5e20*/  @!P0 HADD2.F32 R19, -RZ, R25.reuse.H0_H0 ;  /* 0x20000019ff138230 */ /* 0x100fe40000004100 */
[----:B------:R-:W-:Y:S01]  /*5e30*/  @!P0 HADD2.F32 R30, -RZ, R25.H1_H1 ;  /* 0x30000019ff1e8230 */ /* 0x000fe20000004100 */
[----:B------:R-:W-:Y:S01]  /*5e40*/  @!P0 FMUL.FTZ R64, R36, R17 ;  /* 0x0000001124408220 */ /* 0x000fe20000410000 */
[----:B------:R-:W-:Y:S01]  /*5e50*/  @!P0 HADD2.F32 R25, -RZ, R28.H1_H1 ;  /* 0x3000001cff198230 */ /* 0x000fe20000004100 */
[C---:B------:R-:W-:Y:S01]  /*5e60*/  @!P0 FMUL.FTZ R2, R19.reuse, R26 ;  /* 0x0000001a13028220 */ /* 0x040fe20000410000 */
[----:B------:R-:W-:Y:S01]  /*5e70*/  @!P0 HADD2.F32 R26, -RZ, R24.H0_H0 ;  /* 0x20000018ff1a8230 */ /* 0x000fe20000004100 */
[-C--:B------:R-:W-:Y:S01]  /*5e80*/  @!P0 FFMA.FTZ R53, R19, R32.reuse, -R53 ;  /* 0x0000002013358223 */ /* 0x080fe20000010835 */
[----:B------:R-:W-:Y:S01]  /*5e90*/  @!P0 HADD2.F32 R19, -RZ, R29.H0_H0 ;  /* 0x2000001dff138230 */ /* 0x000fe20000004100 */
[----:B------:R-:W-:Y:S01]  /*5ea0*/  @!P0 FMUL.FTZ R3, R30, R27 ;  /* 0x0000001b1e038220 */ /* 0x000fe20000410000 */
[----:B------:R-:W-:Y:S01]  /*5eb0*/  @!P0 HADD2.F32 R38, -RZ, R52.H0_H0 ;  /* 0x20000034ff268230 */ /* 0x000fe20000004100 */
[----:B------:R-:W-:Y:S01]  /*5ec0*/  @!P0 FFMA.FTZ R2, R31, R32, R2 ;  /* 0x000000201f028223 */ /* 0x000fe20000010002 */
[----:B------:R-:W-:Y:S01]  /*5ed0*/  @!P0 HADD2.F32 R34, -RZ, R34.H1_H1 ;  /* 0x30000022ff228230 */ /* 0x000fe20000004100 */
[-C--:B------:R-:W-:Y:S01]  /*5ee0*/  @!P0 FMUL.FTZ R57, R35, R19.reuse ;  /* 0x0000001323398220 */ /* 0x080fe20000410000 */
[----:B------:R-:W-:Y:S01]  /*5ef0*/  @!P0 HADD2.F32 R16, -RZ, R16.H0_H0 ;  /* 0x20000010ff108230 */ /* 0x000fe20000004100 */
[C---:B------:R-:W-:Y:S01]  /*5f00*/  @!P0 FMUL.FTZ R4, R26.reuse, R19 ;  /* 0x000000131a048220 */ /* 0x040fe20000410000 */
[--C-:B------:R-:W-:Y:S01]  /*5f10*/  @!P0 HADD2.F32 R42, -RZ, R44.reuse.H0_H0 ;  /* 0x2000002cff2a8230 */ /* 0x100fe20000004100 */
[----:B------:R-:W-:Y:S01]  /*5f20*/  @!P0 IMAD.MOV.U32 R19, RZ, RZ, R22 ;  /* 0x000000ffff138224 */ /* 0x000fe200078e0016 */
[----:B------:R-:W-:Y:S01]  /*5f30*/  @!P0 HADD2.F32 R44, -RZ, R44.H1_H1 ;  /* 0x3000002cff2c8230 */ /* 0x000fe20000004100 */
[----:B------:R-:W-:Y:S01]  /*5f40*/  @!P0 FFMA.FTZ R57, R26, R37, -R57 ;  /* 0x000000251a398223 */ /* 0x000fe20000010839 */
[----:B------:R-:W-:Y:S01]  /*5f50*/  @!P0 HADD2.F32 R26, -RZ, R24.H1_H1 ;  /* 0x30000018ff1a8230 */ /* 0x000fe20000004100 */
[----:B------:R-:W-:Y:S01]  /*5f60*/  @!P0 FMUL.FTZ R59, R38, R25 ;  /* 0x00000019263b8220 */ /* 0x000fe20000410000 */
[--C-:B------:R-:W-:Y:S01]  /*5f70*/  @!P0 HADD2.F32 R24, -RZ, R19.reuse.H0_H0 ;  /* 0x20000013ff188230 */ /* 0x100fe20000004100 */
[----:B------:R-:W-:Y:S01]  /*5f80*/  @!P0 FMUL.FTZ R56, R34, R27 ;  /* 0x0000001b22388220 */ /* 0x000fe20000410000 */
[----:B------:R-:W-:Y:S01]  /*5f90*/  @!P0 HADD2.F32 R40, -RZ, R52.H1_H1 ;  /* 0x30000034ff288230 */ /* 0x000fe20000004100 */
[C---:B------:R-:W-:Y:S01]  /*5fa0*/  @!P0 FMUL.FTZ R5, R26.reuse, R17 ;  /* 0x000000111a058220 */ /* 0x040fe20000410000 */
[----:B------:R-:W-:Y:S01]  /*5fb0*/  @!P0 HADD2.F32 R17, -RZ, R28.H0_H0 ;  /* 0x2000001cff118230 */ /* 0x000fe20000004100 */
[----:B------:R-:W-:Y:S01]  /*5fc0*/  @!P0 FFMA.FTZ R64, R26, R39, -R64 ;  /* 0x000000271a408223 */ /* 0x000fe20000010840 */
[----:B------:R-:W-:Y:S01]  /*5fd0*/  @!P0 MOV R26, R23 ;  /* 0x00000017001a8202 */ /* 0x000fe20000000f00 */
[C---:B------:R-:W-:Y:S01]  /*5fe0*/  @!P0 FMUL.FTZ R6, R24.reuse, R25 ;  /* 0x0000001918068220 */ /* 0x040fe20000410000 */
[----:B------:R-:W-:Y:S01]  /*5ff0*/  @!P0 HADD2.F32 R25, -RZ, R18.H0_H0 ;  /* 0x20000012ff198230 */ /* 0x000fe20000004100 */
[----:B------:R-:W-:Y:S01]  /*6000*/  @!P0 FFMA.FTZ R59, R24, R41, -R59 ;  /* 0x00000029183b8223 */ /* 0x000fe2000001083b */
[----:B------:R-:W-:Y:S01]  /*6010*/  @!P0 HADD2.F32 R24, -RZ, R19.H1_H1 ;  /* 0x30000013ff188230 */ /* 0x000fe20000004100 */
[----:B------:R-:W-:Y:S01]  /*6020*/  @!P0 FMUL.FTZ R66, R42, R17 ;  /* 0x000000112a428220 */ /* 0x000fe20000410000 */
[--C-:B------:R-:W-:Y:S01]  /*6030*/  @!P0 HADD2.F32 R18, -RZ, R26.reuse.H0_H0 ;  /* 0x2000001aff128230 */ /* 0x100fe20000004100 */
[----:B------:R-:W-:Y:S01]  /*6040*/  @!P0 FMUL.FTZ R65, R44, R16 ;  /* 0x000000102c418220 */ /* 0x000fe20000410000 */
[----:B------:R-:W-:Y:S01]  /*6050*/  @!P0 HADD2.F32 R19, -RZ, R26.H1_H1 ;  /* 0x3000001aff138230 */ /* 0x000fe20000004100 */
[----:B------:R-:W-:Y:S01]  /*6060*/  @!P0 FMUL.FTZ R67, R40, R25 ;  /* 0x0000001928438220 */ /* 0x000fe20000410000 */
[----:B------:R-:W-:Y:S01]  /*6070*/  @!P0 F2FP.PACK_AB R64, R64, R57 ;  /* 0x000000394040823e */ /* 0x000fe200000000ff */
[-C--:B------:R-:W-:Y:S02]  /*6080*/  @!P0 FFMA.FTZ R3, R34, R33.reuse, R3 ;  /* 0x0000002122038223 */ /* 0x080fe40000010003 */
[----:B------:R-:W-:Y:S01]  /*6090*/  @!P0 FFMA.FTZ R56, R30, R33, -R56 ;  /* 0x000000211e388223 */ /* 0x000fe20000010838 */
[----:B------:R-:W-:Y:S01]  /*60a0*/  @!P0 MOV R21, R64 ;  /* 0x0000004000158202 */ /* 0x000fe20000000f00 */
[----:B------:R-:W-:Y:S02]  /*60b0*/  @!P0 FFMA.FTZ R66, R18, R47, -R66 ;  /* 0x0000002f12428223 */ /* 0x000fe40000010842 */
[----:B------:R-:W-:Y:S01]  /*60c0*/  @!P0 FFMA.FTZ R65, R19, R46, -R65 ;  /* 0x0000002e13418223 */ /* 0x000fe20000010841 */
[----:B------:R-:W-:Y:S01]  /*60d0*/  @!P0 F2FP.PACK_AB R53, R56, R53 ;  /* 0x000000353835823e */ /* 0x000fe200000000ff */
[C---:B------:R-:W-:Y:S02]  /*60e0*/  @!P0 FFMA.FTZ R67, R24.reuse, R45, -R67 ;  /* 0x0000002d18438223 */ /* 0x040fe40000010843 */
[----:B------:R-:W-:Y:S01]  /*60f0*/  @!P0 FFMA.FTZ R4, R35, R37, R4 ;  /* 0x0000002523048223 */ /* 0x000fe20000010004 */
[----:B------:R-:W-:Y:S01]  /*6100*/  @!P0 F2FP.PACK_AB R65, R65, R66 ;  /* 0x000000424141823e */ /* 0x000fe200000000ff */
[----:B------:R-:W-:Y:S01]  /*6110*/  @!P0 FMUL.FTZ R7, R24, R25 ;  /* 0x0000001918078220 */ /* 0x000fe20000410000 */
[----:B------:R-:W-:Y:S01]  /*6120*/  @!P0 F2FP.PACK_AB R56, R67, R59 ;  /* 0x0000003b4338823e */ /* 0x000fe200000000ff */
        /* <DEDUP_REMOVED lines=8> */
[----:B------:R-:W-:Y:S01]  /*61b0*/  @!P0 MOV R49, R56 ;  /* 0x0000003800318202 */ /* 0x000fe20000000f00 */
[----:B------:R-:W-:Y:S02]  /*61c0*/  @!P0 FFMA.FTZ R8, R42, R47, R8 ;  /* 0x0000002f2a088223 */ /* 0x000fe40000010008 */
[----:B------:R-:W-:Y:S01]  /*61d0*/  @!P0 IMAD.MOV.U32 R20, RZ, RZ, R53 ;  /* 0x000000ffff148224 */ /* 0x000fe200078e0035 */
[----:B------:R-:W-:Y:S01]  /*61e0*/  @!P0 F2FP.PACK_AB R53, R3, R2 ;  /* 0x000000020335823e */ /* 0x000fe200000000ff */
[----:B------:R-:W-:Y:S01]  /*61f0*/  @!P0 FFMA.FTZ R9, R44, R46, R9 ;  /* 0x0000002e2c098223 */ /* 0x000fe20000010009 */
[----:B------:R-:W-:Y:S02]  /*6200*/  @!P0 F2FP.PACK_AB R57, R7, R6 ;  /* 0x000000060739823e */ /* 0x000fe400000000ff */
[----:B------:R1:W-:Y:S01]  /*6210*/  STG.E.128 [R54.64], R20 ;  /* 0x0000001436007986 */ /* 0x0003e2000c101d08 */
[----:B------:R-:W-:Y:S01]  /*6220*/  @!P0 IMAD.MOV.U32 R48, RZ, RZ, R53 ;  /* 0x000000ffff308224 */ /* 0x000fe200078e0035 */
[----:B------:R-:W-:Y:S02]  /*6230*/  @!P0 F2FP.PACK_AB R64, R9, R8 ;  /* 0x000000080940823e */ /* 0x000fe400000000ff */
        /* <DEDUP_REMOVED lines=11> */
.L_x_1375:
        /* <DEDUP_REMOVED lines=29> */
.L_x_1379:
[----:B------:R-:W-:Y:S05]  /*64c0*/  BSYNC B1 ;  /* 0x0000000000017941 */ /* 0x000fea0003800000 */
.L_x_1374:
[C---:B------:R-:W-:Y:S01]  /*64d0*/  ISETP.GT.AND P0, PT, R15.reuse, R12, PT ;  /* 0x0000000c0f00720c */ /* 0x040fe20003f04270 */
[----:B------:R-:W-:Y:S01]  /*64e0*/  @!UPT UIADD3 URZ, URZ, URZ, URZ ;  /* 0x0000003f3f3ff290 */ /* 0x000fe2000fffe03f */
[----:B------:R-:W-:Y:S11]  /*64f0*/  BSSY B0, `(.L_x_1396) ;  /* 0x0000041000007945 */ /* 0x000ff60003800000 */
[----:B-1----:R-:W-:Y:S01]  /*6500*/  @P0 IADD3 R6, R15, -0x1, RZ ;  /* 0xffffffff0f060810 */ /* 0x002fe20007ffe0ff */
[----:B------:R-:W-:Y:S02]  /*6510*/  @P0 IMAD.MOV.U32 R8, RZ, RZ, R152 ;  /* 0x000000ffff080224 */ /* 0x000fe400078e0098 */
[----:B------:R-:W-:Y:S01]  /*6520*/  @P0 IMAD.MOV.U32 R9, RZ, RZ, R87 ;  /* 0x000000ffff090224 */ /* 0x000fe200078e0057 */
[----:B------:R-:W-:Y:S01]  /*6530*/  @P0 SHF.R.S32.HI R3, RZ, 0x1f, R6 ;  /* 0x0000001fff030819 */ /* 0x000fe20000011406 */
[----:B--2---:R-:W-:Y:S02]  /*6540*/  @P0 IMAD R4, R91, R6, RZ ;  /* 0x000000065b040224 */ /* 0x004fe400078e02ff */
[-C--:B------:R-:W-:Y:S04]  /*6550*/  @P0 IMAD.WIDE.U32 R6, R6, R93.reuse, R8 ;  /* 0x0000005d06060225 */ /* 0x080fe800078e0008 */
[----:B------:R-:W-:Y:S01]  /*6560*/  @P0 IMAD R4, R3, R93, R4 ;  /* 0x0000005d03040224 */ /* 0x000fe200078e0204 */
[----:B------:R-:W-:Y:S01]  /*6570*/  @P0 LEA R8, P1, R6, c[0x0][0x250], 0x1 ;  /* 0x0000940006080a11 */ /* 0x000fe200078208ff */
[C---:B------:R-:W-:Y:S01]  /*6580*/  @P0 IMAD R2, R58.reuse, 0x6000, R10 ;  /* 0x000060003a020824 */ /* 0x040fe200078e020a */
[----:B------:R-:W-:Y:S01]  /*6590*/  IADD3 R3, R58, 0x1, RZ ;  /* 0x000000013a037810 */ /* 0x000fe20007ffe0ff */
[----:B------:R-:W-:Y:S05]  /*65a0*/  @P0 IMAD.IADD R4, R7, 0x1, R4 ;  /* 0x0000000107040824 */ /* 0x000fea00078e0204 */
[----:B------:R-:W-:Y:S02]  /*65b0*/  @P0 LEA.HI.X R9, R6, c[0x0][0x254], R4, 0x1, P1 ;  /* 0x0000950006090a11 */ /* 0x000fe400008f0c04 */
[C---:B------:R-:W-:Y:S03]  /*65c0*/  @P0 LEA R6, P1, R100.reuse, R8, 0x1 ;  /* 0x0000000864060211 */ /* 0x040fe600078208ff */
[----:B------:R-:W-:Y:S01]  /*65d0*/  @!PT LDS RZ, [RZ] ;  /* 0x00000000fffff984 */ /* 0x000fe20000000800 */
[----:B------:R-:W-:Y:S01]  /*65e0*/  @!PT LDS RZ, [RZ] ;  /* 0x00000000fffff984 */ /* 0x000fe20000000800 */
[----:B------:R-:W-:Y:S01]  /*65f0*/  @!PT LDS RZ, [RZ] ;  /* 0x00000000fffff984 */ /* 0x000fe20000000800 */
[----:B------:R1:W-:Y:S01]  /*6600*/  @P0 LDGSTS.E.BYPASS.LTC128B.128 [R2], [R8.64], !P5 ;  /* 0x0000000008020fae */ /* 0x0003e2000e901d48 */
[----:B------:R-:W-:Y:S03]  /*6610*/  @P0 LEA.HI.X R7, R100, R9, R99, 0x1, P1 ;  /* 0x0000000964070211 */ /* 0x000fe600008f0c63 */
[----:B------:R1:W-:Y:S04]  /*6620*/  @P0 LDGSTS.E.BYPASS.LTC128B.128 [R2+0x2000], [R8.64+0x80], !P4 ;  /* 0x0200008008020fae */ /* 0x0003e8000e101d48 */
[----:B------:R1:W-:Y:S04]  /*6630*/  @P0 LDGSTS.E.BYPASS.LTC128B.128 [R2+0x4000], [R8.64+0x100], !P3 ;  /* 0x0400010008020fae */ /* 0x0003e8000d901d48 */
[----:B------:R1:W-:Y:S04]  /*6640*/  @P0 LDGSTS.E.BYPASS.LTC128B.128 [R2+0x1000], [R6.64], !P5 ;  /* 0x0100000006020fae */ /* 0x0003e8000e901d48 */
[----:B------:R1:W-:Y:S04]  /*6650*/  @P0 LDGSTS.E.BYPASS.LTC128B.128 [R2+0x3000], [R6.64+0x80], !P4 ;  /* 0x0300008006020fae */ /* 0x0003e8000e101d48 */
[----:B------:R1:W-:Y:S01]  /*6660*/  @P0 LDGSTS.E.BYPASS.LTC128B.128 [R2+0x5000], [R6.64+0x100], !P3 ;  /* 0x0500010006020fae */ /* 0x0003e2000d901d48 */
[----:B------:R-:W-:Y:S03]  /*6670*/  ISETP.GE.AND P0, PT, R58, 0x1, PT ;  /* 0x000000013a00780c */ /* 0x000fe60003f06270 */
[----:B------:R-:W0:Y:S01]  /*6680*/  LDGDEPBAR ;  /* 0x00000000000079af */ /* 0x000e220000000000 */
[----:B------:R-:W-:Y:S02]  /*6690*/  SEL R58, R3, RZ, !P0 ;  /* 0x000000ff033a7207 */ /* 0x000fe40004000000 */
[----:B------:R-:W-:Y:S01]  /*66a0*/  ISETP.GE.AND P0, PT, R213, R132, PT ;  /* 0x00000084d500720c */ /* 0x000fe20003f06270 */
[----:B------:R-:W-:Y:S04]  /*66b0*/  DEPBAR.LE SB0, 0x2 ;  /* 0x000080800000791a */ /* 0x000fe80000000000 */
[----:B------:R-:W-:Y:S08]  /*66c0*/  BAR.SYNC.DEFER_BLOCKING 0x0 ;  /* 0x0000000000007b1d */ /* 0x000ff00000010000 */
[----:B------:R-:W-:-:S05]  /*66d0*/  @P0 BRA `(.L_x_1397) ;  /* 0x0000022000000947 */ /* 0x000fca0003800000 */
[C---:B-1----:R-:W-:Y:S01]  /*66e0*/  LEA R6, P0, R15.reuse, R156, 0x6 ;  /* 0x0000009c0f067211 */ /* 0x042fe200078030ff */
[----:B------:R-:W-:Y:S02]  /*66f0*/  IMAD.MOV.U32 R4, RZ, RZ, R148 ;  /* 0x000000ffff047224 */ /* 0x000fe400078e0094 */
[----:B------:R-:W-:Y:S01]  /*6700*/  IMAD.MOV.U32 R5, RZ, RZ, R119 ;  /* 0x000000ffff057224 */ /* 0x000fe200078e0077 */
[----:B------:R-:W-:Y:S03]  /*6710*/  LEA.HI.X.SX32 R7, R15, R157, 0x6, P0 ;  /* 0x0000009d0f077211 */ /* 0x000fe600000f36ff */
[----:B------:R-:W-:Y:S04]  /*6720*/  IMAD.WIDE.U32 R4, R6, c[0x0][0x208], R4 ;  /* 0x0000820006047a25 */ /* 0x000fe800078e0004 */
[----:B------:R-:W-:Y:S01]  /*6730*/  IMAD R2, R7, c[0x0][0x208], RZ ;  /* 0x0000820007027a24 */ /* 0x000fe200078e02ff */
[----:B------:R-:W-:Y:S03]  /*6740*/  LEA R8, P0, R4, c[0x0][0x1f8], 0x1 ;  /* 0x00007e0004087a11 */ /* 0x000fe600078008ff */
[----:B------:R-:W-:Y:S04]  /*6750*/  IMAD R2, R6, c[0x0][0x20c], R2 ;  /* 0x0000830006027a24 */ /* 0x000fe800078e0202 */
[----:B------:R-:W-:Y:S05]  /*6760*/  IMAD.IADD R2, R5, 0x1, R2 ;  /* 0x0000000105027824 */ /* 0x000fea00078e0202 */
[----:B------:R-:W-:Y:S02]  /*6770*/  LEA.HI.X R9, R4, c[0x0][0x1fc], R2, 0x1, P0 ;  /* 0x00007f0004097a11 */ /* 0x000fe400000f0c02 */
[C---:B------:R-:W-:Y:S02]  /*6780*/  ISETP.GE.AND P0, PT, R144.reuse, c[0x0][0x1d4], PT ;  /* 0x0000750090007a0c */ /* 0x040fe40003f06270 */
[----:B------:R-:W-:Y:S11]  /*6790*/  IADD3 R2, R144, 0x80, RZ ;  /* 0x0000008090027810 */ /* 0x000ff60007ffe0ff */
[----:B-----5:R-:W1:Y:S04]  /*67a0*/  @!P0 LDS.128 R16, [R129] ;  /* 0x0000000081108984 */ /* 0x020e680000000c00 */
[----:B-1----:R-:W-:Y:S01]  /*67b0*/  @!P0 STG.E.128 [R8.64], R16 ;  /* 0x0000001008008986 */ /* 0x002fe2000c101d08 */
        /* <DEDUP_REMOVED lines=10> */
[----:B------:R-:W1:Y:S04]  /*6860*/  @!P0 LDS.128 R24, [R127] ;  /* 0x000000007f188984 */ /* 0x000e680000000c00 */
        /* <DEDUP_REMOVED lines=9> */
.L_x_1397:
[----:B-1----:R-:W-:Y:S05]  /*6900*/  BSYNC B0 ;  /* 0x0000000000007941 */ /* 0x002fea0003800000 */
.L_x_1396:
[----:B------:R-:W-:Y:S04]  /*6910*/  IADD3 R3, R15, -0x2, RZ ;  /* 0xfffffffe0f037810 */ /* 0x000fe80007ffe0ff */
[C---:B------:R-:W-:Y:S11]  /*6920*/  ISETP.GE.AND P0, PT, R3.reuse, R12, PT ;  /* 0x0000000c0300720c */ /* 0x040ff60003f06270 */
[----:B------:R-:W-:Y:S02]  /*6930*/  @!UPT UIADD3 URZ, URZ, URZ, URZ ;  /* 0x0000003f3f3ff290 */ /* 0x000fe4000fffe03f */
[----:B------:R-:W-:Y:S01]  /*6940*/  @P0 SHF.R.S32.HI R4, RZ, 0x1f, R3 ;  /* 0x0000001fff040819 */ /* 0x000fe20000011403 */
[----:B------:R-:W-:Y:S02]  /*6950*/  @P0 IMAD.MOV.U32 R6, RZ, RZ, R150 ;  /* 0x000000ffff060224 */ /* 0x000fe400078e0096 */
[----:B------:R-:W-:Y:S02]  /*6960*/  @P0 IMAD.MOV.U32 R7, RZ, RZ, R159 ;  /* 0x000000ffff070224 */ /* 0x000fe400078e009f */
[----:B------:R-:W-:Y:S02]  /*6970*/  @P0 IMAD R5, R94, R3, RZ ;  /* 0x000000035e050224 */ /* 0x000fe400078e02ff */
[-C--:B------:R-:W-:Y:S04]  /*6980*/  @P0 IMAD.WIDE.U32 R6, R3, R96.reuse, R6 ;  /* 0x0000006003060225 */ /* 0x080fe800078e0006 */
[----:B------:R-:W-:Y:S01]  /*6990*/  @P0 IMAD R5, R4, R96, R5 ;  /* 0x0000006004050224 */ /* 0x000fe200078e0205 */
[----:B------:R-:W-:Y:S01]  /*69a0*/  @P0 LEA R8, P1, R6, c[0x0][0x220], 0x1 ;  /* 0x0000880006080a11 */ /* 0x000fe200078208ff */
[----:B------:R-:W-:Y:S01]  /*69b0*/  @P0 IMAD R2, R58, 0x6000, R11 ;  /* 0x000060003a020824 */ /* 0x000fe200078e020b */
[----:B------:R-:W-:Y:S01]  /*69c0*/  IADD3 R4, R43, 0x1, RZ ;  /* 0x000000012b047810 */ /* 0x000fe20007ffe0ff */
[----:B------:R-:W-:Y:S05]  /*69d0*/  @P0 IMAD.IADD R5, R7, 0x1, R5 ;  /* 0x0000000107050824 */ /* 0x000fea00078e0205 */
[----:B------:R-:W-:Y:S02]  /*69e0*/  @P0 LEA.HI.X R9, R6, c[0x0][0x224], R5, 0x1, P1 ;  /* 0x0000890006090a11 */ /* 0x000fe400008f0c05 */
[C---:B-----5:R-:W-:Y:S03]  /*69f0*/  @P0 LEA R16, P1, R98.reuse, R8, 0x1 ;  /* 0x0000000862100211 */ /* 0x060fe600078208ff */
        /* <DEDUP_REMOVED lines=13> */
[C---:B------:R-:W-:Y:S02]  /*6ad0*/  ISETP.GT.AND P0, PT, R15.reuse, R12, PT ;  /* 0x0000000c0f00720c */ /* 0x040fe40003f04270 */
[----:B------:R-:W-:Y:S11]  /*6ae0*/  IADD3 R15, R15, -0x1, RZ ;  /* 0xffffffff0f0f7810 */ /* 0x000ff60007ffe0ff */
[----:B------:R-:W-:-:S05]  /*6af0*/  @P0 BRA `(.L_x_1398) ;  /* 0xffffbee000000947 */ /* 0x000fca000383ffff */
[----:B------:R-:W-:Y:S01]  /*6b00*/  WARPSYNC 0xffffffff ;  /* 0xffffffff00007948 */ /* 0x000fe20003800000 */
[----:B------:R-:W-:Y:S06]  /*6b10*/  BAR.SYNC.DEFER_BLOCKING 0x0 ;  /* 0x0000000000007b1d */ /* 0x000fec0000010000 */
.L_x_1373:
[----:B------:R-:W-:Y:S01]  /*6b20*/  ISETP.GE.AND P0, PT, R76, 0x1, PT ;  /* 0x000000014c00780c */ /* 0x000fe20003f06270 */
[----:B------:R-:W-:Y:S01]  /*6b30*/  BSSY B0, `(.L_x_1399) ;  /* 0x000001e000007945 */ /* 0x000fe20003800000 */
[----:B------:R-:W-:Y:S01]  /*6b40*/  IMAD.IADD R15, R83, 0x1, R84 ;  /* 0x00000001530f7824 */ /* 0x000fe200078e0254 */
[----:B-1----:R-:W-:-:S10]  /*6b50*/  MOV R2, RZ ;  /* 0x000000ff00027202 */ /* 0x002fd40000000f00 */
        /* <DEDUP_REMOVED lines=27> */
.L_x_1400:
[----:B------:R-:W-:Y:S05]  /*6d10*/  BSYNC B0 ;  /* 0x0000000000007941 */ /* 0x000fea0003800000 */
.L_x_1399:
        /* <DEDUP_REMOVED lines=58> */
[----:B------:R-:W-:-:S05]  /*70c0*/  @P1 MOV R0, 0x4 ;  /* 0x0000000400001802 */ /* 0x000fca0000000f00 */
[----:B------:R-:W-:-:S05]  /*70d0*/  @P1 IMAD.WIDE R8, R215, R0, c[0x0][0x340] ;  /* 0x0000d000d7081625 */ /* 0x000fca00078e0200 */
[----:B------:R1:W2:Y:S01]  /*70e0*/  @P1 LDG.E R0, [R8.64] ;  /* 0x0000000808001981 */ /* 0x0002a2000c1e1900 */
[----:B------:R-:W-:Y:S01]  /*70f0*/  SHF.R.S32.HI R3, RZ, 0x1f, R146 ;  /* 0x0000001fff037819 */ /* 0x000fe20000011492 */
[----:B------:R-:W-:Y:S01]  /*7100*/  IMAD.WIDE.U32 R12, R79, c[0x0][0x178], RZ ;  /* 0x00005e004f0c7a25 */ /* 0x000fe200078e00ff */
[----:B------:R-:W-:Y:S02]  /*7110*/  MOV R5, 0x1 ;  /* 0x0000000100057802 */ /* 0x000fe40000000f00 */
[----:B------:R-:W-:Y:S02]  /*7120*/  LEA.HI R6, R3, R146, RZ, 0x3 ;  /* 0x0000009203067211 */ /* 0x000fe400078f18ff */
[----:B------:R-:W-:Y:S02]  /*7130*/  SHF.R.S32.HI R4, RZ, 0x1f, R79 ;  /* 0x0000001fff047819 */ /* 0x000fe4000001144f */
[----:B------:R-:W-:Y:S02]  /*7140*/  SHF.R.S32.HI R6, RZ, 0x3, R6 ;  /* 0x00000003ff067819 */ /* 0x000fe40000011406 */
[----:B------:R-:W-:Y:S01]  /*7150*/  ISETP.NE.AND P3, PT, R5, c[0x0][0x2c4], PT ;  /* 0x0000b10005007a0c */ /* 0x000fe20003f65270 */
[----:B------:R-:W-:Y:S01]  /*7160*/  IMAD R16, R4, c[0x0][0x178], RZ ;  /* 0x00005e0004107a24 */ /* 0x000fe200078e02ff */
[----:B------:R-:W-:Y:S01]  /*7170*/  ISETP.NE.U32.AND P2, PT, RZ, c[0x0][0x348], PT ;  /* 0x0000d200ff007a0c */ /* 0x000fe20003f45070 */
[----:B------:R-:W-:Y:S01]  /*7180*/  IMAD R4, R193, 0x20, R6 ;  /* 0x00000020c1047824 */ /* 0x000fe200078e0206 */
[----:B------:R-:W-:Y:S01]  /*7190*/  SHF.R.S32.HI R7, RZ, 0x1f, R15 ;  /* 0x0000001fff077819 */ /* 0x000fe2000001140f */
[----:B------:R-:W-:Y:S01]  /*71a0*/  IMAD R16, R79, c[0x0][0x17c], R16 ;  /* 0x00005f004f107a24 */ /* 0x000fe200078e0210 */
[----:B------:R-:W-:-:S02]  /*71b0*/  ISETP.NE.AND.EX P2, PT, RZ, c[0x0][0x34c], PT, P2 ;  /* 0x0000d300ff007a0c */ /* 0x000fc40003f45320 */
[----:B------:R-:W-:Y:S01]  /*71c0*/  LEA R4, R201, R4, 0x7 ;  /* 0x00000004c9047211 */ /* 0x000fe200078e38ff */
[----:B------:R-:W-:Y:S01]  /*71d0*/  IMAD.IADD R17, R13, 0x1, R16 ;  /* 0x000000010d117824 */ /* 0x000fe200078e0210 */
[----:B------:R-:W-:Y:S01]  /*71e0*/  IADD3 R15, P0, R6, R15, RZ ;  /* 0x0000000f060f7210 */ /* 0x000fe20007f1e0ff */
[----:B------:R-:W-:Y:S01]  /*71f0*/  IMAD.MOV.U32 R16, RZ, RZ, R12 ;  /* 0x000000ffff107224 */ /* 0x000fe200078e000c */
[----:B------:R-:W-:Y:S01]  /*7200*/  MOV R5, R4 ;  /* 0x0000000400057202 */ /* 0x000fe20000000f00 */
[----:B-1----:R-:W-:Y:S01]  /*7210*/  @P3 IMAD.HI.U32 R8, R4, c[0x0][0x2c8], RZ ;  /* 0x0000b20004083a27 */ /* 0x002fe200078e00ff */
[----:B------:R-:W-:Y:S02]  /*7220*/  LEA.HI.X.SX32 R12, R6, R7, 0x1, P0 ;  /* 0x00000007060c7211 */ /* 0x000fe400000f0eff */
[----:B------:R-:W-:Y:S01]  /*7230*/  SEL R7, R215, RZ, !P2 ;  /* 0x000000ffd7077207 */ /* 0x000fe20005000000 */
[----:B------:R-:W-:Y:S01]  /*7240*/  IMAD.WIDE.U32 R16, R217, c[0x0][0x1b8], R16 ;  /* 0x00006e00d9107a25 */ /* 0x000fe200078e0010 */
[----:B------:R-:W-:-:S02]  /*7250*/  @P3 SHF.R.U32.HI R5, RZ, c[0x0][0x2cc], R8 ;  /* 0x0000b300ff053a19 */ /* 0x000fc40000011608 */
[----:B------:R-:W-:Y:S01]  /*7260*/  SEL R8, R80, RZ, !P2 ;  /* 0x000000ff50087207 */ /* 0x000fe20005000000 */
[----:B------:R-:W-:Y:S01]  /*7270*/  IMAD R17, R217, c[0x0][0x1bc], R17 ;  /* 0x00006f00d9117a24 */ /* 0x000fe200078e0211 */
[----:B------:R-:W-:Y:S01]  /*7280*/  SHF.R.S32.HI R23, RZ, 0x1f, R134 ;  /* 0x0000001fff177819 */ /* 0x000fe20000011486 */
[----:B------:R-:W-:Y:S01]  /*7290*/  IMAD.MOV R9, RZ, RZ, -R5 ;  /* 0x000000ffff097224 */ /* 0x000fe200078e0a05 */
[----:B------:R-:W-:Y:S01]  /*72a0*/  MOV R22, R134 ;  /* 0x0000008600167202 */ /* 0x000fe20000000f00 */
[----:B------:R-:W-:Y:S01]  /*72b0*/  IMAD R8, R8, c[0x0][0x1c0], RZ ;  /* 0x0000700008087a24 */ /* 0x000fe200078e02ff */
[----:B------:R-:W-:Y:S01]  /*72c0*/  ISETP.NE.U32.AND P0, PT, RZ, c[0x0][0x350], PT ;  /* 0x0000d400ff007a0c */ /* 0x000fe20003f05070 */
[----:B------:R-:W-:Y:S01]  /*72d0*/  IMAD.WIDE.U32 R16, R7, c[0x0][0x1c0], R16 ;  /* 0x0000700007107a25 */ /* 0x000fe200078e0010 */
[----:B------:R-:W-:Y:S02]  /*72e0*/  ISETP.GE.AND P6, PT, R209, c[0x0][0x1d4], PT ;  /* 0x00007500d1007a0c */ /* 0x000fe40003fc6270 */
[----:B------:R-:W-:Y:S01]  /*72f0*/  ISETP.NE.AND.EX P0, PT, RZ, c[0x0][0x354], PT, P0 ;  /* 0x0000d500ff007a0c */ /* 0x000fe20003f05300 */
[----:B------:R-:W-:Y:S01]  /*7300*/  IMAD R8, R7, c[0x0][0x1c4], R8 ;  /* 0x0000710007087a24 */ /* 0x000fe200078e0208 */
[----:B------:R-:W-:Y:S01]  /*7310*/  ISETP.GE.AND P4, PT, R134, c[0x0][0x198], PT ;  /* 0x0000660086007a0c */ /* 0x000fe20003f86270 */
[----:B------:R-:W-:Y:S01]  /*7320*/  IMAD R9, R9, c[0x0][0x2c4], R4 ;  /* 0x0000b10009097a24 */ /* 0x000fe200078e0204 */
[----:B------:R-:W-:Y:S01]  /*7330*/  SHF.R.S32.HI R4, RZ, 0x1f, R5 ;  /* 0x0000001fff047819 */ /* 0x000fe20000011405 */
[C---:B------:R-:W-:Y:S01]  /*7340*/  IMAD R14, R12.reuse, c[0x0][0x1e0], RZ ;  /* 0x000078000c0e7a24 */ /* 0x040fe200078e02ff */
[----:B------:R-:W-:Y:S01]  /*7350*/  IADD3 R17, R17, R8, RZ ;  /* 0x0000000811117210 */ /* 0x000fe20007ffe0ff */
[----:B------:R-:W-:Y:S01]  /*7360*/  IMAD R12, R12, c[0x0][0x208], RZ ;  /* 0x000082000c0c7a24 */ /* 0x000fe200078e02ff */
[----:B------:R-:W-:Y:S01]  /*7370*/  ISETP.GE.AND P3, PT, R209, c[0x0][0x198], PT ;  /* 0x00006600d1007a0c */ /* 0x000fe20003f66270 */
[----:B------:R-:W-:Y:S01]  /*7380*/  IMAD R4, R4, c[0x0][0x1b0], RZ ;  /* 0x00006c0004047a24 */ /* 0x000fe200078e02ff */
[----:B------:R-:W-:Y:S01]  /*7390*/  ISETP.GE.AND P2, PT, R208, c[0x0][0x198], PT ;  /* 0x00006600d0007a0c */ /* 0x000fe20003f46270 */
[----:B------:R-:W-:Y:S01]  /*73a0*/  IMAD.WIDE.U32 R20, R15, c[0x0][0x1e0], R22 ;  /* 0x000078000f147a25 */ /* 0x000fe200078e0016 */
[----:B------:R-:W-:-:S03]  /*73b0*/  IADD3 R8, R2, -0x1, RZ ;  /* 0xffffffff02087810 */ /* 0x000fc60007ffe0ff */
[C---:B------:R-:W-:Y:S02]  /*73c0*/  IMAD R13, R15.reuse, c[0x0][0x1e4], R14 ;  /* 0x000079000f0d7a24 */ /* 0x040fe400078e020e */
[----:B------:R-:W-:-:S03]  /*73d0*/  IMAD.WIDE.U32 R18, R15, c[0x0][0x208], R22 ;  /* 0x000082000f127a25 */ /* 0x000fc600078e0016 */
[----:B------:R-:W-:Y:S01]  /*73e0*/  IADD3 R21, R21, R13, RZ ;  /* 0x0000000d15157210 */ /* 0x000fe20007ffe0ff */
[----:B------:R-:W-:Y:S02]  /*73f0*/  IMAD R12, R15, c[0x0][0x20c], R12 ;  /* 0x000083000f0c7a24 */ /* 0x000fe400078e020c */
[C---:B------:R-:W-:Y:S02]  /*7400*/  IMAD R4, R5.reuse, c[0x0][0x1b4], R4 ;  /* 0x00006d0005047a24 */ /* 0x040fe400078e0204 */
[----:B------:R-:W-:Y:S01]  /*7410*/  IMAD.WIDE.U32 R16, R5, c[0x0][0x1b0], R16 ;  /* 0x00006c0005107a25 */ /* 0x000fe200078e0010 */
[----:B------:R-:W-:-:S03]  /*7420*/  SHF.R.S32.HI R5, RZ, 0x1f, R9 ;  /* 0x0000001fff057819 */ /* 0x000fc60000011409 */
[----:B------:R-:W-:Y:S02]  /*7430*/  IMAD.IADD R19, R19, 0x1, R12 ;  /* 0x0000000113137824 */ /* 0x000fe400078e020c */
[----:B------:R-:W-:Y:S02]  /*7440*/  IMAD.IADD R17, R17, 0x1, R4 ;  /* 0x0000000111117824 */ /* 0x000fe400078e0204 */
[----:B------:R-:W-:Y:S02]  /*7450*/  IMAD R4, R5, c[0x0][0x1a8], RZ ;  /* 0x00006a0005047a24 */ /* 0x000fe400078e02ff */
[----:B------:R-:W-:-:S04]  /*7460*/  IMAD.WIDE.U32 R228, R217, c[0x0][0x1e8], R20 ;  /* 0x00007a00d9e47a25 */ /* 0x000fc800078e0014 */
[----:B------:R-:W-:-:S04]  /*7470*/  IMAD.WIDE.U32 R226, R217, c[0x0][0x210], R18 ;  /* 0x00008400d9e27a25 */ /* 0x000fc800078e0012 */
[----:B------:R-:W-:Y:S02]  /*7480*/  IMAD R7, R9, c[0x0][0x1ac], R4 ;  /* 0x00006b0009077a24 */ /* 0x000fe400078e0204 */
[----:B------:R-:W-:Y:S02]  /*7490*/  IMAD R229, R217, c[0x0][0x1ec], R229 ;  /* 0x00007b00d9e57a24 */ /* 0x000fe400078e02e5 */
[----:B------:R-:W-:-:S04]  /*74a0*/  IMAD.WIDE.U32 R4, R9, c[0x0][0x1a8], R16 ;  /* 0x00006a0009047a25 */ /* 0x000fc800078e0010 */
[----:B------:R-:W-:Y:S01]  /*74b0*/  IMAD R227, R217, c[0x0][0x214], R227 ;  /* 0x00008500d9e37a24 */ /* 0x000fe200078e02e3 */
[----:B------:R-:W-:Y:S01]  /*74c0*/  IADD3 R7, R5, R7, RZ ;  /* 0x0000000705077210 */ /* 0x000fe20007ffe0ff */
[----:B------:R-:W-:Y:S01]  /*74d0*/  IMAD R5, R201, 0x80, R6 ;  /* 0x00000080c9057824 */ /* 0x000fe200078e0206 */
[----:B--2---:R-:W-:Y:S01]  /*74e0*/  @P1 SHF.R.S32.HI R219, RZ, 0x1f, R0 ;  /* 0x0000001fffdb1819 */ /* 0x004fe20000011400 */
[----:B------:R-:W-:Y:S01]  /*74f0*/  @!P1 IMAD.MOV.U32 R0, RZ, RZ, R215 ;  /* 0x000000ffff009224 */ /* 0x000fe200078e00d7 */
[----:B------:R-:W-:Y:S02]  /*7500*/  @!P1 MOV R219, R80 ;  /* 0x0000005000db9202 */ /* 0x000fe40000000f00 */
[----:B------:R-:W-:Y:S02]  /*7510*/  ISETP.GE.AND P1, PT, R134, c[0x0][0x1d4], PT ;  /* 0x0000750086007a0c */ /* 0x000fe40003f26270 */
[----:B------:R-:W-:Y:S02]  /*7520*/  SEL R219, R219, RZ, !P0 ;  /* 0x000000ffdbdb7207 */ /* 0x000fe40004000000 */
[----:B------:R-:W-:-:S02]  /*7530*/  SEL R0, R0, RZ, !P0 ;  /* 0x000000ff00007207 */ /* 0x000fc40004000000 */
[C---:B------:R-:W-:Y:S01]  /*7540*/  LEA R9, P0, R4.reuse, c[0x0][0x160], 0x1 ;  /* 0x0000580004097a11 */ /* 0x040fe200078008ff */
[C---:B------:R-:W-:Y:S01]  /*7550*/  IMAD R13, R219.reuse, c[0x0][0x1f0], RZ ;  /* 0x00007c00db0d7a24 */ /* 0x040fe200078e02ff */
[----:B------:R-:W-:Y:S01]  /*7560*/  P2R R222, PR, RZ, 0x2 ;  /* 0x00000002ffde7803 */ /* 0x000fe20000000000 */
[----:B------:R-:W-:Y:S01]  /*7570*/  IMAD R219, R219, c[0x0][0x218], RZ ;  /* 0x00008600dbdb7a24 */ /* 0x000fe200078e02ff */
[----:B------:R-:W-:Y:S01]  /*7580*/  LEA.HI.X R7, R4, c[0x0][0x164], R7, 0x1, P0 ;  /* 0x0000590004077a11 */ /* 0x000fe200000f0c07 */
[C---:B------:R-:W-:Y:S02]  /*7590*/  IMAD R13, R0.reuse, c[0x0][0x1f4], R13 ;  /* 0x00007d00000d7a24 */ /* 0x040fe400078e020d */
[----:B------:R-:W-:-:S04]  /*75a0*/  IMAD.WIDE.U32 R228, R0, c[0x0][0x1f0], R228 ;  /* 0x00007c0000e47a25 */ /* 0x000fc800078e00e4 */
[C---:B------:R-:W-:Y:S01]  /*75b0*/  IMAD R219, R0.reuse, c[0x0][0x21c], R219 ;  /* 0x0000870000db7a24 */ /* 0x040fe200078e02db */
[----:B------:R-:W-:Y:S01]  /*75c0*/  IADD3 R220, R229, R13, RZ ;  /* 0x0000000de5dc7210 */ /* 0x000fe20007ffe0ff */
[----:B------:R-:W-:-:S04]  /*75d0*/  IMAD.WIDE.U32 R226, R0, c[0x0][0x218], R226 ;  /* 0x0000860000e27a25 */ /* 0x000fc800078e00e2 */
[----:B------:R-:W-:Y:S01]  /*75e0*/  IMAD.IADD R219, R227, 0x1, R219 ;  /* 0x00000001e3db7824 */ /* 0x000fe200078e02db */
[----:B------:R-:W-:Y:S05]  /*75f0*/  BRA.DIV ~URZ, `(.L_x_1402) ;  /* 0x0000fe627f007947 */ /* 0x000fea000b800000 */
[----:B------:R1:W2:Y:S02]  /*7600*/  SHFL.IDX PT, R13, R7, RZ, 0x181f ;  /* 0x00181fff070d7589 */ /* 0x0002a400000e0000 */
.L_x_1526:
[----:B------:R-:W-:Y:S05]  /*7610*/  BRA.DIV ~URZ, `(.L_x_1403) ;  /* 0x0000feb27f007947 */ /* 0x000fea000b800000 */
[----:B------:R3:W4:Y:S02]  /*7620*/  SHFL.IDX PT, R15, R9, RZ, 0x181f ;  /* 0x00181fff090f7589 */ /* 0x00072400000e0000 */
.L_x_1527:
[----:B------:R-:W-:Y:S01]  /*7630*/  IMAD R4, R78, c[0x0][0x2c4], RZ ;  /* 0x0000b1004e047a24 */ /* 0x000fe200078e02ff */
[----:B------:R-:W-:Y:S01]  /*7640*/  BSSY B0, `(.L_x_1404) ;  /* 0x0000011000007945 */ /* 0x000fe20003800000 */
[----:B------:R-:W-:Y:S02]  /*7650*/  SHF.R.S32.HI R21, RZ, 0x1f, R208 ;  /* 0x0000001fff157819 */ /* 0x000fe400000114d0 */
[----:B------:R-:W-:Y:S02]  /*7660*/  SHF.R.S32.HI R12, RZ, 0x1f, R209 ;  /* 0x0000001fff0c7819 */ /* 0x000fe400000114d1 */
[----:B------:R-:W-:-:S13]  /*7670*/  ISETP.GE.AND P0, PT, R5, R4, PT ;  /* 0x000000040500720c */ /* 0x000fda0003f06270 */
[----:B------:R-:W-:Y:S05]  /*7680*/  @P0 BRA `(.L_x_1405) ;  /* 0x000000c000000947 */ /* 0x000fea0003800000 */
[CC--:B----4-:R-:W-:Y:S02]  /*7690*/  LEA R16, P0, R134.reuse, R15.reuse, 0x1 ;  /* 0x0000000f86107211 */ /* 0x0d0fe400078008ff */
        /* <DEDUP_REMOVED lines=11> */
.L_x_1405:
[----:B------:R-:W-:Y:S05]  /*7750*/  BSYNC B0 ;  /* 0x0000000000007941 */ /* 0x000fea0003800000 */
.L_x_1404:
[----:B------:R-:W-:Y:S05]  /*7760*/  BRA.DIV ~URZ, `(.L_x_1406) ;  /* 0x0000fdc27f007947 */ /* 0x000fea000b800000 */
[----:B--2---:R2:W1:Y:S04]  /*7770*/  SHFL.IDX PT, R13, R7, 0x1, 0x181f ;  /* 0x00381f00070d7f89 */ /* 0x00446800000e0000 */
[----:B------:R2:W3:Y:S02]  /*7780*/  SHFL.IDX PT, R17, R9, 0x1, 0x181f ;  /* 0x00381f0009117f89 */ /* 0x0004e400000e0000 */
.L_x_1528:
[----:B----4-:R-:W-:Y:S01]  /*7790*/  IADD3 R15, R5, 0x20, RZ ;  /* 0x00000020050f7810 */ /* 0x010fe20007ffe0ff */
[----:B------:R-:W-:Y:S03]  /*77a0*/  BSSY B0, `(.L_x_1407) ;  /* 0x000000f000007945 */ /* 0x000fe60003800000 */
[----:B------:R-:W-:-:S13]  /*77b0*/  ISETP.GE.AND P0, PT, R15, R4, PT ;  /* 0x000000040f00720c */ /* 0x000fda0003f06270 */
[----:B------:R-:W-:Y:S05]  /*77c0*/  @P0 BRA `(.L_x_1408) ;  /* 0x000000c000000947 */ /* 0x000fea0003800000 */
[CC--:B---3--:R-:W-:Y:S02]  /*77d0*/  LEA R18, P0, R134.reuse, R17.reuse, 0x1 ;  /* 0x0000001186127211 */ /* 0x0c8fe400078008ff */
[C---:B------:R-:W-:Y:S02]  /*77e0*/  LEA R14, P1, R209.reuse, R17, 0x1 ;  /* 0x00000011d10e7211 */ /* 0x040fe400078208ff */
[----:B-1----:R-:W-:Y:S02]  /*77f0*/  LEA.HI.X R19, R134, R13, R23, 0x1, P0 ;  /* 0x0000000d86137211 */ /* 0x002fe400000f0c17 */
        /* <DEDUP_REMOVED lines=9> */
.L_x_1408:
[----:B------:R-:W-:Y:S05]  /*7890*/  BSYNC B0 ;  /* 0x0000000000007941 */ /* 0x000fea0003800000 */
.L_x_1407:
[----:B------:R-:W-:Y:S05]  /*78a0*/  BRA.DIV ~URZ, `(.L_x_1409) ;  /* 0x0000fd527f007947 */ /* 0x000fea000b800000 */
[----:B-1----:R1:W4:Y:S02]  /*78b0*/  SHFL.IDX PT, R13, R7, 0x2, 0x181f ;  /* 0x00581f00070d7f89 */ /* 0x00232400000e0000 */
.L_x_1529:
[----:B------:R-:W-:Y:S05]  /*78c0*/  BRA.DIV ~URZ, `(.L_x_1410) ;  /* 0x0000fda27f007947 */ /* 0x000fea000b800000 */
[----:B---3--:R3:W1:Y:S02]  /*78d0*/  SHFL.IDX PT, R17, R9, 0x2, 0x181f ;  /* 0x00581f0009117f89 */ /* 0x00866400000e0000 */
.L_x_1530:
[----:B------:R-:W-:Y:S01]  /*78e0*/  IADD3 R15, R5, 0x40, RZ ;  /* 0x00000040050f7810 */ /* 0x000fe20007ffe0ff */
[----:B------:R-:W-:Y:S03]  /*78f0*/  BSSY B0, `(.L_x_1411) ;  /* 0x000000f000007945 */ /* 0x000fe60003800000 */
[----:B------:R-:W-:-:S13]  /*7900*/  ISETP.GE.AND P0, PT, R15, R4, PT ;  /* 0x000000040f00720c */ /* 0x000fda0003f06270 */
[----:B------:R-:W-:Y:S05]  /*7910*/  @P0 BRA `(.L_x_1412) ;  /* 0x000000c000000947 */ /* 0x000fea0003800000 */
[CC--:B-1----:R-:W-:Y:S02]  /*7920*/  LEA R18, P0, R134.reuse, R17.reuse, 0x1 ;  /* 0x0000001186127211 */ /* 0x0c2fe400078008ff */
[C---:B------:R-:W-:Y:S02]  /*7930*/  LEA R14, P1, R209.reuse, R17, 0x1 ;  /* 0x00000011d10e7211 */ /* 0x040fe400078208ff */
[----:B----4-:R-:W-:Y:S02]  /*7940*/  LEA.HI.X R19, R134, R13, R23, 0x1, P0 ;  /* 0x0000000d86137211 */ /* 0x010fe400000f0c17 */
        /* <DEDUP_REMOVED lines=9> */
.L_x_1412:
[----:B------:R-:W-:Y:S05]  /*79e0*/  BSYNC B0 ;  /* 0x0000000000007941 */ /* 0x000fea0003800000 */
.L_x_1411:
[----:B------:R-:W-:Y:S05]  /*79f0*/  BRA.DIV ~URZ, `(.L_x_1413) ;  /* 0x0000fce27f007947 */ /* 0x000fea000b800000 */
[----:B-12---:R-:W1:Y:S04]  /*7a00*/  SHFL.IDX PT, R7, R7, 0x3, 0x181f ;  /* 0x00781f0007077f89 */ /* 0x006e6800000e0000 */
[----:B------:R2:W3:Y:S02]  /*7a10*/  SHFL.IDX PT, R15, R9, 0x3, 0x181f ;  /* 0x00781f00090f7f89 */ /* 0x0004e400000e0000 */
.L_x_1531:
[----:B------:R-:W-:-:S04]  /*7a20*/  IADD3 R5, R5, 0x60, RZ ;  /* 0x0000006005057810 */ /* 0x000fc80007ffe0ff */
[----:B------:R-:W-:-:S13]  /*7a30*/  ISETP.GE.AND P0, PT, R5, R4, PT ;  /* 0x000000040500720c */ /* 0x000fda0003f06270 */
[----:B---3--:R-:W-:-:S04]  /*7a40*/  @!P0 LEA R18, P1, R134, R15, 0x1 ;  /* 0x0000000f86128211 */ /* 0x008fc800078208ff */
[----:B-1----:R-:W-:Y:S02]  /*7a50*/  @!P0 LEA.HI.X R19, R134, R7, R23, 0x1, P1 ;  /* 0x0000000786138211 */ /* 0x002fe400008f0c17 */
        /* <DEDUP_REMOVED lines=8> */
[----:B----4-:R-:W-:-:S05]  /*7ae0*/  @!P0 LEA.HI.X R13, R208, R7, R21, 0x1, P1 ;  /* 0x00000007d00d8211 */ /* 0x010fca00008f0c15 */
[----:B------:R1:W-:Y:S04]  /*7af0*/  @!P0 LDGSTS.E.BYPASS.LTC128B.128 [R139+0x23100], [R12.64], !P2 ;  /* 0x231000000c8b8fae */ /* 0x0003e8000d101d48 */
[----:B------:R-:W0:Y:S01]  /*7b00*/  LDGDEPBAR ;  /* 0x00000000000079af */ /* 0x000e220000000000 */
[----:B------:R-:W-:Y:S02]  /*7b10*/  WARPSYNC 0xffffffff ;  /* 0xffffffff00007948 */ /* 0x000fe40003800000 */
[----:B------:R-:W-:Y:S01]  /*7b20*/  IMAD.IADD R7, R76, 0x1, -R6 ;  /* 0x000000014c077824 */ /* 0x000fe200078e0a06 */
[----:B--2---:R-:W-:Y:S01]  /*7b30*/  SHF.R.S32.HI R9, RZ, 0x1f, R8 ;  /* 0x0000001fff097819 */ /* 0x004fe20000011408 */
[C---:B-1----:R-:W-:Y:S01]  /*7b40*/  IMAD.WIDE.U32 R12, R8.reuse, c[0x0][0x1e0], RZ ;  /* 0x00007800080c7a25 */ /* 0x042fe200078e00ff */
[----:B------:R-:W-:Y:S03]  /*7b50*/  BAR.SYNC.DEFER_BLOCKING 0x0 ;  /* 0x0000000000007b1d */ /* 0x000fe60000010000 */
[----:B------:R-:W-:Y:S01]  /*7b60*/  IMAD R7, R8, -0x40, R7 ;  /* 0xffffffc008077824 */ /* 0x000fe200078e0207 */
[----:B------:R-:W-:Y:S01]  /*7b70*/  LEA R6, P2, R12, R228, 0x6 ;  /* 0x000000e40c067211 */ /* 0x000fe200078430ff */
[----:B------:R-:W-:Y:S01]  /*7b80*/  IMAD R5, R9, c[0x0][0x1e0], RZ ;  /* 0x0000780009057a24 */ /* 0x000fe200078e02ff */
[----:B------:R-:W-:Y:S01]  /*7b90*/  ULDC.64 UR4, c[0x0][0x208] ;  /* 0x0000820000047ab9 */ /* 0x000fe20000000a00 */
[----:B------:R-:W-:Y:S01]  /*7ba0*/  IMAD.MOV.U32 R0, RZ, RZ, 0x20 ;  /* 0x00000020ff007424 */ /* 0x000fe200078e00ff */
[C---:B------:R-:W-:Y:S01]  /*7bb0*/  ISETP.GE.AND P0, PT, R7.reuse, 0x21, PT ;  /* 0x000000210700780c */ /* 0x040fe20003f06270 */
[----:B------:R-:W-:Y:S01]  /*7bc0*/  IMAD R5, R8, c[0x0][0x1e4], R5 ;  /* 0x0000790008057a24 */ /* 0x000fe200078e0205 */
[----:B------:R-:W-:Y:S01]  /*7bd0*/  ISETP.GE.AND P1, PT, R7, 0x1, PT ;  /* 0x000000010700780c */ /* 0x000fe20003f26270 */
[----:B------:R-:W-:Y:S01]  /*7be0*/  IMAD.WIDE.U32 R16, R0, c[0x0][0x1e0], RZ ;  /* 0x0000780000107a25 */ /* 0x000fe200078e00ff */
[----:B------:R-:W-:Y:S01]  /*7bf0*/  USHF.L.U32 UR7, UR4, 0x6, URZ ;  /* 0x0000000604077899 */ /* 0x000fe2000800063f */
[----:B------:R-:W-:Y:S01]  /*7c00*/  BSSY B0, `(.L_x_1414) ;  /* 0x000004d000007945 */ /* 0x000fe20003800000 */
[----:B------:R-:W-:Y:S01]  /*7c10*/  UMOV UR6, 0x6 ;  /* 0x0000000600067882 */ /* 0x000fe20000000000 */
[----:B------:R-:W-:Y:S01]  /*7c20*/  IMAD.IADD R5, R13, 0x1, R5 ;  /* 0x000000010d057824 */ /* 0x000fe200078e0205 */
[----:B------:R-:W-:Y:S01]  /*7c30*/  USHF.L.U64.HI UR5, UR4, UR6, UR5 ;  /* 0x0000000604057299 */ /* 0x000fe20008010205 */
[----:B------:R-:W-:-:S02]  /*7c40*/  IMAD R9, R9, c[0x0][0x208], RZ ;  /* 0x0000820009097a24 */ /* 0x000fc400078e02ff */
[----:B------:R-:W-:Y:S01]  /*7c50*/  IMAD.WIDE.U32 R14, R8, c[0x0][0x208], RZ ;  /* 0x00008200080e7a25 */ /* 0x000fe200078e00ff */
[----:B------:R-:W-:Y:S02]  /*7c60*/  LEA.HI.X R5, R12, R220, R5, 0x6, P2 ;  /* 0x000000dc0c057211 */ /* 0x000fe400010f3405 */
[----:B------:R-:W-:Y:S01]  /*7c70*/  @P0 IADD3 R13, P2, R6, R16, RZ ;  /* 0x00000010060d0210 */ /* 0x000fe20007f5e0ff */
[----:B------:R-:W-:Y:S01]  /*7c80*/  IMAD R12, R0, c[0x0][0x1e4], RZ ;  /* 0x00007900000c7a24 */ /* 0x000fe200078e02ff */
[----:B------:R-:W-:Y:S01]  /*7c90*/  @P1 LEA R16, P3, R6, c[0x0][0x1c8], 0x1 ;  /* 0x0000720006101a11 */ /* 0x000fe200078608ff */
[----:B------:R-:W-:Y:S01]  /*7ca0*/  IMAD R9, R8, c[0x0][0x20c], R9 ;  /* 0x0000830008097a24 */ /* 0x000fe200078e0209 */
[----:B------:R-:W-:Y:S02]  /*7cb0*/  @P1 ISETP.GE.AND P5, PT, R208, c[0x0][0x1d4], PT ;  /* 0x00007500d0001a0c */ /* 0x000fe40003fa6270 */
[----:B------:R-:W-:Y:S02]  /*7cc0*/  @P0 IADD3.X R12, R5, R17, R12, P2, !PT ;  /* 0x00000011050c0210 */ /* 0x000fe400017fe40c */
[----:B------:R-:W-:Y:S01]  /*7cd0*/  @P1 LEA.HI.X R17, R6, c[0x0][0x1cc], R5, 0x1, P3 ;  /* 0x0000730006111a11 */ /* 0x000fe200018f0c05 */
[----:B------:R-:W-:Y:S01]  /*7ce0*/  IMAD.IADD R6, R15, 0x1, R9 ;  /* 0x000000010f067824 */ /* 0x000fe200078e0209 */
[----:B------:R-:W-:Y:S01]  /*7cf0*/  @P0 LEA R18, P3, R13, c[0x0][0x1c8], 0x1 ;  /* 0x000072000d120a11 */ /* 0x000fe200078608ff */
[----:B------:R-:W-:Y:S01]  /*7d00*/  IMAD.MOV.U32 R9, RZ, RZ, 0x40 ;  /* 0x00000040ff097424 */ /* 0x000fe200078e00ff */
[----:B------:R-:W-:-:S02]  /*7d10*/  LEA R5, P2, R14, R226, 0x6 ;  /* 0x000000e20e057211 */ /* 0x000fc400078430ff */
[----:B------:R-:W-:Y:S02]  /*7d20*/  @P0 LEA.HI.X R19, R13, c[0x0][0x1cc], R12, 0x1, P3 ;  /* 0x000073000d130a11 */ /* 0x000fe400018f0c0c */
[----:B------:R-:W-:Y:S02]  /*7d30*/  ISETP.NE.AND P3, PT, R222, RZ, PT ;  /* 0x000000ffde00720c */ /* 0x000fe40003f65270 */
[----:B------:R-:W-:Y:S02]  /*7d40*/  LEA.HI.X R6, R14, R219, R6, 0x6, P2 ;  /* 0x000000db0e067211 */ /* 0x000fe400010f3406 */
[C---:B------:R-:W-:Y:S02]  /*7d50*/  LEA R12, P2, R5.reuse, c[0x0][0x1f8], 0x1 ;  /* 0x00007e00050c7a11 */ /* 0x040fe400078408ff */
[----:B------:R-:W-:Y:S02]  /*7d60*/  @P0 ISETP.GE.AND P4, PT, R208, c[0x0][0x1d4], PT ;  /* 0x00007500d0000a0c */ /* 0x000fe40003f86270 */
[----:B------:R-:W-:-:S02]  /*7d70*/  LEA.HI.X R13, R5, c[0x0][0x1fc], R6, 0x1, P2 ;  /* 0x00007f00050d7a11 */ /* 0x000fc400010f0c06 */
[----:B------:R-:W-:-:S03]  /*7d80*/  ISETP.GE.AND P2, PT, R134, c[0x0][0x1d4], PT ;  /* 0x0000750086007a0c */ /* 0x000fc60003f46270 */
[----:B------:R-:W-:Y:S01]  /*7d90*/  @!PT LDS RZ, [RZ] ;  /* 0x00000000fffff984 */ /* 0x000fe20000000800 */
[----:B------:R-:W-:Y:S01]  /*7da0*/  @!PT LDS RZ, [RZ] ;  /* 0x00000000fffff984 */ /* 0x000fe20000000800 */
[----:B------:R-:W-:Y:S01]  /*7db0*/  @!PT LDS RZ, [RZ] ;  /* 0x00000000fffff984 */ /* 0x000fe20000000800 */
[----:B------:R1:W-:Y:S01]  /*7dc0*/  @P1 LDGSTS.E.BYPASS.LTC128B.128 [R139+0xc100], [R16.64], !P3 ;  /* 0x0c100000108b1fae */ /* 0x0003e2000d901d48 */
[----:B------:R-:W-:-:S03]  /*7dd0*/  ISETP.LT.OR P3, PT, R7, 0x1, P2 ;  /* 0x000000010700780c */ /* 0x000fc60001761670 */
[----:B------:R1:W-:Y:S04]  /*7de0*/  @P1 LDGSTS.E.BYPASS.LTC128B.128 [R139+0xe100], [R16.64+0x80], !P6 ;  /* 0x0e100080108b1fae */ /* 0x0003e8000f101d48 */
[----:B------:R1:W-:Y:S01]  /*7df0*/  @P1 LDGSTS.E.BYPASS.LTC128B.128 [R139+0x10100], [R16.64+0x100], !P5 ;  /* 0x10100100108b1fae */ /* 0x0003e2000e901d48 */
[----:B------:R-:W-:Y:S02]  /*7e00*/  ISETP.NE.AND P5, PT, R222, RZ, PT ;  /* 0x000000ffde00720c */ /* 0x000fe40003fa5270 */
[----:B------:R-:W-:-:S11]  /*7e10*/  ISETP.GE.AND P1, PT, R209, c[0x0][0x1d4], PT ;  /* 0x00007500d1007a0c */ /* 0x000fd60003f26270 */
[----:B------:R1:W-:Y:S01]  /*7e20*/  @P0 LDGSTS.E.BYPASS.LTC128B.128 [R139+0xd100], [R18.64], !P5 ;  /* 0x0d100000128b0fae */ /* 0x0003e2000e901d48 */
[----:B------:R-:W-:-:S03]  /*7e30*/  ISETP.LT.OR P5, PT, R7, 0x1, P1 ;  /* 0x000000010700780c */ /* 0x000fc60000fa1670 */
[----:B------:R1:W-:Y:S04]  /*7e40*/  @P0 LDGSTS.E.BYPASS.LTC128B.128 [R139+0xf100], [R18.64+0x80], !P6 ;  /* 0x0f100080128b0fae */ /* 0x0003e8000f101d48 */
[----:B------:R1:W-:Y:S01]  /*7e50*/  @P0 LDGSTS.E.BYPASS.LTC128B.128 [R139+0x11100], [R18.64+0x100], !P4 ;  /* 0x11100100128b0fae */ /* 0x0003e2000e101d48 */
[----:B------:R-:W-:-:S03]  /*7e60*/  ISETP.GE.AND P0, PT, R208, c[0x0][0x1d4], PT ;  /* 0x00007500d0007a0c */ /* 0x000fc60003f06270 */
[----:B------:R-:W0:Y:S01]  /*7e70*/  LDGDEPBAR ;  /* 0x00000000000079af */ /* 0x000e220000000000 */
[----:B------:R-:W-:-:S03]  /*7e80*/  ISETP.LT.OR P4, PT, R7, 0x1, P0 ;  /* 0x000000010700780c */ /* 0x000fc60000781670 */
[----:B------:R1:W-:Y:S01]  /*7e90*/  LDGSTS.E.BYPASS.LTC128B.128 [R139+0x100], [R12.64], !P3 ;  /* 0x001000000c8b7fae */ /* 0x0003e2000d901d48 */
[C---:B------:R-:W-:Y:S02]  /*7ea0*/  ISETP.LT.OR P3, PT, R7.reuse, 0x21, P2 ;  /* 0x000000210700780c */ /* 0x040fe40001761670 */
[C---:B------:R-:W-:Y:S01]  /*7eb0*/  ISETP.LT.OR P2, PT, R7.reuse, 0x21, P1 ;  /* 0x000000210700780c */ /* 0x040fe20000f41670 */
[----:B------:R1:W-:Y:S01]  /*7ec0*/  LDGSTS.E.BYPASS.LTC128B.128 [R139+0x2100], [R12.64+0x80], !P5 ;  /* 0x021000800c8b7fae */ /* 0x0003e2000e901d48 */
[----:B------:R-:W-:Y:S02]  /*7ed0*/  ISETP.LT.OR P1, PT, R7, 0x21, P0 ;  /* 0x000000210700780c */ /* 0x000fe40000721670 */
[----:B------:R-:W-:Y:S02]  /*7ee0*/  IADD3 R6, P0, R12, UR7, RZ ;  /* 0x000000070c067c10 */ /* 0x000fe4000ff1e0ff */
[----:B------:R-:W-:Y:S01]  /*7ef0*/  ISETP.GT.AND P5, PT, R8, R221, PT ;  /* 0x000000dd0800720c */ /* 0x000fe20003fa4270 */
[----:B------:R1:W-:Y:S01]  /*7f00*/  LDGSTS.E.BYPASS.LTC128B.128 [R139+0x4100], [R12.64+0x100], !P4 ;  /* 0x041001000c8b7fae */ /* 0x0003e2000e101d48 */
[----:B------:R-:W-:-:S05]  /*7f10*/  IADD3.X R7, R13, UR5, RZ, P0, !PT ;  /* 0x000000050d077c10 */ /* 0x000fca00087fe4ff */
[----:B------:R1:W-:Y:S04]  /*7f20*/  LDGSTS.E.BYPASS.LTC128B.128 [R139+0x1100], [R6.64], !P3 ;  /* 0x01100000068b7fae */ /* 0x0003e8000d901d48 */
[----:B------:R1:W-:Y:S04]  /*7f30*/  LDGSTS.E.BYPASS.LTC128B.128 [R139+0x3100], [R6.64+0x80], !P2 ;  /* 0x03100080068b7fae */ /* 0x0003e8000d101d48 */
[----:B------:R1:W-:Y:S04]  /*7f40*/  LDGSTS.E.BYPASS.LTC128B.128 [R139+0x5100], [R6.64+0x100], !P1 ;  /* 0x05100100068b7fae */ /* 0x0003e8000c901d48 */
[----:B------:R-:W0:Y:S01]  /*7f50*/  LDGDEPBAR ;  /* 0x00000000000079af */ /* 0x000e220000000000 */
[----:B------:R-:W-:Y:S05]  /*7f60*/  @!P5 BRA `(.L_x_1415) ;  /* 0x000001600000d947 */ /* 0x000fea0003800000 */
[----:B-1----:R-:W-:Y:S02]  /*7f70*/  IADD3 R6, R2, -0x2, RZ ;  /* 0xfffffffe02067810 */ /* 0x002fe40007ffe0ff */
[----:B------:R-:W-:-:S02]  /*7f80*/  ISETP.NE.AND P4, PT, R222, RZ, PT ;  /* 0x000000ffde00720c */ /* 0x000fc40003f85270 */
[----:B------:R-:W-:Y:S01]  /*7f90*/  SHF.R.S32.HI R5, RZ, 0x1f, R6 ;  /* 0x0000001fff057819 */ /* 0x000fe20000011406 */
[----:B------:R-:W-:-:S04]  /*7fa0*/  IMAD.WIDE.U32 R12, R6, c[0x0][0x1e0], RZ ;  /* 0x00007800060c7a25 */ /* 0x000fc800078e00ff */
[----:B------:R-:W-:-:S04]  /*7fb0*/  IMAD R5, R5, c[0x0][0x1e0], RZ ;  /* 0x0000780005057a24 */ /* 0x000fc800078e02ff */
[----:B------:R-:W-:Y:S01]  /*7fc0*/  IMAD R5, R6, c[0x0][0x1e4], R5 ;  /* 0x0000790006057a24 */ /* 0x000fe200078e0205 */
[----:B------:R-:W-:-:S03]  /*7fd0*/  LEA R6, P0, R12, R228, 0x6 ;  /* 0x000000e40c067211 */ /* 0x000fc600078030ff */
[----:B------:R-:W-:Y:S01]  /*7fe0*/  IMAD.IADD R5, R13, 0x1, R5 ;  /* 0x000000010d057824 */ /* 0x000fe200078e0205 */
[----:B------:R-:W-:-:S04]  /*7ff0*/  LEA R14, P1, R6, c[0x0][0x1c8], 0x1 ;  /* 0x00007200060e7a11 */ /* 0x000fc800078208ff */
[----:B------:R-:W-:Y:S01]  /*8000*/  LEA.HI.X R5, R12, R220, R5, 0x6, P0 ;  /* 0x000000dc0c057211 */ /* 0x000fe200000f3405 */
[C---:B------:R-:W-:Y:S01]  /*8010*/  IMAD.WIDE.U32 R12, R9.reuse, c[0x0][0x1e0], RZ ;  /* 0x00007800090c7a25 */ /* 0x040fe200078e00ff */
[----:B------:R-:W-:Y:S02]  /*8020*/  ISETP.GE.AND P0, PT, R208, c[0x0][0x1d4], PT ;  /* 0x00007500d0007a0c */ /* 0x000fe40003f06270 */
[----:B------:R-:W-:Y:S01]  /*8030*/  LEA.HI.X R15, R6, c[0x0][0x1cc], R5, 0x1, P1 ;  /* 0x00007300060f7a11 */ /* 0x000fe200008f0c05 */
[----:B------:R-:W-:Y:S01]  /*8040*/  IMAD R5, R9, c[0x0][0x1e4], RZ ;  /* 0x0000790009057a24 */ /* 0x000fe200078e02ff */
        /* <DEDUP_REMOVED lines=8> */
.L_x_1415:
[----:B------:R-:W-:Y:S05]  /*80d0*/  BSYNC B0 ;  /* 0x0000000000007941 */ /* 0x000fea0003800000 */
.L_x_1414:
[----:B------:R-:W-:Y:S01]  /*80e0*/  ISETP.LT.AND P0, PT, RZ, c[0x0][0x27c], PT ;  /* 0x00009f00ff007a0c */ /* 0x000fe20003f01270 */
[----:B------:R-:W0:-:S12]  /*80f0*/  LDGDEPBAR ;  /* 0x00000000000079af */ /* 0x000e180000000000 */
[----:B------:R-:W-:Y:S05]  /*8100*/  @P0 BRA `(.L_x_1416) ;  /* 0x0000002000000947 */ /* 0x000fea0003800000 */
[----:B------:R-:W-:-:S04]  /*8110*/  DEPBAR.LE SB0, 0x3 ;  /* 0x000080c00000791a */ /* 0x000fc80000000000 */
[----:B------:R-:W-:Y:S05]  /*8120*/  BRA `(.L_x_1417) ;  /* 0x0000597000007947 */ /* 0x000fea0003800000 */
.L_x_1416:
[----:B-1---5:R-:W-:Y:S01]  /*8130*/  SHF.R.S32.HI R12, RZ, 0x1f, R77 ;  /* 0x0000001fff0c7819 */ /* 0x022fe2000001144d */
[----:B------:R-:W-:Y:S01]  /*8140*/  ULDC.U8 UR4, c[0x0][0x298] ;  /* 0x0000a60000047ab9 */ /* 0x000fe20000000000 */
[C---:B------:R-:W-:Y:S01]  /*8150*/  IMAD.WIDE.U32 R16, R77.reuse, c[0x0][0x280], RZ ;  /* 0x0000a0004d107a25 */ /* 0x040fe200078e00ff */
[----:B------:R-:W-:Y:S01]  /*8160*/  ISETP.NE.AND P2, PT, RZ, UR4, PT ;  /* 0x00000004ff007c0c */ /* 0x000fe2000bf45270 */
[----:B------:R-:W-:Y:S01]  /*8170*/  BSSY B2, `(.L_x_1417) ;  /* 0x0000592000027945 */ /* 0x000fe20003800000 */
[----:B------:R-:W-:Y:S01]  /*8180*/  IADD3 R23, R142, 0x40, RZ ;  /* 0x000000408e177810 */ /* 0x000fe20007ffe0ff */
[----:B------:R-:W-:Y:S01]  /*8190*/  IMAD R6, R12, c[0x0][0x280], RZ ;  /* 0x0000a0000c067a24 */ /* 0x000fe200078e02ff */
[----:B------:R-:W-:Y:S01]  /*81a0*/  LEA R7, P1, R16, c[0x0][0x270], 0x1 ;  /* 0x00009c0010077a11 */ /* 0x000fe200078208ff */
[----:B------:R-:W-:Y:S01]  /*81b0*/  IMAD R12, R12, c[0x0][0x290], RZ ;  /* 0x0000a4000c0c7a24 */ /* 0x000fe200078e02ff */
[----:B------:R-:W-:Y:S01]  /*81c0*/  IADD3 R33, R142, 0x20, RZ ;  /* 0x000000208e217810 */ /* 0x000fe20007ffe0ff */
[----:B------:R-:W-:-:S04]  /*81d0*/  IMAD.WIDE.U32 R14, R77, c[0x0][0x290], RZ ;  /* 0x0000a4004d0e7a25 */ /* 0x000fc800078e00ff */
[C---:B------:R-:W-:Y:S01]  /*81e0*/  IMAD R6, R77.reuse, c[0x0][0x284], R6 ;  /* 0x0000a1004d067a24 */ /* 0x040fe200078e0206 */
[----:B------:R-:W-:Y:S01]  /*81f0*/  LEA R5, P0, R14, c[0x0][0x288], 0x1 ;  /* 0x0000a2000e057a11 */ /* 0x000fe200078008ff */
[----:B------:R-:W-:Y:S02]  /*8200*/  IMAD R77, R77, c[0x0][0x294], R12 ;  /* 0x0000a5004d4d7a24 */ /* 0x000fe400078e020c */
[----:B------:R-:W-:Y:S02]  /*8210*/  IMAD.IADD R6, R6, 0x1, R17 ;  /* 0x0000000106067824 */ /* 0x000fe400078e0211 */
[----:B------:R-:W-:Y:S02]  /*8220*/  IMAD.IADD R77, R77, 0x1, R15 ;  /* 0x000000014d4d7824 */ /* 0x000fe400078e020f */
[----:B------:R-:W-:Y:S01]  /*8230*/  IMAD R13, R201, 0x80, R213 ;  /* 0x00000080c90d7824 */ /* 0x000fe200078e02d5 */
[----:B------:R-:W-:Y:S02]  /*8240*/  LEA.HI.X R12, R16, c[0x0][0x274], R6, 0x1, P1 ;  /* 0x00009d00100c7a11 */ /* 0x000fe400008f0c06 */
[----:B------:R-:W-:-:S02]  /*8250*/  LEA.HI.X R6, R14, c[0x0][0x28c], R77, 0x1, P0 ;  /* 0x0000a3000e067a11 */ /* 0x000fc400000f0c4d */
[----:B------:R-:W-:Y:S01]  /*8260*/  IADD3 R16, R213, 0x40, RZ ;  /* 0x00000040d5107810 */ /* 0x000fe20007ffe0ff */
[----:B------:R-:W-:Y:S05]  /*8270*/  @!P2 BRA `(.L_x_1418) ;  /* 0x00002a500000a947 */ /* 0x000fea0003800000 */
[----:B------:R-:W-:Y:S01]  /*8280*/  ISETP.GE.AND P0, PT, R13, R4, PT ;  /* 0x000000040d00720c */ /* 0x000fe20003f06270 */
[----:B------:R1:W2:Y:S01]  /*8290*/  SHFL.IDX PT, R31, R12, RZ, 0x1c1f ;  /* 0x001c1fff0c1f7589 */ /* 0x0002a200000e0000 */
[----:B------:R-:W-:Y:S01]  /*82a0*/  BSSY B0, `(.L_x_1419) ;  /* 0x0000054000007945 */ /* 0x000fe20003800000 */
[----:B------:R-:W-:Y:S01]  /*82b0*/  CS2R R14, SRZ ;  /* 0x00000000000e7805 */ /* 0x000fe2000001ff00 */
[----:B------:R-:W-:Y:S01]  /*82c0*/  CS2R R20, SRZ ;  /* 0x0000000000147805 */ /* 0x000fe2000001ff00 */
[----:B------:R-:W3:Y:S01]  /*82d0*/  SHFL.IDX PT, R30, R7, RZ, 0x1c1f ;  /* 0x001c1fff071e7589 */ /* 0x000ee200000e0000 */
[----:B------:R-:W-:Y:S01]  /*82e0*/  CS2R R24, SRZ ;  /* 0x0000000000187805 */ /* 0x000fe2000001ff00 */
[----:B------:R-:W-:Y:S01]  /*82f0*/  CS2R R26, SRZ ;  /* 0x00000000001a7805 */ /* 0x000fe2000001ff00 */
[----:B------:R-:W-:Y:S01]  /*8300*/  CS2R R34, SRZ ;  /* 0x0000000000227805 */ /* 0x000fe2000001ff00 */
[----:B------:R4:W2:Y:S01]  /*8310*/  SHFL.IDX PT, R29, R6, RZ, 0x1c1f ;  /* 0x001c1fff061d7589 */ /* 0x0008a200000e0000 */
[----:B------:R-:W-:Y:S01]  /*8320*/  CS2R R36, SRZ ;  /* 0x0000000000247805 */ /* 0x000fe2000001ff00 */
[----:B------:R-:W-:Y:S01]  /*8330*/  CS2R R60, SRZ ;  /* 0x00000000003c7805 */ /* 0x000fe2000001ff00 */
[----:B------:R-:W-:Y:S01]  /*8340*/  CS2R R62, SRZ ;  /* 0x00000000003e7805 */ /* 0x000fe2000001ff00 */
[----:B------:R2:W2:Y:S01]  /*8350*/  SHFL.IDX PT, R28, R5, RZ, 0x1c1f ;  /* 0x001c1fff051c7589 */ /* 0x0004a200000e0000 */
[----:B------:R-:W-:Y:S01]  /*8360*/  CS2R R18, SRZ ;  /* 0x0000000000127805 */ /* 0x000fe2000001ff00 */
[----:B------:R-:W-:Y:S01]  /*8370*/  CS2R R42, SRZ ;  /* 0x00000000002a7805 */ /* 0x000fe2000001ff00 */
[----:B-1----:R-:W-:Y:S01]  /*8380*/  CS2R R12, SRZ ;  /* 0x00000000000c7805 */ /* 0x002fe2000001ff00 */
[----:B----4-:R-:W-:Y:S01]  /*8390*/  CS2R R6, SRZ ;  /* 0x0000000000067805 */ /* 0x010fe2000001ff00 */
[----:B------:R-:W-:Y:S05]  /*83a0*/  @P0 BRA `(.L_x_1420) ;  /* 0x0000043000000947 */ /* 0x000fea0003800000 */
[C---:B---3--:R-:W-:Y:S01]  /*83b0*/  ISETP.GE.AND P1, PT, R33.reuse, c[0x0][0x27c], PT ;  /* 0x00009f0021007a0c */ /* 0x048fe20003f26270 */
[----:B--2---:R-:W-:Y:S01]  /*83c0*/  IMAD.SHL.U32 R5, R33, 0x2, RZ ;  /* 0x0000000221057824 */ /* 0x004fe200078e00ff */
[----:B------:R-:W-:Y:S01]  /*83d0*/  SHF.R.S32.HI R12, RZ, 0x1f, R33 ;  /* 0x0000001fff0c7819 */ /* 0x000fe20000011421 */
[C---:B------:R-:W-:Y:S01]  /*83e0*/  IMAD.SHL.U32 R7, R137.reuse, 0x2, RZ ;  /* 0x0000000289077824 */ /* 0x040fe200078e00ff */
[----:B------:R-:W-:Y:S01]  /*83f0*/  ISETP.GE.AND P0, PT, R137, c[0x0][0x27c], PT ;  /* 0x00009f0089007a0c */ /* 0x000fe20003f06270 */
[----:B------:R-:W-:Y:S01]  /*8400*/  CS2R R26, SRZ ;  /* 0x00000000001a7805 */ /* 0x000fe2000001ff00 */
[----:B------:R-:W-:-:S02]  /*8410*/  SHF.L.U64.HI R13, R33, 0x1, R12 ;  /* 0x00000001210d7819 */ /* 0x000fc4000001020c */
[----:B------:R-:W-:-:S05]  /*8420*/  SHF.R.S32.HI R6, RZ, 0x1f, R137 ;  /* 0x0000001fff067819 */ /* 0x000fca0000011489 */
[-C--:B------:R-:W-:Y:S02]  /*8430*/  @!P1 IADD3 R14, P2, R30, R5.reuse, RZ ;  /* 0x000000051e0e9210 */ /* 0x080fe40007f5e0ff */
[----:B------:R-:W-:Y:S02]  /*8440*/  @!P1 IADD3 R36, P3, R28, R5, RZ ;  /* 0x000000051c249210 */ /* 0x000fe40007f7e0ff */
[----:B------:R-:W-:Y:S01]  /*8450*/  SHF.L.U64.HI R5, R137, 0x1, R6 ;  /* 0x0000000189057819 */ /* 0x000fe20000010206 */
[--C-:B------:R-:W-:Y:S01]  /*8460*/  @!P1 IMAD.X R15, R31, 0x1, R13.reuse, P2 ;  /* 0x000000011f0f9824 */ /* 0x100fe200010e060d */
[----:B------:R-:W-:Y:S01]  /*8470*/  @!P0 IADD3 R34, P2, R30, R7, RZ ;  /* 0x000000071e228210 */ /* 0x000fe20007f5e0ff */
[----:B------:R-:W-:Y:S02]  /*8480*/  @!P1 IMAD.X R37, R29, 0x1, R13, P3 ;  /* 0x000000011d259824 */ /* 0x000fe400018e060d */
[----:B------:R-:W-:Y:S01]  /*8490*/  CS2R R12, SRZ ;  /* 0x00000000000c7805 */ /* 0x000fe2000001ff00 */
[----:B------:R-:W-:Y:S01]  /*84a0*/  ISETP.GE.AND P3, PT, R23, c[0x0][0x27c], PT ;  /* 0x00009f0017007a0c */ /* 0x000fe20003f66270 */
[----:B------:R1:W5:Y:S01]  /*84b0*/  @!P1 LD.E.64 R26, [R14.64] ;  /* 0x000000080e1a9980 */ /* 0x000362000c101b00 */
[----:B------:R-:W-:-:S03]  /*84c0*/  @!P0 IMAD.X R35, R31, 0x1, R5, P2 ;  /* 0x000000011f238824 */ /* 0x000fc600010e0605 */
[----:B------:R2:W5:Y:S01]  /*84d0*/  @!P1 LD.E.64 R12, [R36.64] ;  /* 0x00000008240c9980 */ /* 0x000562000c101b00 */
[----:B------:R-:W-:Y:S01]  /*84e0*/  @!P0 IADD3 R20, P1, R28, R7, RZ ;  /* 0x000000071c148210 */ /* 0x000fe20007f3e0ff */
[----:B------:R-:W-:Y:S01]  /*84f0*/  CS2R R24, SRZ ;  /* 0x0000000000187805 */ /* 0x000fe2000001ff00 */
[----:B------:R-:W-:Y:S01]  /*8500*/  CS2R R6, SRZ ;  /* 0x0000000000067805 */ /* 0x000fe2000001ff00 */
[C---:B------:R-:W-:Y:S02]  /*8510*/  ISETP.GE.AND P2, PT, R138.reuse, c[0x0][0x27c], PT ;  /* 0x00009f008a007a0c */ /* 0x040fe40003f46270 */
[----:B------:R-:W-:Y:S01]  /*8520*/  @!P0 IMAD.X R21, R29, 0x1, R5, P1 ;  /* 0x000000011d158824 */ /* 0x000fe200008e0605 */
[----:B------:R-:W-:Y:S01]  /*8530*/  SHF.R.S32.HI R18, RZ, 0x1f, R23 ;  /* 0x0000001fff127819 */ /* 0x000fe20000011417 */
[----:B------:R3:W5:Y:S01]  /*8540*/  @!P0 LD.E.64 R24, [R34.64] ;  /* 0x0000000822188980 */ /* 0x000762000c101b00 */
[----:B------:R-:W-:Y:S02]  /*8550*/  IMAD.SHL.U32 R17, R138, 0x2, RZ ;  /* 0x000000028a117824 */ /* 0x000fe400078e00ff */
[C---:B------:R-:W-:Y:S01]  /*8560*/  SHF.L.U64.HI R5, R23.reuse, 0x1, R18 ;  /* 0x0000000117057819 */ /* 0x040fe20000010212 */
[----:B------:R4:W5:Y:S01]  /*8570*/  @!P0 LD.E.64 R6, [R20.64] ;  /* 0x0000000814068980 */ /* 0x000962000c101b00 */
[----:B-1----:R-:W-:Y:S01]  /*8580*/  IMAD.SHL.U32 R14, R23, 0x2, RZ ;  /* 0x00000002170e7824 */ /* 0x002fe200078e00ff */
[----:B------:R-:W-:-:S04]  /*8590*/  SHF.R.S32.HI R15, RZ, 0x1f, R138 ;  /* 0x0000001fff0f7819 */ /* 0x000fc8000001148a */
[----:B------:R-:W-:Y:S02]  /*85a0*/  @!P3 IADD3 R40, P0, R30, R14, RZ ;  /* 0x0000000e1e28b210 */ /* 0x000fe40007f1e0ff */
[----:B------:R-:W-:-:S03]  /*85b0*/  SHF.L.U64.HI R15, R138, 0x1, R15 ;  /* 0x000000018a0f7819 */ /* 0x000fc6000001020f */
[----:B------:R-:W-:Y:S01]  /*85c0*/  @!P3 IMAD.X R41, R31, 0x1, R5, P0 ;  /* 0x000000011f29b824 */ /* 0x000fe200000e0605 */
[----:B------:R-:W-:Y:S02]  /*85d0*/  @!P2 IADD3 R46, P0, R30, R17, RZ ;  /* 0x000000111e2ea210 */ /* 0x000fe40007f1e0ff */
[----:B------:R-:W-:-:S03]  /*85e0*/  ISETP.GE.AND P1, PT, R142, c[0x0][0x27c], PT ;  /* 0x00009f008e007a0c */ /* 0x000fc60003f26270 */
[----:B------:R-:W-:Y:S01]  /*85f0*/  @!P2 IMAD.X R47, R31, 0x1, R15, P0 ;  /* 0x000000011f2fa824 */ /* 0x000fe200000e060f */
[----:B------:R-:W-:-:S05]  /*8600*/  @!P2 IADD3 R44, P0, R28, R17, RZ ;  /* 0x000000111c2ca210 */ /* 0x000fca0007f1e0ff */
[----:B------:R-:W-:Y:S01]  /*8610*/  @!P2 IMAD.X R45, R29, 0x1, R15, P0 ;  /* 0x000000011d2da824 */ /* 0x000fe200000e060f */
[----:B------:R-:W-:Y:S02]  /*8620*/  ISETP.GE.AND P0, PT, R136, c[0x0][0x27c], PT ;  /* 0x00009f0088007a0c */ /* 0x000fe40003f06270 */
[----:B------:R-:W-:Y:S01]  /*8630*/  @!P3 IADD3 R38, P4, R28, R14, RZ ;  /* 0x0000000e1c26b210 */ /* 0x000fe20007f9e0ff */
[----:B--2---:R-:W-:Y:S01]  /*8640*/  CS2R R36, SRZ ;  /* 0x0000000000247805 */ /* 0x004fe2000001ff00 */
[----:B------:R-:W-:Y:S01]  /*8650*/  CS2R R42, SRZ ;  /* 0x00000000002a7805 */ /* 0x000fe2000001ff00 */
[----:B------:R-:W-:-:S04]  /*8660*/  @!P1 IMAD.WIDE R48, R142, 0x2, R30 ;  /* 0x000000028e309825 */ /* 0x000fc800078e021e */
[----:B------:R-:W-:Y:S01]  /*8670*/  @!P1 IMAD.WIDE R18, R142, 0x2, R28 ;  /* 0x000000028e129825 */ /* 0x000fe200078e021c */
[----:B------:R1:W5:Y:S03]  /*8680*/  @!P1 LD.E.64 R36, [R48.64] ;  /* 0x0000000830249980 */ /* 0x000366000c101b00 */
[----:B------:R-:W-:Y:S01]  /*8690*/  @!P3 IMAD.X R39, R29, 0x1, R5, P4 ;  /* 0x000000011d27b824 */ /* 0x000fe200020e0605 */
[----:B------:R-:W-:Y:S01]  /*86a0*/  SHF.R.S32.HI R5, RZ, 0x1f, R136 ;  /* 0x0000001fff057819 */ /* 0x000fe20000011488 */
[C---:B------:R-:W-:Y:S01]  /*86b0*/  IMAD.SHL.U32 R14, R136.reuse, 0x2, RZ ;  /* 0x00000002880e7824 */ /* 0x040fe200078e00ff */
[----:B------:R2:W5:Y:S02]  /*86c0*/  @!P1 LD.E.64 R42, [R18.64] ;  /* 0x00000008122a9980 */ /* 0x000564000c101b00 */
[----:B------:R-:W-:Y:S02]  /*86d0*/  SHF.L.U64.HI R5, R136, 0x1, R5 ;  /* 0x0000000188057819 */ /* 0x000fe40000010205 */
[----:B------:R-:W-:-:S05]  /*86e0*/  @!P0 IADD3 R30, P1, R30, R14, RZ ;  /* 0x0000000e1e1e8210 */ /* 0x000fca0007f3e0ff */
[--C-:B------:R-:W-:Y:S01]  /*86f0*/  @!P0 IMAD.X R31, R31, 0x1, R5.reuse, P1 ;  /* 0x000000011f1f8824 */ /* 0x100fe200008e0605 */
[----:B------:R-:W-:Y:S01]  /*8700*/  @!P0 IADD3 R28, P1, R28, R14, RZ ;  /* 0x0000000e1c1c8210 */ /* 0x000fe20007f3e0ff */
[----:B----4-:R-:W-:Y:S01]  /*8710*/  CS2R R20, SRZ ;  /* 0x0000000000147805 */ /* 0x010fe2000001ff00 */
[----:B------:R-:W-:Y:S01]  /*8720*/  CS2R R62, SRZ ;  /* 0x00000000003e7805 */ /* 0x000fe2000001ff00 */
[----:B---3--:R-:W-:Y:S01]  /*8730*/  CS2R R34, SRZ ;  /* 0x0000000000227805 */ /* 0x008fe2000001ff00 */
[----:B------:R-:W-:Y:S01]  /*8740*/  CS2R R14, SRZ ;  /* 0x00000000000e7805 */ /* 0x000fe2000001ff00 */
[----:B------:R-:W-:Y:S01]  /*8750*/  CS2R R60, SRZ ;  /* 0x00000000003c7805 */ /* 0x000fe2000001ff00 */
[----:B------:R-:W-:Y:S01]  /*8760*/  @!P0 IMAD.X R29, R29, 0x1, R5, P1 ;  /* 0x000000011d1d8824 */ /* 0x000fe200008e0605 */
[----:B------:R1:W5:Y:S04]  /*8770*/  @!P3 LD.E.64 R20, [R40.64] ;  /* 0x000000082814b980 */ /* 0x000368000c101b00 */
[----:B------:R1:W5:Y:S01]  /*8780*/  @!P3 LD.E.64 R62, [R38.64] ;  /* 0x00000008263eb980 */ /* 0x000362000c101b00 */
[----:B--2---:R-:W-:-:S03]  /*8790*/  CS2R R18, SRZ ;  /* 0x0000000000127805 */ /* 0x004fc6000001ff00 */
[----:B------:R1:W5:Y:S04]  /*87a0*/  @!P2 LD.E.64 R34, [R46.64] ;  /* 0x000000082e22a980 */ /* 0x000368000c101b00 */
[----:B------:R1:W5:Y:S04]  /*87b0*/  @!P0 LD.E.64 R14, [R30.64] ;  /* 0x000000081e0e8980 */ /* 0x000368000c101b00 */
[----:B------:R1:W5:Y:S04]  /*87c0*/  @!P2 LD.E.64 R18, [R44.64] ;  /* 0x000000082c12a980 */ /* 0x000368000c101b00 */
[----:B------:R1:W5:Y:S02]  /*87d0*/  @!P0 LD.E.64 R60, [R28.64] ;  /* 0x000000081c3c8980 */ /* 0x000364000c101b00 */
.L_x_1420:
[----:B---3--:R-:W-:Y:S05]  /*87e0*/  BSYNC B0 ;  /* 0x0000000000007941 */ /* 0x008fea0003800000 */
.L_x_1419:
[----:B-----5:R-:W-:Y:S01]  /*87f0*/  IMAD.MOV.U32 R56, RZ, RZ, R26 ;  /* 0x000000ffff387224 */ /* 0x020fe200078e001a */
[----:B------:R-:W-:Y:S01]  /*8800*/  SHF.R.U64 R53, R26, 0x10, R27 ;  /* 0x000000101a357819 */ /* 0x000fe2000000121b */
[----:B------:R-:W-:Y:S01]  /*8810*/  IMAD.MOV.U32 R26, RZ, RZ, R6 ;  /* 0x000000ffff1a7224 */ /* 0x000fe200078e0006 */
[----:B------:R-:W-:Y:S01]  /*8820*/  SHF.R.U64 R52, R24, 0x10, R25 ;  /* 0x0000001018347819 */ /* 0x000fe20000001219 */
[----:B-1----:R-:W-:Y:S01]  /*8830*/  IMAD.MOV.U32 R41, RZ, RZ, R7 ;  /* 0x000000ffff297224 */ /* 0x002fe200078e0007 */
[----:B------:R-:W-:Y:S01]  /*8840*/  SHF.R.U64 R44, R18, 0x10, R19 ;  /* 0x00000010122c7819 */ /* 0x000fe20000001213 */
[----:B------:R-:W-:Y:S01]  /*8850*/  IMAD.MOV.U32 R54, RZ, RZ, R24 ;  /* 0x000000ffff367224 */ /* 0x000fe200078e0018 */
[--C-:B------:R-:W-:Y:S01]  /*8860*/  SHF.R.U32.HI R24, RZ, 0x10, R7.reuse ;  /* 0x00000010ff187819 */ /* 0x100fe20000011607 */
[----:B------:R-:W-:Y:S01]  /*8870*/  IMAD.MOV.U32 R46, RZ, RZ, R18 ;  /* 0x000000ffff2e7224 */ /* 0x000fe200078e0012 */
[----:B------:R-:W-:Y:S01]  /*8880*/  PRMT R26, R41, 0x5410, R26 ;  /* 0x00005410291a7816 */ /* 0x000fe2000000001a */
[----:B------:R-:W-:Y:S01]  /*8890*/  IMAD R41, R201, -0x80, R4 ;  /* 0xffffff80c9297824 */ /* 0x000fe200078e0204 */
[----:B------:R-:W-:Y:S01]  /*88a0*/  SHF.R.U64 R18, R6, 0x10, R7 ;  /* 0x0000001006127819 */ /* 0x000fe20000001207 */
[----:B------:R-:W-:Y:S01]  /*88b0*/  IMAD.MOV.U32 R22, RZ, RZ, R20 ;  /* 0x000000ffff167224 */ /* 0x000fe200078e0014 */
[----:B------:R-:W-:Y:S01]  /*88c0*/  LOP3.LUT P0, RZ, R212, 0x4, RZ, 0xc0, !PT ;  /* 0x00000004d4ff7812 */ /* 0x000fe2000780c0ff */
[----:B------:R-:W-:Y:S01]  /*88d0*/  IMAD.MOV.U32 R48, RZ, RZ, R42 ;  /* 0x000000ffff307224 */ /* 0x000fe200078e002a */
[----:B------:R-:W-:Y:S01]  /*88e0*/  PRMT R24, R24, 0x5410, R18 ;  /* 0x0000541018187816 */ /* 0x000fe20000000012 */
[----:B------:R-:W-:Y:S01]  /*88f0*/  IMAD.MOV.U32 R40, RZ, RZ, R36 ;  /* 0x000000ffff287224 */ /* 0x000fe200078e0024 */
[----:B------:R-:W-:Y:S01]  /*8900*/  IMNMX R41, R41, 0x80, PT ;  /* 0x0000008029297817 */ /* 0x000fe20003800200 */
[----:B------:R-:W-:Y:S01]  /*8910*/  IMAD.MOV.U32 R51, RZ, RZ, R21 ;  /* 0x000000ffff337224 */ /* 0x000fe200078e0015 */
[----:B------:R-:W-:Y:S01]  /*8920*/  LOP3.LUT R18, R211, 0x18, R144, 0xf8, !PT ;  /* 0x00000018d3127812 */ /* 0x000fe200078ef890 */
[----:B------:R-:W-:Y:S01]  /*8930*/  IMAD.MOV.U32 R30, RZ, RZ, R12 ;  /* 0x000000ffff1e7224 */ /* 0x000fe200078e000c */
[----:B------:R-:W-:Y:S01]  /*8940*/  ISETP.GE.AND P1, PT, R213, R41, PT ;  /* 0x00000029d500720c */ /* 0x000fe20003f26270 */
[----:B------:R-:W-:Y:S01]  /*8950*/  IMAD.MOV.U32 R59, RZ, RZ, R37 ;  /* 0x000000ffff3b7224 */ /* 0x000fe200078e0025 */
[----:B------:R-:W-:Y:S01]  /*8960*/  LOP3.LUT R18, R140, R18, R141, 0xf6, !PT ;  /* 0x000000128c127212 */ /* 0x000fe200078ef68d */
[----:B------:R-:W-:Y:S01]  /*8970*/  IMAD.MOV.U32 R50, RZ, RZ, R14 ;  /* 0x000000ffff327224 */ /* 0x000fe200078e000e */
[----:B------:R-:W-:Y:S01]  /*8980*/  SHF.R.U64 R49, R20, 0x10, R21 ;  /* 0x0000001014317819 */ /* 0x000fe20000001215 */
[----:B------:R-:W-:Y:S01]  /*8990*/  IMAD.MOV.U32 R57, RZ, RZ, R35 ;  /* 0x000000ffff397224 */ /* 0x000fe200078e0023 */
[----:B------:R-:W-:Y:S01]  /*89a0*/  SHF.R.U64 R45, R42, 0x10, R43 ;  /* 0x000000102a2d7819 */ /* 0x000fe2000000122b */
[----:B------:R-:W-:Y:S01]  /*89b0*/  IMAD.SHL.U32 R18, R18, 0x2, RZ ;  /* 0x0000000212127824 */ /* 0x000fe200078e00ff */
[----:B------:R-:W-:Y:S01]  /*89c0*/  SHF.R.U64 R58, R36, 0x10, R37 ;  /* 0x00000010243a7819 */ /* 0x000fe20000001225 */
[----:B------:R-:W-:Y:S01]  /*89d0*/  IMAD.MOV.U32 R36, RZ, RZ, R34 ;  /* 0x000000ffff247224 */ /* 0x000fe200078e0022 */
[----:B------:R-:W-:Y:S01]  /*89e0*/  SHF.R.U32.HI R20, RZ, 0x10, R21 ;  /* 0x00000010ff147819 */ /* 0x000fe20000011615 */
[----:B------:R-:W-:Y:S01]  /*89f0*/  IMAD.MOV.U32 R21, RZ, RZ, R63 ;  /* 0x000000ffff157224 */ /* 0x000fe200078e003f */
[----:B------:R-:W-:Y:S01]  /*8a00*/  SHF.R.U64 R42, R12, 0x10, R13 ;  /* 0x000000100c2a7819 */ /* 0x000fe2000000120d */
[----:B------:R-:W-:Y:S01]  /*8a10*/  IMAD.MOV.U32 R12, RZ, RZ, R62 ;  /* 0x000000ffff0c7224 */ /* 0x000fe200078e003e */
[----:B------:R-:W-:Y:S01]  /*8a20*/  SHF.R.U32.HI R38, RZ, 0x10, R37 ;  /* 0x00000010ff267819 */ /* 0x000fe20000011625 */
[----:B--2---:R-:W-:Y:S01]  /*8a30*/  IMAD.MOV.U32 R31, RZ, RZ, R27 ;  /* 0x000000ffff1f7224 */ /* 0x004fe200078e001b */
[----:B------:R-:W-:Y:S01]  /*8a40*/  SHF.R.U64 R55, R34, 0x10, R35 ;  /* 0x0000001022377819 */ /* 0x000fe20000001223 */
[--C-:B------:R-:W-:Y:S01]  /*8a50*/  IMAD.MOV.U32 R17, RZ, RZ, R15.reuse ;  /* 0x000000ffff117224 */ /* 0x100fe200078e000f */
[----:B------:R-:W-:Y:S01]  /*8a60*/  SHF.R.U64 R47, R14, 0x10, R15 ;  /* 0x000000100e2f7819 */ /* 0x000fe2000000120f */
[----:B------:R-:W-:Y:S01]  /*8a70*/  IMAD.MOV.U32 R39, RZ, RZ, R43 ;  /* 0x000000ffff277224 */ /* 0x000fe200078e002b */
[----:B------:R-:W-:Y:S01]  /*8a80*/  SHF.R.U32.HI R34, RZ, 0x10, R35 ;  /* 0x00000010ff227819 */ /* 0x000fe20000011623 */
        /* <DEDUP_REMOVED lines=10> */
[----:B------:R-:W-:-:S04]  /*8b30*/  DEPBAR.LE SB0, 0x3 ;  /* 0x000080c00000791a */ /* 0x000fc80000000000 */
[----:B------:R-:W-:Y:S01]  /*8b40*/  SHF.R.U32.HI R25, RZ, 0x10, R25 ;  /* 0x00000010ff197819 */ /* 0x000fe20000011619 */
[----:B------:R-:W-:Y:S01]  /*8b50*/  BSSY B1, `(.L_x_1421) ;  /* 0x000011a000017945 */ /* 0x000fe20003800000 */
[--C-:B------:R-:W-:Y:S02]  /*8b60*/  SHF.R.U64 R7, R62, 0x10, R63.reuse ;  /* 0x000000103e077819 */ /* 0x100fe4000000123f */
[----:B------:R-:W-:Y:S02]  /*8b70*/  SHF.R.U32.HI R19, RZ, 0x10, R63 ;  /* 0x00000010ff137819 */ /* 0x000fe4000001163f */
[--C-:B------:R-:W-:Y:S02]  /*8b80*/  SHF.R.U64 R5, R60, 0x10, R61.reuse ;  /* 0x000000103c057819 */ /* 0x100fe4000000123d */
[----:B------:R-:W-:Y:S02]  /*8b90*/  SHF.R.U32.HI R13, RZ, 0x10, R61 ;  /* 0x00000010ff0d7819 */ /* 0x000fe4000001163d */
[----:B------:R-:W-:-:S02]  /*8ba0*/  IADD3 R4, R18, 0x18100, RZ ;  /* 0x0001810012047810 */ /* 0x000fc40007ffe0ff */
[----:B------:R-:W-:Y:S02]  /*8bb0*/  PRMT R21, R21, 0x5410, R12 ;  /* 0x0000541015157816 */ /* 0x000fe4000000000c */
[----:B------:R-:W-:Y:S02]  /*8bc0*/  IADD3 R12, R18, 0x18140, RZ ;  /* 0x00018140120c7810 */ /* 0x000fe40007ffe0ff */
        /* <DEDUP_REMOVED lines=21> */
[----:B------:R-:W-:Y:S01]  /*8d20*/  @P0 IADD3 R12, R4, -0x40, RZ ;  /* 0xffffffc0040c0810 */ /* 0x000fe20007ffe0ff */
[----:B------:R-:W-:Y:S06]  /*8d30*/  BAR.SYNC.DEFER_BLOCKING 0x0 ;  /* 0x0000000000007b1d */ /* 0x000fec0000010000 */
[----:B------:R-:W-:Y:S05]  /*8d40*/  @P1 BRA `(.L_x_1422) ;  /* 0x00000fa000001947 */ /* 0x000fea0003800000 */
[----:B------:R-:W-:Y:S01]  /*8d50*/  ISETP.GE.AND P0, PT, R142, c[0x0][0x27c], PT ;  /* 0x00009f008e007a0c */ /* 0x000fe20003f06270 */
[----:B------:R-:W-:-:S12]  /*8d60*/  BSSY B0, `(.L_x_1423) ;  /* 0x0000028000007945 */ /* 0x000fd80003800000 */
[----:B------:R-:W-:Y:S05]  /*8d70*/  @P0 BRA `(.L_x_1424) ;  /* 0x0000026000000947 */ /* 0x000fea0003800000 */
[----:B------:R-:W1:Y:S01]  /*8d80*/  LDS.128 R4, [R18+0x18100] ;  /* 0x0181000012047984 */ /* 0x000e620000000c00 */
[----:B------:R-:W-:Y:S02]  /*8d90*/  HADD2.F32 R42, -RZ, R39.H1_H1 ;  /* 0x30000027ff2a7230 */ /* 0x000fe40000004100 */
[----:B------:R-:W-:Y:S02]  /*8da0*/  HADD2.F32 R50, -RZ, R40.H1_H1 ;  /* 0x30000028ff327230 */ /* 0x000fe40000004100 */
[----:B------:R-:W-:Y:S02]  /*8db0*/  HADD2.F32 R47, -RZ, R38.H1_H1 ;  /* 0x30000026ff2f7230 */ /* 0x000fe40000004100 */
[--C-:B-1----:R-:W-:Y:S02]  /*8dc0*/  HADD2.F32 R43, -RZ, R4.reuse.H0_H0 ;  /* 0x20000004ff2b7230 */ /* 0x102fe40000004100 */
[----:B------:R-:W-:Y:S02]  /*8dd0*/  HADD2.F32 R45, -RZ, R4.H1_H1 ;  /* 0x30000004ff2d7230 */ /* 0x000fe40000004100 */
[--C-:B------:R-:W-:Y:S01]  /*8de0*/  HADD2.F32 R4, -RZ, R5.reuse.H0_H0 ;  /* 0x20000005ff047230 */ /* 0x100fe20000004100 */
[-C--:B------:R-:W-:Y:S01]  /*8df0*/  FMUL.FTZ R51, R43, R42.reuse ;  /* 0x0000002a2b337220 */ /* 0x080fe20000410000 */
[----:B------:R-:W-:Y:S01]  /*8e00*/  HADD2.F32 R44, -RZ, R5.H1_H1 ;  /* 0x30000005ff2c7230 */ /* 0x000fe20000004100 */
[C---:B------:R-:W-:Y:S01]  /*8e10*/  FMUL.FTZ R48, R45.reuse, R42 ;  /* 0x0000002a2d307220 */ /* 0x040fe20000410000 */
[--C-:B------:R-:W-:Y:S01]  /*8e20*/  HADD2.F32 R5, -RZ, R6.reuse.H0_H0 ;  /* 0x20000006ff057230 */ /* 0x100fe20000004100 */
[-C--:B------:R-:W-:Y:S01]  /*8e30*/  FFMA.FTZ R51, R45, R50.reuse, R51 ;  /* 0x000000322d337223 */ /* 0x080fe20000010033 */
[----:B------:R-:W-:Y:S01]  /*8e40*/  HADD2.F32 R46, -RZ, R6.H1_H1 ;  /* 0x30000006ff2e7230 */ /* 0x000fe20000004100 */
[----:B------:R-:W-:Y:S01]  /*8e50*/  FFMA.FTZ R48, R43, R50, -R48 ;  /* 0x000000322b307223 */ /* 0x000fe20000010830 */
[----:B------:R-:W-:-:S02]  /*8e60*/  HADD2.F32 R6, -RZ, R7.H0_H0 ;  /* 0x20000007ff067230 */ /* 0x000fc40000004100 */
[----:B------:R-:W-:Y:S02]  /*8e70*/  HADD2.F32 R49, -RZ, R7.H1_H1 ;  /* 0x30000007ff317230 */ /* 0x000fe40000004100 */
[----:B------:R-:W-:Y:S02]  /*8e80*/  HADD2.F32 R7, -RZ, R37.H1_H1 ;  /* 0x30000025ff077230 */ /* 0x000fe40000004100 */
[----:B------:R-:W-:Y:S02]  /*8e90*/  HADD2.F32 R45, -RZ, R39.H0_H0 ;  /* 0x20000027ff2d7230 */ /* 0x000fe40000004100 */
[----:B------:R-:W-:Y:S01]  /*8ea0*/  HADD2.F32 R50, -RZ, R40.H0_H0 ;  /* 0x20000028ff327230 */ /* 0x000fe20000004100 */
[-C--:B------:R-:W-:Y:S02]  /*8eb0*/  FMUL.FTZ R42, R44, R7.reuse ;  /* 0x000000072c2a7220 */ /* 0x080fe40000410000 */
[C---:B------:R-:W-:Y:S02]  /*8ec0*/  FMUL.FTZ R7, R4.reuse, R7 ;  /* 0x0000000704077220 */ /* 0x040fe40000410000 */
[-C--:B------:R-:W-:Y:S01]  /*8ed0*/  FFMA.FTZ R42, R4, R47.reuse, -R42 ;  /* 0x0000002f042a7223 */ /* 0x080fe2000001082a */
[----:B------:R-:W-:Y:S01]  /*8ee0*/  HADD2.F32 R4, -RZ, R37.H0_H0 ;  /* 0x20000025ff047230 */ /* 0x000fe20000004100 */
[----:B------:R-:W-:Y:S01]  /*8ef0*/  FFMA.FTZ R47, R44, R47, R7 ;  /* 0x0000002f2c2f7223 */ /* 0x000fe20000010007 */
[----:B------:R-:W-:Y:S01]  /*8f00*/  HADD2.F32 R44, -RZ, R38.H0_H0 ;  /* 0x20000026ff2c7230 */ /* 0x000fe20000004100 */
[----:B------:R-:W-:-:S02]  /*8f10*/  FMUL.FTZ R7, R46, R45 ;  /* 0x0000002d2e077220 */ /* 0x000fc40000410000 */
[----:B------:R-:W-:Y:S02]  /*8f20*/  FMUL.FTZ R45, R5, R45 ;  /* 0x0000002d052d7220 */ /* 0x000fe40000410000 */
[-C--:B------:R-:W-:Y:S02]  /*8f30*/  FMUL.FTZ R43, R49, R4.reuse ;  /* 0x00000004312b7220 */ /* 0x080fe40000410000 */
[----:B------:R-:W-:Y:S02]  /*8f40*/  FMUL.FTZ R4, R6, R4 ;  /* 0x0000000406047220 */ /* 0x000fe40000410000 */
[----:B------:R-:W-:Y:S01]  /*8f50*/  FFMA.FTZ R7, R5, R50, -R7 ;  /* 0x0000003205077223 */ /* 0x000fe20000010807 */
[----:B------:R-:W-:Y:S01]  /*8f60*/  F2FP.PACK_AB R5, R47, R42 ;  /* 0x0000002a2f05723e */ /* 0x000fe200000000ff */
[----:B------:R-:W-:Y:S02]  /*8f70*/  FFMA.FTZ R46, R46, R50, R45 ;  /* 0x000000322e2e7223 */ /* 0x000fe4000001002d */
[----:B------:R-:W-:-:S02]  /*8f80*/  FFMA.FTZ R43, R6, R44, -R43 ;  /* 0x0000002c062b7223 */ /* 0x000fc4000001082b */
[----:B------:R-:W-:Y:S01]  /*8f90*/  FFMA.FTZ R44, R49, R44, R4 ;  /* 0x0000002c312c7223 */ /* 0x000fe20000010004 */
[----:B------:R-:W-:Y:S02]  /*8fa0*/  F2FP.PACK_AB R6, R46, R7 ;  /* 0x000000072e06723e */ /* 0x000fe400000000ff */
[----:B------:R-:W-:Y:S02]  /*8fb0*/  F2FP.PACK_AB R4, R51, R48 ;  /* 0x000000303304723e */ /* 0x000fe400000000ff */
[----:B------:R-:W-:-:S05]  /*8fc0*/  F2FP.PACK_AB R7, R44, R43 ;  /* 0x0000002b2c07723e */ /* 0x000fca00000000ff */
[----:B------:R1:W-:Y:S02]  /*8fd0*/  STS.128 [R18+0x18100], R4 ;  /* 0x0181000412007388 */ /* 0x0003e40000000c00 */
.L_x_1424:
[----:B------:R-:W-:Y:S05]  /*8fe0*/  BSYNC B0 ;  /* 0x0000000000007941 */ /* 0x000fea0003800000 */
.L_x_1423:
[----:B------:R-:W-:Y:S01]  /*8ff0*/  ISETP.GE.AND P0, PT, R138, c[0x0][0x27c], PT ;  /* 0x00009f008a007a0c */ /* 0x000fe20003f06270 */
[----:B------:R-:W-:-:S12]  /*9000*/  BSSY B0, `(.L_x_1425) ;  /* 0x0000028000007945 */ /* 0x000fd80003800000 */
[----:B------:R-:W-:Y:S05]  /*9010*/  @P0 BRA `(.L_x_1426) ;  /* 0x0000026000000947 */ /* 0x000fea0003800000 */
[----:B-1----:R-:W1:Y:S01]  /*9020*/  LDS.128 R4, [R12] ;  /* 0x000000000c047984 */ /* 0x002e620000000c00 */
        /* <DEDUP_REMOVED lines=36> */
[----:B------:R1:W-:Y:S02]  /*9270*/  STS.128 [R12], R4 ;  /* 0x000000040c007388 */ /* 0x0003e40000000c00 */
.L_x_1426:
[----:B------:R-:W-:Y:S05]  /*9280*/  BSYNC B0 ;  /* 0x0000000000007941 */ /* 0x000fea0003800000 */
.L_x_1425:
[----:B------:R-:W-:Y:S01]  /*9290*/  ISETP.GE.AND P0, PT, R33, c[0x0][0x27c], PT ;  /* 0x00009f0021007a0c */ /* 0x000fe20003f06270 */
[----:B------:R-:W-:-:S12]  /*92a0*/  BSSY B0, `(.L_x_1427) ;  /* 0x0000028000007945 */ /* 0x000fd80003800000 */
[----:B------:R-:W-:Y:S05]  /*92b0*/  @P0 BRA `(.L_x_1428) ;  /* 0x0000026000000947 */ /* 0x000fea0003800000 */
[----:B-1----:R-:W1:Y:S01]  /*92c0*/  LDS.128 R4, [R18+0x1c100] ;  /* 0x01c1000012047984 */ /* 0x002e620000000c00 */
        /* <DEDUP_REMOVED lines=37> */
.L_x_1428:
[----:B------:R-:W-:Y:S05]  /*9520*/  BSYNC B0 ;  /* 0x0000000000007941 */ /* 0x000fea0003800000 */
.L_x_1427:
        /* <DEDUP_REMOVED lines=41> */
.L_x_1430:
[----:B------:R-:W-:Y:S05]  /*97c0*/  BSYNC B0 ;  /* 0x0000000000007941 */ /* 0x000fea0003800000 */
.L_x_1429:
        /* <DEDUP_REMOVED lines=41> */
.L_x_1432:
[----:B------:R-:W-:Y:S05]  /*9a60*/  BSYNC B0 ;  /* 0x0000000000007941 */ /* 0x000fea0003800000 */
.L_x_1431:
[----:B------:R-:W-:-:S13]  /*9a70*/  ISETP.GE.AND P0, PT, R136, c[0x0][0x27c], PT ;  /* 0x00009f0088007a0c */ /* 0x000fda0003f06270 */
        /* <DEDUP_REMOVED lines=39> */
.L_x_1422:
[----:B------:R-:W-:Y:S05]  /*9cf0*/  BSYNC B1 ;  /* 0x0000000000017941 */ /* 0x000fea0003800000 */
.L_x_1421:
        /* <DEDUP_REMOVED lines=33> */
[----:B------:R-:W-:-:S02]  /*9f10*/  FFMA.FTZ R39, R38, R6, -R39 ;  /* 0x0000000626277223 */ /* 0x000fc40000010827 */
[----:B------:R-:W-:Y:S02]  /*9f20*/  FFMA.FTZ R48, R46, R43, R48 ;  /* 0x0000002b2e307223 */ /* 0x000fe40000010030 */
[C---:B------:R-:W-:Y:S01]  /*9f30*/  FFMA.FTZ R42, R40.reuse, R5, -R4 ;  /* 0x00000005282a7223 */ /* 0x040fe20000010804 */
[----:B------:R-:W-:Y:S01]  /*9f40*/  F2FP.PACK_AB R5, R45, R16 ;  /* 0x000000102d05723e */ /* 0x000fe200000000ff */
[----:B------:R-:W-:Y:S01]  /*9f50*/  FFMA.FTZ R41, R40, R44, R41 ;  /* 0x0000002c28297223 */ /* 0x000fe20000010029 */
[----:B------:R-:W-:Y:S01]  /*9f60*/  F2FP.PACK_AB R4, R48, R47 ;  /* 0x0000002f3004723e */ /* 0x000fe200000000ff */
[----:B------:R-:W-:-:S03]  /*9f70*/  FFMA.FTZ R38, R38, R7, R37 ;  /* 0x0000000726267223 */ /* 0x000fc60000010025 */
[----:B------:R-:W-:Y:S02]  /*9f80*/  F2FP.PACK_AB R6, R41, R42 ;  /* 0x0000002a2906723e */ /* 0x000fe400000000ff */
[----:B------:R-:W-:-:S05]  /*9f90*/  F2FP.PACK_AB R7, R38, R39 ;  /* 0x000000272607723e */ /* 0x000fca00000000ff */
[----:B------:R1:W-:Y:S02]  /*9fa0*/  STS.128 [R18+0x1a100], R4 ;  /* 0x01a1000412007388 */ /* 0x0003e40000000c00 */
.L_x_1435:
[----:B------:R-:W-:Y:S05]  /*9fb0*/  BSYNC B0 ;  /* 0x0000000000007941 */ /* 0x000fea0003800000 */
.L_x_1434:
[----:B------:R-:W-:Y:S01]  /*9fc0*/  ISETP.GE.AND P0, PT, R138, c[0x0][0x27c], PT ;  /* 0x00009f008a007a0c */ /* 0x000fe20003f06270 */
[----:B------:R-:W-:-:S12]  /*9fd0*/  BSSY B0, `(.L_x_1436) ;  /* 0x0000028000007945 */ /* 0x000fd80003800000 */
[----:B------:R-:W-:Y:S05]  /*9fe0*/  @P0 BRA `(.L_x_1437) ;  /* 0x0000026000000947 */ /* 0x000fea0003800000 */
[----:B-1----:R-:W1:Y:S01]  /*9ff0*/  LDS.128 R4, [R12+0x2000] ;  /* 0x002000000c047984 */ /* 0x002e620000000c00 */
[--C-:B------:R-:W-:Y:S02]  /*a000*/  HADD2.F32 R16, -RZ, R35.reuse.H1_H1 ;  /* 0x30000023ff107230 */ /* 0x100fe40000004100 */
        /* <DEDUP_REMOVED lines=36> */
.L_x_1437:
[----:B------:R-:W-:Y:S05]  /*a250*/  BSYNC B0 ;  /* 0x0000000000007941 */ /* 0x000fea0003800000 */
.L_x_1436:
[----:B------:R-:W-:Y:S01]  /*a260*/  ISETP.GE.AND P0, PT, R33, c[0x0][0x27c], PT ;  /* 0x00009f0021007a0c */ /* 0x000fe20003f06270 */
[----:B------:R-:W-:-:S12]  /*a270*/  BSSY B0, `(.L_x_1438) ;  /* 0x0000028000007945 */ /* 0x000fd80003800000 */
[----:B------:R-:W-:Y:S05]  /*a280*/  @P0 BRA `(.L_x_1439) ;  /* 0x0000026000000947 */ /* 0x000fea0003800000 */
[----:B-1----:R-:W1:Y:S01]  /*a290*/  LDS.128 R4, [R18+0x1e100] ;  /* 0x01e1000012047984 */ /* 0x002e620000000c00 */
[----:B------:R-:W-:Y:S02]  /*a2a0*/  HADD2.F32 R16, -RZ, R30.H1_H1 ;  /* 0x3000001eff107230 */ /* 0x000fe40000004100 */
[----:B------:R-:W-:Y:S02]  /*a2b0*/  HADD2.F32 R37, -RZ, R28.H1_H1 ;  /* 0x3000001cff257230 */ /* 0x000fe40000004100 */
[----:B------:R-:W-:Y:S02]  /*a2c0*/  HADD2.F32 R39, -RZ, R29.H1_H1 ;  /* 0x3000001dff277230 */ /* 0x000fe40000004100 */
[----:B------:R-:W-:Y:S02]  /*a2d0*/  HADD2.F32 R30, -RZ, R30.H0_H0 ;  /* 0x2000001eff1e7230 */ /* 0x000fe40000004100 */
[----:B------:R-:W-:Y:S02]  /*a2e0*/  HADD2.F32 R28, -RZ, R28.H0_H0 ;  /* 0x2000001cff1c7230 */ /* 0x000fe40000004100 */
[----:B------:R-:W-:-:S02]  /*a2f0*/  HADD2.F32 R36, -RZ, R31.H1_H1 ;  /* 0x3000001fff247230 */ /* 0x000fc40000004100 */
        /* <DEDUP_REMOVED lines=11> */
[-C--:B------:R-:W-:Y:S01]  /*a3b0*/  FMUL.FTZ R37, R37, R4.reuse ;  /* 0x0000000425257220 */ /* 0x080fe20000410000 */
[--C-:B------:R-:W-:Y:S01]  /*a3c0*/  HADD2.F32 R6, -RZ, R7.reuse.H0_H0 ;  /* 0x20000007ff067230 */ /* 0x100fe20000004100 */
[C---:B------:R-:W-:Y:S01]  /*a3d0*/  FFMA.FTZ R16, R39.reuse, R4, -R16 ;  /* 0x0000000427107223 */ /* 0x040fe20000010810 */
[----:B------:R-:W-:Y:S01]  /*a3e0*/  HADD2.F32 R7, -RZ, R7.H1_H1 ;  /* 0x30000007ff077230 */ /* 0x000fe20000004100 */
[----:B------:R-:W-:-:S02]  /*a3f0*/  FFMA.FTZ R37, R39, R32, R37 ;  /* 0x0000002027257223 */ /* 0x000fc40000010025 */
[C---:B------:R-:W-:Y:S02]  /*a400*/  FMUL.FTZ R4, R30.reuse, R34 ;  /* 0x000000221e047220 */ /* 0x040fe40000410000 */
[----:B------:R-:W-:Y:S02]  /*a410*/  FMUL.FTZ R32, R30, R5 ;  /* 0x000000051e207220 */ /* 0x000fe40000410000 */
[C---:B------:R-:W-:Y:S02]  /*a420*/  FMUL.FTZ R30, R28.reuse, R7 ;  /* 0x000000071c1e7220 */ /* 0x040fe40000410000 */
[----:B------:R-:W-:Y:S02]  /*a430*/  FMUL.FTZ R28, R28, R6 ;  /* 0x000000061c1c7220 */ /* 0x000fe40000410000 */
[C---:B------:R-:W-:Y:S02]  /*a440*/  FFMA.FTZ R38, R36.reuse, R33, -R38 ;  /* 0x0000002124267223 */ /* 0x040fe40000010826 */
        /* <DEDUP_REMOVED lines=10> */
.L_x_1439:
[----:B------:R-:W-:Y:S05]  /*a4f0*/  BSYNC B0 ;  /* 0x0000000000007941 */ /* 0x000fea0003800000 */
.L_x_1438:
        /* <DEDUP_REMOVED lines=41> */
.L_x_1441:
[----:B------:R-:W-:Y:S05]  /*a790*/  BSYNC B0 ;  /* 0x0000000000007941 */ /* 0x000fea0003800000 */
.L_x_1440:
        /* <DEDUP_REMOVED lines=41> */
.L_x_1443:
[----:B------:R-:W-:Y:S05]  /*aa30*/  BSYNC B0 ;  /* 0x0000000000007941 */ /* 0x000fea0003800000 */
.L_x_1442:
[----:B------:R-:W-:-:S13]  /*aa40*/  ISETP.GE.AND P0, PT, R136, c[0x0][0x27c], PT ;  /* 0x00009f0088007a0c */ /* 0x000fda0003f06270 */
        /* <DEDUP_REMOVED lines=27> */
[-C--:B------:R-:W-:Y:S02]  /*ac00*/  FMUL.FTZ R13, R13, R6.reuse ;  /* 0x000000060d0d7220 */ /* 0x080fe40000410000 */
[----:B------:R-:W-:Y:S02]  /*ac10*/  FFMA.FTZ R24, R22, R19, -R24 ;  /* 0x0000001316187223 */ /* 0x000fe40000010818 */
[----:B------:R-:W-:-:S02]  /*ac20*/  FFMA.FTZ R15, R14, R6, -R15 ;  /* 0x000000060e0f7223 */ /* 0x000fc4000001080f */
[----:B------:R-:W-:Y:S02]  /*ac30*/  FFMA.FTZ R21, R22, R21, R26 ;  /* 0x0000001516157223 */ /* 0x000fe4000001001a */
[----:B------:R-:W-:Y:S01]  /*ac40*/  FFMA.FTZ R19, R17, R5, -R4 ;  /* 0x0000000511137223 */ /* 0x000fe20000010804 */
[----:B------:R-:W-:Y:S01]  /*ac50*/  F2FP.PACK_AB R5, R23, R16 ;  /* 0x000000101705723e */ /* 0x000fe200000000ff */
[----:B------:R-:W-:Y:S01]  /*ac60*/  FFMA.FTZ R18, R17, R20, R18 ;  /* 0x0000001411127223 */ /* 0x000fe20000010012 */
[----:B------:R-:W-:Y:S01]  /*ac70*/  F2FP.PACK_AB R4, R21, R24 ;  /* 0x000000181504723e */ /* 0x000fe200000000ff */
[----:B------:R-:W-:-:S03]  /*ac80*/  FFMA.FTZ R14, R14, R7, R13 ;  /* 0x000000070e0e7223 */ /* 0x000fc6000001000d */
[----:B------:R-:W-:Y:S02]  /*ac90*/  F2FP.PACK_AB R6, R18, R19 ;  /* 0x000000131206723e */ /* 0x000fe400000000ff */
[----:B------:R-:W-:-:S05]  /*aca0*/  F2FP.PACK_AB R7, R14, R15 ;  /* 0x0000000f0e07723e */ /* 0x000fca00000000ff */
[----:B------:R1:W-:Y:S01]  /*acb0*/  STS.128 [R12+0xa000], R4 ;  /* 0x00a000040c007388 */ /* 0x0003e20000000c00 */
[----:B------:R-:W-:Y:S05]  /*acc0*/  BRA `(.L_x_1433) ;  /* 0x00002dc000007947 */ /* 0x000fea0003800000 */
.L_x_1418:
[----:B------:R-:W-:Y:S01]  /*acd0*/  ISETP.GE.AND P0, PT, R13, R4, PT ;  /* 0x000000040d00720c */ /* 0x000fe20003f06270 */
[C---:B------:R-:W-:Y:S01]  /*ace0*/  IMAD.IADD R28, R142.reuse, 0x1, R23 ;  /* 0x000000018e1c7824 */ /* 0x040fe200078e0217 */
[----:B------:R1:W2:Y:S01]  /*acf0*/  SHFL.IDX PT, R31, R12, RZ, 0x1c1f ;  /* 0x001c1fff0c1f7589 */ /* 0x0002a200000e0000 */
[----:B------:R-:W-:Y:S01]  /*ad00*/  IMAD.IADD R40, R142, 0x1, R33 ;  /* 0x000000018e287824 */ /* 0x000fe200078e0221 */
[----:B------:R-:W-:Y:S01]  /*ad10*/  BSSY B0, `(.L_x_1444) ;  /* 0x000003a000007945 */ /* 0x000fe20003800000 */
[----:B------:R-:W-:Y:S01]  /*ad20*/  CS2R R54, SRZ ;  /* 0x0000000000367805 */ /* 0x000fe2000001ff00 */
[----:B------:R-:W-:Y:S01]  /*ad30*/  SHF.R.S32.HI R27, RZ, 0x1f, R28 ;  /* 0x0000001fff1b7819 */ /* 0x000fe2000001141c */
[----:B------:R3:W4:Y:S01]  /*ad40*/  SHFL.IDX PT, R30, R7, RZ, 0x1c1f ;  /* 0x001c1fff071e7589 */ /* 0x00072200000e0000 */
[----:B------:R-:W-:Y:S01]  /*ad50*/  SHF.R.S32.HI R39, RZ, 0x1f, R40 ;  /* 0x0000001fff277819 */ /* 0x000fe20000011428 */
[----:B------:R-:W-:Y:S01]  /*ad60*/  CS2R R52, SRZ ;  /* 0x0000000000347805 */ /* 0x000fe2000001ff00 */
[----:B------:R-:W-:Y:S01]  /*ad70*/  LEA.HI R26, R27, R28, RZ, 0x3 ;  /* 0x0000001c1b1a7211 */ /* 0x000fe200078f18ff */
[----:B------:R3:W2:Y:S01]  /*ad80*/  SHFL.IDX PT, R19, R6, RZ, 0x1c1f ;  /* 0x001c1fff06137589 */ /* 0x0006a200000e0000 */
[----:B------:R-:W-:Y:S01]  /*ad90*/  LEA.HI R38, R39, R40, RZ, 0x3 ;  /* 0x0000002827267211 */ /* 0x000fe200078f18ff */
[----:B------:R-:W-:Y:S01]  /*ada0*/  CS2R R50, SRZ ;  /* 0x0000000000327805 */ /* 0x000fe2000001ff00 */
[----:B------:R-:W-:Y:S01]  /*adb0*/  CS2R R48, SRZ ;  /* 0x0000000000307805 */ /* 0x000fe2000001ff00 */
[----:B------:R3:W2:Y:S01]  /*adc0*/  SHFL.IDX PT, R18, R5, RZ, 0x1c1f ;  /* 0x001c1fff05127589 */ /* 0x0006a200000e0000 */
[----:B------:R-:W-:Y:S01]  /*add0*/  CS2R R46, SRZ ;  /* 0x00000000002e7805 */ /* 0x000fe2000001ff00 */
[----:B------:R-:W-:Y:S01]  /*ade0*/  CS2R R44, SRZ ;  /* 0x00000000002c7805 */ /* 0x000fe2000001ff00 */
[----:B------:R-:W-:Y:S01]  /*adf0*/  CS2R R34, SRZ ;  /* 0x0000000000227805 */ /* 0x000fe2000001ff00 */
[----:B------:R-:W-:Y:S01]  /*ae00*/  CS2R R32, SRZ ;  /* 0x0000000000207805 */ /* 0x000fe2000001ff00 */
[----:B------:R-:W-:Y:S01]  /*ae10*/  CS2R R22, SRZ ;  /* 0x0000000000167805 */ /* 0x000fe2000001ff00 */
[----:B------:R-:W-:Y:S01]  /*ae20*/  CS2R R20, SRZ ;  /* 0x0000000000147805 */ /* 0x000fe2000001ff00 */
[----:B------:R-:W-:Y:S01]  /*ae30*/  CS2R R14, SRZ ;  /* 0x00000000000e7805 */ /* 0x000fe2000001ff00 */
[----:B------:R-:W-:Y:S01]  /*ae40*/  SHF.R.S32.HI R25, RZ, 0x3, R26 ;  /* 0x00000003ff197819 */ /* 0x000fe2000001141a */
[----:B-1----:R-:W-:Y:S01]  /*ae50*/  CS2R R12, SRZ ;  /* 0x00000000000c7805 */ /* 0x002fe2000001ff00 */
[----:B------:R-:W-:Y:S01]  /*ae60*/  SHF.R.S32.HI R37, RZ, 0x3, R38 ;  /* 0x00000003ff257819 */ /* 0x000fe20000011426 */
[----:B------:R-:W-:Y:S05]  /*ae70*/  @P0 BRA `(.L_x_1445) ;  /* 0x0000023000000947 */ /* 0x000fea0003800000 */
[C---:B------:R-:W-:Y:S01]  /*ae80*/  ISETP.GE.AND P0, PT, R144.reuse, c[0x0][0x27c], PT ;  /* 0x00009f0090007a0c */ /* 0x040fe20003f06270 */
[----:B------:R-:W-:Y:S01]  /*ae90*/  CS2R R50, SRZ ;  /* 0x0000000000327805 */ /* 0x000fe2000001ff00 */
[C---:B---3--:R-:W-:Y:S01]  /*aea0*/  IADD3 R6, R144.reuse, 0x20, RZ ;  /* 0x0000002090067810 */ /* 0x048fe20007ffe0ff */
        /* <DEDUP_REMOVED lines=10> */
[-C--:B----4-:R-:W-:Y:S02]  /*af50*/  @!P0 IADD3 R56, P3, R30, R43.reuse, RZ ;  /* 0x0000002b1e388210 */ /* 0x090fe40007f7e0ff */
[----:B------:R-:W-:Y:S01]  /*af60*/  @!P2 SHF.L.U32 R7, R37, 0x3, RZ ;  /* 0x000000032507a819 */ /* 0x000fe200000006ff */
[----:B------:R-:W-:Y:S02]  /*af70*/  @!P1 IMAD.SHL.U32 R6, R25, 0x8, RZ ;  /* 0x0000000819069824 */ /* 0x000fe400078e00ff */
[----:B--2---:R-:W-:Y:S01]  /*af80*/  @!P0 IMAD.X R57, R31, 0x1, R5, P3 ;  /* 0x000000011f398824 */ /* 0x004fe200018e0605 */
[----:B------:R-:W-:Y:S01]  /*af90*/  @!P0 IADD3 R42, P3, R18, R43, RZ ;  /* 0x0000002b122a8210 */ /* 0x000fe20007f7e0ff */
[C---:B------:R-:W-:Y:S01]  /*afa0*/  @!P2 IMAD.WIDE R58, R7.reuse, 0x2, R30 ;  /* 0x00000002073aa825 */ /* 0x040fe200078e021e */
[----:B------:R-:W-:Y:S01]  /*afb0*/  CS2R R34, SRZ ;  /* 0x0000000000227805 */ /* 0x000fe2000001ff00 */
[----:B------:R-:W-:Y:S01]  /*afc0*/  CS2R R32, SRZ ;  /* 0x0000000000207805 */ /* 0x000fe2000001ff00 */
[----:B------:R-:W-:Y:S01]  /*afd0*/  CS2R R46, SRZ ;  /* 0x00000000002e7805 */ /* 0x000fe2000001ff00 */
[----:B------:R-:W-:Y:S01]  /*afe0*/  @!P2 IMAD.WIDE R60, R7, 0x2, R18 ;  /* 0x00000002073ca825 */ /* 0x000fe200078e0212 */
[----:B------:R-:W-:Y:S01]  /*aff0*/  CS2R R44, SRZ ;  /* 0x00000000002c7805 */ /* 0x000fe2000001ff00 */
[----:B------:R-:W-:Y:S01]  /*b000*/  CS2R R14, SRZ ;  /* 0x00000000000e7805 */ /* 0x000fe2000001ff00 */
[----:B------:R-:W-:Y:S01]  /*b010*/  CS2R R12, SRZ ;  /* 0x00000000000c7805 */ /* 0x000fe2000001ff00 */
[C---:B------:R-:W-:Y:S01]  /*b020*/  @!P1 IMAD.WIDE R30, R6.reuse, 0x2, R30 ;  /* 0x00000002061e9825 */ /* 0x040fe200078e021e */
[----:B------:R-:W-:Y:S01]  /*b030*/  @!P0 IADD3.X R43, R19, R5, RZ, P3, !PT ;  /* 0x00000005132b8210 */ /* 0x000fe20001ffe4ff */
[----:B------:R1:W5:Y:S02]  /*b040*/  @!P2 LD.E.128 R48, [R58.64] ;  /* 0x000000083a30a980 */ /* 0x000364000c101d00 */
[----:B------:R-:W-:-:S02]  /*b050*/  @!P1 IMAD.WIDE R6, R6, 0x2, R18 ;  /* 0x0000000206069825 */ /* 0x000fc400078e0212 */
[----:B------:R1:W5:Y:S04]  /*b060*/  @!P2 LD.E.128 R20, [R60.64] ;  /* 0x000000083c14a980 */ /* 0x000368000c101d00 */
[----:B------:R1:W5:Y:S04]  /*b070*/  @!P1 LD.E.128 R52, [R30.64] ;  /* 0x000000081e349980 */ /* 0x000368000c101d00 */
[----:B------:R1:W5:Y:S04]  /*b080*/  @!P1 LD.E.128 R32, [R6.64] ;  /* 0x0000000806209980 */ /* 0x000368000c101d00 */
[----:B------:R1:W5:Y:S04]  /*b090*/  @!P0 LD.E.128 R44, [R56.64] ;  /* 0x00000008382c8980 */ /* 0x000368000c101d00 */
[----:B------:R1:W5:Y:S02]  /*b0a0*/  @!P0 LD.E.128 R12, [R42.64] ;  /* 0x000000082a0c8980 */ /* 0x000364000c101d00 */
.L_x_1445:
[----:B------:R-:W-:Y:S05]  /*b0b0*/  BSYNC B0 ;  /* 0x0000000000007941 */ /* 0x000fea0003800000 */
.L_x_1444:
[--C-:B-----5:R-:W-:Y:S01]  /*b0c0*/  IMAD.MOV.U32 R66, RZ, RZ, R49.reuse ;  /* 0x000000ffff427224 */ /* 0x120fe200078e0031 */
[--C-:B------:R-:W-:Y:S01]  /*b0d0*/  SHF.R.U64 R63, R48, 0x10, R49.reuse ;  /* 0x00000010303f7819 */ /* 0x100fe20000001231 */
[----:B------:R-:W-:Y:S01]  /*b0e0*/  IMAD R4, R201, -0x80, R4 ;  /* 0xffffff80c9047824 */ /* 0x000fe200078e0204 */
[----:B------:R-:W-:Y:S01]  /*b0f0*/  SHF.R.U32.HI R65, RZ, 0x10, R49 ;  /* 0x00000010ff417819 */ /* 0x000fe20000011631 */
[----:B------:R-:W-:Y:S01]  /*b100*/  IMAD.MOV.U32 R73, RZ, RZ, R44 ;  /* 0x000000ffff497224 */ /* 0x000fe200078e002c */
[----:B-1--4-:R-:W-:Y:S01]  /*b110*/  SHF.R.U64 R30, R20, 0x10, R21 ;  /* 0x00000010141e7819 */ /* 0x012fe20000001215 */
[----:B------:R-:W-:Y:S01]  /*b120*/  IMAD.MOV.U32 R72, RZ, RZ, R45 ;  /* 0x000000ffff487224 */ /* 0x000fe200078e002d */
[----:B------:R-:W-:Y:S01]  /*b130*/  SHF.R.U32.HI R49, RZ, 0x10, R21 ;  /* 0x00000010ff317819 */ /* 0x000fe20000011615 */
[----:B------:R-:W-:Y:S01]  /*b140*/  IMAD.MOV.U32 R70, RZ, RZ, R46 ;  /* 0x000000ffff467224 */ /* 0x000fe200078e002e */
[--C-:B------:R-:W-:Y:S01]  /*b150*/  SHF.R.U64 R44, R44, 0x10, R45.reuse ;  /* 0x000000102c2c7819 */ /* 0x100fe2000000122d */
        /* <DEDUP_REMOVED lines=13> */
[----:B--2---:R-:W-:Y:S01]  /*b230*/  SHF.R.U64 R19, R54, 0x10, R55 ;  /* 0x0000001036137819 */ /* 0x004fe20000001237 */
[--C-:B------:R-:W-:Y:S01]  /*b240*/  IMAD.MOV.U32 R36, RZ, RZ, R51.reuse ;  /* 0x000000ffff247224 */ /* 0x100fe200078e0033 */
[----:B------:R-:W-:Y:S01]  /*b250*/  SHF.R.U64 R31, R50, 0x10, R51 ;  /* 0x00000010321f7819 */ /* 0x000fe20000001233 */
        /* <DEDUP_REMOVED lines=20> */
[----:B---3--:R-:W-:Y:S01]  /*b3a0*/  IMAD.MOV.U32 R6, RZ, RZ, R34 ;  /* 0x000000ffff067224 */ /* 0x008fe200078e0022 */
[----:B------:R-:W-:Y:S01]  /*b3b0*/  SHF.R.U64 R18, R32, 0x10, R33 ;  /* 0x0000001020127819 */ /* 0x000fe20000001221 */
        /* <DEDUP_REMOVED lines=49> */
[----:B------:R-:W-:Y:S01]  /*b6d0*/  HADD2.F32 R72, -RZ, R44.H0_H0 ;  /* 0x2000002cff487230 */ /* 0x000fe20000004100 */
[----:B------:R-:W-:Y:S01]  /*b6e0*/  SHF.L.U32 R4, R4, 0xa, RZ ;  /* 0x0000000a04047819 */ /* 0x000fe200000006ff */
[----:B------:R-:W-:Y:S01]  /*b6f0*/  HADD2.F32 R71, -RZ, R48.H1_H1 ;  /* 0x30000030ff477230 */ /* 0x000fe20000004100 */
[----:B------:R-:W-:Y:S01]  /*b700*/  LOP3.LUT R5, R6, R141, RZ, 0x3c, !PT ;  /* 0x0000008d06057212 */ /* 0x000fe200078e3cff */
[----:B------:R-:W-:Y:S01]  /*b710*/  HADD2.F32 R61, -RZ, R41.H1_H1 ;  /* 0x30000029ff3d7230 */ /* 0x000fe20000004100 */
[----:B------:R-:W-:Y:S01]  /*b720*/  LOP3.LUT R4, R4, 0x7fffe000, RZ, 0xc0, !PT ;  /* 0x7fffe00004047812 */ /* 0x000fe200078ec0ff */
[--C-:B------:R-:W-:Y:S01]  /*b730*/  HADD2.F32 R70, -RZ, R43.reuse.H1_H1 ;  /* 0x3000002bff467230 */ /* 0x100fe20000004100 */
[----:B------:R-:W-:Y:S01]  /*b740*/  SHF.L.U32 R51, R51, 0x1, RZ ;  /* 0x0000000133337819 */ /* 0x000fe200000006ff */
[----:B------:R-:W-:Y:S01]  /*b750*/  HADD2.F32 R59, -RZ, R46.H0_H0 ;  /* 0x2000002eff3b7230 */ /* 0x000fe20000004100 */
[----:B------:R-:W-:Y:S01]  /*b760*/  IADD3 R4, R5, R4, R140 ;  /* 0x0000000405047210 */ /* 0x000fe20007ffe08c */
[----:B------:R-:W-:-:S02]  /*b770*/  HADD2.F32 R68, -RZ, R43.H0_H0 ;  /* 0x2000002bff447230 */ /* 0x000fc40000004100 */
[----:B------:R-:W1:Y:S01]  /*b780*/  LDS.128 R12, [R51+0x18100] ;  /* 0x01810000330c7984 */ /* 0x000e620000000c00 */
[----:B------:R-:W-:-:S05]  /*b790*/  SHF.L.U32 R50, R4, 0x1, RZ ;  /* 0x0000000104327819 */ /* 0x000fca00000006ff */
[----:B------:R-:W2:Y:S01]  /*b7a0*/  LDS.128 R4, [R50+0x18100] ;  /* 0x0181000032047984 */ /* 0x000ea20000000c00 */
[--C-:B-1----:R-:W-:Y:S02]  /*b7b0*/  HADD2.F32 R52, -RZ, R12.reuse.H0_H0 ;  /* 0x2000000cff347230 */ /* 0x102fe40000004100 */
[----:B------:R-:W-:Y:S02]  /*b7c0*/  HADD2.F32 R53, -RZ, R12.H1_H1 ;  /* 0x3000000cff357230 */ /* 0x000fe40000004100 */
[----:B------:R-:W-:Y:S01]  /*b7d0*/  HADD2.F32 R12, -RZ, R13.H0_H0 ;  /* 0x2000000dff0c7230 */ /* 0x000fe20000004100 */
[-C--:B------:R-:W-:Y:S01]  /*b7e0*/  FMUL.FTZ R65, R52, R67.reuse ;  /* 0x0000004334417220 */ /* 0x080fe20000410000 */
[--C-:B--2---:R-:W-:Y:S01]  /*b7f0*/  HADD2.F32 R60, -RZ, R4.reuse.H0_H0 ;  /* 0x20000004ff3c7230 */ /* 0x104fe20000004100 */
[-C--:B------:R-:W-:Y:S01]  /*b800*/  FMUL.FTZ R64, R53, R66.reuse ;  /* 0x0000004235407220 */ /* 0x080fe20000410000 */
[----:B------:R-:W-:Y:S02]  /*b810*/  HADD2.F32 R57, -RZ, R4.H1_H1 ;  /* 0x30000004ff397230 */ /* 0x000fe40000004100 */
[----:B------:R-:W-:Y:S01]  /*b820*/  HADD2.F32 R58, -RZ, R5.H0_H0 ;  /* 0x20000005ff3a7230 */ /* 0x000fe20000004100 */
[C---:B------:R-:W-:Y:S01]  /*b830*/  FMUL.FTZ R67, R60.reuse, R67 ;  /* 0x000000433c437220 */ /* 0x040fe20000410000 */
[----:B------:R-:W-:Y:S01]  /*b840*/  HADD2.F32 R55, -RZ, R13.H1_H1 ;  /* 0x3000000dff377230 */ /* 0x000fe20000004100 */
[----:B------:R-:W-:Y:S01]  /*b850*/  FFMA.FTZ R65, R60, R75, R65 ;  /* 0x0000004b3c417223 */ /* 0x000fe20000010041 */
[--C-:B------:R-:W-:Y:S01]  /*b860*/  HADD2.F32 R4, -RZ, R6.reuse.H0_H0 ;  /* 0x20000006ff047230 */ /* 0x100fe20000004100 */
[C---:B------:R-:W-:Y:S01]  /*b870*/  FMUL.FTZ R66, R57.reuse, R66 ;  /* 0x0000004239427220 */ /* 0x040fe20000410000 */
[----:B------:R-:W-:Y:S01]  /*b880*/  HADD2.F32 R69, -RZ, R6.H1_H1 ;  /* 0x30000006ff457230 */ /* 0x000fe20000004100 */
[-C--:B------:R-:W-:Y:S01]  /*b890*/  FMUL.FTZ R6, R12, R63.reuse ;  /* 0x0000003f0c067220 */ /* 0x080fe20000410000 */
[----:B------:R-:W-:Y:S01]  /*b8a0*/  HADD2.F32 R13, -RZ, R14.H0_H0 ;  /* 0x2000000eff0d7230 */ /* 0x000fe20000004100 */
[C---:B------:R-:W-:Y:S01]  /*b8b0*/  FMUL.FTZ R63, R58.reuse, R63 ;  /* 0x0000003f3a3f7220 */ /* 0x040fe20000410000 */
[----:B------:R-:W-:Y:S01]  /*b8c0*/  HADD2.F32 R60, -RZ, R46.H1_H1 ;  /* 0x3000002eff3c7230 */ /* 0x000fe20000004100 */
[----:B------:R-:W-:Y:S01]  /*b8d0*/  FFMA.FTZ R64, R57, R74, R64 ;  /* 0x0000004a39407223 */ /* 0x000fe20000010040 */
[----:B------:R-:W-:Y:S01]  /*b8e0*/  HADD2.F32 R5, -RZ, R5.H1_H1 ;  /* 0x30000005ff057230 */ /* 0x000fe20000004100 */
[----:B------:R-:W-:Y:S01]  /*b8f0*/  FFMA.FTZ R58, R58, R73, R6 ;  /* 0x000000493a3a7223 */ /* 0x000fe20000010006 */
[----:B------:R-:W-:Y:S01]  /*b900*/  HADD2.F32 R56, -RZ, R14.H1_H1 ;  /* 0x3000000eff387230 */ /* 0x000fe20000004100 */
[----:B------:R-:W-:Y:S01]  /*b910*/  FMUL.FTZ R6, R55, R62 ;  /* 0x0000003e37067220 */ /* 0x000fe20000410000 */
[--C-:B------:R-:W-:Y:S01]  /*b920*/  HADD2.F32 R14, -RZ, R15.reuse.H0_H0 ;  /* 0x2000000fff0e7230 */ /* 0x100fe20000004100 */
[----:B------:R-:W-:Y:S01]  /*b930*/  FMUL.FTZ R57, R13, R60 ;  /* 0x0000003c0d397220 */ /* 0x000fe20000410000 */
[----:B------:R-:W-:Y:S01]  /*b940*/  HADD2.F32 R15, -RZ, R15.H1_H1 ;  /* 0x3000000fff0f7230 */ /* 0x000fe20000004100 */
[C---:B------:R-:W-:Y:S01]  /*b950*/  FMUL.FTZ R62, R5.reuse, R62 ;  /* 0x0000003e053e7220 */ /* 0x040fe20000410000 */
[--C-:B------:R-:W-:Y:S01]  /*b960*/  HADD2.F32 R54, -RZ, R7.reuse.H0_H0 ;  /* 0x20000007ff367230 */ /* 0x100fe20000004100 */
[----:B------:R-:W-:Y:S01]  /*b970*/  FFMA.FTZ R5, R5, R72, R6 ;  /* 0x0000004805057223 */ /* 0x000fe20000010006 */
[----:B------:R-:W-:Y:S01]  /*b980*/  HADD2.F32 R77, -RZ, R7.H1_H1 ;  /* 0x30000007ff4d7230 */ /* 0x000fe20000004100 */
[----:B------:R-:W-:-:S02]  /*b990*/  FMUL.FTZ R60, R4, R60 ;  /* 0x0000003c043c7220 */ /* 0x000fc40000410000 */
[----:B------:R-:W-:Y:S01]  /*b9a0*/  FFMA.FTZ R57, R4, R71, R57 ;  /* 0x0000004704397223 */ /* 0x000fe20000010039 */
[----:B------:R-:W-:Y:S01]  /*b9b0*/  HADD2.F32 R4, -RZ, R41.H0_H0 ;  /* 0x20000029ff047230 */ /* 0x000fe20000004100 */
[-C--:B------:R-:W-:Y:S01]  /*b9c0*/  FMUL.FTZ R6, R56, R61.reuse ;  /* 0x0000003d38067220 */ /* 0x080fe20000410000 */
[----:B------:R-:W-:Y:S01]  /*b9d0*/  F2FP.PACK_AB R5, R5, R58 ;  /* 0x0000003a0505723e */ /* 0x000fe200000000ff */
[C---:B------:R-:W-:Y:S02]  /*b9e0*/  FMUL.FTZ R61, R69.reuse, R61 ;  /* 0x0000003d453d7220 */ /* 0x040fe40000410000 */
[----:B------:R-:W-:Y:S01]  /*b9f0*/  FFMA.FTZ R6, R69, R70, R6 ;  /* 0x0000004645067223 */ /* 0x000fe20000010006 */
[----:B------:R-:W-:Y:S01]  /*ba00*/  HADD2.F32 R69, -RZ, R48.H0_H0 ;  /* 0x20000030ff457230 */ /* 0x000fe20000004100 */
[----:B------:R-:W-:Y:S02]  /*ba10*/  FMUL.FTZ R78, R14, R59 ;  /* 0x0000003b0e4e7220 */ /* 0x000fe40000410000 */
[----:B------:R-:W-:Y:S01]  /*ba20*/  FMUL.FTZ R7, R15, R4 ;  /* 0x000000040f077220 */ /* 0x000fe20000410000 */
[----:B------:R-:W-:Y:S01]  /*ba30*/  F2FP.PACK_AB R6, R6, R57 ;  /* 0x000000390606723e */ /* 0x000fe200000000ff */
[----:B------:R-:W-:-:S02]  /*ba40*/  FMUL.FTZ R59, R54, R59 ;  /* 0x0000003b363b7220 */ /* 0x000fc40000410000 */
[C---:B------:R-:W-:Y:S02]  /*ba50*/  FMUL.FTZ R4, R77.reuse, R4 ;  /* 0x000000044d047220 */ /* 0x040fe40000410000 */
[----:B------:R-:W-:Y:S02]  /*ba60*/  FFMA.FTZ R7, R77, R68, R7 ;  /* 0x000000444d077223 */ /* 0x000fe40000010007 */
        /* <DEDUP_REMOVED lines=8> */
[-C--:B------:R-:W-:Y:S02]  /*baf0*/  FFMA.FTZ R59, R14, R69.reuse, -R59 ;  /* 0x000000450e3b7223 */ /* 0x080fe4000001083b */
[----:B------:R-:W-:Y:S01]  /*bb00*/  FFMA.FTZ R68, R15, R68, -R4 ;  /* 0x000000440f447223 */ /* 0x000fe20000010804 */
[----:B------:R-:W-:Y:S01]  /*bb10*/  F2FP.PACK_AB R14, R61, R60 ;  /* 0x0000003c3d0e723e */ /* 0x000fe200000000ff */
[----:B------:R-:W-:Y:S01]  /*bb20*/  FFMA.FTZ R54, R54, R69, R78 ;  /* 0x0000004536367223 */ /* 0x000fe2000001004e */
[----:B------:R-:W-:Y:S02]  /*bb30*/  F2FP.PACK_AB R4, R64, R65 ;  /* 0x000000414004723e */ /* 0x000fe400000000ff */
[----:B------:R-:W-:Y:S02]  /*bb40*/  F2FP.PACK_AB R15, R68, R59 ;  /* 0x0000003b440f723e */ /* 0x000fe400000000ff */
[----:B------:R-:W-:-:S03]  /*bb50*/  F2FP.PACK_AB R7, R7, R54 ;  /* 0x000000360707723e */ /* 0x000fc600000000ff */
[----:B------:R1:W-:Y:S04]  /*bb60*/  STS.128 [R51+0x18100], R12 ;  /* 0x0181000c33007388 */ /* 0x0003e80000000c00 */
[----:B------:R1:W-:Y:S02]  /*bb70*/  STS.128 [R50+0x18100], R4 ;  /* 0x0181000432007388 */ /* 0x0003e40000000c00 */
.L_x_1449:
[----:B------:R-:W-:Y:S05]  /*bb80*/  BSYNC B0 ;  /* 0x0000000000007941 */ /* 0x000fea0003800000 */
.L_x_1448:
[----:B-1----:R-:W-:Y:S01]  /*bb90*/  IADD3 R4, R144, 0x20, RZ ;  /* 0x0000002090047810 */ /* 0x002fe20007ffe0ff */
[----:B------:R-:W-:Y:S03]  /*bba0*/  BSSY B0, `(.L_x_1450) ;  /* 0x0000061000007945 */ /* 0x000fe60003800000 */
[----:B------:R-:W-:-:S13]  /*bbb0*/  ISETP.GE.AND P0, PT, R4, c[0x0][0x27c], PT ;  /* 0x00009f0004007a0c */ /* 0x000fda0003f06270 */
[----:B------:R-:W-:Y:S05]  /*bbc0*/  @P0 BRA `(.L_x_1451) ;  /* 0x000005e000000947 */ /* 0x000fea0003800000 */
[----:B------:R-:W-:Y:S01]  /*bbd0*/  MOV R4, c[0x0][0x27c] ;  /* 0x00009f0000047a02 */ /* 0x000fe20000000f00 */
[----:B------:R-:W-:Y:S01]  /*bbe0*/  HADD2.F32 R67, -RZ, R33.H1_H1 ;  /* 0x30000021ff437230 */ /* 0x000fe20000004100 */
[----:B------:R-:W-:Y:S01]  /*bbf0*/  LEA.HI R50, R39, R40, RZ, 0x6 ;  /* 0x0000002827327211 */ /* 0x000fe200078f30ff */
[----:B------:R-:W-:Y:S01]  /*bc00*/  HADD2.F32 R75, -RZ, R35.H1_H1 ;  /* 0x30000023ff4b7230 */ /* 0x000fe20000004100 */
[----:B------:R-:W-:Y:S01]  /*bc10*/  LEA.HI R7, R4, R37, RZ, 0x1d ;  /* 0x0000002504077211 */ /* 0x000fe200078fe8ff */
[----:B------:R-:W-:Y:S01]  /*bc20*/  HADD2.F32 R66, -RZ, R30.H1_H1 ;  /* 0x3000001eff427230 */ /* 0x000fe20000004100 */
[----:B------:R-:W-:Y:S01]  /*bc30*/  LOP3.LUT R6, R211, 0x38, R38, 0xf8, !PT ;  /* 0x00000038d3067812 */ /* 0x000fe200078ef826 */
[----:B------:R-:W-:Y:S01]  /*bc40*/  HADD2.F32 R63, -RZ, R33.H0_H0 ;  /* 0x20000021ff3f7230 */ /* 0x000fe20000004100 */
[----:B------:R-:W-:Y:S01]  /*bc50*/  SHF.R.S32.HI R4, RZ, 0x1f, R7 ;  /* 0x0000001fff047819 */ /* 0x000fe20000011407 */
[----:B------:R-:W-:Y:S01]  /*bc60*/  HADD2.F32 R74, -RZ, R32.H1_H1 ;  /* 0x30000020ff4a7230 */ /* 0x000fe20000004100 */
[----:B------:R-:W-:Y:S01]  /*bc70*/  SHF.L.U32 R50, R50, 0x7, RZ ;  /* 0x0000000732327819 */ /* 0x000fe200000006ff */
[----:B------:R-:W-:Y:S01]  /*bc80*/  HADD2.F32 R73, -RZ, R35.H0_H0 ;  /* 0x20000023ff497230 */ /* 0x000fe20000004100 */
[----:B------:R-:W-:Y:S01]  /*bc90*/  LOP3.LUT R5, R6, R141, RZ, 0x3c, !PT ;  /* 0x0000008d06057212 */ /* 0x000fe200078e3cff */
[----:B------:R-:W-:Y:S01]  /*bca0*/  HADD2.F32 R62, -RZ, R30.H0_H0 ;  /* 0x2000001eff3e7230 */ /* 0x000fe20000004100 */
[----:B------:R-:W-:Y:S01]  /*bcb0*/  SHF.L.U32 R6, R7, 0x3, RZ ;  /* 0x0000000307067819 */ /* 0x000fe200000006ff */
[----:B------:R-:W-:Y:S01]  /*bcc0*/  HADD2.F32 R72, -RZ, R32.H0_H0 ;  /* 0x20000020ff487230 */ /* 0x000fe20000004100 */
[----:B------:R-:W-:Y:S01]  /*bcd0*/  LEA.HI R4, R4, R7, RZ, 0x3 ;  /* 0x0000000704047211 */ /* 0x000fe200078f18ff */
[----:B------:R-:W-:Y:S01]  /*bce0*/  HADD2.F32 R71, -RZ, R36.H1_H1 ;  /* 0x30000024ff477230 */ /* 0x000fe20000004100 */
[----:B------:R-:W-:Y:S01]  /*bcf0*/  LOP3.LUT R50, R50, 0xffffe000, RZ, 0xc0, !PT ;  /* 0xffffe00032327812 */ /* 0x000fe200078ec0ff */
[----:B------:R-:W-:Y:S01]  /*bd00*/  HADD2.F32 R61, -RZ, R29.H1_H1 ;  /* 0x3000001dff3d7230 */ /* 0x000fe20000004100 */
[----:B------:R-:W-:Y:S01]  /*bd10*/  LOP3.LUT R6, R211, 0x38, R6, 0xf8, !PT ;  /* 0x00000038d3067812 */ /* 0x000fe200078ef806 */
[--C-:B------:R-:W-:Y:S01]  /*bd20*/  HADD2.F32 R70, -RZ, R31.reuse.H1_H1 ;  /* 0x3000001fff467230 */ /* 0x100fe20000004100 */
[----:B------:R-:W-:Y:S01]  /*bd30*/  SHF.L.U32 R4, R4, 0xa, RZ ;  /* 0x0000000a04047819 */ /* 0x000fe200000006ff */
[----:B------:R-:W-:Y:S01]  /*bd40*/  HADD2.F32 R59, -RZ, R34.H0_H0 ;  /* 0x20000022ff3b7230 */ /* 0x000fe20000004100 */
[----:B------:R-:W-:Y:S01]  /*bd50*/  IADD3 R50, R5, R50, R140 ;  /* 0x0000003205327210 */ /* 0x000fe20007ffe08c */
[----:B------:R-:W-:Y:S01]  /*bd60*/  HADD2.F32 R68, -RZ, R31.H0_H0 ;  /* 0x2000001fff447230 */ /* 0x000fe20000004100 */
[----:B------:R-:W-:-:S02]  /*bd70*/  LOP3.LUT R5, R6, R141, RZ, 0x3c, !PT ;  /* 0x0000008d06057212 */ /* 0x000fc400078e3cff */
        /* <DEDUP_REMOVED lines=65> */
[----:B------:R1:W-:Y:S04]  /*c190*/  STS.128 [R50], R12 ;  /* 0x0000000c32007388 */ /* 0x0003e80000000c00 */
[----:B------:R1:W-:Y:S02]  /*c1a0*/  STS.128 [R51+0x18100], R4 ;  /* 0x0181000433007388 */ /* 0x0003e40000000c00 */
.L_x_1451:
[----:B------:R-:W-:Y:S05]  /*c1b0*/  BSYNC B0 ;  /* 0x0000000000007941 */ /* 0x000fea0003800000 */
.L_x_1450:
[----:B-1----:R-:W-:-:S04]  /*c1c0*/  IADD3 R4, R144, 0x40, RZ ;  /* 0x0000004090047810 */ /* 0x002fc80007ffe0ff */
        /* <DEDUP_REMOVED lines=96> */
.L_x_1447:
[----:B------:R-:W-:Y:S05]  /*c7d0*/  BSYNC B1 ;  /* 0x0000000000017941 */ /* 0x000fea0003800000 */
.L_x_1446:
[----:B------:R-:W-:-:S13]  /*c7e0*/  ISETP.GE.AND P0, PT, R16, R49, PT ;  /* 0x000000311000720c */ /* 0x000fda0003f06270 */
[----:B------:R-:W-:Y:S05]  /*c7f0*/  @P0 BRA `(.L_x_1433) ;  /* 0x0000129000000947 */ /* 0x000fea0003800000 */
[----:B------:R-:W-:Y:S01]  /*c800*/  ISETP.GE.AND P0, PT, R144, c[0x0][0x27c], PT ;  /* 0x00009f0090007a0c */ /* 0x000fe20003f06270 */
[----:B-1----:R-:W-:Y:S01]  /*c810*/  IMAD.SHL.U32 R51, R16, 0x40, RZ ;  /* 0x0000004010337824 */ /* 0x002fe200078e00ff */
        /* <DEDUP_REMOVED lines=8> */
[----:B------:R-:W-:Y:S01]  /*c8a0*/  MOV R5, c[0x0][0x27c] ;  /* 0x00009f0000057a02 */ /* 0x000fe20000000f00 */
[--C-:B------:R-:W-:Y:S01]  /*c8b0*/  HADD2.F32 R58, -RZ, R45.reuse.H1_H1 ;  /* 0x3000002dff3a7230 */ /* 0x100fe20000004100 */
[----:B------:R-:W-:Y:S01]  /*c8c0*/  LOP3.LUT R50, R51, 0x38, R144, 0xf8, !PT ;  /* 0x0000003833327812 */ /* 0x000fe200078ef890 */
[----:B------:R-:W-:Y:S01]  /*c8d0*/  HADD2.F32 R45, -RZ, R45.H0_H0 ;  /* 0x2000002dff2d7230 */ /* 0x000fe20000004100 */
[----:B------:R-:W-:Y:S01]  /*c8e0*/  LEA.HI R6, R5, R210, RZ, 0x1d ;  /* 0x000000d205067211 */ /* 0x000fe200078fe8ff */
[--C-:B------:R-:W-:Y:S01]  /*c8f0*/  HADD2.F32 R62, -RZ, R47.reuse.H1_H1 ;  /* 0x3000002fff3e7230 */ /* 0x100fe20000004100 */
[----:B------:R-:W-:Y:S01]  /*c900*/  LOP3.LUT R50, R16, R50, R49, 0xf6, !PT ;  /* 0x0000003210327212 */ /* 0x000fe200078ef631 */
[----:B------:R-:W-:Y:S01]  /*c910*/  HADD2.F32 R47, -RZ, R47.H0_H0 ;  /* 0x2000002fff2f7230 */ /* 0x000fe20000004100 */
[----:B------:R-:W-:Y:S01]  /*c920*/  SHF.R.S32.HI R5, RZ, 0x1f, R6 ;  /* 0x0000001fff057819 */ /* 0x000fe20000011406 */
[--C-:B------:R-:W-:Y:S01]  /*c930*/  HADD2.F32 R63, -RZ, R42.reuse.H1_H1 ;  /* 0x3000002aff3f7230 */ /* 0x100fe20000004100 */
        /* <DEDUP_REMOVED lines=16> */
[C---:B------:R-:W-:Y:S01]  /*ca40*/  FMUL.FTZ R64, R58.reuse, R53 ;  /* 0x000000353a407220 */ /* 0x040fe20000410000 */
[--C-:B--2---:R-:W-:Y:S01]  /*ca50*/  HADD2.F32 R57, -RZ, R4.reuse.H0_H0 ;  /* 0x20000004ff397230 */ /* 0x104fe20000004100 */
[----:B------:R-:W-:Y:S01]  /*ca60*/  FMUL.FTZ R66, R63, R54 ;  /* 0x000000363f427220 */ /* 0x000fe20000410000 */
[----:B------:R-:W-:Y:S01]  /*ca70*/  HADD2.F32 R59, -RZ, R4.H1_H1 ;  /* 0x30000004ff3b7230 */ /* 0x000fe20000004100 */
[C---:B------:R-:W-:Y:S01]  /*ca80*/  FMUL.FTZ R65, R45.reuse, R12 ;  /* 0x0000000c2d417220 */ /* 0x040fe20000410000 */
[----:B------:R-:W-:Y:S01]  /*ca90*/  HADD2.F32 R4, -RZ, R5.H0_H0 ;  /* 0x20000005ff047230 */ /* 0x000fe20000004100 */
[-C--:B------:R-:W-:Y:S01]  /*caa0*/  FMUL.FTZ R58, R58, R57.reuse ;  /* 0x000000393a3a7220 */ /* 0x080fe20000410000 */
[----:B------:R-:W-:Y:S01]  /*cab0*/  HADD2.F32 R55, -RZ, R13.H1_H1 ;  /* 0x3000000dff377230 */ /* 0x000fe20000004100 */
[----:B------:R-:W-:Y:S01]  /*cac0*/  FFMA.FTZ R57, R62, R57, R64 ;  /* 0x000000393e397223 */ /* 0x000fe20000010040 */
[----:B------:R-:W-:Y:S01]  /*cad0*/  HADD2.F32 R13, -RZ, R14.H0_H0 ;  /* 0x2000000eff0d7230 */ /* 0x000fe20000004100 */
[-C--:B------:R-:W-:Y:S01]  /*cae0*/  FMUL.FTZ R45, R45, R4.reuse ;  /* 0x000000042d2d7220 */ /* 0x080fe20000410000 */
[----:B------:R-:W-:Y:S01]  /*caf0*/  HADD2.F32 R64, -RZ, R44.H1_H1 ;  /* 0x3000002cff407230 */ /* 0x000fe20000004100 */
[----:B------:R-:W-:Y:S01]  /*cb00*/  FFMA.FTZ R65, R47, R4, R65 ;  /* 0x000000042f417223 */ /* 0x000fe20000010041 */
[----:B------:R-:W-:Y:S01]  /*cb10*/  HADD2.F32 R4, -RZ, R46.H1_H1 ;  /* 0x3000002eff047230 */ /* 0x000fe20000004100 */
[-C--:B------:R-:W-:Y:S01]  /*cb20*/  FMUL.FTZ R63, R63, R59.reuse ;  /* 0x0000003b3f3f7220 */ /* 0x080fe20000410000 */
[----:B------:R-:W-:Y:S01]  /*cb30*/  HADD2.F32 R60, -RZ, R5.H1_H1 ;  /* 0x30000005ff3c7230 */ /* 0x000fe20000004100 */
[----:B------:R-:W-:Y:S01]  /*cb40*/  FFMA.FTZ R66, R64, R59, R66 ;  /* 0x0000003b40427223 */ /* 0x000fe20000010042 */
[----:B------:R-:W-:Y:S01]  /*cb50*/  HADD2.F32 R5, -RZ, R6.H0_H0 ;  /* 0x20000006ff057230 */ /* 0x000fe20000004100 */
        /* <DEDUP_REMOVED lines=11> */
[--C-:B------:R-:W-:Y:S01]  /*cc10*/  HADD2.F32 R14, -RZ, R15.reuse.H0_H0 ;  /* 0x2000000fff0e7230 */ /* 0x100fe20000004100 */
        /* <DEDUP_REMOVED lines=9> */
[----:B------:R-:W-:Y:S01]  /*ccb0*/  HADD2.F32 R61, -RZ, R48.H0_H0 ;  /* 0x20000030ff3d7230 */ /* 0x000fe20000004100 */
[----:B------:R-:W-:Y:S01]  /*ccc0*/  FMUL.FTZ R69, R69, R6 ;  /* 0x0000000645457220 */ /* 0x000fe20000410000 */
[----:B------:R-:W-:Y:S01]  /*ccd0*/  HADD2.F32 R7, -RZ, R7.H1_H1 ;  /* 0x30000007ff077230 */ /* 0x000fe20000004100 */
[----:B------:R-:W-:Y:S01]  /*cce0*/  FFMA.FTZ R63, R64, R54, -R63 ;  /* 0x00000036403f7223 */ /* 0x000fe2000001083f */
[----:B------:R-:W-:Y:S01]  /*ccf0*/  HADD2.F32 R48, -RZ, R43.H0_H0 ;  /* 0x2000002bff307230 */ /* 0x000fe20000004100 */
[----:B------:R-:W-:-:S02]  /*cd00*/  FMUL.FTZ R43, R46, R15 ;  /* 0x0000000f2e2b7220 */ /* 0x000fc40000410000 */
[----:B------:R-:W-:Y:S02]  /*cd10*/  FFMA.FTZ R41, R61, R6, R41 ;  /* 0x000000063d297223 */ /* 0x000fe40000010029 */
[-C--:B------:R-:W-:Y:S02]  /*cd20*/  FMUL.FTZ R6, R46, R7.reuse ;  /* 0x000000072e067220 */ /* 0x080fe40000410000 */
[----:B------:R-:W-:Y:S02]  /*cd30*/  FFMA.FTZ R46, R48, R7, R43 ;  /* 0x00000007302e7223 */ /* 0x000fe4000001002b */
        /* <DEDUP_REMOVED lines=13> */
[----:B------:R-:W-:-:S05]  /*ce10*/  F2FP.PACK_AB R15, R48, R69 ;  /* 0x00000045300f723e */ /* 0x000fca00000000ff */
[----:B------:R1:W-:Y:S04]  /*ce20*/  STS.128 [R50], R12 ;  /* 0x0000000c32007388 */ /* 0x0003e80000000c00 */
[----:B------:R1:W-:Y:S02]  /*ce30*/  STS.128 [R52+0x18100], R4 ;  /* 0x0181000434007388 */ /* 0x0003e40000000c00 */
.L_x_1453:
[----:B------:R-:W-:Y:S05]  /*ce40*/  BSYNC B0 ;  /* 0x0000000000007941 */ /* 0x000fea0003800000 */
.L_x_1452:
        /* <DEDUP_REMOVED lines=9> */
[----:B------:R-:W-:Y:S01]  /*cee0*/  HADD2.F32 R33, -RZ, R33.H0_H0 ;  /* 0x20000021ff217230 */ /* 0x000fe20000004100 */
[----:B------:R-:W-:Y:S01]  /*cef0*/  LOP3.LUT R38, R51, 0x38, R38, 0xf8, !PT ;  /* 0x0000003833267812 */ /* 0x000fe200078ef826 */
[--C-:B------:R-:W-:Y:S01]  /*cf00*/  HADD2.F32 R50, -RZ, R30.reuse.H1_H1 ;  /* 0x3000001eff327230 */ /* 0x100fe20000004100 */
[----:B------:R-:W-:Y:S01]  /*cf10*/  SHF.R.S32.HI R5, RZ, 0x1f, R4 ;  /* 0x0000001fff057819 */ /* 0x000fe20000011404 */
[----:B------:R-:W-:Y:S01]  /*cf20*/  HADD2.F32 R30, -RZ, R30.H0_H0 ;  /* 0x2000001eff1e7230 */ /* 0x000fe20000004100 */
[----:B------:R-:W-:Y:S01]  /*cf30*/  SHF.L.U32 R6, R4, 0x3, RZ ;  /* 0x0000000304067819 */ /* 0x000fe200000006ff */
[----:B------:R-:W-:Y:S01]  /*cf40*/  HADD2.F32 R35, -RZ, R35.H0_H0 ;  /* 0x20000023ff237230 */ /* 0x000fe20000004100 */
[----:B------:R-:W-:Y:S01]  /*cf50*/  LEA.HI R5, R5, R4, RZ, 0x3 ;  /* 0x0000000405057211 */ /* 0x000fe200078f18ff */
[----:B------:R-:W-:Y:S01]  /*cf60*/  HADD2.F32 R59, -RZ, R36.H0_H0 ;  /* 0x20000024ff3b7230 */ /* 0x000fe20000004100 */
[----:B------:R-:W-:-:S02]  /*cf70*/  SHF.L.U32 R39, R39, 0x7, RZ ;  /* 0x0000000727277819 */ /* 0x000fc400000006ff */
[----:B------:R-:W-:Y:S02]  /*cf80*/  LOP3.LUT R4, R51, 0x38, R6, 0xf8, !PT ;  /* 0x0000003833047812 */ /* 0x000fe400078ef806 */
[----:B------:R-:W-:Y:S02]  /*cf90*/  SHF.L.U32 R5, R5, 0xa, RZ ;  /* 0x0000000a05057819 */ /* 0x000fe400000006ff */
[-C--:B------:R-:W-:Y:S02]  /*cfa0*/  LOP3.LUT R7, R38, R49.reuse, RZ, 0x3c, !PT ;  /* 0x0000003126077212 */ /* 0x080fe400078e3cff */
[----:B------:R-:W-:Y:S02]  /*cfb0*/  LOP3.LUT R39, R39, 0xffffe000, RZ, 0xc0, !PT ;  /* 0xffffe00027277812 */ /* 0x000fe400078ec0ff */
[----:B------:R-:W-:Y:S02]  /*cfc0*/  LOP3.LUT R4, R4, R49, RZ, 0x3c, !PT ;  /* 0x0000003104047212 */ /* 0x000fe400078e3cff */
[----:B------:R-:W-:-:S02]  /*cfd0*/  LOP3.LUT R5, R5, 0x7fffe000, RZ, 0xc0, !PT ;  /* 0x7fffe00005057812 */ /* 0x000fc400078ec0ff */
[--C-:B------:R-:W-:Y:S02]  /*cfe0*/  IADD3 R7, R7, R39, R16.reuse ;  /* 0x0000002707077210 */ /* 0x100fe40007ffe010 */
[----:B------:R-:W-:Y:S02]  /*cff0*/  IADD3 R4, R4, R5, R16 ;  /* 0x0000000504047210 */ /* 0x000fe40007ffe010 */
[----:B------:R-:W-:Y:S02]  /*d000*/  LEA R37, R7, 0x18100, 0x1 ;  /* 0x0001810007257811 */ /* 0x000fe400078e08ff */
[----:B------:R-:W-:-:S03]  /*d010*/  SHF.L.U32 R38, R4, 0x1, RZ ;  /* 0x0000000104267819 */ /* 0x000fc600000006ff */
[----:B------:R-:W1:Y:S04]  /*d020*/  LDS.128 R12, [R37] ;  /* 0x00000000250c7984 */ /* 0x000e680000000c00 */
[----:B------:R-:W2:Y:S01]  /*d030*/  LDS.128 R4, [R38+0x18100] ;  /* 0x0181000026047984 */ /* 0x000ea20000000c00 */
[--C-:B-1----:R-:W-:Y:S02]  /*d040*/  HADD2.F32 R39, -RZ, R12.reuse.H0_H0 ;  /* 0x2000000cff277230 */ /* 0x102fe40000004100 */
[----:B------:R-:W-:Y:S02]  /*d050*/  HADD2.F32 R40, -RZ, R12.H1_H1 ;  /* 0x3000000cff287230 */ /* 0x000fe40000004100 */
[--C-:B--2---:R-:W-:Y:S01]  /*d060*/  HADD2.F32 R43, -RZ, R4.reuse.H0_H0 ;  /* 0x20000004ff2b7230 */ /* 0x104fe20000004100 */
[----:B------:R-:W-:Y:S01]  /*d070*/  FMUL.FTZ R52, R44, R39 ;  /* 0x000000272c347220 */ /* 0x000fe20000410000 */
[--C-:B------:R-:W-:Y:S01]  /*d080*/  HADD2.F32 R12, -RZ, R13.reuse.H0_H0 ;  /* 0x2000000dff0c7230 */ /* 0x100fe20000004100 */
[----:B------:R-:W-:Y:S01]  /*d090*/  FMUL.FTZ R54, R50, R40 ;  /* 0x0000002832367220 */ /* 0x000fe20000410000 */
[----:B------:R-:W-:Y:S01]  /*d0a0*/  HADD2.F32 R41, -RZ, R13.H1_H1 ;  /* 0x3000000dff297230 */ /* 0x000fe20000004100 */
[-C--:B------:R-:W-:Y:S01]  /*d0b0*/  FMUL.FTZ R44, R44, R43.reuse ;  /* 0x0000002b2c2c7220 */ /* 0x080fe20000410000 */
[----:B------:R-:W-:Y:S01]  /*d0c0*/  HADD2.F32 R45, -RZ, R4.H1_H1 ;  /* 0x30000004ff2d7230 */ /* 0x000fe20000004100 */
[----:B------:R-:W-:Y:S01]  /*d0d0*/  FFMA.FTZ R43, R48, R43, R52 ;  /* 0x0000002b302b7223 */ /* 0x000fe20000010034 */
[--C-:B------:R-:W-:Y:S01]  /*d0e0*/  HADD2.F32 R4, -RZ, R5.reuse.H0_H0 ;  /* 0x20000005ff047230 */ /* 0x100fe20000004100 */
[C---:B------:R-:W-:Y:S01]  /*d0f0*/  FMUL.FTZ R53, R33.reuse, R12 ;  /* 0x0000000c21357220 */ /* 0x040fe20000410000 */
[----:B------:R-:W-:Y:S01]  /*d100*/  HADD2.F32 R46, -RZ, R5.H1_H1 ;  /* 0x30000005ff2e7230 */ /* 0x000fe20000004100 */
[C---:B------:R-:W-:Y:S01]  /*d110*/  FMUL.FTZ R57, R30.reuse, R41 ;  /* 0x000000291e397220 */ /* 0x040fe20000410000 */
[--C-:B------:R-:W-:Y:S01]  /*d120*/  HADD2.F32 R52, -RZ, R32.reuse.H1_H1 ;  /* 0x30000020ff347230 */ /* 0x100fe20000004100 */
[-C--:B------:R-:W-:Y:S01]  /*d130*/  FMUL.FTZ R33, R33, R4.reuse ;  /* 0x0000000421217220 */ /* 0x080fe20000410000 */
[----:B------:R-:W-:Y:S01]  /*d140*/  HADD2.F32 R32, -RZ, R32.H0_H0 ;  /* 0x20000020ff207230 */ /* 0x000fe20000004100 */
[C---:B------:R-:W-:Y:S01]  /*d150*/  FFMA.FTZ R53, R35.reuse, R4, R53 ;  /* 0x0000000423357223 */ /* 0x040fe20000010035 */
[----:B------:R-:W-:Y:S01]  /*d160*/  HADD2.F32 R13, -RZ, R14.H0_H0 ;  /* 0x2000000eff0d7230 */ /* 0x000fe20000004100 */
[-C--:B------:R-:W-:Y:S01]  /*d170*/  FMUL.FTZ R30, R30, R46.reuse ;  /* 0x0000002e1e1e7220 */ /* 0x080fe20000410000 */
[----:B------:R-:W-:Y:S01]  /*d180*/  HADD2.F32 R4, -RZ, R34.H1_H1 ;  /* 0x30000022ff047230 */ /* 0x000fe20000004100 */
[----:B------:R-:W-:Y:S01]  /*d190*/  FFMA.FTZ R46, R32, R46, R57 ;  /* 0x0000002e202e7223 */ /* 0x000fe20000010039 */
[----:B------:R-:W-:Y:S01]  /*d1a0*/  HADD2.F32 R42, -RZ, R14.H1_H1 ;  /* 0x3000000eff2a7230 */ /* 0x000fe20000004100 */
[-C--:B------:R-:W-:Y:S01]  /*d1b0*/  FMUL.FTZ R55, R50, R45.reuse ;  /* 0x0000002d32377220 */ /* 0x080fe20000410000 */
[--C-:B------:R-:W-:Y:S01]  /*d1c0*/  HADD2.F32 R14, -RZ, R15.reuse.H0_H0 ;  /* 0x2000000fff0e7230 */ /* 0x100fe20000004100 */
[----:B------:R-:W-:Y:S01]  /*d1d0*/  FFMA.FTZ R50, R52, R45, R54 ;  /* 0x0000002d34327223 */ /* 0x000fe20000010036 */
[----:B------:R-:W-:Y:S01]  /*d1e0*/  HADD2.F32 R57, -RZ, R34.H0_H0 ;  /* 0x20000022ff397230 */ /* 0x000fe20000004100 */
[----:B------:R-:W-:Y:S01]  /*d1f0*/  FMUL.FTZ R56, R4, R13 ;  /* 0x0000000d04387220 */ /* 0x000fe20000410000 */
[----:B------:R-:W-:Y:S01]  /*d200*/  HADD2.F32 R5, -RZ, R6.H0_H0 ;  /* 0x20000006ff057230 */ /* 0x000fe20000004100 */
[----:B------:R-:W-:Y:S01]  /*d210*/  FFMA.FTZ R44, R48, R39, -R44 ;  /* 0x00000027302c7223 */ /* 0x000fe2000001082c */
[----:B------:R-:W-:Y:S01]  /*d220*/  HADD2.F32 R54, -RZ, R36.H1_H1 ;  /* 0x30000024ff367230 */ /* 0x000fe20000004100 */
[----:B------:R-:W-:Y:S01]  /*d230*/  FFMA.FTZ R55, R52, R40, -R55 ;  /* 0x0000002834377223 */ /* 0x000fe20000010837 */
[----:B------:R-:W-:Y:S01]  /*d240*/  HADD2.F32 R47, -RZ, R6.H1_H1 ;  /* 0x30000006ff2f7230 */ /* 0x000fe20000004100 */
[-C--:B------:R-:W-:Y:S01]  /*d250*/  FMUL.FTZ R4, R4, R5.reuse ;  /* 0x0000000504047220 */ /* 0x080fe20000410000 */
[----:B------:R-:W-:Y:S01]  /*d260*/  HADD2.F32 R15, -RZ, R15.H1_H1 ;  /* 0x3000000fff0f7230 */ /* 0x000fe20000004100 */
[----:B------:R-:W-:Y:S01]  /*d270*/  FFMA.FTZ R56, R54, R5, R56 ;  /* 0x0000000536387223 */ /* 0x000fe20000010038 */
[----:B------:R-:W-:Y:S01]  /*d280*/  HADD2.F32 R6, -RZ, R7.H0_H0 ;  /* 0x20000007ff067230 */ /* 0x000fe20000004100 */
[----:B------:R-:W-:Y:S01]  /*d290*/  FFMA.FTZ R33, R35, R12, -R33 ;  /* 0x0000000c23217223 */ /* 0x000fe20000010821 */
[--C-:B------:R-:W-:Y:S01]  /*d2a0*/  HADD2.F32 R45, -RZ, R29.reuse.H1_H1 ;  /* 0x3000001dff2d7230 */ /* 0x100fe20000004100 */
[----:B------:R-:W-:Y:S01]  /*d2b0*/  FFMA.FTZ R30, R32, R41, -R30 ;  /* 0x00000029201e7223 */ /* 0x000fe2000001081e */
[----:B------:R-:W-:Y:S01]  /*d2c0*/  HADD2.F32 R34, -RZ, R29.H0_H0 ;  /* 0x2000001dff227230 */ /* 0x000fe20000004100 */
[----:B------:R-:W-:Y:S01]  /*d2d0*/  FMUL.FTZ R29, R57, R14 ;  /* 0x0000000e391d7220 */ /* 0x000fe20000410000 */
[----:B------:R-:W-:Y:S01]  /*d2e0*/  HADD2.F32 R7, -RZ, R7.H1_H1 ;  /* 0x30000007ff077230 */ /* 0x000fe20000004100 */
[----:B------:R-:W-:Y:S01]  /*d2f0*/  FMUL.FTZ R58, R45, R42 ;  /* 0x0000002a2d3a7220 */ /* 0x000fe20000410000 */
[--C-:B------:R-:W-:Y:S01]  /*d300*/  HADD2.F32 R5, -RZ, R31.reuse.H1_H1 ;  /* 0x3000001fff057230 */ /* 0x100fe20000004100 */
[----:B------:R-:W-:Y:S01]  /*d310*/  FMUL.FTZ R57, R57, R6 ;  /* 0x0000000639397220 */ /* 0x000fe20000410000 */
[----:B------:R-:W-:Y:S01]  /*d320*/  HADD2.F32 R36, -RZ, R31.H0_H0 ;  /* 0x2000001fff247230 */ /* 0x000fe20000004100 */
[----:B------:R-:W-:Y:S01]  /*d330*/  FMUL.FTZ R31, R34, R15 ;  /* 0x0000000f221f7220 */ /* 0x000fe20000410000 */
[----:B------:R-:W-:Y:S01]  /*d340*/  F2FP.PACK_AB R12, R55, R44 ;  /* 0x0000002c370c723e */ /* 0x000fe200000000ff */
[----:B------:R-:W-:-:S02]  /*d350*/  FFMA.FTZ R29, R59, R6, R29 ;  /* 0x000000063b1d7223 */ /* 0x000fc4000001001d */
[----:B------:R-:W-:Y:S02]  /*d360*/  FMUL.FTZ R45, R45, R47 ;  /* 0x0000002f2d2d7220 */ /* 0x000fe40000410000 */
        /* <DEDUP_REMOVED lines=11> */
[----:B------:R-:W-:-:S02]  /*d420*/  F2FP.PACK_AB R5, R46, R53 ;  /* 0x000000352e05723e */ /* 0x000fc400000000ff */
[----:B------:R-:W-:Y:S02]  /*d430*/  F2FP.PACK_AB R15, R36, R57 ;  /* 0x00000039240f723e */ /* 0x000fe400000000ff */
[----:B------:R-:W-:-:S03]  /*d440*/  F2FP.PACK_AB R6, R47, R56 ;  /* 0x000000382f06723e */ /* 0x000fc600000000ff */
[----:B------:R1:W-:Y:S04]  /*d450*/  STS.128 [R37], R12 ;  /* 0x0000000c25007388 */ /* 0x0003e80000000c00 */
[----:B------:R1:W-:Y:S02]  /*d460*/  STS.128 [R38+0x18100], R4 ;  /* 0x0181000426007388 */ /* 0x0003e40000000c00 */
.L_x_1455:
[----:B------:R-:W-:Y:S05]  /*d470*/  BSYNC B0 ;  /* 0x0000000000007941 */ /* 0x000fea0003800000 */
.L_x_1454:
[----:B-1----:R-:W-:-:S04]  /*d480*/  IADD3 R4, R144, 0x40, RZ ;  /* 0x0000004090047810 */ /* 0x002fc80007ffe0ff */
[----:B------:R-:W-:-:S13]  /*d490*/  ISETP.GE.AND P0, PT, R4, c[0x0][0x27c], PT ;  /* 0x00009f0004007a0c */ /* 0x000fda0003f06270 */
[----:B------:R-:W-:Y:S05]  /*d4a0*/  @P0 BRA `(.L_x_1433) ;  /* 0x000005e000000947 */ /* 0x000fea0003800000 */
[----:B------:R-:W-:Y:S01]  /*d4b0*/  MOV R4, c[0x0][0x27c] ;  /* 0x00009f0000047a02 */ /* 0x000fe20000000f00 */
[--C-:B------:R-:W-:Y:S01]  /*d4c0*/  HADD2.F32 R31, -RZ, R21.reuse.H1_H1 ;  /* 0x30000015ff1f7230 */ /* 0x100fe20000004100 */
[----:B------:R-:W-:Y:S01]  /*d4d0*/  LEA.HI R27, R27, R28, RZ, 0x6 ;  /* 0x0000001c1b1b7211 */ /* 0x000fe200078f30ff */
[----:B------:R-:W-:Y:S01]  /*d4e0*/  HADD2.F32 R37, -RZ, R21.H0_H0 ;  /* 0x20000015ff257230 */ /* 0x000fe20000004100 */
[----:B------:R-:W-:Y:S01]  /*d4f0*/  LEA.HI R4, R4, R25, RZ, 0x1d ;  /* 0x0000001904047211 */ /* 0x000fe200078fe8ff */
[--C-:B------:R-:W-:Y:S01]  /*d500*/  HADD2.F32 R35, -RZ, R23.reuse.H1_H1 ;  /* 0x30000017ff237230 */ /* 0x100fe20000004100 */
[----:B------:R-:W-:Y:S01]  /*d510*/  LOP3.LUT R26, R51, 0x38, R26, 0xf8, !PT ;  /* 0x00000038331a7812 */ /* 0x000fe200078ef81a */
[--C-:B------:R-:W-:Y:S01]  /*d520*/  HADD2.F32 R36, -RZ, R18.reuse.H1_H1 ;  /* 0x30000012ff247230 */ /* 0x100fe20000004100 */
[----:B------:R-:W-:Y:S01]  /*d530*/  SHF.R.S32.HI R5, RZ, 0x1f, R4 ;  /* 0x0000001fff057819 */ /* 0x000fe20000011404 */
[----:B------:R-:W-:Y:S01]  /*d540*/  HADD2.F32 R23, -RZ, R23.H0_H0 ;  /* 0x20000017ff177230 */ /* 0x000fe20000004100 */
[----:B------:R-:W-:Y:S01]  /*d550*/  SHF.L.U32 R6, R4, 0x3, RZ ;  /* 0x0000000304067819 */ /* 0x000fe200000006ff */
[----:B------:R-:W-:Y:S01]  /*d560*/  HADD2.F32 R18, -RZ, R18.H0_H0 ;  /* 0x20000012ff127230 */ /* 0x000fe20000004100 */
[----:B------:R-:W-:Y:S01]  /*d570*/  LEA.HI R5, R5, R4, RZ, 0x3 ;  /* 0x0000000405057211 */ /* 0x000fe200078f18ff */
[----:B------:R-:W-:Y:S01]  /*d580*/  HADD2.F32 R41, -RZ, R17.H1_H1 ;  /* 0x30000011ff297230 */ /* 0x000fe20000004100 */
        /* <DEDUP_REMOVED lines=15> */
[----:B------:R-:W-:Y:S01]  /*d680*/  HADD2.F32 R12, -RZ, R13.H0_H0 ;  /* 0x2000000dff0c7230 */ /* 0x000fe20000004100 */
[----:B------:R-:W-:Y:S01]  /*d690*/  FMUL.FTZ R38, R31, R26 ;  /* 0x0000001a1f267220 */ /* 0x000fe20000410000 */
[--C-:B--2---:R-:W-:Y:S01]  /*d6a0*/  HADD2.F32 R30, -RZ, R4.reuse.H0_H0 ;  /* 0x20000004ff1e7230 */ /* 0x104fe20000004100 */
[C---:B------:R-:W-:Y:S01]  /*d6b0*/  FMUL.FTZ R21, R36.reuse, R27 ;  /* 0x0000001b24157220 */ /* 0x040fe20000410000 */
        /* <DEDUP_REMOVED lines=29> */
[----:B------:R-:W-:Y:S01]  /*d890*/  FMUL.FTZ R44, R41, R34 ;  /* 0x00000022292c7220 */ /* 0x000fe20000410000 */
[----:B------:R-:W-:Y:S01]  /*d8a0*/  HADD2.F32 R15, -RZ, R15.H1_H1 ;  /* 0x3000000fff0f7230 */ /* 0x000fe20000004100 */
[----:B------:R-:W-:Y:S01]  /*d8b0*/  FFMA.FTZ R31, R35, R26, -R31 ;  /* 0x0000001a231f7223 */ /* 0x000fe2000001081f */
[----:B------:R-:W-:Y:S01]  /*d8c0*/  HADD2.F32 R6, -RZ, R7.H0_H0 ;  /* 0x20000007ff067230 */ /* 0x000fe20000004100 */
[----:B------:R-:W-:Y:S01]  /*d8d0*/  FFMA.FTZ R36, R38, R27, -R36 ;  /* 0x0000001b26247223 */ /* 0x000fe20000010824 */
[----:B------:R-:W-:Y:S01]  /*d8e0*/  HADD2.F32 R22, -RZ, R17.H0_H0 ;  /* 0x20000011ff167230 */ /* 0x000fe20000004100 */
[----:B------:R-:W-:Y:S01]  /*d8f0*/  FFMA.FTZ R17, R5, R34, R18 ;  /* 0x0000002205117223 */ /* 0x000fe20000010012 */
[----:B------:R-:W-:Y:S01]  /*d900*/  HADD2.F32 R7, -RZ, R7.H1_H1 ;  /* 0x30000007ff077230 */ /* 0x000fe20000004100 */
[C---:B------:R-:W-:Y:S01]  /*d910*/  FMUL.FTZ R18, R33.reuse, R14 ;  /* 0x0000000e21127220 */ /* 0x040fe20000410000 */
[----:B------:R-:W-:Y:S01]  /*d920*/  HADD2.F32 R41, -RZ, R24.H0_H0 ;  /* 0x20000018ff297230 */ /* 0x000fe20000004100 */
[----:B------:R-:W-:Y:S01]  /*d930*/  FMUL.FTZ R33, R33, R6 ;  /* 0x0000000621217220 */ /* 0x000fe20000410000 */
[----:B------:R-:W-:Y:S01]  /*d940*/  HADD2.F32 R24, -RZ, R19.H0_H0 ;  /* 0x20000013ff187230 */ /* 0x000fe20000004100 */
[----:B------:R-:W-:-:S02]  /*d950*/  FMUL.FTZ R19, R22, R15 ;  /* 0x0000000f16137220 */ /* 0x000fc40000410000 */
[----:B------:R-:W-:Y:S02]  /*d960*/  FMUL.FTZ R22, R22, R7 ;  /* 0x0000000716167220 */ /* 0x000fe40000410000 */
[----:B------:R-:W-:Y:S01]  /*d970*/  FFMA.FTZ R37, R23, R12, -R37 ;  /* 0x0000000c17257223 */ /* 0x000fe20000010825 */
[----:B------:R-:W-:Y:S01]  /*d980*/  F2FP.PACK_AB R12, R36, R31 ;  /* 0x0000001f240c723e */ /* 0x000fe200000000ff */
[----:B------:R-:W-:Y:S02]  /*d990*/  FFMA.FTZ R20, R20, R28, -R43 ;  /* 0x0000001c14147223 */ /* 0x000fe4000001082b */
[----:B------:R-:W-:Y:S02]  /*d9a0*/  FFMA.FTZ R4, R32, R13, -R4 ;  /* 0x0000000d20047223 */ /* 0x000fe40000010804 */
[----:B------:R-:W-:Y:S01]  /*d9b0*/  FFMA.FTZ R29, R5, R29, -R44 ;  /* 0x0000001d051d7223 */ /* 0x000fe2000001082c */
[----:B------:R-:W-:Y:S01]  /*d9c0*/  F2FP.PACK_AB R13, R20, R37 ;  /* 0x00000025140d723e */ /* 0x000fe200000000ff */
[----:B------:R-:W-:Y:S01]  /*d9d0*/  FFMA.FTZ R33, R41, R14, -R33 ;  /* 0x0000000e29217223 */ /* 0x000fe20000010821 */
[----:B------:R-:W-:Y:S01]  /*d9e0*/  F2FP.PACK_AB R5, R40, R39 ;  /* 0x000000272805723e */ /* 0x000fe200000000ff */
[C---:B------:R-:W-:Y:S01]  /*d9f0*/  FFMA.FTZ R22, R24.reuse, R15, -R22 ;  /* 0x0000000f18167223 */ /* 0x040fe20000010816 */
[----:B------:R-:W-:Y:S01]  /*da00*/  F2FP.PACK_AB R14, R29, R4 ;  /* 0x000000041d0e723e */ /* 0x000fe200000000ff */
[----:B------:R-:W-:Y:S01]  /*da10*/  FFMA.FTZ R18, R41, R6, R18 ;  /* 0x0000000629127223 */ /* 0x000fe20000010012 */
[----:B------:R-:W-:Y:S01]  /*da20*/  F2FP.PACK_AB R6, R17, R42 ;  /* 0x0000002a1106723e */ /* 0x000fe200000000ff */
[----:B------:R-:W-:Y:S01]  /*da30*/  FFMA.FTZ R7, R24, R7, R19 ;  /* 0x0000000718077223 */ /* 0x000fe20000010013 */
[----:B------:R-:W-:-:S02]  /*da40*/  F2FP.PACK_AB R15, R22, R33 ;  /* 0x00000021160f723e */ /* 0x000fc400000000ff */
[----:B------:R-:W-:Y:S02]  /*da50*/  F2FP.PACK_AB R4, R21, R30 ;  /* 0x0000001e1504723e */ /* 0x000fe400000000ff */
[----:B------:R-:W-:Y:S01]  /*da60*/  F2FP.PACK_AB R7, R7, R18 ;  /* 0x000000120707723e */ /* 0x000fe200000000ff */
[----:B------:R1:W-:Y:S04]  /*da70*/  STS.128 [R25], R12 ;  /* 0x0000000c19007388 */ /* 0x0003e80000000c00 */
[----:B------:R1:W-:Y:S02]  /*da80*/  STS.128 [R16+0x18100], R4 ;  /* 0x0181000410007388 */ /* 0x0003e40000000c00 */
.L_x_1433:
[----:B------:R-:W-:Y:S05]  /*da90*/  BSYNC B2 ;  /* 0x0000000000027941 */ /* 0x000fea0003800000 */
.L_x_1417:
[----:B------:R-:W-:-:S04]  /*daa0*/  DEPBAR.LE SB0, 0x2 ;  /* 0x000080800000791a */ /* 0x000fc80000000000 */
[----:B------:R-:W-:Y:S01]  /*dab0*/  BAR.SYNC.DEFER_BLOCKING 0x0 ;  /* 0x0000000000007b1d */ /* 0x000fe20000010000 */
[----:B------:R-:W-:Y:S01]  /*dac0*/  LOP3.LUT P0, RZ, R193, 0x2, RZ, 0xc0, !PT ;  /* 0x00000002c1ff7812 */ /* 0x000fe2000780c0ff */
[----:B------:R-:W-:-:S03]  /*dad0*/  IMAD.IADD R195, R194, 0x1, R191 ;  /* 0x00000001c2c37824 */ /* 0x000fc600078e02bf */
[----:B------:R-:W-:Y:S01]  /*dae0*/  SEL R197, R0, 0xffffffe0, !P0 ;  /* 0xffffffe000c57807 */ /* 0x000fe20004000000 */
[----:B------:R-:W-:Y:S04]  /*daf0*/  BSSY B0, `(.L_x_1456) ;  /* 0x0000024000007945 */ /* 0x000fe80003800000 */
[----:B-----5:R-:W-:Y:S01]  /*db00*/  IMAD.IADD R77, R192, 0x1, R197 ;  /* 0x00000001c04d7824 */ /* 0x020fe200078e02c5 */
[----:B------:R2:W3:Y:S04]  /*db10*/  LDSM.16.M88.4 R60, [R194] ;  /* 0x00000000c23c783b */ /* 0x0004e80000000200 */
[----:B------:R2:W4:Y:S04]  /*db20*/  LDSM.16.M88.4 R32, [R192] ;  /* 0x00000000c020783b */ /* 0x0005280000000200 */
[----:B-1----:R2:W1:Y:S04]  /*db30*/  LDSM.16.M88.4 R24, [R192+0x800] ;  /* 0x00080000c018783b */ /* 0x0024680000000200 */
[----:B------:R2:W1:Y:S04]  /*db40*/  LDSM.16.M88.4 R16, [R192+0x1000] ;  /* 0x00100000c010783b */ /* 0x0004680000000200 */
[----:B------:R2:W1:Y:S04]  /*db50*/  LDSM.16.M88.4 R40, [R192+0x1800] ;  /* 0x00180000c028783b */ /* 0x0004680000000200 */
[----:B------:R2:W1:Y:S04]  /*db60*/  LDSM.16.M88.4 R44, [R195] ;  /* 0x00000000c32c783b */ /* 0x0004680000000200 */
[----:B------:R2:W1:Y:S04]  /*db70*/  LDSM.16.M88.4 R12, [R77] ;  /* 0x000000004d0c783b */ /* 0x0004680000000200 */
[----:B------:R2:W1:Y:S04]  /*db80*/  LDSM.16.M88.4 R56, [R77+0x800] ;  /* 0x000800004d38783b */ /* 0x0004680000000200 */
[----:B------:R2:W1:Y:S04]  /*db90*/  LDSM.16.M88.4 R52, [R77+0x1000] ;  /* 0x001000004d34783b */ /* 0x0004680000000200 */
[----:B------:R2:W1:Y:S01]  /*dba0*/  LDSM.16.M88.4 R48, [R77+0x1800] ;  /* 0x001800004d30783b */ /* 0x0004620000000200 */
[----:B------:R-:W-:Y:S05]  /*dbb0*/  @!P5 BRA `(.L_x_1457) ;  /* 0x000001700000d947 */ /* 0x000fea0003800000 */
[----:B------:R-:W-:Y:S02]  /*dbc0*/  IADD3 R4, R2, -0x2, RZ ;  /* 0xfffffffe02047810 */ /* 0x000fe40007ffe0ff */
[----:B------:R-:W-:-:S02]  /*dbd0*/  ISETP.NE.AND P3, PT, R222, RZ, PT ;  /* 0x000000ffde00720c */ /* 0x000fc40003f65270 */
[----:B------:R-:W-:Y:S01]  /*dbe0*/  SHF.R.S32.HI R0, RZ, 0x1f, R4 ;  /* 0x0000001fff007819 */ /* 0x000fe20000011404 */
[----:B------:R-:W-:-:S04]  /*dbf0*/  IMAD.WIDE.U32 R6, R4, c[0x0][0x208], RZ ;  /* 0x0000820004067a25 */ /* 0x000fc800078e00ff */
[----:B------:R-:W-:Y:S01]  /*dc00*/  IMAD R5, R0, c[0x0][0x208], RZ ;  /* 0x0000820000057a24 */ /* 0x000fe200078e02ff */
[----:B------:R-:W-:-:S03]  /*dc10*/  LEA R0, P0, R6, R226, 0x6 ;  /* 0x000000e206007211 */ /* 0x000fc600078030ff */
[----:B------:R-:W-:Y:S01]  /*dc20*/  IMAD R5, R4, c[0x0][0x20c], R5 ;  /* 0x0000830004057a24 */ /* 0x000fe200078e0205 */
[----:B------:R-:W-:-:S03]  /*dc30*/  LEA R20, P2, R0, c[0x0][0x1f8], 0x1 ;  /* 0x00007e0000147a11 */ /* 0x000fc600078408ff */
[----:B------:R-:W-:-:S05]  /*dc40*/  IMAD.IADD R4, R7, 0x1, R5 ;  /* 0x0000000107047824 */ /* 0x000fca00078e0205 */
        /* <DEDUP_REMOVED lines=14> */
.L_x_1457:
[----:B------:R-:W-:Y:S05]  /*dd30*/  BSYNC B0 ;  /* 0x0000000000007941 */ /* 0x000fea0003800000 */
.L_x_1456:
[----:B------:R-:W-:Y:S01]  /*dd40*/  LOP3.LUT P0, RZ, R193, 0x4, RZ, 0xc0, !PT ;  /* 0x00000004c1ff7812 */ /* 0x000fe2000780c0ff */
[C---:B---34-:R-:W-:Y:S01]  /*dd50*/  HMMA.16816.F32 R36, R60.reuse, R32, RZ ;  /* 0x000000203c24723c */ /* 0x058fe200000018ff */
[----:B------:R-:W-:Y:S01]  /*dd60*/  LDSM.16.M88.4 R68, [R190] ;  /* 0x00000000be44783b */ /* 0x000fe20000000200 */
[----:B------:R-:W-:Y:S01]  /*dd70*/  LEA.HI R3, R3, R146, RZ, 0x5 ;  /* 0x0000009203037211 */ /* 0x000fe200078f28ff */
[----:B------:R-:W-:Y:S01]  /*dd80*/  IMAD R8, R8, -0x40, R76 ;  /* 0xffffffc008087824 */ /* 0x000fe200078e024c */
[----:B------:R-:W-:Y:S01]  /*dd90*/  SEL R79, R9, 0xffffffc0, !P0 ;  /* 0xffffffc0094f7807 */ /* 0x000fe20004000000 */
[----:B------:R-:W0:Y:S01]  /*dda0*/  LDGDEPBAR ;  /* 0x00000000000079af */ /* 0x000e220000000000 */
[----:B------:R-:W-:Y:S01]  /*ddb0*/  LOP3.LUT R3, R3, 0xffffffe0, RZ, 0xc0, !PT ;  /* 0xffffffe003037812 */ /* 0x000fe200078ec0ff */
[----:B------:R-:W-:Y:S01]  /*ddc0*/  IMAD.IADD R177, R191, 0x1, R188 ;  /* 0x00000001bfb17824 */ /* 0x000fe200078e02bc */
[C---:B------:R-:W-:Y:S01]  /*ddd0*/  HMMA.16816.F32 R32, R60.reuse, R34, RZ ;  /* 0x000000223c20723c */ /* 0x040fe200000018ff */
[----:B------:R-:W-:Y:S01]  /*dde0*/  IMAD.IADD R9, R192, 0x1, R79 ;  /* 0x00000001c0097824 */ /* 0x000fe200078e024f */
[----:B------:R-:W-:Y:S01]  /*ddf0*/  IADD3 R0, R79, R192, R197 ;  /* 0x000000c04f007210 */ /* 0x000fe20007ffe0c5 */
[----:B------:R-:W-:Y:S01]  /*de00*/  IMAD.IADD R3, R146, 0x1, -R3 ;  /* 0x0000000192037824 */ /* 0x000fe200078e0a03 */
[----:B------:R-:W-:Y:S01]  /*de10*/  BSSY B0, `(.L_x_1458) ;  /* 0x000020f000007945 */ /* 0x000fe20003800000 */
[----:B------:R-:W-:Y:S01]  /*de20*/  IMAD.IADD R170, R191, 0x1, R147 ;  /* 0x00000001bfaa7824 */ /* 0x000fe200078e0293 */
[----:B--2---:R-:W2:Y:S02]  /*de30*/  LDSM.16.M88.4 R4, [R9] ;  /* 0x000000000904783b */ /* 0x004ea40000000200 */
[C---:B-1----:R-:W-:Y:S02]  /*de40*/  HMMA.16816.F32 R28, R60.reuse, R24, RZ ;  /* 0x000000183c1c723c */ /* 0x042fe400000018ff */
[----:B------:R-:W-:Y:S06]  /*de50*/  LDSM.16.M88.4 R72, [R9+0x1800] ;  /* 0x001800000948783b */ /* 0x000fec0000000200 */
[C---:B------:R-:W-:Y:S08]  /*de60*/  HMMA.16816.F32 R24, R60.reuse, R26, RZ ;  /* 0x0000001a3c18723c */ /* 0x040ff000000018ff */
[C---:B------:R-:W-:Y:S08]  /*de70*/  HMMA.16816.F32 R20, R60.reuse, R16, RZ ;  /* 0x000000103c14723c */ /* 0x040ff000000018ff */
[C---:B------:R-:W-:Y:S08]  /*de80*/  HMMA.16816.F32 R16, R60.reuse, R18, RZ ;  /* 0x000000123c10723c */ /* 0x040ff000000018ff */
[C---:B------:R-:W-:Y:S08]  /*de90*/  HMMA.16816.F32 R64, R60.reuse, R40, RZ ;  /* 0x000000283c40723c */ /* 0x040ff000000018ff */
[----:B------:R-:W-:Y:S01]  /*dea0*/  HMMA.16816.F32 R60, R60, R42, RZ ;  /* 0x0000002a3c3c723c */ /* 0x000fe200000018ff */
[----:B------:R-:W1:Y:S07]  /*deb0*/  LDSM.16.M88.4 R40, [R9+0x800] ;  /* 0x000800000928783b */ /* 0x000e6e0000000200 */
[C---:B------:R-:W-:Y:S08]  /*dec0*/  HMMA.16816.F32 R36, R44.reuse, R12, R36 ;  /* 0x0000000c2c24723c */ /* 0x040ff00000001824 */
[C---:B------:R-:W-:Y:S01]  /*ded0*/  HMMA.16816.F32 R32, R44.reuse, R14, R32 ;  /* 0x0000000e2c20723c */ /* 0x040fe20000001820 */
[----:B------:R-:W3:Y:S07]  /*dee0*/  LDSM.16.M88.4 R12, [R9+0x1000] ;  /* 0x00100000090c783b */ /* 0x000eee0000000200 */
        /* <DEDUP_REMOVED lines=8> */
[----:B------:R-:W-:Y:S04]  /*df70*/  LDSM.16.M88.4 R44, [R0+0x1000] ;  /* 0x00100000002c783b */ /* 0x000fe80000000200 */
[----:B------:R-:W-:Y:S03]  /*df80*/  LDSM.16.M88.4 R48, [R194+0x4000] ;  /* 0x00400000c230783b */ /* 0x000fe60000000200 */
[C---:B--2---:R-:W-:Y:S08]  /*df90*/  HMMA.16816.F32 R36, R68.reuse, R4, R36 ;  /* 0x000000044424723c */ /* 0x044ff00000001824 */
[C---:B------:R-:W-:Y:S01]  /*dfa0*/  HMMA.16816.F32 R32, R68.reuse, R6, R32 ;  /* 0x000000064420723c */ /* 0x040fe20000001820 */
[----:B------:R-:W2:Y:S07]  /*dfb0*/  LDSM.16.M88.4 R4, [R189] ;  /* 0x00000000bd04783b */ /* 0x000eae0000000200 */
[C---:B-1----:R-:W-:Y:S08]  /*dfc0*/  HMMA.16816.F32 R28, R68.reuse, R40, R28 ;  /* 0x00000028441c723c */ /* 0x042ff0000000181c */
[C---:B------:R-:W-:Y:S01]  /*dfd0*/  HMMA.16816.F32 R24, R68.reuse, R42, R24 ;  /* 0x0000002a4418723c */ /* 0x040fe20000001818 */
[----:B------:R-:W1:Y:S07]  /*dfe0*/  LDSM.16.M88.4 R40, [R0+0x1800] ;  /* 0x001800000028783b */ /* 0x000e6e0000000200 */
[C---:B---3--:R-:W-:Y:S08]  /*dff0*/  HMMA.16816.F32 R20, R68.reuse, R12, R20 ;  /* 0x0000000c4414723c */ /* 0x048ff00000001814 */
        /* <DEDUP_REMOVED lines=14> */
[----:B------:R-:W-:Y:S07]  /*e0e0*/  LDSM.16.M88.4 R44, [R77+0x2000] ;  /* 0x002000004d2c783b */ /* 0x000fee0000000200 */
[C---:B-1----:R-:W-:Y:S08]  /*e0f0*/  HMMA.16816.F32 R64, R4.reuse, R40, R64 ;  /* 0x000000280440723c */ /* 0x042ff00000001840 */
[----:B------:R-:W-:Y:S01]  /*e100*/  HMMA.16816.F32 R60, R4, R42, R60 ;  /* 0x0000002a043c723c */ /* 0x000fe2000000183c */
[----:B------:R-:W-:Y:S04]  /*e110*/  LDSM.16.M88.4 R4, [R195+0x4000] ;  /* 0x00400000c304783b */ /* 0x000fe80000000200 */
[----:B------:R-:W1:Y:S03]  /*e120*/  LDSM.16.M88.4 R40, [R77+0x2800] ;  /* 0x002800004d28783b */ /* 0x000e660000000200 */
[C---:B---3--:R-:W-:Y:S08]  /*e130*/  HMMA.16816.F32 R28, R48.reuse, R68, R28 ;  /* 0x00000044301c723c */ /* 0x048ff0000000181c */
[C---:B------:R-:W-:Y:S01]  /*e140*/  HMMA.16816.F32 R24, R48.reuse, R70, R24 ;  /* 0x000000463018723c */ /* 0x040fe20000001818 */
[----:B------:R-:W-:Y:S07]  /*e150*/  LDSM.16.M88.4 R68, [R9+0x2800] ;  /* 0x002800000944783b */ /* 0x000fee0000000200 */
[C---:B------:R-:W-:Y:S08]  /*e160*/  HMMA.16816.F32 R36, R48.reuse, R12, R36 ;  /* 0x0000000c3024723c */ /* 0x040ff00000001824 */
[C---:B------:R-:W-:Y:S01]  /*e170*/  HMMA.16816.F32 R32, R48.reuse, R14, R32 ;  /* 0x0000000e3020723c */ /* 0x040fe20000001820 */
[----:B------:R-:W3:Y:S07]  /*e180*/  LDSM.16.M88.4 R12, [R77+0x3000] ;  /* 0x003000004d0c783b */ /* 0x000eee0000000200 */
[C---:B--2---:R-:W-:Y:S08]  /*e190*/  HMMA.16816.F32 R20, R48.reuse, R56, R20 ;  /* 0x000000383014723c */ /* 0x044ff00000001814 */
[C---:B------:R-:W-:Y:S01]  /*e1a0*/  HMMA.16816.F32 R16, R48.reuse, R58, R16 ;  /* 0x0000003a3010723c */ /* 0x040fe20000001810 */
[----:B------:R-:W-:Y:S07]  /*e1b0*/  LDSM.16.M88.4 R56, [R9+0x3800] ;  /* 0x003800000938783b */ /* 0x000fee0000000200 */
        /* <DEDUP_REMOVED lines=9> */
[----:B------:R-:W-:Y:S07]  /*e250*/  LDSM.16.M88.4 R44, [R189+0x4000] ;  /* 0x00400000bd2c783b */ /* 0x000fee0000000200 */
[C---:B---3--:R-:W-:Y:S08]  /*e260*/  HMMA.16816.F32 R20, R4.reuse, R12, R20 ;  /* 0x0000000c0414723c */ /* 0x048ff00000001814 */
[C---:B------:R-:W-:Y:S01]  /*e270*/  HMMA.16816.F32 R16, R4.reuse, R14, R16 ;  /* 0x0000000e0410723c */ /* 0x040fe20000001810 */
[----:B------:R-:W-:Y:S07]  /*e280*/  LDSM.16.M88.4 R12, [R0+0x2000] ;  /* 0x00200000000c783b */ /* 0x000fee0000000200 */
[C---:B------:R-:W-:Y:S08]  /*e290*/  HMMA.16816.F32 R64, R4.reuse, R72, R64 ;  /* 0x000000480440723c */ /* 0x040ff00000001840 */
        /* <DEDUP_REMOVED lines=8> */
[----:B------:R-:W-:Y:S07]  /*e320*/  LDSM.16.M88.4 R68, [R192+0x5800] ;  /* 0x00580000c044783b */ /* 0x000fee0000000200 */
[C---:B------:R-:W-:Y:S08]  /*e330*/  HMMA.16816.F32 R20, R40.reuse, R48, R20 ;  /* 0x000000302814723c */ /* 0x040ff00000001814 */
[C---:B------:R-:W-:Y:S01]  /*e340*/  HMMA.16816.F32 R16, R40.reuse, R50, R16 ;  /* 0x000000322810723c */ /* 0x040fe20000001810 */
[----:B------:R-:W3:Y:S07]  /*e350*/  LDSM.16.M88.4 R48, [R0+0x3800] ;  /* 0x003800000030783b */ /* 0x000eee0000000200 */
[C---:B------:R-:W-:Y:S08]  /*e360*/  HMMA.16816.F32 R64, R40.reuse, R56, R64 ;  /* 0x000000382840723c */ /* 0x040ff00000001840 */
[----:B------:R-:W-:Y:S01]  /*e370*/  HMMA.16816.F32 R60, R40, R58, R60 ;  /* 0x0000003a283c723c */ /* 0x000fe2000000183c */
[----:B------:R-:W4:Y:S04]  /*e380*/  LDSM.16.M88.4 R40, [R192+0x4000] ;  /* 0x00400000c028783b */ /* 0x000f280000000200 */
[----:B------:R-:W-:Y:S03]  /*e390*/  LDSM.16.M88.4 R56, [R195+0x8000] ;  /* 0x00800000c338783b */ /* 0x000fe60000000200 */
[C---:B--2---:R-:W-:Y:S08]  /*e3a0*/  HMMA.16816.F32 R28, R44.reuse, R4, R28 ;  /* 0x000000042c1c723c */ /* 0x044ff0000000181c */
[C---:B------:R-:W-:Y:S01]  /*e3b0*/  HMMA.16816.F32 R24, R44.reuse, R6, R24 ;  /* 0x000000062c18723c */ /* 0x040fe20000001818 */
[----:B------:R-:W2:Y:S07]  /*e3c0*/  LDSM.16.M88.4 R4, [R192+0x5000] ;  /* 0x00500000c004783b */ /* 0x000eae0000000200 */
[C---:B------:R-:W-:Y:S08]  /*e3d0*/  HMMA.16816.F32 R36, R44.reuse, R12, R36 ;  /* 0x0000000c2c24723c */ /* 0x040ff00000001824 */
[C---:B------:R-:W-:Y:S01]  /*e3e0*/  HMMA.16816.F32 R32, R44.reuse, R14, R32 ;  /* 0x0000000e2c20723c */ /* 0x040fe20000001820 */
[----:B------:R-:W5:Y:S07]  /*e3f0*/  LDSM.16.M88.4 R12, [R192+0x4800] ;  /* 0x00480000c00c783b */ /* 0x000f6e0000000200 */
[C---:B-1----:R-:W-:Y:S08]  /*e400*/  HMMA.16816.F32 R20, R44.reuse, R52, R20 ;  /* 0x000000342c14723c */ /* 0x042ff00000001814 */
[C---:B------:R-:W-:Y:S01]  /*e410*/  HMMA.16816.F32 R16, R44.reuse, R54, R16 ;  /* 0x000000362c10723c */ /* 0x040fe20000001810 */
[----:B------:R-:W1:Y:S07]  /*e420*/  LDSM.16.M88.4 R52, [R77+0x4000] ;  /* 0x004000004d34783b */ /* 0x000e6e0000000200 */
[C---:B---3--:R-:W-:Y:S08]  /*e430*/  HMMA.16816.F32 R64, R44.reuse, R48, R64 ;  /* 0x000000302c40723c */ /* 0x048ff00000001840 */
[----:B------:R-:W-:Y:S01]  /*e440*/  HMMA.16816.F32 R60, R44, R50, R60 ;  /* 0x000000322c3c723c */ /* 0x000fe2000000183c */
[----:B------:R-:W3:Y:S04]  /*e450*/  LDSM.16.M88.4 R44, [R77+0x5000] ;  /* 0x005000004d2c783b */ /* 0x000ee80000000200 */
[----:B------:R-:W1:Y:S03]  /*e460*/  LDSM.16.M88.4 R48, [R77+0x4800] ;  /* 0x004800004d30783b */ /* 0x000e660000000200 */
[C---:B----4-:R-:W-:Y:S08]  /*e470*/  HMMA.16816.F32 R36, R72.reuse, R40, R36 ;  /* 0x000000284824723c */ /* 0x050ff00000001824 */
[C---:B------:R-:W-:Y:S01]  /*e480*/  HMMA.16816.F32 R32, R72.reuse, R42, R32 ;  /* 0x0000002a4820723c */ /* 0x040fe20000001820 */
[----:B------:R-:W4:Y:S07]  /*e490*/  LDSM.16.M88.4 R40, [R77+0x5800] ;  /* 0x005800004d28783b */ /* 0x000f2e0000000200 */
[C---:B--2---:R-:W-:Y:S08]  /*e4a0*/  HMMA.16816.F32 R20, R72.reuse, R4, R20 ;  /* 0x000000044814723c */ /* 0x044ff00000001814 */
[C---:B------:R-:W-:Y:S01]  /*e4b0*/  HMMA.16816.F32 R16, R72.reuse, R6, R16 ;  /* 0x000000064810723c */ /* 0x040fe20000001810 */
[----:B------:R-:W-:Y:S07]  /*e4c0*/  LDSM.16.M88.4 R4, [R9+0x4000] ;  /* 0x004000000904783b */ /* 0x000fee0000000200 */
[C---:B-----5:R-:W-:Y:S08]  /*e4d0*/  HMMA.16816.F32 R28, R72.reuse, R12, R28 ;  /* 0x0000000c481c723c */ /* 0x060ff0000000181c */
[C---:B------:R-:W-:Y:S01]  /*e4e0*/  HMMA.16816.F32 R24, R72.reuse, R14, R24 ;  /* 0x0000000e4818723c */ /* 0x040fe20000001818 */
[----:B------:R-:W2:Y:S07]  /*e4f0*/  LDSM.16.M88.4 R12, [R190+0x8000] ;  /* 0x00800000be0c783b */ /* 0x000eae0000000200 */
[C---:B------:R-:W-:Y:S08]  /*e500*/  HMMA.16816.F32 R64, R72.reuse, R68, R64 ;  /* 0x000000444840723c */ /* 0x040ff00000001840 */
[----:B------:R-:W-:Y:S01]  /*e510*/  HMMA.16816.F32 R60, R72, R70, R60 ;  /* 0x00000046483c723c */ /* 0x000fe2000000183c */
[----:B------:R-:W-:Y:S07]  /*e520*/  LDSM.16.M88.4 R72, [R9+0x5800] ;  /* 0x005800000948783b */ /* 0x000fee0000000200 */
[C---:B-1----:R-:W-:Y:S08]  /*e530*/  HMMA.16816.F32 R36, R56.reuse, R52, R36 ;  /* 0x000000343824723c */ /* 0x042ff00000001824 */
[C---:B------:R-:W-:Y:S01]  /*e540*/  HMMA.16816.F32 R32, R56.reuse, R54, R32 ;  /* 0x000000363820723c */ /* 0x040fe20000001820 */
[----:B------:R-:W1:Y:S07]  /*e550*/  LDSM.16.M88.4 R52, [R9+0x4800] ;  /* 0x004800000934783b */ /* 0x000e6e0000000200 */
[C---:B---3--:R-:W-:Y:S08]  /*e560*/  HMMA.16816.F32 R20, R56.reuse, R44, R20 ;  /* 0x0000002c3814723c */ /* 0x048ff00000001814 */
[C---:B------:R-:W-:Y:S01]  /*e570*/  HMMA.16816.F32 R16, R56.reuse, R46, R16 ;  /* 0x0000002e3810723c */ /* 0x040fe20000001810 */
[----:B------:R-:W3:Y:S07]  /*e580*/  LDSM.16.M88.4 R44, [R9+0x5000] ;  /* 0x00500000092c783b */ /* 0x000eee0000000200 */
[C---:B------:R-:W-:Y:S08]  /*e590*/  HMMA.16816.F32 R28, R56.reuse, R48, R28 ;  /* 0x00000030381c723c */ /* 0x040ff0000000181c */
[C---:B----4-:R-:W-:Y:S01]  /*e5a0*/  HMMA.16816.F32 R68, R56.reuse, R40, R64 ;  /* 0x000000283844723c */ /* 0x050fe20000001840 */
[----:B------:R-:W-:Y:S07]  /*e5b0*/  LDSM.16.M88.4 R64, [R189+0x8000] ;  /* 0x00800000bd40783b */ /* 0x000fee0000000200 */
[----:B------:R-:W-:Y:S01]  /*e5c0*/  HMMA.16816.F32 R60, R56, R42, R60 ;  /* 0x0000002a383c723c */ /* 0x000fe2000000183c */
[----:B------:R-:W4:Y:S07]  /*e5d0*/  LDSM.16.M88.4 R40, [R0+0x4800] ;  /* 0x004800000028783b */ /* 0x000f2e0000000200 */
[C---:B--2---:R-:W-:Y:S08]  /*e5e0*/  HMMA.16816.F32 R36, R12.reuse, R4, R36 ;  /* 0x000000040c24723c */ /* 0x044ff00000001824 */
[----:B------:R-:W-:Y:S01]  /*e5f0*/  HMMA.16816.F32 R32, R12, R6, R32 ;  /* 0x000000060c20723c */ /* 0x000fe20000001820 */
[----:B------:R-:W2:Y:S07]  /*e600*/  LDSM.16.M88.4 R4, [R0+0x5000] ;  /* 0x005000000004783b */ /* 0x000eae0000000200 */
[----:B------:R-:W-:Y:S01]  /*e610*/  HMMA.16816.F32 R24, R56, R50, R24 ;  /* 0x000000323818723c */ /* 0x000fe20000001818 */
[----:B------:R-:W5:Y:S07]  /*e620*/  LDSM.16.M88.4 R48, [R0+0x4000] ;  /* 0x004000000030783b */ /* 0x000f6e0000000200 */
[C---:B-1----:R-:W-:Y:S08]  /*e630*/  HMMA.16816.F32 R28, R12.reuse, R52, R28 ;  /* 0x000000340c1c723c */ /* 0x042ff0000000181c */
[C---:B---3--:R-:W-:Y:S08]  /*e640*/  HMMA.16816.F32 R20, R12.reuse, R44, R20 ;  /* 0x0000002c0c14723c */ /* 0x048ff00000001814 */
[----:B------:R-:W-:Y:S08]  /*e650*/  HMMA.16816.F32 R24, R12, R54, R24 ;  /* 0x000000360c18723c */ /* 0x000ff00000001818 */
[C---:B----4-:R-:W-:Y:S07]  /*e660*/  HMMA.16816.F32 R28, R64.reuse, R40, R28 ;  /* 0x00000028401c723c */ /* 0x050fee000000181c */
[----:B------:R-:W-:Y:S01]  /*e670*/  SHF.R.S32.HI R40, RZ, 0x1f, R3 ;  /* 0x0000001fff287819 */ /* 0x000fe20000011403 */
[C---:B--2---:R-:W-:Y:S07]  /*e680*/  HMMA.16816.F32 R20, R64.reuse, R4, R20 ;  /* 0x000000044014723c */ /* 0x044fee0000001814 */
[----:B------:R-:W-:Y:S01]  /*e690*/  LEA.HI R4, R40, R3, RZ, 0x2 ;  /* 0x0000000328047211 */ /* 0x000fe200078f10ff */
[----:B-----5:R-:W-:Y:S03]  /*e6a0*/  HMMA.16816.F32 R36, R64, R48, R36 ;  /* 0x000000304024723c */ /* 0x020fe60000001824 */
[----:B------:R-:W-:-:S05]  /*e6b0*/  LOP3.LUT R4, R4, 0x7ffffffc, RZ, 0xc0, !PT ;  /* 0x7ffffffc04047812 */ /* 0x000fca00078ec0ff */
[----:B------:R-:W-:Y:S01]  /*e6c0*/  HMMA.16816.F32 R16, R12, R46, R16 ;  /* 0x0000002e0c10723c */ /* 0x000fe20000001810 */
[----:B------:R-:W-:-:S04]  /*e6d0*/  IMAD.IADD R3, R3, 0x1, -R4 ;  /* 0x0000000103037824 */ /* 0x000fc800078e0a04 */
[----:B------:R-:W-:-:S03]  /*e6e0*/  IMAD.SHL.U32 R3, R3, 0x2, RZ ;  /* 0x0000000203037824 */ /* 0x000fc600078e00ff */
[----:B------:R-:W-:Y:S01]  /*e6f0*/  HMMA.16816.F32 R68, R12, R72, R68 ;  /* 0x000000480c44723c */ /* 0x000fe20000001844 */
[----:B------:R-:W-:-:S05]  /*e700*/  IMAD.IADD R3, R8, 0x1, -R3 ;  /* 0x0000000108037824 */ /* 0x000fca00078e0a03 */
[C---:B------:R-:W-:Y:S02]  /*e710*/  ISETP.GT.AND P1, PT, R3.reuse, RZ, PT ;  /* 0x000000ff0300720c */ /* 0x040fe40003f24270 */
[----:B------:R-:W-:Y:S01]  /*e720*/  HMMA.16816.F32 R60, R12, R74, R60 ;  /* 0x0000004a0c3c723c */ /* 0x000fe2000000183c */
[----:B------:R-:W1:Y:S01]  /*e730*/  LDSM.16.M88.4 R12, [R0+0x5800] ;  /* 0x00580000000c783b */ /* 0x000e620000000200 */
[----:B------:R-:W-:Y:S01]  /*e740*/  ISETP.GT.AND P0, PT, R3, 0x1, PT ;  /* 0x000000010300780c */ /* 0x000fe20003f04270 */
[----:B------:R-:W-:-:S04]  /*e750*/  DEPBAR.LE SB0, 0x2 ;  /* 0x000080800000791a */ /* 0x000fc80000000000 */
[----:B------:R-:W-:Y:S01]  /*e760*/  ISETP.GT.AND P2, PT, R3, 0x8, PT ;  /* 0x000000080300780c */ /* 0x000fe20003f44270 */
[C---:B------:R-:W-:Y:S01]  /*e770*/  HMMA.16816.F32 R32, R64.reuse, R50, R32 ;  /* 0x000000324020723c */ /* 0x040fe20000001820 */
[----:B------:R-:W-:Y:S01]  /*e780*/  FSEL R5, R36, -INF , P1 ;  /* 0xff80000024057808 */ /* 0x000fe20000800000 */
[----:B------:R-:W-:Y:S01]  /*e790*/  BAR.SYNC.DEFER_BLOCKING 0x0 ;  /* 0x0000000000007b1d */ /* 0x000fe20000010000 */
[----:B------:R-:W-:Y:S02]  /*e7a0*/  FSEL R40, R37, -INF , P0 ;  /* 0xff80000025287808 */ /* 0x000fe40000000000 */
[----:B------:R-:W-:Y:S02]  /*e7b0*/  FSEL R36, R39, -INF , P0 ;  /* 0xff80000027247808 */ /* 0x000fe40000000000 */
[----:B------:R-:W-:Y:S01]  /*e7c0*/  ISETP.GT.AND P0, PT, R3, 0x9, PT ;  /* 0x000000090300780c */ /* 0x000fe20003f04270 */
[----:B------:R-:W-:Y:S01]  /*e7d0*/  HMMA.16816.F32 R24, R64, R42, R24 ;  /* 0x0000002a4018723c */ /* 0x000fe20000001818 */
[----:B------:R-:W-:-:S02]  /*e7e0*/  FSEL R38, R38, -INF , P1 ;  /* 0xff80000026267808 */ /* 0x000fc40000800000 */
[C---:B------:R-:W-:Y:S02]  /*e7f0*/  ISETP.GT.AND P1, PT, R3.reuse, 0x10, PT ;  /* 0x000000100300780c */ /* 0x040fe40003f24270 */
[----:B------:R-:W-:Y:S02]  /*e800*/  FMNMX.FTZ R9, R38, R36, !PT ;  /* 0x0000002426097209 */ /* 0x000fe40007810000 */
[----:B------:R-:W-:Y:S01]  /*e810*/  FSEL R30, R30, -INF , P1 ;  /* 0xff8000001e1e7808 */ /* 0x000fe20000800000 */
[----:B------:R-:W-:Y:S01]  /*e820*/  HMMA.16816.F32 R16, R64, R6, R16 ;  /* 0x000000064010723c */ /* 0x000fe20000001810 */
[C---:B------:R-:W-:Y:S02]  /*e830*/  ISETP.GT.AND P4, PT, R3.reuse, 0x29, PT ;  /* 0x000000290300780c */ /* 0x040fe40003f84270 */
[----:B------:R-:W-:-:S04]  /*e840*/  ISETP.GT.AND P3, PT, R3, 0x30, PT ;  /* 0x000000300300780c */ /* 0x000fc80003f64270 */
[----:B------:R-:W-:Y:S02]  /*e850*/  FMNMX.FTZ R7, R5, R40, !PT ;  /* 0x0000002805077209 */ /* 0x000fe40007810000 */
[----:B------:R-:W-:Y:S01]  /*e860*/  FSEL R44, R32, -INF , P2 ;  /* 0xff800000202c7808 */ /* 0x000fe20001000000 */
[----:B------:R-:W-:Y:S01]  /*e870*/  LDSM.16.MT88.4 R84, [R147+0x2000] ;  /* 0x002000009354783b */ /* 0x000fe20000004200 */
[----:B------:R-:W-:Y:S02]  /*e880*/  FSEL R42, R33, -INF , P0 ;  /* 0xff800000212a7808 */ /* 0x000fe40000000000 */
[----:B------:R-:W-:Y:S01]  /*e890*/  FMNMX.FTZ R7, R44, R7, !PT ;  /* 0x000000072c077209 */ /* 0x000fe20007810000 */
[----:B------:R-:W-:Y:S01]  /*e8a0*/  LDSM.16.MT88.4 R128, [R188] ;  /* 0x00000000bc80783b */ /* 0x000fe20000004200 */
[----:B------:R-:W-:Y:S02]  /*e8b0*/  FSEL R32, R35, -INF , P0 ;  /* 0xff80000023207808 */ /* 0x000fe40000000000 */
[----:B------:R-:W-:Y:S01]  /*e8c0*/  ISETP.GT.AND P0, PT, R3, 0x11, PT ;  /* 0x000000110300780c */ /* 0x000fe20003f04270 */
[----:B-1----:R-:W-:Y:S01]  /*e8d0*/  HMMA.16816.F32 R68, R64, R12, R68 ;  /* 0x0000000c4044723c */ /* 0x002fe20000001844 */
[----:B------:R-:W-:Y:S01]  /*e8e0*/  FSEL R6, R28, -INF , P1 ;  /* 0xff8000001c067808 */ /* 0x000fe20000800000 */
[----:B------:R-:W-:Y:S01]  /*e8f0*/  LDSM.16.MT88.4 R52, [R147] ;  /* 0x000000009334783b */ /* 0x000fe20000004200 */
[----:B------:R-:W-:-:S02]  /*e900*/  FMNMX.FTZ R7, R42, R7, !PT ;  /* 0x000000072a077209 */ /* 0x000fc40007810000 */
[----:B------:R-:W-:Y:S01]  /*e910*/  FSEL R4, R29, -INF , P0 ;  /* 0xff8000001d047808 */ /* 0x000fe20000000000 */
[----:B------:R-:W-:Y:S01]  /*e920*/  LDSM.16.MT88.4 R76, [R177+0x2000] ;  /* 0x00200000b14c783b */ /* 0x000fe20000004200 */
[----:B------:R-:W-:Y:S01]  /*e930*/  ISETP.GT.AND P1, PT, R3, 0x18, PT ;  /* 0x000000180300780c */ /* 0x000fe20003f24270 */
[----:B------:R-:W-:Y:S01]  /*e940*/  HMMA.16816.F32 R60, R64, R14, R60 ;  /* 0x0000000e403c723c */ /* 0x000fe2000000183c */
[----:B------:R-:W-:Y:S01]  /*e950*/  FMNMX.FTZ R7, R6, R7, !PT ;  /* 0x0000000706077209 */ /* 0x000fe20007810000 */
[----:B------:R-:W-:Y:S01]  /*e960*/  LDSM.16.MT88.4 R92, [R170+0x2000] ;  /* 0x00200000aa5c783b */ /* 0x000fe20000004200 */
[----:B------:R-:W-:Y:S02]  /*e970*/  FSEL R28, R31, -INF , P0 ;  /* 0xff8000001f1c7808 */ /* 0x000fe40000000000 */
[----:B------:R-:W-:Y:S01]  /*e980*/  ISETP.GT.AND P0, PT, R3, 0x19, PT ;  /* 0x000000190300780c */ /* 0x000fe20003f04270 */
[----:B------:R-:W-:Y:S01]  /*e990*/  LDSM.16.MT88.4 R100, [R188+0x4000] ;  /* 0x00400000bc64783b */ /* 0x000fe20000004200 */
[----:B------:R-:W-:-:S02]  /*e9a0*/  FSEL R24, R24, -INF , P1 ;  /* 0xff80000018187808 */ /* 0x000fc40000800000 */
[----:B------:R-:W-:Y:S01]  /*e9b0*/  FMNMX.FTZ R7, R4, R7, !PT ;  /* 0x0000000704077209 */ /* 0x000fe20007810000 */
[----:B------:R-:W-:Y:S01]  /*e9c0*/  LDSM.16.MT88.4 R108, [R177+0x4000] ;  /* 0x00400000b16c783b */ /* 0x000fe20000004200 */
[----:B------:R-:W-:Y:S02]  /*e9d0*/  FSEL R34, R34, -INF , P2 ;  /* 0xff80000022227808 */ /* 0x000fe40001000000 */
[----:B------:R-:W-:Y:S01]  /*e9e0*/  ISETP.GT.AND P2, PT, R3, 0x20, PT ;  /* 0x000000200300780c */ /* 0x000fe20003f44270 */
[----:B------:R-:W-:Y:S01]  /*e9f0*/  LDSM.16.MT88.4 R112, [R147+0x4000] ;  /* 0x004000009370783b */ /* 0x000fe20000004200 */
[----:B------:R-:W-:Y:S02]  /*ea00*/  FSEL R0, R25, -INF , P0 ;  /* 0xff80000019007808 */ /* 0x000fe40000000000 */
[----:B------:R-:W-:Y:S01]  /*ea10*/  FMNMX.FTZ R7, R24, R7, !PT ;  /* 0x0000000718077209 */ /* 0x000fe20007810000 */
[----:B------:R-:W-:Y:S01]  /*ea20*/  LDSM.16.MT88.4 R148, [R177+0x800] ;  /* 0x00080000b194783b */ /* 0x000fe20000004200 */
[----:B------:R-:W-:-:S02]  /*ea30*/  FMNMX.FTZ R9, R34, R9, !PT ;  /* 0x0000000922097209 */ /* 0x000fc40007810000 */
[----:B------:R-:W-:Y:S02]  /*ea40*/  FSEL R12, R27, -INF , P0 ;  /* 0xff8000001b0c7808 */ /* 0x000fe40000000000 */
[----:B------:R-:W-:Y:S02]  /*ea50*/  ISETP.GT.AND P0, PT, R3, 0x21, PT ;  /* 0x000000210300780c */ /* 0x000fe40003f04270 */
        /* <DEDUP_REMOVED lines=22> */
[----:B------:R-:W-:-:S02]  /*ebc0*/  FMNMX.FTZ R7, R198, R7, !PT ;  /* 0x00000007c6077209 */ /* 0x000fc40007810000 */
[----:B------:R-:W-:Y:S02]  /*ebd0*/  FMNMX.FTZ R9, R178, R9, !PT ;  /* 0x00000009b2097209 */ /* 0x000fe40007810000 */
[----:B------:R-:W-:Y:S02]  /*ebe0*/  FSEL R224, R18, -INF , P0 ;  /* 0xff80000012e07808 */ /* 0x000fe40000000000 */
[C---:B------:R-:W-:Y:S02]  /*ebf0*/  ISETP.GT.AND P1, PT, R3.reuse, 0x38, PT ;  /* 0x000000380300780c */ /* 0x040fe40003f24270 */
[----:B------:R-:W-:Y:S02]  /*ec00*/  ISETP.GT.AND P0, PT, R3, 0x39, PT ;  /* 0x000000390300780c */ /* 0x000fe40003f04270 */
[----:B------:R-:W-:Y:S02]  /*ec10*/  FMNMX.FTZ R3, R196, R7, !PT ;  /* 0x00000007c4037209 */ /* 0x000fe40007810000 */
[----:B------:R-:W-:-:S02]  /*ec20*/  FMNMX.FTZ R7, R230, R9, !PT ;  /* 0x00000009e6077209 */ /* 0x000fc40007810000 */
[----:B------:R-:W-:Y:S02]  /*ec30*/  FSEL R184, R19, -INF , P4 ;  /* 0xff80000013b87808 */ /* 0x000fe40002000000 */
[----:B------:R-:W-:Y:S02]  /*ec40*/  FMNMX.FTZ R7, R224, R7, !PT ;  /* 0x00000007e0077209 */ /* 0x000fe40007810000 */
[----:B------:R-:W-:Y:S02]  /*ec50*/  FSEL R180, R70, -INF , P3 ;  /* 0xff80000046b47808 */ /* 0x000fe40001800000 */
[----:B------:R-:W-:Y:S02]  /*ec60*/  FMNMX.FTZ R7, R184, R7, !PT ;  /* 0x00000007b8077209 */ /* 0x000fe40007810000 */
[----:B------:R-:W-:Y:S02]  /*ec70*/  FSEL R186, R60, -INF , P1 ;  /* 0xff8000003cba7808 */ /* 0x000fe40000800000 */
[----:B------:R-:W-:-:S02]  /*ec80*/  FSEL R154, R71, -INF , P2 ;  /* 0xff800000479a7808 */ /* 0x000fc40001000000 */
[----:B------:R-:W-:Y:S01]  /*ec90*/  FMNMX.FTZ R7, R180, R7, !PT ;  /* 0x00000007b4077209 */ /* 0x000fe20007810000 */
[----:B------:R-:W-:Y:S01]  /*eca0*/  LDSM.16.MT88.4 R68, [R188+0x2000] ;  /* 0x00200000bc44783b */ /* 0x000fe20000004200 */
[----:B------:R-:W-:Y:S02]  /*ecb0*/  FSEL R182, R61, -INF , P0 ;  /* 0xff8000003db67808 */ /* 0x000fe40000000000 */
[----:B------:R-:W-:Y:S02]  /*ecc0*/  FMNMX.FTZ R3, R186, R3, !PT ;  /* 0x00000003ba037209 */ /* 0x000fe40007810000 */
[----:B------:R-:W-:Y:S02]  /*ecd0*/  FSEL R152, R62, -INF , P1 ;  /* 0xff8000003e987808 */ /* 0x000fe40000800000 */
[----:B------:R-:W-:Y:S02]  /*ece0*/  FMNMX.FTZ R7, R154, R7, !PT ;  /* 0x000000079a077209 */ /* 0x000fe40007810000 */
[----:B------:R-:W-:-:S02]  /*ecf0*/  FMNMX.FTZ R3, R182, R3, !PT ;  /* 0x00000003b6037209 */ /* 0x000fc40007810000 */
[----:B------:R-:W-:Y:S02]  /*ed00*/  FSEL R176, R63, -INF , P0 ;  /* 0xff8000003fb07808 */ /* 0x000fe40000000000 */
[----:B------:R-:W-:Y:S01]  /*ed10*/  FMNMX.FTZ R7, R152, R7, !PT ;  /* 0x0000000798077209 */ /* 0x000fe20007810000 */
[----:B------:R-:W1:Y:S03]  /*ed20*/  SHFL.BFLY PT, R8, R3, 0x2, 0x1f ;  /* 0x0c401f0003087f89 */ /* 0x000e6600000e0000 */
[----:B------:R-:W-:Y:S01]  /*ed30*/  FMNMX.FTZ R9, R176, R7, !PT ;  /* 0x00000007b0097209 */ /* 0x000fe20007810000 */
[----:B------:R-:W-:Y:S04]  /*ed40*/  LDSM.16.MT88.4 R60, [R214] ;  /* 0x00000000d63c783b */ /* 0x000fe80000004200 */
        /* <DEDUP_REMOVED lines=9> */
[----:B------:R-:W-:Y:S01]  /*ede0*/  FSEL R153, R153, RZ, P0 ;  /* 0x000000ff99997208 */ /* 0x000fe20000000000 */
[----:B------:R-:W-:Y:S01]  /*edf0*/  LDSM.16.MT88.4 R16, [R170+0x2800] ;  /* 0x00280000aa10783b */ /* 0x000fe20000004200 */
[C---:B------:R-:W-:Y:S01]  /*ee00*/  FSETP.NEU.FTZ.AND P0, PT, R3.reuse, -INF , PT ;  /* 0xff8000000300780b */ /* 0x040fe20003f1d000 */
[----:B------:R-:W-:Y:S02]  /*ee10*/  FMUL.FTZ R175, R3, c[0x0][0x2d0] ;  /* 0x0000b40003af7a20 */ /* 0x000fe40000410000 */
[--C-:B------:R-:W-:Y:S02]  /*ee20*/  FFMA.FTZ R169, R5, c[0x0][0x2d0], -R153.reuse ;  /* 0x0000b40005a97a23 */ /* 0x100fe40000010899 */
[--C-:B------:R-:W-:Y:S01]  /*ee30*/  FFMA.FTZ R168, R40, c[0x0][0x2d0], -R153.reuse ;  /* 0x0000b40028a87a23 */ /* 0x100fe20000010899 */
[----:B------:R-:W-:Y:S01]  /*ee40*/  FSEL R175, R175, RZ, P0 ;  /* 0x000000ffafaf7208 */ /* 0x000fe20000000000 */
[--C-:B------:R-:W-:Y:S02]  /*ee50*/  FFMA.FTZ R167, R44, c[0x0][0x2d0], -R153.reuse ;  /* 0x0000b4002ca77a23 */ /* 0x100fe40000010899 */
[----:B------:R-:W-:Y:S01]  /*ee60*/  FFMA.FTZ R162, R42, c[0x0][0x2d0], -R153 ;  /* 0x0000b4002aa27a23 */ /* 0x000fe20000010899 */
[----:B------:R-:W1:Y:S01]  /*ee70*/  LDSM.16.MT88.4 R44, [R177] ;  /* 0x00000000b12c783b */ /* 0x000e620000004200 */
[--C-:B------:R-:W-:Y:S01]  /*ee80*/  FFMA.FTZ R166, R38, c[0x0][0x2d0], -R175.reuse ;  /* 0x0000b40026a67a23 */ /* 0x100fe200000108af */
[----:B------:R-:W-:Y:S01]  /*ee90*/  MUFU.EX2 R169, R169 ;  /* 0x000000a900a97308 */ /* 0x000fe20000000800 */
[----:B------:R-:W-:-:S02]  /*eea0*/  FFMA.FTZ R165, R36, c[0x0][0x2d0], -R175 ;  /* 0x0000b40024a57a23 */ /* 0x000fc400000108af */
[--C-:B------:R-:W-:Y:S01]  /*eeb0*/  FFMA.FTZ R164, R34, c[0x0][0x2d0], -R175.reuse ;  /* 0x0000b40022a47a23 */ /* 0x100fe200000108af */
[----:B------:R-:W-:Y:S01]  /*eec0*/  LDSM.16.MT88.4 R36, [R147+0x800] ;  /* 0x000800009324783b */ /* 0x000fe20000004200 */
[----:B------:R-:W-:Y:S02]  /*eed0*/  FFMA.FTZ R161, R32, c[0x0][0x2d0], -R175 ;  /* 0x0000b40020a17a23 */ /* 0x000fe400000108af */
[--C-:B------:R-:W-:Y:S01]  /*eee0*/  FFMA.FTZ R163, R6, c[0x0][0x2d0], -R153.reuse ;  /* 0x0000b40006a37a23 */ /* 0x100fe20000010899 */
[----:B------:R-:W2:Y:S01]  /*eef0*/  MUFU.EX2 R168, R168 ;  /* 0x000000a800a87308 */ /* 0x000ea20000000800 */
[----:B------:R-:W-:Y:S01]  /*ef00*/  FFMA.FTZ R158, R4, c[0x0][0x2d0], -R153 ;  /* 0x0000b400049e7a23 */ /* 0x000fe20000010899 */
[----:B------:R-:W-:Y:S01]  /*ef10*/  LDSM.16.MT88.4 R32, [R170+0x800] ;  /* 0x00080000aa20783b */ /* 0x000fe20000004200 */
[--C-:B------:R-:W-:Y:S02]  /*ef20*/  FFMA.FTZ R160, R14, c[0x0][0x2d0], -R175.reuse ;  /* 0x0000b4000ea07a23 */ /* 0x100fe400000108af */
[----:B------:R-:W-:Y:S01]  /*ef30*/  FFMA.FTZ R9, R12, c[0x0][0x2d0], -R175 ;  /* 0x0000b4000c097a23 */ /* 0x000fe200000108af */
[----:B------:R-:W3:Y:S01]  /*ef40*/  LDSM.16.MT88.4 R4, [R214+0x4000] ;  /* 0x00400000d604783b */ /* 0x000ee20000004200 */
[--C-:B------:R-:W-:Y:S01]  /*ef50*/  FFMA.FTZ R157, R24, c[0x0][0x2d0], -R153.reuse ;  /* 0x0000b400189d7a23 */ /* 0x100fe20000010899 */
[----:B------:R-:W-:Y:S01]  /*ef60*/  MUFU.EX2 R167, R167 ;  /* 0x000000a700a77308 */ /* 0x000fe20000000800 */
[----:B------:R-:W-:Y:S01]  /*ef70*/  FFMA.FTZ R0, R0, c[0x0][0x2d0], -R153 ;  /* 0x0000b40000007a23 */ /* 0x000fe20000010899 */
[----:B------:R-:W4:Y:S01]  /*ef80*/  LDSM.16.MT88.4 R12, [R188+0x2800] ;  /* 0x00280000bc0c783b */ /* 0x000f220000004200 */
[----:B------:R-:W-:-:S02]  /*ef90*/  FFMA.FTZ R159, R30, c[0x0][0x2d0], -R175 ;  /* 0x0000b4001e9f7a23 */ /* 0x000fc400000108af */
[----:B------:R-:W-:Y:S01]  /*efa0*/  FFMA.FTZ R156, R28, c[0x0][0x2d0], -R175 ;  /* 0x0000b4001c9c7a23 */ /* 0x000fe200000108af */
[----:B------:R-:W5:Y:S01]  /*efb0*/  LDSM.16.MT88.4 R24, [R188+0x800] ;  /* 0x00080000bc18783b */ /* 0x000f620000004200 */
[--C-:B------:R-:W-:Y:S01]  /*efc0*/  FFMA.FTZ R171, R174, c[0x0][0x2d0], -R153.reuse ;  /* 0x0000b400aeab7a23 */ /* 0x100fe20000010899 */
[----:B------:R-:W1:Y:S01]  /*efd0*/  MUFU.EX2 R162, R162 ;  /* 0x000000a200a27308 */ /* 0x000e620000000800 */
[----:B--2---:R-:W-:Y:S01]  /*efe0*/  F2FP.PACK_AB R116, R168, R169 ;  /* 0x000000a9a874723e */ /* 0x004fe200000000ff */
[----:B------:R-:W-:Y:S01]  /*eff0*/  LDSM.16.MT88.4 R28, [R177+0x2800] ;  /* 0x00280000b11c783b */ /* 0x000fe20000004200 */
[--C-:B------:R-:W-:Y:S02]  /*f000*/  FFMA.FTZ R174, R234, c[0x0][0x2d0], -R153.reuse ;  /* 0x0000b400eaae7a23 */ /* 0x100fe40000010899 */
[--C-:B------:R-:W-:Y:S02]  /*f010*/  FFMA.FTZ R172, R172, c[0x0][0x2d0], -R153.reuse ;  /* 0x0000b400acac7a23 */ /* 0x100fe40000010899 */
[----:B------:R-:W-:Y:S01]  /*f020*/  FFMA.FTZ R173, R232, c[0x0][0x2d0], -R153 ;  /* 0x0000b400e8ad7a23 */ /* 0x000fe20000010899 */
[----:B------:R-:W-:Y:S01]  /*f030*/  MUFU.EX2 R166, R166 ;  /* 0x000000a600a67308 */ /* 0x000fe20000000800 */
[----:B------:R-:W-:-:S02]  /*f040*/  FFMA.FTZ R178, R178, c[0x0][0x2d0], -R175 ;  /* 0x0000b400b2b27a23 */ /* 0x000fc400000108af */
[--C-:B------:R-:W-:Y:S02]  /*f050*/  FFMA.FTZ R179, R230, c[0x0][0x2d0], -R175.reuse ;  /* 0x0000b400e6b37a23 */ /* 0x100fe400000108af */
[--C-:B------:R-:W-:Y:S02]  /*f060*/  FFMA.FTZ R181, R224, c[0x0][0x2d0], -R175.reuse ;  /* 0x0000b400e0b57a23 */ /* 0x100fe400000108af */
[----:B------:R-:W-:Y:S01]  /*f070*/  FFMA.FTZ R184, R184, c[0x0][0x2d0], -R175 ;  /* 0x0000b400b8b87a23 */ /* 0x000fe200000108af */
[----:B------:R-:W2:Y:S01]  /*f080*/  MUFU.EX2 R165, R165 ;  /* 0x000000a500a57308 */ /* 0x000ea20000000800 */
[----:B-1----:R-:W-:Y:S01]  /*f090*/  F2FP.PACK_AB R118, R162, R167 ;  /* 0x000000a7a276723e */ /* 0x002fe200000000ff */
[--C-:B------:R-:W-:Y:S02]  /*f0a0*/  FFMA.FTZ R185, R186, c[0x0][0x2d0], -R153.reuse ;  /* 0x0000b400bab97a23 */ /* 0x100fe40000010899 */
[--C-:B------:R-:W-:Y:S02]  /*f0b0*/  FFMA.FTZ R183, R198, c[0x0][0x2d0], -R153.reuse ;  /* 0x0000b400c6b77a23 */ /* 0x100fe40000010899 */
[----:B------:R-:W-:-:S02]  /*f0c0*/  FFMA.FTZ R196, R196, c[0x0][0x2d0], -R153 ;  /* 0x0000b400c4c47a23 */ /* 0x000fc40000010899 */
[----:B------:R-:W-:Y:S01]  /*f0d0*/  MUFU.EX2 R164, R164 ;  /* 0x000000a400a47308 */ /* 0x000fe20000000800 */
[----:B------:R-:W-:Y:S02]  /*f0e0*/  FFMA.FTZ R182, R182, c[0x0][0x2d0], -R153 ;  /* 0x0000b400b6b67a23 */ /* 0x000fe40000010899 */
[--C-:B------:R-:W-:Y:S02]  /*f0f0*/  FFMA.FTZ R180, R180, c[0x0][0x2d0], -R175.reuse ;  /* 0x0000b400b4b47a23 */ /* 0x100fe400000108af */
[--C-:B------:R-:W-:Y:S02]  /*f100*/  FFMA.FTZ R187, R154, c[0x0][0x2d0], -R175.reuse ;  /* 0x0000b4009abb7a23 */ /* 0x100fe400000108af */
[--C-:B------:R-:W-:Y:S01]  /*f110*/  FFMA.FTZ R186, R152, c[0x0][0x2d0], -R175.reuse ;  /* 0x0000b40098ba7a23 */ /* 0x100fe200000108af */
[----:B------:R-:W1:Y:S01]  /*f120*/  MUFU.EX2 R161, R161 ;  /* 0x000000a100a17308 */ /* 0x000e620000000800 */
[----:B--2---:R-:W-:Y:S01]  /*f130*/  F2FP.PACK_AB R117, R165, R166 ;  /* 0x000000a6a575723e */ /* 0x004fe200000000ff */
[----:B------:R-:W-:Y:S01]  /*f140*/  FFMA.FTZ R225, R176, c[0x0][0x2d0], -R175 ;  /* 0x0000b400b0e17a23 */ /* 0x000fe200000108af */
[----:B------:R-:W-:Y:S01]  /*f150*/  LDSM.16.MT88.4 R152, [R177+0x3800] ;  /* 0x00380000b198783b */ /* 0x000fe20000004200 */
[----:B------:R-:W-:-:S02]  /*f160*/  FADD.FTZ R168, R169, R168 ;  /* 0x000000a8a9a87221 */ /* 0x000fc40000010000 */
[----:B------:R-:W-:Y:S02]  /*f170*/  FADD.FTZ R165, R166, R165 ;  /* 0x000000a5a6a57221 */ /* 0x000fe40000010000 */
[----:B------:R-:W-:Y:S01]  /*f180*/  MUFU.EX2 R163, R163 ;  /* 0x000000a300a37308 */ /* 0x000fe20000000800 */
[----:B------:R-:W-:-:S04]  /*f190*/  FADD.FTZ R167, R167, R168 ;  /* 0x000000a8a7a77221 */ /* 0x000fc80000010000 */
[----:B------:R-:W-:Y:S01]  /*f1a0*/  FADD.FTZ R162, R162, R167 ;  /* 0x000000a7a2a27221 */ /* 0x000fe20000010000 */
[----:B-1----:R-:W-:Y:S02]  /*f1b0*/  F2FP.PACK_AB R119, R161, R164 ;  /* 0x000000a4a177723e */ /* 0x002fe400000000ff */
[----:B------:R-:W1:Y:S01]  /*f1c0*/  MUFU.EX2 R158, R158 ;  /* 0x0000009e009e7308 */ /* 0x000e620000000800 */
        /* <DEDUP_REMOVED lines=9> */
[----:B------:R-:W2:Y:S06]  /*f260*/  MUFU.EX2 R156, R156 ;  /* 0x0000009c009c7308 */ /* 0x000eac0000000800 */
        /* <DEDUP_REMOVED lines=35> */
[----:B------:R-:W4:Y:S06]  /*f4a0*/  MUFU.EX2 R225, R225 ;  /* 0x000000e100e17308 */ /* 0x000f2c0000000800 */
[C---:B---3--:R-:W-:Y:S07]  /*f4b0*/  HMMA.16816.F32 R120, R116.reuse, R4, RZ ;  /* 0x000000047478723c */ /* 0x048fee00000018ff */
[----:B-1----:R-:W-:Y:S01]  /*f4c0*/  F2FP.PACK_AB R4, R158, R163 ;  /* 0x000000a39e04723e */ /* 0x002fe200000000ff */
[----:B------:R-:W-:Y:S01]  /*f4d0*/  HMMA.16816.F32 R116, R116, R6, RZ ;  /* 0x000000067474723c */ /* 0x000fe200000018ff */
[----:B--2---:R-:W-:Y:S01]  /*f4e0*/  F2FP.PACK_AB R5, R156, R159 ;  /* 0x0000009f9c05723e */ /* 0x004fe200000000ff */
[----:B------:R-:W-:-:S02]  /*f4f0*/  FADD.FTZ R163, R163, R162 ;  /* 0x000000a2a3a37221 */ /* 0x000fc40000010000 */
[----:B------:R-:W-:Y:S02]  /*f500*/  FADD.FTZ R159, R159, R164 ;  /* 0x000000a49f9f7221 */ /* 0x000fe40000010000 */
[----:B------:R-:W-:Y:S01]  /*f510*/  FADD.FTZ R158, R158, R163 ;  /* 0x000000a39e9e7221 */ /* 0x000fe20000010000 */
[----:B------:R-:W-:Y:S01]  /*f520*/  F2FP.PACK_AB R6, R0, R157 ;  /* 0x0000009d0006723e */ /* 0x000fe200000000ff */
[----:B------:R-:W-:Y:S01]  /*f530*/  FADD.FTZ R159, R156, R159 ;  /* 0x0000009f9c9f7221 */ /* 0x000fe20000010000 */
[----:B------:R-:W-:Y:S01]  /*f540*/  F2FP.PACK_AB R7, R9, R160 ;  /* 0x000000a00907723e */ /* 0x000fe200000000ff */
        /* <DEDUP_REMOVED lines=10> */
[C---:B-----5:R-:W-:Y:S08]  /*f5f0*/  HMMA.16816.F32 R132, R4.reuse, R24, R132 ;  /* 0x000000180484723c */ /* 0x060ff00000001884 */
        /* <DEDUP_REMOVED lines=36> */
[----:B------:R-:W-:Y:S01]  /*f840*/  FADD.FTZ R178, R179, R178 ;  /* 0x000000b2b3b27221 */ /* 0x000fe20000010000 */
[----:B------:R-:W-:Y:S01]  /*f850*/  IADD3 R0, R2, -0x3, RZ ;  /* 0xfffffffd02007810 */ /* 0x000fe20007ffe0ff */
[----:B------:R-:W-:-:S02]  /*f860*/  FADD.FTZ R172, R172, R171 ;  /* 0x000000abacac7221 */ /* 0x000fc40000010000 */
[----:B------:R-:W-:Y:S01]  /*f870*/  FADD.FTZ R181, R181, R178 ;  /* 0x000000b2b5b57221 */ /* 0x000fe20000010000 */
[----:B------:R-:W-:Y:S01]  /*f880*/  ISETP.GE.AND P0, PT, R0, R221, PT ;  /* 0x000000dd0000720c */ /* 0x000fe20003f06270 */
        /* <DEDUP_REMOVED lines=80> */
[----:B------:R-:W-:Y:S01]  /*fd90*/  IMAD.WIDE.U32 R6, R0, c[0x0][0x1e0], RZ ;  /* 0x0000780000067a25 */ /* 0x000fe200078e00ff */
[----:B------:R-:W-:-:S03]  /*fda0*/  ISETP.NE.AND P5, PT, R222, RZ, PT ;  /* 0x000000ffde00720c */ /* 0x000fc60003fa5270 */
[----:B------:R-:W-:-:S04]  /*fdb0*/  IMAD R5, R5, c[0x0][0x1e0], RZ ;  /* 0x0000780005057a24 */ /* 0x000fc800078e02ff */
[----:B------:R-:W-:Y:S01]  /*fdc0*/  IMAD R0, R0, c[0x0][0x1e4], R5 ;  /* 0x0000790000007a24 */ /* 0x000fe200078e0205 */
[----:B------:R-:W-:-:S03]  /*fdd0*/  LEA R5, P0, R6, R228, 0x6 ;  /* 0x000000e406057211 */ /* 0x000fc600078030ff */
[----:B------:R-:W-:Y:S01]  /*fde0*/  IMAD.IADD R7, R7, 0x1, R0 ;  /* 0x0000000107077824 */ /* 0x000fe200078e0200 */
[----:B------:R-:W-:Y:S01]  /*fdf0*/  LEA R12, P1, R5, c[0x0][0x1c8], 0x1 ;  /* 0x00007200050c7a11 */ /* 0x000fe200078208ff */
[----:B------:R-:W-:-:S03]  /*fe00*/  IMAD.MOV.U32 R0, RZ, RZ, c[0x0][0x1e0] ;  /* 0x00007800ff007624 */ /* 0x000fc600078e00ff */
        /* <DEDUP_REMOVED lines=15> */
.L_x_1459:
[----:B------:R-:W-:Y:S05]  /*ff00*/  BSYNC B0 ;  /* 0x0000000000007941 */ /* 0x000fea0003800000 */
.L_x_1458:
        /* <DEDUP_REMOVED lines=8> */
.L_x_1461:
        /* <DEDUP_REMOVED lines=9> */
[----:B------:R-:W-:Y:S01]  /*10020*/  @!P1 IMAD.WIDE.U32 R36, R230, c[0x0][0x208], RZ ;  /* 0x00008200e6249a25 */ /* 0x000fe200078e00ff */
[----:B------:R-:W-:Y:S02]  /*10030*/  @!P1 MOV R2, c[0x0][0x208] ;  /* 0x0000820000029a02 */ /* 0x000fe40000000f00 */
[----:B------:R-:W-:Y:S01]  /*10040*/  @!P1 ISETP.GE.AND P3, PT, R209, c[0x0][0x1d4], PT ;  /* 0x00007500d1009a0c */ /* 0x000fe20003f66270 */
[----:B------:R-:W-:Y:S01]  /*10050*/  @!P1 IMAD R3, R3, c[0x0][0x208], RZ ;  /* 0x0000820003039a24 */ /* 0x000fe200078e02ff */
[----:B------:R-:W-:Y:S01]  /*10060*/  @!P1 SHF.L.U32 R169, R36, 0x6, RZ ;  /* 0x0000000624a99819 */ /* 0x000fe200000006ff */
[----:B------:R-:W-:Y:S01]  /*10070*/  @!P1 IMAD R180, R223, 0x6000, R10 ;  /* 0x00006000dfb49824 */ /* 0x000fe200078e020a */
[----:B------:R-:W-:Y:S01]  /*10080*/  @!P1 ISETP.GE.AND P2, PT, R208, c[0x0][0x1d4], PT ;  /* 0x00007500d0009a0c */ /* 0x000fe20003f46270 */
[----:B------:R-:W-:Y:S01]  /*10090*/  LDSM.16.M88.4 R148, [R194] ;  /* 0x00000000c294783b */ /* 0x000fe20000000200 */
[----:B------:R-:W-:Y:S05]  /*100a0*/  @!P1 IMAD R3, R230, c[0x0][0x20c], R3 ;  /* 0x00008300e6039a24 */ /* 0x000fea00078e0203 */
[----:B------:R-:W-:Y:S02]  /*100b0*/  @!P1 IADD3 R168, R37, R3, RZ ;  /* 0x0000000325a89210 */ /* 0x000fe40007ffe0ff */
[----:B------:R-:W2:Y:S01]  /*100c0*/  LDSM.16.M88.4 R152, [R184] ;  /* 0x00000000b898783b */ /* 0x000ea20000000200 */
[----:B------:R-:W-:Y:S02]  /*100d0*/  @!P1 MOV R37, c[0x0][0x20c] ;  /* 0x0000830000259a02 */ /* 0x000fe40000000f00 */
[----:B------:R-:W-:Y:S02]  /*100e0*/  @!P1 SHF.L.U64.HI R168, R36, 0x6, R168 ;  /* 0x0000000624a89819 */ /* 0x000fe400000102a8 */
[C---:B------:R-:W-:Y:S03]  /*100f0*/  @!P1 LEA R3, P0, R2.reuse, R169, 0x5 ;  /* 0x000000a902039211 */ /* 0x040fe600078028ff */
[----:B------:R-:W3:Y:S01]  /*10100*/  LDSM.16.M88.4 R156, [R184+0x800] ;  /* 0x00080000b89c783b */ /* 0x000ee20000000200 */
[----:B------:R-:W-:Y:S02]  /*10110*/  @!P1 IADD3 R3, P5, R3, R226, RZ ;  /* 0x000000e203039210 */ /* 0x000fe40007fbe0ff */
[----:B------:R-:W-:Y:S02]  /*10120*/  @!P1 LEA.HI.X R2, R2, R168, R37, 0x5, P0 ;  /* 0x000000a802029211 */ /* 0x000fe400000f2c25 */
[----:B------:R-:W-:Y:S02]  /*10130*/  @!P1 LEA R182, P4, R3, c[0x0][0x1f8], 0x1 ;  /* 0x00007e0003b69a11 */ /* 0x000fe400078808ff */
[----:B------:R-:W-:Y:S01]  /*10140*/  @!P1 IADD3 R169, P0, R169, R226, RZ ;  /* 0x000000e2a9a99210 */ /* 0x000fe20007f1e0ff */
[----:B------:R-:W4:Y:S01]  /*10150*/  LDSM.16.M88.4 R160, [R184+0x1000] ;  /* 0x00100000b8a0783b */ /* 0x000f220000000200 */
[-C--:B------:R-:W-:Y:S02]  /*10160*/  @!P1 IADD3.X R170, R2, R219.reuse, RZ, P5, !PT ;  /* 0x000000db02aa9210 */ /* 0x080fe40002ffe4ff */
[----:B------:R-:W-:Y:S02]  /*10170*/  @!P1 LEA R176, P6, R169, c[0x0][0x1f8], 0x1 ;  /* 0x00007e00a9b09a11 */ /* 0x000fe400078c08ff */
[----:B------:R-:W-:Y:S02]  /*10180*/  @!P1 IADD3.X R168, R168, R219, RZ, P0, !PT ;  /* 0x000000dba8a89210 */ /* 0x000fe400007fe4ff */
[----:B------:R-:W-:Y:S01]  /*10190*/  @!P1 LEA.HI.X R183, R3, c[0x0][0x1fc], R170, 0x1, P4 ;  /* 0x00007f0003b79a11 */ /* 0x000fe200020f0caa */
[----:B------:R-:W5:Y:S01]  /*101a0*/  LDSM.16.M88.4 R164, [R184+0x1800] ;  /* 0x00180000b8a4783b */ /* 0x000f620000000200 */
[----:B------:R-:W-:Y:S02]  /*101b0*/  @!P1 LEA.HI.X R177, R169, c[0x0][0x1fc], R168, 0x1, P6 ;  /* 0x00007f00a9b19a11 */ /* 0x000fe400030f0ca8 */
[----:B------:R-:W-:Y:S02]  /*101c0*/  ISETP.NE.AND P5, PT, R222, RZ, PT ;  /* 0x000000ffde00720c */ /* 0x000fe40003fa5270 */
[----:B------:R-:W-:Y:S02]  /*101d0*/  MOV R2, 0x40 ;  /* 0x0000004000027802 */ /* 0x000fe40000000f00 */
[----:B------:R-:W-:Y:S02]  /*101e0*/  LOP3.LUT P0, RZ, R193, 0x4, RZ, 0xc0, !PT ;  /* 0x00000004c1ff7812 */ /* 0x000fe4000780c0ff */
[C---:B------:R-:W-:Y:S02]  /*101f0*/  ISETP.GE.AND P6, PT, R223.reuse, 0x1, PT ;  /* 0x00000001df00780c */ /* 0x040fe40003fc6270 */
[----:B------:R-:W-:Y:S02]  /*10200*/  SEL R185, R2, 0xffffffc0, !P0 ;  /* 0xffffffc002b97807 */ /* 0x000fe40004000000 */
[----:B------:R-:W-:Y:S02]  /*10210*/  IADD3 R223, R223, 0x1, RZ ;  /* 0x00000001dfdf7810 */ /* 0x000fe40007ffe0ff */
[C---:B------:R-:W-:Y:S01]  /*10220*/  IADD3 R2, R185.reuse, R184, RZ ;  /* 0x000000b8b9027210 */ /* 0x040fe20007ffe0ff */
[C---:B-12---:R-:W-:Y:S03]  /*10230*/  HMMA.16816.F32 R4, R148.reuse, R152, RZ ;  /* 0x000000989404723c */ /* 0x046fe600000018ff */
[----:B------:R-:W-:Y:S02]  /*10240*/  IADD3 R3, R185, R8, RZ ;  /* 0x00000008b9037210 */ /* 0x000fe40007ffe0ff */
[----:B------:R-:W-:Y:S02]  /*10250*/  IADD3 R198, R197, R184, R185 ;  /* 0x000000b8c5c67210 */ /* 0x000fe40007ffe0b9 */
[----:B------:R-:W-:Y:S01]  /*10260*/  SEL R223, R223, RZ, !P6 ;  /* 0x000000ffdfdf7207 */ /* 0x000fe20007000000 */
        /* <DEDUP_REMOVED lines=110> */
[C---:B-1----:R-:W-:Y:S01]  /*10950*/  HMMA.16816.F32 R24, R164.reuse, R156, R24 ;  /* 0x0000009ca418723c */ /* 0x042fe20000001818 */
[----:B------:R-:W-:Y:S07]  /*10960*/  LDSM.16.M88.4 R184, [R3+0x4000] ;  /* 0x0040000003b8783b */ /* 0x000fee0000000200 */
        /* <DEDUP_REMOVED lines=92> */
[--C-:B------:R-:W-:Y:S02]  /*10f30*/  FFMA.FTZ R177, R12, c[0x0][0x2d0], -R185.reuse ;  /* 0x0000b4000cb17a23 */ /* 0x100fe400000108b9 */
[----:B------:R-:W-:Y:S02]  /*10f40*/  IMAD R12, R196, 0x6000, RZ ;  /* 0x00006000c40c7824 */ /* 0x000fe400078e02ff */
[----:B------:R-:W-:Y:S02]  /*10f50*/  FMUL.FTZ R183, R3, c[0x0][0x2d0] ;  /* 0x0000b40003b77a20 */ /* 0x000fe40000410000 */
[----:B------:R-:W-:Y:S01]  /*10f60*/  FMUL.FTZ R2, R9, c[0x0][0x2d0] ;  /* 0x0000b40009027a20 */ /* 0x000fe20000410000 */
[-C--:B------:R-:W-:Y:S01]  /*10f70*/  IADD3 R174, R188, R12.reuse, RZ ;  /* 0x0000000cbcae7210 */ /* 0x080fe20007ffe0ff */
[----:B------:R-:W-:Y:S01]  /*10f80*/  FADD.FTZ R9, -R3, R0 ;  /* 0x0000000003097221 */ /* 0x000fe20000010100 */
[----:B------:R-:W-:Y:S01]  /*10f90*/  MUFU.EX2 R177, R177 ;  /* 0x000000b100b17308 */ /* 0x000fe20000000800 */
[--C-:B------:R-:W-:Y:S01]  /*10fa0*/  FFMA.FTZ R175, R4, c[0x0][0x2d0], -R185.reuse ;  /* 0x0000b40004af7a23 */ /* 0x100fe200000108b9 */
[----:B------:R-:W-:Y:S01]  /*10fb0*/  IADD3 R172, R147, R12, RZ ;  /* 0x0000000c93ac7210 */ /* 0x000fe20007ffe0ff */
[----:B------:R-:W1:Y:S01]  /*10fc0*/  LDSM.16.MT88.4 R148, [R174] ;  /* 0x00000000ae94783b */ /* 0x000e620000004200 */
[----:B------:R-:W-:Y:S01]  /*10fd0*/  FMUL.FTZ R0, R9, c[0x0][0x2d0] ;  /* 0x0000b40009007a20 */ /* 0x000fe20000410000 */
[----:B------:R-:W-:Y:S01]  /*10fe0*/  IADD3 R9, R191, R174, RZ ;  /* 0x000000aebf097210 */ /* 0x000fe20007ffe0ff */
[--C-:B------:R-:W-:Y:S01]  /*10ff0*/  FFMA.FTZ R176, R5, c[0x0][0x2d0], -R185.reuse ;  /* 0x0000b40005b07a23 */ /* 0x100fe200000108b9 */
[----:B------:R-:W-:Y:S01]  /*11000*/  IADD3 R173, R191, R172, RZ ;  /* 0x000000acbfad7210 */ /* 0x000fe20007ffe0ff */
[----:B------:R-:W-:Y:S02]  /*11010*/  FFMA.FTZ R178, R13, c[0x0][0x2d0], -R185 ;  /* 0x0000b4000db27a23 */ /* 0x000fe400000108b9 */
[--C-:B------:R-:W-:Y:S01]  /*11020*/  FFMA.FTZ R179, R6, c[0x0][0x2d0], -R183.reuse ;  /* 0x0000b40006b37a23 */ /* 0x100fe200000108b7 */
[----:B------:R-:W2:Y:S01]  /*11030*/  MUFU.EX2 R2, R2 ;  /* 0x0000000200027308 */ /* 0x000ea20000000800 */
[--C-:B------:R-:W-:Y:S01]  /*11040*/  FFMA.FTZ R180, R7, c[0x0][0x2d0], -R183.reuse ;  /* 0x0000b40007b47a23 */ /* 0x100fe200000108b7 */
[----:B------:R-:W3:Y:S01]  /*11050*/  LDSM.16.MT88.4 R152, [R9] ;  /* 0x000000000998783b */ /* 0x000ee20000004200 */
[--C-:B------:R-:W-:Y:S02]  /*11060*/  FFMA.FTZ R181, R14, c[0x0][0x2d0], -R183.reuse ;  /* 0x0000b4000eb57a23 */ /* 0x100fe400000108b7 */
[--C-:B------:R-:W-:Y:S02]  /*11070*/  FFMA.FTZ R182, R15, c[0x0][0x2d0], -R183.reuse ;  /* 0x0000b4000fb67a23 */ /* 0x100fe400000108b7 */
[--C-:B------:R-:W-:Y:S02]  /*11080*/  FFMA.FTZ R238, R30, c[0x0][0x2d0], -R183.reuse ;  /* 0x0000b4001eee7a23 */ /* 0x100fe400000108b7 */
[----:B------:R-:W-:Y:S01]  /*11090*/  FFMA.FTZ R241, R31, c[0x0][0x2d0], -R183 ;  /* 0x0000b4001ff17a23 */ /* 0x000fe200000108b7 */
[----:B------:R-:W4:Y:S01]  /*110a0*/  MUFU.EX2 R0, R0 ;  /* 0x0000000000007308 */ /* 0x000f220000000800 */
[----:B------:R-:W5:Y:S01]  /*110b0*/  LDSM.16.MT88.4 R156, [R172] ;  /* 0x00000000ac9c783b */ /* 0x000f620000004200 */
[--C-:B------:R-:W-:Y:S02]  /*110c0*/  FFMA.FTZ R240, R32, c[0x0][0x2d0], -R185.reuse ;  /* 0x0000b40020f07a23 */ /* 0x100fe400000108b9 */
[--C-:B------:R-:W-:Y:S02]  /*110d0*/  FFMA.FTZ R243, R33, c[0x0][0x2d0], -R185.reuse ;  /* 0x0000b40021f37a23 */ /* 0x100fe400000108b9 */
[----:B------:R-:W-:Y:S02]  /*110e0*/  FFMA.FTZ R242, R36, c[0x0][0x2d0], -R185 ;  /* 0x0000b40024f27a23 */ /* 0x000fe400000108b9 */
[--C-:B------:R-:W-:Y:S01]  /*110f0*/  FFMA.FTZ R244, R34, c[0x0][0x2d0], -R183.reuse ;  /* 0x0000b40022f47a23 */ /* 0x100fe200000108b7 */
[----:B------:R-:W-:Y:S01]  /*11100*/  LDSM.16.MT88.4 R160, [R174+0x2800] ;  /* 0x00280000aea0783b */ /* 0x000fe20000004200 */
[----:B------:R-:W-:Y:S01]  /*11110*/  MUFU.EX2 R175, R175 ;  /* 0x000000af00af7308 */ /* 0x000fe20000000800 */
[--C-:B------:R-:W-:Y:S02]  /*11120*/  FFMA.FTZ R245, R35, c[0x0][0x2d0], -R183.reuse ;  /* 0x0000b40023f57a23 */ /* 0x100fe400000108b7 */
[----:B------:R-:W-:Y:S02]  /*11130*/  FFMA.FTZ R246, R38, c[0x0][0x2d0], -R183 ;  /* 0x0000b40026f67a23 */ /* 0x000fe400000108b7 */
[C---:B--2---:R-:W-:Y:S02]  /*11140*/  FMUL.FTZ R4, R2.reuse, R132 ;  /* 0x0000008402047220 */ /* 0x044fe40000410000 */
[C---:B------:R-:W-:Y:S01]  /*11150*/  FMUL.FTZ R5, R2.reuse, R133 ;  /* 0x0000008502057220 */ /* 0x040fe20000410000 */
[----:B------:R-:W-:Y:S01]  /*11160*/  LDSM.16.MT88.4 R164, [R9+0x2800] ;  /* 0x0028000009a4783b */ /* 0x000fe20000004200 */
[C---:B------:R-:W-:Y:S01]  /*11170*/  FMUL.FTZ R12, R2.reuse, R128 ;  /* 0x00000080020c7220 */ /* 0x040fe20000410000 */
[----:B------:R-:W2:Y:S01]  /*11180*/  MUFU.EX2 R176, R176 ;  /* 0x000000b000b07308 */ /* 0x000ea20000000800 */
[C---:B------:R-:W-:Y:S02]  /*11190*/  FMUL.FTZ R13, R2.reuse, R129 ;  /* 0x00000081020d7220 */ /* 0x040fe40000410000 */
[----:B------:R-:W-:Y:S02]  /*111a0*/  FMUL.FTZ R40, R2, R40 ;  /* 0x0000002802287220 */ /* 0x000fe40000410000 */
[C---:B----4-:R-:W-:Y:S01]  /*111b0*/  FMUL.FTZ R6, R0.reuse, R134 ;  /* 0x0000008600067220 */ /* 0x050fe20000410000 */
[----:B------:R-:W-:Y:S01]  /*111c0*/  LDSM.16.MT88.4 R168, [R172+0x2800] ;  /* 0x00280000aca8783b */ /* 0x000fe20000004200 */
[C---:B------:R-:W-:Y:S02]  /*111d0*/  FMUL.FTZ R7, R0.reuse, R135 ;  /* 0x0000008700077220 */ /* 0x040fe40000410000 */
[C---:B------:R-:W-:Y:S01]  /*111e0*/  FMUL.FTZ R14, R0.reuse, R130 ;  /* 0x00000082000e7220 */ /* 0x040fe20000410000 */
[----:B------:R-:W4:Y:S01]  /*111f0*/  MUFU.EX2 R178, R178 ;  /* 0x000000b200b27308 */ /* 0x000f220000000800 */
[----:B------:R-:W-:Y:S02]  /*11200*/  FMUL.FTZ R15, R0, R131 ;  /* 0x00000083000f7220 */ /* 0x000fe40000410000 */
[----:B------:R-:W-:Y:S01]  /*11210*/  FMUL.FTZ R41, R2, R41 ;  /* 0x0000002902297220 */ /* 0x000fe20000410000 */
[----:B------:R-:W1:Y:S01]  /*11220*/  LDSM.16.MT88.4 R128, [R173] ;  /* 0x00000000ad80783b */ /* 0x000e620000004200 */
[C---:B------:R-:W-:Y:S02]  /*11230*/  FMUL.FTZ R42, R0.reuse, R42 ;  /* 0x0000002a002a7220 */ /* 0x040fe40000410000 */
[----:B------:R-:W-:Y:S02]  /*11240*/  FMUL.FTZ R43, R0, R43 ;  /* 0x0000002b002b7220 */ /* 0x000fe40000410000 */
[C---:B------:R-:W-:Y:S01]  /*11250*/  FMUL.FTZ R44, R2.reuse, R44 ;  /* 0x0000002c022c7220 */ /* 0x040fe20000410000 */
[----:B------:R-:W-:Y:S01]  /*11260*/  MUFU.EX2 R179, R179 ;  /* 0x000000b300b37308 */ /* 0x000fe20000000800 */
[----:B------:R-:W-:Y:S01]  /*11270*/  FMUL.FTZ R45, R2, R45 ;  /* 0x0000002d022d7220 */ /* 0x000fe20000410000 */
[----:B------:R-:W-:Y:S01]  /*11280*/  LDSM.16.MT88.4 R32, [R9+0x1800] ;  /* 0x001800000920783b */ /* 0x000fe20000004200 */
[----:B------:R-:W-:Y:S01]  /*11290*/  FMUL.FTZ R46, R0, R46 ;  /* 0x0000002e002e7220 */ /* 0x000fe20000410000 */
[----:B--2---:R-:W-:Y:S01]  /*112a0*/  F2FP.PACK_AB R132, R176, R175 ;  /* 0x000000afb084723e */ /* 0x004fe200000000ff */
[----:B------:R-:W-:Y:S02]  /*112b0*/  FMUL.FTZ R47, R0, R47 ;  /* 0x0000002f002f7220 */ /* 0x000fe40000410000 */
[C---:B------:R-:W-:Y:S02]  /*112c0*/  FMUL.FTZ R48, R2.reuse, R48 ;  /* 0x0000003002307220 */ /* 0x040fe40000410000 */
[----:B------:R-:W-:Y:S01]  /*112d0*/  FMUL.FTZ R49, R2, R49 ;  /* 0x0000003102317220 */ /* 0x000fe20000410000 */
[----:B------:R-:W2:Y:S01]  /*112e0*/  MUFU.EX2 R180, R180 ;  /* 0x000000b400b47308 */ /* 0x000ea20000000800 */
        /* <DEDUP_REMOVED lines=15> */
[----:B--2---:R-:W-:Y:S01]  /*113e0*/  F2FP.PACK_AB R133, R180, R179 ;  /* 0x000000b3b485723e */ /* 0x004fe200000000ff */
        /* <DEDUP_REMOVED lines=9> */
[----:B------:R-:W-:Y:S01]  /*11480*/  MUFU.EX2 R241, R241 ;  /* 0x000000f100f17308 */ /* 0x000fe20000000800 */
[C---:B------:R-:W-:Y:S02]  /*11490*/  FMUL.FTZ R70, R0.reuse, R70 ;  /* 0x0000004600467220 */ /* 0x040fe40000410000 */
[----:B------:R-:W-:Y:S01]  /*114a0*/  FMUL.FTZ R71, R0, R71 ;  /* 0x0000004700477220 */ /* 0x000fe20000410000 */
[----:B----4-:R-:W-:Y:S01]  /*114b0*/  F2FP.PACK_AB R135, R182, R181 ;  /* 0x000000b5b687723e */ /* 0x010fe200000000ff */
[C---:B------:R-:W-:Y:S02]  /*114c0*/  FMUL.FTZ R72, R2.reuse, R72 ;  /* 0x0000004802487220 */ /* 0x040fe40000410000 */
[----:B------:R-:W-:Y:S02]  /*114d0*/  FMUL.FTZ R73, R2, R73 ;  /* 0x0000004902497220 */ /* 0x000fe40000410000 */
[C---:B------:R-:W-:Y:S01]  /*114e0*/  FMUL.FTZ R74, R0.reuse, R74 ;  /* 0x0000004a004a7220 */ /* 0x040fe20000410000 */
[----:B------:R-:W-:Y:S01]  /*114f0*/  MUFU.EX2 R240, R240 ;  /* 0x000000f000f07308 */ /* 0x000fe20000000800 */
[C---:B-1----:R-:W-:Y:S05]  /*11500*/  HMMA.16816.F32 R4, R132.reuse, R148, R4 ;  /* 0x000000948404723c */ /* 0x042fea0000001804 */
[----:B------:R-:W-:Y:S02]  /*11510*/  FMUL.FTZ R75, R0, R75 ;  /* 0x0000004b004b7220 */ /* 0x000fe40000410000 */
[C---:B------:R-:W-:Y:S01]  /*11520*/  FMUL.FTZ R76, R2.reuse, R76 ;  /* 0x0000004c024c7220 */ /* 0x040fe20000410000 */
[C---:B------:R-:W-:Y:S01]  /*11530*/  HMMA.16816.F32 R12, R132.reuse, R150, R12 ;  /* 0x00000096840c723c */ /* 0x040fe2000000180c */
[----:B------:R-:W1:Y:S01]  /*11540*/  LDSM.16.MT88.4 R148, [R174+0x2000] ;  /* 0x00200000ae94783b */ /* 0x000e620000004200 */
[----:B------:R-:W-:Y:S02]  /*11550*/  MUFU.EX2 R243, R243 ;  /* 0x000000f300f37308 */ /* 0x000fe40000000800 */
[----:B------:R-:W-:Y:S02]  /*11560*/  FMUL.FTZ R77, R2, R77 ;  /* 0x0000004d024d7220 */ /* 0x000fe40000410000 */
[C---:B------:R-:W-:Y:S02]  /*11570*/  FMUL.FTZ R78, R0.reuse, R78 ;  /* 0x0000004e004e7220 */ /* 0x040fe40000410000 */
[C---:B---3--:R-:W-:Y:S04]  /*11580*/  HMMA.16816.F32 R40, R132.reuse, R152, R40 ;  /* 0x000000988428723c */ /* 0x048fe80000001828 */
[----:B------:R-:W-:Y:S01]  /*11590*/  FMUL.FTZ R79, R0, R79 ;  /* 0x0000004f004f7220 */ /* 0x000fe20000410000 */
[----:B------:R-:W-:Y:S01]  /*115a0*/  MUFU.EX2 R242, R242 ;  /* 0x000000f200f27308 */ /* 0x000fe20000000800 */
[C---:B------:R-:W-:Y:S02]  /*115b0*/  FMUL.FTZ R80, R2.reuse, R80 ;  /* 0x0000005002507220 */ /* 0x040fe40000410000 */
[C---:B------:R-:W-:Y:S01]  /*115c0*/  HMMA.16816.F32 R44, R132.reuse, R154, R44 ;  /* 0x0000009a842c723c */ /* 0x040fe2000000182c */
[----:B------:R-:W2:Y:S03]  /*115d0*/  LDSM.16.MT88.4 R152, [R9+0x2000] ;  /* 0x002000000998783b */ /* 0x000ea60000004200 */
[----:B------:R-:W-:Y:S02]  /*115e0*/  FMUL.FTZ R81, R2, R81 ;  /* 0x0000005102517220 */ /* 0x000fe40000410000 */
[C---:B------:R-:W-:Y:S01]  /*115f0*/  FMUL.FTZ R82, R0.reuse, R82 ;  /* 0x0000005200527220 */ /* 0x040fe20000410000 */
[----:B------:R-:W-:Y:S01]  /*11600*/  MUFU.EX2 R244, R244 ;  /* 0x000000f400f47308 */ /* 0x000fe20000000800 */
[C---:B-----5:R-:W-:Y:S04]  /*11610*/  HMMA.16816.F32 R48, R132.reuse, R156, R48 ;  /* 0x0000009c8430723c */ /* 0x060fe80000001830 */
        /* <DEDUP_REMOVED lines=8> */
[----:B------:R-:W-:Y:S01]  /*116a0*/  FMUL.FTZ R87, R0, R87 ;  /* 0x0000005700577220 */ /* 0x000fe20000410000 */
[----:B------:R-:W-:Y:S01]  /*116b0*/  MUFU.EX2 R246, R246 ;  /* 0x000000f600f67308 */ /* 0x000fe20000000800 */
[C---:B------:R-:W-:Y:S02]  /*116c0*/  FMUL.FTZ R88, R2.reuse, R88 ;  /* 0x0000005802587220 */ /* 0x040fe40000410000 */
[C---:B------:R-:W-:Y:S01]  /*116d0*/  HMMA.16816.F32 R60, R132.reuse, R130, R60 ;  /* 0x00000082843c723c */ /* 0x040fe2000000183c */
[----:B------:R-:W3:Y:S03]  /*116e0*/  LDSM.16.MT88.4 R128, [R172+0x2000] ;  /* 0x00200000ac80783b */ /* 0x000ee60000004200 */
        /* <DEDUP_REMOVED lines=16> */
[----:B------:R-:W-:Y:S01]  /*117f0*/  FMUL.FTZ R99, R0, R99 ;  /* 0x0000006300637220 */ /* 0x000fe20000410000 */
[C---:B---3--:R-:W-:Y:S03]  /*11800*/  HMMA.16816.F32 R80, R132.reuse, R128, R80 ;  /* 0x000000808450723c */ /* 0x048fe60000001850 */
[C---:B------:R-:W-:Y:S02]  /*11810*/  FMUL.FTZ R100, R2.reuse, R100 ;  /* 0x0000006402647220 */ /* 0x040fe40000410000 */
[----:B------:R-:W-:Y:S02]  /*11820*/  FMUL.FTZ R101, R2, R101 ;  /* 0x0000006502657220 */ /* 0x000fe40000410000 */
[C---:B------:R-:W-:Y:S01]  /*11830*/  FMUL.FTZ R102, R0.reuse, R102 ;  /* 0x0000006600667220 */ /* 0x040fe20000410000 */
        /* <DEDUP_REMOVED lines=17> */
[--C-:B------:R-:W-:Y:S02]  /*11950*/  FFMA.FTZ R186, R16, c[0x0][0x2d0], -R185.reuse ;  /* 0x0000b40010ba7a23 */ /* 0x100fe400000108b9 */
[C---:B------:R-:W-:Y:S01]  /*11960*/  FMUL.FTZ R16, R2.reuse, R124 ;  /* 0x0000007c02107220 */ /* 0x040fe20000410000 */
[C---:B---3--:R-:W-:Y:S03]  /*11970*/  HMMA.16816.F32 R104, R132.reuse, R128, R104 ;  /* 0x000000808468723c */ /* 0x048fe60000001868 */
[----:B------:R-:W-:Y:S01]  /*11980*/  FFMA.FTZ R187, R17, c[0x0][0x2d0], -R185 ;  /* 0x0000b40011bb7a23 */ /* 0x000fe200000108b9 */
[----:B------:R-:W-:Y:S01]  /*11990*/  MUFU.EX2 R186, R186 ;  /* 0x000000ba00ba7308 */ /* 0x000fe20000000800 */
[----:B------:R-:W-:Y:S02]  /*119a0*/  FMUL.FTZ R17, R2, R125 ;  /* 0x0000007d02117220 */ /* 0x000fe40000410000 */
[--C-:B------:R-:W-:Y:S01]  /*119b0*/  FFMA.FTZ R232, R18, c[0x0][0x2d0], -R183.reuse ;  /* 0x0000b40012e87a23 */ /* 0x100fe200000108b7 */
[C---:B------:R-:W-:Y:S01]  /*119c0*/  HMMA.16816.F32 R108, R132.reuse, R130, R108 ;  /* 0x00000082846c723c */ /* 0x040fe2000000186c */
[----:B------:R-:W-:Y:S03]  /*119d0*/  LDSM.16.MT88.4 R128, [R9+0x800] ;  /* 0x000800000980783b */ /* 0x000fe60000004200 */
[C---:B------:R-:W-:Y:S02]  /*119e0*/  FMUL.FTZ R18, R0.reuse, R126 ;  /* 0x0000007e00127220 */ /* 0x040fe40000410000 */
[----:B------:R-:W-:Y:S01]  /*119f0*/  FFMA.FTZ R235, R19, c[0x0][0x2d0], -R183 ;  /* 0x0000b40013eb7a23 */ /* 0x000fe200000108b7 */
[----:B------:R-:W3:Y:S01]  /*11a00*/  MUFU.EX2 R187, R187 ;  /* 0x000000bb00bb7308 */ /* 0x000ee20000000800 */
[----:B------:R-:W-:Y:S02]  /*11a10*/  FMUL.FTZ R19, R0, R127 ;  /* 0x0000007f00137220 */ /* 0x000fe40000410000 */
[----:B------:R-:W4:Y:S02]  /*11a20*/  LDSM.16.MT88.4 R124, [R174+0x800] ;  /* 0x00080000ae7c783b */ /* 0x000f240000004200 */
[--C-:B------:R-:W-:Y:S02]  /*11a30*/  FFMA.FTZ R198, R20, c[0x0][0x2d0], -R185.reuse ;  /* 0x0000b40014c67a23 */ /* 0x100fe400000108b9 */
[----:B------:R-:W-:Y:S01]  /*11a40*/  FFMA.FTZ R233, R21, c[0x0][0x2d0], -R185 ;  /* 0x0000b40015e97a23 */ /* 0x000fe200000108b9 */
[C---:B-1----:R-:W-:Y:S02]  /*11a50*/  HMMA.16816.F32 R16, R132.reuse, R148, R16 ;  /* 0x000000948410723c */ /* 0x042fe40000001810 */
[----:B------:R-:W-:Y:S01]  /*11a60*/  MUFU.EX2 R232, R232 ;  /* 0x000000e800e87308 */ /* 0x000fe20000000800 */
[--C-:B------:R-:W-:Y:S02]  /*11a70*/  FFMA.FTZ R234, R22, c[0x0][0x2d0], -R183.reuse ;  /* 0x0000b40016ea7a23 */ /* 0x100fe400000108b7 */
[--C-:B------:R-:W-:Y:S02]  /*11a80*/  FFMA.FTZ R237, R23, c[0x0][0x2d0], -R183.reuse ;  /* 0x0000b40017ed7a23 */ /* 0x100fe400000108b7 */
[C---:B------:R-:W-:Y:S02]  /*11a90*/  FMUL.FTZ R112, R2.reuse, R112 ;  /* 0x0000007002707220 */ /* 0x040fe40000410000 */
[----:B------:R-:W-:Y:S03]  /*11aa0*/  FMUL.FTZ R113, R2, R113 ;  /* 0x0000007102717220 */ /* 0x000fe60000410000 */
[----:B------:R-:W-:Y:S01]  /*11ab0*/  MUFU.EX2 R198, R198 ;  /* 0x000000c600c67308 */ /* 0x000fe20000000800 */
[C---:B------:R-:W-:Y:S02]  /*11ac0*/  FMUL.FTZ R114, R0.reuse, R114 ;  /* 0x0000007200727220 */ /* 0x040fe40000410000 */
[----:B------:R-:W-:Y:S02]  /*11ad0*/  FMUL.FTZ R115, R0, R115 ;  /* 0x0000007300737220 */ /* 0x000fe40000410000 */
[C---:B------:R-:W-:Y:S01]  /*11ae0*/  FMUL.FTZ R20, R2.reuse, R120 ;  /* 0x0000007802147220 */ /* 0x040fe20000410000 */
[----:B---3--:R-:W-:Y:S01]  /*11af0*/  F2FP.PACK_AB R120, R187, R186 ;  /* 0x000000babb78723e */ /* 0x008fe200000000ff */
[----:B------:R-:W-:Y:S02]  /*11b00*/  FMUL.FTZ R21, R2, R121 ;  /* 0x0000007902157220 */ /* 0x000fe40000410000 */
[C---:B------:R-:W-:Y:S01]  /*11b10*/  FMUL.FTZ R22, R0.reuse, R122 ;  /* 0x0000007a00167220 */ /* 0x040fe20000410000 */
[C---:B------:R-:W-:Y:S01]  /*11b20*/  HMMA.16816.F32 R112, R132.reuse, R150, R112 ;  /* 0x000000968470723c */ /* 0x040fe20000001870 */
[----:B------:R-:W1:Y:S01]  /*11b30*/  MUFU.EX2 R233, R233 ;  /* 0x000000e900e97308 */ /* 0x000e620000000800 */
[----:B------:R-:W3:Y:S01]  /*11b40*/  LDSM.16.MT88.4 R148, [R172+0x800] ;  /* 0x00080000ac94783b */ /* 0x000ee20000004200 */
[----:B------:R-:W-:Y:S02]  /*11b50*/  FMUL.FTZ R23, R0, R123 ;  /* 0x0000007b00177220 */ /* 0x000fe40000410000 */
[C---:B------:R-:W-:Y:S02]  /*11b60*/  FMUL.FTZ R116, R2.reuse, R116 ;  /* 0x0000007402747220 */ /* 0x040fe40000410000 */
[----:B------:R-:W-:Y:S02]  /*11b70*/  FMUL.FTZ R117, R2, R117 ;  /* 0x0000007502757220 */ /* 0x000fe40000410000 */
[C---:B------:R-:W-:Y:S01]  /*11b80*/  FMUL.FTZ R118, R0.reuse, R118 ;  /* 0x0000007600767220 */ /* 0x040fe20000410000 */
[C---:B--2---:R-:W-:Y:S01]  /*11b90*/  HMMA.16816.F32 R20, R132.reuse, R152, R20 ;  /* 0x000000988414723c */ /* 0x044fe20000001814 */
[----:B------:R-:W2:Y:S02]  /*11ba0*/  MUFU.EX2 R235, R235 ;  /* 0x000000eb00eb7308 */ /* 0x000ea40000000800 */
[----:B------:R-:W-:Y:S02]  /*11bb0*/  FMUL.FTZ R119, R0, R119 ;  /* 0x0000007700777220 */ /* 0x000fe40000410000 */
[--C-:B------:R-:W-:Y:S02]  /*11bc0*/  FFMA.FTZ R236, R26, c[0x0][0x2d0], -R183.reuse ;  /* 0x0000b4001aec7a23 */ /* 0x100fe400000108b7 */
[--C-:B------:R-:W-:Y:S01]  /*11bd0*/  FFMA.FTZ R239, R27, c[0x0][0x2d0], -R183.reuse ;  /* 0x0000b4001bef7a23 */ /* 0x100fe200000108b7 */
[----:B------:R-:W-:Y:S01]  /*11be0*/  F2FP.PACK_AB R27, R241, R238 ;  /* 0x000000eef11b723e */ /* 0x000fe200000000ff */
[----:B------:R-:W-:Y:S01]  /*11bf0*/  FFMA.FTZ R183, R39, c[0x0][0x2d0], -R183 ;  /* 0x0000b40027b77a23 */ /* 0x000fe200000108b7 */
[----:B------:R-:W-:Y:S01]  /*11c00*/  HMMA.16816.F32 R116, R132, R154, R116 ;  /* 0x0000009a8474723c */ /* 0x000fe20000001874 */
[----:B------:R-:W-:Y:S01]  /*11c10*/  MUFU.EX2 R234, R234 ;  /* 0x000000ea00ea7308 */ /* 0x000fe20000000800 */
[----:B------:R-:W5:Y:S01]  /*11c20*/  LDSM.16.MT88.4 R132, [R173+0x2800] ;  /* 0x00280000ad84783b */ /* 0x000f620000004200 */
[----:B------:R-:W-:Y:S01]  /*11c30*/  FFMA.FTZ R179, R0, R225, R179 ;  /* 0x000000e100b37223 */ /* 0x000fe200000100b3 */
[----:B-1----:R-:W-:Y:S01]  /*11c40*/  F2FP.PACK_AB R122, R233, R198 ;  /* 0x000000c6e97a723e */ /* 0x002fe200000000ff */
[----:B------:R-:W-:Y:S02]  /*11c50*/  FFMA.FTZ R175, R2, R231, R175 ;  /* 0x000000e702af7223 */ /* 0x000fe400000100af */
[----:B------:R-:W-:Y:S03]  /*11c60*/  FADD.FTZ R180, R180, R179 ;  /* 0x000000b3b4b47221 */ /* 0x000fe60000010000 */
[----:B------:R-:W-:Y:S01]  /*11c70*/  LDSM.16.MT88.4 R152, [R172+0x3800] ;  /* 0x00380000ac98783b */ /* 0x000fe20000004200 */
[----:B------:R-:W1:Y:S01]  /*11c80*/  MUFU.EX2 R237, R237 ;  /* 0x000000ed00ed7308 */ /* 0x000e620000000800 */
[----:B------:R-:W-:Y:S02]  /*11c90*/  FADD.FTZ R176, R176, R175 ;  /* 0x000000afb0b07221 */ /* 0x000fe40000010000 */
[----:B------:R-:W-:Y:S01]  /*11ca0*/  FADD.FTZ R181, R181, R180 ;  /* 0x000000b4b5b57221 */ /* 0x000fe20000010000 */
[----:B--2---:R-:W-:Y:S01]  /*11cb0*/  F2FP.PACK_AB R121, R235, R232 ;  /* 0x000000e8eb79723e */ /* 0x004fe200000000ff */
[----:B------:R-:W-:Y:S02]  /*11cc0*/  FADD.FTZ R177, R177, R176 ;  /* 0x000000b0b1b17221 */ /* 0x000fe40000010000 */
[----:B------:R-:W-:Y:S02]  /*11cd0*/  FADD.FTZ R181, R182, R181 ;  /* 0x000000b5b6b57221 */ /* 0x000fe40000010000 */
[----:B------:R-:W-:Y:S01]  /*11ce0*/  FADD.FTZ R177, R178, R177 ;  /* 0x000000b1b2b17221 */ /* 0x000fe20000010000 */
[----:B------:R-:W-:Y:S01]  /*11cf0*/  MUFU.EX2 R236, R236 ;  /* 0x000000ec00ec7308 */ /* 0x000fe20000000800 */
[----:B------:R-:W-:Y:S02]  /*11d00*/  FADD.FTZ R232, R232, R181 ;  /* 0x000000b5e8e87221 */ /* 0x000fe40000010000 */
[----:B------:R-:W-:Y:S02]  /*11d10*/  FADD.FTZ R186, R186, R177 ;  /* 0x000000b1baba7221 */ /* 0x000fe40000010000 */
[----:B------:R-:W-:Y:S02]  /*11d20*/  FADD.FTZ R235, R235, R232 ;  /* 0x000000e8ebeb7221 */ /* 0x000fe40000010000 */
[----:B------:R-:W-:Y:S03]  /*11d30*/  FADD.FTZ R187, R187, R186 ;  /* 0x000000babbbb7221 */ /* 0x000fe60000010000 */
[----:B------:R-:W2:Y:S01]  /*11d40*/  MUFU.EX2 R239, R239 ;  /* 0x000000ef00ef7308 */ /* 0x000ea20000000800 */
[----:B------:R-:W-:Y:S01]  /*11d50*/  FADD.FTZ R198, R198, R187 ;  /* 0x000000bbc6c67221 */ /* 0x000fe20000010000 */
[----:B-1----:R-:W-:Y:S01]  /*11d60*/  F2FP.PACK_AB R123, R237, R234 ;  /* 0x000000eaed7b723e */ /* 0x002fe200000000ff */
[----:B------:R-:W-:Y:S02]  /*11d70*/  FADD.FTZ R234, R234, R235 ;  /* 0x000000ebeaea7221 */ /* 0x000fe40000010000 */
[----:B------:R-:W-:Y:S02]  /*11d80*/  FADD.FTZ R233, R233, R198 ;  /* 0x000000c6e9e97221 */ /* 0x000fe40000010000 */
[----:B------:R-:W-:Y:S03]  /*11d90*/  FADD.FTZ R237, R237, R234 ;  /* 0x000000eaeded7221 */ /* 0x000fe60000010000 */
[----:B------:R-:W-:Y:S01]  /*11da0*/  MUFU.EX2 R183, R183 ;  /* 0x000000b700b77308 */ /* 0x000fe20000000800 */
[C---:B----4-:R-:W-:Y:S08]  /*11db0*/  HMMA.16816.F32 R4, R120.reuse, R124, R4 ;  /* 0x0000007c7804723c */ /* 0x050ff00000001804 */
[C---:B------:R-:W-:Y:S01]  /*11dc0*/  HMMA.16816.F32 R12, R120.reuse, R126, R12 ;  /* 0x0000007e780c723c */ /* 0x040fe2000000180c */
[----:B------:R-:W1:Y:S07]  /*11dd0*/  LDSM.16.MT88.4 R124, [R174+0x4800] ;  /* 0x00480000ae7c783b */ /* 0x000e6e0000004200 */
[C---:B------:R-:W-:Y:S08]  /*11de0*/  HMMA.16816.F32 R40, R120.reuse, R128, R40 ;  /* 0x000000807828723c */ /* 0x040ff00000001828 */
[C---:B------:R-:W-:Y:S01]  /*11df0*/  HMMA.16816.F32 R44, R120.reuse, R130, R44 ;  /* 0x00000082782c723c */ /* 0x040fe2000000182c */
[----:B------:R-:W4:Y:S07]  /*11e00*/  LDSM.16.MT88.4 R128, [R9+0x4800] ;  /* 0x004800000980783b */ /* 0x000f2e0000004200 */
[C---:B---3--:R-:W-:Y:S08]  /*11e10*/  HMMA.16816.F32 R48, R120.reuse, R148, R48 ;  /* 0x000000947830723c */ /* 0x048ff00000001830 */
[C---:B------:R-:W-:Y:S01]  /*11e20*/  HMMA.16816.F32 R52, R120.reuse, R150, R52 ;  /* 0x000000967834723c */ /* 0x040fe20000001834 */
[----:B------:R-:W3:Y:S07]  /*11e30*/  LDSM.16.MT88.4 R148, [R172+0x4800] ;  /* 0x00480000ac94783b */ /* 0x000eee0000004200 */
[C---:B------:R-:W-:Y:S08]  /*11e40*/  HMMA.16816.F32 R56, R120.reuse, R156, R56 ;  /* 0x0000009c7838723c */ /* 0x040ff00000001838 */
[C---:B------:R-:W-:Y:S08]  /*11e50*/  HMMA.16816.F32 R60, R120.reuse, R158, R60 ;  /* 0x0000009e783c723c */ /* 0x040ff0000000183c */
[C---:B------:R-:W-:Y:S08]  /*11e60*/  HMMA.16816.F32 R64, R120.reuse, R160, R64 ;  /* 0x000000a07840723c */ /* 0x040ff00000001840 */
[C---:B------:R-:W-:Y:S08]  /*11e70*/  HMMA.16816.F32 R68, R120.reuse, R162, R68 ;  /* 0x000000a27844723c */ /* 0x040ff00000001844 */
[C---:B------:R-:W-:Y:S08]  /*11e80*/  HMMA.16816.F32 R72, R120.reuse, R164, R72 ;  /* 0x000000a47848723c */ /* 0x040ff00000001848 */
[C---:B------:R-:W-:Y:S08]  /*11e90*/  HMMA.16816.F32 R76, R120.reuse, R166, R76 ;  /* 0x000000a6784c723c */ /* 0x040ff0000000184c */
[C---:B------:R-:W-:Y:S07]  /*11ea0*/  HMMA.16816.F32 R80, R120.reuse, R168, R80 ;  /* 0x000000a87850723c */ /* 0x040fee0000001850 */
[--C-:B------:R-:W-:Y:S01]  /*11eb0*/  FFMA.FTZ R168, R24, c[0x0][0x2d0], -R185.reuse ;  /* 0x0000b40018a87a23 */ /* 0x100fe200000108b9 */
[C---:B------:R-:W-:Y:S04]  /*11ec0*/  HMMA.16816.F32 R84, R120.reuse, R170, R84 ;  /* 0x000000aa7854723c */ /* 0x040fe80000001854 */
[--C-:B------:R-:W-:Y:S01]  /*11ed0*/  FFMA.FTZ R169, R25, c[0x0][0x2d0], -R185.reuse ;  /* 0x0000b40019a97a23 */ /* 0x100fe200000108b9 */
[----:B--2---:R-:W-:Y:S01]  /*11ee0*/  F2FP.PACK_AB R25, R239, R236 ;  /* 0x000000ecef19723e */ /* 0x004fe200000000ff */
[----:B------:R-:W-:Y:S01]  /*11ef0*/  MUFU.EX2 R168, R168 ;  /* 0x000000a800a87308 */ /* 0x000fe20000000800 */
[--C-:B------:R-:W-:Y:S01]  /*11f00*/  FFMA.FTZ R170, R28, c[0x0][0x2d0], -R185.reuse ;  /* 0x0000b4001caa7a23 */ /* 0x100fe200000108b9 */
[C---:B-----5:R-:W-:Y:S04]  /*11f10*/  HMMA.16816.F32 R88, R120.reuse, R132, R88 ;  /* 0x000000847858723c */ /* 0x060fe80000001858 */
[--C-:B------:R-:W-:Y:S02]  /*11f20*/  FFMA.FTZ R171, R29, c[0x0][0x2d0], -R185.reuse ;  /* 0x0000b4001dab7a23 */ /* 0x100fe400000108b9 */
[----:B------:R-:W-:Y:S01]  /*11f30*/  LDSM.16.MT88.4 R28, [R9+0x1000] ;  /* 0x00100000091c783b */ /* 0x000fe20000004200 */
[----:B------:R-:W-:Y:S01]  /*11f40*/  FFMA.FTZ R185, R37, c[0x0][0x2d0], -R185 ;  /* 0x0000b40025b97a23 */ /* 0x000fe200000108b9 */
[C---:B------:R-:W-:Y:S01]  /*11f50*/  HMMA.16816.F32 R92, R120.reuse, R134, R92 ;  /* 0x00000086785c723c */ /* 0x040fe2000000185c */
[----:B------:R-:W2:Y:S03]  /*11f60*/  MUFU.EX2 R169, R169 ;  /* 0x000000a900a97308 */ /* 0x000ea60000000800 */
[----:B------:R-:W-:Y:S02]  /*11f70*/  FADD.FTZ R236, R236, R237 ;  /* 0x000000edecec7221 */ /* 0x000fe40000010000 */
[----:B------:R-:W5:Y:S02]  /*11f80*/  LDSM.16.MT88.4 R132, [R173+0x4800] ;  /* 0x00480000ad84783b */ /* 0x000f640000004200 */
[C---:B-1----:R-:W-:Y:S03]  /*11f90*/  HMMA.16816.F32 R96, R120.reuse, R124, R96 ;  /* 0x0000007c7860723c */ /* 0x042fe60000001860 */
[----:B------:R-:W-:Y:S01]  /*11fa0*/  MUFU.EX2 R170, R170 ;  /* 0x000000aa00aa7308 */ /* 0x000fe20000000800 */
[----:B------:R-:W-:Y:S02]  /*11fb0*/  FADD.FTZ R239, R239, R236 ;  /* 0x000000ecefef7221 */ /* 0x000fe40000010000 */
[----:B------:R-:W-:Y:S02]  /*11fc0*/  LDSM.16.MT88.4 R36, [R173+0x1800] ;  /* 0x00180000ad24783b */ /* 0x000fe40000004200 */
[C---:B------:R-:W-:Y:S04]  /*11fd0*/  HMMA.16816.F32 R100, R120.reuse, R126, R100 ;  /* 0x0000007e7864723c */ /* 0x040fe80000001864 */
[----:B------:R-:W-:Y:S01]  /*11fe0*/  FADD.FTZ R238, R238, R239 ;  /* 0x000000efeeee7221 */ /* 0x000fe20000010000 */
[----:B------:R-:W1:Y:S01]  /*11ff0*/  MUFU.EX2 R171, R171 ;  /* 0x000000ab00ab7308 */ /* 0x000e620000000800 */
[----:B------:R-:W5:Y:S02]  /*12000*/  LDSM.16.MT88.4 R124, [R174+0x1000] ;  /* 0x00100000ae7c783b */ /* 0x000f640000004200 */
[C---:B----4-:R-:W-:Y:S04]  /*12010*/  HMMA.16816.F32 R104, R120.reuse, R128, R104 ;  /* 0x000000807868723c */ /* 0x050fe80000001868 */
[C---:B--2---:R-:W-:Y:S01]  /*12020*/  F2FP.PACK_AB R24, R169.reuse, R168 ;  /* 0x000000a8a918723e */ /* 0x044fe200000000ff */
[----:B------:R-:W-:Y:S02]  /*12030*/  FADD.FTZ R168, R168, R233 ;  /* 0x000000e9a8a87221 */ /* 0x000fe40000010000 */
[----:B------:R-:W2:Y:S01]  /*12040*/  MUFU.EX2 R185, R185 ;  /* 0x000000b900b97308 */ /* 0x000ea20000000800 */
[C---:B------:R-:W-:Y:S01]  /*12050*/  HMMA.16816.F32 R108, R120.reuse, R130, R108 ;  /* 0x00000082786c723c */ /* 0x040fe2000000186c */
[----:B------:R-:W4:Y:S03]  /*12060*/  LDSM.16.MT88.4 R128, [R172+0x1000] ;  /* 0x00100000ac80783b */ /* 0x000f260000004200 */
[----:B------:R-:W-:Y:S02]  /*12070*/  FADD.FTZ R169, R169, R168 ;  /* 0x000000a8a9a97221 */ /* 0x000fe40000010000 */
[----:B------:R-:W-:Y:S02]  /*12080*/  FADD.FTZ R241, R241, R238 ;  /* 0x000000eef1f17221 */ /* 0x000fe40000010000 */
[C---:B---3--:R-:W-:Y:S04]  /*12090*/  HMMA.16816.F32 R16, R120.reuse, R148, R16 ;  /* 0x000000947810723c */ /* 0x048fe80000001810 */
[C---:B-1----:R-:W-:Y:S01]  /*120a0*/  F2FP.PACK_AB R26, R171.reuse, R170 ;  /* 0x000000aaab1a723e */ /* 0x042fe200000000ff */
[----:B------:R-:W-:Y:S03]  /*120b0*/  FADD.FTZ R170, R170, R169 ;  /* 0x000000a9aaaa7221 */ /* 0x000fe60000010000 */
[C---:B------:R-:W-:Y:S01]  /*120c0*/  HMMA.16816.F32 R112, R120.reuse, R150, R112 ;  /* 0x000000967870723c */ /* 0x040fe20000001870 */
[----:B------:R-:W1:Y:S03]  /*120d0*/  LDSM.16.MT88.4 R148, [R173+0x1000] ;  /* 0x00100000ad94783b */ /* 0x000e660000004200 */
[----:B------:R-:W-:Y:S04]  /*120e0*/  FADD.FTZ R171, R171, R170 ;  /* 0x000000aaabab7221 */ /* 0x000fe80000010000 */
[C---:B-----5:R-:W-:Y:S08]  /*120f0*/  HMMA.16816.F32 R20, R120.reuse, R132, R20 ;  /* 0x000000847814723c */ /* 0x060ff00000001814 */
[----:B------:R-:W-:Y:S01]  /*12100*/  HMMA.16816.F32 R116, R120, R134, R116 ;  /* 0x000000867874723c */ /* 0x000fe20000001874 */
[----:B------:R-:W3:Y:S07]  /*12110*/  LDSM.16.MT88.4 R120, [R174+0x3000] ;  /* 0x00300000ae78783b */ /* 0x000eee0000004200 */
[C---:B------:R-:W-:Y:S01]  /*12120*/  HMMA.16816.F32 R4, R24.reuse, R124, R4 ;  /* 0x0000007c1804723c */ /* 0x040fe20000001804 */
[----:B------:R-:W5:Y:S07]  /*12130*/  LDSM.16.MT88.4 R132, [R9+0x3000] ;  /* 0x003000000984783b */ /* 0x000f6e0000004200 */
[C---:B------:R-:W-:Y:S01]  /*12140*/  HMMA.16816.F32 R12, R24.reuse, R126, R12 ;  /* 0x0000007e180c723c */ /* 0x040fe2000000180c */
[----:B------:R-:W2:Y:S07]  /*12150*/  LDSM.16.MT88.4 R124, [R172+0x3000] ;  /* 0x00300000ac7c783b */ /* 0x000eae0000004200 */
[C---:B------:R-:W-:Y:S08]  /*12160*/  HMMA.16816.F32 R40, R24.reuse, R28, R40 ;  /* 0x0000001c1828723c */ /* 0x040ff00000001828 */
[C---:B------:R-:W-:Y:S01]  /*12170*/  HMMA.16816.F32 R44, R24.reuse, R30, R44 ;  /* 0x0000001e182c723c */ /* 0x040fe2000000182c */
[----:B------:R-:W2:Y:S07]  /*12180*/  LDSM.16.MT88.4 R28, [R173+0x3000] ;  /* 0x00300000ad1c783b */ /* 0x000eae0000004200 */
[C---:B----4-:R-:W-:Y:S08]  /*12190*/  HMMA.16816.F32 R48, R24.reuse, R128, R48 ;  /* 0x000000801830723c */ /* 0x050ff00000001830 */
        /* <DEDUP_REMOVED lines=8> */
[C---:B-----5:R-:W-:Y:S08]  /*12220*/  HMMA.16816.F32 R72, R24.reuse, R132, R72 ;  /* 0x000000841848723c */ /* 0x060ff00000001848 */
[C---:B------:R-:W-:Y:S08]  /*12230*/  HMMA.16816.F32 R76, R24.reuse, R134, R76 ;  /* 0x00000086184c723c */ /* 0x040ff0000000184c */
[C---:B--2---:R-:W-:Y:S08]  /*12240*/  HMMA.16816.F32 R80, R24.reuse, R124, R80 ;  /* 0x0000007c1850723c */ /* 0x044ff00000001850 */
[C---:B------:R-:W-:Y:S01]  /*12250*/  HMMA.16816.F32 R84, R24.reuse, R126, R84 ;  /* 0x0000007e1854723c */ /* 0x040fe20000001854 */
[----:B------:R-:W2:Y:S07]  /*12260*/  LDSM.16.MT88.4 R124, [R172+0x5000] ;  /* 0x00500000ac7c783b */ /* 0x000eae0000004200 */
[C---:B------:R-:W-:Y:S08]  /*12270*/  HMMA.16816.F32 R88, R24.reuse, R28, R88 ;  /* 0x0000001c1858723c */ /* 0x040ff00000001858 */
[C---:B------:R-:W-:Y:S01]  /*12280*/  HMMA.16816.F32 R92, R24.reuse, R30, R92 ;  /* 0x0000001e185c723c */ /* 0x040fe2000000185c */
[----:B------:R-:W3:Y:S07]  /*12290*/  LDSM.16.MT88.4 R28, [R173+0x5000] ;  /* 0x00500000ad1c783b */ /* 0x000eee0000004200 */
[C---:B----4-:R-:W-:Y:S08]  /*122a0*/  HMMA.16816.F32 R96, R24.reuse, R128, R96 ;  /* 0x000000801860723c */ /* 0x050ff00000001860 */
        /* <DEDUP_REMOVED lines=9> */
[----:B------:R-:W-:Y:S01]  /*12340*/  HMMA.16816.F32 R116, R24, R30, R116 ;  /* 0x0000001e1874723c */ /* 0x000fe20000001874 */
[----:B------:R-:W3:Y:S06]  /*12350*/  LDSM.16.MT88.4 R28, [R173+0x3800] ;  /* 0x00380000ad1c783b */ /* 0x000eec0000004200 */
[----:B------:R-:W-:Y:S01]  /*12360*/  F2FP.PACK_AB R24, R243, R240 ;  /* 0x000000f0f318723e */ /* 0x000fe200000000ff */
[----:B------:R-:W-:Y:S01]  /*12370*/  FADD.FTZ R240, R240, R171 ;  /* 0x000000abf0f07221 */ /* 0x000fe20000010000 */
[----:B------:R-:W-:Y:S03]  /*12380*/  F2FP.PACK_AB R26, R185, R242 ;  /* 0x000000f2b91a723e */ /* 0x000fe600000000ff */
[----:B------:R-:W-:Y:S01]  /*12390*/  F2FP.PACK_AB R25, R245, R244 ;  /* 0x000000f4f519723e */ /* 0x000fe200000000ff */
[----:B------:R-:W-:Y:S01]  /*123a0*/  FADD.FTZ R244, R244, R241 ;  /* 0x000000f1f4f47221 */ /* 0x000fe20000010000 */
[----:B------:R-:W-:Y:S01]  /*123b0*/  F2FP.PACK_AB R27, R183, R246 ;  /* 0x000000f6b71b723e */ /* 0x000fe200000000ff */
[----:B------:R-:W-:Y:S02]  /*123c0*/  FADD.FTZ R243, R243, R240 ;  /* 0x000000f0f3f37221 */ /* 0x000fe40000010000 */
[----:B------:R-:W-:Y:S02]  /*123d0*/  FADD.FTZ R245, R245, R244 ;  /* 0x000000f4f5f57221 */ /* 0x000fe40000010000 */
[----:B------:R-:W-:Y:S02]  /*123e0*/  FADD.FTZ R242, R242, R243 ;  /* 0x000000f3f2f27221 */ /* 0x000fe40000010000 */
[C---:B----4-:R-:W-:Y:S01]  /*123f0*/  HMMA.16816.F32 R132, R24.reuse, R128, R4 ;  /* 0x000000801884723c */ /* 0x050fe20000001804 */
[----:B------:R-:W4:Y:S02]  /*12400*/  LDSM.16.MT88.4 R4, [R174+0x5800] ;  /* 0x00580000ae04783b */ /* 0x000f240000004200 */
[----:B------:R-:W-:Y:S02]  /*12410*/  FADD.FTZ R246, R246, R245 ;  /* 0x000000f5f6f67221 */ /* 0x000fe40000010000 */
[----:B------:R-:W-:Y:S02]  /*12420*/  FADD.FTZ R231, R185, R242 ;  /* 0x000000f2b9e77221 */ /* 0x000fe40000010000 */
[----:B------:R-:W-:Y:S01]  /*12430*/  FADD.FTZ R225, R183, R246 ;  /* 0x000000f6b7e17221 */ /* 0x000fe20000010000 */
[C---:B------:R-:W-:Y:S01]  /*12440*/  HMMA.16816.F32 R128, R24.reuse, R130, R12 ;  /* 0x000000821880723c */ /* 0x040fe2000000180c */
[----:B------:R-:W5:Y:S07]  /*12450*/  LDSM.16.MT88.4 R12, [R9+0x5800] ;  /* 0x00580000090c783b */ /* 0x000f6e0000004200 */
[C---:B------:R-:W-:Y:S07]  /*12460*/  HMMA.16816.F32 R40, R24.reuse, R32, R40 ;  /* 0x000000201828723c */ /* 0x040fee0000001828 */
[----:B------:R-:W-:Y:S01]  /*12470*/  IADD3 R32, R224, -0x2, RZ ;  /* 0xfffffffee0207810 */ /* 0x000fe20007ffe0ff */
[C---:B------:R-:W-:Y:S03]  /*12480*/  HMMA.16816.F32 R44, R24.reuse, R34, R44 ;  /* 0x00000022182c723c */ /* 0x040fe6000000182c */
[C---:B------:R-:W-:Y:S05]  /*12490*/  ISETP.GE.AND P0, PT, R32.reuse, R221, PT ;  /* 0x000000dd2000720c */ /* 0x040fea0003f06270 */
[C---:B-1----:R-:W-:Y:S08]  /*124a0*/  HMMA.16816.F32 R48, R24.reuse, R120, R48 ;  /* 0x000000781830723c */ /* 0x042ff00000001830 */
[C---:B------:R-:W-:Y:S01]  /*124b0*/  HMMA.16816.F32 R52, R24.reuse, R122, R52 ;  /* 0x0000007a1834723c */ /* 0x040fe20000001834 */
[----:B------:R-:W-:Y:S02]  /*124c0*/  @P0 MOV R0, c[0x0][0x1e0] ;  /* 0x0000780000000a02 */ /* 0x000fe40000000f00 */
[----:B------:R-:W-:Y:S02]  /*124d0*/  @P0 ISETP.GE.AND P2, PT, R209, c[0x0][0x1d4], PT ;  /* 0x00007500d1000a0c */ /* 0x000fe40003f46270 */
[----:B------:R-:W-:Y:S03]  /*124e0*/  @P0 MOV R2, c[0x0][0x1e4] ;  /* 0x0000790000020a02 */ /* 0x000fe60000000f00 */
        /* <DEDUP_REMOVED lines=8> */
[C---:B---3--:R-:W-:Y:S08]  /*12570*/  HMMA.16816.F32 R88, R24.reuse, R28, R88 ;  /* 0x0000001c1858723c */ /* 0x048ff00000001858 */
[C---:B------:R-:W-:Y:S01]  /*12580*/  HMMA.16816.F32 R92, R24.reuse, R30, R92 ;  /* 0x0000001e185c723c */ /* 0x040fe2000000185c */
[----:B------:R-:W1:Y:S07]  /*12590*/  LDSM.16.MT88.4 R28, [R172+0x5800] ;  /* 0x00580000ac1c783b */ /* 0x000e6e0000004200 */
[C---:B----4-:R-:W-:Y:S07]  /*125a0*/  HMMA.16816.F32 R96, R24.reuse, R4, R96 ;  /* 0x000000041860723c */ /* 0x050fee0000001860 */
[----:B------:R-:W-:Y:S01]  /*125b0*/  @P0 SHF.R.S32.HI R5, RZ, 0x1f, R32 ;  /* 0x0000001fff050819 */ /* 0x000fe20000011420 */
[C---:B------:R-:W-:Y:S04]  /*125c0*/  HMMA.16816.F32 R100, R24.reuse, R6, R100 ;  /* 0x000000061864723c */ /* 0x040fe80000001864 */
[----:B------:R-:W-:Y:S04]  /*125d0*/  @P0 IMAD R5, R5, c[0x0][0x1e0], RZ ;  /* 0x0000780005050a24 */ /* 0x000fe800078e02ff */
[C---:B-----5:R-:W-:Y:S04]  /*125e0*/  HMMA.16816.F32 R104, R24.reuse, R12, R104 ;  /* 0x0000000c1868723c */ /* 0x060fe80000001868 */
[C---:B------:R-:W-:Y:S02]  /*125f0*/  @P0 IMAD R5, R32.reuse, c[0x0][0x1e4], R5 ;  /* 0x0000790020050a24 */ /* 0x040fe400078e0205 */
[----:B------:R-:W-:Y:S02]  /*12600*/  @P0 IMAD.WIDE.U32 R32, R32, c[0x0][0x1e0], RZ ;  /* 0x0000780020200a25 */ /* 0x000fe400078e00ff */
[C---:B------:R-:W-:Y:S04]  /*12610*/  HMMA.16816.F32 R108, R24.reuse, R14, R108 ;  /* 0x0000000e186c723c */ /* 0x040fe8000000186c */
[----:B------:R-:W-:Y:S02]  /*12620*/  @P0 IADD3 R9, R33, R5, RZ ;  /* 0x0000000521090210 */ /* 0x000fe40007ffe0ff */
[----:B------:R-:W2:Y:S01]  /*12630*/  LDSM.16.MT88.4 R4, [R173+0x5800] ;  /* 0x00580000ad04783b */ /* 0x000ea20000004200 */
[C---:B------:R-:W-:Y:S02]  /*12640*/  @P0 SHF.L.U32 R13, R32.reuse, 0x6, RZ ;  /* 0x00000006200d0819 */ /* 0x040fe400000006ff */
[----:B------:R-:W-:Y:S01]  /*12650*/  @P0 SHF.L.U64.HI R9, R32, 0x6, R9 ;  /* 0x0000000620090819 */ /* 0x000fe20000010209 */
[C---:B-1----:R-:W-:Y:S03]  /*12660*/  HMMA.16816.F32 R124, R24.reuse, R28, R16 ;  /* 0x0000001c187c723c */ /* 0x042fe60000001810 */
[C---:B------:R-:W-:Y:S04]  /*12670*/  @P0 LEA R15, P1, R0.reuse, R13, 0x5 ;  /* 0x0000000d000f0211 */ /* 0x040fe800078228ff */
[----:B------:R-:W-:Y:S01]  /*12680*/  @P0 LEA.HI.X R33, R0, R9, R2, 0x5, P1 ;  /* 0x0000000900210211 */ /* 0x000fe200008f2c02 */
[C---:B------:R-:W-:Y:S04]  /*12690*/  HMMA.16816.F32 R112, R24.reuse, R30, R112 ;  /* 0x0000001e1870723c */ /* 0x040fe80000001870 */
[-C--:B------:R-:W-:Y:S02]  /*126a0*/  @P0 IADD3 R15, P4, R15, R228.reuse, RZ ;  /* 0x000000e40f0f0210 */ /* 0x080fe40007f9e0ff */
[----:B------:R-:W-:Y:S02]  /*126b0*/  @P0 IADD3 R13, P1, R13, R228, RZ ;  /* 0x000000e40d0d0210 */ /* 0x000fe40007f3e0ff */
[-C--:B------:R-:W-:Y:S02]  /*126c0*/  @P0 IADD3.X R2, R33, R220.reuse, RZ, P4, !PT ;  /* 0x000000dc21020210 */ /* 0x080fe400027fe4ff */
[----:B------:R-:W-:Y:S02]  /*126d0*/  ISETP.NE.AND P4, PT, R222, RZ, PT ;  /* 0x000000ffde00720c */ /* 0x000fe40003f85270 */
[----:B------:R-:W-:Y:S02]  /*126e0*/  @P0 LEA R16, P5, R13, c[0x0][0x1c8], 0x1 ;  /* 0x000072000d100a11 */ /* 0x000fe400078a08ff */
[----:B------:R-:W-:Y:S01]  /*126f0*/  @P0 IADD3.X R0, R9, R220, RZ, P1, !PT ;  /* 0x000000dc09000210 */ /* 0x000fe20000ffe4ff */
[----:B------:R-:W-:Y:S01]  /*12700*/  @P0 IMAD R9, R223, 0x6000, R11 ;  /* 0x00006000df090824 */ /* 0x000fe200078e020b */
[----:B------:R-:W-:Y:S02]  /*12710*/  @P0 ISETP.GE.AND P1, PT, R208, c[0x0][0x1d4], PT ;  /* 0x00007500d0000a0c */ /* 0x000fe40003f26270 */
[----:B------:R-:W-:Y:S02]  /*12720*/  @P0 LEA.HI.X R17, R13, c[0x0][0x1cc], R0, 0x1, P5 ;  /* 0x000073000d110a11 */ /* 0x000fe400028f0c00 */
[C---:B------:R-:W-:Y:S02]  /*12730*/  @P0 LEA R12, P3, R15.reuse, c[0x0][0x1c8], 0x1 ;  /* 0x000072000f0c0a11 */ /* 0x040fe400078608ff */
[C---:B------:R-:W-:Y:S01]  /*12740*/  IADD3 R0, R196.reuse, 0x1, RZ ;  /* 0x00000001c4007810 */ /* 0x040fe20007ffe0ff */
[----:B------:R-:W-:Y:S01]  /*12750*/  @!PT LDS RZ, [RZ] ;  /* 0x00000000fffff984 */ /* 0x000fe20000000800 */
[----:B------:R-:W-:Y:S01]  /*12760*/  @!PT LDS RZ, [RZ] ;  /* 0x00000000fffff984 */ /* 0x000fe20000000800 */
[----:B------:R-:W-:Y:S01]  /*12770*/  @!PT LDS RZ, [RZ] ;  /* 0x00000000fffff984 */ /* 0x000fe20000000800 */
[----:B------:R1:W-:Y:S01]  /*12780*/  @P0 LDGSTS.E.BYPASS.LTC128B.128 [R9], [R16.64], !P4 ;  /* 0x0000000010090fae */ /* 0x0003e2000e101d48 */
[----:B------:R-:W-:Y:S01]  /*12790*/  @P0 LEA.HI.X R13, R15, c[0x0][0x1cc], R2, 0x1, P3 ;  /* 0x000073000f0d0a11 */ /* 0x000fe200018f0c02 */
[C---:B--2---:R-:W-:Y:S06]  /*127a0*/  HMMA.16816.F32 R120, R24.reuse, R4, R20 ;  /* 0x000000041878723c */ /* 0x044fec0000001814 */
[----:B------:R1:W-:Y:S02]  /*127b0*/  @P0 LDGSTS.E.BYPASS.LTC128B.128 [R9+0x2000], [R16.64+0x80], !P2 ;  /* 0x0200008010090fae */ /* 0x0003e4000d101d48 */
[----:B------:R-:W-:Y:S06]  /*127c0*/  HMMA.16816.F32 R116, R24, R6, R116 ;  /* 0x000000061874723c */ /* 0x000fec0000001874 */
[----:B------:R1:W-:Y:S08]  /*127d0*/  @P0 LDGSTS.E.BYPASS.LTC128B.128 [R9+0x4000], [R16.64+0x100], !P1 ;  /* 0x0400010010090fae */ /* 0x0003f0000c901d48 */
[----:B------:R1:W-:Y:S08]  /*127e0*/  @P0 LDGSTS.E.BYPASS.LTC128B.128 [R9+0x1000], [R12.64], !P4 ;  /* 0x010000000c090fae */ /* 0x0003f0000e101d48 */
[----:B------:R1:W-:Y:S08]  /*127f0*/  @P0 LDGSTS.E.BYPASS.LTC128B.128 [R9+0x3000], [R12.64+0x80], !P2 ;  /* 0x030000800c090fae */ /* 0x0003f0000d101d48 */
[----:B------:R1:W-:Y:S01]  /*12800*/  @P0 LDGSTS.E.BYPASS.LTC128B.128 [R9+0x5000], [R12.64+0x100], !P1 ;  /* 0x050001000c090fae */ /* 0x0003e2000c901d48 */
[----:B------:R-:W-:Y:S02]  /*12810*/  ISETP.GE.AND P0, PT, R221, R224, PT ;  /* 0x000000e0dd00720c */ /* 0x000fe40003f06270 */
[----:B------:R-:W-:Y:S02]  /*12820*/  ISETP.GE.AND P1, PT, R196, 0x1, PT ;  /* 0x00000001c400780c */ /* 0x000fe40003f26270 */
[----:B------:R-:W-:Y:S02]  /*12830*/  MOV R224, R230 ;  /* 0x000000e600e07202 */ /* 0x000fe40000000f00 */
[----:B------:R-:W-:Y:S01]  /*12840*/  SEL R196, R0, RZ, !P1 ;  /* 0x000000ff00c47207 */ /* 0x000fe20004800000 */
[----:B------:R-:W0:Y:S01]  /*12850*/  LDGDEPBAR ;  /* 0x00000000000079af */ /* 0x000e220000000000 */
[----:B------:R-:W-:Y:S02]  /*12860*/  MOV R0, R3 ;  /* 0x0000000300007202 */ /* 0x000fe40000000f00 */
[----:B-1----:R-:W-:Y:S03]  /*12870*/  MOV R9, R8 ;  /* 0x0000000800097202 */ /* 0x002fe60000000f00 */
[----:B------:R-:W-:-:S05]  /*12880*/  @!P0 BRA `(.L_x_1461) ;  /* 0xffffd70000008947 */ /* 0x000fca000383ffff */
.L_x_1460:
[----:B-1----:R-:W-:Y:S02]  /*12890*/  MOV R5, 0x1f ;  /* 0x0000001f00057802 */ /* 0x002fe40000000f00 */
[----:B------:R-:W-:Y:S01]  /*128a0*/  MOV R0, 0xffffffff ;  /* 0xffffffff00007802 */ /* 0x000fe20000000f00 */
[----:B------:R-:W-:Y:S05]  /*128b0*/  BRA.DIV ~URZ, `(.L_x_1462) ;  /* 0x00004ee27f007947 */ /* 0x000fea000b800000 */
[----:B------:R1:W2:Y:S02]  /*128c0*/  SHFL.BFLY PT, R6, R231, 0x2, 0x1f ;  /* 0x0c401f00e7067f89 */ /* 0x0002a400000e0000 */
.L_x_1532:
[----:B-12---:R-:W-:Y:S01]  /*128d0*/  FADD.FTZ R231, R6, R231 ;  /* 0x000000e706e77221 */ /* 0x006fe20000010000 */
[----:B------:R-:W-:Y:S05]  /*128e0*/  BRA.DIV ~URZ, `(.L_x_1463) ;  /* 0x00004ef27f007947 */ /* 0x000fea000b800000 */
[----:B------:R-:W1:Y:S04]  /*128f0*/  SHFL.BFLY PT, R14, R225, 0x2, 0x1f ;  /* 0x0c401f00e10e7f89 */ /* 0x000e6800000e0000 */
[----:B------:R-:W2:Y:S01]  /*12900*/  SHFL.BFLY PT, R4, R231, 0x1, 0x1f ;  /* 0x0c201f00e7047f89 */ /* 0x000ea200000e0000 */
[----:B-1----:R-:W-:-:S02]  /*12910*/  FADD.FTZ R14, R14, R225 ;  /* 0x000000e10e0e7221 */ /* 0x002fc40000010000 */
[----:B--2---:R-:W-:-:S03]  /*12920*/  FADD.FTZ R4, R231, R4 ;  /* 0x00000004e7047221 */ /* 0x004fc60000010000 */
[----:B------:R1:W2:Y:S04]  /*12930*/  SHFL.BFLY PT, R6, R14, 0x1, 0x1f ;  /* 0x0c201f000e067f89 */ /* 0x0002a800000e0000 */
.L_x_1533:
[----:B-12---:R-:W-:Y:S01]  /*12940*/  FADD.FTZ R14, R6, R14 ;  /* 0x0000000e060e7221 */ /* 0x006fe20000010000 */
[----:B------:R-:W-:Y:S02]  /*12950*/  FSETP.NE.FTZ.AND P1, PT, R4, RZ, PT ;  /* 0x000000ff0400720b */ /* 0x000fe40003f35000 */
[----:B------:R-:W-:Y:S02]  /*12960*/  MOV R9, RZ ;  /* 0x000000ff00097202 */ /* 0x000fe40000000f00 */
[----:B------:R-:W-:Y:S02]  /*12970*/  FSETP.NE.FTZ.AND P0, PT, R14, RZ, PT ;  /* 0x000000ff0e00720b */ /* 0x000fe40003f15000 */
[----:B------:R-:W-:Y:S02]  /*12980*/  MOV R2, RZ ;  /* 0x000000ff00027202 */ /* 0x000fe40000000f00 */
[----:B------:R-:W-:-:S05]  /*12990*/  MOV R0, 0xff800000 ;  /* 0xff80000000007802 */ /* 0x000fca0000000f00 */
[----:B------:R-:W1:Y:S01]  /*129a0*/  @P1 MUFU.LG2 R5, R4 ;  /* 0x0000000400051308 */ /* 0x000e620000000c00 */
[----:B------:R-:W-:-:S03]  /*129b0*/  @P1 MOV R6, 0x3f317218 ;  /* 0x3f31721800061802 */ /* 0x000fc60000000f00 */
[----:B------:R-:W-:Y:S02]  /*129c0*/  @P0 MOV R16, 0x3f317218 ;  /* 0x3f31721800100802 */ /* 0x000fe40000000f00 */
[----:B------:R-:W-:Y:S02]  /*129d0*/  @P1 FMUL.FTZ R6, R6, c[0x0][0x2d0] ;  /* 0x0000b40006061a20 */ /* 0x000fe40000410000 */
[----:B------:R-:W2:Y:S01]  /*129e0*/  @P0 MUFU.LG2 R15, R14 ;  /* 0x0000000e000f0308 */ /* 0x000ea20000000c00 */
[----:B------:R-:W-:-:S07]  /*129f0*/  @P0 FMUL.FTZ R16, R16, c[0x0][0x2d0] ;  /* 0x0000b40010100a20 */ /* 0x000fce0000410000 */
[----:B------:R-:W3:Y:S01]  /*12a00*/  @P1 MUFU.RCP R9, R4 ;  /* 0x0000000400091308 */ /* 0x000ee20000001000 */
[----:B-1----:R-:W-:-:S04]  /*12a10*/  @P1 FMUL.FTZ R5, R5, 0.69314718246459960938 ;  /* 0x3f31721805051820 */ /* 0x002fc80000410000 */
[----:B------:R-:W-:-:S03]  /*12a20*/  @P1 FFMA.FTZ R0, R6, R8, R5 ;  /* 0x0000000806001223 */ /* 0x000fc60000010005 */
[----:B------:R1:W4:Y:S01]  /*12a30*/  @P0 MUFU.RCP R2, R14 ;  /* 0x0000000e00020308 */ /* 0x0003220000001000 */
[----:B--2---:R-:W-:Y:S01]  /*12a40*/  @P0 FMUL.FTZ R17, R15, 0.69314718246459960938 ;  /* 0x3f3172180f110820 */ /* 0x004fe20000410000 */
[----:B------:R-:W-:Y:S01]  /*12a50*/  MOV R15, 0x1 ;  /* 0x00000001000f7802 */ /* 0x000fe20000000f00 */
[C---:B---3--:R-:W-:Y:S02]  /*12a60*/  FMUL.FTZ R132, R9.reuse, R132 ;  /* 0x0000008409847220 */ /* 0x048fe40000410000 */
        /* <DEDUP_REMOVED lines=48> */
[----:B------:R-:W-:Y:S01]  /*12d70*/  @P0 FFMA.FTZ R14, R16, R3, R17 ;  /* 0x00000003100e0223 */ /* 0x000fe20000010011 */
[----:B------:R-:W-:Y:S01]  /*12d80*/  PRMT R3, R15, 0x7610, R3 ;  /* 0x000076100f037816 */ /* 0x000fe20000000003 */
        /* <DEDUP_REMOVED lines=48> */
.L_x_1401:
        /* <DEDUP_REMOVED lines=8> */
[----:B------:R-:W2:Y:S01]  /*13110*/  POPC R17, UR4 ;  /* 0x0000000400117d09 */ /* 0x000ea20008000000 */
[----:B-1----:R-:W-:-:S13]  /*13120*/  ISETP.EQ.U32.AND P0, PT, R16, R15, PT ;  /* 0x0000000f1000720c */ /* 0x002fda0003f02070 */
[----:B--2---:R-:W2:Y:S04]  /*13130*/  @P0 ATOMG.E.ADD.STRONG.GPU PT, R15, [R18.64], R17 ;  /* 0x00000011120f09a8 */ /* 0x004ea800081ee1c8 */
[----:B------:R-:W1:Y:S02]  /*13140*/  S2R R2, SR_LTMASK ;  /* 0x0000000000027919 */ /* 0x000e640000003900 */
[----:B-1----:R-:W-:-:S04]  /*13150*/  LOP3.LUT R2, R2, UR4, RZ, 0xc0, !PT ;  /* 0x0000000402027c12 */ /* 0x002fc8000f8ec0ff */
[----:B------:R-:W1:Y:S01]  /*13160*/  POPC R200, R2 ;  /* 0x0000000200c87309 */ /* 0x000e620000000000 */
[----:B--2---:R-:W1:Y:S02]  /*13170*/  SHFL.IDX PT, R15, R15, R16, 0x1f ;  /* 0x00001f100f0f7589 */ /* 0x004e6400000e0000 */
[----:B-1----:R-:W-:-:S05]  /*13180*/  IADD3 R200, R15, c[0x0][0xc], R200 ;  /* 0x000003000fc87a10 */ /* 0x002fca0007ffe0c8 */
.L_x_1465:
[----:B------:R-:W-:Y:S05]  /*13190*/  BSYNC B0 ;  /* 0x0000000000007941 */ /* 0x000fea0003800000 */
.L_x_1464:
[----:B------:R-:W-:Y:S01]  /*131a0*/  PRMT R3, R3, 0x9910, RZ ;  /* 0x0000991003037816 */ /* 0x000fe200000000ff */
[----:B------:R-:W-:Y:S01]  /*131b0*/  BSSY B1, `(.L_x_1466) ;  /* 0x0000343000017945 */ /* 0x000fe20003800000 */
[----:B------:R-:W-:Y:S02]  /*131c0*/  IMAD.MOV.U32 R2, RZ, RZ, R200 ;  /* 0x000000ffff027224 */ /* 0x000fe400078e00c8 */
[----:B------:R-:W-:Y:S01]  /*131d0*/  ISETP.NE.AND P0, PT, R3, RZ, PT ;  /* 0x000000ff0300720c */ /* 0x000fe20003f05270 */
[----:B------:R-:W-:-:S12]  /*131e0*/  IMAD.SHL.U32 R22, R193, 0x8, RZ ;  /* 0x00000008c1167824 */ /* 0x000fd800078e00ff */
[----:B------:R-:W-:Y:S05]  /*131f0*/  @!P0 BRA `(.L_x_1467) ;  /* 0x000027c000008947 */ /* 0x000fea0003800000 */
[----:B------:R-:W-:Y:S01]  /*13200*/  SHF.R.S32.HI R15, RZ, 0x1f, R146 ;  /* 0x0000001fff0f7819 */ /* 0x000fe20000011492 */
[----:B------:R-:W-:Y:S01]  /*13210*/  WARPSYNC 0xffffffff ;  /* 0xffffffff00007948 */ /* 0x000fe20003800000 */
[----:B------:R-:W-:Y:S01]  /*13220*/  BAR.SYNC.DEFER_BLOCKING 0x1, 0x100 ;  /* 0x0044000000007b1d */ /* 0x000fe20000010000 */
[----:B------:R-:W-:Y:S01]  /*13230*/  LOP3.LUT R17, R141, R211, RZ, 0xfc, !PT ;  /* 0x000000d38d117212 */ /* 0x000fe200078efcff */
[----:B------:R-:W-:Y:S01]  /*13240*/  IMAD.MOV.U32 R23, RZ, RZ, 0x20 ;  /* 0x00000020ff177424 */ /* 0x000fe200078e00ff */
[----:B------:R-:W-:Y:S02]  /*13250*/  LEA.HI R21, R15, R146, RZ, 0x5 ;  /* 0x000000920f157211 */ /* 0x000fe400078f28ff */
[----:B------:R-:W-:Y:S02]  /*13260*/  LOP3.LUT R16, R212, 0x1, RZ, 0xc0, !PT ;  /* 0x00000001d4107812 */ /* 0x000fe400078ec0ff */
[----:B------:R-:W-:Y:S02]  /*13270*/  SHF.R.S32.HI R19, RZ, 0x5, R21 ;  /* 0x00000005ff137819 */ /* 0x000fe40000011415 */
[----:B------:R-:W-:-:S02]  /*13280*/  ISETP.NE.U32.AND P0, PT, R16, 0x1, PT ;  /* 0x000000011000780c */ /* 0x000fc40003f05070 */
[----:B------:R-:W-:Y:S01]  /*13290*/  F2FP.PACK_AB R33, R133, R132 ;  /* 0x000000848521723e */ /* 0x000fe200000000ff */
[----:B------:R-:W-:Y:S01]  /*132a0*/  IMAD.SHL.U32 R3, R19, 0x400, RZ ;  /* 0x0000040013037824 */ /* 0x000fe200078e00ff */
[----:B------:R-:W-:Y:S02]  /*132b0*/  R2P PR, R212, 0x6 ;  /* 0x00000006d4007804 */ /* 0x000fe40000000000 */
[----:B------:R-:W-:Y:S01]  /*132c0*/  F2FP.PACK_AB R31, R9, R8 ;  /* 0x00000008091f723e */ /* 0x000fe200000000ff */
[----:B------:R-:W-:Y:S01]  /*132d0*/  IMAD R18, R210, 0x2, R3 ;  /* 0x00000002d2127824 */ /* 0x000fe200078e0203 */
[----:B------:R-:W-:Y:S02]  /*132e0*/  F2FP.PACK_AB R29, R129, R128 ;  /* 0x00000080811d723e */ /* 0x000fe400000000ff */
[----:B------:R-:W-:Y:S01]  /*132f0*/  SEL R23, R23, 0xffffffe0, !P1 ;  /* 0xffffffe017177807 */ /* 0x000fe20004800000 */
[----:B------:R-:W-:Y:S01]  /*13300*/  IMAD.IADD R17, R18, 0x1, R17 ;  /* 0x0000000112117824 */ /* 0x000fe200078e0211 */
[----:B------:R-:W-:-:S02]  /*13310*/  F2FP.PACK_AB R27, R41, R40 ;  /* 0x00000028291b723e */ /* 0x000fc400000000ff */
[----:B------:R-:W-:Y:S01]  /*13320*/  F2FP.PACK_AB R25, R43, R42 ;  /* 0x0000002a2b19723e */ /* 0x000fe200000000ff */
[----:B------:R-:W-:Y:S01]  /*13330*/  IMAD.SHL.U32 R28, R17, 0x2, RZ ;  /* 0x00000002111c7824 */ /* 0x000fe200078e00ff */
[----:B------:R-:W-:Y:S01]  /*13340*/  F2FP.PACK_AB R18, R45, R44 ;  /* 0x0000002c2d12723e */ /* 0x000fe200000000ff */
[----:B------:R-:W-:Y:S01]  /*13350*/  IMAD.MOV.U32 R17, RZ, RZ, 0x40 ;  /* 0x00000040ff117424 */ /* 0x000fe200078e00ff */
[----:B------:R-:W-:Y:S01]  /*13360*/  F2FP.PACK_AB R26, R47, R46 ;  /* 0x0000002e2f1a723e */ /* 0x000fe200000000ff */
[C---:B------:R-:W-:Y:S01]  /*13370*/  IMAD.IADD R16, R28.reuse, 0x1, R23 ;  /* 0x000000011c107824 */ /* 0x040fe200078e0217 */
[C---:B------:R-:W-:Y:S01]  /*13380*/  IADD3 R3, R28.reuse, 0x80, RZ ;  /* 0x000000801c037810 */ /* 0x040fe20007ffe0ff */
[----:B------:R1:W-:Y:S01]  /*13390*/  STS [R28+0x80], R33 ;  /* 0x000080211c007388 */ /* 0x0003e20000000800 */
[----:B------:R-:W-:Y:S02]  /*133a0*/  IADD3 R24, R28, 0x70, RZ ;  /* 0x000000701c187810 */ /* 0x000fe40007ffe0ff */
[----:B------:R-:W-:Y:S01]  /*133b0*/  @P0 IADD3 R24, R3, 0x10, RZ ;  /* 0x0000001003180810 */ /* 0x000fe20007ffe0ff */
[----:B------:R2:W-:Y:S01]  /*133c0*/  STS [R28+0x480], R31 ;  /* 0x0004801f1c007388 */ /* 0x0005e20000000800 */
[----:B------:R-:W-:-:S02]  /*133d0*/  F2FP.PACK_AB R3, R131, R130 ;  /* 0x000000828303723e */ /* 0x000fc400000000ff */
[----:B------:R-:W-:Y:S01]  /*133e0*/  SEL R17, R17, 0xffffffc0, !P2 ;  /* 0xffffffc011117807 */ /* 0x000fe20005000000 */
[--C-:B------:R-:W-:Y:S01]  /*133f0*/  IMAD.IADD R23, R23, 0x1, R24.reuse ;  /* 0x0000000117177824 */ /* 0x100fe200078e0218 */
[----:B------:R-:W-:Y:S01]  /*13400*/  F2FP.PACK_AB R30, R49, R48 ;  /* 0x00000030311e723e */ /* 0x000fe200000000ff */
[----:B------:R3:W-:Y:S01]  /*13410*/  STS [R24+0x400], R3 ;  /* 0x0004000318007388 */ /* 0x0007e20000000800 */
[----:B------:R-:W-:Y:S01]  /*13420*/  F2FP.PACK_AB R32, R51, R50 ;  /* 0x000000323320723e */ /* 0x000fe200000000ff */
[----:B------:R-:W-:Y:S01]  /*13430*/  IMAD.IADD R20, R17, 0x1, R24 ;  /* 0x0000000111147824 */ /* 0x000fe200078e0218 */
[----:B------:R-:W-:Y:S01]  /*13440*/  F2FP.PACK_AB R35, R71, R70 ;  /* 0x000000464723723e */ /* 0x000fe200000000ff */
[----:B------:R4:W-:Y:S01]  /*13450*/  STS [R24], R29 ;  /* 0x0000001d18007388 */ /* 0x0009e20000000800 */
[----:B------:R-:W-:Y:S02]  /*13460*/  F2FP.PACK_AB R34, R83, R82 ;  /* 0x000000525322723e */ /* 0x000fe400000000ff */
[----:B------:R-:W-:Y:S01]  /*13470*/  ISETP.NE.U32.AND P0, PT, RZ, c[0x0][0x508], PT ;  /* 0x00014200ff007a0c */ /* 0x000fe20003f05070 */
[----:B------:R4:W-:Y:S01]  /*13480*/  STS [R16+0x80], R27 ;  /* 0x0000801b10007388 */ /* 0x0009e20000000800 */
[----:B------:R-:W-:-:S02]  /*13490*/  ISETP.NE.U32.AND P2, PT, RZ, c[0x0][0x500], PT ;  /* 0x00014000ff007a0c */ /* 0x000fc40003f45070 */
[----:B------:R-:W-:Y:S01]  /*134a0*/  ISETP.NE.AND.EX P1, PT, RZ, c[0x0][0x50c], PT, P0 ;  /* 0x00014300ff007a0c */ /* 0x000fe20003f25300 */
[----:B------:R4:W-:Y:S01]  /*134b0*/  STS [R16+0x480], R25 ;  /* 0x0004801910007388 */ /* 0x0009e20000000800 */
[----:B------:R-:W-:Y:S02]  /*134c0*/  ISETP.NE.AND.EX P2, PT, RZ, c[0x0][0x504], PT, P2 ;  /* 0x00014100ff007a0c */ /* 0x000fe40003f45320 */
[----:B-1----:R-:W-:Y:S01]  /*134d0*/  F2FP.PACK_AB R33, R55, R54 ;  /* 0x000000363721723e */ /* 0x002fe200000000ff */
[----:B------:R1:W-:Y:S01]  /*134e0*/  STS [R23], R18 ;  /* 0x0000001217007388 */ /* 0x0003e20000000800 */
[----:B--2---:R-:W-:-:S03]  /*134f0*/  F2FP.PACK_AB R31, R53, R52 ;  /* 0x00000034351f723e */ /* 0x004fc600000000ff */
[----:B------:R2:W-:Y:S01]  /*13500*/  STS [R23+0x400], R26 ;  /* 0x0004001a17007388 */ /* 0x0005e20000000800 */
[----:B---3--:R-:W-:Y:S01]  /*13510*/  IMAD.IADD R3, R28, 0x1, R17 ;  /* 0x000000011c037824 */ /* 0x008fe200078e0211 */
[----:B----4-:R-:W-:-:S04]  /*13520*/  F2FP.PACK_AB R29, R65, R64 ;  /* 0x00000040411d723e */ /* 0x010fc800000000ff */
[----:B------:R3:W-:Y:S01]  /*13530*/  STS [R3+0x80], R30 ;  /* 0x0000801e03007388 */ /* 0x0007e20000000800 */
[----:B------:R-:W-:-:S03]  /*13540*/  F2FP.PACK_AB R27, R57, R56 ;  /* 0x00000038391b723e */ /* 0x000fc600000000ff */
[----:B------:R4:W-:Y:S01]  /*13550*/  STS [R3+0x480], R32 ;  /* 0x0004802003007388 */ /* 0x0009e20000000800 */
[----:B------:R-:W-:-:S03]  /*13560*/  F2FP.PACK_AB R25, R59, R58 ;  /* 0x0000003a3b19723e */ /* 0x000fc600000000ff */
[----:B------:R4:W-:Y:S01]  /*13570*/  STS [R20], R31 ;  /* 0x0000001f14007388 */ /* 0x0009e20000000800 */
[----:B-1----:R-:W-:-:S03]  /*13580*/  IMAD.IADD R18, R17, 0x1, R16 ;  /* 0x0000000111127824 */ /* 0x002fc600078e0210 */
[----:B------:R1:W-:Y:S01]  /*13590*/  STS [R20+0x400], R33 ;  /* 0x0004002114007388 */ /* 0x0003e20000000800 */
[----:B------:R-:W-:Y:S01]  /*135a0*/  IMAD.IADD R17, R23, 0x1, R17 ;  /* 0x0000000117117824 */ /* 0x000fe200078e0211 */
[----:B--2---:R-:W-:Y:S02]  /*135b0*/  F2FP.PACK_AB R26, R61, R60 ;  /* 0x0000003c3d1a723e */ /* 0x004fe400000000ff */
[----:B------:R2:W-:Y:S04]  /*135c0*/  STS [R18+0x80], R27 ;  /* 0x0000801b12007388 */ /* 0x0005e80000000800 */
[----:B------:R2:W-:Y:S04]  /*135d0*/  STS [R18+0x480], R25 ;  /* 0x0004801912007388 */ /* 0x0005e80000000800 */
[----:B------:R2:W-:Y:S01]  /*135e0*/  STS [R17], R26 ;  /* 0x0000001a11007388 */ /* 0x0005e20000000800 */
[----:B---3--:R-:W-:-:S02]  /*135f0*/  F2FP.PACK_AB R30, R63, R62 ;  /* 0x0000003e3f1e723e */ /* 0x008fc400000000ff */
[----:B----4-:R-:W-:-:S03]  /*13600*/  F2FP.PACK_AB R32, R7, R6 ;  /* 0x000000060720723e */ /* 0x010fc600000000ff */
[----:B------:R3:W-:Y:S01]  /*13610*/  STS [R17+0x400], R30 ;  /* 0x0004001e11007388 */ /* 0x0007e20000000800 */
[----:B------:R-:W-:-:S03]  /*13620*/  F2FP.PACK_AB R31, R67, R66 ;  /* 0x00000042431f723e */ /* 0x000fc600000000ff */
[----:B------:R4:W-:Y:S01]  /*13630*/  STS [R28+0x4080], R29 ;  /* 0x0040801d1c007388 */ /* 0x0009e20000000800 */
[----:B-1----:R-:W-:-:S03]  /*13640*/  F2FP.PACK_AB R33, R69, R68 ;  /* 0x000000444521723e */ /* 0x002fc600000000ff */
[----:B------:R1:W-:Y:S01]  /*13650*/  STS [R28+0x4480], R31 ;  /* 0x0044801f1c007388 */ /* 0x0003e20000000800 */
[----:B--2---:R-:W-:-:S03]  /*13660*/  F2FP.PACK_AB R27, R73, R72 ;  /* 0x00000048491b723e */ /* 0x004fc600000000ff */
[----:B------:R2:W-:Y:S01]  /*13670*/  STS [R24+0x4000], R33 ;  /* 0x0040002118007388 */ /* 0x0005e20000000800 */
[----:B------:R-:W-:-:S03]  /*13680*/  F2FP.PACK_AB R25, R75, R74 ;  /* 0x0000004a4b19723e */ /* 0x000fc600000000ff */
[----:B------:R2:W-:Y:S01]  /*13690*/  STS [R24+0x4400], R35 ;  /* 0x0044002318007388 */ /* 0x0005e20000000800 */
[----:B------:R-:W-:-:S03]  /*136a0*/  F2FP.PACK_AB R26, R5, R4 ;  /* 0x00000004051a723e */ /* 0x000fc600000000ff */
[----:B------:R2:W-:Y:S04]  /*136b0*/  STS [R16+0x4080], R27 ;  /* 0x0040801b10007388 */ /* 0x0005e80000000800 */
[----:B------:R2:W-:Y:S01]  /*136c0*/  STS [R16+0x4480], R25 ;  /* 0x0044801910007388 */ /* 0x0005e20000000800 */
[----:B---3--:R-:W-:-:S03]  /*136d0*/  F2FP.PACK_AB R30, R13, R12 ;  /* 0x0000000c0d1e723e */ /* 0x008fc600000000ff */
[----:B------:R3:W-:Y:S01]  /*136e0*/  STS [R23+0x4000], R26 ;  /* 0x0040001a17007388 */ /* 0x0007e20000000800 */
[----:B----4-:R-:W-:-:S03]  /*136f0*/  F2FP.PACK_AB R29, R85, R84 ;  /* 0x00000054551d723e */ /* 0x010fc600000000ff */
[----:B------:R4:W-:Y:S01]  /*13700*/  STS [R23+0x4400], R30 ;  /* 0x0044001e17007388 */ /* 0x0009e20000000800 */
[----:B-1----:R-:W-:-:S03]  /*13710*/  F2FP.PACK_AB R31, R87, R86 ;  /* 0x00000056571f723e */ /* 0x002fc600000000ff */
[----:B------:R1:W-:Y:S01]  /*13720*/  STS [R3+0x4080], R32 ;  /* 0x0040802003007388 */ /* 0x0003e20000000800 */
[----:B--2---:R-:W-:-:S03]  /*13730*/  F2FP.PACK_AB R33, R97, R96 ;  /* 0x000000606121723e */ /* 0x004fc600000000ff */
[----:B------:R-:W-:Y:S01]  /*13740*/  STS [R3+0x4480], R34 ;  /* 0x0044802203007388 */ /* 0x000fe20000000800 */
[----:B------:R-:W-:-:S03]  /*13750*/  F2FP.PACK_AB R35, R99, R98 ;  /* 0x000000626323723e */ /* 0x000fc600000000ff */
[----:B------:R2:W-:Y:S01]  /*13760*/  STS [R20+0x4000], R29 ;  /* 0x0040001d14007388 */ /* 0x0005e20000000800 */
[----:B------:R-:W-:-:S03]  /*13770*/  F2FP.PACK_AB R27, R89, R88 ;  /* 0x00000058591b723e */ /* 0x000fc600000000ff */
[----:B------:R2:W-:Y:S01]  /*13780*/  STS [R20+0x4400], R31 ;  /* 0x0044001f14007388 */ /* 0x0005e20000000800 */
[----:B------:R-:W-:-:S03]  /*13790*/  F2FP.PACK_AB R25, R91, R90 ;  /* 0x0000005a5b19723e */ /* 0x000fc600000000ff */
[----:B------:R2:W-:Y:S01]  /*137a0*/  STS [R18+0x4080], R27 ;  /* 0x0040801b12007388 */ /* 0x0005e20000000800 */
[----:B---3--:R-:W-:-:S03]  /*137b0*/  F2FP.PACK_AB R26, R93, R92 ;  /* 0x0000005c5d1a723e */ /* 0x008fc600000000ff */
[----:B------:R3:W-:Y:S01]  /*137c0*/  STS [R18+0x4480], R25 ;  /* 0x0044801912007388 */ /* 0x0007e20000000800 */
[----:B----4-:R-:W-:-:S03]  /*137d0*/  F2FP.PACK_AB R30, R95, R94 ;  /* 0x0000005e5f1e723e */ /* 0x010fc600000000ff */
[----:B------:R4:W-:Y:S01]  /*137e0*/  STS [R17+0x4000], R26 ;  /* 0x0040001a11007388 */ /* 0x0009e20000000800 */
[----:B-1----:R-:W-:-:S03]  /*137f0*/  F2FP.PACK_AB R32, R109, R108 ;  /* 0x0000006c6d20723e */ /* 0x002fc600000000ff */
[----:B------:R1:W-:Y:S04]  /*13800*/  STS [R17+0x4400], R30 ;  /* 0x0044001e11007388 */ /* 0x0003e80000000800 */
[----:B------:R-:W-:Y:S01]  /*13810*/  STS [R28+0x8080], R33 ;  /* 0x008080211c007388 */ /* 0x000fe20000000800 */
[----:B--2---:R-:W-:-:S03]  /*13820*/  F2FP.PACK_AB R29, R101, R100 ;  /* 0x00000064651d723e */ /* 0x004fc600000000ff */
        /* <DEDUP_REMOVED lines=11> */
[----:B------:R1:W-:Y:S01]  /*138e0*/  STS [R23+0x8400], R26 ;  /* 0x0084001a17007388 */ /* 0x0003e20000000800 */
[----:B--2---:R-:W-:-:S03]  /*138f0*/  F2FP.PACK_AB R28, R127, R126 ;  /* 0x0000007e7f1c723e */ /* 0x004fc600000000ff */
[----:B------:R2:W-:Y:S01]  /*13900*/  STS [R3+0x8080], R30 ;  /* 0x0080801e03007388 */ /* 0x0005e20000000800 */
[----:B------:R-:W-:-:S03]  /*13910*/  F2FP.PACK_AB R29, R115, R114 ;  /* 0x00000072731d723e */ /* 0x000fc600000000ff */
[----:B------:R2:W-:Y:S01]  /*13920*/  STS [R3+0x8480], R28 ;  /* 0x0084801c03007388 */ /* 0x0005e20000000800 */
[----:B------:R-:W-:Y:S02]  /*13930*/  F2FP.PACK_AB R31, R113, R112 ;  /* 0x00000070711f723e */ /* 0x000fe400000000ff */
[----:B------:R-:W-:Y:S01]  /*13940*/  SHF.R.S32.HI R24, RZ, 0x1f, R215 ;  /* 0x0000001fff187819 */ /* 0x000fe200000114d7 */
[----:B------:R-:W-:Y:S01]  /*13950*/  STS [R20+0x8400], R29 ;  /* 0x0084001d14007388 */ /* 0x000fe20000000800 */
[----:B---3--:R-:W-:-:S03]  /*13960*/  F2FP.PACK_AB R27, R121, R120 ;  /* 0x00000078791b723e */ /* 0x008fc600000000ff */
[----:B------:R-:W-:Y:S01]  /*13970*/  STS [R20+0x8000], R31 ;  /* 0x0080001f14007388 */ /* 0x000fe20000000800 */
[----:B----4-:R-:W-:Y:S01]  /*13980*/  F2FP.PACK_AB R25, R123, R122 ;  /* 0x0000007a7b19723e */ /* 0x010fe200000000ff */
[----:B------:R-:W-:Y:S02]  /*13990*/  IMAD.MOV.U32 R16, RZ, RZ, RZ ;  /* 0x000000ffff107224 */ /* 0x000fe400078e00ff */
[----:B------:R3:W-:Y:S01]  /*139a0*/  STS [R18+0x8080], R27 ;  /* 0x0080801b12007388 */ /* 0x0007e20000000800 */
[----:B-1----:R-:W-:-:S03]  /*139b0*/  @P1 LEA R32, P0, R215, c[0x0][0x508], 0x2 ;  /* 0x00014200d7201a11 */ /* 0x002fc600078010ff */
[----:B------:R1:W-:Y:S01]  /*139c0*/  STS [R18+0x8480], R25 ;  /* 0x0084801912007388 */ /* 0x0003e20000000800 */
[----:B------:R-:W-:Y:S01]  /*139d0*/  IMAD.MOV.U32 R26, RZ, RZ, 0x4 ;  /* 0x00000004ff1a7424 */ /* 0x000fe200078e00ff */
[----:B------:R-:W-:Y:S02]  /*139e0*/  @P1 LEA.HI.X R33, R215, c[0x0][0x50c], R24, 0x2, P0 ;  /* 0x00014300d7211a11 */ /* 0x000fe400000f1418 */
[----:B--2---:R-:W-:Y:S02]  /*139f0*/  F2FP.PACK_AB R30, R117, R116 ;  /* 0x00000074751e723e */ /* 0x004fe400000000ff */
[----:B------:R-:W-:-:S03]  /*13a00*/  F2FP.PACK_AB R28, R119, R118 ;  /* 0x00000076771c723e */ /* 0x000fc600000000ff */
[----:B------:R1:W-:Y:S01]  /*13a10*/  STS [R17+0x8000], R30 ;  /* 0x0080001e11007388 */ /* 0x0003e20000000800 */
[----:B------:R-:W-:-:S03]  /*13a20*/  IMAD.MOV.U32 R3, RZ, RZ, c[0x0][0x388] ;  /* 0x0000e200ff037624 */ /* 0x000fc600078e00ff */
[----:B------:R1:W-:Y:S04]  /*13a30*/  STS [R17+0x8400], R28 ;  /* 0x0084001c11007388 */ /* 0x0003e80000000800 */
[----:B------:R-:W-:Y:S01]  /*13a40*/  BAR.SYNC.DEFER_BLOCKING 0x1, 0x100 ;  /* 0x0044000000007b1d */ /* 0x000fe20000010000 */
[----:B---3--:R-:W-:-:S05]  /*13a50*/  IMAD.WIDE R26, R215, R26, c[0x0][0x500] ;  /* 0x00014000d71a7625 */ /* 0x008fca00078e021a */
[----:B------:R1:W5:Y:S04]  /*13a60*/  @P1 LDG.E R3, [R32.64] ;  /* 0x0000000820031981 */ /* 0x000368000c1e1900 */
[----:B------:R1:W5:Y:S01]  /*13a70*/  @P2 LDG.E R16, [R26.64] ;  /* 0x000000081a102981 */ /* 0x000362000c1e1900 */
[----:B------:R-:W-:-:S04]  /*13a80*/  ISETP.NE.AND P0, PT, R202, RZ, PT ;  /* 0x000000ffca00720c */ /* 0x000fc80003f05270 */
[----:B------:R-:W-:Y:S01]  /*13a90*/  SEL R202, R202, c[0x0][0x3d4], P0 ;  /* 0x0000f500caca7a07 */ /* 0x000fe20000000000 */
[----:B------:R-:W-:Y:S05]  /*13aa0*/  @P1 BRA `(.L_x_1468) ;  /* 0x0000004000001947 */ /* 0x000fea0003800000 */
[----:B------:R-:W-:Y:S05]  /*13ab0*/  @!P2 BRA `(.L_x_1468) ;  /* 0x000000300000a947 */ /* 0x000fea0003800000 */
[----:B-----5:R-:W2:Y:S04]  /*13ac0*/  LDG.E R3, [R26.64] ;  /* 0x000000081a037981 */ /* 0x020ea8000c1e1900 */
[----:B-1----:R-:W2:Y:S02]  /*13ad0*/  LDG.E R18, [R26.64+0x4] ;  /* 0x000004081a127981 */ /* 0x002ea4000c1e1900 */
[----:B--2---:R-:W-:Y:S02]  /*13ae0*/  IADD3 R3, -R3, R18, RZ ;  /* 0x0000001203037210 */ /* 0x004fe40007ffe1ff */
.L_x_1468:
[----:B-1----:R-:W-:Y:S01]  /*13af0*/  IMAD.MOV.U32 R25, RZ, RZ, 0x368 ;  /* 0x00000368ff197424 */ /* 0x002fe200078e00ff */
[----:B------:R-:W-:Y:S01]  /*13b00*/  ISETP.GT.AND P2, PT, R202, 0x1, PT ;  /* 0x00000001ca00780c */ /* 0x000fe20003f44270 */
[----:B------:R-:W-:Y:S01]  /*13b10*/  IMAD.MOV.U32 R23, RZ, RZ, c[0x0][0x4e8] ;  /* 0x00013a00ff177624 */ /* 0x000fe200078e00ff */
[----:B------:R-:W-:-:S02]  /*13b20*/  SHF.R.S32.HI R18, RZ, 0x1f, R21 ;  /* 0x0000001fff127819 */ /* 0x000fc40000011415 */
[----:B------:R-:W-:Y:S02]  /*13b30*/  SEL R25, R25, 0x328, P2 ;  /* 0x0000032819197807 */ /* 0x000fe40001000000 */
[----:B------:R-:W-:Y:S02]  /*13b40*/  LOP3.LUT R21, R21, 0xffffffe0, RZ, 0xc0, !PT ;  /* 0xffffffe015157812 */ /* 0x000fe400078ec0ff */
[----:B------:R-:W1:Y:S01]  /*13b50*/  LDC.64 R26, c[0x0][R25+0x170] ;  /* 0x00005c00191a7b82 */ /* 0x000e620000000a00 */
[----:B------:R-:W-:Y:S02]  /*13b60*/  LEA.HI R18, R18, R19, RZ, 0x3 ;  /* 0x0000001312127211 */ /* 0x000fe400078f18ff */
[----:B------:R-:W-:Y:S01]  /*13b70*/  IMAD.IADD R21, R146, 0x1, -R21 ;  /* 0x0000000192157824 */ /* 0x000fe200078e0a15 */
[----:B------:R-:W-:Y:S02]  /*13b80*/  LEA.HI R17, R210, R210, RZ, 0x1 ;  /* 0x000000d2d2117211 */ /* 0x000fe400078f08ff */
[----:B------:R-:W-:-:S02]  /*13b90*/  LOP3.LUT R18, R18, 0xffffff8, RZ, 0xc0, !PT ;  /* 0x0ffffff812127812 */ /* 0x000fc400078ec0ff */
[----:B------:R-:W2:Y:S01]  /*13ba0*/  LDC.64 R28, c[0x0][R25+0x168] ;  /* 0x00005a00191c7b82 */ /* 0x000ea20000000a00 */
[----:B------:R-:W-:Y:S02]  /*13bb0*/  SHF.R.S32.HI R20, RZ, 0x1f, R21 ;  /* 0x0000001fff147819 */ /* 0x000fe40000011415 */
[----:B------:R-:W-:Y:S01]  /*13bc0*/  IMAD.IADD R19, R19, 0x1, -R18 ;  /* 0x0000000113137824 */ /* 0x000fe200078e0a12 */
[----:B------:R-:W-:Y:S02]  /*13bd0*/  ISETP.NE.U32.AND P0, PT, RZ, c[0x0][0x500], PT ;  /* 0x00014000ff007a0c */ /* 0x000fe40003f05070 */
[----:B------:R-:W-:Y:S02]  /*13be0*/  LEA.HI R20, R20, R21, RZ, 0x2 ;  /* 0x0000001514147211 */ /* 0x000fe400078f10ff */
[----:B------:R-:W3:Y:S01]  /*13bf0*/  LDC.64 R32, c[0x0][R25+0x178] ;  /* 0x00005e0019207b82 */ /* 0x000ee20000000a00 */
[----:B------:R-:W-:Y:S02]  /*13c00*/  LOP3.LUT R17, R17, 0x1ffffffe, RZ, 0xc0, !PT ;  /* 0x1ffffffe11117812 */ /* 0x000fe400078ec0ff */
[----:B------:R-:W-:-:S02]  /*13c10*/  SHF.R.S32.HI R18, RZ, 0x2, R20 ;  /* 0x00000002ff127819 */ /* 0x000fc40000011414 */
[----:B------:R-:W-:Y:S01]  /*13c20*/  ISETP.NE.AND.EX P0, PT, RZ, c[0x0][0x504], PT, P0 ;  /* 0x00014100ff007a0c */ /* 0x000fe20003f05300 */
[----:B------:R-:W-:Y:S01]  /*13c30*/  IMAD.IADD R17, R210, 0x1, -R17 ;  /* 0x00000001d2117824 */ /* 0x000fe200078e0a11 */
[----:B------:R-:W-:Y:S01]  /*13c40*/  ISETP.NE.AND P3, PT, R23, 0x1, PT ;  /* 0x000000011700780c */ /* 0x000fe20003f65270 */
[----:B------:R3:W4:Y:S01]  /*13c50*/  LDC.64 R30, c[0x0][R25+0x160] ;  /* 0x00005800191e7b82 */ /* 0x0007220000000a00 */
[----:B------:R-:W-:Y:S01]  /*13c60*/  IMAD R18, R19, 0x10, R18 ;  /* 0x0000001013127824 */ /* 0x000fe200078e0212 */
[----:B------:R-:W-:Y:S02]  /*13c70*/  SEL R215, R215, RZ, !P0 ;  /* 0x000000ffd7d77207 */ /* 0x000fe40004000000 */
[----:B------:R-:W-:Y:S01]  /*13c80*/  SEL R24, R24, RZ, !P0 ;  /* 0x000000ff18187207 */ /* 0x000fe20004000000 */
[--C-:B------:R-:W-:Y:S02]  /*13c90*/  IMAD R34, R17, 0x8, R18.reuse ;  /* 0x0000000811227824 */ /* 0x100fe400078e0212 */
[----:B------:R-:W-:-:S02]  /*13ca0*/  IMAD R18, R201, 0x80, R18 ;  /* 0x00000080c9127824 */ /* 0x000fc400078e0212 */
[----:B------:R-:W-:Y:S02]  /*13cb0*/  IMAD R17, R201, 0x80, R34 ;  /* 0x00000080c9117824 */ /* 0x000fe400078e0222 */
[-C--:B-1----:R-:W-:Y:S02]  /*13cc0*/  IMAD R19, R27, R215.reuse, RZ ;  /* 0x000000d71b137224 */ /* 0x082fe400078e02ff */
[----:B------:R-:W-:-:S04]  /*13cd0*/  IMAD.WIDE.U32 R36, R26, R215, RZ ;  /* 0x000000d71a247225 */ /* 0x000fc800078e00ff */
[----:B------:R-:W-:Y:S02]  /*13ce0*/  IMAD R24, R26, R24, R19 ;  /* 0x000000181a187224 */ /* 0x000fe400078e0213 */
[----:B------:R-:W-:-:S04]  /*13cf0*/  @P3 IMAD.HI.U32 R19, R17, c[0x0][0x4ec], RZ ;  /* 0x00013b0011133a27 */ /* 0x000fc800078e00ff */
[----:B--2---:R-:W-:Y:S01]  /*13d00*/  IMAD.WIDE.U32 R34, R28, R217, RZ ;  /* 0x000000d91c227225 */ /* 0x004fe200078e00ff */
[----:B------:R-:W-:-:S03]  /*13d10*/  SEL R28, R218, RZ, P2 ;  /* 0x000000ffda1c7207 */ /* 0x000fc60001000000 */
[----:B------:R-:W-:Y:S01]  /*13d20*/  IMAD R23, R29, R217, RZ ;  /* 0x000000d91d177224 */ /* 0x000fe200078e02ff */
[----:B-----5:R-:W-:Y:S01]  /*13d30*/  IADD3 R26, P1, P0, R36, R34, R16 ;  /* 0x00000022241a7210 */ /* 0x020fe2000783e010 */
[----:B------:R-:W-:Y:S01]  /*13d40*/  IMAD.MOV.U32 R27, RZ, RZ, R17 ;  /* 0x000000ffff1b7224 */ /* 0x000fe200078e0011 */
[----:B------:R-:W-:Y:S01]  /*13d50*/  @P3 SHF.R.U32.HI R27, RZ, c[0x0][0x4f0], R19 ;  /* 0x00013c00ff1b3a19 */ /* 0x000fe20000011613 */
[----:B------:R-:W-:Y:S01]  /*13d60*/  IMAD.IADD R24, R37, 0x1, R24 ;  /* 0x0000000125187824 */ /* 0x000fe200078e0218 */
[----:B------:R-:W-:Y:S01]  /*13d70*/  SHF.R.S32.HI R19, RZ, 0x1f, R16 ;  /* 0x0000001fff137819 */ /* 0x000fe20000011410 */
        /* <DEDUP_REMOVED lines=10> */
[-C--:B----4-:R-:W-:Y:S01]  /*13e20*/  IMAD R23, R31, R27.reuse, RZ ;  /* 0x0000001b1f177224 */ /* 0x090fe200078e02ff */
[----:B------:R-:W-:Y:S01]  /*13e30*/  SHF.R.S32.HI R24, RZ, 0x1f, R27 ;  /* 0x0000001fff187819 */ /* 0x000fe2000001141b */
[----:B------:R-:W-:Y:S01]  /*13e40*/  IMAD.MOV.U32 R25, RZ, RZ, c[0x0][0x4a8] ;  /* 0x00012a00ff197624 */ /* 0x000fe200078e00ff */
[----:B------:R-:W-:Y:S01]  /*13e50*/  IADD3 R28, R18, 0x8, RZ ;  /* 0x00000008121c7810 */ /* 0x000fe20007ffe0ff */
[----:B------:R-:W-:-:S03]  /*13e60*/  IMAD.WIDE.U32 R32, R30, R27, R32 ;  /* 0x0000001b1e207225 */ /* 0x000fc600078e0020 */
[----:B------:R-:W-:Y:S01]  /*13e70*/  SEL R25, R25, c[0x0][0x450], P2 ;  /* 0x0001140019197a07 */ /* 0x000fe20001000000 */
[----:B------:R-:W-:Y:S02]  /*13e80*/  IMAD R24, R30, R24, R23 ;  /* 0x000000181e187224 */ /* 0x000fe400078e0217 */
[----:B------:R-:W-:Y:S01]  /*13e90*/  IMAD.MOV.U32 R23, RZ, RZ, c[0x0][0x4ac] ;  /* 0x00012b00ff177624 */ /* 0x000fe200078e00ff */
[----:B------:R-:W-:Y:S01]  /*13ea0*/  LEA R25, P0, R32, R25, 0x2 ;  /* 0x0000001920197211 */ /* 0x000fe200078010ff */
[----:B------:R-:W-:-:S03]  /*13eb0*/  IMAD.IADD R24, R33, 0x1, R24 ;  /* 0x0000000121187824 */ /* 0x000fc600078e0218 */
[----:B------:R-:W-:Y:S01]  /*13ec0*/  SEL R23, R23, c[0x0][0x454], P2 ;  /* 0x0001150017177a07 */ /* 0x000fe20001000000 */
[----:B------:R-:W-:Y:S03]  /*13ed0*/  SHFL.IDX PT, R26, R25, RZ, 0x1c1f ;  /* 0x001c1fff191a7589 */ /* 0x000fe600000e0000 */
[----:B------:R-:W-:Y:S01]  /*13ee0*/  LEA.HI.X R24, R32, R23, R24, 0x2, P0 ;  /* 0x0000001720187211 */ /* 0x000fe200000f1418 */
[----:B------:R-:W-:Y:S01]  /*13ef0*/  SHFL.IDX PT, R30, R25, 0x1, 0x1c1f ;  /* 0x003c1f00191e7f89 */ /* 0x000fe200000e0000 */
[----:B------:R-:W-:Y:S01]  /*13f00*/  IMAD R23, R3, c[0x0][0x4e8], RZ ;  /* 0x00013a0003177a24 */ /* 0x000fe200078e02ff */
[----:B------:R-:W-:Y:S02]  /*13f10*/  LOP3.LUT P0, RZ, R21, 0x3, RZ, 0xc0, !PT ;  /* 0x0000000315ff7812 */ /* 0x000fe4000780c0ff */
[----:B------:R-:W1:Y:S02]  /*13f20*/  SHFL.IDX PT, R27, R24, RZ, 0x1c1f ;  /* 0x001c1fff181b7589 */ /* 0x000e6400000e0000 */
[----:B------:R-:W-:-:S02]  /*13f30*/  ISETP.GE.OR P1, PT, R18, R23, P0 ;  /* 0x000000171200720c */ /* 0x000fc40000726670 */
[----:B------:R-:W2:Y:S01]  /*13f40*/  SHFL.IDX PT, R31, R24, 0x1, 0x1c1f ;  /* 0x003c1f00181f7f89 */ /* 0x000ea200000e0000 */
[----:B------:R-:W-:-:S10]  /*13f50*/  ISETP.GE.OR P0, PT, R28, R23, P0 ;  /* 0x000000171c00720c */ /* 0x000fd40000706670 */
[----:B-1----:R1:W-:Y:S01]  /*13f60*/  @!P1 ST.E [R26.64], R0 ;  /* 0x000000001a009985 */ /* 0x0023e2000c101908 */
[----:B------:R-:W-:-:S03]  /*13f70*/  ISETP.GE.AND P1, PT, R28, R23, PT ;  /* 0x000000171c00720c */ /* 0x000fc60003f26270 */
[----:B--2---:R1:W-:Y:S01]  /*13f80*/  @!P0 ST.E [R30.64], R14 ;  /* 0x0000000e1e008985 */ /* 0x0043e2000c101908 */
[----:B------:R-:W-:Y:S02]  /*13f90*/  ISETP.GE.AND P0, PT, R18, R23, PT ;  /* 0x000000171200720c */ /* 0x000fe40003f06270 */
[----:B------:R-:W-:Y:S01]  /*13fa0*/  P2R R3, PR, RZ, 0x2 ;  /* 0x00000002ff037803 */ /* 0x000fe20000000000 */
[----:B------:R-:W-:Y:S05]  /*13fb0*/  @P2 BRA `(.L_x_1469) ;  /* 0x0000081000002947 */ /* 0x000fea0003800000 */
[----:B------:R-:W-:Y:S01]  /*13fc0*/  IMAD R19, R19, c[0x0][0x3a0], RZ ;  /* 0x0000e80013137a24 */ /* 0x000fe200078e02ff */
[----:B------:R-:W-:Y:S01]  /*13fd0*/  LEA.HI R12, R15, R146, RZ, 0x3 ;  /* 0x000000920f0c7211 */ /* 0x000fe200078f18ff */
[C---:B------:R-:W-:Y:S01]  /*13fe0*/  IMAD.WIDE.U32 R4, R16.reuse, c[0x0][0x3a0], RZ ;  /* 0x0000e80010047a25 */ /* 0x040fe200078e00ff */
[----:B------:R-:W-:Y:S01]  /*13ff0*/  SHF.R.S32.HI R8, RZ, 0x1f, R215 ;  /* 0x0000001fff087819 */ /* 0x000fe200000114d7 */
[----:B------:R2:W3:Y:S01]  /*14000*/  LDS.128 R64, [R139+0x80] ;  /* 0x000080008b407984 */ /* 0x0004e20000000c00 */
[----:B------:R-:W-:Y:S01]  /*14010*/  SHF.R.S32.HI R12, RZ, 0x3, R12 ;  /* 0x00000003ff0c7819 */ /* 0x000fe2000001140c */
[----:B------:R-:W-:-:S02]  /*14020*/  IMAD R19, R16, c[0x0][0x3a4], R19 ;  /* 0x0000e90010137a24 */ /* 0x000fc400078e0213 */
[----:B------:R2:W4:Y:S01]  /*14030*/  LDS.128 R60, [R139+0x1080] ;  /* 0x001080008b3c7984 */ /* 0x0005220000000c00 */
[----:B-1----:R-:W-:Y:S01]  /*14040*/  LEA R0, R193, R12, 0x5 ;  /* 0x0000000cc1007211 */ /* 0x002fe200078e28ff */
[----:B------:R-:W-:Y:S01]  /*14050*/  IMAD R8, R8, c[0x0][0x3f0], RZ ;  /* 0x0000fc0008087a24 */ /* 0x000fe200078e02ff */
[----:B------:R-:W-:Y:S01]  /*14060*/  IADD3 R5, R5, R19, RZ ;  /* 0x0000001305057210 */ /* 0x000fe20007ffe0ff */
[----:B------:R2:W1:Y:S01]  /*14070*/  LDS.128 R56, [R139+0x2080] ;  /* 0x002080008b387984 */ /* 0x0004620000000c00 */
[----:B------:R-:W-:Y:S01]  /*14080*/  LEA R0, R201, R0, 0x7 ;  /* 0x00000000c9007211 */ /* 0x000fe200078e38ff */
[----:B------:R-:W-:Y:S01]  /*14090*/  IMAD R8, R215, c[0x0][0x3f4], R8 ;  /* 0x0000fd00d7087a24 */ /* 0x000fe200078e0208 */
[----:B------:R-:W-:Y:S01]  /*140a0*/  LEA R12, R201, R12, 0x7 ;  /* 0x0000000cc90c7211 */ /* 0x000fe200078e38ff */
[----:B------:R-:W-:Y:S01]  /*140b0*/  IMAD.WIDE.U32 R6, R217, c[0x0][0x3e8], R4 ;  /* 0x0000fa00d9067a25 */ /* 0x000fe200078e0004 */
[----:B------:R-:W-:Y:S01]  /*140c0*/  MOV R3, R0 ;  /* 0x0000000000037202 */ /* 0x000fe20000000f00 */
[----:B------:R2:W1:Y:S02]  /*140d0*/  LDS.128 R52, [R139+0x3080] ;  /* 0x003080008b347984 */ /* 0x0004640000000c00 */
[----:B------:R-:W-:-:S02]  /*140e0*/  @P3 IMAD.HI.U32 R4, R0, c[0x0][0x4ec], RZ ;  /* 0x00013b0000043a27 */ /* 0x000fc400078e00ff */
[----:B------:R2:W1:Y:S02]  /*140f0*/  LDS.128 R48, [R139+0x4080] ;  /* 0x004080008b307984 */ /* 0x0004640000000c00 */
[----:B------:R-:W-:Y:S01]  /*14100*/  IMAD R7, R217, c[0x0][0x3ec], R7 ;  /* 0x0000fb00d9077a24 */ /* 0x000fe200078e0207 */
[----:B------:R-:W-:Y:S01]  /*14110*/  @P3 SHF.R.U32.HI R3, RZ, c[0x0][0x4f0], R4 ;  /* 0x00013c00ff033a19 */ /* 0x000fe20000011604 */
[----:B------:R2:W1:Y:S02]  /*14120*/  LDS.128 R44, [R139+0x5080] ;  /* 0x005080008b2c7984 */ /* 0x0004640000000c00 */
[----:B------:R-:W-:Y:S01]  /*14130*/  IMAD.WIDE.U32 R14, R215, c[0x0][0x3f0], R6 ;  /* 0x0000fc00d70e7a25 */ /* 0x000fe200078e0006 */
[----:B------:R-:W-:Y:S01]  /*14140*/  SHF.R.S32.HI R13, RZ, 0x1f, R3 ;  /* 0x0000001fff0d7819 */ /* 0x000fe20000011403 */
        /* <DEDUP_REMOVED lines=13> */
[----:B------:R-:W-:Y:S02]  /*14220*/  IMAD R0, R0, c[0x0][0x3d8], RZ ;  /* 0x0000f60000007a24 */ /* 0x000fe400078e02ff */
[----:B------:R2:W1:Y:S02]  /*14230*/  LDS.128 R4, [R139+0xb080] ;  /* 0x00b080008b047984 */ /* 0x0004640000000c00 */
[----:B------:R-:W-:-:S04]  /*14240*/  IMAD.WIDE.U32 R14, R9, c[0x0][0x3d8], R14 ;  /* 0x0000f600090e7a25 */ /* 0x000fc800078e000e */
[----:B------:R-:W-:Y:S01]  /*14250*/  IMAD R20, R9, c[0x0][0x3dc], R0 ;  /* 0x0000f70009147a24 */ /* 0x000fe200078e0200 */
[----:B------:R-:W-:-:S04]  /*14260*/  LEA R3, P0, R14, c[0x0][0x380], 0x1 ;  /* 0x0000e0000e037a11 */ /* 0x000fc800078008ff */
[----:B------:R-:W-:-:S04]  /*14270*/  IADD3 R20, R15, R20, RZ ;  /* 0x000000140f147210 */ /* 0x000fc80007ffe0ff */
[----:B------:R-:W-:Y:S01]  /*14280*/  LEA.HI.X R20, R14, c[0x0][0x384], R20, 0x1, P0 ;  /* 0x0000e1000e147a11 */ /* 0x000fe200000f0c14 */
[----:B------:R-:W-:Y:S05]  /*14290*/  BRA.DIV ~URZ, `(.L_x_1470) ;  /* 0x000036227f007947 */ /* 0x000fea000b800000 */
[----:B---34-:R3:W4:Y:S02]  /*142a0*/  SHFL.IDX PT, R21, R20, RZ, 0x181f ;  /* 0x00181fff14157589 */ /* 0x01872400000e0000 */
.L_x_1534:
[----:B------:R-:W-:Y:S05]  /*142b0*/  BRA.DIV ~URZ, `(.L_x_1471) ;  /* 0x000036727f007947 */ /* 0x000fea000b800000 */
[----:B------:R2:W3:Y:S02]  /*142c0*/  SHFL.IDX PT, R15, R3, RZ, 0x181f ;  /* 0x00181fff030f7589 */ /* 0x0004e400000e0000 */
.L_x_1535:
        /* <DEDUP_REMOVED lines=10> */
[CC--:B------:R-:W-:Y:S02]  /*14370*/  @!P1 LEA R14, P4, R209.reuse, R15.reuse, 0x1 ;  /* 0x0000000fd10e9211 */ /* 0x0c0fe400078808ff */
[----:B------:R-:W-:Y:S02]  /*14380*/  @!P0 LEA R18, P3, R208, R15, 0x1 ;  /* 0x0000000fd0128211 */ /* 0x000fe400078608ff */
[-C--:B----4-:R-:W-:Y:S02]  /*14390*/  @!P2 LEA.HI.X R17, R22, R21.reuse, R9, 0x1, P5 ;  /* 0x000000151611a211 */ /* 0x090fe400028f0c09 */
[-C--:B------:R-:W-:Y:S02]  /*143a0*/  @!P1 LEA.HI.X R15, R209, R21.reuse, R8, 0x1, P4 ;  /* 0x00000015d10f9211 */ /* 0x080fe400020f0c08 */
[----:B------:R-:W-:Y:S01]  /*143b0*/  @!P0 LEA.HI.X R19, R208, R21, R13, 0x1, P3 ;  /* 0x00000015d0138211 */ /* 0x000fe200018f0c0d */
[----:B------:R3:W-:Y:S04]  /*143c0*/  @!P2 ST.E.128 [R16.64], R64 ;  /* 0x000000401000a985 */ /* 0x0007e8000c101d08 */
[----:B-1----:R3:W-:Y:S04]  /*143d0*/  @!P1 ST.E.128 [R14.64], R48 ;  /* 0x000000300e009985 */ /* 0x0027e8000c101d08 */
[----:B------:R3:W-:Y:S02]  /*143e0*/  @!P0 ST.E.128 [R18.64], R32 ;  /* 0x0000002012008985 */ /* 0x0007e4000c101d08 */
.L_x_1473:
[----:B------:R-:W-:Y:S05]  /*143f0*/  BSYNC B0 ;  /* 0x0000000000007941 */ /* 0x000fea0003800000 */
.L_x_1472:
[----:B------:R-:W-:Y:S05]  /*14400*/  BRA.DIV ~URZ, `(.L_x_1474) ;  /* 0x000035827f007947 */ /* 0x000fea000b800000 */
[----:B----4-:R4:W2:Y:S04]  /*14410*/  SHFL.IDX PT, R21, R20, 0x1, 0x181f ;  /* 0x00381f0014157f89 */ /* 0x0108a800000e0000 */
[----:B---3--:R4:W3:Y:S02]  /*14420*/  SHFL.IDX PT, R15, R3, 0x1, 0x181f ;  /* 0x00381f00030f7f89 */ /* 0x0088e400000e0000 */
.L_x_1536:
[----:B------:R-:W-:Y:S01]  /*14430*/  IADD3 R0, R12, 0x20, RZ ;  /* 0x000000200c007810 */ /* 0x000fe20007ffe0ff */
[----:B------:R-:W-:Y:S03]  /*14440*/  BSSY B0, `(.L_x_1475) ;  /* 0x000000f000007945 */ /* 0x000fe60003800000 */
[----:B------:R-:W-:-:S13]  /*14450*/  ISETP.GE.AND P0, PT, R0, R23, PT ;  /* 0x000000170000720c */ /* 0x000fda0003f06270 */
[----:B------:R-:W-:Y:S05]  /*14460*/  @P0 BRA `(.L_x_1476) ;  /* 0x000000c000000947 */ /* 0x000fea0003800000 */
[----:B------:R-:W-:Y:S02]  /*14470*/  ISETP.GE.AND P2, PT, R22, c[0x0][0x3c8], PT ;  /* 0x0000f20016007a0c */ /* 0x000fe40003f46270 */
[----:B------:R-:W-:Y:S02]  /*14480*/  ISETP.GE.AND P1, PT, R209, c[0x0][0x3c8], PT ;  /* 0x0000f200d1007a0c */ /* 0x000fe40003f26270 */
[----:B------:R-:W-:-:S09]  /*14490*/  ISETP.GE.AND P0, PT, R208, c[0x0][0x3c8], PT ;  /* 0x0000f200d0007a0c */ /* 0x000fd20003f06270 */
[-C--:B---3--:R-:W-:Y:S02]  /*144a0*/  @!P2 LEA R16, P5, R22, R15.reuse, 0x1 ;  /* 0x0000000f1610a211 */ /* 0x088fe400078a08ff */
[CC--:B------:R-:W-:Y:S02]  /*144b0*/  @!P1 LEA R14, P4, R209.reuse, R15.reuse, 0x1 ;  /* 0x0000000fd10e9211 */ /* 0x0c0fe400078808ff */
[----:B------:R-:W-:Y:S02]  /*144c0*/  @!P0 LEA R18, P3, R208, R15, 0x1 ;  /* 0x0000000fd0128211 */ /* 0x000fe400078608ff */
[-C--:B--2---:R-:W-:Y:S02]  /*144d0*/  @!P2 LEA.HI.X R17, R22, R21.reuse, R9, 0x1, P5 ;  /* 0x000000151611a211 */ /* 0x084fe400028f0c09 */
[-C--:B------:R-:W-:Y:S02]  /*144e0*/  @!P1 LEA.HI.X R15, R209, R21.reuse, R8, 0x1, P4 ;  /* 0x00000015d10f9211 */ /* 0x080fe400020f0c08 */
[----:B------:R-:W-:Y:S01]  /*144f0*/  @!P0 LEA.HI.X R19, R208, R21, R13, 0x1, P3 ;  /* 0x00000015d0138211 */ /* 0x000fe200018f0c0d */
[----:B------:R2:W-:Y:S04]  /*14500*/  @!P2 ST.E.128 [R16.64], R60 ;  /* 0x0000003c1000a985 */ /* 0x0005e8000c101d08 */
[----:B-1----:R2:W-:Y:S04]  /*14510*/  @!P1 ST.E.128 [R14.64], R44 ;  /* 0x0000002c0e009985 */ /* 0x0025e8000c101d08 */
[----:B------:R2:W-:Y:S02]  /*14520*/  @!P0 ST.E.128 [R18.64], R28 ;  /* 0x0000001c12008985 */ /* 0x0005e4000c101d08 */
.L_x_1476:
[----:B------:R-:W-:Y:S05]  /*14530*/  BSYNC B0 ;  /* 0x0000000000007941 */ /* 0x000fea0003800000 */
.L_x_1475:
[----:B------:R-:W-:Y:S05]  /*14540*/  BRA.DIV ~URZ, `(.L_x_1477) ;  /* 0x000035027f007947 */ /* 0x000fea000b800000 */
[----:B--2---:R2:W4:Y:S02]  /*14550*/  SHFL.IDX PT, R21, R20, 0x2, 0x181f ;  /* 0x00581f0014157f89 */ /* 0x00452400000e0000 */
.L_x_1537:
[----:B------:R-:W-:Y:S05]  /*14560*/  BRA.DIV ~URZ, `(.L_x_1478) ;  /* 0x000035527f007947 */ /* 0x000fea000b800000 */
[----:B---3--:R3:W2:Y:S02]  /*14570*/  SHFL.IDX PT, R15, R3, 0x2, 0x181f ;  /* 0x00581f00030f7f89 */ /* 0x0086a400000e0000 */
.L_x_1538:
        /* <DEDUP_REMOVED lines=10> */
[-C--:B----4-:R-:W-:Y:S02]  /*14620*/  @!P2 LEA.HI.X R17, R22, R21.reuse, R9, 0x1, P5 ;  /* 0x000000151611a211 */ /* 0x090fe400028f0c09 */
[-C--:B------:R-:W-:Y:S02]  /*14630*/  @!P1 LEA.HI.X R15, R209, R21.reuse, R8, 0x1, P4 ;  /* 0x00000015d10f9211 */ /* 0x080fe400020f0c08 */
[----:B------:R-:W-:Y:S01]  /*14640*/  @!P0 LEA.HI.X R19, R208, R21, R13, 0x1, P3 ;  /* 0x00000015d0138211 */ /* 0x000fe200018f0c0d */
[----:B-1----:R1:W-:Y:S04]  /*14650*/  @!P2 ST.E.128 [R16.64], R56 ;  /* 0x000000381000a985 */ /* 0x0023e8000c101d08 */
[----:B------:R1:W-:Y:S04]  /*14660*/  @!P1 ST.E.128 [R14.64], R40 ;  /* 0x000000280e009985 */ /* 0x0003e8000c101d08 */
[----:B------:R1:W-:Y:S02]  /*14670*/  @!P0 ST.E.128 [R18.64], R24 ;  /* 0x0000001812008985 */ /* 0x0003e4000c101d08 */
.L_x_1480:
[----:B------:R-:W-:Y:S05]  /*14680*/  BSYNC B0 ;  /* 0x0000000000007941 */ /* 0x000fea0003800000 */
.L_x_1479:
[----:B------:R-:W-:Y:S05]  /*14690*/  BRA.DIV ~URZ, `(.L_x_1481) ;  /* 0x000034827f007947 */ /* 0x000fea000b800000 */
[----:B--2-4-:R-:W2:Y:S04]  /*146a0*/  SHFL.IDX PT, R20, R20, 0x3, 0x181f ;  /* 0x00781f0014147f89 */ /* 0x014ea800000e0000 */
[----:B-1----:R1:W4:Y:S02]  /*146b0*/  SHFL.IDX PT, R15, R3, 0x3, 0x181f ;  /* 0x00781f00030f7f89 */ /* 0x00232400000e0000 */
.L_x_1539:
[----:B------:R-:W-:-:S04]  /*146c0*/  IADD3 R12, R12, 0x60, RZ ;  /* 0x000000600c0c7810 */ /* 0x000fc80007ffe0ff */
[----:B------:R-:W-:-:S13]  /*146d0*/  ISETP.GE.AND P0, PT, R12, R23, PT ;  /* 0x000000170c00720c */ /* 0x000fda0003f06270 */
[----:B------:R-:W-:Y:S05]  /*146e0*/  @P0 BRA `(.L_x_1482) ;  /* 0x00001ef000000947 */ /* 0x000fea0003800000 */
[----:B------:R-:W-:Y:S02]  /*146f0*/  ISETP.GE.AND P1, PT, R22, c[0x0][0x3c8], PT ;  /* 0x0000f20016007a0c */ /* 0x000fe40003f26270 */
[----:B------:R-:W-:-:S11]  /*14700*/  ISETP.GE.AND P0, PT, R209, c[0x0][0x3c8], PT ;  /* 0x0000f200d1007a0c */ /* 0x000fd60003f06270 */
[CC--:B----4-:R-:W-:Y:S02]  /*14710*/  @!P1 LEA R18, P3, R22.reuse, R15.reuse, 0x1 ;  /* 0x0000000f16129211 */ /* 0x0d0fe400078608ff */
[C---:B------:R-:W-:Y:S02]  /*14720*/  @!P0 LEA R16, P2, R209.reuse, R15, 0x1 ;  /* 0x0000000fd1108211 */ /* 0x040fe400078408ff */
[-C--:B--2---:R-:W-:Y:S02]  /*14730*/  @!P1 LEA.HI.X R19, R22, R20.reuse, R9, 0x1, P3 ;  /* 0x0000001416139211 */ /* 0x084fe400018f0c09 */
        /* <DEDUP_REMOVED lines=9> */
.L_x_1469:
[----:B------:R-:W-:Y:S01]  /*147d0*/  IMAD R19, R19, c[0x0][0x408], RZ ;  /* 0x0001020013137a24 */ /* 0x000fe200078e02ff */
[----:B-1----:R-:W-:Y:S01]  /*147e0*/  SHF.R.S32.HI R0, RZ, 0x1f, R215 ;  /* 0x0000001fff007819 */ /* 0x002fe200000114d7 */
[----:B------:R-:W-:-:S04]  /*147f0*/  IMAD.WIDE.U32 R14, R16, c[0x0][0x408], RZ ;  /* 0x00010200100e7a25 */ /* 0x000fc800078e00ff */
[----:B------:R-:W-:Y:S02]  /*14800*/  IMAD R19, R16, c[0x0][0x40c], R19 ;  /* 0x0001030010137a24 */ /* 0x000fe400078e0213 */
[----:B------:R-:W-:-:S03]  /*14810*/  IMAD R0, R0, c[0x0][0x440], RZ ;  /* 0x0001100000007a24 */ /* 0x000fc600078e02ff */
[----:B------:R-:W-:Y:S01]  /*14820*/  IADD3 R15, R15, R19, RZ ;  /* 0x000000130f0f7210 */ /* 0x000fe20007ffe0ff */
[----:B------:R-:W-:-:S04]  /*14830*/  IMAD R0, R215, c[0x0][0x444], R0 ;  /* 0x00011100d7007a24 */ /* 0x000fc800078e0200 */
[----:B------:R-:W-:Y:S01]  /*14840*/  IMAD.WIDE.U32 R18, R217, c[0x0][0x438], R14 ;  /* 0x00010e00d9127a25 */ /* 0x000fe200078e000e */
[----:B------:R-:W-:-:S03]  /*14850*/  MOV R15, R17 ;  /* 0x00000011000f7202 */ /* 0x000fc60000000f00 */
[----:B------:R-:W-:Y:S02]  /*14860*/  IMAD R19, R217, c[0x0][0x43c], R19 ;  /* 0x00010f00d9137a24 */ /* 0x000fe400078e0213 */
[----:B------:R-:W-:-:S04]  /*14870*/  @P3 IMAD.HI.U32 R14, R17, c[0x0][0x4ec], RZ ;  /* 0x00013b00110e3a27 */ /* 0x000fc800078e00ff */
[----:B------:R-:W-:Y:S01]  /*14880*/  IMAD.WIDE.U32 R18, R215, c[0x0][0x440], R18 ;  /* 0x00011000d7127a25 */ /* 0x000fe200078e0012 */
[----:B------:R-:W-:-:S04]  /*14890*/  @P3 SHF.R.U32.HI R15, RZ, c[0x0][0x4f0], R14 ;  /* 0x00013c00ff0f3a19 */ /* 0x000fc8000001160e */
        /* <DEDUP_REMOVED lines=19> */
.L_x_1540:
[----:B------:R-:W-:Y:S05]  /*149d0*/  BRA.DIV ~URZ, `(.L_x_1484) ;  /* 0x000032727f007947 */ /* 0x000fea000b800000 */
[----:B------:R3:W4:Y:S02]  /*149e0*/  SHFL.IDX PT, R15, R168, RZ, 0x1c1f ;  /* 0x001c1fffa80f7589 */ /* 0x00072400000e0000 */
.L_x_1541:
[----:B------:R-:W-:Y:S01]  /*149f0*/  LOP3.LUT R20, R20, 0x7ffffffc, RZ, 0xc0, !PT ;  /* 0x7ffffffc14147812 */ /* 0x000fe200078ec0ff */
[----:B------:R-:W-:Y:S04]  /*14a00*/  BSSY B0, `(.L_x_1485) ;  /* 0x0000093000007945 */ /* 0x000fe80003800000 */
        /* <DEDUP_REMOVED lines=56> */
[-C--:B------:R-:W-:Y:S02]  /*14d90*/  @!P0 LEA R16, P2, R30, R15.reuse, 0x2 ;  /* 0x0000000f1e108211 */ /* 0x080fe400078410ff */
[----:B------:R-:W-:Y:S01]  /*14da0*/  @!P3 LEA R170, P5, R165, R15, 0x2 ;  /* 0x0000000fa5aab211 */ /* 0x000fe200078a10ff */
[----:B------:R-:W-:Y:S01]  /*14db0*/  @!P1 IMAD.WIDE R18, R166, 0x4, R18 ;  /* 0x00000004a6129825 */ /* 0x000fe200078e0212 */
[----:B------:R-:W-:Y:S02]  /*14dc0*/  @!P0 LEA.HI.X R17, R30, R169, R29, 0x2, P2 ;  /* 0x000000a91e118211 */ /* 0x000fe400010f141d */
[----:B------:R-:W-:Y:S02]  /*14dd0*/  ISETP.GE.AND P2, PT, R161, c[0x0][0x3c8], PT ;  /* 0x0000f200a1007a0c */ /* 0x000fe40003f46270 */
[----:B------:R2:W-:Y:S01]  /*14de0*/  @!P1 ST.E.64 [R18.64], R132 ;  /* 0x0000008412009985 */ /* 0x0005e2000c101b08 */
[----:B------:R-:W-:-:S02]  /*14df0*/  ISETP.GE.AND P1, PT, R159, c[0x0][0x3c8], PT ;  /* 0x0000f2009f007a0c */ /* 0x000fc40003f26270 */
[----:B------:R-:W-:Y:S01]  /*14e00*/  @!P3 LEA.HI.X R171, R165, R169, R26, 0x2, P5 ;  /* 0x000000a9a5abb211 */ /* 0x000fe200028f141a */
[----:B------:R4:W-:Y:S01]  /*14e10*/  @!P0 ST.E.64 [R16.64], R128 ;  /* 0x0000008010008985 */ /* 0x0009e2000c101b08 */
[----:B------:R-:W-:-:S03]  /*14e20*/  @!P4 LEA R172, P0, R163, R15, 0x2 ;  /* 0x0000000fa3acc211 */ /* 0x000fc600078010ff */
[----:B------:R5:W-:Y:S01]  /*14e30*/  @!P3 ST.E.64 [R170.64], R40 ;  /* 0x00000028aa00b985 */ /* 0x000be2000c101b08 */
[----:B------:R-:W-:Y:S02]  /*14e40*/  @!P4 LEA.HI.X R173, R163, R169, R162, 0x2, P0 ;  /* 0x000000a9a3adc211 */ /* 0x000fe400000f14a2 */
[----:B------:R-:W-:Y:S02]  /*14e50*/  @!P2 LEA R174, P5, R161, R15, 0x2 ;  /* 0x0000000fa1aea211 */ /* 0x000fe400078a10ff */
[----:B------:R-:W-:Y:S01]  /*14e60*/  ISETP.GE.AND P3, PT, R155, c[0x0][0x3c8], PT ;  /* 0x0000f2009b007a0c */ /* 0x000fe20003f66270 */
[----:B------:R1:W-:Y:S01]  /*14e70*/  @!P4 ST.E.64 [R172.64], R44 ;  /* 0x0000002cac00c985 */ /* 0x0003e2000c101b08 */
[----:B------:R-:W-:Y:S02]  /*14e80*/  @!P2 LEA.HI.X R175, R161, R169, R160, 0x2, P5 ;  /* 0x000000a9a1afa211 */ /* 0x000fe400028f14a0 */
[----:B------:R-:W-:-:S03]  /*14e90*/  ISETP.GE.AND P4, PT, R151, c[0x0][0x3c8], PT ;  /* 0x0000f20097007a0c */ /* 0x000fc60003f86270 */
[----:B------:R3:W-:Y:S01]  /*14ea0*/  @!P2 ST.E.64 [R174.64], R48 ;  /* 0x00000030ae00a985 */ /* 0x0007e2000c101b08 */
[----:B------:R-:W-:Y:S02]  /*14eb0*/  ISETP.GE.AND P2, PT, R148, c[0x0][0x3c8], PT ;  /* 0x0000f20094007a0c */ /* 0x000fe40003f46270 */
[----:B--2---:R-:W-:-:S04]  /*14ec0*/  @!P1 LEA R18, P0, R159, R15, 0x2 ;  /* 0x0000000f9f129211 */ /* 0x004fc800078010ff */
[----:B------:R-:W-:Y:S02]  /*14ed0*/  @!P1 LEA.HI.X R19, R159, R169, R158, 0x2, P0 ;  /* 0x000000a99f139211 */ /* 0x000fe400000f149e */
[-C--:B----4-:R-:W-:Y:S02]  /*14ee0*/  @!P3 LEA R16, P5, R155, R15.reuse, 0x2 ;  /* 0x0000000f9b10b211 */ /* 0x090fe400078a10ff */
[----:B-----5:R-:W-:Y:S01]  /*14ef0*/  @!P4 LEA R40, P0, R151, R15, 0x2 ;  /* 0x0000000f9728c211 */ /* 0x020fe200078010ff */
[----:B------:R2:W-:Y:S01]  /*14f00*/  @!P1 ST.E.64 [R18.64], R52 ;  /* 0x0000003412009985 */ /* 0x0005e2000c101b08 */
[----:B------:R-:W-:Y:S02]  /*14f10*/  ISETP.GE.AND P1, PT, R78, c[0x0][0x3c8], PT ;  /* 0x0000f2004e007a0c */ /* 0x000fe40003f26270 */
[-C--:B------:R-:W-:Y:S02]  /*14f20*/  @!P3 LEA.HI.X R17, R155, R169.reuse, R154, 0x2, P5 ;  /* 0x000000a99b11b211 */ /* 0x080fe400028f149a */
[----:B------:R-:W-:-:S02]  /*14f30*/  @!P4 LEA.HI.X R41, R151, R169, R150, 0x2, P0 ;  /* 0x000000a99729c211 */ /* 0x000fc400000f1496 */
[----:B-1----:R-:W-:Y:S01]  /*14f40*/  @!P2 LEA R44, P5, R148, R15, 0x2 ;  /* 0x0000000f942ca211 */ /* 0x002fe200078a10ff */
[----:B------:R1:W-:Y:S01]  /*14f50*/  @!P3 ST.E.64 [R16.64], R56 ;  /* 0x000000381000b985 */ /* 0x0003e2000c101b08 */
[----:B------:R-:W-:Y:S02]  /*14f60*/  ISETP.GE.AND P3, PT, R76, c[0x0][0x3c8], PT ;  /* 0x0000f2004c007a0c */ /* 0x000fe40003f66270 */
[----:B------:R-:W-:Y:S01]  /*14f70*/  @!P2 LEA.HI.X R45, R148, R169, R135, 0x2, P5 ;  /* 0x000000a9942da211 */ /* 0x000fe200028f1487 */
[----:B------:R4:W-:Y:S01]  /*14f80*/  @!P4 ST.E.64 [R40.64], R60 ;  /* 0x0000003c2800c985 */ /* 0x0009e2000c101b08 */
[----:B------:R-:W-:Y:S02]  /*14f90*/  ISETP.GE.AND P4, PT, R38, c[0x0][0x3c8], PT ;  /* 0x0000f20026007a0c */ /* 0x000fe40003f86270 */
[----:B---3--:R-:W-:Y:S01]  /*14fa0*/  @!P1 LEA R48, P0, R78, R15, 0x2 ;  /* 0x0000000f4e309211 */ /* 0x008fe200078010ff */
[----:B------:R3:W-:Y:S01]  /*14fb0*/  @!P2 ST.E.64 [R44.64], R64 ;  /* 0x000000402c00a985 */ /* 0x0007e2000c101b08 */
[----:B------:R-:W-:-:S02]  /*14fc0*/  ISETP.GE.AND P2, PT, R36, c[0x0][0x3c8], PT ;  /* 0x0000f20024007a0c */ /* 0x000fc40003f46270 */
[----:B------:R-:W-:-:S05]  /*14fd0*/  @!P1 LEA.HI.X R49, R78, R169, R77, 0x2, P0 ;  /* 0x000000a94e319211 */ /* 0x000fca00000f144d */
[----:B------:R5:W-:Y:S01]  /*14fe0*/  @!P1 ST.E.64 [R48.64], R68 ;  /* 0x0000004430009985 */ /* 0x000be2000c101b08 */
[----:B------:R-:W-:Y:S02]  /*14ff0*/  ISETP.GE.AND P1, PT, R34, c[0x0][0x3c8], PT ;  /* 0x0000f20022007a0c */ /* 0x000fe40003f26270 */
[----:B--2---:R-:W-:-:S04]  /*15000*/  @!P3 LEA R18, P5, R76, R15, 0x2 ;  /* 0x0000000f4c12b211 */ /* 0x004fc800078a10ff */
[----:B------:R-:W-:Y:S02]  /*15010*/  @!P3 LEA.HI.X R19, R76, R169, R39, 0x2, P5 ;  /* 0x000000a94c13b211 */ /* 0x000fe400028f1427 */
[----:B-1----:R-:W-:-:S03]  /*15020*/  @!P4 LEA R16, P0, R38, R15, 0x2 ;  /* 0x0000000f2610c211 */ /* 0x002fc600078010ff */
[----:B------:R1:W-:Y:S01]  /*15030*/  @!P3 ST.E.64 [R18.64], R72 ;  /* 0x000000481200b985 */ /* 0x0003e2000c101b08 */
[----:B------:R-:W-:Y:S02]  /*15040*/  ISETP.GE.AND P3, PT, R32, c[0x0][0x3c8], PT ;  /* 0x0000f20020007a0c */ /* 0x000fe40003f66270 */
[----:B------:R-:W-:Y:S02]  /*15050*/  @!P4 LEA.HI.X R17, R38, R169, R37, 0x2, P0 ;  /* 0x000000a92611c211 */ /* 0x000fe400000f1425 */
[-C--:B----4-:R-:W-:Y:S02]  /*15060*/  @!P2 LEA R40, P5, R36, R15.reuse, 0x2 ;  /* 0x0000000f2428a211 */ /* 0x090fe400078a10ff */
[----:B---3--:R-:W-:Y:S01]  /*15070*/  @!P1 LEA R44, P0, R34, R15, 0x2 ;  /* 0x0000000f222c9211 */ /* 0x008fe200078010ff */
[----:B------:R2:W-:Y:S01]  /*15080*/  @!P4 ST.E.64 [R16.64], R4 ;  /* 0x000000041000c985 */ /* 0x0005e2000c101b08 */
[----:B------:R-:W-:Y:S02]  /*15090*/  @!P2 LEA.HI.X R41, R36, R169, R35, 0x2, P5 ;  /* 0x000000a92429a211 */ /* 0x000fe400028f1423 */
[----:B------:R-:W-:-:S02]  /*150a0*/  ISETP.GE.AND P4, PT, R28, c[0x0][0x3c8], PT ;  /* 0x0000f2001c007a0c */ /* 0x000fc40003f86270 */
[----:B------:R-:W-:Y:S01]  /*150b0*/  @!P1 LEA.HI.X R45, R34, R169, R33, 0x2, P0 ;  /* 0x000000a9222d9211 */ /* 0x000fe200000f1421 */
[----:B------:R3:W-:Y:S01]  /*150c0*/  @!P2 ST.E.64 [R40.64], R6 ;  /* 0x000000062800a985 */ /* 0x0007e2000c101b08 */
[----:B------:R-:W-:Y:S02]  /*150d0*/  ISETP.GE.AND P2, PT, R25, c[0x0][0x3c8], PT ;  /* 0x0000f20019007a0c */ /* 0x000fe40003f46270 */
[C---:B-----5:R-:W-:Y:S01]  /*150e0*/  @!P3 LEA R48, P5, R32.reuse, R15, 0x2 ;  /* 0x0000000f2030b211 */ /* 0x060fe200078a10ff */
[----:B------:R-:W-:Y:S01]  /*150f0*/  @!P1 ST.E.64 [R44.64], R84 ;  /* 0x000000542c009985 */ /* 0x000fe2000c101b08 */
[----:B------:R-:W-:Y:S02]  /*15100*/  ISETP.GE.AND P1, PT, R23, c[0x0][0x3c8], PT ;  /* 0x0000f20017007a0c */ /* 0x000fe40003f26270 */
[----:B------:R-:W-:Y:S02]  /*15110*/  @!P3 LEA.HI.X R49, R32, R169, R31, 0x2, P5 ;  /* 0x000000a92031b211 */ /* 0x000fe400028f141f */
[----:B------:R-:W-:-:S03]  /*15120*/  ISETP.GE.AND P5, PT, R164, c[0x0][0x3c8], PT ;  /* 0x0000f200a4007a0c */ /* 0x000fc60003fa6270 */
[----:B------:R-:W-:Y:S01]  /*15130*/  @!P3 ST.E.64 [R48.64], R88 ;  /* 0x000000583000b985 */ /* 0x000fe2000c101b08 */
[----:B-1----:R-:W-:-:S04]  /*15140*/  @!P4 LEA R18, P0, R28, R15, 0x2 ;  /* 0x0000000f1c12c211 */ /* 0x002fc800078010ff */
[----:B------:R-:W-:Y:S02]  /*15150*/  @!P4 LEA.HI.X R19, R28, R169, R27, 0x2, P0 ;  /* 0x000000a91c13c211 */ /* 0x000fe400000f141b */
[----:B--2---:R-:W-:-:S03]  /*15160*/  @!P2 LEA R4, P0, R25, R15, 0x2 ;  /* 0x0000000f1904a211 */ /* 0x004fc600078010ff */
[----:B------:R1:W-:Y:S01]  /*15170*/  @!P4 ST.E.64 [R18.64], R92 ;  /* 0x0000005c1200c985 */ /* 0x0003e2000c101b08 */
[----:B------:R-:W-:Y:S02]  /*15180*/  @!P1 LEA R16, P3, R23, R15, 0x2 ;  /* 0x0000000f17109211 */ /* 0x000fe400078610ff */
[-C--:B------:R-:W-:Y:S02]  /*15190*/  @!P2 LEA.HI.X R5, R25, R169.reuse, R24, 0x2, P0 ;  /* 0x000000a91905a211 */ /* 0x080fe400000f1418 */
[----:B------:R-:W-:Y:S02]  /*151a0*/  @!P1 LEA.HI.X R17, R23, R169, R22, 0x2, P3 ;  /* 0x000000a917119211 */ /* 0x000fe400018f1416 */
[----:B---3--:R-:W-:Y:S01]  /*151b0*/  @!P6 LEA R6, P0, R21, R15, 0x2 ;  /* 0x0000000f1506e211 */ /* 0x008fe200078010ff */
[----:B------:R2:W-:Y:S01]  /*151c0*/  @!P2 ST.E.64 [R4.64], R96 ;  /* 0x000000600400a985 */ /* 0x0005e2000c101b08 */
[----:B------:R-:W-:Y:S02]  /*151d0*/  ISETP.GE.AND P2, PT, R153, c[0x0][0x3c8], PT ;  /* 0x0000f20099007a0c */ /* 0x000fe40003f46270 */
[----:B------:R-:W-:Y:S01]  /*151e0*/  ISETP.GE.AND P4, PT, R157, c[0x0][0x3c8], PT ;  /* 0x0000f2009d007a0c */ /* 0x000fe20003f86270 */
[----:B------:R3:W-:Y:S01]  /*151f0*/  @!P1 ST.E.64 [R16.64], R100 ;  /* 0x0000006410009985 */ /* 0x0007e2000c101b08 */
[----:B------:R-:W-:-:S02]  /*15200*/  @!P6 LEA.HI.X R7, R21, R169, R20, 0x2, P0 ;  /* 0x000000a91507e211 */ /* 0x000fc400000f1414 */
[----:B------:R-:W-:Y:S02]  /*15210*/  ISETP.GE.AND P1, PT, R134, c[0x0][0x3c8], PT ;  /* 0x0000f20086007a0c */ /* 0x000fe40003f26270 */
[----:B------:R-:W-:Y:S01]  /*15220*/  ISETP.GE.AND P0, PT, R80, c[0x0][0x3c8], PT ;  /* 0x0000f20050007a0c */ /* 0x000fe20003f06270 */
[----:B------:R3:W-:Y:S06]  /*15230*/  @!P6 ST.E.64 [R6.64], R104 ;  /* 0x000000680600e985 */ /* 0x0007ec000c101b08 */
[----:B------:R-:W-:-:S04]  /*15240*/  @!P4 LEA R40, P6, R157, R15, 0x2 ;  /* 0x0000000f9d28c211 */ /* 0x000fc800078c10ff */
[----:B------:R-:W-:Y:S02]  /*15250*/  @!P4 LEA.HI.X R41, R157, R169, R156, 0x2, P6 ;  /* 0x000000a99d29c211 */ /* 0x000fe400030f149c */
[----:B-1----:R-:W-:-:S04]  /*15260*/  @!P5 LEA R18, P3, R164, R15, 0x2 ;  /* 0x0000000fa412d211 */ /* 0x002fc800078610ff */
[----:B------:R-:W-:Y:S02]  /*15270*/  @!P5 LEA.HI.X R19, R164, R169, R149, 0x2, P3 ;  /* 0x000000a9a413d211 */ /* 0x000fe400018f1495 */
[----:B------:R-:W-:-:S03]  /*15280*/  @!P2 LEA R44, P3, R153, R15, 0x2 ;  /* 0x0000000f992ca211 */ /* 0x000fc600078610ff */
[----:B------:R3:W-:Y:S01]  /*15290*/  @!P5 ST.E.64 [R18.64], R108 ;  /* 0x0000006c1200d985 */ /* 0x0007e2000c101b08 */
[----:B--2---:R-:W-:Y:S02]  /*152a0*/  @!P1 LEA R4, P5, R134, R15, 0x2 ;  /* 0x0000000f86049211 */ /* 0x004fe400078a10ff */
[----:B------:R-:W-:Y:S01]  /*152b0*/  @!P2 LEA.HI.X R45, R153, R169, R152, 0x2, P3 ;  /* 0x000000a9992da211 */ /* 0x000fe200018f1498 */
[----:B------:R3:W-:Y:S01]  /*152c0*/  @!P4 ST.E.64 [R40.64], R124 ;  /* 0x0000007c2800c985 */ /* 0x0007e2000c101b08 */
[----:B------:R-:W-:Y:S02]  /*152d0*/  @!P0 LEA R14, P3, R80, R15, 0x2 ;  /* 0x0000000f500e8211 */ /* 0x000fe400078610ff */
[-C--:B------:R-:W-:Y:S01]  /*152e0*/  @!P1 LEA.HI.X R5, R134, R169.reuse, R81, 0x2, P5 ;  /* 0x000000a986059211 */ /* 0x080fe200028f1451 */
[----:B------:R3:W-:Y:S01]  /*152f0*/  @!P2 ST.E.64 [R44.64], R112 ;  /* 0x000000702c00a985 */ /* 0x0007e2000c101b08 */
[----:B------:R-:W-:-:S03]  /*15300*/  @!P0 LEA.HI.X R15, R80, R169, R79, 0x2, P3 ;  /* 0x000000a9500f8211 */ /* 0x000fc600018f144f */
[----:B------:R3:W-:Y:S04]  /*15310*/  @!P1 ST.E.64 [R4.64], R120 ;  /* 0x0000007804009985 */ /* 0x0007e8000c101b08 */
[----:B------:R3:W-:Y:S02]  /*15320*/  @!P0 ST.E.64 [R14.64], R116 ;  /* 0x000000740e008985 */ /* 0x0007e4000c101b08 */
.L_x_1486:
[----:B------:R-:W-:Y:S05]  /*15330*/  BSYNC B0 ;  /* 0x0000000000007941 */ /* 0x000fea0003800000 */
.L_x_1485:
[----:B------:R-:W-:Y:S05]  /*15340*/  BRA.DIV ~URZ, `(.L_x_1487) ;  /* 0x000029627f007947 */ /* 0x000fea000b800000 */
[----:B-1----:R-:W1:Y:S04]  /*15350*/  SHFL.IDX PT, R167, R167, 0x1, 0x1c1f ;  /* 0x003c1f00a7a77f89 */ /* 0x002e6800000e0000 */
[----:B---34-:R3:W4:Y:S02]  /*15360*/  SHFL.IDX PT, R15, R168, 0x1, 0x1c1f ;  /* 0x003c1f00a80f7f89 */ /* 0x01872400000e0000 */
.L_x_1542:
[----:B------:R-:W-:-:S13]  /*15370*/  ISETP.NE.AND P0, PT, R3, RZ, PT ;  /* 0x000000ff0300720c */ /* 0x000fda0003f05270 */
[----:B------:R-:W-:Y:S05]  /*15380*/  @P0 BRA `(.L_x_1482) ;  /* 0x0000125000000947 */ /* 0x000fea0003800000 */
[----:B------:R-:W-:Y:S02]  /*15390*/  ISETP.GE.AND P3, PT, R30, c[0x0][0x3c8], PT ;  /* 0x0000f2001e007a0c */ /* 0x000fe40003f66270 */
[----:B------:R-:W-:Y:S02]  /*153a0*/  ISETP.GE.AND P2, PT, R165, c[0x0][0x3c8], PT ;  /* 0x0000f200a5007a0c */ /* 0x000fe40003f46270 */
[----:B------:R-:W-:Y:S02]  /*153b0*/  ISETP.GE.AND P1, PT, R163, c[0x0][0x3c8], PT ;  /* 0x0000f200a3007a0c */ /* 0x000fe40003f26270 */
[----:B------:R-:W-:Y:S02]  /*153c0*/  ISETP.GE.AND P4, PT, R166, c[0x0][0x3c8], PT ;  /* 0x0000f200a6007a0c */ /* 0x000fe40003f86270 */
[----:B------:R-:W-:-:S05]  /*153d0*/  ISETP.GE.AND P0, PT, R161, c[0x0][0x3c8], PT ;  /* 0x0000f200a1007a0c */ /* 0x000fca0003f06270 */
[CC--:B----4-:R-:W-:Y:S02]  /*153e0*/  @!P3 LEA R6, P6, R30.reuse, R15.reuse, 0x2 ;  /* 0x0000000f1e06b211 */ /* 0x0d0fe400078c10ff */
[----:B------:R-:W-:Y:S02]  /*153f0*/  @!P2 LEA R4, P5, R165, R15, 0x2 ;  /* 0x0000000fa504a211 */ /* 0x000fe400078a10ff */
[----:B-1----:R-:W-:Y:S02]  /*15400*/  @!P3 LEA.HI.X R7, R30, R167, R29, 0x2, P6 ;  /* 0x000000a71e07b211 */ /* 0x002fe400030f141d */
[----:B------:R-:W-:Y:S01]  /*15410*/  @!P1 LEA R18, P6, R163, R15, 0x2 ;  /* 0x0000000fa3129211 */ /* 0x000fe200078c10ff */
        /* <DEDUP_REMOVED lines=9> */
[----:B------:R1:W-:Y:S01]  /*154b0*/  @!P4 ST.E.64 [R40.64], R8 ;  /* 0x000000082800c985 */ /* 0x0003e2000c101b08 */
[----:B------:R-:W-:-:S03]  /*154c0*/  ISETP.GE.AND P4, PT, R151, c[0x0][0x3c8], PT ;  /* 0x0000f20097007a0c */ /* 0x000fc60003f86270 */
[----:B------:R-:W-:Y:S01]  /*154d0*/  @!P3 ST.E.64 [R6.64], R130 ;  /* 0x000000820600b985 */ /* 0x000fe2000c101b08 */
[----:B------:R-:W-:-:S03]  /*154e0*/  ISETP.GE.AND P3, PT, R148, c[0x0][0x3c8], PT ;  /* 0x0000f20094007a0c */ /* 0x000fc60003f66270 */
[----:B------:R4:W-:Y:S01]  /*154f0*/  @!P2 ST.E.64 [R4.64], R42 ;  /* 0x0000002a0400a985 */ /* 0x0009e2000c101b08 */
[----:B------:R-:W-:-:S03]  /*15500*/  ISETP.GE.AND P2, PT, R78, c[0x0][0x3c8], PT ;  /* 0x0000f2004e007a0c */ /* 0x000fc60003f46270 */
[----:B------:R-:W-:Y:S01]  /*15510*/  @!P1 ST.E.64 [R18.64], R46 ;  /* 0x0000002e12009985 */ /* 0x000fe2000c101b08 */
[----:B------:R-:W-:-:S03]  /*15520*/  @!P5 LEA R44, P1, R155, R15, 0x2 ;  /* 0x0000000f9b2cd211 */ /* 0x000fc600078210ff */
[----:B------:R5:W-:Y:S01]  /*15530*/  @!P0 ST.E.64 [R16.64], R50 ;  /* 0x0000003210008985 */ /* 0x000be2000c101b08 */
[----:B------:R-:W-:Y:S02]  /*15540*/  @!P6 LEA R48, P0, R159, R15, 0x2 ;  /* 0x0000000f9f30e211 */ /* 0x000fe400078010ff */
[-C--:B------:R-:W-:Y:S02]  /*15550*/  @!P5 LEA.HI.X R45, R155, R167.reuse, R154, 0x2, P1 ;  /* 0x000000a79b2dd211 */ /* 0x080fe400008f149a */
[----:B------:R-:W-:Y:S02]  /*15560*/  @!P6 LEA.HI.X R49, R159, R167, R158, 0x2, P0 ;  /* 0x000000a79f31e211 */ /* 0x000fe400000f149e */
[----:B------:R-:W-:-:S03]  /*15570*/  ISETP.GE.AND P1, PT, R76, c[0x0][0x3c8], PT ;  /* 0x0000f2004c007a0c */ /* 0x000fc60003f26270 */
[----:B------:R-:W-:Y:S01]  /*15580*/  @!P6 ST.E.64 [R48.64], R54 ;  /* 0x000000363000e985 */ /* 0x000fe2000c101b08 */
[----:B------:R-:W-:Y:S02]  /*15590*/  ISETP.GE.AND P6, PT, R38, c[0x0][0x3c8], PT ;  /* 0x0000f20026007a0c */ /* 0x000fe40003fc6270 */
[C---:B-1----:R-:W-:Y:S01]  /*155a0*/  @!P4 LEA R8, P0, R151.reuse, R15, 0x2 ;  /* 0x0000000f9708c211 */ /* 0x042fe200078010ff */
[----:B------:R-:W-:Y:S01]  /*155b0*/  @!P5 ST.E.64 [R44.64], R58 ;  /* 0x0000003a2c00d985 */ /* 0x000fe2000c101b08 */
[----:B------:R-:W-:Y:S02]  /*155c0*/  ISETP.GE.AND P5, PT, R36, c[0x0][0x3c8], PT ;  /* 0x0000f20024007a0c */ /* 0x000fe40003fa6270 */
[----:B------:R-:W-:Y:S02]  /*155d0*/  @!P4 LEA.HI.X R9, R151, R167, R150, 0x2, P0 ;  /* 0x000000a79709c211 */ /* 0x000fe400000f1496 */
[----:B----4-:R-:W-:-:S03]  /*155e0*/  @!P3 LEA R4, P0, R148, R15, 0x2 ;  /* 0x0000000f9404b211 */ /* 0x010fc600078010ff */
[----:B------:R-:W-:Y:S01]  /*155f0*/  @!P4 ST.E.64 [R8.64], R62 ;  /* 0x0000003e0800c985 */ /* 0x000fe2000c101b08 */
[----:B------:R-:W-:Y:S02]  /*15600*/  ISETP.GE.AND P4, PT, R34, c[0x0][0x3c8], PT ;  /* 0x0000f20022007a0c */ /* 0x000fe40003f86270 */
[----:B------:R-:W-:Y:S02]  /*15610*/  @!P3 LEA.HI.X R5, R148, R167, R135, 0x2, P0 ;  /* 0x000000a79405b211 */ /* 0x000fe400000f1487 */
[----:B------:R-:W-:-:S03]  /*15620*/  @!P2 LEA R6, P0, R78, R15, 0x2 ;  /* 0x0000000f4e06a211 */ /* 0x000fc600078010ff */
[----:B------:R1:W-:Y:S01]  /*15630*/  @!P3 ST.E.64 [R4.64], R66 ;  /* 0x000000420400b985 */ /* 0x0003e2000c101b08 */
[----:B------:R-:W-:Y:S02]  /*15640*/  @!P2 LEA.HI.X R7, R78, R167, R77, 0x2, P0 ;  /* 0x000000a74e07a211 */ /* 0x000fe400000f144d */
[----:B-----5:R-:W-:Y:S02]  /*15650*/  @!P1 LEA R16, P0, R76, R15, 0x2 ;  /* 0x0000000f4c109211 */ /* 0x020fe400078010ff */
[----:B------:R-:W-:Y:S01]  /*15660*/  ISETP.GE.AND P3, PT, R32, c[0x0][0x3c8], PT ;  /* 0x0000f20020007a0c */ /* 0x000fe20003f66270 */
[----:B------:R4:W-:Y:S01]  /*15670*/  @!P2 ST.E.64 [R6.64], R70 ;  /* 0x000000460600a985 */ /* 0x0009e2000c101b08 */
[----:B------:R-:W-:Y:S02]  /*15680*/  @!P1 LEA.HI.X R17, R76, R167, R39, 0x2, P0 ;  /* 0x000000a74c119211 */ /* 0x000fe400000f1427 */
[-C--:B------:R-:W-:Y:S02]  /*15690*/  @!P6 LEA R40, P0, R38, R15.reuse, 0x2 ;  /* 0x0000000f2628e211 */ /* 0x080fe400078010ff */
[----:B------:R-:W-:Y:S01]  /*156a0*/  ISETP.GE.AND P2, PT, R28, c[0x0][0x3c8], PT ;  /* 0x0000f2001c007a0c */ /* 0x000fe20003f46270 */
[----:B------:R5:W-:Y:S01]  /*156b0*/  @!P1 ST.E.64 [R16.64], R74 ;  /* 0x0000004a10009985 */ /* 0x000be2000c101b08 */
[----:B------:R-:W-:-:S02]  /*156c0*/  @!P5 LEA R18, P1, R36, R15, 0x2 ;  /* 0x0000000f2412d211 */ /* 0x000fc400078210ff */
[----:B------:R-:W-:Y:S02]  /*156d0*/  @!P6 LEA.HI.X R41, R38, R167, R37, 0x2, P0 ;  /* 0x000000a72629e211 */ /* 0x000fe400000f1425 */
[----:B------:R-:W-:Y:S02]  /*156e0*/  @!P4 LEA R38, P0, R34, R15, 0x2 ;  /* 0x0000000f2226c211 */ /* 0x000fe400078010ff */
[-C--:B------:R-:W-:Y:S01]  /*156f0*/  @!P5 LEA.HI.X R19, R36, R167.reuse, R35, 0x2, P1 ;  /* 0x000000a72413d211 */ /* 0x080fe200008f1423 */
[----:B------:R3:W-:Y:S01]  /*15700*/  @!P6 ST.E.64 [R40.64], R12 ;  /* 0x0000000c2800e985 */ /* 0x0007e2000c101b08 */
[----:B------:R-:W-:Y:S02]  /*15710*/  ISETP.GE.AND P1, PT, R25, c[0x0][0x3c8], PT ;  /* 0x0000f20019007a0c */ /* 0x000fe40003f26270 */
[----:B------:R-:W-:Y:S01]  /*15720*/  @!P4 LEA.HI.X R39, R34, R167, R33, 0x2, P0 ;  /* 0x000000a72227c211 */ /* 0x000fe200000f1421 */
[----:B------:R2:W-:Y:S01]  /*15730*/  @!P5 ST.E.64 [R18.64], R82 ;  /* 0x000000521200d985 */ /* 0x0005e2000c101b08 */
[----:B------:R-:W-:-:S02]  /*15740*/  ISETP.GE.AND P6, PT, R23, c[0x0][0x3c8], PT ;  /* 0x0000f20017007a0c */ /* 0x000fc40003fc6270 */
[----:B------:R-:W-:Y:S01]  /*15750*/  ISETP.GE.AND P5, PT, R21, c[0x0][0x3c8], PT ;  /* 0x0000f20015007a0c */ /* 0x000fe20003fa6270 */
[----:B------:R-:W-:Y:S01]  /*15760*/  @!P4 ST.E.64 [R38.64], R86 ;  /* 0x000000562600c985 */ /* 0x000fe2000c101b08 */
[----:B-1----:R-:W-:Y:S02]  /*15770*/  @!P3 LEA R4, P0, R32, R15, 0x2 ;  /* 0x0000000f2004b211 */ /* 0x002fe400078010ff */
[----:B------:R-:W-:Y:S02]  /*15780*/  ISETP.GE.AND P4, PT, R164, c[0x0][0x3c8], PT ;  /* 0x0000f200a4007a0c */ /* 0x000fe40003f86270 */
[----:B------:R-:W-:Y:S02]  /*15790*/  @!P3 LEA.HI.X R5, R32, R167, R31, 0x2, P0 ;  /* 0x000000a72005b211 */ /* 0x000fe400000f141f */
[----:B----4-:R-:W-:-:S03]  /*157a0*/  @!P2 LEA R6, P0, R28, R15, 0x2 ;  /* 0x0000000f1c06a211 */ /* 0x010fc600078010ff */
[----:B------:R1:W-:Y:S01]  /*157b0*/  @!P3 ST.E.64 [R4.64], R90 ;  /* 0x0000005a0400b985 */ /* 0x0003e2000c101b08 */
[----:B------:R-:W-:Y:S02]  /*157c0*/  @!P2 LEA.HI.X R7, R28, R167, R27, 0x2, P0 ;  /* 0x000000a71c07a211 */ /* 0x000fe400000f141b */
[----:B------:R-:W-:Y:S02]  /*157d0*/  @!P1 LEA R8, P0, R25, R15, 0x2 ;  /* 0x0000000f19089211 */ /* 0x000fe400078010ff */
[----:B------:R-:W-:Y:S01]  /*157e0*/  ISETP.GE.AND P3, PT, R157, c[0x0][0x3c8], PT ;  /* 0x0000f2009d007a0c */ /* 0x000fe20003f66270 */
[----:B------:R4:W-:Y:S01]  /*157f0*/  @!P2 ST.E.64 [R6.64], R94 ;  /* 0x0000005e0600a985 */ /* 0x0009e2000c101b08 */
[----:B------:R-:W-:Y:S02]  /*15800*/  @!P1 LEA.HI.X R9, R25, R167, R24, 0x2, P0 ;  /* 0x000000a719099211 */ /* 0x000fe400000f1418 */
[-C--:B-----5:R-:W-:Y:S02]  /*15810*/  @!P6 LEA R16, P0, R23, R15.reuse, 0x2 ;  /* 0x0000000f1710e211 */ /* 0x0a0fe400078010ff */
[----:B------:R-:W-:Y:S01]  /*15820*/  ISETP.GE.AND P2, PT, R153, c[0x0][0x3c8], PT ;  /* 0x0000f20099007a0c */ /* 0x000fe20003f46270 */
[----:B------:R5:W-:Y:S01]  /*15830*/  @!P1 ST.E.64 [R8.64], R98 ;  /* 0x0000006208009985 */ /* 0x000be2000c101b08 */
[----:B---3--:R-:W-:-:S02]  /*15840*/  @!P5 LEA R12, P1, R21, R15, 0x2 ;  /* 0x0000000f150cd211 */ /* 0x008fc400078210ff */
[----:B------:R-:W-:Y:S02]  /*15850*/  @!P6 LEA.HI.X R17, R23, R167, R22, 0x2, P0 ;  /* 0x000000a71711e211 */ /* 0x000fe400000f1416 */
[----:B--2---:R-:W-:Y:S02]  /*15860*/  @!P4 LEA R18, P0, R164, R15, 0x2 ;  /* 0x0000000fa412c211 */ /* 0x004fe400078010ff */
[-C--:B------:R-:W-:Y:S01]  /*15870*/  @!P5 LEA.HI.X R13, R21, R167.reuse, R20, 0x2, P1 ;  /* 0x000000a7150dd211 */ /* 0x080fe200008f1414 */
[----:B------:R2:W-:Y:S01]  /*15880*/  @!P6 ST.E.64 [R16.64], R102 ;  /* 0x000000661000e985 */ /* 0x0005e2000c101b08 */
[----:B------:R-:W-:Y:S02]  /*15890*/  ISETP.GE.AND P1, PT, R134, c[0x0][0x3c8], PT ;  /* 0x0000f20086007a0c */ /* 0x000fe40003f26270 */
[----:B------:R-:W-:Y:S01]  /*158a0*/  @!P4 LEA.HI.X R19, R164, R167, R149, 0x2, P0 ;  /* 0x000000a7a413c211 */ /* 0x000fe200000f1495 */
[----:B------:R2:W-:Y:S04]  /*158b0*/  @!P5 ST.E.64 [R12.64], R106 ;  /* 0x0000006a0c00d985 */ /* 0x0005e8000c101b08 */
[----:B------:R2:W-:Y:S01]  /*158c0*/  @!P4 ST.E.64 [R18.64], R110 ;  /* 0x0000006e1200c985 */ /* 0x0005e2000c101b08 */
[----:B-1----:R-:W-:-:S04]  /*158d0*/  @!P3 LEA R4, P0, R157, R15, 0x2 ;  /* 0x0000000f9d04b211 */ /* 0x002fc800078010ff */
[----:B------:R-:W-:Y:S02]  /*158e0*/  @!P3 LEA.HI.X R5, R157, R167, R156, 0x2, P0 ;  /* 0x000000a79d05b211 */ /* 0x000fe400000f149c */
[----:B----4-:R-:W-:-:S03]  /*158f0*/  @!P2 LEA R6, P0, R153, R15, 0x2 ;  /* 0x0000000f9906a211 */ /* 0x010fc600078010ff */
        /* <DEDUP_REMOVED lines=8> */
[----:B--2---:R-:W-:-:S04]  /*15980*/  LEA R4, P0, R80, R15, 0x2 ;  /* 0x0000000f50047211 */ /* 0x004fc800078010ff */
[----:B------:R-:W-:-:S05]  /*15990*/  LEA.HI.X R5, R80, R167, R79, 0x2, P0 ;  /* 0x000000a750057211 */ /* 0x000fca00000f144f */
[----:B------:R1:W-:Y:S01]  /*159a0*/  ST.E.64 [R4.64], R118 ;  /* 0x0000007604007985 */ /* 0x0003e2000c101b08 */
[----:B------:R-:W-:Y:S05]  /*159b0*/  BRA `(.L_x_1482) ;  /* 0x00000c2000007947 */ /* 0x000fea0003800000 */
.L_x_1467:
        /* <DEDUP_REMOVED lines=20> */
.L_x_1488:
        /* <DEDUP_REMOVED lines=16> */
[----:B------:R-:W-:Y:S02]  /*15c00*/  MOV R7, R4 ;  /* 0x0000000400077202 */ /* 0x000fe40000000f00 */
[----:B------:R-:W-:-:S05]  /*15c10*/  SEL R218, R218, RZ, P2 ;  /* 0x000000ffdada7207 */ /* 0x000fca0001000000 */
[----:B------:R-:W2:Y:S03]  /*15c20*/  LDC.64 R24, c[0x0][R15+0x168] ;  /* 0x00005a000f187b82 */ /* 0x000ea60000000a00 */
[----:B------:R-:W-:-:S05]  /*15c30*/  @P0 IMAD.HI.U32 R12, R4, c[0x0][0x4ec], RZ ;  /* 0x00013b00040c0a27 */ /* 0x000fca00078e00ff */
[----:B------:R-:W3:Y:S01]  /*15c40*/  LDC.64 R18, c[0x0][R15+0x178] ;  /* 0x00005e000f127b82 */ /* 0x000ee20000000a00 */
[----:B------:R-:W-:-:S05]  /*15c50*/  @P0 SHF.R.U32.HI R7, RZ, c[0x0][0x4f0], R12 ;  /* 0x00013c00ff070a19 */ /* 0x000fca000001160c */
[--C-:B------:R-:W-:Y:S02]  /*15c60*/  IMAD.MOV R13, RZ, RZ, -R7.reuse ;  /* 0x000000ffff0d7224 */ /* 0x100fe400078e0a07 */
[----:B------:R-:W4:Y:S02]  /*15c70*/  LDC.64 R16, c[0x0][R15+0x160] ;  /* 0x000058000f107b82 */ /* 0x000f240000000a00 */
[----:B------:R-:W-:Y:S01]  /*15c80*/  IMAD R13, R13, c[0x0][0x4e8], R4 ;  /* 0x00013a000d0d7a24 */ /* 0x000fe200078e0204 */
[----:B------:R-:W-:Y:S01]  /*15c90*/  SHF.R.S32.HI R4, RZ, 0x1f, R7 ;  /* 0x0000001fff047819 */ /* 0x000fe20000011407 */
[-C--:B-1----:R-:W-:Y:S02]  /*15ca0*/  IMAD R14, R27, R215.reuse, RZ ;  /* 0x000000d71b0e7224 */ /* 0x082fe400078e02ff */
[----:B------:R-:W-:-:S04]  /*15cb0*/  IMAD.WIDE.U32 R20, R26, R215, RZ ;  /* 0x000000d71a147225 */ /* 0x000fc800078e00ff */
[----:B------:R-:W-:Y:S02]  /*15cc0*/  IMAD R9, R26, R5, R14 ;  /* 0x000000051a097224 */ /* 0x000fe400078e020e */
[-C--:B--2---:R-:W-:Y:S02]  /*15cd0*/  IMAD R8, R25, R217.reuse, RZ ;  /* 0x000000d919087224 */ /* 0x084fe400078e02ff */
[----:B------:R-:W-:Y:S01]  /*15ce0*/  IMAD.WIDE.U32 R24, R24, R217, RZ ;  /* 0x000000d918187225 */ /* 0x000fe200078e00ff */
[----:B------:R-:W-:-:S03]  /*15cf0*/  IADD3 R9, R21, R9, RZ ;  /* 0x0000000915097210 */ /* 0x000fc60007ffe0ff */
[----:B------:R-:W-:Y:S01]  /*15d00*/  IMAD.IADD R8, R25, 0x1, R8 ;  /* 0x0000000119087824 */ /* 0x000fe200078e0208 */
[----:B------:R-:W-:Y:S01]  /*15d10*/  IADD3 R14, P1, P0, R20, R24, R0 ;  /* 0x00000018140e7210 */ /* 0x000fe2000783e000 */
[-C--:B---3--:R-:W-:Y:S02]  /*15d20*/  IMAD R12, R19, R218.reuse, RZ ;  /* 0x000000da130c7224 */ /* 0x088fe400078e02ff */
[----:B------:R-:W-:Y:S01]  /*15d30*/  IMAD.WIDE.U32 R18, R18, R218, RZ ;  /* 0x000000da12127225 */ /* 0x000fe200078e00ff */
[----:B------:R-:W-:-:S04]  /*15d40*/  IADD3.X R8, R9, R8, R6, P1, P0 ;  /* 0x0000000809087210 */ /* 0x000fc80000fe0406 */
[----:B------:R-:W-:Y:S02]  /*15d50*/  IADD3 R9, R19, R12, RZ ;  /* 0x0000000c13097210 */ /* 0x000fe40007ffe0ff */
[----:B------:R-:W-:Y:S01]  /*15d60*/  IADD3 R14, P1, P0, R7, R14, R18 ;  /* 0x0000000e070e7210 */ /* 0x000fe2000783e012 */
[-C--:B----4-:R-:W-:Y:S01]  /*15d70*/  IMAD R7, R17, R13.reuse, RZ ;  /* 0x0000000d11077224 */ /* 0x090fe200078e02ff */
[----:B------:R-:W-:Y:S02]  /*15d80*/  SHF.R.S32.HI R12, RZ, 0x1f, R13 ;  /* 0x0000001fff0c7819 */ /* 0x000fe4000001140d */
[----:B------:R-:W-:Y:S01]  /*15d90*/  IADD3.X R15, R4, R8, R9, P1, P0 ;  /* 0x00000008040f7210 */ /* 0x000fe20000fe0409 */
[----:B------:R-:W-:Y:S01]  /*15da0*/  IMAD.MOV.U32 R4, RZ, RZ, c[0x0][0x4a8] ;  /* 0x00012a00ff047624 */ /* 0x000fe200078e00ff */
[----:B------:R-:W-:Y:S01]  /*15db0*/  MOV R8, c[0x0][0x4ac] ;  /* 0x00012b0000087a02 */ /* 0x000fe20000000f00 */
[C---:B------:R-:W-:Y:S02]  /*15dc0*/  IMAD R7, R16.reuse, R12, R7 ;  /* 0x0000000c10077224 */ /* 0x040fe400078e0207 */
[----:B------:R-:W-:Y:S01]  /*15dd0*/  IMAD.WIDE.U32 R14, R16, R13, R14 ;  /* 0x0000000d100e7225 */ /* 0x000fe200078e000e */
[----:B------:R-:W-:-:S02]  /*15de0*/  SEL R4, R4, c[0x0][0x450], P2 ;  /* 0x0001140004047a07 */ /* 0x000fc40001000000 */
[----:B------:R-:W-:Y:S01]  /*15df0*/  SEL R8, R8, c[0x0][0x454], P2 ;  /* 0x0001150008087a07 */ /* 0x000fe20001000000 */
[----:B------:R-:W-:Y:S01]  /*15e00*/  IMAD.IADD R7, R15, 0x1, R7 ;  /* 0x000000010f077824 */ /* 0x000fe200078e0207 */
[C---:B------:R-:W-:Y:S02]  /*15e10*/  LEA R12, P0, R14.reuse, R4, 0x2 ;  /* 0x000000040e0c7211 */ /* 0x040fe400078010ff */
[----:B------:R-:W-:Y:S02]  /*15e20*/  MOV R4, 0xff800000 ;  /* 0xff80000000047802 */ /* 0x000fe40000000f00 */
[----:B------:R-:W-:-:S05]  /*15e30*/  LEA.HI.X R13, R14, R8, R7, 0x2, P0 ;  /* 0x000000080e0d7211 */ /* 0x000fca00000f1407 */
[----:B------:R1:W-:Y:S04]  /*15e40*/  STG.E [R12.64], R4 ;  /* 0x000000040c007986 */ /* 0x0003e8000c101908 */
.L_x_1490:
[----:B------:R-:W-:Y:S05]  /*15e50*/  BSYNC B0 ;  /* 0x0000000000007941 */ /* 0x000fea0003800000 */
.L_x_1489:
[----:B------:R-:W-:-:S13]  /*15e60*/  ISETP.GT.AND P0, PT, R202, 0x1, PT ;  /* 0x00000001ca00780c */ /* 0x000fda0003f04270 */
[----:B------:R-:W-:Y:S05]  /*15e70*/  @P0 BRA `(.L_x_1482) ;  /* 0x0000076000000947 */ /* 0x000fea0003800000 */
[----:B-1----:R-:W-:Y:S01]  /*15e80*/  IMAD R13, R6, c[0x0][0x3a0], RZ ;  /* 0x0000e800060d7a24 */ /* 0x002fe200078e02ff */
[----:B------:R-:W-:Y:S01]  /*15e90*/  SHF.R.S32.HI R7, RZ, 0x1f, R146 ;  /* 0x0000001fff077819 */ /* 0x000fe20000011492 */
[----:B------:R-:W-:-:S03]  /*15ea0*/  IMAD.WIDE.U32 R8, R0, c[0x0][0x3a0], RZ ;  /* 0x0000e80000087a25 */ /* 0x000fc600078e00ff */
[----:B------:R-:W-:Y:S01]  /*15eb0*/  LEA.HI R7, R7, R146, RZ, 0x3 ;  /* 0x0000009207077211 */ /* 0x000fe200078f18ff */
[----:B------:R-:W-:Y:S01]  /*15ec0*/  IMAD R4, R0, c[0x0][0x3a4], R13 ;  /* 0x0000e90000047a24 */ /* 0x000fe200078e020d */
[----:B------:R-:W-:Y:S01]  /*15ed0*/  MOV R0, c[0x0][0x4e8] ;  /* 0x00013a0000007a02 */ /* 0x000fe20000000f00 */
[----:B------:R-:W-:-:S03]  /*15ee0*/  IMAD R6, R5, c[0x0][0x3f0], RZ ;  /* 0x0000fc0005067a24 */ /* 0x000fc600078e02ff */
[----:B------:R-:W-:Y:S01]  /*15ef0*/  ISETP.NE.AND P0, PT, R0, 0x1, PT ;  /* 0x000000010000780c */ /* 0x000fe20003f05270 */
[----:B------:R-:W-:Y:S01]  /*15f00*/  IMAD R6, R215, c[0x0][0x3f4], R6 ;  /* 0x0000fd00d7067a24 */ /* 0x000fe200078e0206 */
[----:B------:R-:W-:Y:S02]  /*15f10*/  SHF.R.S32.HI R0, RZ, 0x3, R7 ;  /* 0x00000003ff007819 */ /* 0x000fe40000011407 */
[----:B------:R-:W-:Y:S02]  /*15f20*/  IADD3 R9, R9, R4, RZ ;  /* 0x0000000409097210 */ /* 0x000fe40007ffe0ff */
[----:B------:R-:W-:-:S03]  /*15f30*/  LEA R4, R193, R0, 0x5 ;  /* 0x00000000c1047211 */ /* 0x000fc600078e28ff */
[----:B------:R-:W-:Y:S01]  /*15f40*/  IMAD.WIDE.U32 R8, R217, c[0x0][0x3e8], R8 ;  /* 0x0000fa00d9087a25 */ /* 0x000fe200078e0008 */
[C---:B------:R-:W-:Y:S02]  /*15f50*/  LEA R4, R201.reuse, R4, 0x7 ;  /* 0x00000004c9047211 */ /* 0x040fe400078e38ff */
[----:B------:R-:W-:Y:S01]  /*15f60*/  LEA R201, R201, R0, 0x7 ;  /* 0x00000000c9c97211 */ /* 0x000fe200078e38ff */
[----:B------:R-:W-:Y:S01]  /*15f70*/  IMAD R9, R217, c[0x0][0x3ec], R9 ;  /* 0x0000fb00d9097a24 */ /* 0x000fe200078e0209 */
[----:B------:R-:W-:Y:S01]  /*15f80*/  MOV R7, R4 ;  /* 0x0000000400077202 */ /* 0x000fe20000000f00 */
[----:B------:R-:W-:-:S04]  /*15f90*/  @P0 IMAD.HI.U32 R5, R4, c[0x0][0x4ec], RZ ;  /* 0x00013b0004050a27 */ /* 0x000fc800078e00ff */
[----:B------:R-:W-:Y:S01]  /*15fa0*/  IMAD.WIDE.U32 R12, R215, c[0x0][0x3f0], R8 ;  /* 0x0000fc00d70c7a25 */ /* 0x000fe200078e0008 */
        /* <DEDUP_REMOVED lines=18> */
.L_x_1543:
[----:B------:R-:W-:Y:S05]  /*160d0*/  BRA.DIV ~URZ, `(.L_x_1492) ;  /* 0x00001d027f007947 */ /* 0x000fea000b800000 */
[----:B------:R3:W4:Y:S02]  /*160e0*/  SHFL.IDX PT, R15, R4, RZ, 0x181f ;  /* 0x00181fff040f7589 */ /* 0x00072400000e0000 */
.L_x_1544:
        /* <DEDUP_REMOVED lines=19> */
.L_x_1494:
[----:B------:R-:W-:Y:S05]  /*16220*/  BSYNC B0 ;  /* 0x0000000000007941 */ /* 0x000fea0003800000 */
.L_x_1493:
[----:B------:R-:W-:Y:S05]  /*16230*/  BRA.DIV ~URZ, `(.L_x_1495) ;  /* 0x00001c027f007947 */ /* 0x000fea000b800000 */
[----:B--2---:R2:W1:Y:S04]  /*16240*/  SHFL.IDX PT, R7, R5, 0x1, 0x181f ;  /* 0x00381f0005077f89 */ /* 0x00446800000e0000 */
[----:B----4-:R2:W4:Y:S02]  /*16250*/  SHFL.IDX PT, R15, R4, 0x1, 0x181f ;  /* 0x00381f00040f7f89 */ /* 0x01052400000e0000 */
.L_x_1545:
        /* <DEDUP_REMOVED lines=10> */
[-C--:B-1----:R-:W-:Y:S02]  /*16300*/  @!P2 LEA.HI.X R15, R22, R7.reuse, R3, 0x1, P5 ;  /* 0x00000007160fa211 */ /* 0x082fe400028f0c03 */
[-C--:B------:R-:W-:Y:S02]  /*16310*/  @!P1 LEA.HI.X R13, R209, R7.reuse, R6, 0x1, P4 ;  /* 0x00000007d10d9211 */ /* 0x080fe400020f0c06 */
[----:B------:R-:W-:Y:S01]  /*16320*/  @!P0 LEA.HI.X R17, R208, R7, R9, 0x1, P3 ;  /* 0x00000007d0118211 */ /* 0x000fe200018f0c09 */
[----:B------:R1:W-:Y:S04]  /*16330*/  @!P2 ST.E.128 [R14.64], RZ ;  /* 0x000000ff0e00a985 */ /* 0x0003e8000c101d08 */
[----:B------:R1:W-:Y:S04]  /*16340*/  @!P1 ST.E.128 [R12.64], RZ ;  /* 0x000000ff0c009985 */ /* 0x0003e8000c101d08 */
[----:B------:R1:W-:Y:S02]  /*16350*/  @!P0 ST.E.128 [R16.64], RZ ;  /* 0x000000ff10008985 */ /* 0x0003e4000c101d08 */
.L_x_1497:
[----:B------:R-:W-:Y:S05]  /*16360*/  BSYNC B0 ;  /* 0x0000000000007941 */ /* 0x000fea0003800000 */
.L_x_1496:
[----:B------:R-:W-:Y:S05]  /*16370*/  BRA.DIV ~URZ, `(.L_x_1498) ;  /* 0x00001b827f007947 */ /* 0x000fea000b800000 */
[----:B-1----:R1:W2:Y:S02]  /*16380*/  SHFL.IDX PT, R7, R5, 0x2, 0x181f ;  /* 0x00581f0005077f89 */ /* 0x0022a400000e0000 */
.L_x_1546:
[----:B------:R-:W-:Y:S05]  /*16390*/  BRA.DIV ~URZ, `(.L_x_1499) ;  /* 0x00001bd27f007947 */ /* 0x000fea000b800000 */
[----:B----4-:R4:W1:Y:S02]  /*163a0*/  SHFL.IDX PT, R15, R4, 0x2, 0x181f ;  /* 0x00581f00040f7f89 */ /* 0x01086400000e0000 */
.L_x_1547:
        /* <DEDUP_REMOVED lines=16> */
.L_x_1501:
[----:B------:R-:W-:Y:S05]  /*164b0*/  BSYNC B0 ;  /* 0x0000000000007941 */ /* 0x000fea0003800000 */
.L_x_1500:
[----:B------:R-:W-:Y:S05]  /*164c0*/  BRA.DIV ~URZ, `(.L_x_1502) ;  /* 0x00001b027f007947 */ /* 0x000fea000b800000 */
[----:B-12---:R-:W1:Y:S04]  /*164d0*/  SHFL.IDX PT, R5, R5, 0x3, 0x181f ;  /* 0x00781f0005057f89 */ /* 0x006e6800000e0000 */
[----:B------:R2:W3:Y:S02]  /*164e0*/  SHFL.IDX PT, R15, R4, 0x3, 0x181f ;  /* 0x00781f00040f7f89 */ /* 0x0004e400000e0000 */
.L_x_1548:
[----:B------:R-:W-:-:S04]  /*164f0*/  IADD3 R201, R201, 0x60, RZ ;  /* 0x00000060c9c97810 */ /* 0x000fc80007ffe0ff */
[----:B------:R-:W-:-:S13]  /*16500*/  ISETP.GE.AND P0, PT, R201, R8, PT ;  /* 0x00000008c900720c */ /* 0x000fda0003f06270 */
[----:B------:R-:W-:Y:S05]  /*16510*/  @P0 BRA `(.L_x_1482) ;  /* 0x000000c000000947 */ /* 0x000fea0003800000 */
[----:B------:R-:W-:Y:S02]  /*16520*/  ISETP.GE.AND P2, PT, R22, c[0x0][0x3c8], PT ;  /* 0x0000f20016007a0c */ /* 0x000fe40003f46270 */
[----:B------:R-:W-:Y:S02]  /*16530*/  ISETP.GE.AND P1, PT, R209, c[0x0][0x3c8], PT ;  /* 0x0000f200d1007a0c */ /* 0x000fe40003f26270 */
[----:B------:R-:W-:-:S09]  /*16540*/  ISETP.GE.AND P0, PT, R208, c[0x0][0x3c8], PT ;  /* 0x0000f200d0007a0c */ /* 0x000fd20003f06270 */
[-C--:B---3--:R-:W-:Y:S02]  /*16550*/  @!P2 LEA R14, P5, R22, R15.reuse, 0x1 ;  /* 0x0000000f160ea211 */ /* 0x088fe400078a08ff */
[CC--:B------:R-:W-:Y:S02]  /*16560*/  @!P1 LEA R12, P4, R209.reuse, R15.reuse, 0x1 ;  /* 0x0000000fd10c9211 */ /* 0x0c0fe400078808ff */
[----:B--2-4-:R-:W-:Y:S02]  /*16570*/  @!P0 LEA R4, P3, R208, R15, 0x1 ;  /* 0x0000000fd0048211 */ /* 0x014fe400078608ff */
[-C--:B-1----:R-:W-:Y:S02]  /*16580*/  @!P2 LEA.HI.X R15, R22, R5.reuse, R3, 0x1, P5 ;  /* 0x00000005160fa211 */ /* 0x082fe400028f0c03 */
[-C--:B------:R-:W-:Y:S02]  /*16590*/  @!P1 LEA.HI.X R13, R209, R5.reuse, R6, 0x1, P4 ;  /* 0x00000005d10d9211 */ /* 0x080fe400020f0c06 */
[----:B------:R-:W-:Y:S01]  /*165a0*/  @!P0 LEA.HI.X R5, R208, R5, R9, 0x1, P3 ;  /* 0x00000005d0058211 */ /* 0x000fe200018f0c09 */
[----:B------:R1:W-:Y:S04]  /*165b0*/  @!P2 ST.E.128 [R14.64], RZ ;  /* 0x000000ff0e00a985 */ /* 0x0003e8000c101d08 */
[----:B------:R1:W-:Y:S04]  /*165c0*/  @!P1 ST.E.128 [R12.64], RZ ;  /* 0x000000ff0c009985 */ /* 0x0003e8000c101d08 */
[----:B------:R1:W-:Y:S02]  /*165d0*/  @!P0 ST.E.128 [R4.64], RZ ;  /* 0x000000ff04008985 */ /* 0x0003e4000c101d08 */
.L_x_1482:
[----:B------:R-:W-:Y:S05]  /*165e0*/  BSYNC B1 ;  /* 0x0000000000017941 */ /* 0x000fea0003800000 */
.L_x_1466:
[----:B------:R-:W-:-:S13]  /*165f0*/  ISETP.NE.AND P0, PT, R207, RZ, PT ;  /* 0x000000ffcf00720c */ /* 0x000fda0003f05270 */
[----:B------:R-:W-:Y:S01]  /*16600*/  @P0 WARPSYNC 0xffffffff ;  /* 0xffffffff00000948 */ /* 0x000fe20003800000 */
[----:B------:R-:W-:Y:S06]  /*16610*/  @P0 BAR.SYNC.DEFER_BLOCKING 0x5, 0x100 ;  /* 0x0144000000000b1d */ /* 0x000fec0000010000 */
[----:B------:R-:W4:Y:S04]  /*16620*/  @P0 LDS.128 R200, [0x24100] ;  /* 0x02410000ffc80984 */ /* 0x000f280000000c00 */
[----:B------:R-:W-:Y:S06]  /*16630*/  @P0 BAR.ARV 0x4, 0x100 ;  /* 0x0104000000000b1d */ /* 0x000fec0000002000 */
[----:B------:R-:W-:Y:S05]  /*16640*/  @P0 BRA `(.L_x_1503) ;  /* 0x00000a7000000947 */ /* 0x000fea0003800000 */
[----:B-1234-:R-:W-:Y:S01]  /*16650*/  LOP3.LUT R4, R146, 0x1f, RZ, 0xc0, !PT ;  /* 0x0000001f92047812 */ /* 0x01efe200078ec0ff */
[----:B------:R-:W-:-:S03]  /*16660*/  IMAD.MOV.U32 R5, RZ, RZ, RZ ;  /* 0x000000ffff057224 */ /* 0x000fc600078e00ff */
[----:B------:R-:W-:Y:S01]  /*16670*/  ISETP.NE.AND P6, PT, R4, 0x1f, PT ;  /* 0x0000001f0400780c */ /* 0x000fe20003fc5270 */
[----:B------:R-:W-:Y:S10]  /*16680*/  BRA.DIV ~URZ, `(.L_x_1504) ;  /* 0x00001a027f007947 */ /* 0x000ff4000b800000 */
[----:B------:R1:W2:Y:S02]  /*16690*/  SHFL.IDX PT, R3, R2, RZ, 0x1f ;  /* 0x00001fff02037589 */ /* 0x0002a400000e0000 */
.L_x_1549:
[----:B------:R-:W-:Y:S05]  /*166a0*/  BRA.DIV ~URZ, `(.L_x_1505) ;  /* 0x00001a527f007947 */ /* 0x000fea000b800000 */
[----:B-1----:R-:W1:Y:S02]  /*166b0*/  SHFL.IDX PT, R2, R2, 0x1, 0x1f ;  /* 0x00201f0002027f89 */ /* 0x002e6400000e0000 */
.L_x_1550:
[----:B------:R-:W-:Y:S02]  /*166c0*/  IMAD.IADD R8, R203, 0x1, R4 ;  /* 0x00000001cb087824 */ /* 0x000fe400078e0204 */
[----:B------:R-:W-:-:S03]  /*166d0*/  IMAD.MOV.U32 R6, RZ, RZ, RZ ;  /* 0x000000ffff067224 */ /* 0x000fc600078e00ff */
[----:B------:R-:W-:-:S13]  /*166e0*/  ISETP.GE.OR P0, PT, R8, c[0x0][0x53c], !P6 ;  /* 0x00014f0008007a0c */ /* 0x000fda0007706670 */
[----:B------:R-:W-:Y:S01]  /*166f0*/  @!P0 MOV R0, 0x4 ;  /* 0x0000000400008802 */ /* 0x000fe20000000f00 */
[----:B------:R-:W-:-:S04]  /*16700*/  @!P0 IMAD.MOV.U32 R7, RZ, RZ, 0x4 ;  /* 0x00000004ff078424 */ /* 0x000fc800078e00ff */
        /* <DEDUP_REMOVED lines=13> */
.L_x_1551:
        /* <DEDUP_REMOVED lines=16> */
.L_x_1552:
[----:B----4-:R-:W-:Y:S01]  /*168e0*/  IMAD R7, R15, c[0x0][0x538], RZ ;  /* 0x00014e000f077a24 */ /* 0x010fe200078e02ff */
[----:B------:R-:W-:Y:S04]  /*168f0*/  BSSY B1, `(.L_x_1508) ;  /* 0x0000077000017945 */ /* 0x000fe80003800000 */
[----:B-1----:R-:W-:-:S04]  /*16900*/  IADD3 R200, R7, R2, RZ ;  /* 0x0000000207c87210 */ /* 0x002fc80007ffe0ff */
[----:B--2---:R-:W-:-:S13]  /*16910*/  ISETP.GT.AND P0, PT, R200, R3, PT ;  /* 0x00000003c800720c */ /* 0x004fda0003f04270 */
[----:B------:R-:W-:Y:S05]  /*16920*/  @P0 BRA `(.L_x_1509) ;  /* 0x0000024000000947 */ /* 0x000fea0003800000 */
.L_x_1513:
        /* <DEDUP_REMOVED lines=9> */
[----:B---3--:R-:W-:-:S04]  /*169c0*/  @!P0 IMAD.WIDE R8, R7, R2, c[0x0][0x580] ;  /* 0x0001600007088625 */ /* 0x008fc800078e0202 */
[----:B------:R-:W-:Y:S01]  /*169d0*/  @!P0 IMAD.WIDE R14, R7, R0, c[0x0][0x578] ;  /* 0x00015e00070e8625 */ /* 0x000fe200078e0200 */
[----:B------:R-:W2:Y:S04]  /*169e0*/  @!P0 LDG.E R6, [R8.64] ;  /* 0x0000000808068981 */ /* 0x000ea8000c1e1900 */
[----:B------:R-:W2:Y:S02]  /*169f0*/  @!P0 LDG.E R5, [R14.64] ;  /* 0x000000080e058981 */ /* 0x000ea4000c1e1900 */
[----:B--2---:R-:W-:Y:S01]  /*16a00*/  IMAD R2, R5, R6, RZ ;  /* 0x0000000605027224 */ /* 0x004fe200078e02ff */
[----:B------:R-:W-:Y:S05]  /*16a10*/  BRA.DIV ~URZ, `(.L_x_1511) ;  /* 0x000019327f007947 */ /* 0x000fea000b800000 */
[----:B------:R1:W2:Y:S02]  /*16a20*/  SHFL.UP PT, R7, R2, 0x1, RZ ;  /* 0x0420000002077989 */ /* 0x0002a400000e00ff */
.L_x_1553:
        /* <DEDUP_REMOVED lines=16> */
.L_x_1554:
[----:B--2---:R-:W-:-:S05]  /*16b30*/  IMAD R7, R15, c[0x0][0x538], RZ ;  /* 0x00014e000f077a24 */ /* 0x004fca00078e02ff */
[----:B------:R-:W-:-:S04]  /*16b40*/  IADD3 R200, R7, R200, RZ ;  /* 0x000000c807c87210 */ /* 0x000fc80007ffe0ff */
[----:B------:R-:W-:-:S13]  /*16b50*/  ISETP.GT.AND P0, PT, R200, R3, PT ;  /* 0x00000003c800720c */ /* 0x000fda0003f04270 */
[----:B-1----:R-:W-:Y:S05]  /*16b60*/  @!P0 BRA `(.L_x_1513) ;  /* 0xfffffdc000008947 */ /* 0x002fea000383ffff */
.L_x_1509:
[----:B------:R-:W-:-:S05]  /*16b70*/  IADD3 R200, -R7, R200, RZ ;  /* 0x000000c807c87210 */ /* 0x000fca0007ffe1ff */
[----:B------:R-:W-:-:S05]  /*16b80*/  IMAD R0, R9, c[0x0][0x538], R200 ;  /* 0x00014e0009007a24 */ /* 0x000fca00078e02c8 */
[----:B------:R-:W-:Y:S01]  /*16b90*/  ISETP.GT.AND P0, PT, R0, R3, PT ;  /* 0x000000030000720c */ /* 0x000fe20003f04270 */
[----:B------:R-:W-:-:S12]  /*16ba0*/  BRA.DIV ~URZ, `(.L_x_1514) ;  /* 0x000019a27f007947 */ /* 0x000fd8000b800000 */
[----:B------:R-:W-:-:S04]  /*16bb0*/  VOTE.ANY R7, PT, !P0 ;  /* 0x0000000000077806 */ /* 0x000fc800040e0100 */
.L_x_1555:
[----:B------:R1:W2:Y:S01]  /*16bc0*/  POPC R2, R7 ;  /* 0x0000000700027309 */ /* 0x0002a20000000000 */
[----:B------:R-:W-:Y:S05]  /*16bd0*/  BRA.DIV ~URZ, `(.L_x_1515) ;  /* 0x000019b27f007947 */ /* 0x000fea000b800000 */
[----:B--2---:R2:W4:Y:S04]  /*16be0*/  SHFL.IDX PT, R6, R6, R2, 0x1f ;  /* 0x00001f0206067589 */ /* 0x00452800000e0000 */
[----:B------:R2:W1:Y:S02]  /*16bf0*/  SHFL.IDX PT, R5, R5, R2, 0x1f ;  /* 0x00001f0205057589 */ /* 0x00046400000e0000 */
.L_x_1556:
[----:B------:R-:W-:Y:S01]  /*16c00*/  ISETP.NE.AND P0, PT, R7, RZ, PT ;  /* 0x000000ff0700720c */ /* 0x000fe20003f05270 */
[----:B------:R-:W-:-:S12]  /*16c10*/  BSSY B0, `(.L_x_1516) ;  /* 0x0000005000007945 */ /* 0x000fd80003800000 */
[----:B------:R-:W-:Y:S05]  /*16c20*/  @!P0 BRA `(.L_x_1517) ;  /* 0x0000003000008947 */ /* 0x000fea0003800000 */
[----:B------:R-:W-:Y:S01]  /*16c30*/  IADD3 R14, R2, -0x1, RZ ;  /* 0xffffffff020e7810 */ /* 0x000fe20007ffe0ff */
[----:B------:R-:W-:Y:S05]  /*16c40*/  BRA.DIV ~URZ, `(.L_x_1518) ;  /* 0x00001a127f007947 */ /* 0x000fea000b800000 */
[----:B------:R2:W3:Y:S02]  /*16c50*/  SHFL.IDX PT, R13, R9, R14, 0x1f ;  /* 0x00001f0e090d7589 */ /* 0x0004e400000e0000 */
.L_x_1517:
[----:B------:R-:W-:Y:S05]  /*16c60*/  BSYNC B0 ;  /* 0x0000000000007941 */ /* 0x000fea0003800000 */
.L_x_1516:
[-C--:B----4-:R-:W-:Y:S01]  /*16c70*/  IABS R0, R6.reuse ;  /* 0x0000000600007213 */ /* 0x090fe20000000000 */
[----:B---3--:R-:W-:Y:S01]  /*16c80*/  IMAD R200, R13, c[0x0][0x538], R200 ;  /* 0x00014e000dc87a24 */ /* 0x008fe200078e02c8 */
[----:B-1----:R-:W-:Y:S02]  /*16c90*/  IABS R12, R5 ;  /* 0x00000005000c7213 */ /* 0x002fe40000000000 */
[----:B--2---:R-:W1:Y:S01]  /*16ca0*/  I2F.RP R14, R0 ;  /* 0x00000000000e7306 */ /* 0x004e620000209400 */
[----:B------:R-:W-:Y:S01]  /*16cb0*/  IMAD.IADD R201, R3, 0x1, -R200 ;  /* 0x0000000103c97824 */ /* 0x000fe200078e0ac8 */
[----:B------:R-:W-:Y:S02]  /*16cc0*/  IABS R3, R6 ;  /* 0x0000000600037213 */ /* 0x000fe40000000000 */
[----:B------:R-:W-:-:S03]  /*16cd0*/  IADD3 R203, R2, R203, RZ ;  /* 0x000000cb02cb7210 */ /* 0x000fc60007ffe0ff */
[----:B------:R-:W-:Y:S01]  /*16ce0*/  IMAD.MOV R3, RZ, RZ, -R3 ;  /* 0x000000ffff037224 */ /* 0x000fe200078e0a03 */
[----:B-1----:R-:W1:Y:S08]  /*16cf0*/  MUFU.RCP R8, R14 ;  /* 0x0000000e00087308 */ /* 0x002e700000001000 */
[----:B------:R-:W2:Y:S01]  /*16d00*/  I2F.RP R14, R12 ;  /* 0x0000000c000e7306 */ /* 0x000ea20000209400 */
[----:B-1----:R-:W-:-:S07]  /*16d10*/  IADD3 R8, R8, 0xffffffe, RZ ;  /* 0x0ffffffe08087810 */ /* 0x002fce0007ffe0ff */
[----:B------:R-:W1:Y:S08]  /*16d20*/  F2I.FTZ.U32.TRUNC.NTZ R9, R8 ;  /* 0x0000000800097305 */ /* 0x000e70000021f000 */
[----:B--2---:R-:W2:Y:S01]  /*16d30*/  MUFU.RCP R14, R14 ;  /* 0x0000000e000e7308 */ /* 0x004ea20000001000 */
[----:B-1----:R-:W-:Y:S02]  /*16d40*/  IMAD.MOV R7, RZ, RZ, -R9 ;  /* 0x000000ffff077224 */ /* 0x002fe400078e0a09 */
[----:B------:R-:W-:-:S02]  /*16d50*/  IMAD.MOV.U32 R8, RZ, RZ, RZ ;  /* 0x000000ffff087224 */ /* 0x000fc400078e00ff */
[----:B------:R-:W-:Y:S01]  /*16d60*/  IMAD.MOV.U32 R13, RZ, RZ, R7 ;  /* 0x000000ffff0d7224 */ /* 0x000fe200078e0007 */
[----:B------:R-:W-:-:S03]  /*16d70*/  IABS R7, R201 ;  /* 0x000000c900077213 */ /* 0x000fc60000000000 */
[----:B------:R-:W-:Y:S01]  /*16d80*/  IMAD R13, R13, R0, RZ ;  /* 0x000000000d0d7224 */ /* 0x000fe200078e02ff */
[----:B--2---:R-:W-:-:S03]  /*16d90*/  IADD3 R16, R14, 0xffffffe, RZ ;  /* 0x0ffffffe0e107810 */ /* 0x004fc60007ffe0ff */
[----:B------:R-:W-:Y:S01]  /*16da0*/  IMAD.HI.U32 R13, R9, R13, R8 ;  /* 0x0000000d090d7227 */ /* 0x000fe200078e0008 */
[----:B------:R-:W1:Y:S05]  /*16db0*/  F2I.FTZ.U32.TRUNC.NTZ R17, R16 ;  /* 0x0000001000117305 */ /* 0x000e6a000021f000 */
[----:B------:R-:W-:-:S04]  /*16dc0*/  IMAD.HI.U32 R8, R13, R7, RZ ;  /* 0x000000070d087227 */ /* 0x000fc800078e00ff */
[----:B------:R-:W-:-:S05]  /*16dd0*/  IMAD R3, R8, R3, R7 ;  /* 0x0000000308037224 */ /* 0x000fca00078e0207 */
[----:B------:R-:W-:Y:S01]  /*16de0*/  ISETP.GT.U32.AND P0, PT, R0, R3, PT ;  /* 0x000000030000720c */ /* 0x000fe20003f04070 */
[----:B-1----:R-:W-:Y:S02]  /*16df0*/  IMAD.MOV R7, RZ, RZ, -R17 ;  /* 0x000000ffff077224 */ /* 0x002fe400078e0a11 */
[----:B------:R-:W-:Y:S02]  /*16e00*/  IMAD.MOV.U32 R16, RZ, RZ, RZ ;  /* 0x000000ffff107224 */ /* 0x000fe400078e00ff */
[----:B------:R-:W-:-:S04]  /*16e10*/  IMAD R7, R7, R12, RZ ;  /* 0x0000000c07077224 */ /* 0x000fc800078e02ff */
[----:B------:R-:W-:-:S04]  /*16e20*/  IMAD.HI.U32 R7, R17, R7, R16 ;  /* 0x0000000711077227 */ /* 0x000fc800078e0010 */
        /* <DEDUP_REMOVED lines=19> */
[-C--:B------:R-:W-:Y:S02]  /*16f60*/  @!P0 IADD3 R3, R3, -R12.reuse, RZ ;  /* 0x8000000c03038210 */ /* 0x080fe40007ffe0ff */
[----:B------:R-:W-:Y:S02]  /*16f70*/  @!P0 IADD3 R7, R7, 0x1, RZ ;  /* 0x0000000107078810 */ /* 0x000fe40007ffe0ff */
[----:B------:R-:W-:Y:S02]  /*16f80*/  ISETP.GE.U32.AND P2, PT, R3, R12, PT ;  /* 0x0000000c0300720c */ /* 0x000fe40003f46070 */
[----:B------:R-:W-:-:S11]  /*16f90*/  ISETP.NE.AND P0, PT, R5, RZ, PT ;  /* 0x000000ff0500720c */ /* 0x000fd60003f05270 */
        /* <DEDUP_REMOVED lines=8> */
.L_x_1510:
[----:B------:R-:W-:Y:S01]  /*17020*/  IMAD.MOV.U32 R200, RZ, RZ, R3 ;  /* 0x000000ffffc87224 */ /* 0x000fe200078e0003 */
[----:B------:R-:W-:Y:S01]  /*17030*/  MOV R202, RZ ;  /* 0x000000ff00ca7202 */ /* 0x000fe20000000f00 */
[----:B------:R-:W-:Y:S01]  /*17040*/  IMAD.MOV.U32 R201, RZ, RZ, RZ ;  /* 0x000000ffffc97224 */ /* 0x000fe200078e00ff */
[----:B------:R-:W-:Y:S02]  /*17050*/  MOV R203, c[0x0][0x53c] ;  /* 0x00014f0000cb7a02 */ /* 0x000fe40000000f00 */
.L_x_1519:
[----:B------:R-:W-:Y:S05]  /*17060*/  BSYNC B1 ;  /* 0x0000000000017941 */ /* 0x000fea0003800000 */
.L_x_1508:
[----:B------:R-:W-:Y:S01]  /*17070*/  WARPSYNC 0xffffffff ;  /* 0xffffffff00007948 */ /* 0x000fe20003800000 */
[----:B------:R-:W-:Y:S01]  /*17080*/  BAR.SYNC.DEFER_BLOCKING 0x4, 0x100 ;  /* 0x0104000000007b1d */ /* 0x000fe20000010000 */
[----:B------:R-:W-:-:S13]  /*17090*/  ISETP.NE.AND P0, PT, R4, RZ, PT ;  /* 0x000000ff0400720c */ /* 0x000fda0003f05270 */
[----:B------:R1:W-:Y:S04]  /*170a0*/  @!P0 STS.128 [0x24100], R200 ;  /* 0x024100c8ff008388 */ /* 0x0003e80000000c00 */
[----:B------:R-:W-:Y:S06]  /*170b0*/  BAR.ARV 0x5, 0x100 ;  /* 0x0144000000007b1d */ /* 0x000fec0000002000 */
.L_x_1503:
[----:B----4-:R-:W-:-:S13]  /*170c0*/  ISETP.GE.AND P0, PT, R203, c[0x0][0x53c], PT ;  /* 0x00014f00cb007a0c */ /* 0x010fda0003f06270 */
[----:B-123--:R-:W-:Y:S01]  /*170d0*/  @P0 CALL.REL.NOINC `(.L_x_1520) ;  /* 0x0000001000000944 */ /* 0x00efe20003c00000 */
[----:B------:R-:W-:Y:S05]  /*170e0*/  BRA `(.L_x_1521) ;  /* 0xfffe9f2000007947 */ /* 0x000fea000383ffff */
.L_x_1520:
[----:B------:R-:W-:Y:S05]  /*170f0*/  EXIT ;  /* 0x000000000000794d */ /* 0x000fea0003800000 */
.L_x_1359:
[----:B------:R-:W-:Y:S02]  /*17100*/  MOV R7, 0x1 ;  /* 0x0000000100077802 */ /* 0x000fe40000000f00 */
[----:B------:R-:W-:Y:S02]  /*17110*/  MOV R0, 0x17130 ;  /* 0x0001713000007802 */ /* 0x000fe40000000f00 */
[----:B-1----:R-:W-:Y:S05]  /*17120*/  CALL.REL.NOINC `($__internal_32_$__cuda_sm70_shflsync_up_p) ;  /* 0x0000163000007944 */ /* 0x002fea0003c00000 */
[----:B-12---:R-:W-:Y:S05]  /*17130*/  BRA `(.L_x_1522) ;  /* 0xfffe932000007947 */ /* 0x006fea000383ffff */
.L_x_1360:
[----:B------:R-:W-:Y:S02]  /*17140*/  MOV R7, 0x2 ;  /* 0x0000000200077802 */ /* 0x000fe40000000f00 */
[----:B------:R-:W-:Y:S02]  /*17150*/  MOV R0, 0x17170 ;  /* 0x0001717000007802 */ /* 0x000fe40000000f00 */
[----:B-1----:R-:W-:Y:S05]  /*17160*/  CALL.REL.NOINC `($__internal_32_$__cuda_sm70_shflsync_up_p) ;  /* 0x000015f000007944 */ /* 0x002fea0003c00000 */
[----:B--2---:R-:W-:Y:S01]  /*17170*/  SEL R0, R7, RZ, P4 ;  /* 0x000000ff07007207 */ /* 0x004fe20002000000 */
[----:B------:R-:W-:-:S04]  /*17180*/  IMAD.MOV.U32 R7, RZ, RZ, 0x4 ;  /* 0x00000004ff077424 */ /* 0x000fc800078e00ff */
[----:B-1----:R-:W-:Y:S01]  /*17190*/  IMAD.IADD R9, R9, 0x1, R0 ;  /* 0x0000000109097824 */ /* 0x002fe200078e0200 */
[----:B------:R-:W-:Y:S02]  /*171a0*/  MOV R0, 0x171c0 ;  /* 0x000171c000007802 */ /* 0x000fe40000000f00 */
[----:B------:R-:W-:Y:S05]  /*171b0*/  CALL.REL.NOINC `($__internal_32_$__cuda_sm70_shflsync_up_p) ;  /* 0x000015a000007944 */ /* 0x000fea0003c00000 */
        /* <DEDUP_REMOVED lines=11> */
[----:B------:R-:W-:Y:S01]  /*17270*/  IMAD.MOV.U32 R14, RZ, RZ, 0x1f ;  /* 0x0000001fff0e7424 */ /* 0x000fe200078e00ff */
[----:B------:R-:W-:-:S03]  /*17280*/  MOV R15, 0x1f ;  /* 0x0000001f000f7802 */ /* 0x000fc60000000f00 */
[----:B-1----:R-:W-:Y:S01]  /*17290*/  IMAD.IADD R9, R9, 0x1, R0 ;  /* 0x0000000109097824 */ /* 0x002fe200078e0200 */
[----:B------:R-:W-:-:S03]  /*172a0*/  MOV R0, 0x172d0 ;  /* 0x000172d000007802 */ /* 0x000fc60000000f00 */
[----:B------:R-:W-:Y:S02]  /*172b0*/  IMAD.MOV.U32 R17, RZ, RZ, R9 ;  /* 0x000000ffff117224 */ /* 0x000fe400078e0009 */
[----:B------:R-:W-:Y:S05]  /*172c0*/  CALL.REL.NOINC `($__internal_31_$__cuda_sm70_shflsync_idx_p) ;  /* 0x0000144000007944 */ /* 0x000fea0003c00000 */
[----:B-12---:R-:W-:Y:S05]  /*172d0*/  BRA `(.L_x_1523) ;  /* 0xfffe928000007947 */ /* 0x006fea000383ffff */
.L_x_1362:
[----:B------:R-:W-:Y:S02]  /*172e0*/  SEL R2, RZ, 0x1, P0 ;  /* 0x00000001ff027807 */ /* 0x000fe40000000000 */
[----:B------:R-:W-:Y:S02]  /*172f0*/  MOV R0, 0x17310 ;  /* 0x0001731000007802 */ /* 0x000fe40000000f00 */
[----:B------:R-:W-:Y:S05]  /*17300*/  CALL.REL.NOINC `($__internal_33_$__cuda_sm70_votesync_ballot) ;  /* 0x000014a000007944 */ /* 0x000fea0003c00000 */
[----:B------:R-:W-:Y:S05]  /*17310*/  BRA `(.L_x_1524) ;  /* 0xfffe92d000007947 */ /* 0x000fea000383ffff */
.L_x_1363:
[----:B------:R-:W-:Y:S01]  /*17320*/  IMAD.MOV.U32 R17, RZ, RZ, R6 ;  /* 0x000000ffff117224 */ /* 0x000fe200078e0006 */
[----:B--2---:R-:W-:Y:S01]  /*17330*/  MOV R14, R203 ;  /* 0x000000cb000e7202 */ /* 0x004fe20000000f00 */
[----:B------:R-:W-:Y:S01]  /*17340*/  IMAD.MOV.U32 R15, RZ, RZ, 0x1f ;  /* 0x0000001fff0f7424 */ /* 0x000fe200078e00ff */
[----:B------:R-:W-:Y:S02]  /*17350*/  MOV R0, 0x17370 ;  /* 0x0001737000007802 */ /* 0x000fe40000000f00 */
[----:B-1----:R-:W-:Y:S05]  /*17360*/  CALL.REL.NOINC `($__internal_31_$__cuda_sm70_shflsync_idx_p) ;  /* 0x000013a000007944 */ /* 0x002fea0003c00000 */
[----:B--2---:R-:W-:Y:S01]  /*17370*/  IMAD.MOV.U32 R6, RZ, RZ, R15 ;  /* 0x000000ffff067224 */ /* 0x004fe200078e000f */
[----:B-1----:R-:W-:Y:S01]  /*17380*/  MOV R17, R5 ;  /* 0x0000000500117202 */ /* 0x002fe20000000f00 */
[----:B------:R-:W-:Y:S01]  /*17390*/  IMAD.MOV.U32 R11, RZ, RZ, RZ ;  /* 0x000000ffff0b7224 */ /* 0x000fe200078e00ff */
[----:B------:R-:W-:Y:S01]  /*173a0*/  MOV R14, R203 ;  /* 0x000000cb000e7202 */ /* 0x000fe20000000f00 */
[----:B------:R-:W-:Y:S01]  /*173b0*/  IMAD.MOV.U32 R15, RZ, RZ, 0x1f ;  /* 0x0000001fff0f7424 */ /* 0x000fe200078e00ff */
[----:B------:R-:W-:-:S02]  /*173c0*/  MOV R0, 0x173e0 ;  /* 0x000173e000007802 */ /* 0x000fc40000000f00 */
[----:B------:R-:W-:Y:S05]  /*173d0*/  CALL.REL.NOINC `($__internal_31_$__cuda_sm70_shflsync_idx_p) ;  /* 0x0000133000007944 */ /* 0x000fea0003c00000 */
[----:B--2---:R-:W-:Y:S01]  /*173e0*/  MOV R5, R15 ;  /* 0x0000000f00057202 */ /* 0x004fe20000000f00 */
[----:B-1----:R-:W-:Y:S05]  /*173f0*/  BRA `(.L_x_1525) ;  /* 0xfffe924000007947 */ /* 0x002fea000383ffff */
.L_x_1366:
[----:B------:R-:W-:Y:S01]  /*17400*/  IMAD.MOV.U32 R17, RZ, RZ, R9 ;  /* 0x000000ffff117224 */ /* 0x000fe200078e0009 */
[----:B------:R-:W-:-:S02]  /*17410*/  MOV R15, 0x1f ;  /* 0x0000001f000f7802 */ /* 0x000fc40000000f00 */
[----:B------:R-:W-:Y:S02]  /*17420*/  MOV R0, 0x17440 ;  /* 0x0001744000007802 */ /* 0x000fe40000000f00 */
[----:B-1234-:R-:W-:Y:S05]  /*17430*/  CALL.REL.NOINC `($__internal_31_$__cuda_sm70_shflsync_idx_p) ;  /* 0x000012d000007944 */ /* 0x01efea0003c00000 */
[----:B--2---:R-:W-:Y:S01]  /*17440*/  MOV R11, R15 ;  /* 0x0000000f000b7202 */ /* 0x004fe20000000f00 */
[----:B-1----:R-:W-:Y:S05]  /*17450*/  BRA `(.L_x_1365) ;  /* 0xfffe924000007947 */ /* 0x002fea000383ffff */
.L_x_1402:
[----:B------:R-:W-:Y:S01]  /*17460*/  IMAD.MOV.U32 R17, RZ, RZ, R7 ;  /* 0x000000ffff117224 */ /* 0x000fe200078e0007 */
[----:B------:R-:W-:Y:S01]  /*17470*/  MOV R14, RZ ;  /* 0x000000ff000e7202 */ /* 0x000fe20000000f00 */
[----:B------:R-:W-:Y:S01]  /*17480*/  IMAD.MOV.U32 R15, RZ, RZ, 0x181f ;  /* 0x0000181fff0f7424 */ /* 0x000fe200078e00ff */
[----:B------:R-:W-:Y:S02]  /*17490*/  MOV R0, 0x174b0 ;  /* 0x000174b000007802 */ /* 0x000fe40000000f00 */
[----:B-----5:R-:W-:Y:S05]  /*174a0*/  CALL.REL.NOINC `($__internal_31_$__cuda_sm70_shflsync_idx_p) ;  /* 0x0000126000007944 */ /* 0x020fea0003c00000 */
[----:B--2---:R-:W-:Y:S01]  /*174b0*/  MOV R13, R15 ;  /* 0x0000000f000d7202 */ /* 0x004fe20000000f00 */
[----:B-1----:R-:W-:Y:S05]  /*174c0*/  BRA `(.L_x_1526) ;  /* 0xffff014000007947 */ /* 0x002fea000383ffff */
.L_x_1403:
[----:B------:R-:W-:Y:S01]  /*174d0*/  IMAD.MOV.U32 R17, RZ, RZ, R9 ;  /* 0x000000ffff117224 */ /* 0x000fe200078e0009 */
[----:B------:R-:W-:Y:S01]  /*174e0*/  MOV R14, RZ ;  /* 0x000000ff000e7202 */ /* 0x000fe20000000f00 */
[----:B------:R-:W-:Y:S01]  /*174f0*/  IMAD.MOV.U32 R15, RZ, RZ, 0x181f ;  /* 0x0000181fff0f7424 */ /* 0x000fe200078e00ff */
[----:B------:R-:W-:Y:S02]  /*17500*/  MOV R0, 0x17520 ;  /* 0x0001752000007802 */ /* 0x000fe40000000f00 */
[----:B-12--5:R-:W-:Y:S05]  /*17510*/  CALL.REL.NOINC `($__internal_31_$__cuda_sm70_shflsync_idx_p) ;  /* 0x000011f000007944 */ /* 0x026fea0003c00000 */
[----:B-12---:R-:W-:Y:S05]  /*17520*/  BRA `(.L_x_1527) ;  /* 0xffff010000007947 */ /* 0x006fea000383ffff */
.L_x_1406:
[----:B--2---:R-:W-:Y:S01]  /*17530*/  IMAD.MOV.U32 R17, RZ, RZ, R7 ;  /* 0x000000ffff117224 */ /* 0x004fe200078e0007 */
[----:B------:R-:W-:Y:S01]  /*17540*/  MOV R14, 0x1 ;  /* 0x00000001000e7802 */ /* 0x000fe20000000f00 */
[----:B----4-:R-:W-:Y:S01]  /*17550*/  IMAD.MOV.U32 R15, RZ, RZ, 0x181f ;  /* 0x0000181fff0f7424 */ /* 0x010fe200078e00ff */
[----:B------:R-:W-:-:S02]  /*17560*/  MOV R0, 0x17580 ;  /* 0x0001758000007802 */ /* 0x000fc40000000f00 */
[----:B-1-3-5:R-:W-:Y:S05]  /*17570*/  CALL.REL.NOINC `($__internal_31_$__cuda_sm70_shflsync_idx_p) ;  /* 0x0000119000007944 */ /* 0x02afea0003c00000 */
[----:B--2---:R-:W-:Y:S01]  /*17580*/  IMAD.MOV.U32 R13, RZ, RZ, R15 ;  /* 0x000000ffff0d7224 */ /* 0x004fe200078e000f */
[----:B-1----:R-:W-:Y:S01]  /*17590*/  MOV R14, 0x1 ;  /* 0x00000001000e7802 */ /* 0x002fe20000000f00 */
[----:B------:R-:W-:Y:S01]  /*175a0*/  IMAD.MOV.U32 R17, RZ, RZ, R9 ;  /* 0x000000ffff117224 */ /* 0x000fe200078e0009 */
[----:B------:R-:W-:-:S02]  /*175b0*/  MOV R15, 0x181f ;  /* 0x0000181f000f7802 */ /* 0x000fc40000000f00 */
[----:B------:R-:W-:Y:S02]  /*175c0*/  MOV R0, 0x175e0 ;  /* 0x000175e000007802 */ /* 0x000fe40000000f00 */
[----:B------:R-:W-:Y:S05]  /*175d0*/  CALL.REL.NOINC `($__internal_31_$__cuda_sm70_shflsync_idx_p) ;  /* 0x0000113000007944 */ /* 0x000fea0003c00000 */
[----:B-12---:R-:W-:Y:S01]  /*175e0*/  MOV R17, R15 ;  /* 0x0000000f00117202 */ /* 0x006fe20000000f00 */
[----:B------:R-:W-:Y:S05]  /*175f0*/  BRA `(.L_x_1528) ;  /* 0xffff019000007947 */ /* 0x000fea000383ffff */
.L_x_1409:
[----:B-1-3--:R-:W-:Y:S01]  /*17600*/  IMAD.MOV.U32 R17, RZ, RZ, R7 ;  /* 0x000000ffff117224 */ /* 0x00afe200078e0007 */
[----:B------:R-:W-:Y:S01]  /*17610*/  MOV R14, 0x2 ;  /* 0x00000002000e7802 */ /* 0x000fe20000000f00 */
[----:B------:R-:W-:Y:S01]  /*17620*/  IMAD.MOV.U32 R15, RZ, RZ, 0x181f ;  /* 0x0000181fff0f7424 */ /* 0x000fe200078e00ff */
[----:B------:R-:W-:Y:S02]  /*17630*/  MOV R0, 0x17650 ;  /* 0x0001765000007802 */ /* 0x000fe40000000f00 */
[----:B--2--5:R-:W-:Y:S05]  /*17640*/  CALL.REL.NOINC `($__internal_31_$__cuda_sm70_shflsync_idx_p) ;  /* 0x000010c000007944 */ /* 0x024fea0003c00000 */
[----:B--2---:R-:W-:Y:S01]  /*17650*/  MOV R13, R15 ;  /* 0x0000000f000d7202 */ /* 0x004fe20000000f00 */
[----:B-1----:R-:W-:Y:S05]  /*17660*/  BRA `(.L_x_1529) ;  /* 0xffff025000007947 */ /* 0x002fea000383ffff */
.L_x_1410:
[----:B---3--:R-:W-:Y:S01]  /*17670*/  IMAD.MOV.U32 R17, RZ, RZ, R9 ;  /* 0x000000ffff117224 */ /* 0x008fe200078e0009 */
[----:B------:R-:W-:Y:S01]  /*17680*/  MOV R14, 0x2 ;  /* 0x00000002000e7802 */ /* 0x000fe20000000f00 */
[----:B------:R-:W-:Y:S01]  /*17690*/  IMAD.MOV.U32 R15, RZ, RZ, 0x181f ;  /* 0x0000181fff0f7424 */ /* 0x000fe200078e00ff */
[----:B------:R-:W-:Y:S02]  /*176a0*/  MOV R0, 0x176c0 ;  /* 0x000176c000007802 */ /* 0x000fe40000000f00 */
[----:B-12-45:R-:W-:Y:S05]  /*176b0*/  CALL.REL.NOINC `($__internal_31_$__cuda_sm70_shflsync_idx_p) ;  /* 0x0000105000007944 */ /* 0x036fea0003c00000 */
[----:B-12---:R-:W-:Y:S01]  /*176c0*/  MOV R17, R15 ;  /* 0x0000000f00117202 */ /* 0x006fe20000000f00 */
[----:B------:R-:W-:Y:S05]  /*176d0*/  BRA `(.L_x_1530) ;  /* 0xffff020000007947 */ /* 0x000fea000383ffff */
.L_x_1413:
[----:B-1----:R-:W-:Y:S01]  /*176e0*/  IMAD.MOV.U32 R17, RZ, RZ, R7 ;  /* 0x000000ffff117224 */ /* 0x002fe200078e0007 */
[----:B------:R-:W-:Y:S01]  /*176f0*/  MOV R14, 0x3 ;  /* 0x00000003000e7802 */ /* 0x000fe20000000f00 */
[----:B------:R-:W-:Y:S01]  /*17700*/  IMAD.MOV.U32 R15, RZ, RZ, 0x181f ;  /* 0x0000181fff0f7424 */ /* 0x000fe200078e00ff */
[----:B------:R-:W-:-:S02]  /*17710*/  MOV R0, 0x17730 ;  /* 0x0001773000007802 */ /* 0x000fc40000000f00 */
[----:B--2345:R-:W-:Y:S05]  /*17720*/  CALL.REL.NOINC `($__internal_31_$__cuda_sm70_shflsync_idx_p) ;  /* 0x00000fe000007944 */ /* 0x03cfea0003c00000 */
[----:B--2---:R-:W-:Y:S01]  /*17730*/  IMAD.MOV.U32 R7, RZ, RZ, R15 ;  /* 0x000000ffff077224 */ /* 0x004fe200078e000f */
[----:B-1----:R-:W-:Y:S01]  /*17740*/  MOV R14, 0x3 ;  /* 0x00000003000e7802 */ /* 0x002fe20000000f00 */
[----:B------:R-:W-:Y:S01]  /*17750*/  IMAD.MOV.U32 R17, RZ, RZ, R9 ;  /* 0x000000ffff117224 */ /* 0x000fe200078e0009 */
[----:B------:R-:W-:-:S02]  /*17760*/  MOV R15, 0x181f ;  /* 0x0000181f000f7802 */ /* 0x000fc40000000f00 */
[----:B------:R-:W-:Y:S02]  /*17770*/  MOV R0, 0x17790 ;  /* 0x0001779000007802 */ /* 0x000fe40000000f00 */
[----:B------:R-:W-:Y:S05]  /*17780*/  CALL.REL.NOINC `($__internal_31_$__cuda_sm70_shflsync_idx_p) ;  /* 0x00000f8000007944 */ /* 0x000fea0003c00000 */
[----:B-12---:R-:W-:Y:S05]  /*17790*/  BRA `(.L_x_1531) ;  /* 0xffff028000007947 */ /* 0x006fea000383ffff */
.L_x_1462:
[----:B------:R-:W-:Y:S02]  /*177a0*/  MOV R6, 0x2 ;  /* 0x0000000200067802 */ /* 0x000fe40000000f00 */
[----:B------:R-:W-:Y:S02]  /*177b0*/  MOV R2, 0x177d0 ;  /* 0x000177d000027802 */ /* 0x000fe40000000f00 */
[----:B------:R-:W-:Y:S05]  /*177c0*/  CALL.REL.NOINC `($__internal_30_$__cuda_sm70_shflsync_bfly_p) ;  /* 0x00000ef000007944 */ /* 0x000fea0003c00000 */
[----:B-12---:R-:W-:Y:S05]  /*177d0*/  BRA `(.L_x_1532) ;  /* 0xffffb0f000007947 */ /* 0x006fea000383ffff */
.L_x_1463:
[----:B------:R-:W-:Y:S02]  /*177e0*/  MOV R6, 0x1 ;  /* 0x0000000100067802 */ /* 0x000fe40000000f00 */
[----:B------:R-:W-:Y:S02]  /*177f0*/  MOV R2, 0x17810 ;  /* 0x0001781000027802 */ /* 0x000fe40000000f00 */
[----:B------:R-:W-:Y:S05]  /*17800*/  CALL.REL.NOINC `($__internal_30_$__cuda_sm70_shflsync_bfly_p) ;  /* 0x00000eb000007944 */ /* 0x000fea0003c00000 */
[----:B--2---:R-:W-:Y:S01]  /*17810*/  FADD.FTZ R4, R231, R6 ;  /* 0x00000006e7047221 */ /* 0x004fe20000010000 */
[----:B-1----:R-:W-:Y:S02]  /*17820*/  MOV R231, R225 ;  /* 0x000000e100e77202 */ /* 0x002fe40000000f00 */
[----:B------:R-:W-:Y:S02]  /*17830*/  MOV R6, 0x2 ;  /* 0x0000000200067802 */ /* 0x000fe40000000f00 */
[----:B------:R-:W-:Y:S02]  /*17840*/  MOV R2, 0x17860 ;  /* 0x0001786000027802 */ /* 0x000fe40000000f00 */
[----:B------:R-:W-:Y:S05]  /*17850*/  CALL.REL.NOINC `($__internal_30_$__cuda_sm70_shflsync_bfly_p) ;  /* 0x00000e6000007944 */ /* 0x000fea0003c00000 */
[----:B--2---:R-:W-:Y:S01]  /*17860*/  FADD.FTZ R14, R225, R6 ;  /* 0x00000006e10e7221 */ /* 0x004fe20000010000 */
[----:B------:R-:W-:-:S02]  /*17870*/  MOV R6, 0x1 ;  /* 0x0000000100067802 */ /* 0x000fc40000000f00 */
[----:B------:R-:W-:Y:S02]  /*17880*/  MOV R2, 0x178b0 ;  /* 0x000178b000027802 */ /* 0x000fe40000000f00 */
[----:B-1----:R-:W-:Y:S02]  /*17890*/  MOV R231, R14 ;  /* 0x0000000e00e77202 */ /* 0x002fe40000000f00 */
[----:B------:R-:W-:Y:S05]  /*178a0*/  CALL.REL.NOINC `($__internal_30_$__cuda_sm70_shflsync_bfly_p) ;  /* 0x00000e1000007944 */ /* 0x000fea0003c00000 */
[----:B-12---:R-:W-:Y:S05]  /*178b0*/  BRA `(.L_x_1533) ;  /* 0xffffb08000007947 */ /* 0x006fea000383ffff */
.L_x_1470:
[----:B---34-:R-:W-:Y:S01]  /*178c0*/  IMAD.MOV.U32 R17, RZ, RZ, R20 ;  /* 0x000000ffff117224 */ /* 0x018fe200078e0014 */
[----:B------:R-:W-:Y:S01]  /*178d0*/  MOV R14, RZ ;  /* 0x000000ff000e7202 */ /* 0x000fe20000000f00 */
[----:B------:R-:W-:Y:S01]  /*178e0*/  IMAD.MOV.U32 R15, RZ, RZ, 0x181f ;  /* 0x0000181fff0f7424 */ /* 0x000fe200078e00ff */
[----:B------:R-:W-:Y:S02]  /*178f0*/  MOV R0, 0x17910 ;  /* 0x0001791000007802 */ /* 0x000fe40000000f00 */
[----:B-12---:R-:W-:Y:S05]  /*17900*/  CALL.REL.NOINC `($__internal_31_$__cuda_sm70_shflsync_idx_p) ;  /* 0x00000e0000007944 */ /* 0x006fea0003c00000 */
[----:B--2---:R-:W-:Y:S01]  /*17910*/  MOV R21, R15 ;  /* 0x0000000f00157202 */ /* 0x004fe20000000f00 */
[----:B-1----:R-:W-:Y:S05]  /*17920*/  BRA `(.L_x_1534) ;  /* 0xffffc98000007947 */ /* 0x002fea000383ffff */
.L_x_1471:
[----:B------:R-:W-:Y:S01]  /*17930*/  IMAD.MOV.U32 R17, RZ, RZ, R3 ;  /* 0x000000ffff117224 */ /* 0x000fe200078e0003 */
[----:B------:R-:W-:Y:S01]  /*17940*/  MOV R14, RZ ;  /* 0x000000ff000e7202 */ /* 0x000fe20000000f00 */
[----:B------:R-:W-:Y:S01]  /*17950*/  IMAD.MOV.U32 R15, RZ, RZ, 0x181f ;  /* 0x0000181fff0f7424 */ /* 0x000fe200078e00ff */
[----:B------:R-:W-:Y:S02]  /*17960*/  MOV R0, 0x17980 ;  /* 0x0001798000007802 */ /* 0x000fe40000000f00 */
[----:B-1234-:R-:W-:Y:S05]  /*17970*/  CALL.REL.NOINC `($__internal_31_$__cuda_sm70_shflsync_idx_p) ;  /* 0x00000d9000007944 */ /* 0x01efea0003c00000 */
[----:B-12---:R-:W-:Y:S05]  /*17980*/  BRA `(.L_x_1535) ;  /* 0xffffc94000007947 */ /* 0x006fea000383ffff */
.L_x_1474:
[----:B---3--:R-:W-:Y:S01]  /*17990*/  IMAD.MOV.U32 R17, RZ, RZ, R20 ;  /* 0x000000ffff117224 */ /* 0x008fe200078e0014 */
[----:B------:R-:W-:Y:S01]  /*179a0*/  MOV R14, 0x1 ;  /* 0x00000001000e7802 */ /* 0x000fe20000000f00 */
[----:B------:R-:W-:Y:S01]  /*179b0*/  IMAD.MOV.U32 R15, RZ, RZ, 0x181f ;  /* 0x0000181fff0f7424 */ /* 0x000fe200078e00ff */
[----:B------:R-:W-:-:S02]  /*179c0*/  MOV R0, 0x179e0 ;  /* 0x000179e000007802 */ /* 0x000fc40000000f00 */
[----:B-12-4-:R-:W-:Y:S05]  /*179d0*/  CALL.REL.NOINC `($__internal_31_$__cuda_sm70_shflsync_idx_p) ;  /* 0x00000d3000007944 */ /* 0x016fea0003c00000 */
[----:B--2---:R-:W-:Y:S01]  /*179e0*/  IMAD.MOV.U32 R21, RZ, RZ, R15 ;  /* 0x000000ffff157224 */ /* 0x004fe200078e000f */
[----:B-1----:R-:W-:Y:S01]  /*179f0*/  MOV R14, 0x1 ;  /* 0x00000001000e7802 */ /* 0x002fe20000000f00 */
[----:B------:R-:W-:Y:S01]  /*17a00*/  IMAD.MOV.U32 R17, RZ, RZ, R3 ;  /* 0x000000ffff117224 */ /* 0x000fe200078e0003 */
[----:B------:R-:W-:-:S02]  /*17a10*/  MOV R15, 0x181f ;  /* 0x0000181f000f7802 */ /* 0x000fc40000000f00 */
[----:B------:R-:W-:Y:S02]  /*17a20*/  MOV R0, 0x17a40 ;  /* 0x00017a4000007802 */ /* 0x000fe40000000f00 */
[----:B------:R-:W-:Y:S05]  /*17a30*/  CALL.REL.NOINC `($__internal_31_$__cuda_sm70_shflsync_idx_p) ;  /* 0x00000cd000007944 */ /* 0x000fea0003c00000 */
[----:B-12---:R-:W-:Y:S05]  /*17a40*/  BRA `(.L_x_1536) ;  /* 0xffffc9e000007947 */ /* 0x006fea000383ffff */
.L_x_1477:
[----:B--2---:R-:W-:Y:S01]  /*17a50*/  IMAD.MOV.U32 R17, RZ, RZ, R20 ;  /* 0x000000ffff117224 */ /* 0x004fe200078e0014 */
[----:B------:R-:W-:Y:S01]  /*17a60*/  MOV R14, 0x2 ;  /* 0x00000002000e7802 */ /* 0x000fe20000000f00 */
[----:B---3--:R-:W-:Y:S01]  /*17a70*/  IMAD.MOV.U32 R15, RZ, RZ, 0x181f ;  /* 0x0000181fff0f7424 */ /* 0x008fe200078e00ff */
[----:B------:R-:W-:Y:S02]  /*17a80*/  MOV R0, 0x17aa0 ;  /* 0x00017aa000007802 */ /* 0x000fe40000000f00 */
[----:B-1--4-:R-:W-:Y:S05]  /*17a90*/  CALL.REL.NOINC `($__internal_31_$__cuda_sm70_shflsync_idx_p) ;  /* 0x00000c7000007944 */ /* 0x012fea0003c00000 */
[----:B--2---:R-:W-:Y:S01]  /*17aa0*/  MOV R21, R15 ;  /* 0x0000000f00157202 */ /* 0x004fe20000000f00 */
[----:B-1----:R-:W-:Y:S05]  /*17ab0*/  BRA `(.L_x_1537) ;  /* 0xffffcaa000007947 */ /* 0x002fea000383ffff */
.L_x_1478:
[----:B------:R-:W-:Y:S01]  /*17ac0*/  IMAD.MOV.U32 R17, RZ, RZ, R3 ;  /* 0x000000ffff117224 */ /* 0x000fe200078e0003 */
[----:B------:R-:W-:Y:S01]  /*17ad0*/  MOV R14, 0x2 ;  /* 0x00000002000e7802 */ /* 0x000fe20000000f00 */
[----:B---3--:R-:W-:Y:S01]  /*17ae0*/  IMAD.MOV.U32 R15, RZ, RZ, 0x181f ;  /* 0x0000181fff0f7424 */ /* 0x008fe200078e00ff */
[----:B------:R-:W-:Y:S02]  /*17af0*/  MOV R0, 0x17b10 ;  /* 0x00017b1000007802 */ /* 0x000fe40000000f00 */
[----:B-12-4-:R-:W-:Y:S05]  /*17b00*/  CALL.REL.NOINC `($__internal_31_$__cuda_sm70_shflsync_idx_p) ;  /* 0x00000c0000007944 */ /* 0x016fea0003c00000 */
[----:B-12---:R-:W-:Y:S05]  /*17b10*/  BRA `(.L_x_1538) ;  /* 0xffffca6000007947 */ /* 0x006fea000383ffff */
.L_x_1481:
[----:B-1----:R-:W-:Y:S01]  /*17b20*/  IMAD.MOV.U32 R17, RZ, RZ, R20 ;  /* 0x000000ffff117224 */ /* 0x002fe200078e0014 */
[----:B------:R-:W-:Y:S01]  /*17b30*/  MOV R14, 0x3 ;  /* 0x00000003000e7802 */ /* 0x000fe20000000f00 */
[----:B--2---:R-:W-:Y:S01]  /*17b40*/  IMAD.MOV.U32 R15, RZ, RZ, 0x181f ;  /* 0x0000181fff0f7424 */ /* 0x004fe200078e00ff */
[----:B------:R-:W-:-:S02]  /*17b50*/  MOV R0, 0x17b70 ;  /* 0x00017b7000007802 */ /* 0x000fc40000000f00 */
[----:B---34-:R-:W-:Y:S05]  /*17b60*/  CALL.REL.NOINC `($__internal_31_$__cuda_sm70_shflsync_idx_p) ;  /* 0x00000ba000007944 */ /* 0x018fea0003c00000 */
[----:B--2---:R-:W-:Y:S01]  /*17b70*/  IMAD.MOV.U32 R20, RZ, RZ, R15 ;  /* 0x000000ffff147224 */ /* 0x004fe200078e000f */
[----:B-1----:R-:W-:Y:S01]  /*17b80*/  MOV R14, 0x3 ;  /* 0x00000003000e7802 */ /* 0x002fe20000000f00 */
[----:B------:R-:W-:Y:S01]  /*17b90*/  IMAD.MOV.U32 R17, RZ, RZ, R3 ;  /* 0x000000ffff117224 */ /* 0x000fe200078e0003 */
[----:B------:R-:W-:-:S02]  /*17ba0*/  MOV R15, 0x181f ;  /* 0x0000181f000f7802 */ /* 0x000fc40000000f00 */
[----:B------:R-:W-:Y:S02]  /*17bb0*/  MOV R0, 0x17bd0 ;  /* 0x00017bd000007802 */ /* 0x000fe40000000f00 */
[----:B------:R-:W-:Y:S05]  /*17bc0*/  CALL.REL.NOINC `($__internal_31_$__cuda_sm70_shflsync_idx_p) ;  /* 0x00000b4000007944 */ /* 0x000fea0003c00000 */
[----:B-12---:R-:W-:Y:S05]  /*17bd0*/  BRA `(.L_x_1539) ;  /* 0xffffcae000007947 */ /* 0x006fea000383ffff */
.L_x_1483:
[----:B------:R-:W-:Y:S01]  /*17be0*/  IMAD.MOV.U32 R17, RZ, RZ, R167 ;  /* 0x000000ffff117224 */ /* 0x000fe200078e00a7 */
[----:B------:R-:W-:Y:S01]  /*17bf0*/  MOV R14, RZ ;  /* 0x000000ff000e7202 */ /* 0x000fe20000000f00 */
[----:B------:R-:W-:Y:S01]  /*17c00*/  IMAD.MOV.U32 R15, RZ, RZ, 0x1c1f ;  /* 0x00001c1fff0f7424 */ /* 0x000fe200078e00ff */
[----:B------:R-:W-:Y:S02]  /*17c10*/  MOV R0, 0x17c30 ;  /* 0x00017c3000007802 */ /* 0x000fe40000000f00 */
[----:B------:R-:W-:Y:S05]  /*17c20*/  CALL.REL.NOINC `($__internal_31_$__cuda_sm70_shflsync_idx_p) ;  /* 0x00000ae000007944 */ /* 0x000fea0003c00000 */
[----:B--2---:R-:W-:Y:S01]  /*17c30*/  MOV R169, R15 ;  /* 0x0000000f00a97202 */ /* 0x004fe20000000f00 */
[----:B-1----:R-:W-:Y:S05]  /*17c40*/  BRA `(.L_x_1540) ;  /* 0xffffcd8000007947 */ /* 0x002fea000383ffff */
.L_x_1484:
[----:B------:R-:W-:Y:S01]  /*17c50*/  IMAD.MOV.U32 R17, RZ, RZ, R168 ;  /* 0x000000ffff117224 */ /* 0x000fe200078e00a8 */
[----:B------:R-:W-:Y:S01]  /*17c60*/  MOV R14, RZ ;  /* 0x000000ff000e7202 */ /* 0x000fe20000000f00 */
[----:B------:R-:W-:Y:S01]  /*17c70*/  IMAD.MOV.U32 R15, RZ, RZ, 0x1c1f ;  /* 0x00001c1fff0f7424 */ /* 0x000fe200078e00ff */
[----:B------:R-:W-:Y:S02]  /*17c80*/  MOV R0, 0x17ca0 ;  /* 0x00017ca000007802 */ /* 0x000fe40000000f00 */
[----:B-12---:R-:W-:Y:S05]  /*17c90*/  CALL.REL.NOINC `($__internal_31_$__cuda_sm70_shflsync_idx_p) ;  /* 0x00000a7000007944 */ /* 0x006fea0003c00000 */
[----:B-12---:R-:W-:Y:S05]  /*17ca0*/  BRA `(.L_x_1541) ;  /* 0xffffcd4000007947 */ /* 0x006fea000383ffff */
.L_x_1487:
[----:B---3--:R-:W-:Y:S01]  /*17cb0*/  IMAD.MOV.U32 R17, RZ, RZ, R167 ;  /* 0x000000ffff117224 */ /* 0x008fe200078e00a7 */
[----:B------:R-:W-:Y:S01]  /*17cc0*/  MOV R14, 0x1 ;  /* 0x00000001000e7802 */ /* 0x000fe20000000f00 */
[----:B----4-:R-:W-:Y:S01]  /*17cd0*/  IMAD.MOV.U32 R15, RZ, RZ, 0x1c1f ;  /* 0x00001c1fff0f7424 */ /* 0x010fe200078e00ff */
[----:B------:R-:W-:-:S02]  /*17ce0*/  MOV R0, 0x17d00 ;  /* 0x00017d0000007802 */ /* 0x000fc40000000f00 */
[----:B-12---:R-:W-:Y:S05]  /*17cf0*/  CALL.REL.NOINC `($__internal_31_$__cuda_sm70_shflsync_idx_p) ;  /* 0x00000a1000007944 */ /* 0x006fea0003c00000 */
[----:B--2---:R-:W-:Y:S01]  /*17d00*/  IMAD.MOV.U32 R167, RZ, RZ, R15 ;  /* 0x000000ffffa77224 */ /* 0x004fe200078e000f */
[----:B-1----:R-:W-:Y:S01]  /*17d10*/  MOV R14, 0x1 ;  /* 0x00000001000e7802 */ /* 0x002fe20000000f00 */
[----:B------:R-:W-:Y:S01]  /*17d20*/  IMAD.MOV.U32 R17, RZ, RZ, R168 ;  /* 0x000000ffff117224 */ /* 0x000fe200078e00a8 */
[----:B------:R-:W-:-:S02]  /*17d30*/  MOV R15, 0x1c1f ;  /* 0x00001c1f000f7802 */ /* 0x000fc40000000f00 */
[----:B------:R-:W-:Y:S02]  /*17d40*/  MOV R0, 0x17d60 ;  /* 0x00017d6000007802 */ /* 0x000fe40000000f00 */
[----:B------:R-:W-:Y:S05]  /*17d50*/  CALL.REL.NOINC `($__internal_31_$__cuda_sm70_shflsync_idx_p) ;  /* 0x000009b000007944 */ /* 0x000fea0003c00000 */
[----:B-12---:R-:W-:Y:S05]  /*17d60*/  BRA `(.L_x_1542) ;  /* 0xffffd60000007947 */ /* 0x006fea000383ffff */
.L_x_1491:
[----:B------:R-:W-:Y:S01]  /*17d70*/  IMAD.MOV.U32 R17, RZ, RZ, R5 ;  /* 0x000000ffff117224 */ /* 0x000fe200078e0005 */
[----:B------:R-:W-:Y:S01]  /*17d80*/  MOV R14, RZ ;  /* 0x000000ff000e7202 */ /* 0x000fe20000000f00 */
[----:B------:R-:W-:Y:S01]  /*17d90*/  IMAD.MOV.U32 R15, RZ, RZ, 0x181f ;  /* 0x0000181fff0f7424 */ /* 0x000fe200078e00ff */
[----:B------:R-:W-:Y:S02]  /*17da0*/  MOV R0, 0x17dc0 ;  /* 0x00017dc000007802 */ /* 0x000fe40000000f00 */
[----:B------:R-:W-:Y:S05]  /*17db0*/  CALL.REL.NOINC `($__internal_31_$__cuda_sm70_shflsync_idx_p) ;  /* 0x0000095000007944 */ /* 0x000fea0003c00000 */
[----:B--2---:R-:W-:Y:S01]  /*17dc0*/  MOV R7, R15 ;  /* 0x0000000f00077202 */ /* 0x004fe20000000f00 */
[----:B-1----:R-:W-:Y:S05]  /*17dd0*/  BRA `(.L_x_1543) ;  /* 0xffffe2f000007947 */ /* 0x002fea000383ffff */
.L_x_1492:
[----:B------:R-:W-:Y:S01]  /*17de0*/  IMAD.MOV.U32 R17, RZ, RZ, R4 ;  /* 0x000000ffff117224 */ /* 0x000fe200078e0004 */
[----:B------:R-:W-:Y:S01]  /*17df0*/  MOV R14, RZ ;  /* 0x000000ff000e7202 */ /* 0x000fe20000000f00 */
[----:B------:R-:W-:Y:S01]  /*17e00*/  IMAD.MOV.U32 R15, RZ, RZ, 0x181f ;  /* 0x0000181fff0f7424 */ /* 0x000fe200078e00ff */
[----:B------:R-:W-:Y:S02]  /*17e10*/  MOV R0, 0x17e30 ;  /* 0x00017e3000007802 */ /* 0x000fe40000000f00 */
[----:B-12---:R-:W-:Y:S05]  /*17e20*/  CALL.REL.NOINC `($__internal_31_$__cuda_sm70_shflsync_idx_p) ;  /* 0x000008e000007944 */ /* 0x006fea0003c00000 */
[----:B-12---:R-:W-:Y:S05]  /*17e30*/  BRA `(.L_x_1544) ;  /* 0xffffe2b000007947 */ /* 0x006fea000383ffff */
.L_x_1495:
[----:B--2---:R-:W-:Y:S01]  /*17e40*/  IMAD.MOV.U32 R17, RZ, RZ, R5 ;  /* 0x000000ffff117224 */ /* 0x004fe200078e0005 */
[----:B------:R-:W-:Y:S01]  /*17e50*/  MOV R14, 0x1 ;  /* 0x00000001000e7802 */ /* 0x000fe20000000f00 */
[----:B----4-:R-:W-:Y:S01]  /*17e60*/  IMAD.MOV.U32 R15, RZ, RZ, 0x181f ;  /* 0x0000181fff0f7424 */ /* 0x010fe200078e00ff */
[----:B------:R-:W-:-:S02]  /*17e70*/  MOV R0, 0x17e90 ;  /* 0x00017e9000007802 */ /* 0x000fc40000000f00 */
[----:B-1-3--:R-:W-:Y:S05]  /*17e80*/  CALL.REL.NOINC `($__internal_31_$__cuda_sm70_shflsync_idx_p) ;  /* 0x0000088000007944 */ /* 0x00afea0003c00000 */
[----:B--2---:R-:W-:Y:S01]  /*17e90*/  IMAD.MOV.U32 R7, RZ, RZ, R15 ;  /* 0x000000ffff077224 */ /* 0x004fe200078e000f */
[----:B-1----:R-:W-:Y:S01]  /*17ea0*/  MOV R14, 0x1 ;  /* 0x00000001000e7802 */ /* 0x002fe20000000f00 */
[----:B------:R-:W-:Y:S01]  /*17eb0*/  IMAD.MOV.U32 R17, RZ, RZ, R4 ;  /* 0x000000ffff117224 */ /* 0x000fe200078e0004 */
[----:B------:R-:W-:-:S02]  /*17ec0*/  MOV R15, 0x181f ;  /* 0x0000181f000f7802 */ /* 0x000fc40000000f00 */
[----:B------:R-:W-:Y:S02]  /*17ed0*/  MOV R0, 0x17ef0 ;  /* 0x00017ef000007802 */ /* 0x000fe40000000f00 */
[----:B------:R-:W-:Y:S05]  /*17ee0*/  CALL.REL.NOINC `($__internal_31_$__cuda_sm70_shflsync_idx_p) ;  /* 0x0000082000007944 */ /* 0x000fea0003c00000 */
[----:B-12---:R-:W-:Y:S05]  /*17ef0*/  BRA `(.L_x_1545) ;  /* 0xffffe36000007947 */ /* 0x006fea000383ffff */
.L_x_1498:
[----:B-1----:R-:W-:Y:S01]  /*17f00*/  IMAD.MOV.U32 R17, RZ, RZ, R5 ;  /* 0x000000ffff117224 */ /* 0x002fe200078e0005 */
[----:B------:R-:W-:Y:S01]  /*17f10*/  MOV R14, 0x2 ;  /* 0x00000002000e7802 */ /* 0x000fe20000000f00 */
[----:B----4-:R-:W-:Y:S01]  /*17f20*/  IMAD.MOV.U32 R15, RZ, RZ, 0x181f ;  /* 0x0000181fff0f7424 */ /* 0x010fe200078e00ff */
[----:B------:R-:W-:Y:S02]  /*17f30*/  MOV R0, 0x17f50 ;  /* 0x00017f5000007802 */ /* 0x000fe40000000f00 */
[----:B--23--:R-:W-:Y:S05]  /*17f40*/  CALL.REL.NOINC `($__internal_31_$__cuda_sm70_shflsync_idx_p) ;  /* 0x000007c000007944 */ /* 0x00cfea0003c00000 */
[----:B--2---:R-:W-:Y:S01]  /*17f50*/  MOV R7, R15 ;  /* 0x0000000f00077202 */ /* 0x004fe20000000f00 */
[----:B-1----:R-:W-:Y:S05]  /*17f60*/  BRA `(.L_x_1546) ;  /* 0xffffe42000007947 */ /* 0x002fea000383ffff */
.L_x_1499:
[----:B------:R-:W-:Y:S01]  /*17f70*/  IMAD.MOV.U32 R17, RZ, RZ, R4 ;  /* 0x000000ffff117224 */ /* 0x000fe200078e0004 */
[----:B------:R-:W-:Y:S01]  /*17f80*/  MOV R14, 0x2 ;  /* 0x00000002000e7802 */ /* 0x000fe20000000f00 */
[----:B----4-:R-:W-:Y:S01]  /*17f90*/  IMAD.MOV.U32 R15, RZ, RZ, 0x181f ;  /* 0x0000181fff0f7424 */ /* 0x010fe200078e00ff */
[----:B------:R-:W-:Y:S02]  /*17fa0*/  MOV R0, 0x17fc0 ;  /* 0x00017fc000007802 */ /* 0x000fe40000000f00 */
[----:B-123--:R-:W-:Y:S05]  /*17fb0*/  CALL.REL.NOINC `($__internal_31_$__cuda_sm70_shflsync_idx_p) ;  /* 0x0000075000007944 */ /* 0x00efea0003c00000 */
[----:B-12---:R-:W-:Y:S05]  /*17fc0*/  BRA `(.L_x_1547) ;  /* 0xffffe3e000007947 */ /* 0x006fea000383ffff */
.L_x_1502:
[----:B-1----:R-:W-:Y:S01]  /*17fd0*/  IMAD.MOV.U32 R17, RZ, RZ, R5 ;  /* 0x000000ffff117224 */ /* 0x002fe200078e0005 */
[----:B------:R-:W-:Y:S01]  /*17fe0*/  MOV R14, 0x3 ;  /* 0x00000003000e7802 */ /* 0x000fe20000000f00 */
[----:B------:R-:W-:Y:S01]  /*17ff0*/  IMAD.MOV.U32 R15, RZ, RZ, 0x181f ;  /* 0x0000181fff0f7424 */ /* 0x000fe200078e00ff */
[----:B------:R-:W-:-:S02]  /*18000*/  MOV R0, 0x18020 ;  /* 0x0001802000007802 */ /* 0x000fc40000000f00 */
[----:B--234-:R-:W-:Y:S05]  /*18010*/  CALL.REL.NOINC `($__internal_31_$__cuda_sm70_shflsync_idx_p) ;  /* 0x000006f000007944 */ /* 0x01cfea0003c00000 */
[----:B--2---:R-:W-:Y:S01]  /*18020*/  IMAD.MOV.U32 R5, RZ, RZ, R15 ;  /* 0x000000ffff057224 */ /* 0x004fe200078e000f */
[----:B-1----:R-:W-:Y:S01]  /*18030*/  MOV R14, 0x3 ;  /* 0x00000003000e7802 */ /* 0x002fe20000000f00 */
[----:B------:R-:W-:Y:S01]  /*18040*/  IMAD.MOV.U32 R17, RZ, RZ, R4 ;  /* 0x000000ffff117224 */ /* 0x000fe200078e0004 */
[----:B------:R-:W-:-:S02]  /*18050*/  MOV R15, 0x181f ;  /* 0x0000181f000f7802 */ /* 0x000fc40000000f00 */
[----:B------:R-:W-:Y:S02]  /*18060*/  MOV R0, 0x18080 ;  /* 0x0001808000007802 */ /* 0x000fe40000000f00 */
[----:B------:R-:W-:Y:S05]  /*18070*/  CALL.REL.NOINC `($__internal_31_$__cuda_sm70_shflsync_idx_p) ;  /* 0x0000069000007944 */ /* 0x000fea0003c00000 */
[----:B-12---:R-:W-:Y:S05]  /*18080*/  BRA `(.L_x_1548) ;  /* 0xffffe46000007947 */ /* 0x006fea000383ffff */
.L_x_1504:
[----:B------:R-:W-:Y:S01]  /*18090*/  IMAD.MOV.U32 R17, RZ, RZ, R2 ;  /* 0x000000ffff117224 */ /* 0x000fe200078e0002 */
[----:B------:R-:W-:Y:S01]  /*180a0*/  MOV R14, RZ ;  /* 0x000000ff000e7202 */ /* 0x000fe20000000f00 */
[----:B------:R-:W-:Y:S01]  /*180b0*/  IMAD.MOV.U32 R15, RZ, RZ, 0x1f ;  /* 0x0000001fff0f7424 */ /* 0x000fe200078e00ff */
[----:B------:R-:W-:Y:S02]  /*180c0*/  MOV R0, 0x180e0 ;  /* 0x000180e000007802 */ /* 0x000fe40000000f00 */
[----:B------:R-:W-:Y:S05]  /*180d0*/  CALL.REL.NOINC `($__internal_31_$__cuda_sm70_shflsync_idx_p) ;  /* 0x0000063000007944 */ /* 0x000fea0003c00000 */
[----:B--2---:R-:W-:Y:S01]  /*180e0*/  MOV R3, R15 ;  /* 0x0000000f00037202 */ /* 0x004fe20000000f00 */
[----:B-1----:R-:W-:Y:S05]  /*180f0*/  BRA `(.L_x_1549) ;  /* 0xffffe5a000007947 */ /* 0x002fea000383ffff */
.L_x_1505:
[----:B------:R-:W-:Y:S01]  /*18100*/  IMAD.MOV.U32 R17, RZ, RZ, R2 ;  /* 0x000000ffff117224 */ /* 0x000fe200078e0002 */
[----:B------:R-:W-:Y:S01]  /*18110*/  MOV R14, 0x1 ;  /* 0x00000001000e7802 */ /* 0x000fe20000000f00 */
[----:B------:R-:W-:Y:S01]  /*18120*/  IMAD.MOV.U32 R15, RZ, RZ, 0x1f ;  /* 0x0000001fff0f7424 */ /* 0x000fe200078e00ff */
[----:B------:R-:W-:Y:S02]  /*18130*/  MOV R0, 0x18150 ;  /* 0x0001815000007802 */ /* 0x000fe40000000f00 */
[----:B-12---:R-:W-:Y:S05]  /*18140*/  CALL.REL.NOINC `($__internal_31_$__cuda_sm70_shflsync_idx_p) ;  /* 0x000005c000007944 */ /* 0x006fea0003c00000 */
[----:B--2---:R-:W-:Y:S01]  /*18150*/  MOV R2, R15 ;  /* 0x0000000f00027202 */ /* 0x004fe20000000f00 */
[----:B-1----:R-:W-:Y:S05]  /*18160*/  BRA `(.L_x_1550) ;  /* 0xffffe55000007947 */ /* 0x002fea000383ffff */
.L_x_1506:
[----:B------:R-:W-:Y:S02]  /*18170*/  MOV R7, 0x1 ;  /* 0x0000000100077802 */ /* 0x000fe40000000f00 */
[----:B------:R-:W-:-:S02]  /*18180*/  MOV R0, 0x181a0 ;  /* 0x000181a000007802 */ /* 0x000fc40000000f00 */
[----:B-12---:R-:W-:Y:S05]  /*18190*/  CALL.REL.NOINC `($__internal_32_$__cuda_sm70_shflsync_up_p) ;  /* 0x000005c000007944 */ /* 0x006fea0003c00000 */
[----:B-12---:R-:W-:Y:S05]  /*181a0*/  BRA `(.L_x_1551) ;  /* 0xffffe63000007947 */ /* 0x006fea000383ffff */
.L_x_1507:
[----:B------:R-:W-:Y:S02]  /*181b0*/  MOV R7, 0x2 ;  /* 0x0000000200077802 */ /* 0x000fe40000000f00 */
[----:B------:R-:W-:-:S02]  /*181c0*/  MOV R0, 0x181e0 ;  /* 0x000181e000007802 */ /* 0x000fc40000000f00 */
[----:B-12---:R-:W-:Y:S05]  /*181d0*/  CALL.REL.NOINC `($__internal_32_$__cuda_sm70_shflsync_up_p) ;  /* 0x0000058000007944 */ /* 0x006fea0003c00000 */
        /* <DEDUP_REMOVED lines=23> */
.L_x_1511:
[----:B------:R-:W-:Y:S01]  /*18350*/  IMAD.MOV.U32 R9, RZ, RZ, R2 ;  /* 0x000000ffff097224 */ /* 0x000fe200078e0002 */
[----:B------:R-:W-:Y:S02]  /*18360*/  MOV R7, 0x1 ;  /* 0x0000000100077802 */ /* 0x000fe40000000f00 */
[----:B------:R-:W-:Y:S02]  /*18370*/  MOV R0, 0x18390 ;  /* 0x0001839000007802 */ /* 0x000fe40000000f00 */
[----:B------:R-:W-:Y:S05]  /*18380*/  CALL.REL.NOINC `($__internal_32_$__cuda_sm70_shflsync_up_p) ;  /* 0x000003d000007944 */ /* 0x000fea0003c00000 */
[----:B-12---:R-:W-:Y:S05]  /*18390*/  BRA `(.L_x_1553) ;  /* 0xffffe69000007947 */ /* 0x006fea000383ffff */
.L_x_1512:
[----:B------:R-:W-:Y:S01]  /*183a0*/  IMAD.MOV.U32 R9, RZ, RZ, R2 ;  /* 0x000000ffff097224 */ /* 0x000fe200078e0002 */
[----:B------:R-:W-:Y:S02]  /*183b0*/  MOV R7, 0x2 ;  /* 0x0000000200077802 */ /* 0x000fe40000000f00 */
[----:B------:R-:W-:Y:S02]  /*183c0*/  MOV R0, 0x183e0 ;  /* 0x000183e000007802 */ /* 0x000fe40000000f00 */
[----:B------:R-:W-:Y:S05]  /*183d0*/  CALL.REL.NOINC `($__internal_32_$__cuda_sm70_shflsync_up_p) ;  /* 0x0000038000007944 */ /* 0x000fea0003c00000 */
[----:B-12---:R-:W-:Y:S01]  /*183e0*/  SEL R9, R7, RZ, P1 ;  /* 0x000000ff07097207 */ /* 0x006fe20000800000 */
[----:B------:R-:W-:Y:S01]  /*183f0*/  IMAD.MOV.U32 R7, RZ, RZ, 0x4 ;  /* 0x00000004ff077424 */ /* 0x000fe200078e00ff */
[----:B------:R-:W-:-:S03]  /*18400*/  MOV R0, 0x18430 ;  /* 0x0001843000007802 */ /* 0x000fc60000000f00 */
[----:B------:R-:W-:Y:S02]  /*18410*/  IMAD.IADD R9, R2, 0x1, R9 ;  /* 0x0000000102097824 */ /* 0x000fe400078e0209 */
        /* <DEDUP_REMOVED lines=19> */
.L_x_1514:
[----:B------:R-:W-:Y:S02]  /*18550*/  SEL R2, RZ, 0x1, P0 ;  /* 0x00000001ff027807 */ /* 0x000fe40000000000 */
[----:B------:R-:W-:Y:S02]  /*18560*/  MOV R0, 0x18580 ;  /* 0x0001858000007802 */ /* 0x000fe40000000f00 */
[----:B---3--:R-:W-:Y:S05]  /*18570*/  CALL.REL.NOINC `($__internal_33_$__cuda_sm70_votesync_ballot) ;  /* 0x0000023000007944 */ /* 0x008fea0003c00000 */
[----:B------:R-:W-:Y:S05]  /*18580*/  BRA `(.L_x_1555) ;  /* 0xffffe63000007947 */ /* 0x000fea000383ffff */
.L_x_1515:
[----:B------:R-:W-:Y:S01]  /*18590*/  IMAD.MOV.U32 R17, RZ, RZ, R6 ;  /* 0x000000ffff117224 */ /* 0x000fe200078e0006 */
[----:B--2---:R-:W-:Y:S01]  /*185a0*/  MOV R14, R2 ;  /* 0x00000002000e7202 */ /* 0x004fe20000000f00 */
[----:B------:R-:W-:Y:S01]  /*185b0*/  IMAD.MOV.U32 R15, RZ, RZ, 0x1f ;  /* 0x0000001fff0f7424 */ /* 0x000fe200078e00ff */
[----:B------:R-:W-:Y:S02]  /*185c0*/  MOV R0, 0x185e0 ;  /* 0x000185e000007802 */ /* 0x000fe40000000f00 */
[----:B-1-3--:R-:W-:Y:S05]  /*185d0*/  CALL.REL.NOINC `($__internal_31_$__cuda_sm70_shflsync_idx_p) ;  /* 0x0000013000007944 */ /* 0x00afea0003c00000 */
[----:B--2---:R-:W-:Y:S01]  /*185e0*/  IMAD.MOV.U32 R6, RZ, RZ, R15 ;  /* 0x000000ffff067224 */ /* 0x004fe200078e000f */
[----:B-1----:R-:W-:Y:S01]  /*185f0*/  MOV R14, R2 ;  /* 0x00000002000e7202 */ /* 0x002fe20000000f00 */
[----:B------:R-:W-:Y:S01]  /*18600*/  IMAD.MOV.U32 R17, RZ, RZ, R5 ;  /* 0x000000ffff117224 */ /* 0x000fe200078e0005 */
[----:B------:R-:W-:Y:S02]  /*18610*/  MOV R15, 0x1f ;  /* 0x0000001f000f7802 */ /* 0x000fe40000000f00 */
[----:B------:R-:W-:-:S02]  /*18620*/  MOV R0, 0x18640 ;  /* 0x0001864000007802 */ /* 0x000fc40000000f00 */
[----:B------:R-:W-:Y:S05]  /*18630*/  CALL.REL.NOINC `($__internal_31_$__cuda_sm70_shflsync_idx_p) ;  /* 0x000000d000007944 */ /* 0x000fea0003c00000 */
[----:B--2---:R-:W-:Y:S01]  /*18640*/  MOV R5, R15 ;  /* 0x0000000f00057202 */ /* 0x004fe20000000f00 */
[----:B-1----:R-:W-:Y:S05]  /*18650*/  BRA `(.L_x_1556) ;  /* 0xffffe5a000007947 */ /* 0x002fea000383ffff */
.L_x_1518:
[----:B------:R-:W-:Y:S01]  /*18660*/  IMAD.MOV.U32 R17, RZ, RZ, R9 ;  /* 0x000000ffff117224 */ /* 0x000fe200078e0009 */
[----:B------:R-:W-:-:S02]  /*18670*/  MOV R15, 0x1f ;  /* 0x0000001f000f7802 */ /* 0x000fc40000000f00 */
[----:B------:R-:W-:Y:S02]  /*18680*/  MOV R0, 0x186a0 ;  /* 0x000186a000007802 */ /* 0x000fe40000000f00 */
[----:B-1234-:R-:W-:Y:S05]  /*18690*/  CALL.REL.NOINC `($__internal_31_$__cuda_sm70_shflsync_idx_p) ;  /* 0x0000007000007944 */ /* 0x01efea0003c00000 */
[----:B--2---:R-:W-:Y:S01]  /*186a0*/  MOV R13, R15 ;  /* 0x0000000f000d7202 */ /* 0x004fe20000000f00 */
[----:B-1----:R-:W-:Y:S05]  /*186b0*/  BRA `(.L_x_1517) ;  /* 0xffffe5a000007947 */ /* 0x002fea000383ffff */
        .weak           $__internal_30_$__cuda_sm70_shflsync_bfly_p
        .type           $__internal_30_$__cuda_sm70_shflsync_bfly_p,@function
        .size           $__internal_30_$__cuda_sm70_shflsync_bfly_p,($__internal_31_$__cuda_sm70_shflsync_idx_p - $__internal_30_$__cuda_sm70_shflsync_bfly_p)
$__internal_30_$__cuda_sm70_shflsync_bfly_p:
[----:B------:R-:W-:Y:S01]  /*186c0*/  MOV R12, R2 ;  /* 0x00000002000c7202 */ /* 0x000fe20000000f00 */
[----:B------:R-:W-:Y:S04]  /*186d0*/  WARPSYNC R0 ;  /* 0x0000000000007348 */ /* 0x000fe80003800000 */
[----:B------:R-:W-:Y:S01]  /*186e0*/  MOV R13, 0x0 ;  /* 0x00000000000d7802 */ /* 0x000fe20000000f00 */
[----:B------:R1:W2:Y:S03]  /*186f0*/  SHFL.BFLY PT, R6, R231, R6, R5 ;  /* 0x0c000006e7067389 */ /* 0x0002a600000e0005 */
[----:B------:R-:W-:Y:S05]  /*18700*/  RET.REL.NODEC R12 `(_ZN7cutlass13device_kernelIN5flash19enable_sm80_to_sm89INS1_16FlashAttnFwdSm80INS1_25CollectiveMainloopFwdSm80ILi8ELi2ELb0EN4cute5tupleIJNS5_1CILi128EEENS7_ILi64EEENS7_ILi192EEEEEELi192ENS_6half_tEfNS_4arch4Sm80ELb0ELb0ELb0ELb1ELb0ELb1ELb1ELb1EEENS1_21CollectiveEpilogueFwdINS6_IJS8_SA_S9_EEENS6_IJNS7_ILi1EEESI_SI_EEESC_SE_Li256ELb1ELb1ELb1ELb0EEENS1_36VarlenDynamicPersistentTileSchedulerILi128ELi64ELi256ELi256ELb1ELb1ELb0ELb0ELb1ELb1EEEEEEEEEvNT_6ParamsE) ;  /* 0xfffe78f00c007950 */ /* 0x000fea0003c3ffff */
        .weak           $__internal_31_$__cuda_sm70_shflsync_idx_p
        .type           $__internal_31_$__cuda_sm70_shflsync_idx_p,@function
        .size           $__internal_31_$__cuda_sm70_shflsync_idx_p,($__internal_32_$__cuda_sm70_shflsync_up_p - $__internal_31_$__cuda_sm70_shflsync_idx_p)
$__internal_31_$__cuda_sm70_shflsync_idx_p:
[----:B------:R-:W-:Y:S01]  /*18710*/  MOV R18, R0 ;  /* 0x0000000000127202 */ /* 0x000fe20000000f00 */
[----:B------:R-:W-:Y:S04]  /*18720*/  WARPSYNC R204 ;  /* 0x000000cc00007348 */ /* 0x000fe80003800000 */
[----:B------:R-:W-:Y:S01]  /*18730*/  MOV R19, 0x0 ;  /* 0x0000000000137802 */ /* 0x000fe20000000f00 */
[----:B------:R1:W2:Y:S03]  /*18740*/  SHFL.IDX PT, R15, R17, R14, R15 ;  /* 0x0000000e110f7389 */ /* 0x0002a600000e000f */
[----:B------:R-:W-:Y:S05]  /*18750*/  RET.REL.NODEC R18 `(_ZN7cutlass13device_kernelIN5flash19enable_sm80_to_sm89INS1_16FlashAttnFwdSm80INS1_25CollectiveMainloopFwdSm80ILi8ELi2ELb0EN4cute5tupleIJNS5_1CILi128EEENS7_ILi64EEENS7_ILi192EEEEEELi192ENS_6half_tEfNS_4arch4Sm80ELb0ELb0ELb0ELb1ELb0ELb1ELb1ELb1EEENS1_21CollectiveEpilogueFwdINS6_IJS8_SA_S9_EEENS6_IJNS7_ILi1EEESI_SI_EEESC_SE_Li256ELb1ELb1ELb1ELb0EEENS1_36VarlenDynamicPersistentTileSchedulerILi128ELi64ELi256ELi256ELb1ELb1ELb0ELb0ELb1ELb1EEEEEEEEEvNT_6ParamsE) ;  /* 0xfffe78a012007950 */ /* 0x000fea0003c3ffff */
        .weak           $__internal_32_$__cuda_sm70_shflsync_up_p
        .type           $__internal_32_$__cuda_sm70_shflsync_up_p,@function
        .size           $__internal_32_$__cuda_sm70_shflsync_up_p,($__internal_33_$__cuda_sm70_votesync_ballot - $__internal_32_$__cuda_sm70_shflsync_up_p)
$__internal_32_$__cuda_sm70_shflsync_up_p:
[----:B------:R-:W-:Y:S01]  /*18760*/  MOV R14, R0 ;  /* 0x00000000000e7202 */ /* 0x000fe20000000f00 */
[----:B------:R-:W-:Y:S04]  /*18770*/  WARPSYNC R205 ;  /* 0x000000cd00007348 */ /* 0x000fe80003800000 */
[----:B------:R-:W-:Y:S01]  /*18780*/  MOV R15, 0x0 ;  /* 0x00000000000f7802 */ /* 0x000fe20000000f00 */
[----:B------:R1:W2:Y:S03]  /*18790*/  SHFL.UP PT, R7, R9, R7, R206 ;  /* 0x0400000709077389 */ /* 0x0002a600000e00ce */
[----:B------:R-:W-:Y:S05]  /*187a0*/  RET.REL.NODEC R14 `(_ZN7cutlass13device_kernelIN5flash19enable_sm80_to_sm89INS1_16FlashAttnFwdSm80INS1_25CollectiveMainloopFwdSm80ILi8ELi2ELb0EN4cute5tupleIJNS5_1CILi128EEENS7_ILi64EEENS7_ILi192EEEEEELi192ENS_6half_tEfNS_4arch4Sm80ELb0ELb0ELb0ELb1ELb0ELb1ELb1ELb1EEENS1_21CollectiveEpilogueFwdINS6_IJS8_SA_S9_EEENS6_IJNS7_ILi1EEESI_SI_EEESC_SE_Li256ELb1ELb1ELb1ELb0EEENS1_36VarlenDynamicPersistentTileSchedulerILi128ELi64ELi256ELi256ELb1ELb1ELb0ELb0ELb1ELb1EEEEEEEEEvNT_6ParamsE) ;  /* 0xfffe78500e007950 */ /* 0x000fea0003c3ffff */
        .weak           $__internal_33_$__cuda_sm70_votesync_ballot
        .type           $__internal_33_$__cuda_sm70_votesync_ballot,@function
        .size           $__internal_33_$__cuda_sm70_votesync_ballot,(.L_x_2493 - $__internal_33_$__cuda_sm70_votesync_ballot)
$__internal_33_$__cuda_sm70_votesync_ballot:
[----:B------:R-:W-:Y:S01]  /*187b0*/  ISETP.NE.U32.AND P0, PT, R2, 0x1, PT ;  /* 0x000000010200780c */ /* 0x000fe20003f05070 */
[----:B------:R-:W-:Y:S01]  /*187c0*/  IMAD.MOV.U32 R14, RZ, RZ, R0 ;  /* 0x000000ffff0e7224 */ /* 0x000fe200078e0000 */
[----:B------:R-:W-:Y:S04]  /*187d0*/  WARPSYNC R199 ;  /* 0x000000c700007348 */ /* 0x000fe80003800000 */
[----:B------:R-:W-:-:S07]  /*187e0*/  IMAD.MOV.U32 R15, RZ, RZ, 0x0 ;  /* 0x00000000ff0f7424 */ /* 0x000fce00078e00ff */
[----:B------:R-:W-:-:S04]  /*187f0*/  VOTE.ANY R2, PT, !P0 ;  /* 0x0000000000027806 */ /* 0x000fc800040e0100 */
[----:B------:R-:W-:Y:S01]  /*18800*/  LOP3.LUT R7, R2, R199, RZ, 0xc0, !PT ;  /* 0x000000c702077212 */ /* 0x000fe200078ec0ff */
[----:B------:R-:W-:Y:S06]  /*18810*/  RET.REL.NODEC R14 `(_ZN7cutlass13device_kernelIN5flash19enable_sm80_to_sm89INS1_16FlashAttnFwdSm80INS1_25CollectiveMainloopFwdSm80ILi8ELi2ELb0EN4cute5tupleIJNS5_1CILi128EEENS7_ILi64EEENS7_ILi192EEEEEELi192ENS_6half_tEfNS_4arch4Sm80ELb0ELb0ELb0ELb1ELb0ELb1ELb1ELb1EEENS1_21CollectiveEpilogueFwdINS6_IJS8_SA_S9_EEENS6_IJNS7_ILi1EEESI_SI_EEESC_SE_Li256ELb1ELb1ELb1ELb0EEENS1_36VarlenDynamicPersistentTileSchedulerILi128ELi64ELi256ELi256ELb1ELb1ELb0ELb0ELb1ELb1EEEEEEEEEvNT_6ParamsE) ;  /* 0xfffe77e00e007950 */ /* 0x000fec0003c3ffff */
.L_x_1557:
        /* <DEDUP_REMOVED lines=14> */
.L_x_2493:


//--------------------- .text._ZN7cutlass13device_kernelIN5flash19enable_sm80_to_sm89INS1_16FlashAttnFwdSm80INS1_25CollectiveMainloopFwdSm80ILi8ELi2ELb0EN4cute5tupleIJNS5_1CILi128EEENS7_ILi64EEENS7_ILi192EEEEEELi192ENS_6half_tEfNS_4arch4Sm80ELb0ELb1ELb0ELb0ELb0ELb0ELb1ELb1EEENS1_21CollectiveEpilogueFwdINS6_IJS8_SA_S9_EEENS6_IJNS7_ILi1EEESI_SI_EEESC_SE_Li256ELb0ELb1ELb1ELb0EEENS1_19SingleTileSchedulerILb0ELb1ELb1ELi128EEEEEEEEEvNT_6ParamsE --------------------------
	.section	.text._ZN7cutlass13device_kernelIN5flash19enable_sm80_to_sm89INS1_16FlashAttnFwdSm80INS1_25CollectiveMainloopFwdSm80ILi8ELi2ELb0EN4cute5tupleIJNS5_1CILi128EEENS7_ILi64EEENS7_ILi192EEEEEELi192ENS_6half_tEfNS_4arch4Sm80ELb0ELb1ELb0ELb0ELb0ELb0ELb1ELb1EEENS1_21CollectiveEpilogueFwdINS6_IJS8_SA_S9_EEENS6_IJNS7_ILi1EEESI_SI_EEESC_SE_Li256ELb0ELb1ELb1ELb0EEENS1_19SingleTileSchedulerILb0ELb1ELb1ELi128EEEEEEEEEvNT_6ParamsE,"ax",@progbits
	.sectioninfo	@"SHI_REGISTERS=241"
	.align	128
.text._ZN7cutlass13device_kernelIN5flash19enable_sm80_to_sm89INS1_16FlashAttnFwdSm80INS1_25CollectiveMainloopFwdSm80ILi8ELi2ELb0EN4cute5tupleIJNS5_1CILi128EEENS7_ILi64EEENS7_ILi192EEEEEELi192ENS_6half_tEfNS_4arch4Sm80ELb0ELb1ELb0ELb0ELb0ELb0ELb1ELb1EEENS1_21CollectiveEpilogueFwdINS6_IJS8_SA_S9_EEENS6_IJNS7_ILi1EEESI_SI_EEESC_SE_Li256ELb0ELb1ELb1ELb0EEENS1_19SingleTileSchedulerILb0ELb1ELb1ELi128EEEEEEEEEvNT_6ParamsE:
        .type           _ZN7cutlass13device_kernelIN5flash19enable_sm80_to_sm89INS1_16FlashAttnFwdSm80INS1_25CollectiveMainloopFwdSm80ILi8ELi2ELb0EN4cute5tupleIJNS5_1CILi128EEENS7_ILi64EEENS7_ILi192EEEEEELi192ENS_6half_tEfNS_4arch4Sm80ELb0ELb1ELb0ELb0ELb0ELb0ELb1ELb1EEENS1_21CollectiveEpilogueFwdINS6_IJS8_SA_S9_EEENS6_IJNS7_ILi1EEESI_SI_EEESC_SE_Li256ELb0ELb1ELb1ELb0EEENS1_19SingleTileSchedulerILb0ELb1ELb1ELi128EEEEEEEEEvNT_6ParamsE,@function
        .size           _ZN7cutlass13device_kernelIN5flash19enable_sm80_to_sm89INS1_16FlashAttnFwdSm80INS1_25CollectiveMainloopFwdSm80ILi8ELi2ELb0EN4cute5tupleIJNS5_1CILi128EEENS7_ILi64EEENS7_ILi192EEEEEELi192ENS_6half_tEfNS_4arch4Sm80ELb0ELb1ELb0ELb0ELb0ELb0ELb1ELb1EEENS1_21CollectiveEpilogueFwdINS6_IJS8_SA_S9_EEENS6_IJNS7_ILi1EEESI_SI_EEESC_SE_Li256ELb0ELb1ELb1ELb0EEENS1_19SingleTileSchedulerILb0ELb1ELb1ELi128EEEEEEEEEvNT_6ParamsE,(.L_x_2498 - _ZN7cutlass13device_kernelIN5flash19enable_sm80_to_sm89INS1_16FlashAttnFwdSm80INS1_25CollectiveMainloopFwdSm80ILi8ELi2ELb0EN4cute5tupleIJNS5_1CILi128EEENS7_ILi64EEENS7_ILi192EEEEEELi192ENS_6half_tEfNS_4arch4Sm80ELb0ELb1ELb0ELb0ELb0ELb0ELb1ELb1EEENS1_21CollectiveEpilogueFwdINS6_IJS8_SA_S9_EEENS6_IJNS7_ILi1EEESI_SI_EEESC_SE_Li256ELb0ELb1ELb1ELb0EEENS1_19SingleTileSchedulerILb0ELb1ELb1ELi128EEEEEEEEEvNT_6ParamsE)
        .other          _ZN7cutlass13device_kernelIN5flash19enable_sm80_to_sm89INS1_16FlashAttnFwdSm80INS1_25CollectiveMainloopFwdSm80ILi8ELi2ELb0EN4cute5tupleIJNS5_1CILi128EEENS7_ILi64EEENS7_ILi192EEEEEELi192ENS_6half_tEfNS_4arch4Sm80ELb0ELb1ELb0ELb0ELb0ELb0ELb1ELb1EEENS1_21CollectiveEpilogueFwdINS6_IJS8_SA_S9_EEENS6_IJNS7_ILi1EEESI_SI_EEESC_SE_Li256ELb0ELb1ELb1ELb0EEENS1_19SingleTileSchedulerILb0ELb1ELb1ELi128EEEEEEEEEvNT_6ParamsE,@"STO_CUDA_ENTRY STV_DEFAULT"
_ZN7cutlass13device_kernelIN5flash19enable_sm80_to_sm89INS1_16FlashAttnFwdSm80INS1_25CollectiveMainloopFwdSm80ILi8ELi2ELb0EN4cute5tupleIJNS5_1CILi128EEENS7_ILi64EEENS7_ILi192EEEEEELi192ENS_6half_tEfNS_4arch4Sm80ELb0ELb1ELb0ELb0ELb0ELb0ELb1ELb1EEENS1_21CollectiveEpilogueFwdINS6_IJS8_SA_S9_EEENS6_IJNS7_ILi1EEESI_SI_EEESC_SE_Li256ELb0ELb1ELb1ELb0EEENS1_19SingleTileSchedulerILb0ELb1ELb1ELi128EEEEEEEEEvNT_6ParamsE:
        /* <DEDUP_REMOVED lines=17> */
.L_x_1558:
[----:B---3--:R-:W-:Y:S02]  /*0110*/  ULDC.64 UR4, c[0x0][0x550] ;  /* 0x0001540000047ab9 */ /* 0x008fe40000000a00 */
[----:B------:R-:W-:Y:S02]  /*0120*/  UISETP.NE.AND UP0, UPT, UR4, 0x1, UPT ;  /* 0x000000010400788c */ /* 0x000fe4000bf05270 */
[----:B------:R-:W-:-:S02]  /*0130*/  UIMAD.WIDE.U32 UR10, UR6, UR5, URZ ;  /* 0x00000005060a72a5 */ /* 0x000fc4000f8e003f */
[----:B------:R-:W-:Y:S02]  /*0140*/  ULDC UR4, c[0x0][0x558] ;  /* 0x0001560000047ab9 */ /* 0x000fe40000000800 */
[----:B------:R-:W-:-:S05]  /*0150*/  UMOV UR8, UR6 ;  /* 0x0000000600087c82 */ /* 0x000fca0008000000 */
[----:B------:R-:W-:-:S03]  /*0160*/  @UP0 USHF.R.U32.HI UR8, URZ, UR4, UR11 ;  /* 0x000000043f080299 */ /* 0x000fc6000801160b */
.L_x_1559:
        /* <DEDUP_REMOVED lines=35> */
.L_x_1561:
[----:B------:R-:W-:Y:S02]  /*03a0*/  ULDC UR4, c[0x0][0x32c] ;  /* 0x0000cb0000047ab9 */ /* 0x000fe40000000800 */
[----:B------:R-:W-:-:S03]  /*03b0*/  UISETP.NE.AND UP0, UPT, UR11, UR4, UPT ;  /* 0x000000040b00728c */ /* 0x000fc6000bf05270 */
[----:B------:R-:W-:Y:S02]  /*03c0*/  ULDC.64 UR4, c[0x0][0x330] ;  /* 0x0000cc0000047ab9 */ /* 0x000fe40000000a00 */
[----:B------:R-:W-:-:S06]  /*03d0*/  UIMAD.WIDE.U32 UR14, UR7, UR4, URZ ;  /* 0x00000004070e72a5 */ /* 0x000fcc000f8e003f */
[----:B------:R-:W-:Y:S02]  /*03e0*/  @UP0 USHF.R.U32.HI UR7, URZ, UR5, UR15 ;  /* 0x000000053f070299 */ /* 0x000fe4000801160f */
.L_x_1562:
[----:B------:R-:W-:Y:S02]  /*03f0*/  ULDC UR4, c[0x0][0x32c] ;  /* 0x0000cb0000047ab9 */ /* 0x000fe40000000800 */
[----:B------:R-:W-:-:S04]  /*0400*/  UIMAD UR4, UR7, UR4, UR4 ;  /* 0x00000004070472a4 */ /* 0x000fc8000f8e0204 */
[----:B------:R-:W-:-:S04]  /*0410*/  UISETP.LT.AND UP0, UPT, UR6, UR4, UPT ;  /* 0x000000040600728c */ /* 0x000fc8000bf01270 */
[----:B------:R-:W-:-:S03]  /*0420*/  USEL UR6, UR6, UR4, UP0 ;  /* 0x0000000406067287 */ /* 0x000fc60008000000 */
.L_x_1560:
[----:B------:R-:W-:Y:S01]  /*0430*/  ULDC.64 UR4, c[0x0][0x2c8] ;  /* 0x0000b20000047ab9 */ /* 0x000fe20000000a00 */
[----:B------:R-:W-:Y:S01]  /*0440*/  PLOP3.LUT P0, PT, PT, PT, UP1, 0x40, 0x0 ;  /* 0x000000000000781c */ /* 0x000fe20003f0e818 */
[----:B------:R-:W-:Y:S02]  /*0450*/  UMOV UR7, 0x3f ;  /* 0x0000003f00077882 */ /* 0x000fe40000000000 */
[----:B------:R-:W-:Y:S02]  /*0460*/  ULDC UR12, c[0x0][0x1d0] ;  /* 0x00007400000c7ab9 */ /* 0x000fe40000000800 */
[----:B------:R-:W-:Y:S02]  /*0470*/  UIMAD.WIDE.U32 UR14, UR13, UR4, URZ ;  /* 0x000000040d0e72a5 */ /* 0x000fe4000f8e003f */
[----:B------:R-:W-:Y:S02]  /*0480*/  UIADD3 UR6, UR6, 0x3f, URZ ;  /* 0x0000003f06067890 */ /* 0x000fe4000fffe03f */
[----:B------:R-:W-:-:S02]  /*0490*/  UIADD3 UR7, UR7, UR12, URZ ;  /* 0x0000000c07077290 */ /* 0x000fc4000fffe03f */
[----:B------:R-:W-:Y:S02]  /*04a0*/  UMOV UR4, UR13 ;  /* 0x0000000d00047c82 */ /* 0x000fe40008000000 */
[----:B------:R-:W-:Y:S02]  /*04b0*/  @UP2 USHF.R.U32.HI UR4, URZ, UR5, UR15 ;  /* 0x000000053f042299 */ /* 0x000fe4000801160f */
[----:B------:R-:W-:Y:S02]  /*04c0*/  ULDC UR11, c[0x0][0x168] ;  /* 0x00005a00000b7ab9 */ /* 0x000fe40000000800 */
[----:B------:R-:W-:Y:S02]  /*04d0*/  USHF.R.S32.HI UR15, URZ, 0x1f, UR6 ;  /* 0x0000001f3f0f7899 */ /* 0x000fe40008011406 */
[----:B------:R-:W-:Y:S02]  /*04e0*/  USHF.R.S32.HI UR14, URZ, 0x1f, UR7 ;  /* 0x0000001f3f0e7899 */ /* 0x000fe40008011407 */
[----:B------:R-:W-:-:S02]  /*04f0*/  UIADD3 UR12, UR12, -UR11, URZ ;  /* 0x8000000b0c0c7290 */ /* 0x000fc4000fffe03f */
[----:B------:R-:W-:Y:S02]  /*0500*/  ULEA.HI UR6, UR15, UR6, URZ, 0x6 ;  /* 0x000000060f067291 */ /* 0x000fe4000f8f303f */
[----:B------:R-:W-:Y:S02]  /*0510*/  ULEA.HI UR14, UR14, UR7, URZ, 0x6 ;  /* 0x000000070e0e7291 */ /* 0x000fe4000f8f303f */
[----:B------:R-:W-:Y:S02]  /*0520*/  UIADD3 UR4, UR12, UR4, URZ ;  /* 0x000000040c047290 */ /* 0x000fe4000fffe03f */
[----:B------:R-:W-:Y:S02]  /*0530*/  ULDC UR5, c[0x0][0x324] ;  /* 0x0000c90000057ab9 */ /* 0x000fe40000000800 */
[----:B------:R-:W-:Y:S02]  /*0540*/  USHF.R.S32.HI UR6, URZ, 0x6, UR6 ;  /* 0x000000063f067899 */ /* 0x000fe40008011406 */
[----:B------:R-:W-:-:S02]  /*0550*/  USHF.R.S32.HI UR14, URZ, 0x6, UR14 ;  /* 0x000000063f0e7899 */ /* 0x000fc4000801140e */
[----:B------:R-:W-:Y:S02]  /*0560*/  UIADD3 UR5, UR4, -UR5, URZ ;  /* 0x8000000504057290 */ /* 0x000fe4000fffe03f */
[----:B------:R-:W-:-:S04]  /*0570*/  UISETP.LT.AND UP0, UPT, UR14, UR6, UPT ;  /* 0x000000060e00728c */ /* 0x000fc8000bf01270 */
[----:B------:R-:W-:Y:S01]  /*0580*/  USEL UR6, UR14, UR6, UP0 ;  /* 0x000000060e067287 */ /* 0x000fe20008000000 */
[----:B------:R-:W-:Y:S01]  /*0590*/  MOV R3, UR5 ;  /* 0x0000000500037c02 */ /* 0x000fe20008000f00 */
[----:B------:R-:W-:Y:S05]  /*05a0*/  @P0 BRA `(.L_x_1563) ;  /* 0x0000010000000947 */ /* 0x000fea0003800000 */
[----:B------:R-:W-:-:S04]  /*05b0*/  MOV R4, UR4 ;  /* 0x0000000400047c02 */ /* 0x000fc80008000f00 */
        /* <DEDUP_REMOVED lines=9> */
.L_x_1564:
[----:B------:R-:W-:-:S04]  /*0650*/  MOV R2, c[0x0][0x32c] ;  /* 0x0000cb0000027a02 */ /* 0x000fc80000000f00 */
[----:B------:R-:W-:-:S13]  /*0660*/  ISETP.NE.AND P0, PT, R2, 0x1, PT ;  /* 0x000000010200780c */ /* 0x000fda0003f05270 */
[----:B------:R-:W-:-:S05]  /*0670*/  @P0 IMAD.HI.U32 R2, R4, c[0x0][0x330], RZ ;  /* 0x0000cc0004020a27 */ /* 0x000fca00078e00ff */
[----:B------:R-:W-:-:S05]  /*0680*/  @P0 SHF.R.U32.HI R4, RZ, c[0x0][0x334], R2 ;  /* 0x0000cd00ff040a19 */ /* 0x000fca0000011602 */
.L_x_1565:
[----:B------:R-:W-:-:S05]  /*0690*/  IMAD R4, R4, c[0x0][0x32c], RZ ;  /* 0x0000cb0004047a24 */ /* 0x000fca00078e02ff */
[----:B------:R-:W-:-:S04]  /*06a0*/  IMNMX R3, R3, R4, !PT ;  /* 0x0000000403037217 */ /* 0x000fc80007800200 */
.L_x_1563:
[----:B------:R-:W-:Y:S01]  /*06b0*/  SHF.R.S32.HI R2, RZ, 0x1f, R3 ;  /* 0x0000001fff027819 */ /* 0x000fe20000011403 */
[----:B------:R-:W-:Y:S01]  /*06c0*/  USHF.R.U32.HI UR5, URZ, 0x10, UR10 ;  /* 0x000000103f057899 */ /* 0x000fe2000801160a */
[----:B------:R-:W-:Y:S01]  /*06d0*/  IMAD.MOV.U32 R132, RZ, RZ, RZ ;  /* 0x000000ffff847224 */ /* 0x000fe200078e00ff */
[----:B------:R-:W-:Y:S01]  /*06e0*/  ULDC UR4, c[0x0][0x338] ;  /* 0x0000ce0000047ab9 */ /* 0x000fe20000000800 */
[----:B------:R-:W-:Y:S01]  /*06f0*/  LEA.HI R2, R2, R3, RZ, 0x6 ;  /* 0x0000000302027211 */ /* 0x000fe200078f30ff */
[----:B------:R-:W-:-:S03]  /*0700*/  UISETP.NE.AND UP0, UPT, UR5, URZ, UPT ;  /* 0x0000003f0500728c */ /* 0x000fc6000bf05270 */
[----:B------:R-:W-:Y:S01]  /*0710*/  SHF.R.S32.HI R189, RZ, 0x6, R2 ;  /* 0x00000006ffbd7819 */ /* 0x000fe20000011402 */
[----:B------:R-:W-:-:S03]  /*0720*/  USEL UR4, UR5, UR4, UP0 ;  /* 0x0000000405047287 */ /* 0x000fc60008000000 */
[----:B------:R-:W-:-:S04]  /*0730*/  IMNMX R189, RZ, R189, !PT ;  /* 0x000000bdffbd7217 */ /* 0x000fc80007800200 */
[----:B------:R-:W-:-:S13]  /*0740*/  ISETP.LT.AND P0, PT, R189, UR6, PT ;  /* 0x00000006bd007c0c */ /* 0x000fda000bf01270 */
[----:B------:R-:W-:Y:S05]  /*0750*/  @!P0 BRA `(.L_x_1566) ;  /* 0x000001c000008947 */ /* 0x000fea0003800000 */
[----:B------:R-:W-:Y:S01]  /*0760*/  IMAD.U32 R2, RZ, RZ, UR4 ;  /* 0x00000004ff027e24 */ /* 0x000fe2000f8e00ff */
[----:B------:R-:W-:-:S04]  /*0770*/  UIADD3 UR5, UR4, -0x1, UR6 ;  /* 0xffffffff04057890 */ /* 0x000fc8000fffe006 */
[-C--:B------:R-:W-:Y:S02]  /*0780*/  IABS R5, R2.reuse ;  /* 0x0000000200057213 */ /* 0x080fe40000000000 */
[----:B------:R-:W-:Y:S02]  /*0790*/  IADD3 R7, -R189, UR5, RZ ;  /* 0x00000005bd077c10 */ /* 0x000fe4000fffe1ff */
[----:B------:R-:W1:Y:S01]  /*07a0*/  I2F.RP R10, R5 ;  /* 0x00000005000a7306 */ /* 0x000e620000209400 */
[----:B------:R-:W-:Y:S02]  /*07b0*/  IABS R2, R2 ;  /* 0x0000000200027213 */ /* 0x000fe40000000000 */
[----:B------:R-:W-:Y:S02]  /*07c0*/  IABS R3, R7 ;  /* 0x0000000700037213 */ /* 0x000fe40000000000 */
[----:B------:R-:W-:Y:S01]  /*07d0*/  LOP3.LUT R7, R7, UR4, RZ, 0x3c, !PT ;  /* 0x0000000407077c12 */ /* 0x000fe2000f8e3cff */
        /* <DEDUP_REMOVED lines=14> */
[----:B------:R-:W-:Y:S02]  /*08c0*/  ISETP.NE.AND P1, PT, RZ, UR4, PT ;  /* 0x00000004ff007c0c */ /* 0x000fe4000bf25270 */
[----:B------:R-:W-:-:S13]  /*08d0*/  ISETP.GE.U32.AND P2, PT, R2, R5, PT ;  /* 0x000000050200720c */ /* 0x000fda0003f46070 */
[----:B------:R-:W-:-:S05]  /*08e0*/  @P2 IADD3 R4, R4, 0x1, RZ ;  /* 0x0000000104042810 */ /* 0x000fca0007ffe0ff */
[----:B------:R-:W-:Y:S01]  /*08f0*/  @!P0 IMAD.MOV R4, RZ, RZ, -R4 ;  /* 0x000000ffff048224 */ /* 0x000fe200078e0a04 */
[----:B------:R-:W-:-:S05]  /*0900*/  @!P1 LOP3.LUT R4, RZ, UR4, RZ, 0x33, !PT ;  /* 0x00000004ff049c12 */ /* 0x000fca000f8e33ff */
[----:B------:R-:W-:Y:S02]  /*0910*/  IMAD.MOV.U32 R132, RZ, RZ, R4 ;  /* 0x000000ffff847224 */ /* 0x000fe400078e0004 */
.L_x_1566:
[----:B------:R-:W-:Y:S01]  /*0920*/  ULOP3.LUT UR10, UR10, 0xffff, URZ, 0xc0, !UPT ;  /* 0x0000ffff0a0a7892 */ /* 0x000fe2000f8ec03f */
[----:B------:R-:W-:Y:S01]  /*0930*/  PLOP3.LUT P2, PT, PT, PT, PT, 0x80, 0x0 ;  /* 0x000000000000781c */ /* 0x000fe20003f4f070 */
[----:B------:R-:W-:Y:S01]  /*0940*/  IMAD.MOV.U32 R7, RZ, RZ, RZ ;  /* 0x000000ffff077224 */ /* 0x000fe200078e00ff */
[----:B------:R-:W-:Y:S01]  /*0950*/  MOV R4, RZ ;  /* 0x000000ff00047202 */ /* 0x000fe20000000f00 */
[----:B------:R-:W-:Y:S01]  /*0960*/  CS2R R84, SRZ ;  /* 0x0000000000547805 */ /* 0x000fe2000001ff00 */
[----:B------:R-:W-:Y:S01]  /*0970*/  CS2R R82, SRZ ;  /* 0x0000000000527805 */ /* 0x000fe2000001ff00 */
[----:B------:R-:W-:Y:S01]  /*0980*/  IMAD R189, R132, UR10, R189 ;  /* 0x0000000a84bd7c24 */ /* 0x000fe2000f8e02bd */
[----:B------:R-:W-:Y:S01]  /*0990*/  ULDC.64 UR10, c[0x0][0x118] ;  /* 0x00004600000a7ab9 */ /* 0x000fe20000000a00 */
[----:B------:R-:W-:Y:S01]  /*09a0*/  CS2R R80, SRZ ;  /* 0x0000000000507805 */ /* 0x000fe2000001ff00 */
[----:B------:R-:W-:Y:S01]  /*09b0*/  CS2R R78, SRZ ;  /* 0x00000000004e7805 */ /* 0x000fe2000001ff00 */
[----:B------:R-:W-:Y:S01]  /*09c0*/  IMAD.IADD R132, R189, 0x1, R132 ;  /* 0x00000001bd847824 */ /* 0x000fe200078e0284 */
[----:B------:R-:W-:Y:S01]  /*09d0*/  CS2R R76, SRZ ;  /* 0x00000000004c7805 */ /* 0x000fe2000001ff00 */
[----:B------:R-:W-:Y:S01]  /*09e0*/  CS2R R74, SRZ ;  /* 0x00000000004a7805 */ /* 0x000fe2000001ff00 */
[----:B------:R-:W-:Y:S01]  /*09f0*/  CS2R R72, SRZ ;  /* 0x0000000000487805 */ /* 0x000fe2000001ff00 */
[----:B------:R-:W-:Y:S01]  /*0a00*/  CS2R R70, SRZ ;  /* 0x0000000000467805 */ /* 0x000fe2000001ff00 */
[----:B------:R-:W-:Y:S01]  /*0a10*/  IMNMX R132, R132, UR6, PT ;  /* 0x0000000684847c17 */ /* 0x000fe2000b800200 */
        /* <DEDUP_REMOVED lines=47> */
[----:B------:R-:W-:-:S05]  /*0d10*/  @P4 IMAD.WIDE R4, R0, R3, c[0x0][0x340] ;  /* 0x0000d00000044625 */ /* 0x000fca00078e0203 */
[----:B------:R1:W2:Y:S01]  /*0d20*/  @P4 LDG.E R2, [R4.64] ;  /* 0x0000000a04024981 */ /* 0x0002a2000c1e1900 */
[----:B------:R-:W-:Y:S01]  /*0d30*/  SHF.R.S32.HI R81, RZ, 0x1f, R6 ;  /* 0x0000001fff517819 */ /* 0x000fe20000011406 */
[----:B------:R-:W-:Y:S01]  /*0d40*/  UIMAD UR6, UR14, UR4, URZ ;  /* 0x000000040e0672a4 */ /* 0x000fe2000f8e023f */
[----:B------:R-:W-:Y:S01]  /*0d50*/  PLOP3.LUT P2, PT, PT, PT, UP2, 0x80, 0x0 ;  /* 0x000000000000781c */ /* 0x000fe20003f4f028 */
[----:B------:R-:W-:Y:S01]  /*0d60*/  UIMAD.WIDE.U32 UR16, UR8, UR4, URZ ;  /* 0x00000004081072a5 */ /* 0x000fe2000f8e003f */
[CC--:B------:R-:W-:Y:S01]  /*0d70*/  LEA.HI R8, R81.reuse, R6.reuse, RZ, 0x3 ;  /* 0x0000000651087211 */ /* 0x0c0fe200078f18ff */
[----:B------:R-:W-:Y:S01]  /*0d80*/  UIMAD UR4, UR8, UR5, UR6 ;  /* 0x00000005080472a4 */ /* 0x000fe2000f8e0206 */
[CC--:B------:R-:W-:Y:S01]  /*0d90*/  LEA.HI R19, R81.reuse, R6.reuse, RZ, 0x4 ;  /* 0x0000000651137211 */ /* 0x0c0fe200078f20ff */
[----:B------:R-:W-:Y:S01]  /*0da0*/  BSSY B0, `(.L_x_1568) ;  /* 0x0000097000007945 */ /* 0x000fe20003800000 */
[----:B------:R-:W-:Y:S01]  /*0db0*/  LOP3.LUT R3, R8, 0xfffffff8, RZ, 0xc0, !PT ;  /* 0xfffffff808037812 */ /* 0x000fe200078ec0ff */
[----:B------:R-:W-:Y:S01]  /*0dc0*/  UIADD3 UR4, UR17, UR4, URZ ;  /* 0x0000000411047290 */ /* 0x000fe2000fffe03f */
[----:B------:R-:W-:Y:S01]  /*0dd0*/  SHF.R.S32.HI R9, RZ, 0x3, R8 ;  /* 0x00000003ff097819 */ /* 0x000fe20000011408 */
[----:B------:R-:W-:Y:S01]  /*0de0*/  IMAD.U32 R21, RZ, RZ, UR17 ;  /* 0x00000011ff157e24 */ /* 0x000fe2000f8e00ff */
[----:B------:R-:W-:Y:S01]  /*0df0*/  PLOP3.LUT P0, PT, PT, PT, UP2, 0x80, 0x0 ;  /* 0x000000000000781c */ /* 0x000fe20003f0f028 */
[----:B------:R-:W-:Y:S01]  /*0e00*/  IMAD.IADD R208, R6, 0x1, -R3 ;  /* 0x0000000106d07824 */ /* 0x000fe200078e0a03 */
[----:B------:R-:W-:Y:S01]  /*0e10*/  LEA.HI R13, R81, R6, RZ, 0x6 ;  /* 0x00000006510d7211 */ /* 0x000fe200078f30ff */
[----:B------:R-:W-:Y:S01]  /*0e20*/  IMAD.SHL.U32 R7, R9, 0x40, RZ ;  /* 0x0000004009077824 */ /* 0x000fe200078e00ff */
[----:B------:R-:W-:Y:S01]  /*0e30*/  ULDC.64 UR6, c[0x0][0x1e8] ;  /* 0x00007a0000067ab9 */ /* 0x000fe20000000a00 */
[C---:B------:R-:W-:Y:S01]  /*0e40*/  IMAD.SHL.U32 R18, R208.reuse, 0x8, RZ ;  /* 0x00000008d0127824 */ /* 0x040fe200078e00ff */
[----:B------:R-:W-:Y:S01]  /*0e50*/  UIMAD UR6, UR14, UR6, URZ ;  /* 0x000000060e0672a4 */ /* 0x000fe2000f8e023f */
[----:B------:R-:W-:Y:S01]  /*0e60*/  IMAD.SHL.U32 R17, R208, 0x40, RZ ;  /* 0x00000040d0117824 */ /* 0x000fe200078e00ff */
[----:B------:R-:W-:Y:S01]  /*0e70*/  LOP3.LUT R7, R7, 0x1c0, RZ, 0xc0, !PT ;  /* 0x000001c007077812 */ /* 0x000fe200078ec0ff */
[----:B------:R-:W-:Y:S01]  /*0e80*/  IMAD.U32 R20, RZ, RZ, UR16 ;  /* 0x00000010ff147e24 */ /* 0x000fe2000f8e00ff */
[----:B------:R-:W-:Y:S01]  /*0e90*/  UIMAD UR6, UR8, UR7, UR6 ;  /* 0x00000007080672a4 */ /* 0x000fe2000f8e0206 */
[----:B------:R-:W-:Y:S01]  /*0ea0*/  IMAD.U32 R21, RZ, RZ, UR4 ;  /* 0x00000004ff157e24 */ /* 0x000fe2000f8e00ff */
[----:B-1----:R-:W-:Y:S01]  /*0eb0*/  SHF.R.S32.HI R5, RZ, 0x4, R19 ;  /* 0x00000004ff057819 */ /* 0x002fe20000011413 */
[----:B------:R-:W-:Y:S01]  /*0ec0*/  IMAD.SHL.U32 R13, R13, 0x8, RZ ;  /* 0x000000080d0d7824 */ /* 0x000fe200078e00ff */
[----:B------:R-:W-:Y:S01]  /*0ed0*/  LOP3.LUT R3, R7, 0x38, R18, 0xf8, !PT ;  /* 0x0000003807037812 */ /* 0x000fe200078ef812 */
[----:B------:R-:W-:Y:S01]  /*0ee0*/  IMAD.WIDE.U32 R20, R0, c[0x0][0x1c0], R20 ;  /* 0x0000700000147a25 */ /* 0x000fe200078e0014 */
[C---:B------:R-:W-:Y:S01]  /*0ef0*/  LEA.HI R4, R19.reuse, R5, RZ, 0x1 ;  /* 0x0000000513047211 */ /* 0x040fe200078f08ff */
[----:B------:R-:W-:Y:S01]  /*0f00*/  ULDC.64 UR4, c[0x0][0x210] ;  /* 0x0000840000047ab9 */ /* 0x000fe20000000a00 */
[----:B------:R-:W-:Y:S01]  /*0f10*/  LOP3.LUT R19, R19, 0xfffffff0, RZ, 0xc0, !PT ;  /* 0xfffffff013137812 */ /* 0x000fe200078ec0ff */
[----:B------:R-:W-:Y:S01]  /*0f20*/  UIMAD UR4, UR14, UR4, URZ ;  /* 0x000000040e0472a4 */ /* 0x000fe2000f8e023f */
[----:B------:R-:W-:Y:S01]  /*0f30*/  SHF.R.U32.HI R194, RZ, 0x3, R7 ;  /* 0x00000003ffc27819 */ /* 0x000fe20000011607 */
[----:B------:R-:W-:Y:S01]  /*0f40*/  IMAD R7, R208, 0x20, R9 ;  /* 0x00000020d0077824 */ /* 0x000fe200078e0209 */
[----:B------:R-:W-:Y:S01]  /*0f50*/  LOP3.LUT R4, R4, 0xfffffffe, RZ, 0xc0, !PT ;  /* 0xfffffffe04047812 */ /* 0x000fe200078ec0ff */
[----:B------:R-:W-:Y:S01]  /*0f60*/  IMAD.IADD R19, R6, 0x1, -R19 ;  /* 0x0000000106137824 */ /* 0x000fe200078e0a13 */
[----:B------:R-:W-:Y:S01]  /*0f70*/  LOP3.LUT R17, R17, 0x1c0, RZ, 0xc0, !PT ;  /* 0x000001c011117812 */ /* 0x000fe200078ec0ff */
[----:B------:R-:W-:Y:S01]  /*0f80*/  UIMAD UR4, UR8, UR5, UR4 ;  /* 0x00000005080472a4 */ /* 0x000fe2000f8e0204 */
[----:B------:R-:W-:Y:S01]  /*0f90*/  IADD3 R7, R7, UR13, RZ ;  /* 0x0000000d07077c10 */ /* 0x000fe2000fffe0ff */
[----:B------:R-:W-:Y:S01]  /*0fa0*/  IMAD.IADD R4, R5, 0x1, -R4 ;  /* 0x0000000105047824 */ /* 0x000fe200078e0a04 */
[----:B------:R-:W-:Y:S01]  /*0fb0*/  IADD3 R5, R18, 0x80, RZ ;  /* 0x0000008012057810 */ /* 0x000fe20007ffe0ff */
[----:B------:R-:W-:Y:S01]  /*0fc0*/  ULDC UR5, c[0x0][0x2c4] ;  /* 0x0000b10000057ab9 */ /* 0x000fe20000000800 */
[----:B------:R-:W-:Y:S01]  /*0fd0*/  SHF.R.S32.HI R14, RZ, 0x1f, R19 ;  /* 0x0000001fff0e7819 */ /* 0x000fe20000011413 */
[----:B------:R-:W-:Y:S01]  /*0fe0*/  @P2 IMAD.HI.U32 R10, R7, c[0x0][0x2c8], RZ ;  /* 0x0000b200070a2a27 */ /* 0x000fe200078e00ff */
[----:B------:R-:W-:-:S02]  /*0ff0*/  ISETP.GE.AND P1, PT, R5, c[0x0][0x1d4], PT ;  /* 0x0000750005007a0c */ /* 0x000fc40003f26270 */
[----:B------:R-:W-:Y:S01]  /*1000*/  ISETP.GE.AND P5, PT, R5, c[0x0][0x198], PT ;  /* 0x0000660005007a0c */ /* 0x000fe20003fa6270 */
[----:B------:R-:W-:Y:S01]  /*1010*/  IMAD.MOV.U32 R15, RZ, RZ, R7 ;  /* 0x000000ffff0f7224 */ /* 0x000fe200078e0007 */
[----:B------:R-:W-:Y:S02]  /*1020*/  LOP3.LUT R194, R3, R194, RZ, 0x3c, !PT ;  /* 0x000000c203c27212 */ /* 0x000fe400078e3cff */
[----:B------:R-:W-:Y:S02]  /*1030*/  LEA.HI R5, R14, R19, RZ, 0x3 ;  /* 0x000000130e057211 */ /* 0x000fe400078f18ff */
[----:B------:R-:W-:Y:S02]  /*1040*/  SHF.R.S32.HI R3, RZ, 0x1f, R0 ;  /* 0x0000001fff037819 */ /* 0x000fe40000011400 */
[----:B------:R-:W-:Y:S02]  /*1050*/  @P0 SHF.R.U32.HI R15, RZ, c[0x0][0x2cc], R10 ;  /* 0x0000b300ff0f0a19 */ /* 0x000fe4000001160a */
[----:B------:R-:W-:Y:S01]  /*1060*/  LOP3.LUT R8, R17, 0x8, R8, 0xf8, !PT ;  /* 0x0000000811087812 */ /* 0x000fe200078ef808 */
[----:B------:R-:W-:Y:S01]  /*1070*/  IMAD R23, R3, c[0x0][0x1c0], RZ ;  /* 0x0000700003177a24 */ /* 0x000fe200078e02ff */
[----:B------:R-:W-:-:S02]  /*1080*/  LOP3.LUT R16, R5, 0xfffffff8, RZ, 0xc0, !PT ;  /* 0xfffffff805107812 */ /* 0x000fc400078ec0ff */
[----:B------:R-:W-:Y:S01]  /*1090*/  SHF.R.U32.HI R17, RZ, 0x3, R17 ;  /* 0x00000003ff117819 */ /* 0x000fe20000011611 */
[----:B------:R-:W-:Y:S01]  /*10a0*/  IMAD R23, R0, c[0x0][0x1c4], R23 ;  /* 0x0000710000177a24 */ /* 0x000fe200078e0217 */
[----:B------:R-:W-:Y:S01]  /*10b0*/  SHF.R.S32.HI R10, RZ, 0x1f, R9 ;  /* 0x0000001fff0a7819 */ /* 0x000fe20000011409 */
[----:B------:R-:W-:Y:S01]  /*10c0*/  IMAD.IADD R16, R19, 0x1, -R16 ;  /* 0x0000000113107824 */ /* 0x000fe200078e0a10 */
[----:B------:R-:W-:Y:S01]  /*10d0*/  LOP3.LUT R17, R8, R17, RZ, 0x3c, !PT ;  /* 0x0000001108117212 */ /* 0x000fe200078e3cff */
[----:B------:R-:W-:Y:S01]  /*10e0*/  IMAD.IADD R21, R21, 0x1, R23 ;  /* 0x0000000115157824 */ /* 0x000fe200078e0217 */
[----:B------:R-:W-:Y:S01]  /*10f0*/  SHF.R.S32.HI R19, RZ, 0x1f, R18 ;  /* 0x0000001fff137819 */ /* 0x000fe20000011412 */
[----:B------:R-:W-:Y:S01]  /*1100*/  IMAD R8, R10, c[0x0][0x1e0], RZ ;  /* 0x000078000a087a24 */ /* 0x000fe200078e02ff */
[----:B------:R-:W-:Y:S01]  /*1110*/  LOP3.LUT R194, R194, 0xfffffe00, R13, 0xf8, !PT ;  /* 0xfffffe00c2c27812 */ /* 0x000fe200078ef80d */
[----:B------:R-:W-:Y:S01]  /*1120*/  IMAD R10, R10, c[0x0][0x208], RZ ;  /* 0x000082000a0a7a24 */ /* 0x000fe200078e02ff */
[--C-:B------:R-:W-:Y:S01]  /*1130*/  SHF.R.S32.HI R14, RZ, 0x1f, R15.reuse ;  /* 0x0000001fff0e7819 */ /* 0x100fe2000001140f */
[C---:B------:R-:W-:Y:S01]  /*1140*/  IMAD R13, R9.reuse, c[0x0][0x1e4], R8 ;  /* 0x00007900090d7a24 */ /* 0x040fe200078e0208 */
[C---:B------:R-:W-:Y:S01]  /*1150*/  LOP3.LUT P2, RZ, R16.reuse, 0x4, RZ, 0xc0, !PT ;  /* 0x0000000410ff7812 */ /* 0x040fe2000784c0ff */
[----:B------:R-:W-:Y:S01]  /*1160*/  IMAD.MOV R8, RZ, RZ, -R15 ;  /* 0x000000ffff087224 */ /* 0x000fe200078e0a0f */
[----:B------:R-:W-:Y:S01]  /*1170*/  LOP3.LUT P3, RZ, R16, 0x2, RZ, 0xc0, !PT ;  /* 0x0000000210ff7812 */ /* 0x000fe2000786c0ff */
[C---:B------:R-:W-:Y:S01]  /*1180*/  IMAD R10, R9.reuse, c[0x0][0x20c], R10 ;  /* 0x00008300090a7a24 */ /* 0x040fe200078e020a */
[----:B------:R-:W-:Y:S01]  /*1190*/  P2R R12, PR, RZ, 0x2 ;  /* 0x00000002ff0c7803 */ /* 0x000fe20000000000 */
[----:B------:R-:W-:Y:S01]  /*11a0*/  IMAD.WIDE.U32 R24, R9, c[0x0][0x1e0], R18 ;  /* 0x0000780009187a25 */ /* 0x000fe200078e0012 */
[----:B------:R-:W-:-:S02]  /*11b0*/  LOP3.LUT P1, RZ, R208, 0x2, RZ, 0xc0, !PT ;  /* 0x00000002d0ff7812 */ /* 0x000fc4000782c0ff */
[----:B------:R-:W-:Y:S01]  /*11c0*/  LEA.HI R80, R81, R6, RZ, 0x5 ;  /* 0x0000000651507211 */ /* 0x000fe200078f28ff */
[----:B------:R-:W-:Y:S01]  /*11d0*/  IMAD.WIDE.U32 R22, R9, c[0x0][0x208], R18 ;  /* 0x0000820009167a25 */ /* 0x000fe200078e0012 */
[----:B------:R-:W-:-:S03]  /*11e0*/  P2R R11, PR, RZ, 0x20 ;  /* 0x00000020ff0b7803 */ /* 0x000fc60000000000 */
[----:B------:R-:W-:Y:S02]  /*11f0*/  IMAD R8, R8, c[0x0][0x2c4], R7 ;  /* 0x0000b10008087a24 */ /* 0x000fe400078e0207 */
[----:B------:R-:W-:Y:S02]  /*1200*/  IMAD.IADD R25, R25, 0x1, R13 ;  /* 0x0000000119197824 */ /* 0x000fe400078e020d */
[----:B------:R-:W-:Y:S02]  /*1210*/  IMAD.IADD R23, R23, 0x1, R10 ;  /* 0x0000000117177824 */ /* 0x000fe400078e020a */
[----:B------:R-:W-:Y:S02]  /*1220*/  IMAD.U32 R7, RZ, RZ, UR8 ;  /* 0x00000008ff077e24 */ /* 0x000fe4000f8e00ff */
[----:B------:R-:W-:Y:S02]  /*1230*/  IMAD R14, R14, c[0x0][0x1b0], RZ ;  /* 0x00006c000e0e7a24 */ /* 0x000fe400078e02ff */
[----:B------:R-:W-:-:S02]  /*1240*/  IMAD.SHL.U32 R16, R16, 0x40, RZ ;  /* 0x0000004010107824 */ /* 0x000fc400078e00ff */
[----:B------:R-:W-:-:S03]  /*1250*/  IMAD.WIDE.U32 R24, R7, c[0x0][0x1e8], R24 ;  /* 0x00007a0007187a25 */ /* 0x000fc600078e0018 */
[----:B------:R-:W-:Y:S01]  /*1260*/  LOP3.LUT R13, R16, 0x1c0, RZ, 0xc0, !PT ;  /* 0x000001c0100d7812 */ /* 0x000fe200078ec0ff */
[----:B------:R-:W-:Y:S01]  /*1270*/  IMAD.WIDE.U32 R22, R7, c[0x0][0x210], R22 ;  /* 0x0000840007167a25 */ /* 0x000fe200078e0016 */
[----:B------:R-:W-:Y:S02]  /*1280*/  SHF.R.S32.HI R7, RZ, 0x1f, R8 ;  /* 0x0000001fff077819 */ /* 0x000fe40000011408 */
[----:B------:R-:W-:Y:S01]  /*1290*/  IADD3 R16, R9, UR13, RZ ;  /* 0x0000000d09107c10 */ /* 0x000fe2000fffe0ff */
[----:B------:R-:W-:Y:S01]  /*12a0*/  IMAD R184, R4, 0x200, R17 ;  /* 0x0000020004b87824 */ /* 0x000fe200078e0211 */
[----:B------:R-:W-:Y:S01]  /*12b0*/  IADD3 R23, R23, UR4, RZ ;  /* 0x0000000417177c10 */ /* 0x000fe2000fffe0ff */
[----:B------:R-:W-:Y:S01]  /*12c0*/  IMAD.WIDE.U32 R20, R15, c[0x0][0x1b0], R20 ;  /* 0x00006c000f147a25 */ /* 0x000fe200078e0014 */
[----:B------:R-:W-:Y:S01]  /*12d0*/  ULDC UR4, c[0x0][0x168] ;  /* 0x00005a0000047ab9 */ /* 0x000fe20000000800 */
[----:B------:R-:W-:Y:S01]  /*12e0*/  IADD3 R25, R25, UR6, RZ ;  /* 0x0000000619197c10 */ /* 0x000fe2000fffe0ff */
[----:B------:R-:W-:Y:S01]  /*12f0*/  UIMAD UR4, UR5, UR4, URZ ;  /* 0x00000004050472a4 */ /* 0x000fe2000f8e023f */
[----:B------:R-:W-:-:S02]  /*1300*/  IMAD R14, R15, c[0x0][0x1b4], R14 ;  /* 0x00006d000f0e7a24 */ /* 0x000fc400078e020e */
[----:B------:R-:W-:Y:S02]  /*1310*/  IMAD.SHL.U32 R4, R4, 0x8, RZ ;  /* 0x0000000804047824 */ /* 0x000fe400078e00ff */
[----:B------:R-:W-:Y:S02]  /*1320*/  IMAD.IADD R21, R21, 0x1, R14 ;  /* 0x0000000115157824 */ /* 0x000fe400078e020e */
[----:B------:R-:W-:Y:S01]  /*1330*/  IMAD R7, R7, c[0x0][0x1a8], RZ ;  /* 0x00006a0007077a24 */ /* 0x000fe200078e02ff */
[----:B------:R-:W-:Y:S01]  /*1340*/  LOP3.LUT R4, R13, 0x8, R4, 0xf8, !PT ;  /* 0x000000080d047812 */ /* 0x000fe200078ef804 */
[----:B------:R-:W-:Y:S01]  /*1350*/  IMAD.WIDE.U32 R14, R8, c[0x0][0x1a8], R20 ;  /* 0x00006a00080e7a25 */ /* 0x000fe200078e0014 */
[----:B------:R-:W-:-:S03]  /*1360*/  SHF.R.U32.HI R13, RZ, 0x3, R13 ;  /* 0x00000003ff0d7819 */ /* 0x000fc6000001160d */
[----:B------:R-:W-:Y:S01]  /*1370*/  IMAD R7, R8, c[0x0][0x1ac], R7 ;  /* 0x00006b0008077a24 */ /* 0x000fe200078e0207 */
[----:B------:R-:W-:Y:S01]  /*1380*/  LOP3.LUT R4, R4, R13, RZ, 0x3c, !PT ;  /* 0x0000000d04047212 */ /* 0x000fe200078e3cff */
[----:B------:R-:W-:Y:S01]  /*1390*/  IMAD.SHL.U32 R13, R5, 0x40, RZ ;  /* 0x00000040050d7824 */ /* 0x000fe200078e00ff */
[----:B------:R-:W-:Y:S01]  /*13a0*/  LEA R10, P0, R14, c[0x0][0x160], 0x1 ;  /* 0x000058000e0a7a11 */ /* 0x000fe200078008ff */
[----:B------:R-:W-:-:S03]  /*13b0*/  IMAD.IADD R5, R15, 0x1, R7 ;  /* 0x000000010f057824 */ /* 0x000fc600078e0207 */
[----:B------:R-:W-:Y:S01]  /*13c0*/  LOP3.LUT R4, R4, 0xfffffe00, R13, 0xf8, !PT ;  /* 0xfffffe0004047812 */ /* 0x000fe200078ef80d */
[----:B------:R1:W3:Y:S01]  /*13d0*/  SHFL.IDX PT, R20, R10, RZ, 0x181f ;  /* 0x00181fff0a147589 */ /* 0x0002e200000e0000 */
[----:B------:R-:W-:Y:S02]  /*13e0*/  IADD3 R13, R18, 0x40, RZ ;  /* 0x00000040120d7810 */ /* 0x000fe40007ffe0ff */
[----:B------:R-:W-:Y:S02]  /*13f0*/  LEA.HI.X R5, R14, c[0x0][0x164], R5, 0x1, P0 ;  /* 0x000059000e057a11 */ /* 0x000fe400000f0c05 */
[----:B------:R-:W-:-:S03]  /*1400*/  LOP3.LUT P0, RZ, R208, 0x4, RZ, 0xc0, !PT ;  /* 0x00000004d0ff7812 */ /* 0x000fc6000780c0ff */
[----:B------:R1:W4:Y:S01]  /*1410*/  SHFL.IDX PT, R21, R5, RZ, 0x181f ;  /* 0x00181fff05157589 */ /* 0x00032200000e0000 */
[--C-:B--2---:R-:W-:Y:S01]  /*1420*/  @P4 IMAD.MOV.U32 R196, RZ, RZ, R2.reuse ;  /* 0x000000ffffc44224 */ /* 0x104fe200078e0002 */
[----:B------:R-:W-:Y:S01]  /*1430*/  @P4 SHF.R.S32.HI R197, RZ, 0x1f, R2 ;  /* 0x0000001fffc54819 */ /* 0x000fe20000011402 */
[----:B------:R-:W-:Y:S01]  /*1440*/  @!P4 IMAD.MOV.U32 R196, RZ, RZ, R0 ;  /* 0x000000ffffc4c224 */ /* 0x000fe200078e0000 */
[----:B------:R-:W-:Y:S01]  /*1450*/  LEA.HI R0, R81, R6, RZ, 0x3 ;  /* 0x0000000651007211 */ /* 0x000fe200078f18ff */
[----:B------:R-:W-:Y:S01]  /*1460*/  @!P4 IMAD.MOV.U32 R197, RZ, RZ, R3 ;  /* 0x000000ffffc5c224 */ /* 0x000fe200078e0003 */
[----:B------:R-:W-:Y:S01]  /*1470*/  ISETP.GE.AND P4, PT, R16, UR4, PT ;  /* 0x0000000410007c0c */ /* 0x000fe2000bf86270 */
[----:B------:R-:W-:Y:S01]  /*1480*/  IMAD.MOV.U32 R2, RZ, RZ, 0x10 ;  /* 0x00000010ff027424 */ /* 0x000fe200078e00ff */
[----:B------:R-:W-:Y:S01]  /*1490*/  LOP3.LUT R7, R0, 0xfffffff8, RZ, 0xc0, !PT ;  /* 0xfffffff800077812 */ /* 0x000fe200078ec0ff */
[C---:B------:R-:W-:Y:S01]  /*14a0*/  IMAD R203, R197.reuse, c[0x0][0x1f0], RZ ;  /* 0x00007c00c5cb7a24 */ /* 0x040fe200078e02ff */
[----:B------:R-:W-:Y:S01]  /*14b0*/  P2R R0, PR, RZ, 0x2 ;  /* 0x00000002ff007803 */ /* 0x000fe20000000000 */
[----:B------:R-:W-:Y:S01]  /*14c0*/  IMAD R201, R197, c[0x0][0x218], RZ ;  /* 0x00008600c5c97a24 */ /* 0x000fe200078e02ff */
[----:B------:R-:W-:Y:S01]  /*14d0*/  ISETP.GE.AND P1, PT, R13, c[0x0][0x198], PT ;  /* 0x000066000d007a0c */ /* 0x000fe20003f26270 */
[----:B------:R-:W-:Y:S01]  /*14e0*/  IMAD.IADD R8, R6, 0x1, -R7 ;  /* 0x0000000106087824 */ /* 0x000fe200078e0a07 */
[----:B------:R-:W-:Y:S01]  /*14f0*/  SEL R2, R2, 0xfffffff0, !P3 ;  /* 0xfffffff002027807 */ /* 0x000fe20005800000 */
[----:B------:R-:W-:Y:S01]  /*1500*/  IMAD.MOV.U32 R3, RZ, RZ, 0x20 ;  /* 0x00000020ff037424 */ /* 0x000fe200078e00ff */
[----:B------:R-:W-:Y:S01]  /*1510*/  P2R R0, PR, RZ, 0x2 ;  /* 0x00000002ff007803 */ /* 0x000fe20000000000 */
[C---:B------:R-:W-:Y:S01]  /*1520*/  IMAD R203, R196.reuse, c[0x0][0x1f4], R203 ;  /* 0x00007d00c4cb7a24 */ /* 0x040fe200078e02cb */
[----:B------:R-:W-:Y:S01]  /*1530*/  SHF.R.S32.HI R7, RZ, 0x5, R80 ;  /* 0x00000005ff077819 */ /* 0x000fe20000011450 */
[C---:B------:R-:W-:Y:S01]  /*1540*/  IMAD R201, R196.reuse, c[0x0][0x21c], R201 ;  /* 0x00008700c4c97a24 */ /* 0x040fe200078e02c9 */
[----:B------:R-:W-:Y:S01]  /*1550*/  SEL R3, R3, 0xffffffe0, !P2 ;  /* 0xffffffe003037807 */ /* 0x000fe20005000000 */
[----:B------:R-:W-:Y:S01]  /*1560*/  IMAD.WIDE.U32 R198, R196, c[0x0][0x1f0], R24 ;  /* 0x00007c00c4c67a25 */ /* 0x000fe200078e0018 */
[----:B------:R-:W-:-:S02]  /*1570*/  ISETP.GE.AND P3, PT, R18, c[0x0][0x1d4], PT ;  /* 0x0000750012007a0c */ /* 0x000fc40003f66270 */
[----:B------:R-:W-:Y:S01]  /*1580*/  ISETP.GE.AND P2, PT, R13, c[0x0][0x1d4], PT ;  /* 0x000075000d007a0c */ /* 0x000fe20003f46270 */
[----:B------:R-:W-:Y:S01]  /*1590*/  IMAD.SHL.U32 R8, R8, 0x8, RZ ;  /* 0x0000000808087824 */ /* 0x000fe200078e00ff */
[----:B------:R-:W-:Y:S01]  /*15a0*/  ISETP.NE.AND P1, PT, R12, RZ, PT ;  /* 0x000000ff0c00720c */ /* 0x000fe20003f25270 */
[----:B------:R-:W-:-:S03]  /*15b0*/  IMAD.WIDE.U32 R196, R196, c[0x0][0x218], R22 ;  /* 0x00008600c4c47a25 */ /* 0x000fc600078e0016 */
[----:B------:R-:W-:Y:S01]  /*15c0*/  ISETP.GE.AND P6, PT, R8, c[0x0][0x198], PT ;  /* 0x0000660008007a0c */ /* 0x000fe20003fc6270 */
[----:B------:R-:W-:Y:S02]  /*15d0*/  IMAD.IADD R203, R199, 0x1, R203 ;  /* 0x00000001c7cb7824 */ /* 0x000fe400078e02cb */
[----:B------:R-:W-:Y:S01]  /*15e0*/  IMAD.IADD R201, R197, 0x1, R201 ;  /* 0x00000001c5c97824 */ /* 0x000fe200078e02c9 */
[----:B------:R-:W-:Y:S05]  /*15f0*/  @P4 BRA `(.L_x_1569) ;  /* 0x0000011000004947 */ /* 0x000fea0003800000 */
[C---:B-1-34-:R-:W-:Y:S02]  /*1600*/  IADD3 R12, R8.reuse, 0x80, RZ ;  /* 0x00000080080c7810 */ /* 0x05afe40007ffe0ff */
[----:B------:R-:W-:Y:S02]  /*1610*/  LEA R22, P4, R8, R20, 0x1 ;  /* 0x0000001408167211 */ /* 0x000fe400078808ff */
[----:B------:R-:W-:Y:S02]  /*1620*/  SHF.R.S32.HI R14, RZ, 0x1f, R13 ;  /* 0x0000001fff0e7819 */ /* 0x000fe4000001140d */
[----:B------:R-:W-:-:S02]  /*1630*/  SHF.R.S32.HI R15, RZ, 0x1f, R12 ;  /* 0x0000001fff0f7819 */ /* 0x000fc4000001140c */
[----:B------:R-:W-:Y:S02]  /*1640*/  LEA.HI.X R23, R8, R21, R19, 0x1, P4 ;  /* 0x0000001508177211 */ /* 0x000fe400020f0c13 */
[----:B------:R-:W-:Y:S02]  /*1650*/  LEA.HI R14, R14, R13, RZ, 0x3 ;  /* 0x0000000d0e0e7211 */ /* 0x000fe400078f18ff */
[----:B------:R-:W-:Y:S02]  /*1660*/  ISETP.NE.AND P4, PT, R0, RZ, PT ;  /* 0x000000ff0000720c */ /* 0x000fe40003f85270 */
[----:B------:R-:W-:Y:S01]  /*1670*/  LEA.HI R15, R15, R12, RZ, 0x3 ;  /* 0x0000000c0f0f7211 */ /* 0x000fe200078f18ff */
[----:B------:R-:W-:Y:S01]  /*1680*/  IMAD.SHL.U32 R12, R194, 0x2, RZ ;  /* 0x00000002c20c7824 */ /* 0x000fe200078e00ff */
[----:B------:R-:W-:Y:S02]  /*1690*/  LOP3.LUT R14, R14, 0xfffffff8, RZ, 0xc0, !PT ;  /* 0xfffffff80e0e7812 */ /* 0x000fe400078ec0ff */
[----:B------:R-:W-:-:S02]  /*16a0*/  LOP3.LUT R15, R15, 0xfffffff8, RZ, 0xc0, !PT ;  /* 0xfffffff80f0f7812 */ /* 0x000fc400078ec0ff */
[----:B------:R-:W-:Y:S01]  /*16b0*/  @!PT LDS RZ, [RZ] ;  /* 0x00000000fffff984 */ /* 0x000fe20000000800 */
[----:B------:R1:W-:Y:S01]  /*16c0*/  LDGSTS.E.BYPASS.LTC128B.128 [R12+0x18100], [R22.64], !P6 ;  /* 0x18100000160c7fae */ /* 0x0003e2000f101d4a */
[----:B------:R-:W-:-:S04]  /*16d0*/  IMAD.WIDE R24, R14, 0x2, R20 ;  /* 0x000000020e187825 */ /* 0x000fc800078e0214 */
[----:B------:R-:W-:Y:S01]  /*16e0*/  IMAD.WIDE R20, R15, 0x2, R20 ;  /* 0x000000020f147825 */ /* 0x000fe200078e0214 */
[----:B------:R1:W-:Y:S04]  /*16f0*/  LDGSTS.E.BYPASS.LTC128B.128 [R12+0x1c100], [R24.64], !P4 ;  /* 0x1c100000180c7fae */ /* 0x0003e8000e101d4a */
[----:B------:R1:W-:Y:S02]  /*1700*/  LDGSTS.E.BYPASS.LTC128B.128 [R12+0x20100], [R20.64], !P5 ;  /* 0x20100000140c7fae */ /* 0x0003e4000e901d4a */
.L_x_1569:
[----:B-1-34-:R-:W-:Y:S05]  /*1710*/  BSYNC B0 ;  /* 0x0000000000007941 */ /* 0x01afea0003800000 */
.L_x_1568:
[----:B------:R-:W-:Y:S01]  /*1720*/  IADD3 R12, R16, 0x20, RZ ;  /* 0x00000020100c7810 */ /* 0x000fe20007ffe0ff */
[----:B------:R1:W2:Y:S01]  /*1730*/  SHFL.IDX PT, R21, R5, 0x1, 0x181f ;  /* 0x00381f0005157f89 */ /* 0x0002a200000e0000 */
[----:B------:R-:W-:Y:S02]  /*1740*/  BSSY B0, `(.L_x_1570) ;  /* 0x0000015000007945 */ /* 0x000fe40003800000 */
[----:B------:R-:W-:Y:S01]  /*1750*/  ISETP.GE.AND P4, PT, R12, UR4, PT ;  /* 0x000000040c007c0c */ /* 0x000fe2000bf86270 */
[----:B------:R1:W3:-:S12]  /*1760*/  SHFL.IDX PT, R20, R10, 0x1, 0x181f ;  /* 0x00381f000a147f89 */ /* 0x0002d800000e0000 */
[----:B------:R-:W-:Y:S05]  /*1770*/  @P4 BRA `(.L_x_1571) ;  /* 0x0000011000004947 */ /* 0x000fea0003800000 */
[C---:B------:R-:W-:Y:S02]  /*1780*/  IADD3 R15, R8.reuse, 0x80, RZ ;  /* 0x00000080080f7810 */ /* 0x040fe40007ffe0ff */
[C---:B---3--:R-:W-:Y:S02]  /*1790*/  LEA R22, P4, R8.reuse, R20, 0x1 ;  /* 0x0000001408167211 */ /* 0x048fe400078808ff */
[----:B------:R-:W-:Y:S02]  /*17a0*/  SHF.R.S32.HI R14, RZ, 0x1f, R13 ;  /* 0x0000001fff0e7819 */ /* 0x000fe4000001140d */
[----:B------:R-:W-:Y:S02]  /*17b0*/  SHF.R.S32.HI R12, RZ, 0x1f, R15 ;  /* 0x0000001fff0c7819 */ /* 0x000fe4000001140f */
[----:B--2---:R-:W-:Y:S02]  /*17c0*/  LEA.HI.X R23, R8, R21, R19, 0x1, P4 ;  /* 0x0000001508177211 */ /* 0x004fe400020f0c13 */
[----:B------:R-:W-:-:S02]  /*17d0*/  LEA.HI R14, R14, R13, RZ, 0x3 ;  /* 0x0000000d0e0e7211 */ /* 0x000fc400078f18ff */
[----:B------:R-:W-:Y:S02]  /*17e0*/  ISETP.NE.AND P4, PT, R0, RZ, PT ;  /* 0x000000ff0000720c */ /* 0x000fe40003f85270 */
[----:B------:R-:W-:Y:S01]  /*17f0*/  LEA.HI R12, R12, R15, RZ, 0x3 ;  /* 0x0000000f0c0c7211 */ /* 0x000fe200078f18ff */
[----:B------:R-:W-:Y:S01]  /*1800*/  IMAD.SHL.U32 R15, R194, 0x2, RZ ;  /* 0x00000002c20f7824 */ /* 0x000fe200078e00ff */
[----:B------:R-:W-:Y:S02]  /*1810*/  LOP3.LUT R14, R14, 0xfffffff8, RZ, 0xc0, !PT ;  /* 0xfffffff80e0e7812 */ /* 0x000fe400078ec0ff */
[----:B------:R-:W-:Y:S02]  /*1820*/  LOP3.LUT R12, R12, 0xfffffff8, RZ, 0xc0, !PT ;  /* 0xfffffff80c0c7812 */ /* 0x000fe400078ec0ff */
[----:B------:R-:W-:Y:S01]  /*1830*/  @!PT LDS RZ, [RZ] ;  /* 0x00000000fffff984 */ /* 0x000fe20000000800 */
[----:B------:R2:W-:Y:S01]  /*1840*/  LDGSTS.E.BYPASS.LTC128B.128 [R15+0x19100], [R22.64], !P6 ;  /* 0x19100000160f7fae */ /* 0x0005e2000f101d4a */
[----:B------:R-:W-:-:S04]  /*1850*/  IMAD.WIDE R24, R14, 0x2, R20 ;  /* 0x000000020e187825 */ /* 0x000fc800078e0214 */
[----:B------:R-:W-:Y:S01]  /*1860*/  IMAD.WIDE R20, R12, 0x2, R20 ;  /* 0x000000020c147825 */ /* 0x000fe200078e0214 */
[----:B------:R2:W-:Y:S04]  /*1870*/  LDGSTS.E.BYPASS.LTC128B.128 [R15+0x1d100], [R24.64], !P4 ;  /* 0x1d100000180f7fae */ /* 0x0005e8000e101d4a */
[----:B------:R2:W-:Y:S02]  /*1880*/  LDGSTS.E.BYPASS.LTC128B.128 [R15+0x21100], [R20.64], !P5 ;  /* 0x21100000140f7fae */ /* 0x0005e4000e901d4a */
.L_x_1571:
[----:B------:R-:W-:Y:S05]  /*1890*/  BSYNC B0 ;  /* 0x0000000000007941 */ /* 0x000fea0003800000 */
.L_x_1570:
[----:B------:R-:W-:Y:S01]  /*18a0*/  IADD3 R12, R16, 0x40, RZ ;  /* 0x00000040100c7810 */ /* 0x000fe20007ffe0ff */
[----:B--2---:R2:W4:Y:S01]  /*18b0*/  SHFL.IDX PT, R21, R5, 0x2, 0x181f ;  /* 0x00581f0005157f89 */ /* 0x00452200000e0000 */
[----:B------:R-:W-:Y:S02]  /*18c0*/  BSSY B0, `(.L_x_1572) ;  /* 0x0000015000007945 */ /* 0x000fe40003800000 */
[----:B------:R-:W-:Y:S01]  /*18d0*/  ISETP.GE.AND P4, PT, R12, UR4, PT ;  /* 0x000000040c007c0c */ /* 0x000fe2000bf86270 */
[----:B---3--:R2:W3:-:S12]  /*18e0*/  SHFL.IDX PT, R20, R10, 0x2, 0x181f ;  /* 0x00581f000a147f89 */ /* 0x0084d800000e0000 */
[----:B------:R-:W-:Y:S05]  /*18f0*/  @P4 BRA `(.L_x_1573) ;  /* 0x0000011000004947 */ /* 0x000fea0003800000 */
[C---:B------:R-:W-:Y:S02]  /*1900*/  IADD3 R15, R8.reuse, 0x80, RZ ;  /* 0x00000080080f7810 */ /* 0x040fe40007ffe0ff */
[C---:B---3--:R-:W-:Y:S02]  /*1910*/  LEA R22, P4, R8.reuse, R20, 0x1 ;  /* 0x0000001408167211 */ /* 0x048fe400078808ff */
[----:B------:R-:W-:Y:S02]  /*1920*/  SHF.R.S32.HI R14, RZ, 0x1f, R13 ;  /* 0x0000001fff0e7819 */ /* 0x000fe4000001140d */
[----:B------:R-:W-:Y:S02]  /*1930*/  SHF.R.S32.HI R12, RZ, 0x1f, R15 ;  /* 0x0000001fff0c7819 */ /* 0x000fe4000001140f */
[----:B----4-:R-:W-:Y:S02]  /*1940*/  LEA.HI.X R23, R8, R21, R19, 0x1, P4 ;  /* 0x0000001508177211 */ /* 0x010fe400020f0c13 */
        /* <DEDUP_REMOVED lines=12> */
.L_x_1573:
[----:B------:R-:W-:Y:S05]  /*1a10*/  BSYNC B0 ;  /* 0x0000000000007941 */ /* 0x000fea0003800000 */
.L_x_1572:
[----:B------:R-:W5:Y:S01]  /*1a20*/  SHFL.IDX PT, R14, R10, 0x3, 0x181f ;  /* 0x00781f000a0e7f89 */ /* 0x000f6200000e0000 */
[----:B------:R-:W-:Y:S01]  /*1a30*/  IADD3 R16, R16, 0x60, RZ ;  /* 0x0000006010107810 */ /* 0x000fe20007ffe0ff */
[----:B------:R-:W-:Y:S01]  /*1a40*/  IMAD.SHL.U32 R144, R194, 0x2, RZ ;  /* 0x00000002c2907824 */ /* 0x000fe200078e00ff */
[----:B------:R-:W-:Y:S01]  /*1a50*/  IADD3 R12, R132, -0x1, RZ ;  /* 0xffffffff840c7810 */ /* 0x000fe20007ffe0ff */
[----:B---3--:R-:W3:Y:S01]  /*1a60*/  SHFL.IDX PT, R15, R5, 0x3, 0x181f ;  /* 0x00781f00050f7f89 */ /* 0x008ee200000e0000 */
[----:B------:R-:W-:Y:S01]  /*1a70*/  ISETP.GE.AND P5, PT, R16, UR4, PT ;  /* 0x0000000410007c0c */ /* 0x000fe2000bfa6270 */
[----:B------:R-:W-:Y:S01]  /*1a80*/  IMAD.MOV.U32 R42, RZ, RZ, 0x6 ;  /* 0x00000006ff2a7424 */ /* 0x000fe200078e00ff */
[----:B------:R-:W-:Y:S01]  /*1a90*/  ULDC UR6, c[0x0][0x324] ;  /* 0x0000c90000067ab9 */ /* 0x000fe20000000800 */
[----:B------:R-:W-:Y:S01]  /*1aa0*/  IMAD.MOV.U32 R202, RZ, RZ, R198 ;  /* 0x000000ffffca7224 */ /* 0x000fe200078e00c6 */
[----:B------:R-:W-:Y:S01]  /*1ab0*/  ULOP3.LUT UR6, URZ, UR6, URZ, 0x33, !UPT ;  /* 0x000000063f067292 */ /* 0x000fe2000f8e333f */
[----:B------:R-:W-:Y:S01]  /*1ac0*/  IMAD.MOV.U32 R190, RZ, RZ, 0x5 ;  /* 0x00000005ffbe7424 */ /* 0x000fe200078e00ff */
[----:B------:R-:W-:Y:S01]  /*1ad0*/  IADD3 R205, R144, 0x100, RZ ;  /* 0x0000010090cd7810 */ /* 0x000fe20007ffe0ff */
[----:B------:R-:W-:-:S02]  /*1ae0*/  IMAD.MOV.U32 R200, RZ, RZ, R196 ;  /* 0x000000ffffc87224 */ /* 0x000fc400078e00c4 */
[----:B------:R-:W-:Y:S02]  /*1af0*/  IMAD.SHL.U32 R184, R184, 0x2, RZ ;  /* 0x00000002b8b87824 */ /* 0x000fe400078e00ff */
[----:B------:R-:W-:Y:S02]  /*1b00*/  IMAD.MOV.U32 R185, RZ, RZ, 0x20 ;  /* 0x00000020ffb97424 */ /* 0x000fe400078e00ff */
[----:B------:R-:W-:Y:S02]  /*1b10*/  IMAD.SHL.U32 R183, R2, 0x2, RZ ;  /* 0x0000000202b77824 */ /* 0x000fe400078e00ff */
[----:B------:R-:W-:Y:S01]  /*1b20*/  IMAD.MOV.U32 R133, RZ, RZ, 0x1 ;  /* 0x00000001ff857424 */ /* 0x000fe200078e00ff */
[----:B-----5:R-:W-:-:S04]  /*1b30*/  @!P5 LEA R16, P4, R8, R14, 0x1 ;  /* 0x0000000e0810d211 */ /* 0x020fc800078808ff */
[----:B---3--:R-:W-:Y:S02]  /*1b40*/  @!P5 LEA.HI.X R17, R8, R15, R19, 0x1, P4 ;  /* 0x0000000f0811d211 */ /* 0x008fe400020f0c13 */
[----:B------:R-:W-:-:S03]  /*1b50*/  ISETP.NE.AND P4, PT, R11, RZ, PT ;  /* 0x000000ff0b00720c */ /* 0x000fc60003f85270 */
[----:B------:R-:W-:Y:S01]  /*1b60*/  @!PT LDS RZ, [RZ] ;  /* 0x00000000fffff984 */ /* 0x000fe20000000800 */
[----:B------:R3:W-:Y:S01]  /*1b70*/  @!P5 LDGSTS.E.BYPASS.LTC128B.128 [R144+0x1b100], [R16.64], !P6 ;  /* 0x1b1000001090dfae */ /* 0x0007e2000f101d4a */
[----:B------:R-:W-:Y:S02]  /*1b80*/  ISETP.NE.AND P6, PT, R0, RZ, PT ;  /* 0x000000ff0000720c */ /* 0x000fe40003fc5270 */
[----:B------:R-:W-:-:S04]  /*1b90*/  @!P5 SHF.R.S32.HI R0, RZ, 0x1f, R13 ;  /* 0x0000001fff00d819 */ /* 0x000fc8000001140d */
[----:B------:R-:W-:Y:S02]  /*1ba0*/  @!P5 LEA.HI R11, R0, R13, RZ, 0x3 ;  /* 0x0000000d000bd211 */ /* 0x000fe400078f18ff */
[----:B------:R-:W-:Y:S02]  /*1bb0*/  IADD3 R0, R8, 0x80, RZ ;  /* 0x0000008008007810 */ /* 0x000fe40007ffe0ff */
[----:B------:R-:W-:Y:S02]  /*1bc0*/  @!P5 LOP3.LUT R11, R11, 0xfffffff8, RZ, 0xc0, !PT ;  /* 0xfffffff80b0bd812 */ /* 0x000fe400078ec0ff */
[----:B-12---:R-:W-:-:S03]  /*1bd0*/  @!P5 SHF.R.S32.HI R5, RZ, 0x1f, R0 ;  /* 0x0000001fff05d819 */ /* 0x006fc60000011400 */
[----:B------:R-:W-:Y:S01]  /*1be0*/  @!P5 IMAD.WIDE R18, R11, 0x2, R14 ;  /* 0x000000020b12d825 */ /* 0x000fe200078e020e */
[----:B------:R-:W-:-:S03]  /*1bf0*/  @!P5 LEA.HI R10, R5, R0, RZ, 0x3 ;  /* 0x00000000050ad211 */ /* 0x000fc600078f18ff */
[----:B------:R-:W-:Y:S01]  /*1c00*/  IMAD.SHL.U32 R5, R12, 0x40, RZ ;  /* 0x000000400c057824 */ /* 0x000fe200078e00ff */
[----:B------:R-:W-:Y:S01]  /*1c10*/  @!P5 LOP3.LUT R10, R10, 0xfffffff8, RZ, 0xc0, !PT ;  /* 0xfffffff80a0ad812 */ /* 0x000fe200078ec0ff */
[----:B------:R-:W-:Y:S01]  /*1c20*/  IMAD.MOV.U32 R11, RZ, RZ, c[0x0][0x1e0] ;  /* 0x00007800ff0b7624 */ /* 0x000fe200078e00ff */
[----:B------:R1:W-:Y:S01]  /*1c30*/  @!P5 LDGSTS.E.BYPASS.LTC128B.128 [R144+0x1f100], [R18.64], !P6 ;  /* 0x1f1000001290dfae */ /* 0x0003e2000f101d4a */
[----:B------:R-:W-:Y:S02]  /*1c40*/  ISETP.GE.AND P6, PT, R8, c[0x0][0x1d4], PT ;  /* 0x0000750008007a0c */ /* 0x000fe40003fc6270 */
[----:B----4-:R-:W-:Y:S01]  /*1c50*/  @!P5 IMAD.WIDE R20, R10, 0x2, R14 ;  /* 0x000000020a14d825 */ /* 0x010fe200078e020e */
[----:B------:R-:W-:Y:S02]  /*1c60*/  IADD3 R9, -R5, c[0x0][0x1d0], -R9 ;  /* 0x0000740005097a10 */ /* 0x000fe40007ffe909 */
[C---:B------:R-:W-:Y:S01]  /*1c70*/  SHF.L.U64.HI R145, R11.reuse, R42, c[0x0][0x1e4] ;  /* 0x000079000b917619 */ /* 0x040fe2000001022a */
[----:B------:R-:W-:Y:S01]  /*1c80*/  IMAD.SHL.U32 R147, R11, 0x40, RZ ;  /* 0x000000400b937824 */ /* 0x000fe200078e00ff */
[----:B------:R2:W-:Y:S01]  /*1c90*/  @!P5 LDGSTS.E.BYPASS.LTC128B.128 [R144+0x23100], [R20.64], !P4 ;  /* 0x231000001490dfae */ /* 0x0005e2000e101d4a */
[----:B------:R-:W-:Y:S01]  /*1ca0*/  ISETP.GE.AND P4, PT, R9, 0x1, PT ;  /* 0x000000010900780c */ /* 0x000fe20003f86270 */
[----:B------:R-:W-:Y:S01]  /*1cb0*/  IMAD.SHL.U32 R193, R11, 0x20, RZ ;  /* 0x000000200bc17824 */ /* 0x000fe200078e00ff */
[----:B------:R-:W-:Y:S01]  /*1cc0*/  SHF.R.S32.HI R10, RZ, 0x1f, R12 ;  /* 0x0000001fff0a7819 */ /* 0x000fe2000001140c */
[----:B------:R-:W0:Y:S01]  /*1cd0*/  LDGDEPBAR ;  /* 0x00000000000079af */ /* 0x000e220000000000 */
[----:B---3--:R-:W-:Y:S01]  /*1ce0*/  IMAD R17, R145, R12, RZ ;  /* 0x0000000c91117224 */ /* 0x008fe200078e02ff */
[----:B------:R-:W-:Y:S01]  /*1cf0*/  SHF.L.U64.HI R192, R11, R190, c[0x0][0x1e4] ;  /* 0x000079000bc07619 */ /* 0x000fe200000102be */
[----:B------:R-:W-:-:S04]  /*1d00*/  IMAD.WIDE.U32 R14, R12, R147, R202 ;  /* 0x000000930c0e7225 */ /* 0x000fc800078e00ca */
[----:B------:R-:W-:Y:S02]  /*1d10*/  IMAD R17, R10, R147, R17 ;  /* 0x000000930a117224 */ /* 0x000fe400078e0211 */
[----:B------:R-:W-:Y:S02]  /*1d20*/  IMAD.MOV.U32 R11, RZ, RZ, c[0x0][0x208] ;  /* 0x00008200ff0b7624 */ /* 0x000fe400078e00ff */
[----:B------:R-:W-:Y:S02]  /*1d30*/  IMAD.IADD R17, R15, 0x1, R17 ;  /* 0x000000010f117824 */ /* 0x000fe400078e0211 */
[C---:B------:R-:W-:Y:S01]  /*1d40*/  IMAD.SHL.U32 R43, R11.reuse, 0x40, RZ ;  /* 0x000000400b2b7824 */ /* 0x040fe200078e00ff */
[C---:B------:R-:W-:Y:S01]  /*1d50*/  SHF.L.U64.HI R42, R11.reuse, R42, c[0x0][0x20c] ;  /* 0x000083000b2a7619 */ /* 0x040fe2000001022a */
[----:B------:R-:W-:Y:S01]  /*1d60*/  IMAD.SHL.U32 R191, R11, 0x20, RZ ;  /* 0x000000200bbf7824 */ /* 0x000fe200078e00ff */
[----:B------:R-:W-:Y:S01]  /*1d70*/  BAR.SYNC.DEFER_BLOCKING 0x0 ;  /* 0x0000000000007b1d */ /* 0x000fe20000010000 */
[----:B-1----:R-:W-:-:S02]  /*1d80*/  @P4 LEA R18, P5, R14, c[0x0][0x1c8], 0x1 ;  /* 0x000072000e124a11 */ /* 0x002fc400078a08ff */
[----:B------:R-:W-:Y:S01]  /*1d90*/  SHF.L.U64.HI R190, R11, R190, c[0x0][0x20c] ;  /* 0x000083000bbe7619 */ /* 0x000fe200000102be */
[----:B------:R-:W-:Y:S01]  /*1da0*/  IMAD.SHL.U32 R41, R191, 0x2, RZ ;  /* 0x00000002bf297824 */ /* 0x000fe200078e00ff */
[----:B------:R-:W-:Y:S02]  /*1db0*/  @P4 LEA.HI.X R19, R14, c[0x0][0x1cc], R17, 0x1, P5 ;  /* 0x000073000e134a11 */ /* 0x000fe400028f0c11 */
[----:B------:R-:W-:Y:S02]  /*1dc0*/  ISETP.GT.AND P5, PT, R9, 0x20, PT ;  /* 0x000000200900780c */ /* 0x000fe40003fa4270 */
[----:B------:R-:W-:Y:S01]  /*1dd0*/  SHF.L.U64.HI R40, R191, 0x1, R190 ;  /* 0x00000001bf287819 */ /* 0x000fe200000102be */
[----:B------:R-:W-:Y:S01]  /*1de0*/  @!PT LDS RZ, [RZ] ;  /* 0x00000000fffff984 */ /* 0x000fe20000000800 */
[----:B------:R-:W-:Y:S01]  /*1df0*/  @!PT LDS RZ, [RZ] ;  /* 0x00000000fffff984 */ /* 0x000fe20000000800 */
[----:B------:R-:W-:Y:S01]  /*1e00*/  @!PT LDS RZ, [RZ] ;  /* 0x00000000fffff984 */ /* 0x000fe20000000800 */
[----:B------:R1:W-:Y:S04]  /*1e10*/  @P4 LDGSTS.E.BYPASS.LTC128B.128 [R144+0xc100], [R18.64], !P3 ;  /* 0x0c10000012904fae */ /* 0x0003e8000d901d4a */
[----:B------:R1:W-:Y:S04]  /*1e20*/  @P4 LDGSTS.E.BYPASS.LTC128B.128 [R144+0xe100], [R18.64+0x80], !P2 ;  /* 0x0e10008012904fae */ /* 0x0003e8000d101d4a */
[----:B------:R1:W-:Y:S02]  /*1e30*/  @P4 LDGSTS.E.BYPASS.LTC128B.128 [R144+0x10100], [R18.64+0x100], !P1 ;  /* 0x1010010012904fae */ /* 0x0003e4000c901d4a */
[----:B------:R-:W-:-:S05]  /*1e40*/  @P5 IADD3 R15, P4, R193, R14, RZ ;  /* 0x0000000ec10f5210 */ /* 0x000fca0007f9e0ff */
[----:B------:R-:W-:Y:S01]  /*1e50*/  @P5 IMAD.X R14, R192, 0x1, R17, P4 ;  /* 0x00000001c00e5824 */ /* 0x000fe200020e0611 */
[----:B------:R-:W-:-:S04]  /*1e60*/  @P5 LEA R16, P4, R15, c[0x0][0x1c8], 0x1 ;  /* 0x000072000f105a11 */ /* 0x000fc800078808ff */
[----:B------:R-:W-:Y:S01]  /*1e70*/  @P5 LEA.HI.X R17, R15, c[0x0][0x1cc], R14, 0x1, P4 ;  /* 0x000073000f115a11 */ /* 0x000fe200020f0c0e */
[----:B------:R-:W-:Y:S01]  /*1e80*/  IMAD R14, R42, R12, RZ ;  /* 0x0000000c2a0e7224 */ /* 0x000fe200078e02ff */
[----:B------:R-:W-:-:S03]  /*1e90*/  ISETP.GT.AND P4, PT, R12, R189, PT ;  /* 0x000000bd0c00720c */ /* 0x000fc60003f84270 */
[-C--:B------:R-:W-:Y:S01]  /*1ea0*/  IMAD R10, R10, R43.reuse, R14 ;  /* 0x0000002b0a0a7224 */ /* 0x080fe200078e020e */
[----:B------:R3:W-:Y:S04]  /*1eb0*/  @P5 LDGSTS.E.BYPASS.LTC128B.128 [R144+0xd100], [R16.64], !P3 ;  /* 0x0d10000010905fae */ /* 0x0007e8000d901d4a */
[----:B------:R3:W-:Y:S04]  /*1ec0*/  @P5 LDGSTS.E.BYPASS.LTC128B.128 [R144+0xf100], [R16.64+0x80], !P2 ;  /* 0x0f10008010905fae */ /* 0x0007e8000d101d4a */
[----:B------:R3:W-:Y:S01]  /*1ed0*/  @P5 LDGSTS.E.BYPASS.LTC128B.128 [R144+0x11100], [R16.64+0x100], !P1 ;  /* 0x1110010010905fae */ /* 0x0007e2000c901d4a */
[----:B------:R-:W-:Y:S01]  /*1ee0*/  @P4 IADD3 R45, R132, -0x2, RZ ;  /* 0xfffffffe842d4810 */ /* 0x000fe20007ffe0ff */
[----:B-1----:R-:W-:Y:S01]  /*1ef0*/  IMAD.WIDE.U32 R18, R12, R43, R200 ;  /* 0x0000002b0c127225 */ /* 0x002fe200078e00c8 */
[----:B------:R-:W-:Y:S01]  /*1f00*/  @P4 IADD3 R12, R132, -0x2, RZ ;  /* 0xfffffffe840c4810 */ /* 0x000fe20007ffe0ff */
[----:B------:R-:W0:Y:S02]  /*1f10*/  LDGDEPBAR ;  /* 0x00000000000079af */ /* 0x000e240000000000 */
[----:B------:R-:W-:Y:S01]  /*1f20*/  IMAD.IADD R10, R19, 0x1, R10 ;  /* 0x00000001130a7824 */ /* 0x000fe200078e020a */
[----:B------:R-:W-:Y:S01]  /*1f30*/  LEA R14, P5, R18, c[0x0][0x1f8], 0x1 ;  /* 0x00007e00120e7a11 */ /* 0x000fe200078a08ff */
[----:B------:R-:W-:Y:S01]  /*1f40*/  @P4 IMAD R42, R42, R45, RZ ;  /* 0x0000002d2a2a4224 */ /* 0x000fe200078e02ff */
[----:B------:R-:W-:-:S02]  /*1f50*/  @P4 SHF.R.S32.HI R11, RZ, 0x1f, R12 ;  /* 0x0000001fff0b4819 */ /* 0x000fc4000001140c */
[----:B------:R-:W-:Y:S01]  /*1f60*/  LEA.HI.X R15, R18, c[0x0][0x1fc], R10, 0x1, P5 ;  /* 0x00007f00120f7a11 */ /* 0x000fe200028f0c0a */
[----:B------:R-:W-:Y:S01]  /*1f70*/  @P4 IMAD R10, R145, R12, RZ ;  /* 0x0000000c910a4224 */ /* 0x000fe200078e02ff */
[----:B------:R-:W-:-:S03]  /*1f80*/  IADD3 R18, P5, R41, R14, RZ ;  /* 0x0000000e29127210 */ /* 0x000fc60007fbe0ff */
[-C--:B------:R-:W-:Y:S02]  /*1f90*/  @P4 IMAD R10, R11, R147.reuse, R10 ;  /* 0x000000930b0a4224 */ /* 0x080fe400078e020a */
[----:B------:R-:W-:Y:S02]  /*1fa0*/  IMAD.X R19, R40, 0x1, R15, P5 ;  /* 0x0000000128137824 */ /* 0x000fe400028e060f */
[----:B---3--:R-:W-:-:S04]  /*1fb0*/  @P4 IMAD.WIDE.U32 R16, R12, R147, R202 ;  /* 0x000000930c104225 */ /* 0x008fc800078e00ca */
[----:B------:R-:W-:Y:S01]  /*1fc0*/  @P4 IMAD.IADD R10, R17, 0x1, R10 ;  /* 0x00000001110a4824 */ /* 0x000fe200078e020a */
[----:B--2---:R-:W-:-:S04]  /*1fd0*/  @P4 LEA R20, P5, R16, c[0x0][0x1c8], 0x1 ;  /* 0x0000720010144a11 */ /* 0x004fc800078a08ff */
[----:B------:R-:W-:Y:S02]  /*1fe0*/  @P4 LEA.HI.X R21, R16, c[0x0][0x1cc], R10, 0x1, P5 ;  /* 0x0000730010154a11 */ /* 0x000fe400028f0c0a */
[----:B------:R-:W-:-:S04]  /*1ff0*/  @P4 LEA R10, P5, R193, R20, 0x1 ;  /* 0x00000014c10a4211 */ /* 0x000fc800078a08ff */
[----:B------:R-:W-:Y:S02]  /*2000*/  @P4 LEA.HI.X R11, R193, R21, R192, 0x1, P5 ;  /* 0x00000015c10b4211 */ /* 0x000fe400028f0cc0 */
[----:B------:R-:W-:Y:S02]  /*2010*/  ISETP.LT.OR P5, PT, R9, 0x1, P6 ;  /* 0x000000010900780c */ /* 0x000fe400037a1670 */
[----:B------:R-:W-:-:S11]  /*2020*/  ISETP.GE.AND P6, PT, R13, c[0x0][0x1d4], PT ;  /* 0x000075000d007a0c */ /* 0x000fd60003fc6270 */
[----:B------:R1:W-:Y:S01]  /*2030*/  LDGSTS.E.BYPASS.LTC128B.128 [R144+0x100], [R14.64], !P5 ;  /* 0x001000000e907fae */ /* 0x0003e2000e901d4a */
[----:B------:R-:W-:Y:S02]  /*2040*/  ISETP.LT.OR P5, PT, R9, 0x1, P6 ;  /* 0x000000010900780c */ /* 0x000fe400037a1670 */
[----:B------:R-:W-:Y:S01]  /*2050*/  ISETP.GE.AND P6, PT, R0, c[0x0][0x1d4], PT ;  /* 0x0000750000007a0c */ /* 0x000fe20003fc6270 */
[----:B------:R-:W-:-:S04]  /*2060*/  IMAD R0, R7, 0x400, R4 ;  /* 0x0000040007007824 */ /* 0x000fc800078e0204 */
[C---:B------:R-:W-:Y:S01]  /*2070*/  IMAD.SHL.U32 R56, R0.reuse, 0x2, RZ ;  /* 0x0000000200387824 */ /* 0x040fe200078e00ff */
[----:B------:R-:W-:Y:S02]  /*2080*/  LEA R186, R0, 0x18100, 0x1 ;  /* 0x0001810000ba7811 */ /* 0x000fe400078e08ff */
[----:B------:R-:W-:Y:S01]  /*2090*/  @P4 SHF.R.S32.HI R0, RZ, 0x1f, R45 ;  /* 0x0000001fff004819 */ /* 0x000fe2000001142d */
[-C--:B------:R-:W-:Y:S02]  /*20a0*/  @P4 IMAD.WIDE.U32 R44, R45, R43.reuse, R200 ;  /* 0x0000002b2d2c4225 */ /* 0x080fe400078e00c8 */
[----:B------:R1:W-:Y:S01]  /*20b0*/  LDGSTS.E.BYPASS.LTC128B.128 [R144+0x2100], [R14.64+0x80], !P5 ;  /* 0x021000800e907fae */ /* 0x0003e2000e901d4a */
[C---:B------:R-:W-:Y:S01]  /*20c0*/  ISETP.LT.OR P5, PT, R9.reuse, 0x1, P6 ;  /* 0x000000010900780c */ /* 0x040fe200037a1670 */
[----:B------:R-:W-:Y:S01]  /*20d0*/  IMAD.IADD R182, R186, 0x1, R183 ;  /* 0x00000001bab67824 */ /* 0x000fe200078e02b7 */
[----:B------:R-:W-:Y:S01]  /*20e0*/  ISETP.LT.OR P6, PT, R9, 0x21, P6 ;  /* 0x000000210900780c */ /* 0x000fe200037c1670 */
[----:B------:R-:W-:-:S02]  /*20f0*/  @P4 IMAD R43, R0, R43, R42 ;  /* 0x0000002b002b4224 */ /* 0x000fc400078e022a */
[----:B------:R-:W-:Y:S02]  /*2100*/  IMAD.MOV.U32 R0, RZ, RZ, 0x40 ;  /* 0x00000040ff007424 */ /* 0x000fe400078e00ff */
[----:B------:R-:W-:Y:S02]  /*2110*/  @P4 IMAD.IADD R43, R45, 0x1, R43 ;  /* 0x000000012d2b4824 */ /* 0x000fe400078e022b */
[C---:B------:R-:W-:Y:S01]  /*2120*/  IMAD R181, R3.reuse, 0x2, R186 ;  /* 0x0000000203b57824 */ /* 0x040fe200078e02ba */
[----:B------:R-:W-:Y:S01]  /*2130*/  SEL R188, R0, 0xffffffc0, !P0 ;  /* 0xffffffc000bc7807 */ /* 0x000fe20004000000 */
[----:B------:R-:W-:Y:S01]  /*2140*/  IMAD R180, R3, 0x2, R182 ;  /* 0x0000000203b47824 */ /* 0x000fe200078e02b6 */
[----:B------:R-:W-:Y:S01]  /*2150*/  PLOP3.LUT P0, PT, PT, PT, UP2, 0x80, 0x0 ;  /* 0x000000000000781c */ /* 0x000fe20003f0f028 */
[----:B------:R1:W-:Y:S01]  /*2160*/  LDGSTS.E.BYPASS.LTC128B.128 [R144+0x4100], [R14.64+0x100], !P5 ;  /* 0x041001000e907fae */ /* 0x0003e2000e901d4a */
[----:B------:R-:W-:Y:S01]  /*2170*/  ISETP.GE.AND P5, PT, R8, c[0x0][0x1d4], PT ;  /* 0x0000750008007a0c */ /* 0x000fe20003fa6270 */
[----:B------:R-:W-:-:S03]  /*2180*/  IMAD.IADD R2, R184, 0x1, R188 ;  /* 0x00000001b8027824 */ /* 0x000fc600078e02bc */
[----:B------:R-:W-:-:S13]  /*2190*/  ISETP.LT.OR P5, PT, R9, 0x21, P5 ;  /* 0x000000210900780c */ /* 0x000fda0002fa1670 */
[----:B------:R2:W-:Y:S01]  /*21a0*/  LDGSTS.E.BYPASS.LTC128B.128 [R144+0x1100], [R18.64], !P5 ;  /* 0x0110000012907fae */ /* 0x0005e2000e901d4a */
[----:B------:R-:W-:-:S04]  /*21b0*/  ISETP.GE.AND P5, PT, R13, c[0x0][0x1d4], PT ;  /* 0x000075000d007a0c */ /* 0x000fc80003fa6270 */
[----:B------:R-:W-:-:S13]  /*21c0*/  ISETP.LT.OR P5, PT, R9, 0x21, P5 ;  /* 0x000000210900780c */ /* 0x000fda0002fa1670 */
[----:B------:R2:W-:Y:S04]  /*21d0*/  LDGSTS.E.BYPASS.LTC128B.128 [R144+0x3100], [R18.64+0x80], !P5 ;  /* 0x0310008012907fae */ /* 0x0005e8000e901d4a */
[----:B------:R2:W-:Y:S01]  /*21e0*/  LDGSTS.E.BYPASS.LTC128B.128 [R144+0x5100], [R18.64+0x100], !P6 ;  /* 0x0510010012907fae */ /* 0x0005e2000f101d4a */
[----:B------:R-:W-:-:S03]  /*21f0*/  LOP3.LUT P6, RZ, R208, 0x2, RZ, 0xc0, !PT ;  /* 0x00000002d0ff7812 */ /* 0x000fc600078cc0ff */
[----:B------:R-:W0:Y:S01]  /*2200*/  LDGDEPBAR ;  /* 0x00000000000079af */ /* 0x000e220000000000 */
[----:B------:R-:W-:-:S03]  /*2210*/  SEL R185, R185, 0xffffffe0, !P6 ;  /* 0xffffffe0b9b97807 */ /* 0x000fc60007000000 */
[----:B------:R3:W-:Y:S02]  /*2220*/  @P4 LDGSTS.E.BYPASS.LTC128B.128 [R144+0x12100], [R20.64], !P3 ;  /* 0x1210000014904fae */ /* 0x0007e4000d901d4a */
[----:B------:R-:W-:Y:S02]  /*2230*/  IMAD.IADD R83, R184, 0x1, R185 ;  /* 0x00000001b8537824 */ /* 0x000fe400078e02b9 */
[----:B------:R3:W-:Y:S02]  /*2240*/  @P4 LDGSTS.E.BYPASS.LTC128B.128 [R144+0x14100], [R20.64+0x80], !P2 ;  /* 0x1410008014904fae */ /* 0x0007e4000d101d4a */
[----:B------:R-:W-:Y:S02]  /*2250*/  IMAD.IADD R0, R188, 0x1, R83 ;  /* 0x00000001bc007824 */ /* 0x000fe400078e0253 */
[----:B------:R3:W-:Y:S04]  /*2260*/  @P4 LDGSTS.E.BYPASS.LTC128B.128 [R144+0x16100], [R20.64+0x100], !P1 ;  /* 0x1610010014904fae */ /* 0x0007e8000c901d4a */
[----:B------:R4:W-:Y:S04]  /*2270*/  @P4 LDGSTS.E.BYPASS.LTC128B.128 [R144+0x13100], [R10.64], !P3 ;  /* 0x131000000a904fae */ /* 0x0009e8000d901d4a */
[----:B------:R4:W-:Y:S04]  /*2280*/  @P4 LDGSTS.E.BYPASS.LTC128B.128 [R144+0x15100], [R10.64+0x80], !P2 ;  /* 0x151000800a904fae */ /* 0x0009e8000d101d4a */
[----:B------:R4:W-:Y:S04]  /*2290*/  @P4 LDGSTS.E.BYPASS.LTC128B.128 [R144+0x17100], [R10.64+0x100], !P1 ;  /* 0x171001000a904fae */ /* 0x0009e8000c901d4a */
[----:B------:R-:W0:Y:S01]  /*22a0*/  LDGDEPBAR ;  /* 0x00000000000079af */ /* 0x000e220000000000 */
[----:B------:R-:W-:-:S04]  /*22b0*/  DEPBAR.LE SB0, 0x3 ;  /* 0x000080c00000791a */ /* 0x000fc80000000000 */
[----:B------:R-:W-:-:S04]  /*22c0*/  DEPBAR.LE SB0, 0x2 ;  /* 0x000080800000791a */ /* 0x000fc80000000000 */
[----:B------:R-:W-:Y:S06]  /*22d0*/  BAR.SYNC.DEFER_BLOCKING 0x0 ;  /* 0x0000000000007b1d */ /* 0x000fec0000010000 */
[----:B------:R-:W-:Y:S04]  /*22e0*/  LDSM.16.M88.4 R56, [R56+0x18100] ;  /* 0x018100003838783b */ /* 0x000fe80000000200 */
[----:B------:R-:W5:Y:S04]  /*22f0*/  LDSM.16.M88.4 R28, [R184+0xc100] ;  /* 0x00c10000b81c783b */ /* 0x000f680000000200 */
[----:B---3--:R-:W3:Y:S04]  /*2300*/  LDSM.16.M88.4 R20, [R184+0xc900] ;  /* 0x00c90000b814783b */ /* 0x008ee80000000200 */
[----:B------:R-:W2:Y:S04]  /*2310*/  LDSM.16.M88.4 R64, [R184+0xd100] ;  /* 0x00d10000b840783b */ /* 0x000ea80000000200 */
[----:B-1----:R-:W1:Y:S04]  /*2320*/  LDSM.16.M88.4 R12, [R184+0xd900] ;  /* 0x00d90000b80c783b */ /* 0x002e680000000200 */
[----:B------:R-:W-:Y:S04]  /*2330*/  LDSM.16.M88.4 R48, [R182] ;  /* 0x00000000b630783b */ /* 0x000fe80000000200 */
[----:B------:R-:W1:Y:S04]  /*2340*/  LDSM.16.M88.4 R36, [R83+0xc100] ;  /* 0x00c100005324783b */ /* 0x000e680000000200 */
[----:B----4-:R-:W4:Y:S04]  /*2350*/  LDSM.16.M88.4 R8, [R83+0xc900] ;  /* 0x00c900005308783b */ /* 0x010f280000000200 */
[----:B------:R-:W1:Y:S01]  /*2360*/  LDSM.16.M88.4 R52, [R83+0xd900] ;  /* 0x00d900005334783b */ /* 0x000e620000000200 */
[C---:B-----5:R-:W-:Y:S08]  /*2370*/  HMMA.16816.F32 R32, R56.reuse, R28, RZ ;  /* 0x0000001c3820723c */ /* 0x060ff000000018ff */
[C---:B------:R-:W-:Y:S08]  /*2380*/  HMMA.16816.F32 R28, R56.reuse, R30, RZ ;  /* 0x0000001e381c723c */ /* 0x040ff000000018ff */
[C---:B---3--:R-:W-:Y:S08]  /*2390*/  HMMA.16816.F32 R24, R56.reuse, R20, RZ ;  /* 0x000000143818723c */ /* 0x048ff000000018ff */
[C---:B------:R-:W-:Y:S08]  /*23a0*/  HMMA.16816.F32 R20, R56.reuse, R22, RZ ;  /* 0x000000163814723c */ /* 0x040ff000000018ff */
[C---:B--2---:R-:W-:Y:S08]  /*23b0*/  HMMA.16816.F32 R16, R56.reuse, R64, RZ ;  /* 0x000000403810723c */ /* 0x044ff000000018ff */
[C---:B------:R-:W-:Y:S08]  /*23c0*/  HMMA.16816.F32 R64, R56.reuse, R66, RZ ;  /* 0x000000423840723c */ /* 0x040ff000000018ff */
[----:B-1----:R-:W-:Y:S08]  /*23d0*/  HMMA.16816.F32 R60, R56, R12, RZ ;  /* 0x0000000c383c723c */ /* 0x002ff000000018ff */
[----:B------:R-:W-:Y:S07]  /*23e0*/  HMMA.16816.F32 R32, R48, R36, R32 ;  /* 0x000000243020723c */ /* 0x000fee0000001820 */
[C---:B------:R-:W-:Y:S01]  /*23f0*/  @P4 LEA R36, P5, R44.reuse, c[0x0][0x1f8], 0x1 ;  /* 0x00007e002c244a11 */ /* 0x040fe200078a08ff */
[----:B------:R-:W-:Y:S01]  /*2400*/  HMMA.16816.F32 R56, R56, R14, RZ ;  /* 0x0000000e3838723c */ /* 0x000fe200000018ff */
[----:B------:R-:W1:Y:S02]  /*2410*/  LDSM.16.M88.4 R12, [R83+0xd100] ;  /* 0x00d10000530c783b */ /* 0x000e640000000200 */
[----:B------:R-:W-:-:S05]  /*2420*/  @P4 LEA.HI.X R37, R44, c[0x0][0x1fc], R43, 0x1, P5 ;  /* 0x00007f002c254a11 */ /* 0x000fca00028f0c2b */
[C---:B------:R-:W-:Y:S01]  /*2430*/  HMMA.16816.F32 R28, R48.reuse, R38, R28 ;  /* 0x00000026301c723c */ /* 0x040fe2000000181c */
[----:B------:R-:W-:Y:S01]  /*2440*/  @!PT LDS RZ, [RZ] ;  /* 0x00000000fffff984 */ /* 0x000fe20000000800 */
[----:B------:R-:W-:Y:S01]  /*2450*/  @!PT LDS RZ, [RZ] ;  /* 0x00000000fffff984 */ /* 0x000fe20000000800 */
[----:B------:R-:W-:Y:S01]  /*2460*/  @!PT LDS RZ, [RZ] ;  /* 0x00000000fffff984 */ /* 0x000fe20000000800 */
[----:B------:R2:W-:Y:S04]  /*2470*/  @P4 LDGSTS.E.BYPASS.LTC128B.128 [R144+0x6100], [R36.64], !P3 ;  /* 0x0610000024904fae */ /* 0x0005e8000d901d4a */
[----:B------:R2:W-:Y:S02]  /*2480*/  @P4 LDGSTS.E.BYPASS.LTC128B.128 [R144+0x8100], [R36.64+0x80], !P2 ;  /* 0x0810008024904fae */ /* 0x0005e4000d101d4a */
[----:B------:R-:W-:Y:S01]  /*2490*/  @P4 IADD3 R38, P5, R41, R36, RZ ;  /* 0x0000002429264210 */ /* 0x000fe20007fbe0ff */
[----:B----4-:R-:W-:Y:S01]  /*24a0*/  HMMA.16816.F32 R24, R48, R8, R24 ;  /* 0x000000083018723c */ /* 0x010fe20000001818 */
[----:B------:R2:W-:Y:S03]  /*24b0*/  @P4 LDGSTS.E.BYPASS.LTC128B.128 [R144+0xa100], [R36.64+0x100], !P1 ;  /* 0x0a10010024904fae */ /* 0x0005e6000c901d4a */
[----:B------:R-:W-:-:S04]  /*24c0*/  @P4 IMAD.X R39, R40, 0x1, R37, P5 ;  /* 0x0000000128274824 */ /* 0x000fc800028e0625 */
[C---:B------:R-:W-:Y:S01]  /*24d0*/  HMMA.16816.F32 R20, R48.reuse, R10, R20 ;  /* 0x0000000a3014723c */ /* 0x040fe20000001814 */
[----:B------:R2:W-:Y:S04]  /*24e0*/  @P4 LDGSTS.E.BYPASS.LTC128B.128 [R144+0x7100], [R38.64], !P3 ;  /* 0x0710000026904fae */ /* 0x0005e8000d901d4a */
[----:B------:R2:W-:Y:S03]  /*24f0*/  @P4 LDGSTS.E.BYPASS.LTC128B.128 [R144+0x9100], [R38.64+0x80], !P2 ;  /* 0x0910008026904fae */ /* 0x0005e6000d101d4a */
[----:B------:R-:W-:Y:S01]  /*2500*/  HMMA.16816.F32 R60, R48, R52, R60 ;  /* 0x00000034303c723c */ /* 0x000fe2000000183c */
[----:B------:R2:W-:Y:S01]  /*2510*/  @P4 LDGSTS.E.BYPASS.LTC128B.128 [R144+0xb100], [R38.64+0x100], !P1 ;  /* 0x0b10010026904fae */ /* 0x0005e2000c901d4a */
[----:B------:R-:W-:-:S03]  /*2520*/  PLOP3.LUT P4, PT, PT, PT, UP2, 0x80, 0x0 ;  /* 0x000000000000781c */ /* 0x000fc60003f8f028 */
[----:B------:R-:W-:Y:S03]  /*2530*/  LDSM.16.M88.4 R8, [R181] ;  /* 0x00000000b508783b */ /* 0x000fe60000000200 */
[C---:B------:R-:W-:Y:S01]  /*2540*/  HMMA.16816.F32 R56, R48.reuse, R54, R56 ;  /* 0x000000363038723c */ /* 0x040fe20000001838 */
[----:B------:R-:W3:Y:S04]  /*2550*/  LDSM.16.M88.4 R44, [R2+0xc100] ;  /* 0x00c10000022c783b */ /* 0x000ee80000000200 */
[----:B------:R-:W4:Y:S03]  /*2560*/  LDSM.16.M88.4 R72, [R2+0xc900] ;  /* 0x00c900000248783b */ /* 0x000f260000000200 */
[C---:B-1----:R-:W-:Y:S01]  /*2570*/  HMMA.16816.F32 R16, R48.reuse, R12, R16 ;  /* 0x0000000c3010723c */ /* 0x042fe20000001810 */
[----:B------:R-:W1:Y:S04]  /*2580*/  LDSM.16.M88.4 R68, [R2+0xd100] ;  /* 0x00d100000244783b */ /* 0x000e680000000200 */
[----:B------:R-:W5:Y:S03]  /*2590*/  LDSM.16.M88.4 R40, [R2+0xd900] ;  /* 0x00d900000228783b */ /* 0x000f660000000200 */
[----:B------:R-:W-:Y:S01]  /*25a0*/  HMMA.16816.F32 R64, R48, R14, R64 ;  /* 0x0000000e3040723c */ /* 0x000fe20000001840 */
[----:B------:R-:W-:Y:S04]  /*25b0*/  LDSM.16.M88.4 R12, [R0+0xc100] ;  /* 0x00c10000000c783b */ /* 0x000fe80000000200 */
[----:B--2---:R-:W2:Y:S04]  /*25c0*/  LDSM.16.M88.4 R36, [R180] ;  /* 0x00000000b424783b */ /* 0x004ea80000000200 */
[----:B------:R-:W1:Y:S04]  /*25d0*/  LDSM.16.M88.4 R52, [R0+0xc900] ;  /* 0x00c900000034783b */ /* 0x000e680000000200 */
[----:B------:R-:W1:Y:S04]  /*25e0*/  LDSM.16.M88.4 R48, [R0+0xd100] ;  /* 0x00d100000030783b */ /* 0x000e680000000200 */
[----:B------:R-:W-:Y:S04]  /*25f0*/  LDSM.16.M88.4 R76, [R2+0xf100] ;  /* 0x00f10000024c783b */ /* 0x000fe80000000200 */
[----:B------:R-:W0:Y:S01]  /*2600*/  LDGDEPBAR ;  /* 0x00000000000079af */ /* 0x000e220000000000 */
[C---:B---3--:R-:W-:Y:S08]  /*2610*/  HMMA.16816.F32 R32, R8.reuse, R44, R32 ;  /* 0x0000002c0820723c */ /* 0x048ff00000001820 */
[C---:B------:R-:W-:Y:S01]  /*2620*/  HMMA.16816.F32 R28, R8.reuse, R46, R28 ;  /* 0x0000002e081c723c */ /* 0x040fe2000000181c */
[----:B------:R-:W3:Y:S07]  /*2630*/  LDSM.16.M88.4 R44, [R0+0xd900] ;  /* 0x00d90000002c783b */ /* 0x000eee0000000200 */
[C---:B----4-:R-:W-:Y:S08]  /*2640*/  HMMA.16816.F32 R24, R8.reuse, R72, R24 ;  /* 0x000000480818723c */ /* 0x050ff00000001818 */
[C---:B------:R-:W-:Y:S01]  /*2650*/  HMMA.16816.F32 R20, R8.reuse, R74, R20 ;  /* 0x0000004a0814723c */ /* 0x040fe20000001814 */
[----:B------:R-:W-:Y:S07]  /*2660*/  LDSM.16.M88.4 R72, [R184+0xe100] ;  /* 0x00e10000b848783b */ /* 0x000fee0000000200 */
[C---:B-1----:R-:W-:Y:S08]  /*2670*/  HMMA.16816.F32 R16, R8.reuse, R68, R16 ;  /* 0x000000440810723c */ /* 0x042ff00000001810 */
[C---:B------:R-:W-:Y:S01]  /*2680*/  HMMA.16816.F32 R64, R8.reuse, R70, R64 ;  /* 0x000000460840723c */ /* 0x040fe20000001840 */
[----:B------:R-:W-:Y:S07]  /*2690*/  LDSM.16.M88.4 R68, [R184+0xf900] ;  /* 0x00f90000b844783b */ /* 0x000fee0000000200 */
[C---:B-----5:R-:W-:Y:S08]  /*26a0*/  HMMA.16816.F32 R60, R8.reuse, R40, R60 ;  /* 0x00000028083c723c */ /* 0x060ff0000000183c */
[----:B------:R-:W-:Y:S01]  /*26b0*/  HMMA.16816.F32 R56, R8, R42, R56 ;  /* 0x0000002a0838723c */ /* 0x000fe20000001838 */
[----:B------:R-:W-:Y:S04]  /*26c0*/  LDSM.16.M88.4 R8, [R186+0x4000] ;  /* 0x00400000ba08783b */ /* 0x000fe80000000200 */
[----:B------:R-:W1:Y:S03]  /*26d0*/  LDSM.16.M88.4 R40, [R184+0xe900] ;  /* 0x00e90000b828783b */ /* 0x000e660000000200 */
[C---:B--2---:R-:W-:Y:S08]  /*26e0*/  HMMA.16816.F32 R32, R36.reuse, R12, R32 ;  /* 0x0000000c2420723c */ /* 0x044ff00000001820 */
[C---:B------:R-:W-:Y:S01]  /*26f0*/  HMMA.16816.F32 R28, R36.reuse, R14, R28 ;  /* 0x0000000e241c723c */ /* 0x040fe2000000181c */
[----:B------:R-:W2:Y:S07]  /*2700*/  LDSM.16.M88.4 R12, [R184+0xf100] ;  /* 0x00f10000b80c783b */ /* 0x000eae0000000200 */
        /* <DEDUP_REMOVED lines=8> */
[----:B------:R-:W3:Y:S04]  /*2790*/  LDSM.16.M88.4 R36, [R182+0x4000] ;  /* 0x00400000b624783b */ /* 0x000ee80000000200 */
[----:B------:R-:W4:Y:S03]  /*27a0*/  LDSM.16.M88.4 R44, [R83+0xf100] ;  /* 0x00f10000532c783b */ /* 0x000f260000000200 */
[C---:B-1----:R-:W-:Y:S08]  /*27b0*/  HMMA.16816.F32 R24, R8.reuse, R40, R24 ;  /* 0x000000280818723c */ /* 0x042ff00000001818 */
        /* <DEDUP_REMOVED lines=8> */
[C---:B------:R-:W-:Y:S08]  /*2840*/  HMMA.16816.F32 R60, R8.reuse, R68, R60 ;  /* 0x00000044083c723c */ /* 0x040ff0000000183c */
[----:B------:R-:W-:Y:S01]  /*2850*/  HMMA.16816.F32 R56, R8, R70, R56 ;  /* 0x000000460838723c */ /* 0x000fe20000001838 */
[----:B------:R-:W5:Y:S04]  /*2860*/  LDSM.16.M88.4 R8, [R2+0xe900] ;  /* 0x00e900000208783b */ /* 0x000f680000000200 */
[----:B------:R-:W1:Y:S03]  /*2870*/  LDSM.16.M88.4 R68, [R2+0xf900] ;  /* 0x00f900000244783b */ /* 0x000e660000000200 */
[C---:B---3--:R-:W-:Y:S08]  /*2880*/  HMMA.16816.F32 R32, R36.reuse, R52, R32 ;  /* 0x000000342420723c */ /* 0x048ff00000001820 */
[C---:B------:R-:W-:Y:S01]  /*2890*/  HMMA.16816.F32 R28, R36.reuse, R54, R28 ;  /* 0x00000036241c723c */ /* 0x040fe2000000181c */
[----:B------:R-:W-:Y:S07]  /*28a0*/  LDSM.16.M88.4 R52, [R180+0x4000] ;  /* 0x00400000b434783b */ /* 0x000fee0000000200 */
[C---:B------:R-:W-:Y:S08]  /*28b0*/  HMMA.16816.F32 R24, R36.reuse, R48, R24 ;  /* 0x000000302418723c */ /* 0x040ff00000001818 */
[C---:B------:R-:W-:Y:S01]  /*28c0*/  HMMA.16816.F32 R20, R36.reuse, R50, R20 ;  /* 0x000000322414723c */ /* 0x040fe20000001814 */
[----:B------:R-:W3:Y:S07]  /*28d0*/  LDSM.16.M88.4 R48, [R0+0xe100] ;  /* 0x00e100000030783b */ /* 0x000eee0000000200 */
[C---:B----4-:R-:W-:Y:S08]  /*28e0*/  HMMA.16816.F32 R16, R36.reuse, R44, R16 ;  /* 0x0000002c2410723c */ /* 0x050ff00000001810 */
[C---:B------:R-:W-:Y:S01]  /*28f0*/  HMMA.16816.F32 R64, R36.reuse, R46, R64 ;  /* 0x0000002e2440723c */ /* 0x040fe20000001840 */
[----:B------:R-:W4:Y:S07]  /*2900*/  LDSM.16.M88.4 R44, [R0+0xe900] ;  /* 0x00e90000002c783b */ /* 0x000f2e0000000200 */
[C---:B-1----:R-:W-:Y:S08]  /*2910*/  HMMA.16816.F32 R60, R36.reuse, R40, R60 ;  /* 0x00000028243c723c */ /* 0x042ff0000000183c */
[----:B------:R-:W-:Y:S01]  /*2920*/  HMMA.16816.F32 R56, R36, R42, R56 ;  /* 0x0000002a2438723c */ /* 0x000fe20000001838 */
[----:B------:R-:W1:Y:S04]  /*2930*/  LDSM.16.M88.4 R40, [R0+0xf100] ;  /* 0x00f100000028783b */ /* 0x000e680000000200 */
[----:B------:R-:W1:Y:S03]  /*2940*/  LDSM.16.M88.4 R36, [R0+0xf900] ;  /* 0x00f900000024783b */ /* 0x000e660000000200 */
[C---:B--2---:R-:W-:Y:S08]  /*2950*/  HMMA.16816.F32 R32, R72.reuse, R12, R32 ;  /* 0x0000000c4820723c */ /* 0x044ff00000001820 */
[C---:B------:R-:W-:Y:S01]  /*2960*/  HMMA.16816.F32 R28, R72.reuse, R14, R28 ;  /* 0x0000000e481c723c */ /* 0x040fe2000000181c */
[----:B------:R-:W-:Y:S07]  /*2970*/  LDSM.16.M88.4 R12, [R186+0x8000] ;  /* 0x00800000ba0c783b */ /* 0x000fee0000000200 */
[C---:B-----5:R-:W-:Y:S08]  /*2980*/  HMMA.16816.F32 R24, R72.reuse, R8, R24 ;  /* 0x000000084818723c */ /* 0x060ff00000001818 */
[C---:B------:R-:W-:Y:S01]  /*2990*/  HMMA.16816.F32 R20, R72.reuse, R10, R20 ;  /* 0x0000000a4814723c */ /* 0x040fe20000001814 */
[----:B------:R-:W2:Y:S07]  /*29a0*/  LDSM.16.M88.4 R8, [R184+0x10100] ;  /* 0x01010000b808783b */ /* 0x000eae0000000200 */
[C---:B------:R-:W-:Y:S08]  /*29b0*/  HMMA.16816.F32 R16, R72.reuse, R76, R16 ;  /* 0x0000004c4810723c */ /* 0x040ff00000001810 */
[C---:B------:R-:W-:Y:S08]  /*29c0*/  HMMA.16816.F32 R64, R72.reuse, R78, R64 ;  /* 0x0000004e4840723c */ /* 0x040ff00000001840 */
[C---:B------:R-:W-:Y:S08]  /*29d0*/  HMMA.16816.F32 R60, R72.reuse, R68, R60 ;  /* 0x00000044483c723c */ /* 0x040ff0000000183c */
[----:B------:R-:W-:Y:S01]  /*29e0*/  HMMA.16816.F32 R68, R72, R70, R56 ;  /* 0x000000464844723c */ /* 0x000fe20000001838 */
[----:B------:R-:W5:Y:S04]  /*29f0*/  LDSM.16.M88.4 R56, [R184+0x10900] ;  /* 0x01090000b838783b */ /* 0x000f680000000200 */
[----:B------:R-:W2:Y:S03]  /*2a00*/  LDSM.16.M88.4 R72, [R184+0x11100] ;  /* 0x01110000b848783b */ /* 0x000ea60000000200 */
        /* <DEDUP_REMOVED lines=8> */
[----:B------:R-:W1:Y:S07]  /*2a90*/  LDSM.16.M88.4 R40, [R83+0x10100] ;  /* 0x010100005328783b */ /* 0x000e6e0000000200 */
[C---:B------:R-:W-:Y:S08]  /*2aa0*/  HMMA.16816.F32 R60, R52.reuse, R36, R60 ;  /* 0x00000024343c723c */ /* 0x040ff0000000183c */
[----:B------:R-:W-:Y:S01]  /*2ab0*/  HMMA.16816.F32 R68, R52, R38, R68 ;  /* 0x000000263444723c */ /* 0x000fe20000001844 */
[----:B------:R-:W4:Y:S04]  /*2ac0*/  LDSM.16.M88.4 R52, [R83+0x10900] ;  /* 0x010900005334783b */ /* 0x000f280000000200 */
[----:B------:R-:W1:Y:S03]  /*2ad0*/  LDSM.16.M88.4 R36, [R83+0x11100] ;  /* 0x011100005324783b */ /* 0x000e660000000200 */
[C---:B--2---:R-:W-:Y:S08]  /*2ae0*/  HMMA.16816.F32 R32, R12.reuse, R8, R32 ;  /* 0x000000080c20723c */ /* 0x044ff00000001820 */
[C---:B------:R-:W-:Y:S01]  /*2af0*/  HMMA.16816.F32 R28, R12.reuse, R10, R28 ;  /* 0x0000000a0c1c723c */ /* 0x040fe2000000181c */
[----:B------:R-:W2:Y:S07]  /*2b00*/  LDSM.16.M88.4 R8, [R83+0x11900] ;  /* 0x011900005308783b */ /* 0x000eae0000000200 */
[C---:B-----5:R-:W-:Y:S08]  /*2b10*/  HMMA.16816.F32 R24, R12.reuse, R56, R24 ;  /* 0x000000380c18723c */ /* 0x060ff00000001818 */
[C---:B------:R-:W-:Y:S01]  /*2b20*/  HMMA.16816.F32 R20, R12.reuse, R58, R20 ;  /* 0x0000003a0c14723c */ /* 0x040fe20000001814 */
[----:B------:R-:W-:Y:S07]  /*2b30*/  LDSM.16.M88.4 R56, [R180+0x8000] ;  /* 0x00800000b438783b */ /* 0x000fee0000000200 */
[C---:B------:R-:W-:Y:S08]  /*2b40*/  HMMA.16816.F32 R16, R12.reuse, R72, R16 ;  /* 0x000000480c10723c */ /* 0x040ff00000001810 */
[C---:B------:R-:W-:Y:S08]  /*2b50*/  HMMA.16816.F32 R64, R12.reuse, R74, R64 ;  /* 0x0000004a0c40723c */ /* 0x040ff00000001840 */
[C---:B---3--:R-:W-:Y:S08]  /*2b60*/  HMMA.16816.F32 R60, R12.reuse, R48, R60 ;  /* 0x000000300c3c723c */ /* 0x048ff0000000183c */
[----:B------:R-:W-:Y:S01]  /*2b70*/  HMMA.16816.F32 R68, R12, R50, R68 ;  /* 0x000000320c44723c */ /* 0x000fe20000001844 */
[----:B------:R-:W-:Y:S04]  /*2b80*/  LDSM.16.M88.4 R12, [R2+0x10100] ;  /* 0x01010000020c783b */ /* 0x000fe80000000200 */
[----:B------:R-:W-:Y:S03]  /*2b90*/  LDSM.16.M88.4 R48, [R2+0x11100] ;  /* 0x011100000230783b */ /* 0x000fe60000000200 */
[C---:B-1----:R-:W-:Y:S08]  /*2ba0*/  HMMA.16816.F32 R32, R44.reuse, R40, R32 ;  /* 0x000000282c20723c */ /* 0x042ff00000001820 */
[C---:B------:R-:W-:Y:S01]  /*2bb0*/  HMMA.16816.F32 R28, R44.reuse, R42, R28 ;  /* 0x0000002a2c1c723c */ /* 0x040fe2000000181c */
[----:B------:R-:W1:Y:S07]  /*2bc0*/  LDSM.16.M88.4 R40, [R181+0x8000] ;  /* 0x00800000b528783b */ /* 0x000e6e0000000200 */
[C---:B----4-:R-:W-:Y:S08]  /*2bd0*/  HMMA.16816.F32 R24, R44.reuse, R52, R24 ;  /* 0x000000342c18723c */ /* 0x050ff00000001818 */
[C---:B------:R-:W-:Y:S01]  /*2be0*/  HMMA.16816.F32 R20, R44.reuse, R54, R20 ;  /* 0x000000362c14723c */ /* 0x040fe20000001814 */
[----:B------:R-:W3:Y:S07]  /*2bf0*/  LDSM.16.M88.4 R52, [R2+0x10900] ;  /* 0x010900000234783b */ /* 0x000eee0000000200 */
[C---:B------:R-:W-:Y:S08]  /*2c00*/  HMMA.16816.F32 R16, R44.reuse, R36, R16 ;  /* 0x000000242c10723c */ /* 0x040ff00000001810 */
[C---:B------:R-:W-:Y:S01]  /*2c10*/  HMMA.16816.F32 R64, R44.reuse, R38, R64 ;  /* 0x000000262c40723c */ /* 0x040fe20000001840 */
[----:B------:R-:W4:Y:S07]  /*2c20*/  LDSM.16.M88.4 R36, [R2+0x11900] ;  /* 0x011900000224783b */ /* 0x000f2e0000000200 */
[C---:B--2---:R-:W-:Y:S01]  /*2c30*/  HMMA.16816.F32 R72, R44.reuse, R8, R60 ;  /* 0x000000082c48723c */ /* 0x044fe2000000183c */
[----:B------:R-:W-:Y:S07]  /*2c40*/  LDSM.16.M88.4 R60, [R0+0x10100] ;  /* 0x01010000003c783b */ /* 0x000fee0000000200 */
[----:B------:R-:W-:Y:S01]  /*2c50*/  HMMA.16816.F32 R68, R44, R10, R68 ;  /* 0x0000000a2c44723c */ /* 0x000fe20000001844 */
[----:B------:R-:W2:Y:S07]  /*2c60*/  LDSM.16.M88.4 R8, [R0+0x10900] ;  /* 0x010900000008783b */ /* 0x000eae0000000200 */
[C---:B-1----:R-:W-:Y:S08]  /*2c70*/  HMMA.16816.F32 R32, R40.reuse, R12, R32 ;  /* 0x0000000c2820723c */ /* 0x042ff00000001820 */
[C---:B------:R-:W-:Y:S01]  /*2c80*/  HMMA.16816.F32 R28, R40.reuse, R14, R28 ;  /* 0x0000000e281c723c */ /* 0x040fe2000000181c */
[----:B------:R-:W1:Y:S07]  /*2c90*/  LDSM.16.M88.4 R12, [R0+0x11100] ;  /* 0x01110000000c783b */ /* 0x000e6e0000000200 */
[C---:B---3--:R-:W-:Y:S08]  /*2ca0*/  HMMA.16816.F32 R24, R40.reuse, R52, R24 ;  /* 0x000000342818723c */ /* 0x048ff00000001818 */
[C---:B------:R-:W-:Y:S08]  /*2cb0*/  HMMA.16816.F32 R20, R40.reuse, R54, R20 ;  /* 0x000000362814723c */ /* 0x040ff00000001814 */
[C---:B------:R-:W-:Y:S08]  /*2cc0*/  HMMA.16816.F32 R16, R40.reuse, R48, R16 ;  /* 0x000000302810723c */ /* 0x040ff00000001810 */
[C---:B------:R-:W-:Y:S08]  /*2cd0*/  HMMA.16816.F32 R64, R40.reuse, R50, R64 ;  /* 0x000000322840723c */ /* 0x040ff00000001840 */
[C---:B----4-:R-:W-:Y:S07]  /*2ce0*/  HMMA.16816.F32 R72, R40.reuse, R36, R72 ;  /* 0x000000242848723c */ /* 0x050fee0000001848 */
[----:B------:R-:W-:Y:S01]  /*2cf0*/  LOP3.LUT R37, R80, 0xffffffe0, RZ, 0xc0, !PT ;  /* 0xffffffe050257812 */ /* 0x000fe200078ec0ff */
[----:B------:R-:W-:Y:S04]  /*2d00*/  HMMA.16816.F32 R68, R40, R38, R68 ;  /* 0x000000262844723c */ /* 0x000fe80000001844 */
[----:B------:R-:W-:-:S02]  /*2d10*/  IMAD.IADD R2, R6, 0x1, -R37 ;  /* 0x0000000106027824 */ /* 0x000fc400078e0a25 */
[----:B------:R3:W4:Y:S01]  /*2d20*/  LDSM.16.M88.4 R36, [R0+0x11900] ;  /* 0x011900000024783b */ /* 0x0007220000000200 */
[----:B------:R-:W-:Y:S01]  /*2d30*/  LEA.HI R41, R81, R6, RZ, 0x2 ;  /* 0x0000000651297211 */ /* 0x000fe200078f10ff */
[C---:B--2---:R-:W-:Y:S01]  /*2d40*/  HMMA.16816.F32 R24, R56.reuse, R8, R24 ;  /* 0x000000083818723c */ /* 0x044fe20000001818 */
[----:B------:R-:W-:Y:S02]  /*2d50*/  SHF.R.S32.HI R40, RZ, 0x1f, R7 ;  /* 0x0000001fff287819 */ /* 0x000fe40000011407 */
[----:B------:R-:W-:Y:S02]  /*2d60*/  LOP3.LUT R41, R41, 0xfffffffc, RZ, 0xc0, !PT ;  /* 0xfffffffc29297812 */ /* 0x000fe400078ec0ff */
[----:B------:R-:W-:Y:S02]  /*2d70*/  LEA.HI R40, R40, R7, RZ, 0x3 ;  /* 0x0000000728287211 */ /* 0x000fe400078f18ff */
[----:B------:R-:W-:Y:S01]  /*2d80*/  SHF.R.S32.HI R43, RZ, 0x1f, R2 ;  /* 0x0000001fff2b7819 */ /* 0x000fe20000011402 */
[----:B------:R-:W-:Y:S01]  /*2d90*/  IMAD.IADD R41, R6, 0x1, -R41 ;  /* 0x0000000106297824 */ /* 0x000fe200078e0a29 */
[----:B------:R-:W-:Y:S01]  /*2da0*/  LOP3.LUT R42, R40, 0xffffff8, RZ, 0xc0, !PT ;  /* 0x0ffffff8282a7812 */ /* 0x000fe200078ec0ff */
[----:B------:R-:W-:Y:S01]  /*2db0*/  HMMA.16816.F32 R32, R56, R60, R32 ;  /* 0x0000003c3820723c */ /* 0x000fe20000001820 */
[----:B------:R-:W-:-:S02]  /*2dc0*/  LEA.HI R6, R43, R2, RZ, 0x2 ;  /* 0x000000022b067211 */ /* 0x000fc400078f10ff */
[----:B------:R-:W-:Y:S01]  /*2dd0*/  LEA.HI R40, R41, R41, RZ, 0x1 ;  /* 0x0000002929287211 */ /* 0x000fe200078f08ff */
[----:B------:R-:W-:Y:S01]  /*2de0*/  IMAD.IADD R42, R7, 0x1, -R42 ;  /* 0x00000001072a7824 */ /* 0x000fe200078e0a2a */
[C---:B------:R-:W-:Y:S02]  /*2df0*/  LEA.HI.SX32 R195, R6.reuse, UR13, 0x1e ;  /* 0x0000000d06c37c11 */ /* 0x040fe4000f8ff2ff */
[----:B------:R-:W-:Y:S01]  /*2e00*/  LOP3.LUT R9, R6, 0x7ffffffc, RZ, 0xc0, !PT ;  /* 0x7ffffffc06097812 */ /* 0x000fe200078ec0ff */
[----:B------:R-:W-:Y:S02]  /*2e10*/  HMMA.16816.F32 R28, R56, R62, R28 ;  /* 0x0000003e381c723c */ /* 0x000fe4000000181c */
[----:B------:R-:W-:Y:S01]  /*2e20*/  IMAD R195, R42, 0x10, R195 ;  /* 0x000000102ac37824 */ /* 0x000fe200078e02c3 */
[----:B---3--:R-:W-:Y:S01]  /*2e30*/  LOP3.LUT R0, R40, 0x1ffffffe, RZ, 0xc0, !PT ;  /* 0x1ffffffe28007812 */ /* 0x008fe200078ec0ff */
[----:B------:R-:W-:Y:S01]  /*2e40*/  IMAD.IADD R204, R2, 0x1, -R9 ;  /* 0x0000000102cc7824 */ /* 0x000fe200078e0a09 */
[----:B------:R-:W-:-:S03]  /*2e50*/  IADD3 R9, -R5, c[0x0][0x1d0], R133 ;  /* 0x0000740005097a10 */ /* 0x000fc60007ffe185 */
[----:B------:R-:W-:Y:S01]  /*2e60*/  IMAD.IADD R0, R41, 0x1, -R0 ;  /* 0x0000000129007824 */ /* 0x000fe200078e0a00 */
[----:B------:R-:W-:Y:S01]  /*2e70*/  HMMA.16816.F32 R20, R56, R10, R20 ;  /* 0x0000000a3814723c */ /* 0x000fe20000001814 */
[----:B------:R-:W-:Y:S02]  /*2e80*/  IMAD.SHL.U32 R204, R204, 0x2, RZ ;  /* 0x00000002cccc7824 */ /* 0x000fe400078e00ff */
[----:B------:R-:W-:-:S03]  /*2e90*/  IMAD R195, R0, 0x8, R195 ;  /* 0x0000000800c37824 */ /* 0x000fc600078e02c3 */
[----:B------:R-:W-:Y:S01]  /*2ea0*/  IADD3 R6, R9, -c[0x0][0x168], -R204 ;  /* 0x80005a0009067a10 */ /* 0x000fe20007ffe8cc */
[----:B------:R-:W-:Y:S01]  /*2eb0*/  @P4 IMAD.HI.U32 R7, R195, c[0x0][0x2c8], RZ ;  /* 0x0000b200c3074a27 */ /* 0x000fe200078e00ff */
[----:B------:R-:W-:Y:S01]  /*2ec0*/  IADD3 R2, -R204, c[0x0][0x1d0], -R5 ;  /* 0x00007400cc027a10 */ /* 0x000fe20007ffe905 */
[C---:B-1----:R-:W-:Y:S01]  /*2ed0*/  HMMA.16816.F32 R16, R56.reuse, R12, R16 ;  /* 0x0000000c3810723c */ /* 0x042fe20000001810 */
[C---:B------:R-:W-:Y:S01]  /*2ee0*/  IADD3 R8, R6.reuse, c[0x0][0x328], RZ ;  /* 0x0000ca0006087a10 */ /* 0x040fe20007ffe0ff */
[----:B------:R-:W-:Y:S01]  /*2ef0*/  IMAD.MOV.U32 R0, RZ, RZ, R195 ;  /* 0x000000ffff007224 */ /* 0x000fe200078e00c3 */
[----:B------:R-:W-:Y:S02]  /*2f00*/  @P0 SHF.R.U32.HI R0, RZ, c[0x0][0x2cc], R7 ;  /* 0x0000b300ff000a19 */ /* 0x000fe40000011607 */
[----:B------:R-:W-:Y:S02]  /*2f10*/  PLOP3.LUT P0, PT, PT, PT, UP1, 0x40, 0x0 ;  /* 0x000000000000781c */ /* 0x000fe40003f0e818 */
[----:B------:R-:W-:Y:S01]  /*2f20*/  IADD3 R6, R6, UR6, RZ ;  /* 0x0000000606067c10 */ /* 0x000fe2000fffe0ff */
[----:B------:R-:W1:Y:S01]  /*2f30*/  SHFL.IDX PT, R7, R0, RZ, 0x1c1f ;  /* 0x001c1fff00077589 */ /* 0x000e6200000e0000 */
[C---:B------:R-:W-:Y:S08]  /*2f40*/  HMMA.16816.F32 R64, R56.reuse, R14, R64 ;  /* 0x0000000e3840723c */ /* 0x040ff00000001840 */
[C---:B----4-:R-:W-:Y:S08]  /*2f50*/  HMMA.16816.F32 R72, R56.reuse, R36, R72 ;  /* 0x000000243848723c */ /* 0x050ff00000001848 */
[----:B------:R-:W-:Y:S01]  /*2f60*/  HMMA.16816.F32 R68, R56, R38, R68 ;  /* 0x000000263844723c */ /* 0x000fe20000001844 */
[----:B-1----:R-:W-:-:S02]  /*2f70*/  IMAD.IADD R9, R8, 0x1, R7 ;  /* 0x0000000108097824 */ /* 0x002fc400078e0207 */
        /* <DEDUP_REMOVED lines=8> */
[----:B------:R-:W-:Y:S02]  /*3000*/  ISETP.NE.AND P0, PT, R133, c[0x0][0x32c], PT ;  /* 0x0000cb0085007a0c */ /* 0x000fe40003f05270 */
[----:B------:R-:W-:-:S11]  /*3010*/  LOP3.LUT R9, RZ, R14, RZ, 0x33, !PT ;  /* 0x0000000eff097212 */ /* 0x000fd600078e33ff */
[----:B------:R-:W-:-:S05]  /*3020*/  @P0 IMAD.HI.U32 R7, R9, c[0x0][0x330], RZ ;  /* 0x0000cc0009070a27 */ /* 0x000fca00078e00ff */
[----:B------:R-:W-:-:S04]  /*3030*/  @P0 SHF.R.U32.HI R9, RZ, c[0x0][0x334], R7 ;  /* 0x0000cd00ff090a19 */ /* 0x000fc80000011607 */
[----:B------:R-:W-:Y:S01]  /*3040*/  LOP3.LUT R14, RZ, R9, RZ, 0x33, !PT ;  /* 0x00000009ff0e7212 */ /* 0x000fe200078e33ff */
[----:B------:R-:W-:Y:S05]  /*3050*/  BRA `(.L_x_1577) ;  /* 0x0000003000007947 */ /* 0x000fea0003800000 */
.L_x_1576:
[----:B------:R-:W-:-:S13]  /*3060*/  ISETP.NE.AND P0, PT, R133, c[0x0][0x32c], PT ;  /* 0x0000cb0085007a0c */ /* 0x000fda0003f05270 */
[----:B------:R-:W-:-:S05]  /*3070*/  @P0 IMAD.HI.U32 R7, R14, c[0x0][0x330], RZ ;  /* 0x0000cc000e070a27 */ /* 0x000fca00078e00ff */
[----:B------:R-:W-:Y:S02]  /*3080*/  @P0 SHF.R.U32.HI R14, RZ, c[0x0][0x334], R7 ;  /* 0x0000cd00ff0e0a19 */ /* 0x000fe40000011607 */
.L_x_1577:
[----:B------:R-:W-:Y:S05]  /*3090*/  BSYNC B0 ;  /* 0x0000000000007941 */ /* 0x000fea0003800000 */
.L_x_1575:
[----:B------:R-:W-:-:S04]  /*30a0*/  IMAD R9, R14, c[0x0][0x32c], -R5 ;  /* 0x0000cb000e097a24 */ /* 0x000fc800078e0a05 */
[----:B------:R-:W-:-:S05]  /*30b0*/  IMAD.IADD R9, R9, 0x1, -R204 ;  /* 0x0000000109097824 */ /* 0x000fca00078e0acc */
[----:B------:R-:W-:Y:S02]  /*30c0*/  IADD3 R7, R9, c[0x0][0x32c], RZ ;  /* 0x0000cb0009077a10 */ /* 0x000fe40007ffe0ff */
[----:B------:R-:W-:Y:S02]  /*30d0*/  IMNMX R10, R10, R9, !PT ;  /* 0x000000090a0a7217 */ /* 0x000fe40007800200 */
[----:B------:R-:W-:Y:S02]  /*30e0*/  IMNMX R12, R12, R7, PT ;  /* 0x000000070c0c7217 */ /* 0x000fe40003800200 */
.L_x_1574:
[----:B------:R-:W-:Y:S01]  /*30f0*/  ISETP.GT.AND P0, PT, R132, RZ, PT ;  /* 0x000000ff8400720c */ /* 0x000fe20003f04270 */
[----:B------:R-:W1:Y:S03]  /*3100*/  SHFL.IDX PT, R13, R0, 0x1, 0x1c1f ;  /* 0x003c1f00000d7f89 */ /* 0x000e6600000e0000 */
[C---:B------:R-:W-:Y:S02]  /*3110*/  ISETP.GT.AND P4, PT, R10.reuse, RZ, P0 ;  /* 0x000000ff0a00720c */ /* 0x040fe40000784270 */
[----:B------:R-:W-:-:S02]  /*3120*/  ISETP.GT.AND P5, PT, R10, 0x1, P0 ;  /* 0x000000010a00780c */ /* 0x000fc400007a4270 */
[C---:B------:R-:W-:Y:S02]  /*3130*/  ISETP.LT.OR P4, PT, R12.reuse, 0x1, P4 ;  /* 0x000000010c00780c */ /* 0x040fe40002781670 */
[----:B------:R-:W-:Y:S02]  /*3140*/  ISETP.LT.OR P5, PT, R12, 0x2, P5 ;  /* 0x000000020c00780c */ /* 0x000fe40002fa1670 */
[----:B------:R-:W-:Y:S02]  /*3150*/  FSEL R32, R32, -INF , !P4 ;  /* 0xff80000020207808 */ /* 0x000fe40006000000 */
[----:B------:R-:W-:Y:S02]  /*3160*/  ISETP.GT.AND P4, PT, R10, 0x8, P0 ;  /* 0x000000080a00780c */ /* 0x000fe40000784270 */
[----:B------:R-:W-:Y:S02]  /*3170*/  FSEL R33, R33, -INF , !P5 ;  /* 0xff80000021217808 */ /* 0x000fe40006800000 */
[----:B------:R-:W-:-:S02]  /*3180*/  ISETP.LT.OR P4, PT, R12, 0x9, P4 ;  /* 0x000000090c00780c */ /* 0x000fc40002781670 */
[----:B------:R-:W-:Y:S02]  /*3190*/  ISETP.GT.AND P5, PT, R10, 0x9, P0 ;  /* 0x000000090a00780c */ /* 0x000fe400007a4270 */
[----:B------:R-:W-:Y:S02]  /*31a0*/  FSEL R11, R28, -INF , !P4 ;  /* 0xff8000001c0b7808 */ /* 0x000fe40006000000 */
[----:B------:R-:W-:Y:S01]  /*31b0*/  ISETP.GT.AND P4, PT, R10, 0x10, P0 ;  /* 0x000000100a00780c */ /* 0x000fe20000784270 */
[--C-:B-1----:R-:W-:Y:S01]  /*31c0*/  IMAD.IADD R15, R8, 0x1, R13.reuse ;  /* 0x00000001080f7824 */ /* 0x102fe200078e020d */
[----:B------:R-:W-:Y:S01]  /*31d0*/  ISETP.LT.OR P5, PT, R12, 0xa, P5 ;  /* 0x0000000a0c00780c */ /* 0x000fe20002fa1670 */
[----:B------:R-:W-:Y:S01]  /*31e0*/  IMAD.IADD R0, R6, 0x1, R13 ;  /* 0x0000000106007824 */ /* 0x000fe200078e020d */
[----:B------:R-:W-:Y:S02]  /*31f0*/  ISETP.LT.OR P4, PT, R12, 0x11, P4 ;  /* 0x000000110c00780c */ /* 0x000fe40002781670 */
[----:B------:R-:W-:-:S02]  /*3200*/  FSEL R29, R29, -INF , !P5 ;  /* 0xff8000001d1d7808 */ /* 0x000fc40006800000 */
[----:B------:R-:W-:Y:S02]  /*3210*/  FSEL R9, R24, -INF , !P4 ;  /* 0xff80000018097808 */ /* 0x000fe40006000000 */
[C---:B------:R-:W-:Y:S02]  /*3220*/  ISETP.GT.AND P4, PT, R10.reuse, 0x18, P0 ;  /* 0x000000180a00780c */ /* 0x040fe40000784270 */
[----:B------:R-:W-:Y:S02]  /*3230*/  ISETP.GT.AND P5, PT, R10, 0x11, P0 ;  /* 0x000000110a00780c */ /* 0x000fe400007a4270 */
[C---:B------:R-:W-:Y:S02]  /*3240*/  ISETP.LT.OR P4, PT, R12.reuse, 0x19, P4 ;  /* 0x000000190c00780c */ /* 0x040fe40002781670 */
[----:B------:R-:W-:Y:S02]  /*3250*/  ISETP.LT.OR P5, PT, R12, 0x12, P5 ;  /* 0x000000120c00780c */ /* 0x000fe40002fa1670 */
[----:B------:R-:W-:-:S02]  /*3260*/  FSEL R7, R20, -INF , !P4 ;  /* 0xff80000014077808 */ /* 0x000fc40006000000 */
[----:B------:R-:W-:Y:S02]  /*3270*/  ISETP.GT.AND P4, PT, R10, 0x20, P0 ;  /* 0x000000200a00780c */ /* 0x000fe40000784270 */
[----:B------:R-:W-:Y:S02]  /*3280*/  FSEL R25, R25, -INF , !P5 ;  /* 0xff80000019197808 */ /* 0x000fe40006800000 */
[----:B------:R-:W-:Y:S02]  /*3290*/  ISETP.LT.OR P4, PT, R12, 0x21, P4 ;  /* 0x000000210c00780c */ /* 0x000fe40002781670 */
[----:B------:R-:W-:Y:S02]  /*32a0*/  ISETP.GT.AND P5, PT, R10, 0x19, P0 ;  /* 0x000000190a00780c */ /* 0x000fe400007a4270 */
[----:B------:R-:W-:Y:S02]  /*32b0*/  FSEL R171, R16, -INF , !P4 ;  /* 0xff80000010ab7808 */ /* 0x000fe40006000000 */
[----:B------:R-:W-:-:S02]  /*32c0*/  ISETP.GT.AND P4, PT, R10, 0x28, P0 ;  /* 0x000000280a00780c */ /* 0x000fc40000784270 */
[C---:B------:R-:W-:Y:S02]  /*32d0*/  ISETP.LT.OR P5, PT, R12.reuse, 0x1a, P5 ;  /* 0x0000001a0c00780c */ /* 0x040fe40002fa1670 */
[----:B------:R-:W-:Y:S02]  /*32e0*/  ISETP.LT.OR P4, PT, R12, 0x29, P4 ;  /* 0x000000290c00780c */ /* 0x000fe40002781670 */
[----:B------:R-:W-:Y:S02]  /*32f0*/  FSEL R21, R21, -INF , !P5 ;  /* 0xff80000015157808 */ /* 0x000fe40006800000 */
        /* <DEDUP_REMOVED lines=14> */
[----:B------:R-:W-:-:S02]  /*33e0*/  PLOP3.LUT P4, PT, PT, PT, UP1, 0x40, 0x0 ;  /* 0x000000000000781c */ /* 0x000fc40003f8e818 */
[----:B------:R-:W-:Y:S02]  /*33f0*/  ISETP.LT.OR P5, PT, R12, 0x32, P5 ;  /* 0x000000320c00780c */ /* 0x000fe40002fa1670 */
[----:B------:R-:W-:Y:S02]  /*3400*/  IMNMX R2, R15, R2, PT ;  /* 0x000000020f027217 */ /* 0x000fe40003800200 */
[----:B------:R-:W-:Y:S02]  /*3410*/  FSEL R173, R73, -INF , !P5 ;  /* 0xff80000049ad7808 */ /* 0x000fe40006800000 */
[----:B------:R-:W-:-:S04]  /*3420*/  ISETP.GT.AND P5, PT, R10, 0x39, P0 ;  /* 0x000000390a00780c */ /* 0x000fc800007a4270 */
[----:B------:R-:W-:-:S04]  /*3430*/  ISETP.LT.OR P5, PT, R12, 0x3a, P5 ;  /* 0x0000003a0c00780c */ /* 0x000fc80002fa1670 */
[----:B------:R-:W-:Y:S01]  /*3440*/  FSEL R141, R69, -INF , !P5 ;  /* 0xff800000458d7808 */ /* 0x000fe20006800000 */
        /* <DEDUP_REMOVED lines=12> */
.L_x_1580:
[----:B------:R-:W-:-:S13]  /*3510*/  ISETP.NE.AND P4, PT, R133, c[0x0][0x32c], PT ;  /* 0x0000cb0085007a0c */ /* 0x000fda0003f85270 */
[----:B------:R-:W-:-:S05]  /*3520*/  @P4 IMAD.HI.U32 R6, R8, c[0x0][0x330], RZ ;  /* 0x0000cc0008064a27 */ /* 0x000fca00078e00ff */
[----:B------:R-:W-:Y:S02]  /*3530*/  @P4 SHF.R.U32.HI R8, RZ, c[0x0][0x334], R6 ;  /* 0x0000cd00ff084a19 */ /* 0x000fe40000011606 */
.L_x_1581:
[----:B------:R-:W-:Y:S05]  /*3540*/  BSYNC B0 ;  /* 0x0000000000007941 */ /* 0x000fea0003800000 */
.L_x_1579:
[----:B------:R-:W-:-:S04]  /*3550*/  IMAD R13, R8, c[0x0][0x32c], -R5 ;  /* 0x0000cb00080d7a24 */ /* 0x000fc800078e0a05 */
[----:B------:R-:W-:-:S05]  /*3560*/  IMAD.IADD R13, R13, 0x1, -R204 ;  /* 0x000000010d0d7824 */ /* 0x000fca00078e0acc */
[----:B------:R-:W-:Y:S02]  /*3570*/  IADD3 R5, R13, c[0x0][0x32c], RZ ;  /* 0x0000cb000d057a10 */ /* 0x000fe40007ffe0ff */
[----:B------:R-:W-:Y:S02]  /*3580*/  IMNMX R0, R0, R13, !PT ;  /* 0x0000000d00007217 */ /* 0x000fe40007800200 */
[----:B------:R-:W-:Y:S02]  /*3590*/  IMNMX R2, R2, R5, PT ;  /* 0x0000000502027217 */ /* 0x000fe40003800200 */
.L_x_1578:
[----:B------:R-:W-:Y:S01]  /*35a0*/  ISETP.GT.AND P5, PT, R0, 0x8, P0 ;  /* 0x000000080000780c */ /* 0x000fe200007a4270 */
[----:B------:R-:W-:-:S04]  /*35b0*/  DEPBAR.LE SB0, 0x2 ;  /* 0x000080800000791a */ /* 0x000fc80000000000 */
[----:B------:R-:W-:Y:S01]  /*35c0*/  BAR.SYNC.DEFER_BLOCKING 0x0 ;  /* 0x0000000000007b1d */ /* 0x000fe20000010000 */
[----:B------:R-:W-:Y:S01]  /*35d0*/  ISETP.LT.OR P5, PT, R2, 0x9, P5 ;  /* 0x000000090200780c */ /* 0x000fe20002fa1670 */
[----:B------:R-:W-:Y:S01]  /*35e0*/  IMAD.SHL.U32 R135, R4, 0x2, RZ ;  /* 0x0000000204877824 */ /* 0x000fe200078e00ff */
[----:B------:R-:W-:Y:S02]  /*35f0*/  ISETP.GT.AND P4, PT, R0, 0x1, P0 ;  /* 0x000000010000780c */ /* 0x000fe40000784270 */
[----:B------:R-:W-:Y:S01]  /*3600*/  FSEL R30, R30, -INF , !P5 ;  /* 0xff8000001e1e7808 */ /* 0x000fe20006800000 */
[--C-:B------:R-:W-:Y:S01]  /*3610*/  IMAD.IADD R172, R183, 0x1, R135.reuse ;  /* 0x00000001b7ac7824 */ /* 0x100fe200078e0287 */
[----:B------:R-:W-:Y:S01]  /*3620*/  ISETP.GT.AND P5, PT, R0, 0x10, P0 ;  /* 0x000000100000780c */ /* 0x000fe200007a4270 */
[C---:B------:R-:W-:Y:S01]  /*3630*/  IMAD R134, R3.reuse, 0x2, R135 ;  /* 0x0000000203867824 */ /* 0x040fe200078e0287 */
[C---:B------:R-:W-:Y:S01]  /*3640*/  ISETP.LT.OR P4, PT, R2.reuse, 0x2, P4 ;  /* 0x000000020200780c */ /* 0x040fe20002781670 */
[----:B------:R-:W-:Y:S01]  /*3650*/  IMAD R3, R3, 0x2, R172 ;  /* 0x0000000203037824 */ /* 0x000fe200078e02ac */
[----:B------:R-:W-:Y:S01]  /*3660*/  ISETP.LT.OR P5, PT, R2, 0x11, P5 ;  /* 0x000000110200780c */ /* 0x000fe20002fa1670 */
[----:B------:R-:W-:Y:S01]  /*3670*/  IMAD.IADD R160, R183, 0x1, R134 ;  /* 0x00000001b7a07824 */ /* 0x000fe200078e0286 */
[----:B------:R-:W-:Y:S01]  /*3680*/  FSEL R14, R35, -INF , !P4 ;  /* 0xff800000230e7808 */ /* 0x000fe20006000000 */
[----:B------:R-:W-:Y:S01]  /*3690*/  ULDC.64 UR4, c[0x0][0x2c8] ;  /* 0x0000b20000047ab9 */ /* 0x000fe20000000a00 */
[----:B------:R-:W-:Y:S01]  /*36a0*/  ISETP.GT.AND P4, PT, R0, 0x9, P0 ;  /* 0x000000090000780c */ /* 0x000fe20000784270 */
[----:B------:R-:W-:Y:S01]  /*36b0*/  UIMAD.WIDE.U32 UR14, UR13, UR4, URZ ;  /* 0x000000040d0e72a5 */ /* 0x000fe2000f8e003f */
[----:B------:R-:W-:-:S02]  /*36c0*/  FMNMX.FTZ R8, R32, R33, !PT ;  /* 0x0000002120087209 */ /* 0x000fc40007810000 */
[----:B------:R-:W-:Y:S01]  /*36d0*/  FSEL R26, R26, -INF , !P5 ;  /* 0xff8000001a1a7808 */ /* 0x000fe20006800000 */
[----:B------:R-:W-:Y:S01]  /*36e0*/  ULDC UR4, c[0x0][0x328] ;  /* 0x0000ca0000047ab9 */ /* 0x000fe20000000800 */
[----:B------:R-:W-:Y:S02]  /*36f0*/  ISETP.GT.AND P5, PT, R0, RZ, P0 ;  /* 0x000000ff0000720c */ /* 0x000fe400007a4270 */
[C---:B------:R-:W-:Y:S01]  /*3700*/  ISETP.LT.OR P4, PT, R2.reuse, 0xa, P4 ;  /* 0x0000000a0200780c */ /* 0x040fe20002781670 */
[----:B------:R-:W-:Y:S01]  /*3710*/  LDSM.16.MT88.4 R40, [R135+0x2100] ;  /* 0x002100008728783b */ /* 0x000fe20000004200 */
[----:B------:R-:W-:Y:S01]  /*3720*/  FMNMX.FTZ R8, R11, R8, !PT ;  /* 0x000000080b087209 */ /* 0x000fe20007810000 */
[----:B------:R-:W-:Y:S01]  /*3730*/  @UP2 UMOV UR7, UR15 ;  /* 0x0000000f00072c82 */ /* 0x000fe20008000000 */
[----:B------:R-:W-:Y:S01]  /*3740*/  ISETP.LT.OR P5, PT, R2, 0x1, P5 ;  /* 0x000000010200780c */ /* 0x000fe20002fa1670 */
[----:B------:R-:W-:Y:S01]  /*3750*/  LDSM.16.MT88.4 R124, [R135+0x100] ;  /* 0x00010000877c783b */ /* 0x000fe20000004200 */
[----:B------:R-:W-:Y:S01]  /*3760*/  FSEL R6, R31, -INF , !P4 ;  /* 0xff8000001f067808 */ /* 0x000fe20006000000 */
[----:B------:R-:W-:Y:S01]  /*3770*/  @UP2 USHF.R.U32.HI UR13, URZ, UR5, UR7 ;  /* 0x000000053f0d2299 */ /* 0x000fe20008011607 */
[----:B------:R-:W-:Y:S01]  /*3780*/  FMNMX.FTZ R8, R29, R8, !PT ;  /* 0x000000081d087209 */ /* 0x000fe20007810000 */
[----:B------:R-:W-:Y:S01]  /*3790*/  LDSM.16.MT88.4 R104, [R172+0x100] ;  /* 0x00010000ac68783b */ /* 0x000fe20000004200 */
[----:B------:R-:W-:Y:S01]  /*37a0*/  ISETP.GT.AND P4, PT, R0, 0x11, P0 ;  /* 0x000000110000780c */ /* 0x000fe20000784270 */
[----:B------:R-:W-:Y:S01]  /*37b0*/  UIADD3 UR12, UR12, UR13, URZ ;  /* 0x0000000d0c0c7290 */ /* 0x000fe2000fffe03f */
[----:B------:R-:W-:Y:S01]  /*37c0*/  FSEL R34, R34, -INF , !P5 ;  /* 0xff80000022227808 */ /* 0x000fe20006800000 */
[----:B------:R-:W-:Y:S01]  /*37d0*/  LDSM.16.MT88.4 R112, [R134+0x100] ;  /* 0x000100008670783b */ /* 0x000fe20000004200 */
[----:B------:R-:W-:Y:S01]  /*37e0*/  FMNMX.FTZ R8, R9, R8, !PT ;  /* 0x0000000809087209 */ /* 0x000fe20007810000 */
[----:B------:R-:W-:Y:S01]  /*37f0*/  UIADD3 UR4, UR12, UR4, URZ ;  /* 0x000000040c047290 */ /* 0x000fe2000fffe03f */
[----:B------:R-:W-:Y:S01]  /*3800*/  ISETP.LT.OR P4, PT, R2, 0x12, P4 ;  /* 0x000000120200780c */ /* 0x000fe20002781670 */
[----:B------:R-:W-:Y:S01]  /*3810*/  LDSM.16.MT88.4 R120, [R3+0x100] ;  /* 0x000100000378783b */ /* 0x000fe20000004200 */
[----:B------:R-:W-:-:S02]  /*3820*/  FMNMX.FTZ R5, R34, R14, !PT ;  /* 0x0000000e22057209 */ /* 0x000fc40007810000 */
[----:B------:R-:W-:Y:S01]  /*3830*/  FMNMX.FTZ R8, R25, R8, !PT ;  /* 0x0000000819087209 */ /* 0x000fe20007810000 */
[----:B------:R-:W-:Y:S01]  /*3840*/  LDSM.16.MT88.4 R48, [R172+0x2100] ;  /* 0x00210000ac30783b */ /* 0x000fe20000004200 */
[----:B------:R-:W-:Y:S02]  /*3850*/  FSEL R12, R27, -INF , !P4 ;  /* 0xff8000001b0c7808 */ /* 0x000fe40006000000 */
[----:B------:R-:W-:Y:S01]  /*3860*/  ISETP.GT.AND P4, PT, R0, 0x19, P0 ;  /* 0x000000190000780c */ /* 0x000fe20000784270 */
[----:B------:R-:W-:Y:S01]  /*3870*/  LDSM.16.MT88.4 R56, [R134+0x2100] ;  /* 0x002100008638783b */ /* 0x000fe20000004200 */
[----:B------:R-:W-:Y:S02]  /*3880*/  FMNMX.FTZ R5, R30, R5, !PT ;  /* 0x000000051e057209 */ /* 0x000fe40007810000 */
[----:B------:R-:W-:Y:S01]  /*3890*/  FMNMX.FTZ R8, R7, R8, !PT ;  /* 0x0000000807087209 */ /* 0x000fe20007810000 */
[----:B------:R-:W-:Y:S01]  /*38a0*/  LDSM.16.MT88.4 R80, [R172+0x4100] ;  /* 0x00410000ac50783b */ /* 0x000fe20000004200 */
[----:B------:R-:W-:-:S02]  /*38b0*/  ISETP.GT.AND P5, PT, R0, 0x18, P0 ;  /* 0x000000180000780c */ /* 0x000fc400007a4270 */
[----:B------:R-:W-:Y:S01]  /*38c0*/  ISETP.LT.OR P4, PT, R2, 0x1a, P4 ;  /* 0x0000001a0200780c */ /* 0x000fe20002781670 */
[----:B------:R-:W-:Y:S01]  /*38d0*/  LDSM.16.MT88.4 R88, [R134+0x4100] ;  /* 0x004100008658783b */ /* 0x000fe20000004200 */
[----:B------:R-:W-:Y:S02]  /*38e0*/  FMNMX.FTZ R5, R6, R5, !PT ;  /* 0x0000000506057209 */ /* 0x000fe40007810000 */
[----:B------:R-:W-:Y:S01]  /*38f0*/  FMNMX.FTZ R16, R21, R8, !PT ;  /* 0x0000000815107209 */ /* 0x000fe20007810000 */
[----:B------:R-:W-:Y:S01]  /*3900*/  LDSM.16.MT88.4 R136, [R172+0x900] ;  /* 0x00090000ac88783b */ /* 0x000fe20000004200 */
[----:B------:R-:W-:Y:S02]  /*3910*/  ISETP.LT.OR P5, PT, R2, 0x19, P5 ;  /* 0x000000190200780c */ /* 0x000fe40002fa1670 */
[----:B------:R-:W-:Y:S02]  /*3920*/  FSEL R8, R23, -INF , !P4 ;  /* 0xff80000017087808 */ /* 0x000fe40006000000 */
[----:B------:R-:W-:-:S02]  /*3930*/  FMNMX.FTZ R5, R26, R5, !PT ;  /* 0x000000051a057209 */ /* 0x000fc40007810000 */
[----:B------:R-:W-:Y:S02]  /*3940*/  ISETP.GT.AND P4, PT, R0, 0x21, P0 ;  /* 0x000000210000780c */ /* 0x000fe40000784270 */
[----:B------:R-:W-:Y:S02]  /*3950*/  FSEL R10, R22, -INF , !P5 ;  /* 0xff800000160a7808 */ /* 0x000fe40006800000 */
[----:B------:R-:W-:Y:S02]  /*3960*/  ISETP.GT.AND P5, PT, R0, 0x20, P0 ;  /* 0x000000200000780c */ /* 0x000fe400007a4270 */
[----:B------:R-:W-:Y:S02]  /*3970*/  FMNMX.FTZ R5, R12, R5, !PT ;  /* 0x000000050c057209 */ /* 0x000fe40007810000 */
[C---:B------:R-:W-:Y:S02]  /*3980*/  ISETP.LT.OR P4, PT, R2.reuse, 0x22, P4 ;  /* 0x000000220200780c */ /* 0x040fe40002781670 */
[----:B------:R-:W-:-:S02]  /*3990*/  ISETP.LT.OR P5, PT, R2, 0x21, P5 ;  /* 0x000000210200780c */ /* 0x000fc40002fa1670 */
[----:B------:R-:W-:Y:S02]  /*39a0*/  FMNMX.FTZ R5, R10, R5, !PT ;  /* 0x000000050a057209 */ /* 0x000fe40007810000 */
[----:B------:R-:W-:Y:S02]  /*39b0*/  FSEL R174, R19, -INF , !P4 ;  /* 0xff80000013ae7808 */ /* 0x000fe40006000000 */
[----:B------:R-:W-:Y:S02]  /*39c0*/  ISETP.GT.AND P4, PT, R0, 0x28, P0 ;  /* 0x000000280000780c */ /* 0x000fe40000784270 */
[----:B------:R-:W-:Y:S02]  /*39d0*/  FMNMX.FTZ R16, R171, R16, !PT ;  /* 0x00000010ab107209 */ /* 0x000fe40007810000 */
[----:B------:R-:W-:Y:S02]  /*39e0*/  FSEL R210, R18, -INF , !P5 ;  /* 0xff80000012d27808 */ /* 0x000fe40006800000 */
[----:B------:R-:W-:-:S02]  /*39f0*/  FMNMX.FTZ R13, R8, R5, !PT ;  /* 0x00000005080d7209 */ /* 0x000fc40007810000 */
[----:B------:R-:W-:Y:S02]  /*3a00*/  ISETP.LT.OR P4, PT, R2, 0x29, P4 ;  /* 0x000000290200780c */ /* 0x000fe40002781670 */
[----:B------:R-:W-:Y:S02]  /*3a10*/  FMNMX.FTZ R16, R165, R16, !PT ;  /* 0x00000010a5107209 */ /* 0x000fe40007810000 */
[----:B------:R-:W-:Y:S02]  /*3a20*/  ISETP.GT.AND P5, PT, R0, 0x29, P0 ;  /* 0x000000290000780c */ /* 0x000fe400007a4270 */
[----:B------:R-:W-:Y:S02]  /*3a30*/  FMNMX.FTZ R13, R210, R13, !PT ;  /* 0x0000000dd20d7209 */ /* 0x000fe40007810000 */
[----:B------:R-:W-:Y:S02]  /*3a40*/  FSEL R206, R66, -INF , !P4 ;  /* 0xff80000042ce7808 */ /* 0x000fe40006000000 */
[----:B------:R-:W-:-:S02]  /*3a50*/  FMNMX.FTZ R16, R163, R16, !PT ;  /* 0x00000010a3107209 */ /* 0x000fc40007810000 */
[----:B------:R-:W-:Y:S02]  /*3a60*/  ISETP.LT.OR P5, PT, R2, 0x2a, P5 ;  /* 0x0000002a0200780c */ /* 0x000fe40002fa1670 */
[----:B------:R-:W-:Y:S02]  /*3a70*/  ISETP.GT.AND P4, PT, R0, 0x30, P0 ;  /* 0x000000300000780c */ /* 0x000fe40000784270 */
[----:B------:R-:W-:Y:S02]  /*3a80*/  FMNMX.FTZ R13, R174, R13, !PT ;  /* 0x0000000dae0d7209 */ /* 0x000fe40007810000 */
[----:B------:R-:W-:Y:S02]  /*3a90*/  FMNMX.FTZ R16, R169, R16, !PT ;  /* 0x00000010a9107209 */ /* 0x000fe40007810000 */
[----:B------:R-:W-:Y:S02]  /*3aa0*/  FSEL R176, R67, -INF , !P5 ;  /* 0xff80000043b07808 */ /* 0x000fe40006800000 */
[----:B------:R-:W-:Y:S01]  /*3ab0*/  ISETP.LT.OR P4, PT, R2, 0x31, P4 ;  /* 0x000000310200780c */ /* 0x000fe20002781670 */
[----:B------:R-:W-:Y:S01]  /*3ac0*/  LDSM.16.MT88.4 R64, [R160+0x2100] ;  /* 0x00210000a040783b */ /* 0x000fe20000004200 */
[----:B------:R-:W-:-:S02]  /*3ad0*/  ISETP.GT.AND P5, PT, R0, 0x31, P0 ;  /* 0x000000310000780c */ /* 0x000fc400007a4270 */
[----:B------:R-:W-:Y:S02]  /*3ae0*/  FMNMX.FTZ R13, R206, R13, !PT ;  /* 0x0000000dce0d7209 */ /* 0x000fe40007810000 */
[----:B------:R-:W-:Y:S02]  /*3af0*/  FMNMX.FTZ R16, R175, R16, !PT ;  /* 0x00000010af107209 */ /* 0x000fe40007810000 */
[----:B------:R-:W-:Y:S02]  /*3b00*/  FSEL R142, R74, -INF , !P4 ;  /* 0xff8000004a8e7808 */ /* 0x000fe40006000000 */
[----:B------:R-:W-:Y:S02]  /*3b10*/  ISETP.LT.OR P5, PT, R2, 0x32, P5 ;  /* 0x000000320200780c */ /* 0x000fe40002fa1670 */
[----:B------:R-:W-:Y:S02]  /*3b20*/  ISETP.GT.AND P4, PT, R0, 0x38, P0 ;  /* 0x000000380000780c */ /* 0x000fe40000784270 */
[----:B------:R-:W-:-:S02]  /*3b30*/  FMNMX.FTZ R13, R176, R13, !PT ;  /* 0x0000000db00d7209 */ /* 0x000fc40007810000 */
[----:B------:R-:W-:Y:S02]  /*3b40*/  FMNMX.FTZ R16, R173, R16, !PT ;  /* 0x00000010ad107209 */ /* 0x000fe40007810000 */
[----:B------:R-:W-:Y:S02]  /*3b50*/  ISETP.GT.AND P0, PT, R0, 0x39, P0 ;  /* 0x000000390000780c */ /* 0x000fe40000704270 */
[----:B------:R-:W-:Y:S02]  /*3b60*/  FSEL R140, R75, -INF , !P5 ;  /* 0xff8000004b8c7808 */ /* 0x000fe40006800000 */
[----:B------:R-:W-:Y:S01]  /*3b70*/  ISETP.LT.OR P4, PT, R2, 0x39, P4 ;  /* 0x000000390200780c */ /* 0x000fe20002781670 */
[----:B------:R-:W-:Y:S01]  /*3b80*/  LDSM.16.MT88.4 R72, [R135+0x4100] ;  /* 0x004100008748783b */ /* 0x000fe20000004200 */
        /* <DEDUP_REMOVED lines=9> */
[----:B------:R-:W-:-:S05]  /*3c20*/  FMNMX.FTZ R13, R168, R13, !PT ;  /* 0x0000000da80d7209 */ /* 0x000fca0007810000 */
[----:B------:R-:W2:Y:S01]  /*3c30*/  SHFL.BFLY PT, R0, R13, 0x2, 0x1f ;  /* 0x0c401f000d007f89 */ /* 0x000ea200000e0000 */
[----:B-1----:R-:W-:-:S03]  /*3c40*/  FMNMX.FTZ R15, R5, R16, !PT ;  /* 0x00000010050f7209 */ /* 0x002fc60007810000 */
[----:B------:R-:W-:Y:S04]  /*3c50*/  LDSM.16.MT88.4 R16, [R134+0x2900] ;  /* 0x002900008610783b */ /* 0x000fe80000004200 */
        /* <DEDUP_REMOVED lines=8> */
[C---:B------:R-:W-:Y:S01]  /*3ce0*/  FMUL.FTZ R167, R0.reuse, c[0x0][0x2d0] ;  /* 0x0000b40000a77a20 */ /* 0x040fe20000410000 */
[----:B------:R-:W-:-:S03]  /*3cf0*/  FSETP.NEU.FTZ.AND P0, PT, R0, -INF , PT ;  /* 0xff8000000000780b */ /* 0x000fc60003f1d000 */
[--C-:B------:R-:W-:Y:S01]  /*3d00*/  FFMA.FTZ R162, R32, c[0x0][0x2d0], -R178.reuse ;  /* 0x0000b40020a27a23 */ /* 0x100fe200000108b2 */
[----:B------:R-:W-:Y:S01]  /*3d10*/  FSEL R167, R167, RZ, P0 ;  /* 0x000000ffa7a77208 */ /* 0x000fe20000000000 */
[--C-:B------:R-:W-:Y:S02]  /*3d20*/  FFMA.FTZ R161, R33, c[0x0][0x2d0], -R178.reuse ;  /* 0x0000b40021a17a23 */ /* 0x100fe400000108b2 */
[--C-:B------:R-:W-:Y:S02]  /*3d30*/  FFMA.FTZ R157, R11, c[0x0][0x2d0], -R178.reuse ;  /* 0x0000b4000b9d7a23 */ /* 0x100fe400000108b2 */
[----:B------:R-:W-:Y:S01]  /*3d40*/  MUFU.EX2 R162, R162 ;  /* 0x000000a200a27308 */ /* 0x000fe20000000800 */
[--C-:B------:R-:W-:Y:S02]  /*3d50*/  FFMA.FTZ R152, R29, c[0x0][0x2d0], -R178.reuse ;  /* 0x0000b4001d987a23 */ /* 0x100fe400000108b2 */
[--C-:B------:R-:W-:Y:S02]  /*3d60*/  FFMA.FTZ R159, R34, c[0x0][0x2d0], -R167.reuse ;  /* 0x0000b400229f7a23 */ /* 0x100fe400000108a7 */
[--C-:B------:R-:W-:Y:S01]  /*3d70*/  FFMA.FTZ R158, R14, c[0x0][0x2d0], -R167.reuse ;  /* 0x0000b4000e9e7a23 */ /* 0x100fe200000108a7 */
[----:B------:R-:W-:Y:S01]  /*3d80*/  LDSM.16.MT88.4 R32, [R134+0x900] ;  /* 0x000900008620783b */ /* 0x000fe20000004200 */
[--C-:B------:R-:W-:Y:S01]  /*3d90*/  FFMA.FTZ R156, R30, c[0x0][0x2d0], -R167.reuse ;  /* 0x0000b4001e9c7a23 */ /* 0x100fe200000108a7 */
[----:B------:R-:W1:Y:S01]  /*3da0*/  MUFU.EX2 R161, R161 ;  /* 0x000000a100a17308 */ /* 0x000e620000000800 */
[----:B------:R-:W-:Y:S01]  /*3db0*/  FFMA.FTZ R153, R6, c[0x0][0x2d0], -R167 ;  /* 0x0000b40006997a23 */ /* 0x000fe200000108a7 */
[----:B------:R-:W-:Y:S01]  /*3dc0*/  LDSM.16.MT88.4 R28, [R160+0x900] ;  /* 0x00090000a01c783b */ /* 0x000fe20000004200 */
[----:B------:R-:W-:-:S02]  /*3dd0*/  FFMA.FTZ R151, R7, c[0x0][0x2d0], -R178 ;  /* 0x0000b40007977a23 */ /* 0x000fc400000108b2 */
[--C-:B------:R-:W-:Y:S01]  /*3de0*/  FFMA.FTZ R155, R9, c[0x0][0x2d0], -R178.reuse ;  /* 0x0000b400099b7a23 */ /* 0x100fe200000108b2 */
[----:B------:R2:W3:Y:S01]  /*3df0*/  LDSM.16.MT88.4 R4, [R3+0x4100] ;  /* 0x004100000304783b */ /* 0x0004e20000004200 */
[--C-:B------:R-:W-:Y:S01]  /*3e00*/  FFMA.FTZ R146, R10, c[0x0][0x2d0], -R167.reuse ;  /* 0x0000b4000a927a23 */ /* 0x100fe200000108a7 */
[----:B------:R-:W-:Y:S01]  /*3e10*/  MUFU.EX2 R157, R157 ;  /* 0x0000009d009d7308 */ /* 0x000fe20000000800 */
[--C-:B------:R-:W-:Y:S02]  /*3e20*/  FFMA.FTZ R150, R25, c[0x0][0x2d0], -R178.reuse ;  /* 0x0000b40019967a23 */ /* 0x100fe400000108b2 */
[--C-:B------:R-:W-:Y:S02]  /*3e30*/  FFMA.FTZ R148, R21, c[0x0][0x2d0], -R178.reuse ;  /* 0x0000b40015947a23 */ /* 0x100fe400000108b2 */
[--C-:B------:R-:W-:Y:S01]  /*3e40*/  FFMA.FTZ R154, R26, c[0x0][0x2d0], -R167.reuse ;  /* 0x0000b4001a9a7a23 */ /* 0x100fe200000108a7 */
[----:B------:R-:W-:Y:S01]  /*3e50*/  LDSM.16.MT88.4 R20, [R135+0x900] ;  /* 0x000900008714783b */ /* 0x000fe20000004200 */
[----:B------:R-:W-:Y:S01]  /*3e60*/  FFMA.FTZ R149, R12, c[0x0][0x2d0], -R167 ;  /* 0x0000b4000c957a23 */ /* 0x000fe200000108a7 */
[----:B------:R-:W4:Y:S01]  /*3e70*/  MUFU.EX2 R152, R152 ;  /* 0x0000009800987308 */ /* 0x000f220000000800 */
[----:B-1----:R-:W-:Y:S01]  /*3e80*/  F2FP.PACK_AB R96, R161, R162 ;  /* 0x000000a2a160723e */ /* 0x002fe200000000ff */
[----:B------:R-:W-:Y:S01]  /*3e90*/  LDSM.16.MT88.4 R12, [R160+0x2900] ;  /* 0x00290000a00c783b */ /* 0x000fe20000004200 */
[----:B------:R-:W-:-:S02]  /*3ea0*/  FFMA.FTZ R164, R171, c[0x0][0x2d0], -R178 ;  /* 0x0000b400aba47a23 */ /* 0x000fc400000108b2 */
[--C-:B------:R-:W-:Y:S01]  /*3eb0*/  FFMA.FTZ R166, R169, c[0x0][0x2d0], -R178.reuse ;  /* 0x0000b400a9a67a23 */ /* 0x100fe200000108b2 */
[----:B------:R-:W-:Y:S01]  /*3ec0*/  LDSM.16.MT88.4 R24, [R172+0x2900] ;  /* 0x00290000ac18783b */ /* 0x000fe20000004200 */
[--C-:B------:R-:W-:Y:S01]  /*3ed0*/  FFMA.FTZ R165, R165, c[0x0][0x2d0], -R178.reuse ;  /* 0x0000b400a5a57a23 */ /* 0x100fe200000108b2 */
[----:B------:R-:W-:Y:S01]  /*3ee0*/  MUFU.EX2 R159, R159 ;  /* 0x0000009f009f7308 */ /* 0x000fe20000000800 */
[----:B------:R-:W-:Y:S02]  /*3ef0*/  FFMA.FTZ R163, R163, c[0x0][0x2d0], -R178 ;  /* 0x0000b400a3a37a23 */ /* 0x000fe400000108b2 */
[--C-:B------:R-:W-:Y:S02]  /*3f00*/  FFMA.FTZ R169, R210, c[0x0][0x2d0], -R167.reuse ;  /* 0x0000b400d2a97a23 */ /* 0x100fe400000108a7 */
[--C-:B--2---:R-:W-:Y:S02]  /*3f10*/  FFMA.FTZ R3, R8, c[0x0][0x2d0], -R167.reuse ;  /* 0x0000b40008037a23 */ /* 0x104fe400000108a7 */
[----:B------:R-:W1:Y:S01]  /*3f20*/  LDSM.16.MT88.4 R8, [R135+0x2900] ;  /* 0x002900008708783b */ /* 0x000e620000004200 */
[----:B------:R-:W2:Y:S01]  /*3f30*/  MUFU.EX2 R158, R158 ;  /* 0x0000009e009e7308 */ /* 0x000ea20000000800 */
[----:B----4-:R-:W-:Y:S01]  /*3f40*/  F2FP.PACK_AB R98, R152, R157 ;  /* 0x0000009d9862723e */ /* 0x010fe200000000ff */
        /* <DEDUP_REMOVED lines=8> */
[----:B------:R-:W4:Y:S01]  /*3fd0*/  MUFU.EX2 R153, R153 ;  /* 0x0000009900997308 */ /* 0x000f220000000800 */
[----:B--2---:R-:W-:Y:S01]  /*3fe0*/  F2FP.PACK_AB R97, R158, R159 ;  /* 0x0000009f9e61723e */ /* 0x004fe200000000ff */
[----:B------:R-:W-:-:S02]  /*3ff0*/  FFMA.FTZ R210, R140, c[0x0][0x2d0], -R167 ;  /* 0x0000b4008cd27a23 */ /* 0x000fc400000108a7 */
[--C-:B------:R-:W-:Y:S02]  /*4000*/  FFMA.FTZ R170, R170, c[0x0][0x2d0], -R167.reuse ;  /* 0x0000b400aaaa7a23 */ /* 0x100fe400000108a7 */
[----:B------:R-:W-:Y:S02]  /*4010*/  FFMA.FTZ R178, R141, c[0x0][0x2d0], -R178 ;  /* 0x0000b4008db27a23 */ /* 0x000fe400000108b2 */
[----:B------:R-:W-:Y:S01]  /*4020*/  MUFU.EX2 R155, R155 ;  /* 0x0000009b009b7308 */ /* 0x000fe20000000800 */
[----:B------:R-:W-:Y:S01]  /*4030*/  FFMA.FTZ R167, R168, c[0x0][0x2d0], -R167 ;  /* 0x0000b400a8a77a23 */ /* 0x000fe200000108a7 */
[----:B------:R-:W-:Y:S01]  /*4040*/  LDSM.16.MT88.4 R140, [R172+0x3900] ;  /* 0x00390000ac8c783b */ /* 0x000fe20000004200 */
[----:B------:R-:W-:Y:S02]  /*4050*/  FADD.FTZ R162, R162, R161 ;  /* 0x000000a1a2a27221 */ /* 0x000fe40000010000 */
[----:B------:R-:W-:Y:S02]  /*4060*/  FADD.FTZ R159, R159, R158 ;  /* 0x0000009e9f9f7221 */ /* 0x000fe40000010000 */
[----:B------:R-:W-:Y:S01]  /*4070*/  FADD.FTZ R157, R157, R162 ;  /* 0x000000a29d9d7221 */ /* 0x000fe20000010000 */
[----:B----4-:R-:W-:Y:S01]  /*4080*/  F2FP.PACK_AB R99, R153, R156 ;  /* 0x0000009c9963723e */ /* 0x010fe200000000ff */
[----:B------:R-:W2:Y:S01]  /*4090*/  MUFU.EX2 R150, R150 ;  /* 0x0000009600967308 */ /* 0x000ea20000000800 */
[----:B------:R-:W-:-:S02]  /*40a0*/  FADD.FTZ R156, R156, R159 ;  /* 0x0000009f9c9c7221 */ /* 0x000fc40000010000 */
        /* <DEDUP_REMOVED lines=59> */
[----:B-1----:R-:W-:Y:S01]  /*4460*/  HMMA.16816.F32 R36, R4, R8, R36 ;  /* 0x000000080424723c */ /* 0x002fe20000001824 */
        /* <DEDUP_REMOVED lines=72> */
[C---:B------:R-:W-:Y:S08]  /*48f0*/  HMMA.16816.F32 R108, R4.reuse, R32, R108 ;  /* 0x00000020046c723c */ /* 0x040ff0000000186c */
        /* <DEDUP_REMOVED lines=8> */
[C---:B------:R-:W-:Y:S08]  /*4980*/  HMMA.16816.F32 R44, R4.reuse, R24, R44 ;  /* 0x00000018042c723c */ /* 0x040ff0000000182c */
[----:B------:R-:W-:Y:S01]  /*4990*/  HMMA.16816.F32 R48, R4, R26, R48 ;  /* 0x0000001a0430723c */ /* 0x000fe20000001830 */
[----:B------:R-:W-:Y:S06]  /*49a0*/  LDSM.16.MT88.4 R24, [R135+0x3900] ;  /* 0x003900008718783b */ /* 0x000fec0000004200 */
[----:B------:R-:W-:Y:S01]  /*49b0*/  F2FP.PACK_AB R4, R206, R175 ;  /* 0x000000afce04723e */ /* 0x000fe200000000ff */
[----:B------:R-:W-:Y:S01]  /*49c0*/  FADD.FTZ R175, R175, R166 ;  /* 0x000000a6afaf7221 */ /* 0x000fe20000010000 */
[----:B------:R-:W-:-:S02]  /*49d0*/  F2FP.PACK_AB R6, R178, R173 ;  /* 0x000000adb206723e */ /* 0x000fc400000000ff */
[----:B------:R-:W-:Y:S01]  /*49e0*/  F2FP.PACK_AB R5, R210, R177 ;  /* 0x000000b1d205723e */ /* 0x000fe200000000ff */
[----:B------:R-:W-:Y:S01]  /*49f0*/  FADD.FTZ R177, R177, R176 ;  /* 0x000000b0b1b17221 */ /* 0x000fe20000010000 */
[----:B------:R-:W-:Y:S01]  /*4a00*/  F2FP.PACK_AB R7, R167, R170 ;  /* 0x000000aaa707723e */ /* 0x000fe200000000ff */
[----:B------:R-:W-:Y:S02]  /*4a10*/  FADD.FTZ R206, R206, R175 ;  /* 0x000000afcece7221 */ /* 0x000fe40000010000 */
[----:B------:R-:W-:Y:S01]  /*4a20*/  FADD.FTZ R177, R210, R177 ;  /* 0x000000b1d2b17221 */ /* 0x000fe20000010000 */
[----:B------:R-:W-:Y:S01]  /*4a30*/  IADD3 R210, R132, -0x2, RZ ;  /* 0xfffffffe84d27810 */ /* 0x000fe20007ffe0ff */
        /* <DEDUP_REMOVED lines=10> */
[C---:B------:R-:W-:Y:S07]  /*4ae0*/  HMMA.16816.F32 R52, R4.reuse, R20, R52 ;  /* 0x000000140434723c */ /* 0x040fee0000001834 */
[----:B------:R-:W-:Y:S01]  /*4af0*/  IADD3 R20, R132, -0x3, RZ ;  /* 0xfffffffd84147810 */ /* 0x000fe20007ffe0ff */
[----:B--2---:R-:W-:Y:S03]  /*4b00*/  HMMA.16816.F32 R60, R4, R16, R60 ;  /* 0x00000010043c723c */ /* 0x004fe6000000183c */
[----:B------:R-:W-:-:S05]  /*4b10*/  ISETP.GE.AND P4, PT, R20, R189, PT ;  /* 0x000000bd1400720c */ /* 0x000fca0003f86270 */
[C---:B------:R-:W-:Y:S01]  /*4b20*/  HMMA.16816.F32 R64, R4.reuse, R18, R64 ;  /* 0x000000120440723c */ /* 0x040fe20000001840 */
[----:B------:R-:W2:Y:S07]  /*4b30*/  LDSM.16.MT88.4 R16, [R160+0x5900] ;  /* 0x00590000a010783b */ /* 0x000eae0000004200 */
[----:B---3--:R-:W-:Y:S01]  /*4b40*/  HMMA.16816.F32 R68, R4, R12, R68 ;  /* 0x0000000c0444723c */ /* 0x008fe20000001844 */
[----:B------:R-:W-:-:S06]  /*4b50*/  @P4 IMAD R145, R145, R20, RZ ;  /* 0x0000001491914224 */ /* 0x000fcc00078e02ff */
[----:B------:R-:W-:Y:S01]  /*4b60*/  @P4 SHF.R.S32.HI R12, RZ, 0x1f, R20 ;  /* 0x0000001fff0c4819 */ /* 0x000fe20000011414 */
[-C--:B------:R-:W-:Y:S01]  /*4b70*/  @P4 IMAD.WIDE.U32 R20, R20, R147.reuse, R202 ;  /* 0x0000009314144225 */ /* 0x080fe200078e00ca */
[----:B-1----:R-:W-:Y:S03]  /*4b80*/  HMMA.16816.F32 R84, R4, R8, R84 ;  /* 0x000000080454723c */ /* 0x002fe60000001854 */
[----:B------:R-:W-:-:S04]  /*4b90*/  @P4 IMAD R12, R12, R147, R145 ;  /* 0x000000930c0c4224 */ /* 0x000fc800078e0291 */
[----:B------:R-:W-:Y:S01]  /*4ba0*/  @P4 IMAD.IADD R9, R21, 0x1, R12 ;  /* 0x0000000115094824 */ /* 0x000fe200078e020c */
[C---:B------:R-:W-:Y:S01]  /*4bb0*/  @P4 LEA R8, P0, R20.reuse, c[0x0][0x1c8], 0x1 ;  /* 0x0000720014084a11 */ /* 0x040fe200078008ff */
[----:B------:R-:W-:Y:S03]  /*4bc0*/  HMMA.16816.F32 R88, R4, R10, R88 ;  /* 0x0000000a0458723c */ /* 0x000fe60000001858 */
[----:B------:R-:W-:-:S04]  /*4bd0*/  @P4 LEA.HI.X R9, R20, c[0x0][0x1cc], R9, 0x1, P0 ;  /* 0x0000730014094a11 */ /* 0x000fc800000f0c09 */
[C---:B------:R-:W-:Y:S01]  /*4be0*/  @P4 LEA R10, P0, R193.reuse, R8, 0x1 ;  /* 0x00000008c10a4211 */ /* 0x040fe200078008ff */
[----:B------:R-:W-:Y:S01]  /*4bf0*/  @!PT LDS RZ, [RZ] ;  /* 0x00000000fffff984 */ /* 0x000fe20000000800 */
[----:B------:R-:W-:Y:S01]  /*4c00*/  @!PT LDS RZ, [RZ] ;  /* 0x00000000fffff984 */ /* 0x000fe20000000800 */
[----:B------:R-:W-:Y:S01]  /*4c10*/  @!PT LDS RZ, [RZ] ;  /* 0x00000000fffff984 */ /* 0x000fe20000000800 */
[----:B------:R1:W-:Y:S01]  /*4c20*/  @P4 LDGSTS.E.BYPASS.LTC128B.128 [R144+0xc100], [R8.64], !P3 ;  /* 0x0c10000008904fae */ /* 0x0003e2000d901d4a */
[----:B------:R-:W-:Y:S02]  /*4c30*/  HMMA.16816.F32 R44, R4, R140, R44 ;  /* 0x0000008c042c723c */ /* 0x000fe4000000182c */
[----:B------:R-:W-:Y:S01]  /*4c40*/  @P4 LEA.HI.X R11, R193, R9, R192, 0x1, P0 ;  /* 0x00000009c10b4211 */ /* 0x000fe200000f0cc0 */
[----:B------:R1:W-:Y:S01]  /*4c50*/  @P4 LDGSTS.E.BYPASS.LTC128B.128 [R144+0xe100], [R8.64+0x80], !P2 ;  /* 0x0e10008008904fae */ /* 0x0003e2000d101d4a */
[----:B------:R-:W-:-:S03]  /*4c60*/  PLOP3.LUT P0, PT, PT, PT, UP1, 0x40, 0x0 ;  /* 0x000000000000781c */ /* 0x000fc60003f0e818 */
[----:B------:R1:W-:Y:S01]  /*4c70*/  @P4 LDGSTS.E.BYPASS.LTC128B.128 [R144+0x10100], [R8.64+0x100], !P1 ;  /* 0x1010010008904fae */ /* 0x0003e2000c901d4a */
[C---:B------:R-:W-:Y:S03]  /*4c80*/  HMMA.16816.F32 R48, R4.reuse, R142, R48 ;  /* 0x0000008e0430723c */ /* 0x040fe60000001830 */
[----:B------:R1:W-:Y:S04]  /*4c90*/  @P4 LDGSTS.E.BYPASS.LTC128B.128 [R144+0xd100], [R10.64], !P3 ;  /* 0x0d1000000a904fae */ /* 0x0003e8000d901d4a */
[----:B------:R1:W-:Y:S01]  /*4ca0*/  @P4 LDGSTS.E.BYPASS.LTC128B.128 [R144+0xf100], [R10.64+0x80], !P2 ;  /* 0x0f1000800a904fae */ /* 0x0003e2000d101d4a */
[C---:B------:R-:W-:Y:S03]  /*4cb0*/  HMMA.16816.F32 R76, R4.reuse, R136, R76 ;  /* 0x00000088044c723c */ /* 0x040fe6000000184c */
[----:B------:R1:W-:Y:S04]  /*4cc0*/  @P4 LDGSTS.E.BYPASS.LTC128B.128 [R144+0x11100], [R10.64+0x100], !P1 ;  /* 0x111001000a904fae */ /* 0x0003e8000c901d4a */
[----:B------:R-:W0:Y:S01]  /*4cd0*/  LDGDEPBAR ;  /* 0x00000000000079af */ /* 0x000e220000000000 */
        /* <DEDUP_REMOVED lines=10> */
[----:B------:R-:W-:Y:S07]  /*4d80*/  HMMA.16816.F32 R96, R4, R18, R96 ;  /* 0x000000120460723c */ /* 0x000fee0000001860 */
[----:B------:R-:W-:Y:S01]  /*4d90*/  IMAD.U32 R4, RZ, RZ, UR4 ;  /* 0x00000004ff047e24 */ /* 0x000fe2000f8e00ff */
[----:B------:R-:W-:Y:S05]  /*4da0*/  @P0 BRA `(.L_x_1582) ;  /* 0x0000010000000947 */ /* 0x000fea0003800000 */
[----:B-1----:R-:W-:Y:S01]  /*4db0*/  ISETP.LT.AND P0, PT, RZ, UR12, PT ;  /* 0x0000000cff007c0c */ /* 0x002fe2000bf01270 */
[----:B------:R-:W-:-:S06]  /*4dc0*/  UIADD3 UR4, UR12, -0x1, URZ ;  /* 0xffffffff0c047890 */ /* 0x000fcc000fffe03f */
[----:B------:R-:W-:-:S06]  /*4dd0*/  MOV R3, UR4 ;  /* 0x0000000400037c02 */ /* 0x000fcc0008000f00 */
[----:B------:R-:W-:Y:S05]  /*4de0*/  @P0 BRA `(.L_x_1583) ;  /* 0x0000006000000947 */ /* 0x000fea0003800000 */
[----:B------:R-:W-:Y:S01]  /*4df0*/  ISETP.NE.AND P0, PT, R133, c[0x0][0x32c], PT ;  /* 0x0000cb0085007a0c */ /* 0x000fe20003f05270 */
[----:B------:R-:W-:-:S12]  /*4e00*/  IMAD R5, RZ, RZ, -UR12 ;  /* 0x8000000cff057e24 */ /* 0x000fd8000f8e02ff */
[----:B------:R-:W-:-:S05]  /*4e10*/  @P0 IMAD.HI.U32 R3, R5, c[0x0][0x330], RZ ;  /* 0x0000cc0005030a27 */ /* 0x000fca00078e00ff */
[----:B------:R-:W-:-:S04]  /*4e20*/  @P0 SHF.R.U32.HI R5, RZ, c[0x0][0x334], R3 ;  /* 0x0000cd00ff050a19 */ /* 0x000fc80000011603 */
[----:B------:R-:W-:Y:S01]  /*4e30*/  LOP3.LUT R3, RZ, R5, RZ, 0x33, !PT ;  /* 0x00000005ff037212 */ /* 0x000fe200078e33ff */
[----:B------:R-:W-:Y:S05]  /*4e40*/  BRA `(.L_x_1584) ;  /* 0x0000003000007947 */ /* 0x000fea0003800000 */
.L_x_1583:
[----:B------:R-:W-:-:S13]  /*4e50*/  ISETP.NE.AND P0, PT, R133, c[0x0][0x32c], PT ;  /* 0x0000cb0085007a0c */ /* 0x000fda0003f05270 */
[----:B------:R-:W-:-:S05]  /*4e60*/  @P0 IMAD.HI.U32 R5, R3, c[0x0][0x330], RZ ;  /* 0x0000cc0003050a27 */ /* 0x000fca00078e00ff */
[----:B------:R-:W-:Y:S02]  /*4e70*/  @P0 SHF.R.U32.HI R3, RZ, c[0x0][0x334], R5 ;  /* 0x0000cd00ff030a19 */ /* 0x000fe40000011605 */
.L_x_1584:
[----:B------:R-:W-:-:S05]  /*4e80*/  MOV R6, c[0x0][0x32c] ;  /* 0x0000cb0000067a02 */ /* 0x000fca0000000f00 */
[----:B------:R-:W-:-:S05]  /*4e90*/  IMAD R3, R3, R6, c[0x0][0x32c] ;  /* 0x0000cb0003037624 */ /* 0x000fca00078e0206 */
[----:B------:R-:W-:-:S04]  /*4ea0*/  IMNMX R4, R4, R3, PT ;  /* 0x0000000304047217 */ /* 0x000fc80003800200 */
.L_x_1582:
[----:B-1----:R-:W-:Y:S01]  /*4eb0*/  SHF.R.S32.HI R3, RZ, 0x1f, R4 ;  /* 0x0000001fff037819 */ /* 0x002fe20000011404 */
[----:B------:R-:W-:Y:S02]  /*4ec0*/  UMOV UR5, 0x1 ;  /* 0x0000000100057882 */ /* 0x000fe40000000000 */
[----:B------:R-:W-:Y:S01]  /*4ed0*/  UMOV UR7, URZ ;  /* 0x0000003f00077c82 */ /* 0x000fe20008000000 */
[----:B------:R-:W-:-:S04]  /*4ee0*/  LEA.HI R4, R3, R4, RZ, 0x6 ;  /* 0x0000000403047211 */ /* 0x000fc800078f30ff */
[----:B------:R-:W-:-:S04]  /*4ef0*/  SHF.R.S32.HI R4, RZ, 0x6, R4 ;  /* 0x00000006ff047819 */ /* 0x000fc80000011404 */
[----:B------:R-:W-:-:S04]  /*4f00*/  IMNMX R219, R189, R4, !PT ;  /* 0x00000004bddb7217 */ /* 0x000fc80007800200 */
[----:B------:R-:W-:-:S13]  /*4f10*/  ISETP.GE.AND P0, PT, R210, R219, PT ;  /* 0x000000dbd200720c */ /* 0x000fda0003f06270 */
[----:B------:R-:W-:Y:S05]  /*4f20*/  @!P0 BRA `(.L_x_1585) ;  /* 0x0000362000008947 */ /* 0x000fea0003800000 */
[----:B------:R-:W-:Y:S01]  /*4f30*/  PLOP3.LUT P4, PT, PT, PT, UP2, 0x80, 0x0 ;  /* 0x000000000000781c */ /* 0x000fe20003f8f028 */
[----:B------:R-:W-:Y:S01]  /*4f40*/  IMAD.MOV.U32 R185, RZ, RZ, 0x20 ;  /* 0x00000020ffb97424 */ /* 0x000fe200078e00ff */
[----:B------:R-:W-:Y:S01]  /*4f50*/  PLOP3.LUT P0, PT, PT, PT, UP2, 0x80, 0x0 ;  /* 0x000000000000781c */ /* 0x000fe20003f0f028 */
[----:B------:R-:W-:Y:S01]  /*4f60*/  IMAD.MOV.U32 R3, RZ, RZ, R0 ;  /* 0x000000ffff037224 */ /* 0x000fe200078e0000 */
[C---:B------:R-:W-:Y:S01]  /*4f70*/  IADD3 R218, P5, R196.reuse, 0x40, RZ ;  /* 0x00000040c4da7810 */ /* 0x040fe20007fbe0ff */
[----:B------:R-:W-:Y:S01]  /*4f80*/  IMAD.MOV.U32 R132, RZ, RZ, R2 ;  /* 0x000000ffff847224 */ /* 0x000fe200078e0002 */
[----:B------:R-:W-:Y:S01]  /*4f90*/  SEL R185, R185, 0xffffffe0, !P6 ;  /* 0xffffffe0b9b97807 */ /* 0x000fe20007000000 */
[----:B------:R-:W-:Y:S01]  /*4fa0*/  UMOV UR7, URZ ;  /* 0x0000003f00077c82 */ /* 0x000fe20008000000 */
[----:B------:R-:W-:Y:S01]  /*4fb0*/  IADD3 R216, P6, R196, 0x80, RZ ;  /* 0x00000080c4d87810 */ /* 0x000fe20007fde0ff */
[----:B------:R-:W-:Y:S01]  /*4fc0*/  IMAD.X R217, RZ, RZ, R201, P5 ;  /* 0x000000ffffd97224 */ /* 0x000fe200028e06c9 */
[----:B------:R-:W-:Y:S01]  /*4fd0*/  IADD3 R212, P5, R198, 0x80, RZ ;  /* 0x00000080c6d47810 */ /* 0x000fe20007fbe0ff */
[----:B------:R-:W-:-:S02]  /*4fe0*/  UMOV UR5, 0x1 ;  /* 0x0000000100057882 */ /* 0x000fc40000000000 */
[----:B------:R-:W-:Y:S01]  /*4ff0*/  @P4 IMAD.HI.U32 R209, R195, c[0x0][0x2c8], RZ ;  /* 0x0000b200c3d14a27 */ /* 0x000fe200078e00ff */
[----:B------:R-:W-:-:S03]  /*5000*/  IADD3 R214, P4, R198, 0x40, RZ ;  /* 0x00000040c6d67810 */ /* 0x000fc60007f9e0ff */
[----:B------:R-:W-:Y:S01]  /*5010*/  IMAD.X R215, RZ, RZ, R201, P6 ;  /* 0x000000ffffd77224 */ /* 0x000fe200030e06c9 */
[----:B------:R-:W-:Y:S01]  /*5020*/  @P0 SHF.R.U32.HI R209, RZ, c[0x0][0x2cc], R209 ;  /* 0x0000b300ffd10a19 */ /* 0x000fe200000116d1 */
[--C-:B------:R-:W-:Y:S02]  /*5030*/  IMAD.X R213, RZ, RZ, R203.reuse, P4 ;  /* 0x000000ffffd57224 */ /* 0x100fe400020e06cb */
[----:B------:R-:W-:Y:S02]  /*5040*/  IMAD.X R211, RZ, RZ, R203, P5 ;  /* 0x000000ffffd37224 */ /* 0x000fe400028e06cb */
.L_x_1594:
[----:B------:R-:W-:Y:S04]  /*5050*/  DEPBAR.LE SB0, 0x2 ;  /* 0x000080800000791a */ /* 0x000fe80000000000 */
[----:B------:R-:W-:Y:S01]  /*5060*/  BAR.SYNC.DEFER_BLOCKING 0x0 ;  /* 0x0000000000007b1d */ /* 0x000fe20000010000 */
[----:B------:R-:W-:Y:S01]  /*5070*/  UIMAD UR4, UR5, 0x6000, URZ ;  /* 0x00006000050478a4 */ /* 0x000fe2000f8e023f */
[----:B------:R-:W-:Y:S01]  /*5080*/  ISETP.GE.AND P6, PT, R189, R210, PT ;  /* 0x000000d2bd00720c */ /* 0x000fe20003fc6270 */
[----:B------:R-:W-:Y:S02]  /*5090*/  UIADD3 UR12, UR7, 0x1, URZ ;  /* 0x00000001070c7890 */ /* 0x000fe4000fffe03f */
[----:B------:R-:W-:Y:S02]  /*50a0*/  UISETP.GE.AND UP0, UPT, UR7, 0x1, UPT ;  /* 0x000000010700788c */ /* 0x000fe4000bf06270 */
[----:B------:R-:W-:Y:S05]  /*50b0*/  IADD3 R187, R184, UR4, RZ ;  /* 0x00000004b8bb7c10 */ /* 0x000fea000fffe0ff */
[C-C-:B------:R-:W-:Y:S02]  /*50c0*/  IMAD.IADD R133, R185.reuse, 0x1, R187.reuse ;  /* 0x00000001b9857824 */ /* 0x140fe400078e02bb */
[C---:B------:R-:W-:Y:S01]  /*50d0*/  IMAD.IADD R0, R188.reuse, 0x1, R187 ;  /* 0x00000001bc007824 */ /* 0x040fe200078e02bb */
[----:B------:R-:W-:Y:S01]  /*50e0*/  IADD3 R187, R185, R187, R188 ;  /* 0x000000bbb9bb7210 */ /* 0x000fe20007ffe0bc */
[----:B------:R-:W-:Y:S01]  /*50f0*/  IMAD.IADD R2, R188, 0x1, R133 ;  /* 0x00000001bc027824 */ /* 0x000fe200078e0285 */
[----:B------:R-:W-:Y:S04]  /*5100*/  @!P6 IADD3 R220, R210, -0x1, RZ ;  /* 0xffffffffd2dce810 */ /* 0x000fe80007ffe0ff */
[----:B------:R-:W-:Y:S01]  /*5110*/  @!P6 SHF.R.S32.HI R223, RZ, 0x1f, R220 ;  /* 0x0000001fffdfe819 */ /* 0x000fe200000114dc */
[----:B------:R-:W-:Y:S04]  /*5120*/  LDSM.16.M88.4 R136, [R186] ;  /* 0x00000000ba88783b */ /* 0x000fe80000000200 */
[----:B------:R-:W-:Y:S01]  /*5130*/  @!P6 IMAD R223, R223, c[0x0][0x208], RZ ;  /* 0x00008200dfdfea24 */ /* 0x000fe200078e02ff */
[----:B------:R-:W1:Y:S03]  /*5140*/  LDSM.16.M88.4 R140, [R184+UR4+0xc100] ;  /* 0x00c10004b88c783b */ /* 0x000e660008000200 */
[C---:B------:R-:W-:Y:S02]  /*5150*/  @!P6 IMAD R223, R220.reuse, c[0x0][0x20c], R223 ;  /* 0x00008300dcdfea24 */ /* 0x040fe400078e02df */
[----:B------:R-:W-:Y:S01]  /*5160*/  @!P6 IMAD.WIDE.U32 R220, R220, c[0x0][0x208], RZ ;  /* 0x00008200dcdcea25 */ /* 0x000fe200078e00ff */
[----:B------:R-:W2:Y:S03]  /*5170*/  LDSM.16.M88.4 R144, [R184+UR4+0xc900] ;  /* 0x00c90004b890783b */ /* 0x000ea60008000200 */
[----:B------:R-:W-:Y:S02]  /*5180*/  @!P6 IMAD.IADD R222, R221, 0x1, R223 ;  /* 0x00000001dddee824 */ /* 0x000fe400078e02df */
[C---:B------:R-:W-:Y:S01]  /*5190*/  @!P6 IMAD.SHL.U32 R223, R220.reuse, 0x40, RZ ;  /* 0x00000040dcdfe824 */ /* 0x040fe200078e00ff */
[----:B------:R-:W3:Y:S02]  /*51a0*/  LDSM.16.M88.4 R148, [R184+UR4+0xd100] ;  /* 0x00d10004b894783b */ /* 0x000ee40008000200 */
[----:B------:R-:W-:Y:S02]  /*51b0*/  @!P6 SHF.L.U64.HI R222, R220, 0x6, R222 ;  /* 0x00000006dcdee819 */ /* 0x000fe400000102de */
[C---:B------:R-:W-:Y:S01]  /*51c0*/  @!P6 IADD3 R220, P5, R223.reuse, R196, RZ ;  /* 0x000000c4dfdce210 */ /* 0x040fe20007fbe0ff */
[----:B------:R-:W4:Y:S01]  /*51d0*/  LDSM.16.M88.4 R152, [R184+UR4+0xd900] ;  /* 0x00d90004b898783b */ /* 0x000f220008000200 */
[C---:B------:R-:W-:Y:S02]  /*51e0*/  @!P6 IADD3 R224, P0, R223.reuse, R216, RZ ;  /* 0x000000d8dfe0e210 */ /* 0x040fe40007f1e0ff */
[----:B------:R-:W-:Y:S01]  /*51f0*/  @!P6 IADD3 R221, P4, R223, R218, RZ ;  /* 0x000000dadfdde210 */ /* 0x000fe20007f9e0ff */
[----:B------:R-:W-:Y:S01]  /*5200*/  @!P6 IMAD.X R225, R222, 0x1, R201, P5 ;  /* 0x00000001dee1e824 */ /* 0x000fe200028e06c9 */
[----:B------:R-:W-:Y:S01]  /*5210*/  LDSM.16.M88.4 R156, [R133+0xc100] ;  /* 0x00c10000859c783b */ /* 0x000fe20000000200 */
[----:B------:R-:W-:Y:S01]  /*5220*/  @!P6 LEA R230, P5, R220, c[0x0][0x1f8], 0x1 ;  /* 0x00007e00dce6ea11 */ /* 0x000fe200078a08ff */
[----:B------:R-:W-:Y:S01]  /*5230*/  @!P6 IMAD.X R227, R222, 0x1, R215, P0 ;  /* 0x00000001dee3e824 */ /* 0x000fe200000e06d7 */
[----:B------:R-:W-:Y:S01]  /*5240*/  @!P6 LEA R226, P0, R224, c[0x0][0x1f8], 0x1 ;  /* 0x00007e00e0e2ea11 */ /* 0x000fe200078008ff */
[----:B------:R-:W-:Y:S01]  /*5250*/  @!P6 IMAD.X R232, R222, 0x1, R217, P4 ;  /* 0x00000001dee8e824 */ /* 0x000fe200020e06d9 */
[----:B------:R-:W-:Y:S01]  /*5260*/  LDSM.16.M88.4 R160, [R133+0xd100] ;  /* 0x00d1000085a0783b */ /* 0x000fe20000000200 */
[----:B------:R-:W-:Y:S01]  /*5270*/  @!P6 LEA.HI.X R231, R220, c[0x0][0x1fc], R225, 0x1, P5 ;  /* 0x00007f00dce7ea11 */ /* 0x000fe200028f0ce1 */
[----:B------:R-:W-:Y:S01]  /*5280*/  IMAD.U32 R220, RZ, RZ, UR7 ;  /* 0x00000007ffdc7e24 */ /* 0x000fe2000f8e00ff */
[C---:B------:R-:W-:Y:S01]  /*5290*/  @!P6 LEA R228, P4, R221.reuse, c[0x0][0x1f8], 0x1 ;  /* 0x00007e00dde4ea11 */ /* 0x040fe200078808ff */
[----:B------:R-:W-:Y:S01]  /*52a0*/  USEL UR7, UR12, URZ, !UP0 ;  /* 0x0000003f0c077287 */ /* 0x000fe2000c000000 */
[----:B------:R-:W-:Y:S01]  /*52b0*/  LDSM.16.M88.4 R164, [R133+0xd900] ;  /* 0x00d9000085a4783b */ /* 0x000fe20000000200 */
[----:B------:R-:W-:Y:S01]  /*52c0*/  @!P6 IMAD R220, R220, 0x6000, R205 ;  /* 0x00006000dcdce824 */ /* 0x000fe200078e02cd */
[----:B------:R-:W-:Y:S02]  /*52d0*/  @!P6 LEA.HI.X R227, R224, c[0x0][0x1fc], R227, 0x1, P0 ;  /* 0x00007f00e0e3ea11 */ /* 0x000fe400000f0ce3 */
[----:B------:R-:W-:Y:S02]  /*52e0*/  @!P6 LEA.HI.X R229, R221, c[0x0][0x1fc], R232, 0x1, P4 ;  /* 0x00007f00dde5ea11 */ /* 0x000fe400020f0ce8 */
[----:B------:R-:W-:Y:S01]  /*52f0*/  @!P6 IADD3 R223, P0, R191, R223, RZ ;  /* 0x000000dfbfdfe210 */ /* 0x000fe20007f1e0ff */
[C---:B-1----:R-:W-:Y:S03]  /*5300*/  HMMA.16816.F32 R4, R136.reuse, R140, RZ ;  /* 0x0000008c8804723c */ /* 0x042fe600000018ff */
[C---:B------:R-:W-:Y:S01]  /*5310*/  @!P6 IADD3 R225, P5, R223.reuse, R196, RZ ;  /* 0x000000c4dfe1e210 */ /* 0x040fe20007fbe0ff */
[----:B------:R-:W-:Y:S01]  /*5320*/  @!P6 IMAD.X R222, R190, 0x1, R222, P0 ;  /* 0x00000001bedee824 */ /* 0x000fe200000e06de */
[C---:B------:R-:W-:Y:S02]  /*5330*/  @!P6 IADD3 R221, P4, R223.reuse, R218, RZ ;  /* 0x000000dadfdde210 */ /* 0x040fe40007f9e0ff */
[----:B------:R-:W-:Y:S01]  /*5340*/  @!P6 IADD3 R236, P0, R223, R216, RZ ;  /* 0x000000d8dfece210 */ /* 0x000fe20007f1e0ff */
[C---:B------:R-:W-:Y:S01]  /*5350*/  HMMA.16816.F32 R8, R136.reuse, R142, RZ ;  /* 0x0000008e8808723c */ /* 0x040fe200000018ff */
[----:B------:R-:W1:Y:S03]  /*5360*/  LDSM.16.M88.4 R140, [R182] ;  /* 0x00000000b68c783b */ /* 0x000e660000000200 */
[C---:B------:R-:W-:Y:S01]  /*5370*/  @!P6 IMAD.X R238, R222.reuse, 0x1, R201, P5 ;  /* 0x00000001deeee824 */ /* 0x040fe200028e06c9 */
[----:B------:R-:W-:Y:S01]  /*5380*/  @!P6 LEA R232, P5, R225, c[0x0][0x1f8], 0x1 ;  /* 0x00007e00e1e8ea11 */ /* 0x000fe200078a08ff */
[C---:B------:R-:W-:Y:S01]  /*5390*/  @!P6 IMAD.X R234, R222.reuse, 0x1, R217, P4 ;  /* 0x00000001deeae824 */ /* 0x040fe200020e06d9 */
[----:B------:R-:W-:Y:S01]  /*53a0*/  @!P6 LEA R224, P4, R221, c[0x0][0x1f8], 0x1 ;  /* 0x00007e00dde0ea11 */ /* 0x000fe200078808ff */
[C---:B--2---:R-:W-:Y:S01]  /*53b0*/  HMMA.16816.F32 R12, R136.reuse, R144, RZ ;  /* 0x00000090880c723c */ /* 0x044fe200000018ff */
[----:B------:R-:W-:Y:S03]  /*53c0*/  @!P6 LEA.HI.X R233, R225, c[0x0][0x1fc], R238, 0x1, P5 ;  /* 0x00007f00e1e9ea11 */ /* 0x000fe600028f0cee */
[----:B------:R-:W-:Y:S01]  /*53d0*/  @!P6 LEA.HI.X R225, R221, c[0x0][0x1fc], R234, 0x1, P4 ;  /* 0x00007f00dde1ea11 */ /* 0x000fe200020f0cea */
[----:B------:R-:W-:Y:S01]  /*53e0*/  @!P6 IMAD.X R223, R222, 0x1, R215, P0 ;  /* 0x00000001dedfe824 */ /* 0x000fe200000e06d7 */
[----:B------:R-:W-:Y:S01]  /*53f0*/  @!P6 LEA R222, P0, R236, c[0x0][0x1f8], 0x1 ;  /* 0x00007e00ecdeea11 */ /* 0x000fe200078008ff */
[----:B------:R-:W-:Y:S01]  /*5400*/  IMAD.SHL.U32 R221, R210, 0x40, RZ ;  /* 0x00000040d2dd7824 */ /* 0x000fe200078e00ff */
[C---:B------:R-:W-:Y:S01]  /*5410*/  HMMA.16816.F32 R16, R136.reuse, R146, RZ ;  /* 0x000000928810723c */ /* 0x040fe200000018ff */
[----:B------:R-:W2:Y:S03]  /*5420*/  LDSM.16.M88.4 R144, [R133+0xc900] ;  /* 0x00c900008590783b */ /* 0x000ea60000000200 */
[----:B------:R-:W-:Y:S02]  /*5430*/  @!P6 LEA.HI.X R223, R236, c[0x0][0x1fc], R223, 0x1, P0 ;  /* 0x00007f00ecdfea11 */ /* 0x000fe400000f0cdf */
[----:B------:R-:W-:Y:S01]  /*5440*/  @!PT LDS RZ, [RZ] ;  /* 0x00000000fffff984 */ /* 0x000fe20000000800 */
[----:B------:R-:W-:Y:S01]  /*5450*/  @!PT LDS RZ, [RZ] ;  /* 0x00000000fffff984 */ /* 0x000fe20000000800 */
[----:B------:R-:W-:Y:S01]  /*5460*/  @!PT LDS RZ, [RZ] ;  /* 0x00000000fffff984 */ /* 0x000fe20000000800 */
[----:B------:R5:W-:Y:S01]  /*5470*/  @!P6 LDGSTS.E.BYPASS.LTC128B.128 [R220], [R230.64], !P3 ;  /* 0x00000000e6dcefae */ /* 0x000be2000d901d4a */
[----:B------:R-:W-:Y:S01]  /*5480*/  PLOP3.LUT P0, PT, PT, PT, UP2, 0x80, 0x0 ;  /* 0x000000000000781c */ /* 0x000fe20003f0f028 */
[C---:B---3--:R-:W-:Y:S03]  /*5490*/  HMMA.16816.F32 R20, R136.reuse, R148, RZ ;  /* 0x000000948814723c */ /* 0x048fe600000018ff */
[----:B------:R5:W-:Y:S05]  /*54a0*/  @!P6 LDGSTS.E.BYPASS.LTC128B.128 [R220+0x2000], [R228.64], !P2 ;  /* 0x02000000e4dcefae */ /* 0x000bea000d101d4a */
[C---:B------:R-:W-:Y:S01]  /*54b0*/  HMMA.16816.F32 R24, R136.reuse, R150, RZ ;  /* 0x000000968818723c */ /* 0x040fe200000018ff */
[----:B------:R5:W-:Y:S05]  /*54c0*/  @!P6 LDGSTS.E.BYPASS.LTC128B.128 [R220+0x4000], [R226.64], !P1 ;  /* 0x04000000e2dcefae */ /* 0x000bea000c901d4a */
[----:B------:R5:W-:Y:S02]  /*54d0*/  @!P6 LDGSTS.E.BYPASS.LTC128B.128 [R220+0x1000], [R232.64], !P3 ;  /* 0x01000000e8dcefae */ /* 0x000be4000d901d4a */
[C---:B----4-:R-:W-:Y:S03]  /*54e0*/  HMMA.16816.F32 R28, R136.reuse, R152, RZ ;  /* 0x00000098881c723c */ /* 0x050fe600000018ff */
[----:B------:R5:W-:Y:S05]  /*54f0*/  @!P6 LDGSTS.E.BYPASS.LTC128B.128 [R220+0x3000], [R224.64], !P2 ;  /* 0x03000000e0dcefae */ /* 0x000bea000d101d4a */
[----:B------:R-:W-:Y:S01]  /*5500*/  HMMA.16816.F32 R32, R136, R154, RZ ;  /* 0x0000009a8820723c */ /* 0x000fe200000018ff */
[----:B------:R5:W-:Y:S05]  /*5510*/  @!P6 LDGSTS.E.BYPASS.LTC128B.128 [R220+0x5000], [R222.64], !P1 ;  /* 0x05000000dedcefae */ /* 0x000bea000c901d4a */
[----:B------:R-:W-:Y:S02]  /*5520*/  LDSM.16.M88.4 R148, [R181] ;  /* 0x00000000b594783b */ /* 0x000fe40000000200 */
[C---:B-1----:R-:W-:Y:S03]  /*5530*/  HMMA.16816.F32 R4, R140.reuse, R156, R4 ;  /* 0x0000009c8c04723c */ /* 0x042fe60000001804 */
[----:B------:R-:W1:Y:S05]  /*5540*/  LDSM.16.M88.4 R168, [R0+0xc100] ;  /* 0x00c1000000a8783b */ /* 0x000e6a0000000200 */
[C---:B------:R-:W-:Y:S01]  /*5550*/  HMMA.16816.F32 R8, R140.reuse, R158, R8 ;  /* 0x0000009e8c08723c */ /* 0x040fe20000001808 */
[----:B------:R-:W-:Y:S05]  /*5560*/  LDSM.16.M88.4 R136, [R0+0xc900] ;  /* 0x00c900000088783b */ /* 0x000fea0000000200 */
[----:B------:R-:W-:Y:S02]  /*5570*/  LDSM.16.M88.4 R152, [R0+0xd100] ;  /* 0x00d100000098783b */ /* 0x000fe40000000200 */
[C---:B--2---:R-:W-:Y:S03]  /*5580*/  HMMA.16816.F32 R12, R140.reuse, R144, R12 ;  /* 0x000000908c0c723c */ /* 0x044fe6000000180c */
[----:B------:R-:W-:Y:S01]  /*5590*/  LDSM.16.M88.4 R156, [R180] ;  /* 0x00000000b49c783b */ /* 0x000fe20000000200 */
[----:B-----5:R-:W-:Y:S01]  /*55a0*/  IMAD.MOV.U32 R220, RZ, RZ, R195 ;  /* 0x000000ffffdc7224 */ /* 0x020fe200078e00c3 */
[----:B------:R-:W-:Y:S01]  /*55b0*/  IADD3 R222, -R204, 0x1, -R221 ;  /* 0x00000001ccde7810 */ /* 0x000fe20007ffe9dd */
[----:B------:R-:W-:Y:S01]  /*55c0*/  @P0 IMAD.MOV.U32 R220, RZ, RZ, R209 ;  /* 0x000000ffffdc0224 */ /* 0x000fe200078e00d1 */
[----:B------:R-:W-:Y:S01]  /*55d0*/  PLOP3.LUT P0, PT, PT, PT, UP1, 0x40, 0x0 ;  /* 0x000000000000781c */ /* 0x000fe20003f0e818 */
[C---:B------:R-:W-:Y:S01]  /*55e0*/  HMMA.16816.F32 R16, R140.reuse, R146, R16 ;  /* 0x000000928c10723c */ /* 0x040fe20000001810 */
[----:B------:R-:W-:Y:S03]  /*55f0*/  LDSM.16.M88.4 R144, [R0+0xd900] ;  /* 0x00d900000090783b */ /* 0x000fe60000000200 */
[----:B------:R-:W-:Y:S02]  /*5600*/  IADD3 R222, R222, c[0x0][0x1d0], RZ ;  /* 0x00007400dede7a10 */ /* 0x000fe40007ffe0ff */
[----:B------:R-:W-:Y:S02]  /*5610*/  LDSM.16.M88.4 R172, [R2+0xc100] ;  /* 0x00c1000002ac783b */ /* 0x000fe40000000200 */
[C---:B------:R-:W-:Y:S03]  /*5620*/  HMMA.16816.F32 R20, R140.reuse, R160, R20 ;  /* 0x000000a08c14723c */ /* 0x040fe60000001814 */
[----:B------:R-:W-:Y:S01]  /*5630*/  LDSM.16.M88.4 R176, [R2+0xc900] ;  /* 0x00c9000002b0783b */ /* 0x000fe20000000200 */
[----:B------:R-:W-:Y:S04]  /*5640*/  IADD3 R222, R222, -c[0x0][0x168], RZ ;  /* 0x80005a00dede7a10 */ /* 0x000fe80007ffe0ff */
[C---:B------:R-:W-:Y:S01]  /*5650*/  HMMA.16816.F32 R24, R140.reuse, R162, R24 ;  /* 0x000000a28c18723c */ /* 0x040fe20000001818 */
[----:B------:R-:W-:Y:S03]  /*5660*/  LDSM.16.M88.4 R160, [R184+UR4+0xf100] ;  /* 0x00f10004b8a0783b */ /* 0x000fe60008000200 */
[C---:B------:R-:W-:Y:S02]  /*5670*/  IADD3 R223, R222.reuse, c[0x0][0x328], RZ ;  /* 0x0000ca00dedf7a10 */ /* 0x040fe40007ffe0ff */
[----:B------:R-:W0:Y:S01]  /*5680*/  LDGDEPBAR ;  /* 0x00000000000079af */ /* 0x000e220000000000 */
[----:B------:R-:W-:Y:S01]  /*5690*/  IADD3 R222, R222, UR6, RZ ;  /* 0x00000006dede7c10 */ /* 0x000fe2000fffe0ff */
[C---:B------:R-:W-:Y:S03]  /*56a0*/  HMMA.16816.F32 R28, R140.reuse, R164, R28 ;  /* 0x000000a48c1c723c */ /* 0x040fe6000000181c */
[----:B------:R-:W2:Y:S05]  /*56b0*/  SHFL.IDX PT, R226, R220, RZ, 0x1c1f ;  /* 0x001c1fffdce27589 */ /* 0x000eaa00000e0000 */
[----:B------:R-:W-:Y:S01]  /*56c0*/  HMMA.16816.F32 R32, R140, R166, R32 ;  /* 0x000000a68c20723c */ /* 0x000fe20000001820 */
[----:B------:R-:W3:Y:S05]  /*56d0*/  LDSM.16.M88.4 R140, [R2+0xd100] ;  /* 0x00d10000028c783b */ /* 0x000eea0000000200 */
[----:B------:R-:W-:Y:S02]  /*56e0*/  LDSM.16.M88.4 R164, [R184+UR4+0xf900] ;  /* 0x00f90004b8a4783b */ /* 0x000fe40008000200 */
[C---:B-1----:R-:W-:Y:S08]  /*56f0*/  HMMA.16816.F32 R4, R148.reuse, R168, R4 ;  /* 0x000000a89404723c */ /* 0x042ff00000001804 */
[C---:B------:R-:W-:Y:S01]  /*5700*/  HMMA.16816.F32 R8, R148.reuse, R170, R8 ;  /* 0x000000aa9408723c */ /* 0x040fe20000001808 */
[----:B------:R-:W-:Y:S03]  /*5710*/  LDSM.16.M88.4 R168, [R133+0xe100] ;  /* 0x00e1000085a8783b */ /* 0x000fe60000000200 */
[--C-:B--2---:R-:W-:Y:S02]  /*5720*/  IMAD.IADD R225, R223, 0x1, R226.reuse ;  /* 0x00000001dfe17824 */ /* 0x104fe400078e02e2 */
[----:B------:R-:W-:Y:S02]  /*5730*/  IMAD.IADD R224, R222, 0x1, R226 ;  /* 0x00000001dee07824 */ /* 0x000fe400078e02e2 */
[C---:B------:R-:W-:Y:S08]  /*5740*/  HMMA.16816.F32 R12, R148.reuse, R136, R12 ;  /* 0x00000088940c723c */ /* 0x040ff0000000180c */
[C---:B------:R-:W-:Y:S01]  /*5750*/  HMMA.16816.F32 R16, R148.reuse, R138, R16 ;  /* 0x0000008a9410723c */ /* 0x040fe20000001810 */
[----:B------:R-:W1:Y:S07]  /*5760*/  LDSM.16.M88.4 R136, [R2+0xd900] ;  /* 0x00d900000288783b */ /* 0x000e6e0000000200 */
[C---:B------:R-:W-:Y:S08]  /*5770*/  HMMA.16816.F32 R20, R148.reuse, R152, R20 ;  /* 0x000000989414723c */ /* 0x040ff00000001814 */
[C---:B------:R-:W-:Y:S01]  /*5780*/  HMMA.16816.F32 R24, R148.reuse, R154, R24 ;  /* 0x0000009a9418723c */ /* 0x040fe20000001818 */
[----:B------:R-:W-:Y:S07]  /*5790*/  LDSM.16.M88.4 R152, [R184+UR4+0xe900] ;  /* 0x00e90004b898783b */ /* 0x000fee0008000200 */
[C---:B------:R-:W-:Y:S08]  /*57a0*/  HMMA.16816.F32 R28, R148.reuse, R144, R28 ;  /* 0x00000090941c723c */ /* 0x040ff0000000181c */
[----:B------:R-:W-:Y:S01]  /*57b0*/  HMMA.16816.F32 R32, R148, R146, R32 ;  /* 0x000000929420723c */ /* 0x000fe20000001820 */
[----:B------:R-:W-:Y:S05]  /*57c0*/  LDSM.16.M88.4 R144, [R186+0x4000] ;  /* 0x00400000ba90783b */ /* 0x000fea0000000200 */
[----:B------:R-:W2:Y:S02]  /*57d0*/  LDSM.16.M88.4 R148, [R184+UR4+0xe100] ;  /* 0x00e10004b894783b */ /* 0x000ea40008000200 */
[C---:B------:R-:W-:Y:S08]  /*57e0*/  HMMA.16816.F32 R4, R156.reuse, R172, R4 ;  /* 0x000000ac9c04723c */ /* 0x040ff00000001804 */
[C---:B------:R-:W-:Y:S01]  /*57f0*/  HMMA.16816.F32 R8, R156.reuse, R174, R8 ;  /* 0x000000ae9c08723c */ /* 0x040fe20000001808 */
[----:B------:R-:W-:Y:S07]  /*5800*/  LDSM.16.M88.4 R172, [R182+0x8000] ;  /* 0x00800000b6ac783b */ /* 0x000fee0000000200 */
[C---:B------:R-:W-:Y:S08]  /*5810*/  HMMA.16816.F32 R12, R156.reuse, R176, R12 ;  /* 0x000000b09c0c723c */ /* 0x040ff0000000180c */
[C---:B------:R-:W-:Y:S01]  /*5820*/  HMMA.16816.F32 R16, R156.reuse, R178, R16 ;  /* 0x000000b29c10723c */ /* 0x040fe20000001810 */
[----:B------:R-:W-:Y:S07]  /*5830*/  LDSM.16.M88.4 R176, [R133+0x10100] ;  /* 0x0101000085b0783b */ /* 0x000fee0000000200 */
[C---:B---3--:R-:W-:Y:S08]  /*5840*/  HMMA.16816.F32 R20, R156.reuse, R140, R20 ;  /* 0x0000008c9c14723c */ /* 0x048ff00000001814 */
[C---:B------:R-:W-:Y:S01]  /*5850*/  HMMA.16816.F32 R24, R156.reuse, R142, R24 ;  /* 0x0000008e9c18723c */ /* 0x040fe20000001818 */
[----:B------:R-:W3:Y:S07]  /*5860*/  LDSM.16.M88.4 R140, [R182+0x4000] ;  /* 0x00400000b68c783b */ /* 0x000eee0000000200 */
[C---:B-1----:R-:W-:Y:S08]  /*5870*/  HMMA.16816.F32 R28, R156.reuse, R136, R28 ;  /* 0x000000889c1c723c */ /* 0x042ff0000000181c */
[----:B------:R-:W-:Y:S01]  /*5880*/  HMMA.16816.F32 R32, R156, R138, R32 ;  /* 0x0000008a9c20723c */ /* 0x000fe20000001820 */
[----:B------:R-:W1:Y:S05]  /*5890*/  LDSM.16.M88.4 R136, [R133+0xe900] ;  /* 0x00e900008588783b */ /* 0x000e6a0000000200 */
[----:B------:R-:W-:Y:S02]  /*58a0*/  LDSM.16.M88.4 R156, [R133+0xf900] ;  /* 0x00f90000859c783b */ /* 0x000fe40000000200 */
        /* <DEDUP_REMOVED lines=12> */
[----:B------:R-:W5:Y:S02]  /*5970*/  LDSM.16.M88.4 R164, [R0+0xf100] ;  /* 0x00f1000000a4783b */ /* 0x000f640000000200 */
[C---:B---3--:R-:W-:Y:S08]  /*5980*/  HMMA.16816.F32 R4, R140.reuse, R168, R4 ;  /* 0x000000a88c04723c */ /* 0x048ff00000001804 */
[C---:B------:R-:W-:Y:S01]  /*5990*/  HMMA.16816.F32 R8, R140.reuse, R170, R8 ;  /* 0x000000aa8c08723c */ /* 0x040fe20000001808 */
[----:B------:R-:W3:Y:S07]  /*59a0*/  LDSM.16.M88.4 R168, [R0+0xf900] ;  /* 0x00f9000000a8783b */ /* 0x000eee0000000200 */
[C---:B-1----:R-:W-:Y:S08]  /*59b0*/  HMMA.16816.F32 R12, R140.reuse, R136, R12 ;  /* 0x000000888c0c723c */ /* 0x042ff0000000180c */
[C---:B------:R-:W-:Y:S01]  /*59c0*/  HMMA.16816.F32 R16, R140.reuse, R138, R16 ;  /* 0x0000008a8c10723c */ /* 0x040fe20000001810 */
[----:B------:R-:W-:Y:S07]  /*59d0*/  LDSM.16.M88.4 R136, [R180+0x4000] ;  /* 0x00400000b488783b */ /* 0x000fee0000000200 */
[C---:B--2---:R-:W-:Y:S08]  /*59e0*/  HMMA.16816.F32 R20, R140.reuse, R148, R20 ;  /* 0x000000948c14723c */ /* 0x044ff00000001814 */
        /* <DEDUP_REMOVED lines=9> */
[C---:B------:R-:W-:Y:S08]  /*5a80*/  HMMA.16816.F32 R12, R144.reuse, R160, R12 ;  /* 0x000000a0900c723c */ /* 0x040ff0000000180c */
[C---:B------:R-:W-:Y:S01]  /*5a90*/  HMMA.16816.F32 R16, R144.reuse, R162, R16 ;  /* 0x000000a29010723c */ /* 0x040fe20000001810 */
[----:B------:R-:W-:Y:S07]  /*5aa0*/  LDSM.16.M88.4 R160, [R184+UR4+0x10100] ;  /* 0x01010004b8a0783b */ /* 0x000fee0008000200 */
[C---:B-----5:R-:W-:Y:S08]  /*5ab0*/  HMMA.16816.F32 R20, R144.reuse, R164, R20 ;  /* 0x000000a49014723c */ /* 0x060ff00000001814 */
[C---:B------:R-:W-:Y:S01]  /*5ac0*/  HMMA.16816.F32 R24, R144.reuse, R166, R24 ;  /* 0x000000a69018723c */ /* 0x040fe20000001818 */
[----:B------:R-:W-:Y:S07]  /*5ad0*/  LDSM.16.M88.4 R164, [R184+UR4+0x10900] ;  /* 0x01090004b8a4783b */ /* 0x000fee0008000200 */
[C---:B---3--:R-:W-:Y:S08]  /*5ae0*/  HMMA.16816.F32 R28, R144.reuse, R168, R28 ;  /* 0x000000a8901c723c */ /* 0x048ff0000000181c */
[----:B------:R-:W-:Y:S01]  /*5af0*/  HMMA.16816.F32 R32, R144, R170, R32 ;  /* 0x000000aa9020723c */ /* 0x000fe20000001820 */
[----:B------:R-:W3:Y:S05]  /*5b00*/  LDSM.16.M88.4 R144, [R187+0xf900] ;  /* 0x00f90000bb90783b */ /* 0x000eea0000000200 */
[----:B------:R-:W-:Y:S02]  /*5b10*/  LDSM.16.M88.4 R168, [R184+UR4+0x11900] ;  /* 0x01190004b8a8783b */ /* 0x000fe40008000200 */
[C---:B-1----:R-:W-:Y:S08]  /*5b20*/  HMMA.16816.F32 R4, R136.reuse, R148, R4 ;  /* 0x000000948804723c */ /* 0x042ff00000001804 */
[C---:B------:R-:W-:Y:S01]  /*5b30*/  HMMA.16816.F32 R8, R136.reuse, R150, R8 ;  /* 0x000000968808723c */ /* 0x040fe20000001808 */
[----:B------:R-:W1:Y:S07]  /*5b40*/  LDSM.16.M88.4 R148, [R184+UR4+0x11100] ;  /* 0x01110004b894783b */ /* 0x000e6e0008000200 */
[C---:B--2---:R-:W-:Y:S08]  /*5b50*/  HMMA.16816.F32 R12, R136.reuse, R140, R12 ;  /* 0x0000008c880c723c */ /* 0x044ff0000000180c */
[C---:B------:R-:W-:Y:S01]  /*5b60*/  HMMA.16816.F32 R16, R136.reuse, R142, R16 ;  /* 0x0000008e8810723c */ /* 0x040fe20000001810 */
[----:B------:R-:W-:Y:S07]  /*5b70*/  LDSM.16.M88.4 R140, [R133+0x11100] ;  /* 0x01110000858c783b */ /* 0x000fee0000000200 */
[C---:B----4-:R-:W-:Y:S08]  /*5b80*/  HMMA.16816.F32 R20, R136.reuse, R152, R20 ;  /* 0x000000988814723c */ /* 0x050ff00000001814 */
[C---:B------:R-:W-:Y:S01]  /*5b90*/  HMMA.16816.F32 R24, R136.reuse, R154, R24 ;  /* 0x0000009a8818723c */ /* 0x040fe20000001818 */
[----:B------:R-:W-:Y:S07]  /*5ba0*/  LDSM.16.M88.4 R152, [R181+0x8000] ;  /* 0x00800000b598783b */ /* 0x000fee0000000200 */
[C---:B---3--:R-:W-:Y:S08]  /*5bb0*/  HMMA.16816.F32 R28, R136.reuse, R144, R28 ;  /* 0x00000090881c723c */ /* 0x048ff0000000181c */
[----:B------:R-:W-:Y:S01]  /*5bc0*/  HMMA.16816.F32 R32, R136, R146, R32 ;  /* 0x000000928820723c */ /* 0x000fe20000001820 */
[----:B------:R-:W2:Y:S05]  /*5bd0*/  LDSM.16.M88.4 R136, [R133+0x10900] ;  /* 0x010900008588783b */ /* 0x000eaa0000000200 */
[----:B------:R-:W3:Y:S02]  /*5be0*/  LDSM.16.M88.4 R144, [R133+0x11900] ;  /* 0x011900008590783b */ /* 0x000ee40000000200 */
[C---:B------:R-:W-:Y:S08]  /*5bf0*/  HMMA.16816.F32 R4, R156.reuse, R160, R4 ;  /* 0x000000a09c04723c */ /* 0x040ff00000001804 */
        /* <DEDUP_REMOVED lines=8> */
[C---:B------:R-:W-:Y:S08]  /*5c80*/  HMMA.16816.F32 R28, R156.reuse, R168, R28 ;  /* 0x000000a89c1c723c */ /* 0x040ff0000000181c */
[----:B------:R-:W-:Y:S01]  /*5c90*/  HMMA.16816.F32 R32, R156, R170, R32 ;  /* 0x000000aa9c20723c */ /* 0x000fe20000001820 */
[----:B------:R-:W5:Y:S07]  /*5ca0*/  LDSM.16.M88.4 R156, [R0+0x11100] ;  /* 0x01110000009c783b */ /* 0x000f6e0000000200 */
[C---:B------:R-:W-:Y:S08]  /*5cb0*/  HMMA.16816.F32 R4, R172.reuse, R176, R4 ;  /* 0x000000b0ac04723c */ /* 0x040ff00000001804 */
[C---:B------:R-:W-:Y:S08]  /*5cc0*/  HMMA.16816.F32 R8, R172.reuse, R178, R8 ;  /* 0x000000b2ac08723c */ /* 0x040ff00000001808 */
[C---:B--2---:R-:W-:Y:S08]  /*5cd0*/  HMMA.16816.F32 R12, R172.reuse, R136, R12 ;  /* 0x00000088ac0c723c */ /* 0x044ff0000000180c */
[C---:B------:R-:W-:Y:S01]  /*5ce0*/  HMMA.16816.F32 R16, R172.reuse, R138, R16 ;  /* 0x0000008aac10723c */ /* 0x040fe20000001810 */
[----:B------:R-:W2:Y:S07]  /*5cf0*/  LDSM.16.M88.4 R136, [R0+0x11900] ;  /* 0x011900000088783b */ /* 0x000eae0000000200 */
[C---:B------:R-:W-:Y:S08]  /*5d00*/  HMMA.16816.F32 R20, R172.reuse, R140, R20 ;  /* 0x0000008cac14723c */ /* 0x040ff00000001814 */
[C---:B------:R-:W-:Y:S01]  /*5d10*/  HMMA.16816.F32 R24, R172.reuse, R142, R24 ;  /* 0x0000008eac18723c */ /* 0x040fe20000001818 */
[----:B------:R-:W-:Y:S07]  /*5d20*/  LDSM.16.M88.4 R140, [R180+0x8000] ;  /* 0x00800000b48c783b */ /* 0x000fee0000000200 */
        /* <DEDUP_REMOVED lines=9> */
[C---:B-----5:R-:W-:Y:S08]  /*5dc0*/  HMMA.16816.F32 R20, R152.reuse, R156, R20 ;  /* 0x0000009c9814723c */ /* 0x060ff00000001814 */
[C---:B------:R-:W-:Y:S08]  /*5dd0*/  HMMA.16816.F32 R24, R152.reuse, R158, R24 ;  /* 0x0000009e9818723c */ /* 0x040ff00000001818 */
[C---:B--2---:R-:W-:Y:S08]  /*5de0*/  HMMA.16816.F32 R28, R152.reuse, R136, R28 ;  /* 0x00000088981c723c */ /* 0x044ff0000000181c */
[----:B------:R-:W-:Y:S08]  /*5df0*/  HMMA.16816.F32 R32, R152, R138, R32 ;  /* 0x0000008a9820723c */ /* 0x000ff00000001820 */
[C---:B---3--:R-:W-:Y:S08]  /*5e00*/  HMMA.16816.F32 R4, R140.reuse, R144, R4 ;  /* 0x000000908c04723c */ /* 0x048ff00000001804 */
[C---:B------:R-:W-:Y:S08]  /*5e10*/  HMMA.16816.F32 R8, R140.reuse, R146, R8 ;  /* 0x000000928c08723c */ /* 0x040ff00000001808 */
[C---:B----4-:R-:W-:Y:S08]  /*5e20*/  HMMA.16816.F32 R12, R140.reuse, R160, R12 ;  /* 0x000000a08c0c723c */ /* 0x050ff0000000180c */
[C---:B------:R-:W-:Y:S08]  /*5e30*/  HMMA.16816.F32 R16, R140.reuse, R162, R16 ;  /* 0x000000a28c10723c */ /* 0x040ff00000001810 */
[C---:B------:R-:W-:Y:S08]  /*5e40*/  HMMA.16816.F32 R20, R140.reuse, R164, R20 ;  /* 0x000000a48c14723c */ /* 0x040ff00000001814 */
[C---:B------:R-:W-:Y:S08]  /*5e50*/  HMMA.16816.F32 R24, R140.reuse, R166, R24 ;  /* 0x000000a68c18723c */ /* 0x040ff00000001818 */
[C---:B-1----:R-:W-:Y:S08]  /*5e60*/  HMMA.16816.F32 R28, R140.reuse, R148, R28 ;  /* 0x000000948c1c723c */ /* 0x042ff0000000181c */
[----:B------:R-:W-:Y:S01]  /*5e70*/  HMMA.16816.F32 R32, R140, R150, R32 ;  /* 0x000000968c20723c */ /* 0x000fe20000001820 */
[----:B------:R-:W-:-:S07]  /*5e80*/  @P0 BRA `(.L_x_1586) ;  /* 0x0000019000000947 */ /* 0x000fce0003800000 */
        /* <DEDUP_REMOVED lines=14> */
.L_x_1588:
[----:B------:R-:W-:Y:S04]  /*5f70*/  MOV R0, c[0x0][0x32c] ;  /* 0x0000cb0000007a02 */ /* 0x000fe80000000f00 */
[----:B------:R-:W-:Y:S11]  /*5f80*/  ISETP.NE.AND P0, PT, R0, 0x1, PT ;  /* 0x000000010000780c */ /* 0x000ff60003f05270 */
[----:B------:R-:W-:Y:S02]  /*5f90*/  @!UPT UIADD3 URZ, URZ, URZ, URZ ;  /* 0x0000003f3f3ff290 */ /* 0x000fe4000fffe03f */
[----:B------:R-:W-:Y:S05]  /*5fa0*/  @P0 IMAD.HI.U32 R0, R2, c[0x0][0x330], RZ ;  /* 0x0000cc0002000a27 */ /* 0x000fea00078e00ff */
[----:B------:R-:W-:Y:S02]  /*5fb0*/  @P0 SHF.R.U32.HI R2, RZ, c[0x0][0x334], R0 ;  /* 0x0000cd00ff020a19 */ /* 0x000fe40000011600 */
.L_x_1589:
[----:B------:R-:W-:Y:S05]  /*5fc0*/  BSYNC B0 ;  /* 0x0000000000007941 */ /* 0x000fea0003800000 */
.L_x_1587:
[----:B------:R-:W-:Y:S04]  /*5fd0*/  IMAD R133, R2, c[0x0][0x32c], -R221 ;  /* 0x0000cb0002857a24 */ /* 0x000fe800078e0add */
[----:B------:R-:W-:Y:S05]  /*5fe0*/  IMAD.IADD R133, R133, 0x1, -R204 ;  /* 0x0000000185857824 */ /* 0x000fea00078e0acc */
[----:B------:R-:W-:Y:S02]  /*5ff0*/  IADD3 R0, R133, c[0x0][0x32c], RZ ;  /* 0x0000cb0085007a10 */ /* 0x000fe40007ffe0ff */
[----:B------:R-:W-:Y:S02]  /*6000*/  IMNMX R224, R224, R133, !PT ;  /* 0x00000085e0e07217 */ /* 0x000fe40007800200 */
[----:B------:R-:W-:Y:S02]  /*6010*/  IMNMX R225, R225, R0, PT ;  /* 0x00000000e1e17217 */ /* 0x000fe40003800200 */
.L_x_1586:
[----:B------:R-:W-:Y:S01]  /*6020*/  ISETP.GT.AND P0, PT, R210, -0x1, PT ;  /* 0xffffffffd200780c */ /* 0x000fe20003f04270 */
[----:B------:R-:W1:Y:S03]  /*6030*/  SHFL.IDX PT, R2, R220, 0x1, 0x1c1f ;  /* 0x003c1f00dc027f89 */ /* 0x000e6600000e0000 */
[C---:B------:R-:W-:Y:S02]  /*6040*/  ISETP.GT.AND P4, PT, R224.reuse, 0x1, P0 ;  /* 0x00000001e000780c */ /* 0x040fe40000784270 */
[C---:B------:R-:W-:Y:S02]  /*6050*/  ISETP.GT.AND P5, PT, R224.reuse, RZ, P0 ;  /* 0x000000ffe000720c */ /* 0x040fe400007a4270 */
[C---:B------:R-:W-:Y:S02]  /*6060*/  ISETP.LT.OR P4, PT, R225.reuse, 0x2, P4 ;  /* 0x00000002e100780c */ /* 0x040fe40002781670 */
[----:B------:R-:W-:Y:S02]  /*6070*/  ISETP.LT.OR P5, PT, R225, 0x1, P5 ;  /* 0x00000001e100780c */ /* 0x000fe40002fa1670 */
[----:B------:R-:W-:Y:S02]  /*6080*/  FSEL R133, R5, -INF , !P4 ;  /* 0xff80000005857808 */ /* 0x000fe40006000000 */
[C---:B------:R-:W-:Y:S02]  /*6090*/  ISETP.GT.AND P4, PT, R224.reuse, 0x10, P0 ;  /* 0x00000010e000780c */ /* 0x040fe40000784270 */
[----:B------:R-:W-:Y:S02]  /*60a0*/  ISETP.GT.AND P6, PT, R224, 0x8, P0 ;  /* 0x00000008e000780c */ /* 0x000fe400007c4270 */
[----:B------:R-:W-:Y:S02]  /*60b0*/  ISETP.LT.OR P4, PT, R225, 0x11, P4 ;  /* 0x00000011e100780c */ /* 0x000fe40002781670 */
[----:B------:R-:W-:Y:S02]  /*60c0*/  FSEL R137, R4, -INF , !P5 ;  /* 0xff80000004897808 */ /* 0x000fe40006800000 */
[----:B------:R-:W-:Y:S02]  /*60d0*/  ISETP.GT.AND P5, PT, R224, 0x9, P0 ;  /* 0x00000009e000780c */ /* 0x000fe400007a4270 */
[----:B------:R-:W-:Y:S01]  /*60e0*/  FSEL R159, R12, -INF , !P4 ;  /* 0xff8000000c9f7808 */ /* 0x000fe20006000000 */
[--C-:B-1----:R-:W-:Y:S01]  /*60f0*/  IMAD.IADD R0, R223, 0x1, R2.reuse ;  /* 0x00000001df007824 */ /* 0x102fe200078e0202 */
[----:B------:R-:W-:Y:S01]  /*6100*/  ISETP.GT.AND P4, PT, R224, 0x19, P0 ;  /* 0x00000019e000780c */ /* 0x000fe20000784270 */
[----:B------:R-:W-:Y:S01]  /*6110*/  IMAD.IADD R222, R222, 0x1, R2 ;  /* 0x00000001dede7824 */ /* 0x000fe200078e0202 */
        /* <DEDUP_REMOVED lines=8> */
[C---:B------:R-:W-:Y:S02]  /*61a0*/  ISETP.GT.AND P4, PT, R224.reuse, 0x28, P0 ;  /* 0x00000028e000780c */ /* 0x040fe40000784270 */
        /* <DEDUP_REMOVED lines=17> */
[----:B------:R-:W-:Y:S02]  /*62c0*/  PLOP3.LUT P4, PT, PT, PT, UP1, 0x40, 0x0 ;  /* 0x000000000000781c */ /* 0x000fe40003f8e818 */
[C---:B------:R-:W-:Y:S02]  /*62d0*/  ISETP.LT.OR P6, PT, R225.reuse, 0x2a, P6 ;  /* 0x0000002ae100780c */ /* 0x040fe400037c1670 */
[----:B------:R-:W-:Y:S02]  /*62e0*/  ISETP.LT.OR P5, PT, R225, 0x31, P5 ;  /* 0x00000031e100780c */ /* 0x000fe40002fa1670 */
[----:B------:R-:W-:Y:S02]  /*62f0*/  FSEL R167, R25, -INF , !P6 ;  /* 0xff80000019a77808 */ /* 0x000fe40007000000 */
[----:B------:R-:W-:Y:S02]  /*6300*/  ISETP.GT.AND P6, PT, R224, 0x38, P0 ;  /* 0x00000038e000780c */ /* 0x000fe400007c4270 */
        /* <DEDUP_REMOVED lines=21> */
.L_x_1592:
[----:B------:R-:W-:Y:S04]  /*6460*/  MOV R2, c[0x0][0x32c] ;  /* 0x0000cb0000027a02 */ /* 0x000fe80000000f00 */
[----:B------:R-:W-:Y:S11]  /*6470*/  ISETP.NE.AND P4, PT, R2, 0x1, PT ;  /* 0x000000010200780c */ /* 0x000ff60003f85270 */
[----:B------:R-:W-:Y:S02]  /*6480*/  @!UPT UIADD3 URZ, URZ, URZ, URZ ;  /* 0x0000003f3f3ff290 */ /* 0x000fe4000fffe03f */
[----:B------:R-:W-:Y:S05]  /*6490*/  @P4 IMAD.HI.U32 R2, R4, c[0x0][0x330], RZ ;  /* 0x0000cc0004024a27 */ /* 0x000fea00078e00ff */
[----:B------:R-:W-:Y:S02]  /*64a0*/  @P4 SHF.R.U32.HI R4, RZ, c[0x0][0x334], R2 ;  /* 0x0000cd00ff044a19 */ /* 0x000fe40000011602 */
.L_x_1593:
[----:B------:R-:W-:Y:S05]  /*64b0*/  BSYNC B0 ;  /* 0x0000000000007941 */ /* 0x000fea0003800000 */
.L_x_1591:
[----:B------:R-:W-:Y:S04]  /*64c0*/  IMAD R221, R4, c[0x0][0x32c], -R221 ;  /* 0x0000cb0004dd7a24 */ /* 0x000fe800078e0add */
[----:B------:R-:W-:Y:S05]  /*64d0*/  IMAD.IADD R221, R221, 0x1, -R204 ;  /* 0x00000001dddd7824 */ /* 0x000fea00078e0acc */
[----:B------:R-:W-:Y:S02]  /*64e0*/  IADD3 R13, R221, c[0x0][0x32c], RZ ;  /* 0x0000cb00dd0d7a10 */ /* 0x000fe40007ffe0ff */
[----:B------:R-:W-:Y:S02]  /*64f0*/  IMNMX R222, R222, R221, !PT ;  /* 0x000000dddede7217 */ /* 0x000fe40007800200 */
[----:B------:R-:W-:Y:S02]  /*6500*/  IMNMX R0, R0, R13, PT ;  /* 0x0000000d00007217 */ /* 0x000fe40003800200 */
.L_x_1590:
[----:B------:R-:W-:Y:S01]  /*6510*/  FMNMX.FTZ R2, R137, R132, !PT ;  /* 0x0000008489027209 */ /* 0x000fe20007810000 */
[----:B------:R-:W-:Y:S04]  /*6520*/  DEPBAR.LE SB0, 0x2 ;  /* 0x000080800000791a */ /* 0x000fe80000000000 */
[----:B------:R-:W-:Y:S01]  /*6530*/  BAR.SYNC.DEFER_BLOCKING 0x0 ;  /* 0x0000000000007b1d */ /* 0x000fe20000010000 */
[----:B------:R-:W-:Y:S01]  /*6540*/  ISETP.GT.AND P6, PT, R222, RZ, P0 ;  /* 0x000000ffde00720c */ /* 0x000fe200007c4270 */
[----:B------:R-:W-:Y:S01]  /*6550*/  UIADD3 UR12, UR5, 0x1, URZ ;  /* 0x00000001050c7890 */ /* 0x000fe2000fffe03f */
[----:B------:R-:W-:Y:S01]  /*6560*/  FMNMX.FTZ R2, R133, R2, !PT ;  /* 0x0000000285027209 */ /* 0x000fe20007810000 */
[----:B------:R-:W-:Y:S01]  /*6570*/  UISETP.GE.AND UP0, UPT, UR5, 0x1, UPT ;  /* 0x000000010500788c */ /* 0x000fe2000bf06270 */
[----:B------:R-:W-:Y:S02]  /*6580*/  ISETP.LT.OR P6, PT, R0, 0x1, P6 ;  /* 0x000000010000780c */ /* 0x000fe400037c1670 */
[----:B------:R-:W-:Y:S01]  /*6590*/  ISETP.GT.AND P5, PT, R222, 0x1, P0 ;  /* 0x00000001de00780c */ /* 0x000fe200007a4270 */
[----:B------:R-:W-:Y:S01]  /*65a0*/  USEL UR5, UR12, URZ, !UP0 ;  /* 0x0000003f0c057287 */ /* 0x000fe2000c000000 */
[----:B------:R-:W-:Y:S02]  /*65b0*/  FMNMX.FTZ R2, R5, R2, !PT ;  /* 0x0000000205027209 */ /* 0x000fe40007810000 */
[----:B------:R-:W-:Y:S02]  /*65c0*/  FSEL R12, R6, -INF , !P6 ;  /* 0xff800000060c7808 */ /* 0x000fe40007000000 */
[----:B------:R-:W-:Y:S02]  /*65d0*/  ISETP.LT.OR P5, PT, R0, 0x2, P5 ;  /* 0x000000020000780c */ /* 0x000fe40002fa1670 */
[----:B------:R-:W-:Y:S02]  /*65e0*/  ISETP.GT.AND P4, PT, R222, 0x8, P0 ;  /* 0x00000008de00780c */ /* 0x000fe40000784270 */
[----:B------:R-:W-:Y:S02]  /*65f0*/  FMNMX.FTZ R2, R9, R2, !PT ;  /* 0x0000000209027209 */ /* 0x000fe40007810000 */
[----:B------:R-:W-:Y:S02]  /*6600*/  FSEL R8, R7, -INF , !P5 ;  /* 0xff80000007087808 */ /* 0x000fe40006800000 */
[----:B------:R-:W-:Y:S02]  /*6610*/  FMNMX.FTZ R7, R12, R3, !PT ;  /* 0x000000030c077209 */ /* 0x000fe40007810000 */
[----:B------:R-:W-:Y:S02]  /*6620*/  ISETP.LT.OR P4, PT, R0, 0x9, P4 ;  /* 0x000000090000780c */ /* 0x000fe40002781670 */
[----:B------:R-:W-:Y:S02]  /*6630*/  ISETP.GT.AND P6, PT, R222, 0x9, P0 ;  /* 0x00000009de00780c */ /* 0x000fe400007c4270 */
[----:B------:R-:W-:Y:S02]  /*6640*/  FMNMX.FTZ R2, R159, R2, !PT ;  /* 0x000000029f027209 */ /* 0x000fe40007810000 */
[----:B------:R-:W-:Y:S02]  /*6650*/  ISETP.LT.OR P6, PT, R0, 0xa, P6 ;  /* 0x0000000a0000780c */ /* 0x000fe400037c1670 */
[----:B------:R-:W-:Y:S02]  /*6660*/  FSEL R10, R10, -INF , !P4 ;  /* 0xff8000000a0a7808 */ /* 0x000fe40006000000 */
[----:B------:R-:W-:Y:S02]  /*6670*/  FMNMX.FTZ R7, R8, R7, !PT ;  /* 0x0000000708077209 */ /* 0x000fe40007810000 */
[C---:B------:R-:W-:Y:S02]  /*6680*/  ISETP.GT.AND P5, PT, R222.reuse, 0x10, P0 ;  /* 0x00000010de00780c */ /* 0x040fe400007a4270 */
        /* <DEDUP_REMOVED lines=22> */
[----:B------:R-:W-:Y:S02]  /*67f0*/  ISETP.LT.OR P4, PT, R0, 0x21, P4 ;  /* 0x000000210000780c */ /* 0x000fe40002781670 */
[----:B------:R-:W-:Y:S02]  /*6800*/  ISETP.GT.AND P6, PT, R222, 0x21, P0 ;  /* 0x00000021de00780c */ /* 0x000fe400007c4270 */
[----:B------:R-:W-:Y:S02]  /*6810*/  FMNMX.FTZ R11, R176, R11, !PT ;  /* 0x0000000bb00b7209 */ /* 0x000fe40007810000 */
[----:B------:R-:W-:Y:S02]  /*6820*/  FMNMX.FTZ R2, R169, R2, !PT ;  /* 0x00000002a9027209 */ /* 0x000fe40007810000 */
[----:B------:R-:W-:Y:S02]  /*6830*/  FSEL R174, R22, -INF , !P4 ;  /* 0xff80000016ae7808 */ /* 0x000fe40006000000 */
[----:B------:R-:W-:Y:S02]  /*6840*/  ISETP.LT.OR P6, PT, R0, 0x22, P6 ;  /* 0x000000220000780c */ /* 0x000fe400037c1670 */
[----:B------:R-:W-:Y:S02]  /*6850*/  ISETP.GT.AND P5, PT, R222, 0x28, P0 ;  /* 0x00000028de00780c */ /* 0x000fe400007a4270 */
[----:B------:R-:W-:Y:S02]  /*6860*/  FMNMX.FTZ R11, R166, R11, !PT ;  /* 0x0000000ba60b7209 */ /* 0x000fe40007810000 */
[----:B------:R-:W-:Y:S02]  /*6870*/  FMNMX.FTZ R2, R167, R2, !PT ;  /* 0x00000002a7027209 */ /* 0x000fe40007810000 */
[----:B------:R-:W-:Y:S02]  /*6880*/  FSEL R172, R23, -INF , !P6 ;  /* 0xff80000017ac7808 */ /* 0x000fe40007000000 */
[----:B------:R-:W-:Y:S02]  /*6890*/  ISETP.LT.OR P5, PT, R0, 0x29, P5 ;  /* 0x000000290000780c */ /* 0x000fe40002fa1670 */
[----:B------:R-:W-:Y:S02]  /*68a0*/  FMNMX.FTZ R11, R174, R11, !PT ;  /* 0x0000000bae0b7209 */ /* 0x000fe40007810000 */
[----:B------:R-:W-:Y:S02]  /*68b0*/  ISETP.GT.AND P4, PT, R222, 0x29, P0 ;  /* 0x00000029de00780c */ /* 0x000fe40000784270 */
[----:B------:R-:W-:Y:S02]  /*68c0*/  FMNMX.FTZ R2, R157, R2, !PT ;  /* 0x000000029d027209 */ /* 0x000fe40007810000 */
[----:B------:R-:W-:Y:S02]  /*68d0*/  ISETP.LT.OR P4, PT, R0, 0x2a, P4 ;  /* 0x0000002a0000780c */ /* 0x000fe40002781670 */
[----:B------:R-:W-:Y:S02]  /*68e0*/  FSEL R170, R26, -INF , !P5 ;  /* 0xff8000001aaa7808 */ /* 0x000fe40006800000 */
[----:B------:R-:W-:Y:S02]  /*68f0*/  ISETP.GT.AND P6, PT, R222, 0x30, P0 ;  /* 0x00000030de00780c */ /* 0x000fe400007c4270 */
[----:B------:R-:W-:Y:S02]  /*6900*/  FMNMX.FTZ R11, R172, R11, !PT ;  /* 0x0000000bac0b7209 */ /* 0x000fe40007810000 */
[----:B------:R-:W-:Y:S02]  /*6910*/  FMNMX.FTZ R2, R147, R2, !PT ;  /* 0x0000000293027209 */ /* 0x000fe40007810000 */
[----:B------:R-:W-:Y:S02]  /*6920*/  ISETP.LT.OR P6, PT, R0, 0x31, P6 ;  /* 0x000000310000780c */ /* 0x000fe400037c1670 */
[----:B------:R-:W-:Y:S02]  /*6930*/  FSEL R168, R27, -INF , !P4 ;  /* 0xff8000001ba87808 */ /* 0x000fe40006000000 */
        /* <DEDUP_REMOVED lines=8> */
[----:B------:R-:W-:Y:S02]  /*69c0*/  FSEL R144, R31, -INF , !P5 ;  /* 0xff8000001f907808 */ /* 0x000fe40006800000 */
[----:B------:R-:W-:Y:S01]  /*69d0*/  FMNMX.FTZ R11, R146, R11, !PT ;  /* 0x0000000b920b7209 */ /* 0x000fe20007810000 */
[----:B------:R-:W1:Y:S01]  /*69e0*/  SHFL.BFLY PT, R2, R7, 0x2, 0x1f ;  /* 0x0c401f0007027f89 */ /* 0x000e6200000e0000 */
[----:B------:R-:W-:Y:S02]  /*69f0*/  ISETP.LT.OR P4, PT, R0, 0x39, P4 ;  /* 0x000000390000780c */ /* 0x000fe40002781670 */
[----:B------:R-:W-:Y:S02]  /*6a00*/  ISETP.GT.AND P0, PT, R222, 0x39, P0 ;  /* 0x00000039de00780c */ /* 0x000fe40000704270 */
[----:B------:R-:W-:Y:S02]  /*6a10*/  FMNMX.FTZ R11, R144, R11, !PT ;  /* 0x0000000b900b7209 */ /* 0x000fe40007810000 */
[----:B------:R-:W-:Y:S01]  /*6a20*/  ISETP.LT.OR P0, PT, R0, 0x3a, P0 ;  /* 0x0000003a0000780c */ /* 0x000fe20000701670 */
[----:B------:R-:W-:Y:S01]  /*6a30*/  LDSM.16.MT88.4 R28, [R134+UR4+0x100] ;  /* 0x00010004861c783b */ /* 0x000fe20008004200 */
[----:B------:R-:W-:Y:S02]  /*6a40*/  FSEL R142, R34, -INF , !P4 ;  /* 0xff800000228e7808 */ /* 0x000fe40006000000 */
[----:B------:R-:W-:Y:S02]  /*6a50*/  FSEL R140, R35, -INF , !P0 ;  /* 0xff800000238c7808 */ /* 0x000fe40004000000 */
[----:B------:R-:W-:Y:S02]  /*6a60*/  FMNMX.FTZ R15, R142, R11, !PT ;  /* 0x0000000b8e0f7209 */ /* 0x000fe40007810000 */
[----:B------:R-:W-:Y:S02]  /*6a70*/  IADD3 R16, R134, UR4, RZ ;  /* 0x0000000486107c10 */ /* 0x000fe4000fffe0ff */
[----:B------:R-:W-:Y:S02]  /*6a80*/  FMNMX.FTZ R13, R140, R15, !PT ;  /* 0x0000000f8c0d7209 */ /* 0x000fe40007810000 */
[----:B------:R-:W-:Y:S03]  /*6a90*/  IADD3 R148, R183, R16, RZ ;  /* 0x00000010b7947210 */ /* 0x000fe60007ffe0ff */
[----:B------:R-:W2:Y:S01]  /*6aa0*/  SHFL.BFLY PT, R0, R13, 0x2, 0x1f ;  /* 0x0c401f000d007f89 */ /* 0x000ea200000e0000 */
[----:B-1----:R-:W-:Y:S07]  /*6ab0*/  FMNMX.FTZ R4, R7, R2, !PT ;  /* 0x0000000207047209 */ /* 0x002fee0007810000 */
[----:B------:R-:W1:Y:S01]  /*6ac0*/  SHFL.BFLY PT, R11, R4, 0x1, 0x1f ;  /* 0x0c201f00040b7f89 */ /* 0x000e6200000e0000 */
[----:B--2---:R-:W-:Y:S07]  /*6ad0*/  FMNMX.FTZ R7, R13, R0, !PT ;  /* 0x000000000d077209 */ /* 0x004fee0007810000 */
[----:B------:R-:W2:Y:S01]  /*6ae0*/  SHFL.BFLY PT, R0, R7, 0x1, 0x1f ;  /* 0x0c201f0007007f89 */ /* 0x000ea200000e0000 */
[----:B-1----:R-:W-:Y:S04]  /*6af0*/  FMNMX.FTZ R2, R4, R11, !PT ;  /* 0x0000000b04027209 */ /* 0x002fe80007810000 */
[C---:B------:R-:W-:Y:S01]  /*6b00*/  FSETP.NEU.FTZ.AND P0, PT, R2.reuse, -INF , PT ;  /* 0xff8000000200780b */ /* 0x040fe20003f1d000 */
[----:B------:R-:W-:Y:S05]  /*6b10*/  FMUL.FTZ R158, R2, c[0x0][0x2d0] ;  /* 0x0000b400029e7a20 */ /* 0x000fea0000410000 */
[----:B------:R-:W-:Y:S05]  /*6b20*/  FSEL R158, R158, RZ, P0 ;  /* 0x000000ff9e9e7208 */ /* 0x000fea0000000000 */
[--C-:B------:R-:W-:Y:S01]  /*6b30*/  FFMA.FTZ R154, R5, c[0x0][0x2d0], -R158.reuse ;  /* 0x0000b400059a7a23 */ /* 0x100fe2000001089e */
[----:B------:R-:W-:Y:S01]  /*6b40*/  FSEL R5, R2, RZ, P0 ;  /* 0x000000ff02057208 */ /* 0x000fe20000000000 */
[--C-:B------:R-:W-:Y:S02]  /*6b50*/  FFMA.FTZ R156, R137, c[0x0][0x2d0], -R158.reuse ;  /* 0x0000b400899c7a23 */ /* 0x100fe4000001089e */
[----:B------:R-:W-:Y:S01]  /*6b60*/  FFMA.FTZ R155, R133, c[0x0][0x2d0], -R158 ;  /* 0x0000b400859b7a23 */ /* 0x000fe2000001089e */
[----:B--2---:R-:W-:Y:S01]  /*6b70*/  FMNMX.FTZ R0, R7, R0, !PT ;  /* 0x0000000007007209 */ /* 0x004fe20007810000 */
[----:B------:R-:W-:Y:S02]  /*6b80*/  FADD.FTZ R4, -R5, R132 ;  /* 0x0000008405047221 */ /* 0x000fe40000010100 */
[----:B------:R-:W-:Y:S01]  /*6b90*/  MUFU.EX2 R156, R156 ;  /* 0x0000009c009c7308 */ /* 0x000fe20000000800 */
[--C-:B------:R-:W-:Y:S01]  /*6ba0*/  FFMA.FTZ R151, R9, c[0x0][0x2d0], -R158.reuse ;  /* 0x0000b40009977a23 */ /* 0x100fe2000001089e */
[C---:B------:R-:W-:Y:S01]  /*6bb0*/  FSETP.NEU.FTZ.AND P0, PT, R0.reuse, -INF , PT ;  /* 0xff8000000000780b */ /* 0x040fe20003f1d000 */
[----:B------:R-:W-:Y:S02]  /*6bc0*/  FMUL.FTZ R141, R0, c[0x0][0x2d0] ;  /* 0x0000b400008d7a20 */ /* 0x000fe40000410000 */
[----:B------:R-:W-:Y:S01]  /*6bd0*/  FMUL.FTZ R132, R4, c[0x0][0x2d0] ;  /* 0x0000b40004847a20 */ /* 0x000fe20000410000 */
[----:B------:R-:W-:Y:S01]  /*6be0*/  FSEL R4, R0, RZ, P0 ;  /* 0x000000ff00047208 */ /* 0x000fe20000000000 */
[--C-:B------:R-:W-:Y:S01]  /*6bf0*/  FFMA.FTZ R159, R159, c[0x0][0x2d0], -R158.reuse ;  /* 0x0000b4009f9f7a23 */ /* 0x100fe2000001089e */
[----:B------:R-:W-:Y:S01]  /*6c00*/  FSEL R141, R141, RZ, P0 ;  /* 0x000000ff8d8d7208 */ /* 0x000fe20000000000 */
[--C-:B------:R-:W-:Y:S01]  /*6c10*/  FFMA.FTZ R160, R165, c[0x0][0x2d0], -R158.reuse ;  /* 0x0000b400a5a07a23 */ /* 0x100fe2000001089e */
[----:B------:R-:W1:Y:S01]  /*6c20*/  MUFU.EX2 R155, R155 ;  /* 0x0000009b009b7308 */ /* 0x000e620000000800 */
[----:B------:R-:W-:Y:S02]  /*6c30*/  FADD.FTZ R4, -R4, R3 ;  /* 0x0000000304047221 */ /* 0x000fe40000010100 */
[--C-:B------:R-:W-:Y:S02]  /*6c40*/  FFMA.FTZ R153, R12, c[0x0][0x2d0], -R141.reuse ;  /* 0x0000b4000c997a23 */ /* 0x100fe4000001088d */
[----:B------:R-:W2:Y:S01]  /*6c50*/  LDSM.16.MT88.4 R12, [R135+UR4+0x100] ;  /* 0x00010004870c783b */ /* 0x000ea20008004200 */
[--C-:B------:R-:W-:Y:S02]  /*6c60*/  FFMA.FTZ R152, R8, c[0x0][0x2d0], -R141.reuse ;  /* 0x0000b40008987a23 */ /* 0x100fe4000001088d */
[--C-:B------:R-:W-:Y:S02]  /*6c70*/  FFMA.FTZ R149, R10, c[0x0][0x2d0], -R141.reuse ;  /* 0x0000b4000a957a23 */ /* 0x100fe4000001088d */
[--C-:B------:R-:W-:Y:S01]  /*6c80*/  FFMA.FTZ R150, R6, c[0x0][0x2d0], -R141.reuse ;  /* 0x0000b40006967a23 */ /* 0x100fe2000001088d */
[----:B------:R-:W-:Y:S01]  /*6c90*/  MUFU.EX2 R154, R154 ;  /* 0x0000009a009a7308 */ /* 0x000fe20000000800 */
[----:B------:R-:W-:Y:S01]  /*6ca0*/  FMUL.FTZ R3, R4, c[0x0][0x2d0] ;  /* 0x0000b40004037a20 */ /* 0x000fe20000410000 */
[----:B------:R-:W-:Y:S01]  /*6cb0*/  IADD3 R4, R135, UR4, RZ ;  /* 0x0000000487047c10 */ /* 0x000fe2000fffe0ff */
[--C-:B------:R-:W-:Y:S02]  /*6cc0*/  FFMA.FTZ R177, R146, c[0x0][0x2d0], -R141.reuse ;  /* 0x0000b40092b17a23 */ /* 0x100fe4000001088d */
[--C-:B------:R-:W-:Y:S01]  /*6cd0*/  FFMA.FTZ R220, R144, c[0x0][0x2d0], -R141.reuse ;  /* 0x0000b40090dc7a23 */ /* 0x100fe2000001088d */
[----:B------:R-:W-:Y:S01]  /*6ce0*/  IADD3 R133, R183, R4, RZ ;  /* 0x00000004b7857210 */ /* 0x000fe20007ffe0ff */
[--C-:B------:R-:W-:Y:S02]  /*6cf0*/  FFMA.FTZ R142, R142, c[0x0][0x2d0], -R141.reuse ;  /* 0x0000b4008e8e7a23 */ /* 0x100fe4000001088d */
[--C-:B------:R-:W-:Y:S01]  /*6d00*/  FFMA.FTZ R161, R161, c[0x0][0x2d0], -R158.reuse ;  /* 0x0000b400a1a17a23 */ /* 0x100fe2000001089e */
[----:B------:R-:W3:Y:S01]  /*6d10*/  MUFU.EX2 R151, R151 ;  /* 0x0000009700977308 */ /* 0x000ee20000000800 */
[----:B------:R-:W4:Y:S01]  /*6d20*/  LDSM.16.MT88.4 R20, [R133+0x100] ;  /* 0x000100008514783b */ /* 0x000f220000004200 */
[--C-:B------:R-:W-:Y:S01]  /*6d30*/  FFMA.FTZ R162, R163, c[0x0][0x2d0], -R158.reuse ;  /* 0x0000b400a3a27a23 */ /* 0x100fe2000001089e */
[----:B-1----:R-:W-:Y:S01]  /*6d40*/  F2FP.PACK_AB R136, R155, R156 ;  /* 0x0000009c9b88723e */ /* 0x002fe200000000ff */
[--C-:B------:R-:W-:Y:S02]  /*6d50*/  FFMA.FTZ R163, R178, c[0x0][0x2d0], -R141.reuse ;  /* 0x0000b400b2a37a23 */ /* 0x100fe4000001088d */
[--C-:B------:R-:W-:Y:S02]  /*6d60*/  FFMA.FTZ R164, R164, c[0x0][0x2d0], -R141.reuse ;  /* 0x0000b400a4a47a23 */ /* 0x100fe4000001088d */
[--C-:B------:R-:W-:Y:S02]  /*6d70*/  FFMA.FTZ R165, R176, c[0x0][0x2d0], -R141.reuse ;  /* 0x0000b400b0a57a23 */ /* 0x100fe4000001088d */
[----:B------:R-:W1:Y:S01]  /*6d80*/  MUFU.EX2 R132, R132 ;  /* 0x0000008400847308 */ /* 0x000e620000000800 */
[--C-:B------:R-:W-:Y:S02]  /*6d90*/  FFMA.FTZ R166, R166, c[0x0][0x2d0], -R141.reuse ;  /* 0x0000b400a6a67a23 */ /* 0x100fe4000001088d */
[--C-:B------:R-:W-:Y:S02]  /*6da0*/  FFMA.FTZ R173, R173, c[0x0][0x2d0], -R158.reuse ;  /* 0x0000b400adad7a23 */ /* 0x100fe4000001089e */
[--C-:B------:R-:W-:Y:S02]  /*6db0*/  FFMA.FTZ R176, R171, c[0x0][0x2d0], -R158.reuse ;  /* 0x0000b400abb07a23 */ /* 0x100fe4000001089e */
[--C-:B------:R-:W-:Y:S02]  /*6dc0*/  FFMA.FTZ R169, R169, c[0x0][0x2d0], -R158.reuse ;  /* 0x0000b400a9a97a23 */ /* 0x100fe4000001089e */
[--C-:B------:R-:W-:Y:S01]  /*6dd0*/  FFMA.FTZ R178, R167, c[0x0][0x2d0], -R158.reuse ;  /* 0x0000b400a7b27a23 */ /* 0x100fe2000001089e */
[----:B------:R-:W-:Y:S01]  /*6de0*/  MUFU.EX2 R153, R153 ;  /* 0x0000009900997308 */ /* 0x000fe20000000800 */
[--C-:B------:R-:W-:Y:S02]  /*6df0*/  FFMA.FTZ R167, R174, c[0x0][0x2d0], -R141.reuse ;  /* 0x0000b400aea77a23 */ /* 0x100fe4000001088d */
[--C-:B------:R-:W-:Y:S01]  /*6e00*/  FFMA.FTZ R174, R145, c[0x0][0x2d0], -R158.reuse ;  /* 0x0000b40091ae7a23 */ /* 0x100fe2000001089e */
[----:B---3--:R-:W-:Y:S01]  /*6e10*/  F2FP.PACK_AB R138, R151, R154 ;  /* 0x0000009a978a723e */ /* 0x008fe200000000ff */
[--C-:B------:R-:W-:Y:S02]  /*6e20*/  FFMA.FTZ R172, R172, c[0x0][0x2d0], -R141.reuse ;  /* 0x0000b400acac7a23 */ /* 0x100fe4000001088d */
[--C-:B------:R-:W-:Y:S02]  /*6e30*/  FFMA.FTZ R170, R170, c[0x0][0x2d0], -R141.reuse ;  /* 0x0000b400aaaa7a23 */ /* 0x100fe4000001088d */
[--C-:B------:R-:W-:Y:S01]  /*6e40*/  FFMA.FTZ R171, R168, c[0x0][0x2d0], -R141.reuse ;  /* 0x0000b400a8ab7a23 */ /* 0x100fe2000001088d */
[----:B------:R-:W3:Y:S01]  /*6e50*/  MUFU.EX2 R152, R152 ;  /* 0x0000009800987308 */ /* 0x000ee20000000800 */
[--C-:B------:R-:W-:Y:S02]  /*6e60*/  FFMA.FTZ R168, R147, c[0x0][0x2d0], -R158.reuse ;  /* 0x0000b40093a87a23 */ /* 0x100fe4000001089e */
[----:B------:R-:W-:Y:S01]  /*6e70*/  LDSM.16.MT88.4 R144, [R133+0x3900] ;  /* 0x003900008590783b */ /* 0x000fe20000004200 */
[C---:B-1----:R-:W-:Y:S02]  /*6e80*/  FMUL.FTZ R4, R132.reuse, R128 ;  /* 0x0000008084047220 */ /* 0x042fe40000410000 */
[C---:B------:R-:W-:Y:S02]  /*6e90*/  FMUL.FTZ R5, R132.reuse, R129 ;  /* 0x0000008184057220 */ /* 0x040fe40000410000 */
[C---:B------:R-:W-:Y:S02]  /*6ea0*/  FMUL.FTZ R8, R132.reuse, R124 ;  /* 0x0000007c84087220 */ /* 0x040fe40000410000 */
[----:B------:R-:W-:Y:S01]  /*6eb0*/  MUFU.EX2 R149, R149 ;  /* 0x0000009500957308 */ /* 0x000fe20000000800 */
[C---:B------:R-:W-:Y:S02]  /*6ec0*/  FMUL.FTZ R9, R132.reuse, R125 ;  /* 0x0000007d84097220 */ /* 0x040fe40000410000 */
[C---:B------:R-:W-:Y:S02]  /*6ed0*/  FMUL.FTZ R16, R132.reuse, R104 ;  /* 0x0000006884107220 */ /* 0x040fe40000410000 */
[C---:B------:R-:W-:Y:S02]  /*6ee0*/  FMUL.FTZ R17, R132.reuse, R105 ;  /* 0x0000006984117220 */ /* 0x040fe40000410000 */
[C---:B------:R-:W-:Y:S02]  /*6ef0*/  FMUL.FTZ R24, R132.reuse, R112 ;  /* 0x0000007084187220 */ /* 0x040fe40000410000 */
[C---:B------:R-:W-:Y:S01]  /*6f00*/  FMUL.FTZ R25, R132.reuse, R113 ;  /* 0x0000007184197220 */ /* 0x040fe20000410000 */
[----:B------:R-:W1:Y:S01]  /*6f10*/  MUFU.EX2 R150, R150 ;  /* 0x0000009600967308 */ /* 0x000e620000000800 */
[C---:B------:R-:W-:Y:S02]  /*6f20*/  FMUL.FTZ R32, R132.reuse, R120 ;  /* 0x0000007884207220 */ /* 0x040fe40000410000 */
[----:B------:R-:W-:Y:S01]  /*6f30*/  FMUL.FTZ R33, R132, R121 ;  /* 0x0000007984217220 */ /* 0x000fe20000410000 */
[----:B---3--:R-:W-:Y:S01]  /*6f40*/  F2FP.PACK_AB R137, R152, R153 ;  /* 0x000000999889723e */ /* 0x008fe200000000ff */
[----:B------:R-:W-:Y:S02]  /*6f50*/  FFMA.FTZ R141, R140, c[0x0][0x2d0], -R141 ;  /* 0x0000b4008c8d7a23 */ /* 0x000fe4000001088d */
[C---:B------:R-:W-:Y:S02]  /*6f60*/  FMUL.FTZ R36, R132.reuse, R36 ;  /* 0x0000002484247220 */ /* 0x040fe40000410000 */
[C---:B------:R-:W-:Y:S01]  /*6f70*/  FMUL.FTZ R37, R132.reuse, R37 ;  /* 0x0000002584257220 */ /* 0x040fe20000410000 */
[----:B------:R-:W3:Y:S01]  /*6f80*/  MUFU.EX2 R3, R3 ;  /* 0x0000000300037308 */ /* 0x000ee20000000800 */
[C---:B------:R-:W-:Y:S02]  /*6f90*/  FMUL.FTZ R40, R132.reuse, R40 ;  /* 0x0000002884287220 */ /* 0x040fe40000410000 */
[C---:B------:R-:W-:Y:S02]  /*6fa0*/  FMUL.FTZ R41, R132.reuse, R41 ;  /* 0x0000002984297220 */ /* 0x040fe40000410000 */
[C---:B------:R-:W-:Y:S02]  /*6fb0*/  FMUL.FTZ R44, R132.reuse, R44 ;  /* 0x0000002c842c7220 */ /* 0x040fe40000410000 */
[C---:B------:R-:W-:Y:S02]  /*6fc0*/  FMUL.FTZ R45, R132.reuse, R45 ;  /* 0x0000002d842d7220 */ /* 0x040fe40000410000 */
[C---:B------:R-:W-:Y:S01]  /*6fd0*/  FMUL.FTZ R48, R132.reuse, R48 ;  /* 0x0000003084307220 */ /* 0x040fe20000410000 */
[----:B------:R-:W-:Y:S01]  /*6fe0*/  MUFU.EX2 R179, R141 ;  /* 0x0000008d00b37308 */ /* 0x000fe20000000800 */
[C---:B------:R-:W-:Y:S02]  /*6ff0*/  FMUL.FTZ R49, R132.reuse, R49 ;  /* 0x0000003184317220 */ /* 0x040fe40000410000 */
[----:B------:R-:W-:Y:S01]  /*7000*/  FMUL.FTZ R52, R132, R52 ;  /* 0x0000003484347220 */ /* 0x000fe20000410000 */
[----:B-1----:R-:W-:Y:S01]  /*7010*/  F2FP.PACK_AB R139, R150, R149 ;  /* 0x00000095968b723e */ /* 0x002fe200000000ff */
[C---:B------:R-:W-:Y:S02]  /*7020*/  FMUL.FTZ R53, R132.reuse, R53 ;  /* 0x0000003584357220 */ /* 0x040fe40000410000 */
[C---:B------:R-:W-:Y:S02]  /*7030*/  FMUL.FTZ R56, R132.reuse, R56 ;  /* 0x0000003884387220 */ /* 0x040fe40000410000 */
[C---:B------:R-:W-:Y:S01]  /*7040*/  FMUL.FTZ R57, R132.reuse, R57 ;  /* 0x0000003984397220 */ /* 0x040fe20000410000 */
[----:B------:R-:W-:Y:S01]  /*7050*/  MUFU.EX2 R159, R159 ;  /* 0x0000009f009f7308 */ /* 0x000fe20000000800 */
[C---:B------:R-:W-:Y:S02]  /*7060*/  FMUL.FTZ R60, R132.reuse, R60 ;  /* 0x0000003c843c7220 */ /* 0x040fe40000410000 */
[C---:B------:R-:W-:Y:S02]  /*7070*/  FMUL.FTZ R61, R132.reuse, R61 ;  /* 0x0000003d843d7220 */ /* 0x040fe40000410000 */
[C---:B---3--:R-:W-:Y:S02]  /*7080*/  FMUL.FTZ R6, R3.reuse, R130 ;  /* 0x0000008203067220 */ /* 0x048fe40000410000 */
[C---:B------:R-:W-:Y:S02]  /*7090*/  FMUL.FTZ R7, R3.reuse, R131 ;  /* 0x0000008303077220 */ /* 0x040fe40000410000 */
[----:B------:R-:W-:Y:S01]  /*70a0*/  LDSM.16.MT88.4 R128, [R133+0x2900] ;  /* 0x002900008580783b */ /* 0x000fe20000004200 */
[C---:B------:R-:W-:Y:S01]  /*70b0*/  FMUL.FTZ R10, R3.reuse, R126 ;  /* 0x0000007e030a7220 */ /* 0x040fe20000410000 */
[----:B------:R-:W1:Y:S01]  /*70c0*/  MUFU.EX2 R160, R160 ;  /* 0x000000a000a07308 */ /* 0x000e620000000800 */
[C---:B------:R-:W-:Y:S02]  /*70d0*/  FMUL.FTZ R11, R3.reuse, R127 ;  /* 0x0000007f030b7220 */ /* 0x040fe40000410000 */
[C---:B--2---:R-:W-:Y:S03]  /*70e0*/  HMMA.16816.F32 R4, R136.reuse, R12, R4 ;  /* 0x0000000c8804723c */ /* 0x044fe60000001804 */
[----:B------:R-:W-:Y:S02]  /*70f0*/  LDSM.16.MT88.4 R124, [R135+UR4+0x2900] ;  /* 0x00290004877c783b */ /* 0x000fe40008004200 */
[C---:B------:R-:W-:Y:S02]  /*7100*/  FMUL.FTZ R18, R3.reuse, R106 ;  /* 0x0000006a03127220 */ /* 0x040fe40000410000 */
[C---:B------:R-:W-:Y:S01]  /*7110*/  FMUL.FTZ R12, R132.reuse, R100 ;  /* 0x00000064840c7220 */ /* 0x040fe20000410000 */
[C---:B------:R-:W-:Y:S01]  /*7120*/  HMMA.16816.F32 R8, R136.reuse, R14, R8 ;  /* 0x0000000e8808723c */ /* 0x040fe20000001808 */
[----:B------:R-:W-:Y:S03]  /*7130*/  MUFU.EX2 R161, R161 ;  /* 0x000000a100a17308 */ /* 0x000fe60000000800 */
[C---:B------:R-:W-:Y:S02]  /*7140*/  FMUL.FTZ R13, R132.reuse, R101 ;  /* 0x00000065840d7220 */ /* 0x040fe40000410000 */
[C---:B------:R-:W-:Y:S02]  /*7150*/  FMUL.FTZ R19, R3.reuse, R107 ;  /* 0x0000006b03137220 */ /* 0x040fe40000410000 */
[C---:B------:R-:W-:Y:S01]  /*7160*/  FMUL.FTZ R14, R3.reuse, R102 ;  /* 0x00000066030e7220 */ /* 0x040fe20000410000 */
[----:B------:R-:W-:Y:S02]  /*7170*/  LDSM.16.MT88.4 R104, [R135+UR4+0x2100] ;  /* 0x002100048768783b */ /* 0x000fe40008004200 */
[----:B------:R-:W2:Y:S01]  /*7180*/  MUFU.EX2 R162, R162 ;  /* 0x000000a200a27308 */ /* 0x000ea20000000800 */
[C---:B------:R-:W-:Y:S02]  /*7190*/  FMUL.FTZ R15, R3.reuse, R103 ;  /* 0x00000067030f7220 */ /* 0x040fe40000410000 */
[C---:B------:R-:W-:Y:S02]  /*71a0*/  FMUL.FTZ R26, R3.reuse, R114 ;  /* 0x00000072031a7220 */ /* 0x040fe40000410000 */
[C---:B------:R-:W-:Y:S01]  /*71b0*/  FMUL.FTZ R27, R3.reuse, R115 ;  /* 0x00000073031b7220 */ /* 0x040fe20000410000 */
[----:B------:R-:W3:Y:S01]  /*71c0*/  LDSM.16.MT88.4 R100, [R148+0x100] ;  /* 0x000100009464783b */ /* 0x000ee20000004200 */
[C---:B------:R-:W-:Y:S01]  /*71d0*/  FMUL.FTZ R34, R3.reuse, R122 ;  /* 0x0000007a03227220 */ /* 0x040fe20000410000 */
[C---:B----4-:R-:W-:Y:S02]  /*71e0*/  HMMA.16816.F32 R12, R136.reuse, R20, R12 ;  /* 0x00000014880c723c */ /* 0x050fe4000000180c */
[----:B------:R-:W-:Y:S01]  /*71f0*/  MUFU.EX2 R163, R163 ;  /* 0x000000a300a37308 */ /* 0x000fe20000000800 */
[C---:B------:R-:W-:Y:S02]  /*7200*/  FMUL.FTZ R35, R3.reuse, R123 ;  /* 0x0000007b03237220 */ /* 0x040fe40000410000 */
[C---:B------:R-:W-:Y:S01]  /*7210*/  FMUL.FTZ R38, R3.reuse, R38 ;  /* 0x0000002603267220 */ /* 0x040fe20000410000 */
[----:B------:R-:W-:Y:S01]  /*7220*/  LDSM.16.MT88.4 R112, [R135+UR4+0x900] ;  /* 0x000900048770783b */ /* 0x000fe20008004200 */
[C---:B------:R-:W-:Y:S01]  /*7230*/  FMUL.FTZ R20, R132.reuse, R108 ;  /* 0x0000006c84147220 */ /* 0x040fe20000410000 */
[C---:B------:R-:W-:Y:S04]  /*7240*/  HMMA.16816.F32 R16, R136.reuse, R22, R16 ;  /* 0x000000168810723c */ /* 0x040fe80000001810 */
[C---:B------:R-:W-:Y:S01]  /*7250*/  FMUL.FTZ R21, R132.reuse, R109 ;  /* 0x0000006d84157220 */ /* 0x040fe20000410000 */
[----:B------:R-:W4:Y:S01]  /*7260*/  MUFU.EX2 R164, R164 ;  /* 0x000000a400a47308 */ /* 0x000f220000000800 */
[C---:B------:R-:W-:Y:S01]  /*7270*/  FMUL.FTZ R39, R3.reuse, R39 ;  /* 0x0000002703277220 */ /* 0x040fe20000410000 */
[----:B------:R-:W-:Y:S01]  /*7280*/  LDSM.16.MT88.4 R120, [R148+0x900] ;  /* 0x000900009478783b */ /* 0x000fe20000004200 */
[C---:B------:R-:W-:Y:S04]  /*7290*/  FMUL.FTZ R22, R3.reuse, R110 ;  /* 0x0000006e03167220 */ /* 0x040fe80000410000 */
[C---:B------:R-:W-:Y:S02]  /*72a0*/  FMUL.FTZ R23, R3.reuse, R111 ;  /* 0x0000006f03177220 */ /* 0x040fe40000410000 */
[C---:B------:R-:W-:Y:S01]  /*72b0*/  FMUL.FTZ R42, R3.reuse, R42 ;  /* 0x0000002a032a7220 */ /* 0x040fe20000410000 */
[----:B------:R-:W5:Y:S01]  /*72c0*/  LDSM.16.MT88.4 R108, [R133+0x2100] ;  /* 0x00210000856c783b */ /* 0x000f620000004200 */
[C---:B------:R-:W-:Y:S01]  /*72d0*/  FMUL.FTZ R43, R3.reuse, R43 ;  /* 0x0000002b032b7220 */ /* 0x040fe20000410000 */
[----:B------:R-:W-:Y:S01]  /*72e0*/  MUFU.EX2 R165, R165 ;  /* 0x000000a500a57308 */ /* 0x000fe20000000800 */
[C---:B------:R-:W-:Y:S01]  /*72f0*/  FMUL.FTZ R46, R3.reuse, R46 ;  /* 0x0000002e032e7220 */ /* 0x040fe20000410000 */
[C---:B------:R-:W-:Y:S03]  /*7300*/  HMMA.16816.F32 R20, R136.reuse, R28, R20 ;  /* 0x0000001c8814723c */ /* 0x040fe60000001814 */
[C---:B------:R-:W-:Y:S02]  /*7310*/  FMUL.FTZ R47, R3.reuse, R47 ;  /* 0x0000002f032f7220 */ /* 0x040fe40000410000 */
[C---:B------:R-:W-:Y:S02]  /*7320*/  FMUL.FTZ R50, R3.reuse, R50 ;  /* 0x0000003203327220 */ /* 0x040fe40000410000 */
[C---:B------:R-:W-:Y:S01]  /*7330*/  FMUL.FTZ R28, R132.reuse, R116 ;  /* 0x00000074841c7220 */ /* 0x040fe20000410000 */
[C---:B------:R-:W-:Y:S01]  /*7340*/  HMMA.16816.F32 R24, R136.reuse, R30, R24 ;  /* 0x0000001e8818723c */ /* 0x040fe20000001818 */
[----:B------:R-:W1:Y:S03]  /*7350*/  MUFU.EX2 R166, R166 ;  /* 0x000000a600a67308 */ /* 0x000e660000000800 */
[C---:B------:R-:W-:Y:S02]  /*7360*/  FMUL.FTZ R29, R132.reuse, R117 ;  /* 0x00000075841d7220 */ /* 0x040fe40000410000 */
[C---:B------:R-:W-:Y:S02]  /*7370*/  FMUL.FTZ R51, R3.reuse, R51 ;  /* 0x0000003303337220 */ /* 0x040fe40000410000 */
[C---:B------:R-:W-:Y:S03]  /*7380*/  FMUL.FTZ R30, R3.reuse, R118 ;  /* 0x00000076031e7220 */ /* 0x040fe60000410000 */
[----:B------:R-:W-:Y:S01]  /*7390*/  MUFU.EX2 R173, R173 ;  /* 0x000000ad00ad7308 */ /* 0x000fe20000000800 */
[C---:B------:R-:W-:Y:S02]  /*73a0*/  FMUL.FTZ R31, R3.reuse, R119 ;  /* 0x00000077031f7220 */ /* 0x040fe40000410000 */
[----:B------:R-:W-:Y:S01]  /*73b0*/  LDSM.16.MT88.4 R116, [R133+0x900] ;  /* 0x000900008574783b */ /* 0x000fe20000004200 */
[C---:B------:R-:W-:Y:S02]  /*73c0*/  FMUL.FTZ R54, R3.reuse, R54 ;  /* 0x0000003603367220 */ /* 0x040fe40000410000 */
[C---:B------:R-:W-:Y:S02]  /*73d0*/  FMUL.FTZ R55, R3.reuse, R55 ;  /* 0x0000003703377220 */ /* 0x040fe40000410000 */
[C---:B---3--:R-:W-:Y:S02]  /*73e0*/  HMMA.16816.F32 R28, R136.reuse, R100, R28 ;  /* 0x00000064881c723c */ /* 0x048fe4000000181c */
[----:B------:R-:W3:Y:S01]  /*73f0*/  MUFU.EX2 R176, R176 ;  /* 0x000000b000b07308 */ /* 0x000ee20000000800 */
[C---:B------:R-:W-:Y:S02]  /*7400*/  FMUL.FTZ R58, R3.reuse, R58 ;  /* 0x0000003a033a7220 */ /* 0x040fe40000410000 */
[C---:B------:R-:W-:Y:S02]  /*7410*/  FMUL.FTZ R59, R3.reuse, R59 ;  /* 0x0000003b033b7220 */ /* 0x040fe40000410000 */
[C---:B------:R-:W-:Y:S01]  /*7420*/  FMUL.FTZ R62, R3.reuse, R62 ;  /* 0x0000003e033e7220 */ /* 0x040fe20000410000 */
[C---:B------:R-:W-:Y:S01]  /*7430*/  HMMA.16816.F32 R32, R136.reuse, R102, R32 ;  /* 0x000000668820723c */ /* 0x040fe20000001820 */
[----:B------:R-:W1:Y:S03]  /*7440*/  LDSM.16.MT88.4 R100, [R134+UR4+0x2100] ;  /* 0x002100048664783b */ /* 0x000e660008004200 */
[C---:B------:R-:W-:Y:S01]  /*7450*/  FMUL.FTZ R63, R3.reuse, R63 ;  /* 0x0000003f033f7220 */ /* 0x040fe20000410000 */
[----:B------:R-:W-:Y:S01]  /*7460*/  MUFU.EX2 R169, R169 ;  /* 0x000000a900a97308 */ /* 0x000fe20000000800 */
[C---:B------:R-:W-:Y:S02]  /*7470*/  FMUL.FTZ R64, R132.reuse, R64 ;  /* 0x0000004084407220 */ /* 0x040fe40000410000 */
[C---:B------:R-:W-:Y:S04]  /*7480*/  HMMA.16816.F32 R36, R136.reuse, R104, R36 ;  /* 0x000000688824723c */ /* 0x040fe80000001824 */
[C---:B------:R-:W-:Y:S02]  /*7490*/  FMUL.FTZ R65, R132.reuse, R65 ;  /* 0x0000004184417220 */ /* 0x040fe40000410000 */
[C---:B------:R-:W-:Y:S01]  /*74a0*/  FMUL.FTZ R66, R3.reuse, R66 ;  /* 0x0000004203427220 */ /* 0x040fe20000410000 */
[----:B------:R-:W1:Y:S01]  /*74b0*/  MUFU.EX2 R178, R178 ;  /* 0x000000b200b27308 */ /* 0x000e620000000800 */
[C---:B------:R-:W-:Y:S01]  /*74c0*/  HMMA.16816.F32 R40, R136.reuse, R106, R40 ;  /* 0x0000006a8828723c */ /* 0x040fe20000001828 */
[----:B------:R-:W2:Y:S03]  /*74d0*/  LDSM.16.MT88.4 R104, [R148+0x2100] ;  /* 0x002100009468783b */ /* 0x000ea60000004200 */
[C---:B------:R-:W-:Y:S02]  /*74e0*/  FMUL.FTZ R67, R3.reuse, R67 ;  /* 0x0000004303437220 */ /* 0x040fe40000410000 */
[C---:B------:R-:W-:Y:S02]  /*74f0*/  FMUL.FTZ R68, R132.reuse, R68 ;  /* 0x0000004484447220 */ /* 0x040fe40000410000 */
[C---:B-----5:R-:W-:Y:S01]  /*7500*/  HMMA.16816.F32 R44, R136.reuse, R108, R44 ;  /* 0x0000006c882c723c */ /* 0x060fe2000000182c */
[----:B------:R-:W-:Y:S03]  /*7510*/  MUFU.EX2 R167, R167 ;  /* 0x000000a700a77308 */ /* 0x000fe60000000800 */
[C---:B------:R-:W-:Y:S02]  /*7520*/  FMUL.FTZ R69, R132.reuse, R69 ;  /* 0x0000004584457220 */ /* 0x040fe40000410000 */
[C---:B------:R-:W-:Y:S02]  /*7530*/  FMUL.FTZ R70, R3.reuse, R70 ;  /* 0x0000004603467220 */ /* 0x040fe40000410000 */
[C---:B------:R-:W-:Y:S01]  /*7540*/  HMMA.16816.F32 R48, R136.reuse, R110, R48 ;  /* 0x0000006e8830723c */ /* 0x040fe20000001830 */
[----:B------:R-:W5:Y:S02]  /*7550*/  LDSM.16.MT88.4 R108, [R135+UR4+0x4100] ;  /* 0x00410004876c783b */ /* 0x000f640008004200 */
[----:B------:R-:W3:Y:S01]  /*7560*/  MUFU.EX2 R172, R172 ;  /* 0x000000ac00ac7308 */ /* 0x000ee20000000800 */
[C---:B------:R-:W-:Y:S02]  /*7570*/  FMUL.FTZ R71, R3.reuse, R71 ;  /* 0x0000004703477220 */ /* 0x040fe40000410000 */
[C---:B------:R-:W-:Y:S02]  /*7580*/  FMUL.FTZ R72, R132.reuse, R72 ;  /* 0x0000004884487220 */ /* 0x040fe40000410000 */
[C---:B------:R-:W-:Y:S01]  /*7590*/  FMUL.FTZ R73, R132.reuse, R73 ;  /* 0x0000004984497220 */ /* 0x040fe20000410000 */
[C---:B-1----:R-:W-:Y:S03]  /*75a0*/  HMMA.16816.F32 R52, R136.reuse, R100, R52 ;  /* 0x000000648834723c */ /* 0x042fe60000001834 */
[C---:B------:R-:W-:Y:S01]  /*75b0*/  FMUL.FTZ R74, R3.reuse, R74 ;  /* 0x0000004a034a7220 */ /* 0x040fe20000410000 */
[----:B------:R-:W-:Y:S01]  /*75c0*/  MUFU.EX2 R170, R170 ;  /* 0x000000aa00aa7308 */ /* 0x000fe20000000800 */
[C---:B------:R-:W-:Y:S02]  /*75d0*/  FMUL.FTZ R75, R3.reuse, R75 ;  /* 0x0000004b034b7220 */ /* 0x040fe40000410000 */
[C---:B------:R-:W-:Y:S01]  /*75e0*/  FMUL.FTZ R76, R132.reuse, R76 ;  /* 0x0000004c844c7220 */ /* 0x040fe20000410000 */
[C---:B------:R-:W-:Y:S01]  /*75f0*/  HMMA.16816.F32 R56, R136.reuse, R102, R56 ;  /* 0x000000668838723c */ /* 0x040fe20000001838 */
[----:B------:R-:W1:Y:S03]  /*7600*/  LDSM.16.MT88.4 R100, [R133+0x4100] ;  /* 0x004100008564783b */ /* 0x000e660000004200 */
[C---:B------:R-:W-:Y:S02]  /*7610*/  FMUL.FTZ R77, R132.reuse, R77 ;  /* 0x0000004d844d7220 */ /* 0x040fe40000410000 */
[C---:B------:R-:W-:Y:S01]  /*7620*/  FMUL.FTZ R78, R3.reuse, R78 ;  /* 0x0000004e034e7220 */ /* 0x040fe20000410000 */
[----:B------:R-:W1:Y:S01]  /*7630*/  MUFU.EX2 R171, R171 ;  /* 0x000000ab00ab7308 */ /* 0x000e620000000800 */
[C---:B--2---:R-:W-:Y:S04]  /*7640*/  HMMA.16816.F32 R60, R136.reuse, R104, R60 ;  /* 0x00000068883c723c */ /* 0x044fe8000000183c */
[C---:B------:R-:W-:Y:S02]  /*7650*/  FMUL.FTZ R79, R3.reuse, R79 ;  /* 0x0000004f034f7220 */ /* 0x040fe40000410000 */
[C---:B------:R-:W-:Y:S02]  /*7660*/  FMUL.FTZ R80, R132.reuse, R80 ;  /* 0x0000005084507220 */ /* 0x040fe40000410000 */
[C---:B------:R-:W-:Y:S01]  /*7670*/  HMMA.16816.F32 R64, R136.reuse, R106, R64 ;  /* 0x0000006a8840723c */ /* 0x040fe20000001840 */
[----:B------:R-:W2:Y:S01]  /*7680*/  LDSM.16.MT88.4 R104, [R134+UR4+0x4100] ;  /* 0x004100048668783b */ /* 0x000ea20008004200 */
[----:B------:R-:W-:Y:S02]  /*7690*/  MUFU.EX2 R168, R168 ;  /* 0x000000a800a87308 */ /* 0x000fe40000000800 */
[C---:B------:R-:W-:Y:S02]  /*76a0*/  FMUL.FTZ R81, R132.reuse, R81 ;  /* 0x0000005184517220 */ /* 0x040fe40000410000 */
[C---:B------:R-:W-:Y:S02]  /*76b0*/  FMUL.FTZ R82, R3.reuse, R82 ;  /* 0x0000005203527220 */ /* 0x040fe40000410000 */
[C---:B-----5:R-:W-:Y:S04]  /*76c0*/  HMMA.16816.F32 R68, R136.reuse, R108, R68 ;  /* 0x0000006c8844723c */ /* 0x060fe80000001844 */
[C---:B------:R-:W-:Y:S01]  /*76d0*/  FMUL.FTZ R83, R3.reuse, R83 ;  /* 0x0000005303537220 */ /* 0x040fe20000410000 */
[----:B------:R-:W-:Y:S01]  /*76e0*/  MUFU.EX2 R174, R174 ;  /* 0x000000ae00ae7308 */ /* 0x000fe20000000800 */
[C---:B------:R-:W-:Y:S02]  /*76f0*/  FMUL.FTZ R84, R132.reuse, R84 ;  /* 0x0000005484547220 */ /* 0x040fe40000410000 */
[C---:B------:R-:W-:Y:S01]  /*7700*/  HMMA.16816.F32 R72, R136.reuse, R110, R72 ;  /* 0x0000006e8848723c */ /* 0x040fe20000001848 */
[----:B------:R-:W5:Y:S03]  /*7710*/  LDSM.16.MT88.4 R108, [R148+0x4100] ;  /* 0x00410000946c783b */ /* 0x000f660000004200 */
[C---:B------:R-:W-:Y:S02]  /*7720*/  FMUL.FTZ R85, R132.reuse, R85 ;  /* 0x0000005584557220 */ /* 0x040fe40000410000 */
[C---:B------:R-:W-:Y:S01]  /*7730*/  FMUL.FTZ R86, R3.reuse, R86 ;  /* 0x0000005603567220 */ /* 0x040fe20000410000 */
[----:B------:R-:W-:Y:S01]  /*7740*/  MUFU.EX2 R177, R177 ;  /* 0x000000b100b17308 */ /* 0x000fe20000000800 */
[C---:B------:R-:W-:Y:S01]  /*7750*/  FMUL.FTZ R87, R3.reuse, R87 ;  /* 0x0000005703577220 */ /* 0x040fe20000410000 */
[C---:B-1----:R-:W-:Y:S03]  /*7760*/  HMMA.16816.F32 R76, R136.reuse, R100, R76 ;  /* 0x00000064884c723c */ /* 0x042fe6000000184c */
[C---:B------:R-:W-:Y:S02]  /*7770*/  FMUL.FTZ R88, R132.reuse, R88 ;  /* 0x0000005884587220 */ /* 0x040fe40000410000 */
[----:B------:R-:W-:Y:S02]  /*7780*/  FMUL.FTZ R89, R132, R89 ;  /* 0x0000005984597220 */ /* 0x000fe40000410000 */
[C---:B------:R-:W-:Y:S01]  /*7790*/  FMUL.FTZ R90, R3.reuse, R90 ;  /* 0x0000005a035a7220 */ /* 0x040fe20000410000 */
[C---:B------:R-:W-:Y:S01]  /*77a0*/  HMMA.16816.F32 R80, R136.reuse, R102, R80 ;  /* 0x000000668850723c */ /* 0x040fe20000001850 */
[----:B------:R-:W-:Y:S03]  /*77b0*/  MUFU.EX2 R220, R220 ;  /* 0x000000dc00dc7308 */ /* 0x000fe60000000800 */
[C---:B------:R-:W-:Y:S01]  /*77c0*/  FMUL.FTZ R91, R3.reuse, R91 ;  /* 0x0000005b035b7220 */ /* 0x040fe20000410000 */
[----:B------:R-:W-:Y:S01]  /*77d0*/  F2FP.PACK_AB R100, R160, R159 ;  /* 0x0000009fa064723e */ /* 0x000fe200000000ff */
[----:B------:R-:W-:Y:S01]  /*77e0*/  FMUL.FTZ R92, R132, R92 ;  /* 0x0000005c845c7220 */ /* 0x000fe20000410000 */
[----:B------:R-:W-:Y:S01]  /*77f0*/  F2FP.PACK_AB R102, R162, R161 ;  /* 0x000000a1a266723e */ /* 0x000fe200000000ff */
[C---:B--2---:R-:W-:Y:S04]  /*7800*/  HMMA.16816.F32 R84, R136.reuse, R104, R84 ;  /* 0x000000688854723c */ /* 0x044fe80000001854 */
[----:B------:R-:W-:Y:S01]  /*7810*/  FMUL.FTZ R93, R132, R93 ;  /* 0x0000005d845d7220 */ /* 0x000fe20000410000 */
[----:B----4-:R-:W-:Y:S01]  /*7820*/  F2FP.PACK_AB R101, R164, R163 ;  /* 0x000000a3a465723e */ /* 0x010fe200000000ff */
[C---:B------:R-:W-:Y:S01]  /*7830*/  FMUL.FTZ R94, R3.reuse, R94 ;  /* 0x0000005e035e7220 */ /* 0x040fe20000410000 */
[----:B------:R-:W-:Y:S01]  /*7840*/  F2FP.PACK_AB R103, R166, R165 ;  /* 0x000000a5a667723e */ /* 0x000fe200000000ff */
[C---:B------:R-:W-:Y:S01]  /*7850*/  HMMA.16816.F32 R88, R136.reuse, R106, R88 ;  /* 0x0000006a8858723c */ /* 0x040fe20000001858 */
[----:B------:R-:W1:Y:S03]  /*7860*/  LDSM.16.MT88.4 R104, [R134+UR4+0x900] ;  /* 0x000900048668783b */ /* 0x000e660008004200 */
[C---:B------:R-:W-:Y:S02]  /*7870*/  FMUL.FTZ R95, R3.reuse, R95 ;  /* 0x0000005f035f7220 */ /* 0x040fe40000410000 */
[C---:B------:R-:W-:Y:S02]  /*7880*/  FMUL.FTZ R96, R132.reuse, R96 ;  /* 0x0000006084607220 */ /* 0x040fe40000410000 */
[C---:B------:R-:W-:Y:S03]  /*7890*/  FMUL.FTZ R97, R132.reuse, R97 ;  /* 0x0000006184617220 */ /* 0x040fe60000410000 */
[C---:B-----5:R-:W-:Y:S03]  /*78a0*/  HMMA.16816.F32 R92, R136.reuse, R108, R92 ;  /* 0x0000006c885c723c */ /* 0x060fe6000000185c */
[C---:B------:R-:W-:Y:S02]  /*78b0*/  FMUL.FTZ R98, R3.reuse, R98 ;  /* 0x0000006203627220 */ /* 0x040fe40000410000 */
[----:B------:R-:W-:Y:S02]  /*78c0*/  FMUL.FTZ R99, R3, R99 ;  /* 0x0000006303637220 */ /* 0x000fe40000410000 */
[--C-:B------:R-:W-:Y:S02]  /*78d0*/  FFMA.FTZ R157, R157, c[0x0][0x2d0], -R158.reuse ;  /* 0x0000b4009d9d7a23 */ /* 0x100fe4000001089e */
[----:B------:R-:W-:Y:S03]  /*78e0*/  FFMA.FTZ R158, R143, c[0x0][0x2d0], -R158 ;  /* 0x0000b4008f9e7a23 */ /* 0x000fe6000001089e */
[----:B------:R-:W-:Y:S01]  /*78f0*/  HMMA.16816.F32 R96, R136, R110, R96 ;  /* 0x0000006e8860723c */ /* 0x000fe20000001860 */
[----:B------:R-:W2:Y:S01]  /*7900*/  LDSM.16.MT88.4 R108, [R134+UR4+0x2900] ;  /* 0x00290004866c783b */ /* 0x000ea20008004200 */
[----:B------:R-:W-:Y:S01]  /*7910*/  MUFU.EX2 R175, R158 ;  /* 0x0000009e00af7308 */ /* 0x000fe20000000800 */
[----:B------:R-:W-:Y:S02]  /*7920*/  FFMA.FTZ R153, R3, R206, R153 ;  /* 0x000000ce03997223 */ /* 0x000fe40000010099 */
[----:B------:R-:W-:Y:S01]  /*7930*/  FFMA.FTZ R156, R132, R207, R156 ;  /* 0x000000cf849c7223 */ /* 0x000fe2000001009c */
[----:B------:R-:W-:Y:S01]  /*7940*/  MOV R132, R2 ;  /* 0x0000000200847202 */ /* 0x000fe20000000f00 */
[----:B------:R-:W-:Y:S01]  /*7950*/  FADD.FTZ R152, R152, R153 ;  /* 0x0000009998987221 */ /* 0x000fe20000010000 */
[C---:B------:R-:W-:Y:S01]  /*7960*/  HMMA.16816.F32 R4, R100.reuse, R112, R4 ;  /* 0x000000706404723c */ /* 0x040fe20000001804 */
[----:B------:R-:W-:Y:S03]  /*7970*/  LDSM.16.MT88.4 R136, [R133+0x3100] ;  /* 0x003100008588783b */ /* 0x000fe60000004200 */
[----:B------:R4:W-:Y:S01]  /*7980*/  MUFU.EX2 R158, R142 ;  /* 0x0000008e009e7308 */ /* 0x0009e20000000800 */
[----:B------:R-:W-:Y:S02]  /*7990*/  FADD.FTZ R155, R155, R156 ;  /* 0x0000009c9b9b7221 */ /* 0x000fe40000010000 */
[----:B------:R-:W-:Y:S01]  /*79a0*/  FADD.FTZ R149, R149, R152 ;  /* 0x0000009895957221 */ /* 0x000fe20000010000 */
[C---:B------:R-:W-:Y:S01]  /*79b0*/  HMMA.16816.F32 R8, R100.reuse, R114, R8 ;  /* 0x000000726408723c */ /* 0x040fe20000001808 */
[----:B------:R-:W5:Y:S03]  /*79c0*/  LDSM.16.MT88.4 R112, [R148+0x2900] ;  /* 0x002900009470783b */ /* 0x000f660000004200 */
[----:B------:R-:W-:Y:S02]  /*79d0*/  FADD.FTZ R154, R154, R155 ;  /* 0x0000009b9a9a7221 */ /* 0x000fe40000010000 */
[----:B------:R-:W2:Y:S01]  /*79e0*/  MUFU.EX2 R157, R157 ;  /* 0x0000009d009d7308 */ /* 0x000ea20000000800 */
[----:B------:R-:W-:Y:S01]  /*79f0*/  FADD.FTZ R150, R150, R149 ;  /* 0x0000009596967221 */ /* 0x000fe20000010000 */
[C---:B------:R-:W-:Y:S04]  /*7a00*/  HMMA.16816.F32 R12, R100.reuse, R116, R12 ;  /* 0x00000074640c723c */ /* 0x040fe8000000180c */
[----:B------:R-:W-:Y:S02]  /*7a10*/  FADD.FTZ R154, R151, R154 ;  /* 0x0000009a979a7221 */ /* 0x000fe40000010000 */
[----:B------:R-:W-:Y:S02]  /*7a20*/  FADD.FTZ R163, R163, R150 ;  /* 0x00000096a3a37221 */ /* 0x000fe40000010000 */
[C---:B------:R-:W-:Y:S01]  /*7a30*/  HMMA.16816.F32 R16, R100.reuse, R118, R16 ;  /* 0x000000766410723c */ /* 0x040fe20000001810 */
[----:B------:R-:W-:Y:S03]  /*7a40*/  LDSM.16.MT88.4 R116, [R133+0x4900] ;  /* 0x004900008574783b */ /* 0x000fe60000004200 */
[----:B------:R-:W-:Y:S02]  /*7a50*/  FADD.FTZ R159, R159, R154 ;  /* 0x0000009a9f9f7221 */ /* 0x000fe40000010000 */
[----:B------:R-:W-:Y:S02]  /*7a60*/  FADD.FTZ R164, R164, R163 ;  /* 0x000000a3a4a47221 */ /* 0x000fe40000010000 */
[C---:B-1----:R-:W-:Y:S01]  /*7a70*/  HMMA.16816.F32 R20, R100.reuse, R104, R20 ;  /* 0x000000686414723c */ /* 0x042fe20000001814 */
[----:B----4-:R-:W-:Y:S03]  /*7a80*/  LDSM.16.MT88.4 R140, [R135+UR4+0x3900] ;  /* 0x00390004878c783b */ /* 0x010fe60008004200 */
[----:B------:R-:W-:Y:S02]  /*7a90*/  FADD.FTZ R160, R160, R159 ;  /* 0x0000009fa0a07221 */ /* 0x000fe40000010000 */
[----:B------:R-:W-:Y:S02]  /*7aa0*/  FADD.FTZ R165, R165, R164 ;  /* 0x000000a4a5a57221 */ /* 0x000fe40000010000 */
[C---:B------:R-:W-:Y:S01]  /*7ab0*/  HMMA.16816.F32 R24, R100.reuse, R106, R24 ;  /* 0x0000006a6418723c */ /* 0x040fe20000001818 */
[----:B------:R-:W1:Y:S03]  /*7ac0*/  LDSM.16.MT88.4 R104, [R135+UR4+0x4900] ;  /* 0x004900048768783b */ /* 0x000e660008004200 */
[----:B------:R-:W-:Y:S02]  /*7ad0*/  FADD.FTZ R161, R161, R160 ;  /* 0x000000a0a1a17221 */ /* 0x000fe40000010000 */
[----:B------:R-:W-:Y:S02]  /*7ae0*/  FADD.FTZ R166, R166, R165 ;  /* 0x000000a5a6a67221 */ /* 0x000fe40000010000 */
        /* <DEDUP_REMOVED lines=9> */
[----:B------:R-:W-:Y:S07]  /*7b80*/  LDSM.16.MT88.4 R128, [R135+UR4+0x3100] ;  /* 0x003100048780783b */ /* 0x000fee0008004200 */
[C---:B--2---:R-:W-:Y:S08]  /*7b90*/  HMMA.16816.F32 R52, R100.reuse, R108, R52 ;  /* 0x0000006c6434723c */ /* 0x044ff00000001834 */
[C---:B------:R-:W-:Y:S01]  /*7ba0*/  HMMA.16816.F32 R56, R100.reuse, R110, R56 ;  /* 0x0000006e6438723c */ /* 0x040fe20000001838 */
[----:B------:R-:W2:Y:S07]  /*7bb0*/  LDSM.16.MT88.4 R108, [R134+UR4+0x4900] ;  /* 0x00490004866c783b */ /* 0x000eae0008004200 */
[C---:B-----5:R-:W-:Y:S08]  /*7bc0*/  HMMA.16816.F32 R60, R100.reuse, R112, R60 ;  /* 0x00000070643c723c */ /* 0x060ff0000000183c */
[C---:B------:R-:W-:Y:S01]  /*7bd0*/  HMMA.16816.F32 R64, R100.reuse, R114, R64 ;  /* 0x000000726440723c */ /* 0x040fe20000001840 */
[----:B------:R-:W4:Y:S07]  /*7be0*/  LDSM.16.MT88.4 R112, [R148+0x4900] ;  /* 0x004900009470783b */ /* 0x000f2e0000004200 */
[C---:B-1----:R-:W-:Y:S08]  /*7bf0*/  HMMA.16816.F32 R68, R100.reuse, R104, R68 ;  /* 0x000000686444723c */ /* 0x042ff00000001844 */
[C---:B------:R-:W-:Y:S01]  /*7c00*/  HMMA.16816.F32 R72, R100.reuse, R106, R72 ;  /* 0x0000006a6448723c */ /* 0x040fe20000001848 */
[----:B------:R-:W1:Y:S07]  /*7c10*/  LDSM.16.MT88.4 R104, [R135+UR4+0x1100] ;  /* 0x001100048768783b */ /* 0x000e6e0008004200 */
[C---:B------:R-:W-:Y:S08]  /*7c20*/  HMMA.16816.F32 R76, R100.reuse, R116, R76 ;  /* 0x00000074644c723c */ /* 0x040ff0000000184c */
[C---:B------:R-:W-:Y:S01]  /*7c30*/  HMMA.16816.F32 R80, R100.reuse, R118, R80 ;  /* 0x000000766450723c */ /* 0x040fe20000001850 */
[----:B------:R-:W5:Y:S07]  /*7c40*/  LDSM.16.MT88.4 R116, [R134+UR4+0x1100] ;  /* 0x001100048674783b */ /* 0x000f6e0008004200 */
[C---:B--2---:R-:W-:Y:S08]  /*7c50*/  HMMA.16816.F32 R84, R100.reuse, R108, R84 ;  /* 0x0000006c6454723c */ /* 0x044ff00000001854 */
[C---:B------:R-:W-:Y:S01]  /*7c60*/  HMMA.16816.F32 R88, R100.reuse, R110, R88 ;  /* 0x0000006e6458723c */ /* 0x040fe20000001858 */
[----:B------:R-:W2:Y:S07]  /*7c70*/  LDSM.16.MT88.4 R108, [R134+UR4+0x3100] ;  /* 0x00310004866c783b */ /* 0x000eae0008004200 */
[C---:B----4-:R-:W-:Y:S08]  /*7c80*/  HMMA.16816.F32 R92, R100.reuse, R112, R92 ;  /* 0x00000070645c723c */ /* 0x050ff0000000185c */
[----:B------:R-:W-:Y:S01]  /*7c90*/  HMMA.16816.F32 R96, R100, R114, R96 ;  /* 0x000000726460723c */ /* 0x000fe20000001860 */
[----:B------:R-:W-:Y:S06]  /*7ca0*/  LDSM.16.MT88.4 R112, [R135+UR4+0x5100] ;  /* 0x005100048770783b */ /* 0x000fec0008004200 */
[----:B---3--:R-:W-:Y:S01]  /*7cb0*/  F2FP.PACK_AB R100, R176, R173 ;  /* 0x000000adb064723e */ /* 0x008fe200000000ff */
        /* <DEDUP_REMOVED lines=8> */
[C---:B-1----:R-:W-:Y:S03]  /*7d40*/  HMMA.16816.F32 R4, R100.reuse, R104, R4 ;  /* 0x000000686404723c */ /* 0x042fe60000001804 */
[----:B------:R-:W-:Y:S02]  /*7d50*/  FADD.FTZ R170, R170, R167 ;  /* 0x000000a7aaaa7221 */ /* 0x000fe40000010000 */
[----:B------:R-:W-:Y:S02]  /*7d60*/  FADD.FTZ R178, R178, R169 ;  /* 0x000000a9b2b27221 */ /* 0x000fe40000010000 */
[----:B------:R-:W-:Y:S01]  /*7d70*/  FADD.FTZ R170, R171, R170 ;  /* 0x000000aaabaa7221 */ /* 0x000fe20000010000 */
[C---:B------:R-:W-:Y:S01]  /*7d80*/  HMMA.16816.F32 R8, R100.reuse, R106, R8 ;  /* 0x0000006a6408723c */ /* 0x040fe20000001808 */
[----:B------:R-:W1:Y:S07]  /*7d90*/  LDSM.16.MT88.4 R104, [R148+0x3100] ;  /* 0x003100009468783b */ /* 0x000e6e0000004200 */
[C---:B------:R-:W-:Y:S08]  /*7da0*/  HMMA.16816.F32 R12, R100.reuse, R120, R12 ;  /* 0x00000078640c723c */ /* 0x040ff0000000180c */
[C---:B------:R-:W-:Y:S01]  /*7db0*/  HMMA.16816.F32 R16, R100.reuse, R122, R16 ;  /* 0x0000007a6410723c */ /* 0x040fe20000001810 */
[----:B------:R-:W-:Y:S07]  /*7dc0*/  LDSM.16.MT88.4 R120, [R148+0x1900] ;  /* 0x001900009478783b */ /* 0x000fee0000004200 */
[C---:B-----5:R-:W-:Y:S08]  /*7dd0*/  HMMA.16816.F32 R20, R100.reuse, R116, R20 ;  /* 0x000000746414723c */ /* 0x060ff00000001814 */
[C---:B------:R-:W-:Y:S01]  /*7de0*/  HMMA.16816.F32 R24, R100.reuse, R118, R24 ;  /* 0x000000766418723c */ /* 0x040fe20000001818 */
[----:B------:R-:W3:Y:S07]  /*7df0*/  LDSM.16.MT88.4 R116, [R133+0x5100] ;  /* 0x005100008574783b */ /* 0x000eee0000004200 */
[C---:B------:R-:W-:Y:S08]  /*7e00*/  HMMA.16816.F32 R28, R100.reuse, R124, R28 ;  /* 0x0000007c641c723c */ /* 0x040ff0000000181c */
[C---:B------:R-:W-:Y:S01]  /*7e10*/  HMMA.16816.F32 R32, R100.reuse, R126, R32 ;  /* 0x0000007e6420723c */ /* 0x040fe20000001820 */
[----:B------:R-:W-:Y:S07]  /*7e20*/  LDSM.16.MT88.4 R124, [R135+UR4+0x1900] ;  /* 0x00190004877c783b */ /* 0x000fee0008004200 */
        /* <DEDUP_REMOVED lines=8> */
[C---:B--2---:R-:W-:Y:S04]  /*7eb0*/  HMMA.16816.F32 R52, R100.reuse, R108, R52 ;  /* 0x0000006c6434723c */ /* 0x044fe80000001834 */
[----:B------:R-:W-:Y:S01]  /*7ec0*/  F2FP.PACK_AB R139, R179, R158 ;  /* 0x0000009eb38b723e */ /* 0x000fe200000000ff */
[----:B------:R-:W-:Y:S02]  /*7ed0*/  FADD.FTZ R177, R177, R170 ;  /* 0x000000aab1b17221 */ /* 0x000fe40000010000 */
[----:B------:R-:W-:Y:S01]  /*7ee0*/  FADD.FTZ R157, R168, R157 ;  /* 0x0000009da89d7221 */ /* 0x000fe20000010000 */
[C---:B------:R-:W-:Y:S01]  /*7ef0*/  HMMA.16816.F32 R56, R100.reuse, R110, R56 ;  /* 0x0000006e6438723c */ /* 0x040fe20000001838 */
[----:B------:R-:W2:Y:S03]  /*7f00*/  LDSM.16.MT88.4 R108, [R134+UR4+0x5100] ;  /* 0x00510004866c783b */ /* 0x000ea60008004200 */
[----:B------:R-:W-:Y:S02]  /*7f10*/  FADD.FTZ R177, R220, R177 ;  /* 0x000000b1dcb17221 */ /* 0x000fe40000010000 */
[----:B------:R-:W-:Y:S02]  /*7f20*/  FADD.FTZ R174, R174, R157 ;  /* 0x0000009daeae7221 */ /* 0x000fe40000010000 */
[C---:B-1----:R-:W-:Y:S04]  /*7f30*/  HMMA.16816.F32 R60, R100.reuse, R104, R60 ;  /* 0x00000068643c723c */ /* 0x042fe8000000183c */
[----:B------:R-:W-:Y:S02]  /*7f40*/  FADD.FTZ R158, R158, R177 ;  /* 0x000000b19e9e7221 */ /* 0x000fe40000010000 */
[----:B------:R-:W-:Y:S02]  /*7f50*/  FADD.FTZ R207, R175, R174 ;  /* 0x000000aeafcf7221 */ /* 0x000fe40000010000 */
[C---:B------:R-:W-:Y:S01]  /*7f60*/  HMMA.16816.F32 R64, R100.reuse, R106, R64 ;  /* 0x0000006a6440723c */ /* 0x040fe20000001840 */
[----:B------:R-:W1:Y:S03]  /*7f70*/  LDSM.16.MT88.4 R104, [R148+0x5100] ;  /* 0x005100009468783b */ /* 0x000e660000004200 */
[----:B------:R-:W-:Y:S04]  /*7f80*/  FADD.FTZ R206, R179, R158 ;  /* 0x0000009eb3ce7221 */ /* 0x000fe80000010000 */
[C---:B------:R-:W-:Y:S08]  /*7f90*/  HMMA.16816.F32 R68, R100.reuse, R112, R68 ;  /* 0x000000706444723c */ /* 0x040ff00000001844 */
[C---:B------:R-:W-:Y:S01]  /*7fa0*/  HMMA.16816.F32 R72, R100.reuse, R114, R72 ;  /* 0x000000726448723c */ /* 0x040fe20000001848 */
[----:B------:R-:W4:Y:S07]  /*7fb0*/  LDSM.16.MT88.4 R112, [R133+0x1900] ;  /* 0x001900008570783b */ /* 0x000f2e0000004200 */
[C---:B---3--:R-:W-:Y:S08]  /*7fc0*/  HMMA.16816.F32 R76, R100.reuse, R116, R76 ;  /* 0x00000074644c723c */ /* 0x048ff0000000184c */
[C---:B------:R-:W-:Y:S01]  /*7fd0*/  HMMA.16816.F32 R80, R100.reuse, R118, R80 ;  /* 0x000000766450723c */ /* 0x040fe20000001850 */
[----:B------:R-:W3:Y:S07]  /*7fe0*/  LDSM.16.MT88.4 R116, [R134+UR4+0x1900] ;  /* 0x001900048674783b */ /* 0x000eee0008004200 */
[C---:B--2---:R-:W-:Y:S08]  /*7ff0*/  HMMA.16816.F32 R84, R100.reuse, R108, R84 ;  /* 0x0000006c6454723c */ /* 0x044ff00000001854 */
[C---:B------:R-:W-:Y:S08]  /*8000*/  HMMA.16816.F32 R88, R100.reuse, R110, R88 ;  /* 0x0000006e6458723c */ /* 0x040ff00000001858 */
[C---:B-1----:R-:W-:Y:S08]  /*8010*/  HMMA.16816.F32 R92, R100.reuse, R104, R92 ;  /* 0x00000068645c723c */ /* 0x042ff0000000185c */
[----:B------:R-:W-:Y:S08]  /*8020*/  HMMA.16816.F32 R96, R100, R106, R96 ;  /* 0x0000006a6460723c */ /* 0x000ff00000001860 */
[C---:B------:R-:W-:Y:S01]  /*8030*/  HMMA.16816.F32 R128, R136.reuse, R124, R4 ;  /* 0x0000007c8880723c */ /* 0x040fe20000001804 */
[----:B------:R-:W1:Y:S07]  /*8040*/  LDSM.16.MT88.4 R4, [R134+UR4+0x3900] ;  /* 0x003900048604783b */ /* 0x000e6e0008004200 */
[C---:B------:R-:W-:Y:S01]  /*8050*/  HMMA.16816.F32 R124, R136.reuse, R126, R8 ;  /* 0x0000007e887c723c */ /* 0x040fe20000001808 */
[----:B------:R-:W2:Y:S07]  /*8060*/  LDSM.16.MT88.4 R8, [R148+0x3900] ;  /* 0x003900009408783b */ /* 0x000eae0000004200 */
[C---:B----4-:R-:W-:Y:S01]  /*8070*/  HMMA.16816.F32 R100, R136.reuse, R112, R12 ;  /* 0x000000708864723c */ /* 0x050fe2000000180c */
[----:B------:R-:W4:Y:S07]  /*8080*/  LDSM.16.MT88.4 R12, [R135+UR4+0x5900] ;  /* 0x00590004870c783b */ /* 0x000f2e0008004200 */
[C---:B------:R-:W-:Y:S07]  /*8090*/  HMMA.16816.F32 R104, R136.reuse, R114, R16 ;  /* 0x000000728868723c */ /* 0x040fee0000001810 */
[----:B------:R-:W-:Y:S01]  /*80a0*/  IADD3 R16, R210, -0x2, RZ ;  /* 0xfffffffed2107810 */ /* 0x000fe20007ffe0ff */
[C---:B---3--:R-:W-:Y:S03]  /*80b0*/  HMMA.16816.F32 R108, R136.reuse, R116, R20 ;  /* 0x00000074886c723c */ /* 0x048fe60000001814 */
[C---:B------:R-:W-:Y:S05]  /*80c0*/  ISETP.GE.AND P6, PT, R16.reuse, R189, PT ;  /* 0x000000bd1000720c */ /* 0x040fea0003fc6270 */
[C---:B------:R-:W-:Y:S08]  /*80d0*/  HMMA.16816.F32 R112, R136.reuse, R118, R24 ;  /* 0x000000768870723c */ /* 0x040ff00000001818 */
[C---:B------:R-:W-:Y:S04]  /*80e0*/  HMMA.16816.F32 R116, R136.reuse, R120, R28 ;  /* 0x000000788874723c */ /* 0x040fe8000000181c */
[----:B------:R-:W-:Y:S04]  /*80f0*/  @P6 SHF.R.S32.HI R17, RZ, 0x1f, R16 ;  /* 0x0000001fff116819 */ /* 0x000fe80000011410 */
        /* <DEDUP_REMOVED lines=8> */
[C---:B--2---:R-:W-:Y:S07]  /*8180*/  HMMA.16816.F32 R60, R136.reuse, R8, R60 ;  /* 0x00000008883c723c */ /* 0x044fee000000183c */
[----:B------:R-:W-:Y:S01]  /*8190*/  @P6 IMAD R8, R17, c[0x0][0x1e0], RZ ;  /* 0x0000780011086a24 */ /* 0x000fe200078e02ff */
[C---:B------:R-:W-:Y:S04]  /*81a0*/  HMMA.16816.F32 R64, R136.reuse, R10, R64 ;  /* 0x0000000a8840723c */ /* 0x040fe80000001840 */
[C---:B------:R-:W-:Y:S02]  /*81b0*/  @P6 IMAD R8, R16.reuse, c[0x0][0x1e4], R8 ;  /* 0x0000790010086a24 */ /* 0x040fe400078e0208 */
[----:B------:R-:W-:Y:S02]  /*81c0*/  @P6 IMAD.WIDE.U32 R16, R16, c[0x0][0x1e0], RZ ;  /* 0x0000780010106a25 */ /* 0x000fe400078e00ff */
[C---:B----4-:R-:W-:Y:S04]  /*81d0*/  HMMA.16816.F32 R68, R136.reuse, R12, R68 ;  /* 0x0000000c8844723c */ /* 0x050fe80000001844 */
[----:B------:R-:W-:Y:S02]  /*81e0*/  @P6 IADD3 R9, R17, R8, RZ ;  /* 0x0000000811096210 */ /* 0x000fe40007ffe0ff */
[C---:B------:R-:W-:Y:S02]  /*81f0*/  @P6 SHF.L.U32 R19, R16.reuse, 0x6, RZ ;  /* 0x0000000610136819 */ /* 0x040fe400000006ff */
[----:B------:R-:W-:Y:S01]  /*8200*/  @P6 SHF.L.U64.HI R18, R16, 0x6, R9 ;  /* 0x0000000610126819 */ /* 0x000fe20000010209 */
[C---:B------:R-:W-:Y:S01]  /*8210*/  HMMA.16816.F32 R72, R136.reuse, R14, R72 ;  /* 0x0000000e8848723c */ /* 0x040fe20000001848 */
[----:B------:R-:W2:Y:S02]  /*8220*/  LDSM.16.MT88.4 R8, [R134+UR4+0x5900] ;  /* 0x005900048608783b */ /* 0x000ea40008004200 */
[C---:B------:R-:W-:Y:S02]  /*8230*/  @P6 IADD3 R12, P0, R19.reuse, R198, RZ ;  /* 0x000000c6130c6210 */ /* 0x040fe40007f1e0ff */
[----:B------:R-:W-:Y:S02]  /*8240*/  @P6 IADD3 R22, P4, R19, R214, RZ ;  /* 0x000000d613166210 */ /* 0x000fe40007f9e0ff */
[----:B------:R-:W-:Y:S01]  /*8250*/  @P6 IADD3.X R13, R18, R203, RZ, P0, !PT ;  /* 0x000000cb120d6210 */ /* 0x000fe200007fe4ff */
[C---:B-1----:R-:W-:Y:S04]  /*8260*/  HMMA.16816.F32 R76, R136.reuse, R4, R76 ;  /* 0x00000004884c723c */ /* 0x042fe8000000184c */
[----:B------:R-:W-:Y:S02]  /*8270*/  @P6 LEA R20, P5, R12, c[0x0][0x1c8], 0x1 ;  /* 0x000072000c146a11 */ /* 0x000fe400078a08ff */
[----:B------:R-:W-:Y:S02]  /*8280*/  @P6 LEA R16, P0, R22, c[0x0][0x1c8], 0x1 ;  /* 0x0000720016106a11 */ /* 0x000fe400078008ff */
[----:B------:R-:W-:Y:S01]  /*8290*/  @P6 LEA.HI.X R21, R12, c[0x0][0x1cc], R13, 0x1, P5 ;  /* 0x000073000c156a11 */ /* 0x000fe200028f0c0d */
[C---:B------:R-:W-:Y:S01]  /*82a0*/  HMMA.16816.F32 R80, R136.reuse, R6, R80 ;  /* 0x000000068850723c */ /* 0x040fe20000001850 */
[----:B------:R-:W1:Y:S02]  /*82b0*/  LDSM.16.MT88.4 R12, [R148+0x5900] ;  /* 0x00590000940c783b */ /* 0x000e640000004200 */
[----:B------:R-:W-:Y:S02]  /*82c0*/  @P6 IADD3.X R17, R18, R213, RZ, P4, !PT ;  /* 0x000000d512116210 */ /* 0x000fe400027fe4ff */
[----:B------:R-:W-:Y:S02]  /*82d0*/  @P6 IADD3 R3, P5, R193, R19, RZ ;  /* 0x00000013c1036210 */ /* 0x000fe40007fbe0ff */
[----:B------:R-:W-:Y:S02]  /*82e0*/  @P6 LEA.HI.X R17, R22, c[0x0][0x1cc], R17, 0x1, P0 ;  /* 0x0000730016116a11 */ /* 0x000fe400000f0c11 */
[----:B------:R-:W-:Y:S03]  /*82f0*/  @P6 IADD3 R19, P0, R19, R212, RZ ;  /* 0x000000d413136210 */ /* 0x000fe60007f1e0ff */
[----:B------:R-:W-:Y:S02]  /*8300*/  @P6 IADD3 R23, P4, R3, R198, RZ ;  /* 0x000000c603176210 */ /* 0x000fe40007f9e0ff */
[----:B------:R-:W-:Y:S02]  /*8310*/  @P6 IADD3.X R22, R192, R18, RZ, P5, !PT ;  /* 0x00000012c0166210 */ /* 0x000fe40002ffe4ff */
[----:B------:R-:W-:Y:S02]  /*8320*/  @P6 LEA R4, P5, R19, c[0x0][0x1c8], 0x1 ;  /* 0x0000720013046a11 */ /* 0x000fe400078a08ff */
[----:B------:R-:W-:Y:S02]  /*8330*/  @P6 IADD3.X R24, R18, R211, RZ, P0, !PT ;  /* 0x000000d312186210 */ /* 0x000fe400007fe4ff */
[----:B------:R-:W-:Y:S02]  /*8340*/  @P6 LEA R18, P0, R23, c[0x0][0x1c8], 0x1 ;  /* 0x0000720017126a11 */ /* 0x000fe400078008ff */
[----:B------:R-:W-:Y:S02]  /*8350*/  @P6 IADD3.X R26, R22, R203, RZ, P4, !PT ;  /* 0x000000cb161a6210 */ /* 0x000fe400027fe4ff */
[----:B------:R-:W-:Y:S01]  /*8360*/  @P6 LEA.HI.X R5, R19, c[0x0][0x1cc], R24, 0x1, P5 ;  /* 0x0000730013056a11 */ /* 0x000fe200028f0c18 */
[C---:B--2---:R-:W-:Y:S03]  /*8370*/  HMMA.16816.F32 R84, R136.reuse, R8, R84 ;  /* 0x000000088854723c */ /* 0x044fe60000001854 */
[----:B------:R-:W-:Y:S02]  /*8380*/  @P6 LEA.HI.X R19, R23, c[0x0][0x1cc], R26, 0x1, P0 ;  /* 0x0000730017136a11 */ /* 0x000fe400000f0c1a */
[----:B------:R-:W-:Y:S02]  /*8390*/  MOV R23, UR7 ;  /* 0x0000000700177c02 */ /* 0x000fe40008000f00 */
[----:B------:R-:W-:Y:S01]  /*83a0*/  @P6 IADD3 R24, P0, R3, R214, RZ ;  /* 0x000000d603186210 */ /* 0x000fe20007f1e0ff */
[C---:B------:R-:W-:Y:S04]  /*83b0*/  HMMA.16816.F32 R88, R136.reuse, R10, R88 ;  /* 0x0000000a8858723c */ /* 0x040fe80000001858 */
[----:B------:R-:W-:Y:S01]  /*83c0*/  @P6 IMAD R23, R23, 0x3000, R194 ;  /* 0x0000300017176824 */ /* 0x000fe200078e02c2 */
[----:B------:R-:W-:Y:S02]  /*83d0*/  @P6 LEA R6, P5, R24, c[0x0][0x1c8], 0x1 ;  /* 0x0000720018066a11 */ /* 0x000fe400078a08ff */
[----:B------:R-:W-:Y:S01]  /*83e0*/  @P6 IADD3 R25, P4, R3, R212, RZ ;  /* 0x000000d403196210 */ /* 0x000fe20007f9e0ff */
[C---:B-1----:R-:W-:Y:S04]  /*83f0*/  HMMA.16816.F32 R92, R136.reuse, R12, R92 ;  /* 0x0000000c885c723c */ /* 0x042fe8000000185c */
[----:B------:R-:W-:Y:S02]  /*8400*/  @P6 IADD3.X R3, R22, R213, RZ, P0, !PT ;  /* 0x000000d516036210 */ /* 0x000fe400007fe4ff */
[----:B------:R-:W-:Y:S02]  /*8410*/  @P6 LEA R26, P0, R25, c[0x0][0x1c8], 0x1 ;  /* 0x00007200191a6a11 */ /* 0x000fe400078008ff */
[----:B------:R-:W-:Y:S01]  /*8420*/  @P6 LEA.HI.X R7, R24, c[0x0][0x1cc], R3, 0x1, P5 ;  /* 0x0000730018076a11 */ /* 0x000fe200028f0c03 */
[----:B------:R-:W-:Y:S03]  /*8430*/  HMMA.16816.F32 R96, R136, R14, R96 ;  /* 0x0000000e8860723c */ /* 0x000fe60000001860 */
[----:B------:R-:W-:Y:S02]  /*8440*/  @P6 SHF.L.U32 R3, R23, 0x1, RZ ;  /* 0x0000000117036819 */ /* 0x000fe400000006ff */
[----:B------:R-:W-:Y:S03]  /*8450*/  @P6 IADD3.X R22, R22, R211, RZ, P4, !PT ;  /* 0x000000d316166210 */ /* 0x000fe600027fe4ff */
[----:B------:R-:W-:Y:S01]  /*8460*/  @!PT LDS RZ, [RZ] ;  /* 0x00000000fffff984 */ /* 0x000fe20000000800 */
[----:B------:R-:W-:Y:S01]  /*8470*/  @!PT LDS RZ, [RZ] ;  /* 0x00000000fffff984 */ /* 0x000fe20000000800 */
[----:B------:R-:W-:Y:S01]  /*8480*/  @!PT LDS RZ, [RZ] ;  /* 0x00000000fffff984 */ /* 0x000fe20000000800 */
[----:B------:R1:W-:Y:S01]  /*8490*/  @P6 LDGSTS.E.BYPASS.LTC128B.128 [R3+0xc100], [R20.64], !P3 ;  /* 0x0c10000014036fae */ /* 0x0003e2000d901d4a */
[----:B------:R-:W-:Y:S02]  /*84a0*/  @P6 LEA.HI.X R27, R25, c[0x0][0x1cc], R22, 0x1, P0 ;  /* 0x00007300191b6a11 */ /* 0x000fe400000f0c16 */
[C---:B------:R-:W-:Y:S02]  /*84b0*/  ISETP.GT.AND P0, PT, R210.reuse, R219, PT ;  /* 0x000000dbd200720c */ /* 0x040fe40003f04270 */
[----:B------:R-:W-:Y:S03]  /*84c0*/  IADD3 R210, R210, -0x1, RZ ;  /* 0xffffffffd2d27810 */ /* 0x000fe60007ffe0ff */
[----:B------:R1:W-:Y:S08]  /*84d0*/  @P6 LDGSTS.E.BYPASS.LTC128B.128 [R3+0xe100], [R16.64], !P2 ;  /* 0x0e10000010036fae */ /* 0x0003f0000d101d4a */
[----:B------:R1:W-:Y:S08]  /*84e0*/  @P6 LDGSTS.E.BYPASS.LTC128B.128 [R3+0x10100], [R4.64], !P1 ;  /* 0x1010000004036fae */ /* 0x0003f0000c901d4a */
[----:B------:R1:W-:Y:S08]  /*84f0*/  @P6 LDGSTS.E.BYPASS.LTC128B.128 [R3+0xd100], [R18.64], !P3 ;  /* 0x0d10000012036fae */ /* 0x0003f0000d901d4a */
[----:B------:R1:W-:Y:S08]  /*8500*/  @P6 LDGSTS.E.BYPASS.LTC128B.128 [R3+0xf100], [R6.64], !P2 ;  /* 0x0f10000006036fae */ /* 0x0003f0000d101d4a */
[----:B------:R1:W-:Y:S08]  /*8510*/  @P6 LDGSTS.E.BYPASS.LTC128B.128 [R3+0x11100], [R26.64], !P1 ;  /* 0x111000001a036fae */ /* 0x0003f0000c901d4a */
[----:B------:R-:W0:Y:S01]  /*8520*/  LDGDEPBAR ;  /* 0x00000000000079af */ /* 0x000e220000000000 */
[----:B-1----:R-:W-:Y:S01]  /*8530*/  MOV R3, R0 ;  /* 0x0000000000037202 */ /* 0x002fe20000000f00 */
[----:B------:R-:W-:-:S06]  /*8540*/  @P0 BRA `(.L_x_1594) ;  /* 0xffffcb0000000947 */ /* 0x000fcc000383ffff */
.L_x_1585:
[----:B------:R-:W-:Y:S01]  /*8550*/  ULEA UR9, UR9, 0x7f, 0x7 ;  /* 0x0000007f09097891 */ /* 0x000fe2000f8e383f */
[----:B------:R-:W-:Y:S01]  /*8560*/  PLOP3.LUT P0, PT, PT, PT, UP1, 0x40, 0x0 ;  /* 0x000000000000781c */ /* 0x000fe20003f0e818 */
[----:B------:R-:W-:-:S02]  /*8570*/  ULDC.64 UR12, c[0x0][0x2c8] ;  /* 0x0000b200000c7ab9 */ /* 0x000fc40000000a00 */
[----:B------:R-:W-:Y:S02]  /*8580*/  UIMAD.WIDE.U32 UR14, UR9, UR12, URZ ;  /* 0x0000000c090e72a5 */ /* 0x000fe4000f8e003f */
[----:B------:R-:W-:Y:S02]  /*8590*/  ULDC UR4, c[0x0][0x168] ;  /* 0x00005a0000047ab9 */ /* 0x000fe40000000800 */
[----:B------:R-:W-:Y:S02]  /*85a0*/  UMOV UR12, 0x1 ;  /* 0x00000001000c7882 */ /* 0x000fe40000000000 */
[----:B------:R-:W-:Y:S02]  /*85b0*/  UIADD3 UR4, UR12, -UR4, URZ ;  /* 0x800000040c047290 */ /* 0x000fe4000fffe03f */
[----:B------:R-:W-:Y:S02]  /*85c0*/  @UP2 USHF.R.U32.HI UR9, URZ, UR13, UR15 ;  /* 0x0000000d3f092299 */ /* 0x000fe4000801160f */
[----:B------:R-:W-:-:S02]  /*85d0*/  ULDC UR12, c[0x0][0x1d0] ;  /* 0x00007400000c7ab9 */ /* 0x000fc40000000800 */
[----:B------:R-:W-:-:S03]  /*85e0*/  UIADD3 UR9, UR9, UR12, UR4 ;  /* 0x0000000c09097290 */ /* 0x000fc6000fffe004 */
[----:B------:R-:W-:Y:S02]  /*85f0*/  ULDC UR4, c[0x0][0x324] ;  /* 0x0000c90000047ab9 */ /* 0x000fe40000000800 */
[----:B------:R-:W-:-:S06]  /*8600*/  UIADD3 UR4, UR9, -UR4, URZ ;  /* 0x8000000409047290 */ /* 0x000fcc000fffe03f */
        /* <DEDUP_REMOVED lines=12> */
.L_x_1596:
[----:B------:R-:W-:-:S04]  /*86d0*/  MOV R3, c[0x0][0x32c] ;  /* 0x0000cb0000037a02 */ /* 0x000fc80000000f00 */
[----:B------:R-:W-:-:S13]  /*86e0*/  ISETP.NE.AND P0, PT, R3, 0x1, PT ;  /* 0x000000010300780c */ /* 0x000fda0003f05270 */
[----:B------:R-:W-:-:S05]  /*86f0*/  @P0 IMAD.HI.U32 R3, R5, c[0x0][0x330], RZ ;  /* 0x0000cc0005030a27 */ /* 0x000fca00078e00ff */
[----:B------:R-:W-:-:S05]  /*8700*/  @P0 SHF.R.U32.HI R5, RZ, c[0x0][0x334], R3 ;  /* 0x0000cd00ff050a19 */ /* 0x000fca0000011603 */
.L_x_1597:
[----:B------:R-:W-:-:S05]  /*8710*/  IMAD R5, R5, c[0x0][0x32c], RZ ;  /* 0x0000cb0005057a24 */ /* 0x000fca00078e02ff */
[----:B------:R-:W-:-:S04]  /*8720*/  IMNMX R4, R4, R5, !PT ;  /* 0x0000000504047217 */ /* 0x000fc80007800200 */
.L_x_1595:
[----:B------:R-:W-:-:S04]  /*8730*/  IADD3 R4, R4, 0x3f, RZ ;  /* 0x0000003f04047810 */ /* 0x000fc80007ffe0ff */
[----:B------:R-:W-:-:S04]  /*8740*/  SHF.R.S32.HI R3, RZ, 0x1f, R4 ;  /* 0x0000001fff037819 */ /* 0x000fc80000011404 */
[----:B------:R-:W-:-:S04]  /*8750*/  LEA.HI R4, R3, R4, RZ, 0x6 ;  /* 0x0000000403047211 */ /* 0x000fc800078f30ff */
[----:B------:R-:W-:-:S04]  /*8760*/  SHF.R.S32.HI R4, RZ, 0x6, R4 ;  /* 0x00000006ff047819 */ /* 0x000fc80000011404 */
[----:B------:R-:W-:-:S04]  /*8770*/  IMNMX R213, R189, R4, !PT ;  /* 0x00000004bdd57217 */ /* 0x000fc80007800200 */
[----:B------:R-:W-:-:S13]  /*8780*/  ISETP.GE.AND P0, PT, R210, R213, PT ;  /* 0x000000d5d200720c */ /* 0x000fda0003f06270 */
[----:B------:R-:W-:Y:S05]  /*8790*/  @!P0 BRA `(.L_x_1598) ;  /* 0x00002b2000008947 */ /* 0x000fea0003800000 */
[----:B------:R-:W-:Y:S01]  /*87a0*/  IMAD.MOV.U32 R185, RZ, RZ, 0x20 ;  /* 0x00000020ffb97424 */ /* 0x000fe200078e00ff */
[----:B------:R-:W-:Y:S01]  /*87b0*/  LOP3.LUT P0, RZ, R208, 0x2, RZ, 0xc0, !PT ;  /* 0x00000002d0ff7812 */ /* 0x000fe2000780c0ff */
[----:B------:R-:W-:Y:S01]  /*87c0*/  IMAD.MOV.U32 R3, RZ, RZ, R0 ;  /* 0x000000ffff037224 */ /* 0x000fe200078e0000 */
[----:B------:R-:W-:Y:S01]  /*87d0*/  IADD3 R209, P5, R196, 0x80, RZ ;  /* 0x00000080c4d17810 */ /* 0x000fe20007fbe0ff */
[----:B------:R-:W-:Y:S01]  /*87e0*/  IMAD.MOV.U32 R133, RZ, RZ, R2 ;  /* 0x000000ffff857224 */ /* 0x000fe200078e0002 */
[----:B------:R-:W-:Y:S01]  /*87f0*/  IADD3 R179, P4, R198, 0x40, RZ ;  /* 0x00000040c6b37810 */ /* 0x000fe20007f9e0ff */
[----:B------:R-:W-:Y:S01]  /*8800*/  IMAD.MOV.U32 R214, RZ, RZ, R210 ;  /* 0x000000ffffd67224 */ /* 0x000fe200078e00d2 */
[----:B------:R-:W-:Y:S01]  /*8810*/  SEL R185, R185, 0xffffffe0, !P0 ;  /* 0xffffffe0b9b97807 */ /* 0x000fe20004000000 */
[----:B------:R-:W-:Y:S01]  /*8820*/  IMAD.X R187, RZ, RZ, R201, P5 ;  /* 0x000000ffffbb7224 */ /* 0x000fe200028e06c9 */
[----:B------:R-:W-:Y:S01]  /*8830*/  IADD3 R212, P6, R196, 0x40, RZ ;  /* 0x00000040c4d47810 */ /* 0x000fe20007fde0ff */
[----:B------:R-:W-:Y:S01]  /*8840*/  IMAD.X R178, RZ, RZ, R203, P4 ;  /* 0x000000ffffb27224 */ /* 0x000fe200020e06cb */
[----:B------:R-:W-:-:S02]  /*8850*/  IADD3 R177, P0, R198, 0x80, RZ ;  /* 0x00000080c6b17810 */ /* 0x000fc40007f1e0ff */
[----:B------:R-:W-:Y:S02]  /*8860*/  IADD3.X R211, RZ, R201, RZ, P6, !PT ;  /* 0x000000c9ffd37210 */ /* 0x000fe400037fe4ff */
[----:B------:R-:W-:Y:S02]  /*8870*/  IADD3.X R176, RZ, R203, RZ, P0, !PT ;  /* 0x000000cbffb07210 */ /* 0x000fe400007fe4ff */
.L_x_1599:
[----:B------:R-:W-:Y:S04]  /*8880*/  DEPBAR.LE SB0, 0x2 ;  /* 0x000080800000791a */ /* 0x000fe80000000000 */
[----:B------:R-:W-:Y:S01]  /*8890*/  BAR.SYNC.DEFER_BLOCKING 0x0 ;  /* 0x0000000000007b1d */ /* 0x000fe20000010000 */
[----:B------:R-:W-:Y:S01]  /*88a0*/  UIMAD UR4, UR5, 0x6000, URZ ;  /* 0x00006000050478a4 */ /* 0x000fe2000f8e023f */
[----:B------:R-:W-:Y:S01]  /*88b0*/  ISETP.GE.AND P6, PT, R189, R214, PT ;  /* 0x000000d6bd00720c */ /* 0x000fe20003fc6270 */
[----:B------:R-:W-:Y:S01]  /*88c0*/  UIADD3 UR9, UR7, 0x1, URZ ;  /* 0x0000000107097890 */ /* 0x000fe2000fffe03f */
[----:B------:R-:W-:Y:S01]  /*88d0*/  IADD3 R210, R214, -0x1, RZ ;  /* 0xffffffffd6d27810 */ /* 0x000fe20007ffe0ff */
[----:B------:R-:W-:Y:S02]  /*88e0*/  UISETP.GE.AND UP0, UPT, UR7, 0x1, UPT ;  /* 0x000000010700788c */ /* 0x000fe4000bf06270 */
[----:B------:R-:W-:Y:S04]  /*88f0*/  IADD3 R2, R184, UR4, RZ ;  /* 0x00000004b8027c10 */ /* 0x000fe8000fffe0ff */
[----:B------:R-:W-:Y:S04]  /*8900*/  IADD3 R173, R185, R2, RZ ;  /* 0x00000002b9ad7210 */ /* 0x000fe80007ffe0ff */
[----:B------:R-:W-:Y:S01]  /*8910*/  @!P6 SHF.R.S32.HI R0, RZ, 0x1f, R210 ;  /* 0x0000001fff00e819 */ /* 0x000fe200000114d2 */
[----:B------:R-:W-:Y:S01]  /*8920*/  @!P6 IMAD.WIDE.U32 R28, R210, c[0x0][0x208], RZ ;  /* 0x00008200d21cea25 */ /* 0x000fe200078e00ff */
[----:B------:R-:W-:Y:S03]  /*8930*/  IADD3 R172, R188, R173, RZ ;  /* 0x000000adbcac7210 */ /* 0x000fe60007ffe0ff */
[----:B------:R-:W-:Y:S01]  /*8940*/  @!P6 IMAD R0, R0, c[0x0][0x208], RZ ;  /* 0x000082000000ea24 */ /* 0x000fe200078e02ff */
[----:B------:R-:W-:Y:S01]  /*8950*/  @!P6 SHF.L.U32 R153, R28, 0x6, RZ ;  /* 0x000000061c99e819 */ /* 0x000fe200000006ff */
[----:B------:R-:W-:Y:S02]  /*8960*/  LDSM.16.M88.4 R32, [R186] ;  /* 0x00000000ba20783b */ /* 0x000fe40000000200 */
[----:B------:R-:W-:Y:S01]  /*8970*/  @!P6 IMAD R0, R210, c[0x0][0x20c], R0 ;  /* 0x00008300d200ea24 */ /* 0x000fe200078e0200 */
[C---:B------:R-:W-:Y:S02]  /*8980*/  @!P6 IADD3 R150, P0, R153.reuse, R209, RZ ;  /* 0x000000d19996e210 */ /* 0x040fe40007f1e0ff */
[----:B------:R-:W-:Y:S02]  /*8990*/  @!P6 IADD3 R151, P4, R153, R212, RZ ;  /* 0x000000d49997e210 */ /* 0x000fe40007f9e0ff */
[----:B------:R-:W-:Y:S01]  /*89a0*/  @!P6 IADD3 R0, R29, R0, RZ ;  /* 0x000000001d00e210 */ /* 0x000fe20007ffe0ff */
[----:B------:R-:W1:Y:S01]  /*89b0*/  LDSM.16.M88.4 R8, [R184+UR4+0xc100] ;  /* 0x00c10004b808783b */ /* 0x000e620008000200 */
[-C--:B------:R-:W-:Y:S02]  /*89c0*/  @!P6 IADD3 R132, P5, R153, R196.reuse, RZ ;  /* 0x000000c49984e210 */ /* 0x080fe40007fbe0ff */
[----:B------:R-:W-:Y:S04]  /*89d0*/  @!P6 SHF.L.U64.HI R0, R28, 0x6, R0 ;  /* 0x000000061c00e819 */ /* 0x000fe80000010200 */
[----:B------:R-:W-:Y:S01]  /*89e0*/  @!P6 IADD3.X R149, R0, R201, RZ, P5, !PT ;  /* 0x000000c90095e210 */ /* 0x000fe20002ffe4ff */
[----:B------:R-:W2:Y:S01]  /*89f0*/  LDSM.16.M88.4 R16, [R184+UR4+0xc900] ;  /* 0x00c90004b810783b */ /* 0x000ea20008000200 */
[----:B------:R-:W-:Y:S02]  /*8a00*/  @!P6 LEA R160, P5, R132, c[0x0][0x1f8], 0x1 ;  /* 0x00007e0084a0ea11 */ /* 0x000fe400078a08ff */
[----:B------:R-:W-:Y:S02]  /*8a10*/  @!P6 IADD3.X R148, R0, R211, RZ, P4, !PT ;  /* 0x000000d30094e210 */ /* 0x000fe400027fe4ff */
[C---:B------:R-:W-:Y:S02]  /*8a20*/  @!P6 LEA R164, P4, R151.reuse, c[0x0][0x1f8], 0x1 ;  /* 0x00007e0097a4ea11 */ /* 0x040fe400078808ff */
[----:B------:R-:W-:Y:S01]  /*8a30*/  @!P6 LEA.HI.X R161, R132, c[0x0][0x1fc], R149, 0x1, P5 ;  /* 0x00007f0084a1ea11 */ /* 0x000fe200028f0c95 */
[----:B------:R-:W3:Y:S01]  /*8a40*/  LDSM.16.M88.4 R24, [R184+UR4+0xd100] ;  /* 0x00d10004b818783b */ /* 0x000ee20008000200 */
[----:B------:R-:W-:Y:S02]  /*8a50*/  @!P6 LEA.HI.X R165, R151, c[0x0][0x1fc], R148, 0x1, P4 ;  /* 0x00007f0097a5ea11 */ /* 0x000fe400020f0c94 */
[----:B------:R-:W-:Y:S01]  /*8a60*/  MOV R132, UR7 ;  /* 0x0000000700847c02 */ /* 0x000fe20008000f00 */
[----:B------:R-:W-:Y:S02]  /*8a70*/  USEL UR7, UR9, URZ, !UP0 ;  /* 0x0000003f09077287 */ /* 0x000fe4000c000000 */
[----:B------:R-:W-:Y:S02]  /*8a80*/  UIADD3 UR9, UR5, 0x1, URZ ;  /* 0x0000000105097890 */ /* 0x000fe4000fffe03f */
[----:B------:R-:W4:Y:S01]  /*8a90*/  LDSM.16.M88.4 R136, [R184+UR4+0xd900] ;  /* 0x00d90004b888783b */ /* 0x000f220008000200 */
[----:B------:R-:W-:Y:S01]  /*8aa0*/  @!P6 IMAD R132, R132, 0x6000, R205 ;  /* 0x000060008484e824 */ /* 0x000fe200078e02cd */
[----:B------:R-:W-:Y:S04]  /*8ab0*/  UISETP.GE.AND UP0, UPT, UR5, 0x1, UPT ;  /* 0x000000010500788c */ /* 0x000fe8000bf06270 */
[----:B------:R-:W-:Y:S02]  /*8ac0*/  USEL UR5, UR9, URZ, !UP0 ;  /* 0x0000003f09057287 */ /* 0x000fe4000c000000 */
[----:B------:R-:W-:Y:S01]  /*8ad0*/  LDSM.16.M88.4 R140, [R182] ;  /* 0x00000000b68c783b */ /* 0x000fe20000000200 */
[C---:B-1----:R-:W-:Y:S07]  /*8ae0*/  HMMA.16816.F32 R4, R32.reuse, R8, RZ ;  /* 0x000000082004723c */ /* 0x042fee00000018ff */
[----:B------:R-:W1:Y:S01]  /*8af0*/  LDSM.16.M88.4 R144, [R173+0xc100] ;  /* 0x00c10000ad90783b */ /* 0x000e620000000200 */
[C---:B------:R-:W-:Y:S08]  /*8b00*/  HMMA.16816.F32 R8, R32.reuse, R10, RZ ;  /* 0x0000000a2008723c */ /* 0x040ff000000018ff */
[C---:B--2---:R-:W-:Y:S08]  /*8b10*/  HMMA.16816.F32 R12, R32.reuse, R16, RZ ;  /* 0x00000010200c723c */ /* 0x044ff000000018ff */
[C---:B------:R-:W-:Y:S08]  /*8b20*/  HMMA.16816.F32 R16, R32.reuse, R18, RZ ;  /* 0x000000122010723c */ /* 0x040ff000000018ff */
[C---:B---3--:R-:W-:Y:S08]  /*8b30*/  HMMA.16816.F32 R20, R32.reuse, R24, RZ ;  /* 0x000000182014723c */ /* 0x048ff000000018ff */
[C---:B------:R-:W-:Y:S08]  /*8b40*/  HMMA.16816.F32 R24, R32.reuse, R26, RZ ;  /* 0x0000001a2018723c */ /* 0x040ff000000018ff */
[C---:B----4-:R-:W-:Y:S07]  /*8b50*/  HMMA.16816.F32 R28, R32.reuse, R136, RZ ;  /* 0x00000088201c723c */ /* 0x050fee00000018ff */
[----:B------:R-:W-:Y:S01]  /*8b60*/  @!P6 IADD3.X R137, R0, R187, RZ, P0, !PT ;  /* 0x000000bb0089e210 */ /* 0x000fe200007fe4ff */
[----:B------:R-:W-:Y:S01]  /*8b70*/  HMMA.16816.F32 R32, R32, R138, RZ ;  /* 0x0000008a2020723c */ /* 0x000fe200000018ff */
[C---:B------:R-:W-:Y:S04]  /*8b80*/  @!P6 LEA R166, P0, R150.reuse, c[0x0][0x1f8], 0x1 ;  /* 0x00007e0096a6ea11 */ /* 0x040fe800078008ff */
[----:B------:R-:W-:Y:S02]  /*8b90*/  @!P6 LEA.HI.X R167, R150, c[0x0][0x1fc], R137, 0x1, P0 ;  /* 0x00007f0096a7ea11 */ /* 0x000fe400000f0c89 */
[----:B------:R-:W-:Y:S01]  /*8ba0*/  @!P6 IADD3 R153, P0, R191, R153, RZ ;  /* 0x00000099bf99e210 */ /* 0x000fe20007f1e0ff */
[C---:B-1----:R-:W-:Y:S01]  /*8bb0*/  HMMA.16816.F32 R4, R140.reuse, R144, R4 ;  /* 0x000000908c04723c */ /* 0x042fe20000001804 */
[----:B------:R-:W1:Y:S04]  /*8bc0*/  LDSM.16.M88.4 R136, [R173+0xc900] ;  /* 0x00c90000ad88783b */ /* 0x000e680000000200 */
[C---:B------:R-:W-:Y:S02]  /*8bd0*/  @!P6 IADD3 R155, P5, R153.reuse, R196, RZ ;  /* 0x000000c4999be210 */ /* 0x040fe40007fbe0ff */
[C---:B------:R-:W-:Y:S01]  /*8be0*/  @!P6 IADD3 R157, P4, R153.reuse, R212, RZ ;  /* 0x000000d4999de210 */ /* 0x040fe20007f9e0ff */
[C---:B------:R-:W-:Y:S01]  /*8bf0*/  HMMA.16816.F32 R8, R140.reuse, R146, R8 ;  /* 0x000000928c08723c */ /* 0x040fe20000001808 */
[----:B------:R-:W2:Y:S03]  /*8c00*/  LDSM.16.M88.4 R148, [R173+0xd100] ;  /* 0x00d10000ad94783b */ /* 0x000ea60000000200 */
[----:B------:R-:W-:Y:S02]  /*8c10*/  @!P6 IADD3.X R0, R190, R0, RZ, P0, !PT ;  /* 0x00000000be00e210 */ /* 0x000fe400007fe4ff */
[----:B------:R-:W-:Y:S02]  /*8c20*/  @!P6 IADD3 R153, P0, R153, R209, RZ ;  /* 0x000000d19999e210 */ /* 0x000fe40007f1e0ff */
[C---:B------:R-:W-:Y:S04]  /*8c30*/  @!P6 IADD3.X R152, R0.reuse, R201, RZ, P5, !PT ;  /* 0x000000c90098e210 */ /* 0x040fe80002ffe4ff */
[----:B------:R-:W-:Y:S02]  /*8c40*/  @!P6 LEA R174, P5, R155, c[0x0][0x1f8], 0x1 ;  /* 0x00007e009baeea11 */ /* 0x000fe400078a08ff */
[C---:B------:R-:W-:Y:S02]  /*8c50*/  @!P6 IADD3.X R154, R0.reuse, R211, RZ, P4, !PT ;  /* 0x000000d3009ae210 */ /* 0x040fe400027fe4ff */
[----:B------:R-:W-:Y:S02]  /*8c60*/  @!P6 LEA R170, P4, R157, c[0x0][0x1f8], 0x1 ;  /* 0x00007e009daaea11 */ /* 0x000fe400078808ff */
[----:B------:R-:W-:Y:S02]  /*8c70*/  @!P6 IADD3.X R0, R0, R187, RZ, P0, !PT ;  /* 0x000000bb0000e210 */ /* 0x000fe400007fe4ff */
[----:B------:R-:W-:Y:S02]  /*8c80*/  @!P6 LEA R168, P0, R153, c[0x0][0x1f8], 0x1 ;  /* 0x00007e0099a8ea11 */ /* 0x000fe400078008ff */
[----:B------:R-:W-:Y:S02]  /*8c90*/  @!P6 LEA.HI.X R175, R155, c[0x0][0x1fc], R152, 0x1, P5 ;  /* 0x00007f009bafea11 */ /* 0x000fe400028f0c98 */
[----:B------:R-:W-:Y:S02]  /*8ca0*/  @!P6 LEA.HI.X R171, R157, c[0x0][0x1fc], R154, 0x1, P4 ;  /* 0x00007f009dabea11 */ /* 0x000fe400020f0c9a */
[----:B------:R-:W-:Y:S02]  /*8cb0*/  @!P6 LEA.HI.X R169, R153, c[0x0][0x1fc], R0, 0x1, P0 ;  /* 0x00007f0099a9ea11 */ /* 0x000fe400000f0c00 */
[----:B------:R-:W3:Y:S01]  /*8cc0*/  LDSM.16.M88.4 R152, [R173+0xd900] ;  /* 0x00d90000ad98783b */ /* 0x000ee20000000200 */
[-C--:B------:R-:W-:Y:S02]  /*8cd0*/  IADD3 R0, R188, R2.reuse, RZ ;  /* 0x00000002bc007210 */ /* 0x080fe40007ffe0ff */
[----:B------:R-:W-:Y:S01]  /*8ce0*/  IADD3 R2, R185, R2, R188 ;  /* 0x00000002b9027210 */ /* 0x000fe20007ffe0bc */
[C---:B-1----:R-:W-:Y:S04]  /*8cf0*/  HMMA.16816.F32 R12, R140.reuse, R136, R12 ;  /* 0x000000888c0c723c */ /* 0x042fe8000000180c */
[----:B------:R-:W-:Y:S01]  /*8d00*/  @!PT LDS RZ, [RZ] ;  /* 0x00000000fffff984 */ /* 0x000fe20000000800 */
[----:B------:R-:W-:Y:S01]  /*8d10*/  @!PT LDS RZ, [RZ] ;  /* 0x00000000fffff984 */ /* 0x000fe20000000800 */
[----:B------:R-:W-:Y:S01]  /*8d20*/  @!PT LDS RZ, [RZ] ;  /* 0x00000000fffff984 */ /* 0x000fe20000000800 */
[----:B------:R1:W-:Y:S04]  /*8d30*/  @!P6 LDGSTS.E.BYPASS.LTC128B.128 [R132], [R160.64], !P3 ;  /* 0x00000000a084efae */ /* 0x0003e8000d901d4a */
[C---:B------:R-:W-:Y:S04]  /*8d40*/  HMMA.16816.F32 R16, R140.reuse, R138, R16 ;  /* 0x0000008a8c10723c */ /* 0x040fe80000001810 */
[----:B------:R4:W-:Y:S04]  /*8d50*/  @!P6 LDGSTS.E.BYPASS.LTC128B.128 [R132+0x2000], [R164.64], !P2 ;  /* 0x02000000a484efae */ /* 0x0009e8000d101d4a */
[C---:B--2---:R-:W-:Y:S04]  /*8d60*/  HMMA.16816.F32 R20, R140.reuse, R148, R20 ;  /* 0x000000948c14723c */ /* 0x044fe80000001814 */
[----:B------:R4:W-:Y:S04]  /*8d70*/  @!P6 LDGSTS.E.BYPASS.LTC128B.128 [R132+0x4000], [R166.64], !P1 ;  /* 0x04000000a684efae */ /* 0x0009e8000c901d4a */
[C---:B------:R-:W-:Y:S04]  /*8d80*/  HMMA.16816.F32 R24, R140.reuse, R150, R24 ;  /* 0x000000968c18723c */ /* 0x040fe80000001818 */
[----:B------:R2:W-:Y:S04]  /*8d90*/  @!P6 LDGSTS.E.BYPASS.LTC128B.128 [R132+0x1000], [R174.64], !P3 ;  /* 0x01000000ae84efae */ /* 0x0005e8000d901d4a */
[C---:B---3--:R-:W-:Y:S04]  /*8da0*/  HMMA.16816.F32 R28, R140.reuse, R152, R28 ;  /* 0x000000988c1c723c */ /* 0x048fe8000000181c */
[----:B------:R3:W-:Y:S04]  /*8db0*/  @!P6 LDGSTS.E.BYPASS.LTC128B.128 [R132+0x3000], [R170.64], !P2 ;  /* 0x03000000aa84efae */ /* 0x0007e8000d101d4a */
[----:B------:R-:W-:Y:S04]  /*8dc0*/  HMMA.16816.F32 R32, R140, R154, R32 ;  /* 0x0000009a8c20723c */ /* 0x000fe80000001820 */
[----:B------:R3:W-:Y:S08]  /*8dd0*/  @!P6 LDGSTS.E.BYPASS.LTC128B.128 [R132+0x5000], [R168.64], !P1 ;  /* 0x05000000a884efae */ /* 0x0007f0000c901d4a */
[----:B------:R-:W-:Y:S08]  /*8de0*/  LDSM.16.M88.4 R144, [R181] ;  /* 0x00000000b590783b */ /* 0x000ff00000000200 */
[----:B------:R-:W5:Y:S08]  /*8df0*/  LDSM.16.M88.4 R156, [R0+0xc100] ;  /* 0x00c10000009c783b */ /* 0x000f700000000200 */
[----:B-1----:R-:W1:Y:S08]  /*8e00*/  LDSM.16.M88.4 R160, [R0+0xc900] ;  /* 0x00c9000000a0783b */ /* 0x002e700000000200 */
[----:B------:R-:W1:Y:S08]  /*8e10*/  LDSM.16.M88.4 R136, [R0+0xd100] ;  /* 0x00d100000088783b */ /* 0x000e700000000200 */
[----:B------:R-:W0:Y:S08]  /*8e20*/  LDGDEPBAR ;  /* 0x00000000000079af */ /* 0x000e300000000000 */
[----:B----4-:R-:W4:Y:S01]  /*8e30*/  LDSM.16.M88.4 R164, [R0+0xd900] ;  /* 0x00d9000000a4783b */ /* 0x010f220000000200 */
[C---:B-----5:R-:W-:Y:S07]  /*8e40*/  HMMA.16816.F32 R4, R144.reuse, R156, R4 ;  /* 0x0000009c9004723c */ /* 0x060fee0000001804 */
[----:B------:R-:W-:Y:S01]  /*8e50*/  LDSM.16.M88.4 R148, [R180] ;  /* 0x00000000b494783b */ /* 0x000fe20000000200 */
[C---:B------:R-:W-:Y:S07]  /*8e60*/  HMMA.16816.F32 R8, R144.reuse, R158, R8 ;  /* 0x0000009e9008723c */ /* 0x040fee0000001808 */
[----:B---3--:R-:W3:Y:S01]  /*8e70*/  LDSM.16.M88.4 R168, [R172+0xc100] ;  /* 0x00c10000aca8783b */ /* 0x008ee20000000200 */
[C---:B-1----:R-:W-:Y:S07]  /*8e80*/  HMMA.16816.F32 R12, R144.reuse, R160, R12 ;  /* 0x000000a0900c723c */ /* 0x042fee000000180c */
[----:B------:R-:W1:Y:S01]  /*8e90*/  LDSM.16.M88.4 R140, [R172+0xc900] ;  /* 0x00c90000ac8c783b */ /* 0x000e620000000200 */
[C---:B------:R-:W-:Y:S07]  /*8ea0*/  HMMA.16816.F32 R16, R144.reuse, R162, R16 ;  /* 0x000000a29010723c */ /* 0x040fee0000001810 */
[----:B------:R-:W5:Y:S01]  /*8eb0*/  LDSM.16.M88.4 R152, [R172+0xd100] ;  /* 0x00d10000ac98783b */ /* 0x000f620000000200 */
[C---:B------:R-:W-:Y:S07]  /*8ec0*/  HMMA.16816.F32 R20, R144.reuse, R136, R20 ;  /* 0x000000889014723c */ /* 0x040fee0000001814 */
[----:B------:R-:W1:Y:S01]  /*8ed0*/  LDSM.16.M88.4 R156, [R172+0xd900] ;  /* 0x00d90000ac9c783b */ /* 0x000e620000000200 */
[C---:B------:R-:W-:Y:S07]  /*8ee0*/  HMMA.16816.F32 R24, R144.reuse, R138, R24 ;  /* 0x0000008a9018723c */ /* 0x040fee0000001818 */
[----:B------:R-:W-:Y:S01]  /*8ef0*/  LDSM.16.M88.4 R136, [R186+0x4000] ;  /* 0x00400000ba88783b */ /* 0x000fe20000000200 */
[C---:B----4-:R-:W-:Y:S07]  /*8f00*/  HMMA.16816.F32 R28, R144.reuse, R164, R28 ;  /* 0x000000a4901c723c */ /* 0x050fee000000181c */
[----:B------:R-:W-:Y:S01]  /*8f10*/  LDSM.16.M88.4 R160, [R184+UR4+0xe900] ;  /* 0x00e90004b8a0783b */ /* 0x000fe20008000200 */
[----:B------:R-:W-:Y:S07]  /*8f20*/  HMMA.16816.F32 R32, R144, R166, R32 ;  /* 0x000000a69020723c */ /* 0x000fee0000001820 */
[----:B------:R-:W4:Y:S01]  /*8f30*/  LDSM.16.M88.4 R144, [R184+UR4+0xe100] ;  /* 0x00e10004b890783b */ /* 0x000f220008000200 */
[C---:B---3--:R-:W-:Y:S07]  /*8f40*/  HMMA.16816.F32 R4, R148.reuse, R168, R4 ;  /* 0x000000a89404723c */ /* 0x048fee0000001804 */
[----:B------:R-:W-:Y:S01]  /*8f50*/  LDSM.16.M88.4 R164, [R182+0x4000] ;  /* 0x00400000b6a4783b */ /* 0x000fe20000000200 */
[C---:B------:R-:W-:Y:S07]  /*8f60*/  HMMA.16816.F32 R8, R148.reuse, R170, R8 ;  /* 0x000000aa9408723c */ /* 0x040fee0000001808 */
[----:B------:R-:W-:Y:S01]  /*8f70*/  LDSM.16.M88.4 R168, [R173+0xe100] ;  /* 0x00e10000ada8783b */ /* 0x000fe20000000200 */
[C---:B-1----:R-:W-:Y:S08]  /*8f80*/  HMMA.16816.F32 R12, R148.reuse, R140, R12 ;  /* 0x0000008c940c723c */ /* 0x042ff0000000180c */
[C---:B------:R-:W-:Y:S01]  /*8f90*/  HMMA.16816.F32 R16, R148.reuse, R142, R16 ;  /* 0x0000008e9410723c */ /* 0x040fe20000001810 */
[----:B------:R-:W1:Y:S07]  /*8fa0*/  LDSM.16.M88.4 R140, [R184+UR4+0xf100] ;  /* 0x00f10004b88c783b */ /* 0x000e6e0008000200 */
[C---:B-----5:R-:W-:Y:S08]  /*8fb0*/  HMMA.16816.F32 R20, R148.reuse, R152, R20 ;  /* 0x000000989414723c */ /* 0x060ff00000001814 */
[C---:B------:R-:W-:Y:S01]  /*8fc0*/  HMMA.16816.F32 R24, R148.reuse, R154, R24 ;  /* 0x0000009a9418723c */ /* 0x040fe20000001818 */
[----:B------:R-:W3:Y:S07]  /*8fd0*/  LDSM.16.M88.4 R152, [R184+UR4+0xf900] ;  /* 0x00f90004b898783b */ /* 0x000eee0008000200 */
[C---:B------:R-:W-:Y:S08]  /*8fe0*/  HMMA.16816.F32 R28, R148.reuse, R156, R28 ;  /* 0x0000009c941c723c */ /* 0x040ff0000000181c */
[----:B------:R-:W-:Y:S01]  /*8ff0*/  HMMA.16816.F32 R32, R148, R158, R32 ;  /* 0x0000009e9420723c */ /* 0x000fe20000001820 */
[----:B------:R-:W5:Y:S07]  /*9000*/  LDSM.16.M88.4 R148, [R173+0xe900] ;  /* 0x00e90000ad94783b */ /* 0x000f6e0000000200 */
        /* <DEDUP_REMOVED lines=10> */
[C---:B---3--:R-:W-:Y:S08]  /*90b0*/  HMMA.16816.F32 R28, R136.reuse, R152, R28 ;  /* 0x00000098881c723c */ /* 0x048ff0000000181c */
[----:B------:R-:W-:Y:S01]  /*90c0*/  HMMA.16816.F32 R32, R136, R154, R32 ;  /* 0x0000009a8820723c */ /* 0x000fe20000001820 */
[----:B------:R-:W3:Y:S07]  /*90d0*/  LDSM.16.M88.4 R136, [R0+0xe900] ;  /* 0x00e900000088783b */ /* 0x000eee0000000200 */
[C---:B------:R-:W-:Y:S01]  /*90e0*/  HMMA.16816.F32 R4, R164.reuse, R168, R4 ;  /* 0x000000a8a404723c */ /* 0x040fe20000001804 */
[----:B------:R-:W-:Y:S07]  /*90f0*/  LDSM.16.M88.4 R152, [R180+0x4000] ;  /* 0x00400000b498783b */ /* 0x000fee0000000200 */
[C---:B------:R-:W-:Y:S01]  /*9100*/  HMMA.16816.F32 R8, R164.reuse, R170, R8 ;  /* 0x000000aaa408723c */ /* 0x040fe20000001808 */
[----:B------:R-:W-:Y:S07]  /*9110*/  LDSM.16.M88.4 R168, [R172+0xe100] ;  /* 0x00e10000aca8783b */ /* 0x000fee0000000200 */
[C---:B-----5:R-:W-:Y:S08]  /*9120*/  HMMA.16816.F32 R12, R164.reuse, R148, R12 ;  /* 0x00000094a40c723c */ /* 0x060ff0000000180c */
[C---:B------:R-:W-:Y:S01]  /*9130*/  HMMA.16816.F32 R16, R164.reuse, R150, R16 ;  /* 0x00000096a410723c */ /* 0x040fe20000001810 */
[----:B------:R-:W5:Y:S07]  /*9140*/  LDSM.16.M88.4 R148, [R0+0xf100] ;  /* 0x00f100000094783b */ /* 0x000f6e0000000200 */
[C---:B----4-:R-:W-:Y:S08]  /*9150*/  HMMA.16816.F32 R20, R164.reuse, R144, R20 ;  /* 0x00000090a414723c */ /* 0x050ff00000001814 */
[C---:B------:R-:W-:Y:S01]  /*9160*/  HMMA.16816.F32 R24, R164.reuse, R146, R24 ;  /* 0x00000092a418723c */ /* 0x040fe20000001818 */
[----:B------:R-:W4:Y:S07]  /*9170*/  LDSM.16.M88.4 R144, [R0+0xf900] ;  /* 0x00f900000090783b */ /* 0x000f2e0000000200 */
[C---:B------:R-:W-:Y:S08]  /*9180*/  HMMA.16816.F32 R28, R164.reuse, R156, R28 ;  /* 0x0000009ca41c723c */ /* 0x040ff0000000181c */
[----:B------:R-:W-:Y:S01]  /*9190*/  HMMA.16816.F32 R32, R164, R158, R32 ;  /* 0x0000009ea420723c */ /* 0x000fe20000001820 */
[----:B------:R-:W2:Y:S07]  /*91a0*/  LDSM.16.M88.4 R156, [R2+0xe900] ;  /* 0x00e90000029c783b */ /* 0x000eae0000000200 */
[C---:B-1----:R-:W-:Y:S01]  /*91b0*/  HMMA.16816.F32 R4, R140.reuse, R160, R4 ;  /* 0x000000a08c04723c */ /* 0x042fe20000001804 */
[----:B------:R-:W-:Y:S07]  /*91c0*/  LDSM.16.M88.4 R164, [R184+UR4+0x11100] ;  /* 0x01110004b8a4783b */ /* 0x000fee0008000200 */
[C---:B------:R-:W-:Y:S01]  /*91d0*/  HMMA.16816.F32 R8, R140.reuse, R162, R8 ;  /* 0x000000a28c08723c */ /* 0x040fe20000001808 */
[----:B------:R-:W-:Y:S07]  /*91e0*/  LDSM.16.M88.4 R160, [R184+UR4+0x10900] ;  /* 0x01090004b8a0783b */ /* 0x000fee0008000200 */
[C---:B---3--:R-:W-:Y:S08]  /*91f0*/  HMMA.16816.F32 R12, R140.reuse, R136, R12 ;  /* 0x000000888c0c723c */ /* 0x048ff0000000180c */
[C---:B------:R-:W-:Y:S01]  /*9200*/  HMMA.16816.F32 R16, R140.reuse, R138, R16 ;  /* 0x0000008a8c10723c */ /* 0x040fe20000001810 */
[----:B------:R-:W1:Y:S07]  /*9210*/  LDSM.16.M88.4 R136, [R2+0xf100] ;  /* 0x00f100000288783b */ /* 0x000e6e0000000200 */
[C---:B-----5:R-:W-:Y:S08]  /*9220*/  HMMA.16816.F32 R20, R140.reuse, R148, R20 ;  /* 0x000000948c14723c */ /* 0x060ff00000001814 */
[C---:B------:R-:W-:Y:S01]  /*9230*/  HMMA.16816.F32 R24, R140.reuse, R150, R24 ;  /* 0x000000968c18723c */ /* 0x040fe20000001818 */
[----:B------:R-:W3:Y:S07]  /*9240*/  LDSM.16.M88.4 R148, [R2+0xf900] ;  /* 0x00f900000294783b */ /* 0x000eee0000000200 */
[C---:B----4-:R-:W-:Y:S08]  /*9250*/  HMMA.16816.F32 R28, R140.reuse, R144, R28 ;  /* 0x000000908c1c723c */ /* 0x050ff0000000181c */
[----:B------:R-:W-:Y:S01]  /*9260*/  HMMA.16816.F32 R32, R140, R146, R32 ;  /* 0x000000928c20723c */ /* 0x000fe20000001820 */
[----:B------:R-:W-:Y:S07]  /*9270*/  LDSM.16.M88.4 R140, [R186+0x8000] ;  /* 0x00800000ba8c783b */ /* 0x000fee0000000200 */
[C---:B------:R-:W-:Y:S01]  /*9280*/  HMMA.16816.F32 R4, R152.reuse, R168, R4 ;  /* 0x000000a89804723c */ /* 0x040fe20000001804 */
[----:B------:R-:W4:Y:S07]  /*9290*/  LDSM.16.M88.4 R144, [R184+UR4+0x10100] ;  /* 0x01010004b890783b */ /* 0x000f2e0008000200 */
[C---:B------:R-:W-:Y:S01]  /*92a0*/  HMMA.16816.F32 R8, R152.reuse, R170, R8 ;  /* 0x000000aa9808723c */ /* 0x040fe20000001808 */
[----:B------:R-:W-:Y:S07]  /*92b0*/  LDSM.16.M88.4 R168, [R173+0x10100] ;  /* 0x01010000ada8783b */ /* 0x000fee0000000200 */
[C---:B--2---:R-:W-:Y:S08]  /*92c0*/  HMMA.16816.F32 R12, R152.reuse, R156, R12 ;  /* 0x0000009c980c723c */ /* 0x044ff0000000180c */
[C---:B------:R-:W-:Y:S01]  /*92d0*/  HMMA.16816.F32 R16, R152.reuse, R158, R16 ;  /* 0x0000009e9810723c */ /* 0x040fe20000001810 */
[----:B------:R-:W2:Y:S07]  /*92e0*/  LDSM.16.M88.4 R156, [R184+UR4+0x11900] ;  /* 0x01190004b89c783b */ /* 0x000eae0008000200 */
[C---:B-1----:R-:W-:Y:S08]  /*92f0*/  HMMA.16816.F32 R20, R152.reuse, R136, R20 ;  /* 0x000000889814723c */ /* 0x042ff00000001814 */
[C---:B------:R-:W-:Y:S01]  /*9300*/  HMMA.16816.F32 R24, R152.reuse, R138, R24 ;  /* 0x0000008a9818723c */ /* 0x040fe20000001818 */
[----:B------:R-:W1:Y:S07]  /*9310*/  LDSM.16.M88.4 R136, [R182+0x8000] ;  /* 0x00800000b688783b */ /* 0x000e6e0000000200 */
[C---:B---3--:R-:W-:Y:S08]  /*9320*/  HMMA.16816.F32 R28, R152.reuse, R148, R28 ;  /* 0x00000094981c723c */ /* 0x048ff0000000181c */
[----:B------:R-:W-:Y:S01]  /*9330*/  HMMA.16816.F32 R32, R152, R150, R32 ;  /* 0x000000969820723c */ /* 0x000fe20000001820 */
[----:B------:R-:W3:Y:S07]  /*9340*/  LDSM.16.M88.4 R148, [R173+0x10900] ;  /* 0x01090000ad94783b */ /* 0x000eee0000000200 */
[C---:B----4-:R-:W-:Y:S01]  /*9350*/  HMMA.16816.F32 R4, R140.reuse, R144, R4 ;  /* 0x000000908c04723c */ /* 0x050fe20000001804 */
[----:B------:R-:W-:Y:S07]  /*9360*/  LDSM.16.M88.4 R152, [R173+0x11900] ;  /* 0x01190000ad98783b */ /* 0x000fee0000000200 */
[C---:B------:R-:W-:Y:S01]  /*9370*/  HMMA.16816.F32 R8, R140.reuse, R146, R8 ;  /* 0x000000928c08723c */ /* 0x040fe20000001808 */
[----:B------:R-:W4:Y:S07]  /*9380*/  LDSM.16.M88.4 R144, [R173+0x11100] ;  /* 0x01110000ad90783b */ /* 0x000f2e0000000200 */
[C---:B------:R-:W-:Y:S01]  /*9390*/  HMMA.16816.F32 R12, R140.reuse, R160, R12 ;  /* 0x000000a08c0c723c */ /* 0x040fe2000000180c */
[----:B------:R-:W-:Y:S07]  /*93a0*/  LDSM.16.M88.4 R172, [R172+0x10100] ;  /* 0x01010000acac783b */ /* 0x000fee0000000200 */
[C---:B------:R-:W-:Y:S01]  /*93b0*/  HMMA.16816.F32 R16, R140.reuse, R162, R16 ;  /* 0x000000a28c10723c */ /* 0x040fe20000001810 */
[----:B------:R-:W-:Y:S07]  /*93c0*/  LDSM.16.M88.4 R160, [R181+0x8000] ;  /* 0x00800000b5a0783b */ /* 0x000fee0000000200 */
[C---:B------:R-:W-:Y:S08]  /*93d0*/  HMMA.16816.F32 R20, R140.reuse, R164, R20 ;  /* 0x000000a48c14723c */ /* 0x040ff00000001814 */
[C---:B------:R-:W-:Y:S01]  /*93e0*/  HMMA.16816.F32 R24, R140.reuse, R166, R24 ;  /* 0x000000a68c18723c */ /* 0x040fe20000001818 */
[----:B------:R-:W5:Y:S07]  /*93f0*/  LDSM.16.M88.4 R164, [R0+0x10100] ;  /* 0x0101000000a4783b */ /* 0x000f6e0000000200 */
[C---:B--2---:R-:W-:Y:S08]  /*9400*/  HMMA.16816.F32 R28, R140.reuse, R156, R28 ;  /* 0x0000009c8c1c723c */ /* 0x044ff0000000181c */
        /* <DEDUP_REMOVED lines=8> */
[----:B------:R-:W3:Y:S07]  /*9490*/  LDSM.16.M88.4 R148, [R0+0x11900] ;  /* 0x011900000094783b */ /* 0x000eee0000000200 */
[C---:B----4-:R-:W-:Y:S08]  /*94a0*/  HMMA.16816.F32 R20, R136.reuse, R144, R20 ;  /* 0x000000908814723c */ /* 0x050ff00000001814 */
[C---:B------:R-:W-:Y:S01]  /*94b0*/  HMMA.16816.F32 R24, R136.reuse, R146, R24 ;  /* 0x000000928818723c */ /* 0x040fe20000001818 */
[----:B------:R-:W-:Y:S07]  /*94c0*/  LDSM.16.M88.4 R144, [R2+0x11900] ;  /* 0x011900000290783b */ /* 0x000fee0000000200 */
[C---:B------:R-:W-:Y:S08]  /*94d0*/  HMMA.16816.F32 R28, R136.reuse, R152, R28 ;  /* 0x00000098881c723c */ /* 0x040ff0000000181c */
[----:B------:R-:W-:Y:S01]  /*94e0*/  HMMA.16816.F32 R32, R136, R154, R32 ;  /* 0x0000009a8820723c */ /* 0x000fe20000001820 */
[----:B------:R-:W4:Y:S07]  /*94f0*/  LDSM.16.M88.4 R136, [R2+0x10900] ;  /* 0x010900000288783b */ /* 0x000f2e0000000200 */
[C---:B-----5:R-:W-:Y:S08]  /*9500*/  HMMA.16816.F32 R4, R160.reuse, R164, R4 ;  /* 0x000000a4a004723c */ /* 0x060ff00000001804 */
[C---:B------:R-:W-:Y:S08]  /*9510*/  HMMA.16816.F32 R8, R160.reuse, R166, R8 ;  /* 0x000000a6a008723c */ /* 0x040ff00000001808 */
[C---:B--2---:R-:W-:Y:S08]  /*9520*/  HMMA.16816.F32 R12, R160.reuse, R140, R12 ;  /* 0x0000008ca00c723c */ /* 0x044ff0000000180c */
[C---:B------:R-:W-:Y:S01]  /*9530*/  HMMA.16816.F32 R16, R160.reuse, R142, R16 ;  /* 0x0000008ea010723c */ /* 0x040fe20000001810 */
[----:B------:R-:W2:Y:S01]  /*9540*/  LDSM.16.M88.4 R140, [R2+0x11100] ;  /* 0x01110000028c783b */ /* 0x000ea20000000200 */
[----:B------:R-:W-:Y:S06]  /*9550*/  DEPBAR.LE SB0, 0x2 ;  /* 0x000080800000791a */ /* 0x000fec0000000000 */
[C---:B-1----:R-:W-:Y:S01]  /*9560*/  HMMA.16816.F32 R20, R160.reuse, R156, R20 ;  /* 0x0000009ca014723c */ /* 0x042fe20000001814 */
[----:B------:R-:W-:Y:S07]  /*9570*/  BAR.SYNC.DEFER_BLOCKING 0x0 ;  /* 0x0000000000007b1d */ /* 0x000fee0000010000 */
[C---:B------:R-:W-:Y:S08]  /*9580*/  HMMA.16816.F32 R24, R160.reuse, R158, R24 ;  /* 0x0000009ea018723c */ /* 0x040ff00000001818 */
[C---:B---3--:R-:W-:Y:S08]  /*9590*/  HMMA.16816.F32 R28, R160.reuse, R148, R28 ;  /* 0x00000094a01c723c */ /* 0x048ff0000000181c */
[----:B------:R-:W-:Y:S01]  /*95a0*/  HMMA.16816.F32 R32, R160, R150, R32 ;  /* 0x00000096a020723c */ /* 0x000fe20000001820 */
[----:B------:R-:W-:Y:S07]  /*95b0*/  LDSM.16.MT88.4 R148, [R135+UR4+0x2900] ;  /* 0x002900048794783b */ /* 0x000fee0008004200 */
[C---:B------:R-:W-:Y:S01]  /*95c0*/  HMMA.16816.F32 R4, R168.reuse, R172, R4 ;  /* 0x000000aca804723c */ /* 0x040fe20000001804 */
[----:B------:R-:W-:Y:S07]  /*95d0*/  LDSM.16.MT88.4 R156, [R134+UR4+0x2900] ;  /* 0x00290004869c783b */ /* 0x000fee0008004200 */
[C---:B------:R-:W-:Y:S08]  /*95e0*/  HMMA.16816.F32 R8, R168.reuse, R174, R8 ;  /* 0x000000aea808723c */ /* 0x040ff00000001808 */
[C---:B----4-:R-:W-:Y:S08]  /*95f0*/  HMMA.16816.F32 R12, R168.reuse, R136, R12 ;  /* 0x00000088a80c723c */ /* 0x050ff0000000180c */
[C---:B------:R-:W-:Y:S04]  /*9600*/  HMMA.16816.F32 R16, R168.reuse, R138, R16 ;  /* 0x0000008aa810723c */ /* 0x040fe80000001810 */
[----:B------:R-:W-:Y:S02]  /*9610*/  FMNMX.FTZ R0, R4, R133, !PT ;  /* 0x0000008504007209 */ /* 0x000fe40007810000 */
[----:B------:R-:W-:Y:S02]  /*9620*/  FMNMX.FTZ R132, R6, R3, !PT ;  /* 0x0000000306847209 */ /* 0x000fe40007810000 */
[C---:B--2---:R-:W-:Y:S04]  /*9630*/  HMMA.16816.F32 R20, R168.reuse, R140, R20 ;  /* 0x0000008ca814723c */ /* 0x044fe80000001814 */
        /* <DEDUP_REMOVED lines=44> */
[----:B------:R-:W1:Y:S01]  /*9900*/  LDSM.16.MT88.4 R136, [R135+UR4+0x100] ;  /* 0x000100048788783b */ /* 0x000e620008004200 */
[----:B------:R-:W-:Y:S01]  /*9910*/  FFMA.FTZ R163, R4, c[0x0][0x2d0], -R171 ;  /* 0x0000b40004a37a23 */ /* 0x000fe200000108ab */
[----:B------:R-:W-:Y:S01]  /*9920*/  IADD3 R4, R135, UR4, RZ ;  /* 0x0000000487047c10 */ /* 0x000fe2000fffe0ff */
[C---:B------:R-:W-:Y:S02]  /*9930*/  FADD.FTZ R133, -R0.reuse, R3 ;  /* 0x0000000300857221 */ /* 0x040fe40000010100 */
[----:B------:R-:W-:Y:S01]  /*9940*/  FMUL.FTZ R169, R0, c[0x0][0x2d0] ;  /* 0x0000b40000a97a20 */ /* 0x000fe20000410000 */
[----:B------:R-:W2:Y:S01]  /*9950*/  MUFU.EX2 R132, R132 ;  /* 0x0000008400847308 */ /* 0x000ea20000000800 */
[----:B------:R-:W-:Y:S01]  /*9960*/  FMUL.FTZ R3, R133, c[0x0][0x2d0] ;  /* 0x0000b40085037a20 */ /* 0x000fe20000410000 */
[----:B------:R-:W-:Y:S01]  /*9970*/  IADD3 R133, R183, R4, RZ ;  /* 0x00000004b7857210 */ /* 0x000fe20007ffe0ff */
[--C-:B------:R-:W-:Y:S02]  /*9980*/  FFMA.FTZ R166, R5, c[0x0][0x2d0], -R171.reuse ;  /* 0x0000b40005a67a23 */ /* 0x100fe400000108ab */
[--C-:B------:R-:W-:Y:S02]  /*9990*/  FFMA.FTZ R161, R8, c[0x0][0x2d0], -R171.reuse ;  /* 0x0000b40008a17a23 */ /* 0x100fe400000108ab */
[----:B------:R-:W-:Y:S01]  /*99a0*/  FFMA.FTZ R164, R9, c[0x0][0x2d0], -R171 ;  /* 0x0000b40009a47a23 */ /* 0x000fe200000108ab */
[----:B------:R-:W3:Y:S01]  /*99b0*/  LDSM.16.MT88.4 R140, [R133+0x100] ;  /* 0x00010000858c783b */ /* 0x000ee20000004200 */
[--C-:B------:R-:W-:Y:S01]  /*99c0*/  FFMA.FTZ R168, R6, c[0x0][0x2d0], -R169.reuse ;  /* 0x0000b40006a87a23 */ /* 0x100fe200000108a9 */
[----:B------:R-:W4:Y:S01]  /*99d0*/  MUFU.EX2 R3, R3 ;  /* 0x0000000300037308 */ /* 0x000f220000000800 */
[--C-:B------:R-:W-:Y:S02]  /*99e0*/  FFMA.FTZ R165, R7, c[0x0][0x2d0], -R169.reuse ;  /* 0x0000b40007a57a23 */ /* 0x100fe400000108a9 */
[--C-:B------:R-:W-:Y:S02]  /*99f0*/  FFMA.FTZ R167, R10, c[0x0][0x2d0], -R169.reuse ;  /* 0x0000b4000aa77a23 */ /* 0x100fe400000108a9 */
[----:B------:R-:W-:Y:S01]  /*9a00*/  FFMA.FTZ R162, R11, c[0x0][0x2d0], -R169 ;  /* 0x0000b4000ba27a23 */ /* 0x000fe200000108a9 */
[----:B------:R-:W-:Y:S01]  /*9a10*/  LDSM.16.MT88.4 R152, [R133+0x2900] ;  /* 0x002900008598783b */ /* 0x000fe20000004200 */
[--C-:B------:R-:W-:Y:S02]  /*9a20*/  FFMA.FTZ R172, R16, c[0x0][0x2d0], -R171.reuse ;  /* 0x0000b40010ac7a23 */ /* 0x100fe400000108ab */
[----:B------:R-:W-:Y:S01]  /*9a30*/  FFMA.FTZ R175, R17, c[0x0][0x2d0], -R171 ;  /* 0x0000b40011af7a23 */ /* 0x000fe200000108ab */
[----:B------:R-:W-:Y:S01]  /*9a40*/  MUFU.EX2 R163, R163 ;  /* 0x000000a300a37308 */ /* 0x000fe20000000800 */
[--C-:B------:R-:W-:Y:S02]  /*9a50*/  FFMA.FTZ R216, R18, c[0x0][0x2d0], -R169.reuse ;  /* 0x0000b40012d87a23 */ /* 0x100fe400000108a9 */
[--C-:B------:R-:W-:Y:S02]  /*9a60*/  FFMA.FTZ R217, R19, c[0x0][0x2d0], -R169.reuse ;  /* 0x0000b40013d97a23 */ /* 0x100fe400000108a9 */
[C---:B--2---:R-:W-:Y:S01]  /*9a70*/  FMUL.FTZ R4, R132.reuse, R128 ;  /* 0x0000008084047220 */ /* 0x044fe20000410000 */
[----:B------:R-:W-:Y:S01]  /*9a80*/  LDSM.16.MT88.4 R16, [R133+0x900] ;  /* 0x000900008510783b */ /* 0x000fe20000004200 */
[C---:B------:R-:W-:Y:S02]  /*9a90*/  FMUL.FTZ R5, R132.reuse, R129 ;  /* 0x0000008184057220 */ /* 0x040fe40000410000 */
[C---:B------:R-:W-:Y:S01]  /*9aa0*/  FMUL.FTZ R8, R132.reuse, R124 ;  /* 0x0000007c84087220 */ /* 0x040fe20000410000 */
[----:B------:R-:W2:Y:S01]  /*9ab0*/  MUFU.EX2 R166, R166 ;  /* 0x000000a600a67308 */ /* 0x000ea20000000800 */
[C---:B------:R-:W-:Y:S02]  /*9ac0*/  FMUL.FTZ R9, R132.reuse, R125 ;  /* 0x0000007d84097220 */ /* 0x040fe40000410000 */
[C---:B------:R-:W-:Y:S02]  /*9ad0*/  FMUL.FTZ R100, R132.reuse, R100 ;  /* 0x0000006484647220 */ /* 0x040fe40000410000 */
[C---:B----4-:R-:W-:Y:S02]  /*9ae0*/  FMUL.FTZ R6, R3.reuse, R130 ;  /* 0x0000008203067220 */ /* 0x050fe40000410000 */
[C---:B------:R-:W-:Y:S02]  /*9af0*/  FMUL.FTZ R7, R3.reuse, R131 ;  /* 0x0000008303077220 */ /* 0x040fe40000410000 */
[C---:B------:R-:W-:Y:S01]  /*9b00*/  FMUL.FTZ R10, R3.reuse, R126 ;  /* 0x0000007e030a7220 */ /* 0x040fe20000410000 */
[----:B------:R-:W-:Y:S01]  /*9b10*/  MUFU.EX2 R161, R161 ;  /* 0x000000a100a17308 */ /* 0x000fe20000000800 */
[C---:B------:R-:W-:Y:S02]  /*9b20*/  FMUL.FTZ R11, R3.reuse, R127 ;  /* 0x0000007f030b7220 */ /* 0x040fe40000410000 */
[----:B------:R-:W4:Y:S01]  /*9b30*/  LDSM.16.MT88.4 R124, [R134+UR4+0x100] ;  /* 0x00010004867c783b */ /* 0x000f220008004200 */
[C---:B------:R-:W-:Y:S02]  /*9b40*/  FMUL.FTZ R101, R132.reuse, R101 ;  /* 0x0000006584657220 */ /* 0x040fe40000410000 */
[C---:B------:R-:W-:Y:S02]  /*9b50*/  FMUL.FTZ R102, R3.reuse, R102 ;  /* 0x0000006603667220 */ /* 0x040fe40000410000 */
[C---:B------:R-:W-:Y:S02]  /*9b60*/  FMUL.FTZ R103, R3.reuse, R103 ;  /* 0x0000006703677220 */ /* 0x040fe40000410000 */
[----:B------:R-:W5:Y:S01]  /*9b70*/  MUFU.EX2 R164, R164 ;  /* 0x000000a400a47308 */ /* 0x000f620000000800 */
[C---:B------:R-:W-:Y:S02]  /*9b80*/  FMUL.FTZ R104, R132.reuse, R104 ;  /* 0x0000006884687220 */ /* 0x040fe40000410000 */
[----:B------:R-:W-:Y:S01]  /*9b90*/  FMUL.FTZ R105, R132, R105 ;  /* 0x0000006984697220 */ /* 0x000fe20000410000 */
[----:B--2---:R-:W-:Y:S01]  /*9ba0*/  F2FP.PACK_AB R128, R166, R163 ;  /* 0x000000a3a680723e */ /* 0x004fe200000000ff */
        /* <DEDUP_REMOVED lines=8> */
[----:B------:R-:W-:Y:S01]  /*9c30*/  FMUL.FTZ R113, R132, R113 ;  /* 0x0000007184717220 */ /* 0x000fe20000410000 */
[----:B------:R-:W2:Y:S01]  /*9c40*/  MUFU.EX2 R165, R165 ;  /* 0x000000a500a57308 */ /* 0x000ea20000000800 */
[C---:B------:R-:W-:Y:S02]  /*9c50*/  FMUL.FTZ R114, R3.reuse, R114 ;  /* 0x0000007203727220 */ /* 0x040fe40000410000 */
[C---:B------:R-:W-:Y:S01]  /*9c60*/  FMUL.FTZ R115, R3.reuse, R115 ;  /* 0x0000007303737220 */ /* 0x040fe20000410000 */
[----:B-----5:R-:W-:Y:S01]  /*9c70*/  F2FP.PACK_AB R130, R164, R161 ;  /* 0x000000a1a482723e */ /* 0x020fe200000000ff */
        /* <DEDUP_REMOVED lines=9> */
[----:B------:R-:W5:Y:S01]  /*9d10*/  MUFU.EX2 R162, R162 ;  /* 0x000000a200a27308 */ /* 0x000f620000000800 */
[C---:B------:R-:W-:Y:S02]  /*9d20*/  FMUL.FTZ R36, R132.reuse, R36 ;  /* 0x0000002484247220 */ /* 0x040fe40000410000 */
[----:B------:R-:W-:Y:S01]  /*9d30*/  FMUL.FTZ R37, R132, R37 ;  /* 0x0000002584257220 */ /* 0x000fe20000410000 */
[----:B--2---:R-:W-:Y:S01]  /*9d40*/  F2FP.PACK_AB R129, R165, R168 ;  /* 0x000000a8a581723e */ /* 0x004fe200000000ff */
[C---:B------:R-:W-:Y:S02]  /*9d50*/  FMUL.FTZ R38, R3.reuse, R38 ;  /* 0x0000002603267220 */ /* 0x040fe40000410000 */
[----:B------:R-:W-:Y:S02]  /*9d60*/  FMUL.FTZ R39, R3, R39 ;  /* 0x0000002703277220 */ /* 0x000fe40000410000 */
[--C-:B------:R-:W-:Y:S01]  /*9d70*/  FFMA.FTZ R218, R31, c[0x0][0x2d0], -R169.reuse ;  /* 0x0000b4001fda7a23 */ /* 0x100fe200000108a9 */
[----:B------:R-:W-:Y:S01]  /*9d80*/  MUFU.EX2 R172, R172 ;  /* 0x000000ac00ac7308 */ /* 0x000fe20000000800 */
[----:B------:R-:W-:Y:S02]  /*9d90*/  FFMA.FTZ R219, R34, c[0x0][0x2d0], -R169 ;  /* 0x0000b40022db7a23 */ /* 0x000fe400000108a9 */
[C---:B------:R-:W-:Y:S02]  /*9da0*/  FMUL.FTZ R40, R132.reuse, R40 ;  /* 0x0000002884287220 */ /* 0x040fe40000410000 */
[C---:B------:R-:W-:Y:S02]  /*9db0*/  FMUL.FTZ R41, R132.reuse, R41 ;  /* 0x0000002984297220 */ /* 0x040fe40000410000 */
[C---:B------:R-:W-:Y:S02]  /*9dc0*/  FMUL.FTZ R42, R3.reuse, R42 ;  /* 0x0000002a032a7220 */ /* 0x040fe40000410000 */
[C---:B------:R-:W-:Y:S01]  /*9dd0*/  FMUL.FTZ R43, R3.reuse, R43 ;  /* 0x0000002b032b7220 */ /* 0x040fe20000410000 */
[----:B------:R-:W2:Y:S01]  /*9de0*/  MUFU.EX2 R175, R175 ;  /* 0x000000af00af7308 */ /* 0x000ea20000000800 */
[C---:B------:R-:W-:Y:S02]  /*9df0*/  FMUL.FTZ R44, R132.reuse, R44 ;  /* 0x0000002c842c7220 */ /* 0x040fe40000410000 */
[----:B------:R-:W-:Y:S01]  /*9e00*/  FMUL.FTZ R45, R132, R45 ;  /* 0x0000002d842d7220 */ /* 0x000fe20000410000 */
[----:B-----5:R-:W-:Y:S01]  /*9e10*/  F2FP.PACK_AB R131, R162, R167 ;  /* 0x000000a7a283723e */ /* 0x020fe200000000ff */
[C---:B------:R-:W-:Y:S02]  /*9e20*/  FMUL.FTZ R46, R3.reuse, R46 ;  /* 0x0000002e032e7220 */ /* 0x040fe40000410000 */
[----:B------:R-:W-:Y:S02]  /*9e30*/  FMUL.FTZ R47, R3, R47 ;  /* 0x0000002f032f7220 */ /* 0x000fe40000410000 */
[C---:B------:R-:W-:Y:S01]  /*9e40*/  FMUL.FTZ R48, R132.reuse, R48 ;  /* 0x0000003084307220 */ /* 0x040fe20000410000 */
[----:B------:R-:W-:Y:S01]  /*9e50*/  MUFU.EX2 R216, R216 ;  /* 0x000000d800d87308 */ /* 0x000fe20000000800 */
[C---:B-1----:R-:W-:Y:S05]  /*9e60*/  HMMA.16816.F32 R4, R128.reuse, R136, R4 ;  /* 0x000000888004723c */ /* 0x042fea0000001804 */
[----:B------:R-:W-:Y:S02]  /*9e70*/  FMUL.FTZ R49, R132, R49 ;  /* 0x0000003184317220 */ /* 0x000fe40000410000 */
[----:B------:R-:W-:Y:S01]  /*9e80*/  IADD3 R136, R134, UR4, RZ ;  /* 0x0000000486887c10 */ /* 0x000fe2000fffe0ff */
[C---:B------:R-:W-:Y:S01]  /*9e90*/  HMMA.16816.F32 R8, R128.reuse, R138, R8 ;  /* 0x0000008a8008723c */ /* 0x040fe20000001808 */
[----:B------:R-:W1:Y:S03]  /*9ea0*/  MUFU.EX2 R217, R217 ;  /* 0x000000d900d97308 */ /* 0x000e660000000800 */
[----:B------:R-:W-:Y:S01]  /*9eb0*/  IADD3 R160, R183, R136, RZ ;  /* 0x00000088b7a07210 */ /* 0x000fe20007ffe0ff */
[C---:B------:R-:W-:Y:S02]  /*9ec0*/  FMUL.FTZ R50, R3.reuse, R50 ;  /* 0x0000003203327220 */ /* 0x040fe40000410000 */
[C---:B------:R-:W-:Y:S01]  /*9ed0*/  FMUL.FTZ R51, R3.reuse, R51 ;  /* 0x0000003303337220 */ /* 0x040fe20000410000 */
[C---:B---3--:R-:W-:Y:S01]  /*9ee0*/  HMMA.16816.F32 R100, R128.reuse, R140, R100 ;  /* 0x0000008c8064723c */ /* 0x048fe20000001864 */
[----:B------:R-:W3:Y:S02]  /*9ef0*/  LDSM.16.MT88.4 R136, [R160+0x100] ;  /* 0x00010000a088783b */ /* 0x000ee40000004200 */
[----:B------:R-:W-:Y:S01]  /*9f00*/  MUFU.EX2 R218, R218 ;  /* 0x000000da00da7308 */ /* 0x000fe20000000800 */
[C---:B------:R-:W-:Y:S02]  /*9f10*/  FMUL.FTZ R52, R132.reuse, R52 ;  /* 0x0000003484347220 */ /* 0x040fe40000410000 */
[C---:B------:R-:W-:Y:S02]  /*9f20*/  FMUL.FTZ R53, R132.reuse, R53 ;  /* 0x0000003584357220 */ /* 0x040fe40000410000 */
[C---:B------:R-:W-:Y:S01]  /*9f30*/  HMMA.16816.F32 R104, R128.reuse, R142, R104 ;  /* 0x0000008e8068723c */ /* 0x040fe20000001868 */
[----:B------:R-:W5:Y:S03]  /*9f40*/  LDSM.16.MT88.4 R140, [R135+UR4+0x2100] ;  /* 0x00210004878c783b */ /* 0x000f660008004200 */
[C---:B------:R-:W-:Y:S01]  /*9f50*/  FMUL.FTZ R54, R3.reuse, R54 ;  /* 0x0000003603367220 */ /* 0x040fe20000410000 */
[----:B------:R-:W-:Y:S01]  /*9f60*/  MUFU.EX2 R219, R219 ;  /* 0x000000db00db7308 */ /* 0x000fe20000000800 */
[C---:B------:R-:W-:Y:S02]  /*9f70*/  FMUL.FTZ R55, R3.reuse, R55 ;  /* 0x0000003703377220 */ /* 0x040fe40000410000 */
[C---:B----4-:R-:W-:Y:S01]  /*9f80*/  HMMA.16816.F32 R108, R128.reuse, R124, R108 ;  /* 0x0000007c806c723c */ /* 0x050fe2000000186c */
[----:B------:R-:W-:Y:S03]  /*9f90*/  LDSM.16.MT88.4 R144, [R160+0x900] ;  /* 0x00090000a090783b */ /* 0x000fe60000004200 */
[C---:B------:R-:W-:Y:S02]  /*9fa0*/  FMUL.FTZ R56, R132.reuse, R56 ;  /* 0x0000003884387220 */ /* 0x040fe40000410000 */
[C---:B------:R-:W-:Y:S02]  /*9fb0*/  FMUL.FTZ R57, R132.reuse, R57 ;  /* 0x0000003984397220 */ /* 0x040fe40000410000 */
[C---:B------:R-:W-:Y:S01]  /*9fc0*/  HMMA.16816.F32 R112, R128.reuse, R126, R112 ;  /* 0x0000007e8070723c */ /* 0x040fe20000001870 */
[----:B------:R-:W4:Y:S03]  /*9fd0*/  LDSM.16.MT88.4 R124, [R133+0x2100] ;  /* 0x00210000857c783b */ /* 0x000f260000004200 */
[C---:B------:R-:W-:Y:S02]  /*9fe0*/  FMUL.FTZ R58, R3.reuse, R58 ;  /* 0x0000003a033a7220 */ /* 0x040fe40000410000 */
[C---:B------:R-:W-:Y:S02]  /*9ff0*/  FMUL.FTZ R59, R3.reuse, R59 ;  /* 0x0000003b033b7220 */ /* 0x040fe40000410000 */
[C---:B------:R-:W-:Y:S04]  /*a000*/  FMUL.FTZ R60, R132.reuse, R60 ;  /* 0x0000003c843c7220 */ /* 0x040fe80000410000 */
[C---:B------:R-:W-:Y:S02]  /*a010*/  FMUL.FTZ R61, R132.reuse, R61 ;  /* 0x0000003d843d7220 */ /* 0x040fe40000410000 */
[C---:B------:R-:W-:Y:S02]  /*a020*/  FMUL.FTZ R62, R3.reuse, R62 ;  /* 0x0000003e033e7220 */ /* 0x040fe40000410000 */
[C---:B------:R-:W-:Y:S01]  /*a030*/  FMUL.FTZ R63, R3.reuse, R63 ;  /* 0x0000003f033f7220 */ /* 0x040fe20000410000 */
[C---:B---3--:R-:W-:Y:S03]  /*a040*/  HMMA.16816.F32 R116, R128.reuse, R136, R116 ;  /* 0x000000888074723c */ /* 0x048fe60000001874 */
[C---:B------:R-:W-:Y:S02]  /*a050*/  FMUL.FTZ R64, R132.reuse, R64 ;  /* 0x0000004084407220 */ /* 0x040fe40000410000 */
[C---:B------:R-:W-:Y:S02]  /*a060*/  FMUL.FTZ R65, R132.reuse, R65 ;  /* 0x0000004184417220 */ /* 0x040fe40000410000 */
[C---:B------:R-:W-:Y:S01]  /*a070*/  FMUL.FTZ R66, R3.reuse, R66 ;  /* 0x0000004203427220 */ /* 0x040fe20000410000 */
[C---:B------:R-:W-:Y:S01]  /*a080*/  HMMA.16816.F32 R120, R128.reuse, R138, R120 ;  /* 0x0000008a8078723c */ /* 0x040fe20000001878 */
[----:B------:R-:W3:Y:S03]  /*a090*/  LDSM.16.MT88.4 R136, [R134+UR4+0x2100] ;  /* 0x002100048688783b */ /* 0x000ee60008004200 */
        /* <DEDUP_REMOVED lines=11> */
[C---:B------:R-:W-:Y:S02]  /*a150*/  FMUL.FTZ R74, R3.reuse, R74 ;  /* 0x0000004a034a7220 */ /* 0x040fe40000410000 */
[C---:B------:R-:W-:Y:S01]  /*a160*/  HMMA.16816.F32 R48, R128.reuse, R126, R48 ;  /* 0x0000007e8030723c */ /* 0x040fe20000001830 */
[----:B------:R-:W4:Y:S03]  /*a170*/  LDSM.16.MT88.4 R124, [R135+UR4+0x4100] ;  /* 0x00410004877c783b */ /* 0x000f260008004200 */
        /* <DEDUP_REMOVED lines=8> */
[----:B------:R-:W3:Y:S03]  /*a200*/  LDSM.16.MT88.4 R136, [R133+0x4100] ;  /* 0x004100008588783b */ /* 0x000ee60000004200 */
[C---:B------:R-:W-:Y:S02]  /*a210*/  FMUL.FTZ R81, R132.reuse, R81 ;  /* 0x0000005184517220 */ /* 0x040fe40000410000 */
[C---:B------:R-:W-:Y:S02]  /*a220*/  FMUL.FTZ R82, R3.reuse, R82 ;  /* 0x0000005203527220 */ /* 0x040fe40000410000 */
[C---:B-----5:R-:W-:Y:S04]  /*a230*/  HMMA.16816.F32 R60, R128.reuse, R140, R60 ;  /* 0x0000008c803c723c */ /* 0x060fe8000000183c */
[C---:B------:R-:W-:Y:S02]  /*a240*/  FMUL.FTZ R83, R3.reuse, R83 ;  /* 0x0000005303537220 */ /* 0x040fe40000410000 */
[C---:B------:R-:W-:Y:S02]  /*a250*/  FMUL.FTZ R84, R132.reuse, R84 ;  /* 0x0000005484547220 */ /* 0x040fe40000410000 */
[C---:B------:R-:W-:Y:S01]  /*a260*/  HMMA.16816.F32 R64, R128.reuse, R142, R64 ;  /* 0x0000008e8040723c */ /* 0x040fe20000001840 */
[----:B------:R-:W5:Y:S03]  /*a270*/  LDSM.16.MT88.4 R140, [R134+UR4+0x4100] ;  /* 0x00410004868c783b */ /* 0x000f660008004200 */
[----:B------:R-:W-:Y:S02]  /*a280*/  FMUL.FTZ R85, R132, R85 ;  /* 0x0000005584557220 */ /* 0x000fe40000410000 */
[C---:B------:R-:W-:Y:S02]  /*a290*/  FMUL.FTZ R86, R3.reuse, R86 ;  /* 0x0000005603567220 */ /* 0x040fe40000410000 */
[C---:B----4-:R-:W-:Y:S04]  /*a2a0*/  HMMA.16816.F32 R68, R128.reuse, R124, R68 ;  /* 0x0000007c8044723c */ /* 0x050fe80000001844 */
[----:B------:R-:W-:Y:S02]  /*a2b0*/  FMUL.FTZ R87, R3, R87 ;  /* 0x0000005703577220 */ /* 0x000fe40000410000 */
[--C-:B------:R-:W-:Y:S02]  /*a2c0*/  FFMA.FTZ R170, R12, c[0x0][0x2d0], -R171.reuse ;  /* 0x0000b4000caa7a23 */ /* 0x100fe400000108ab */
[C---:B------:R-:W-:Y:S01]  /*a2d0*/  HMMA.16816.F32 R72, R128.reuse, R126, R72 ;  /* 0x0000007e8048723c */ /* 0x040fe20000001848 */
[----:B------:R-:W4:Y:S03]  /*a2e0*/  LDSM.16.MT88.4 R124, [R160+0x4100] ;  /* 0x00410000a07c783b */ /* 0x000f260000004200 */
[----:B------:R-:W-:Y:S01]  /*a2f0*/  FFMA.FTZ R173, R13, c[0x0][0x2d0], -R171 ;  /* 0x0000b4000dad7a23 */ /* 0x000fe200000108ab */
[----:B------:R-:W-:Y:S01]  /*a300*/  MUFU.EX2 R170, R170 ;  /* 0x000000aa00aa7308 */ /* 0x000fe20000000800 */
[--C-:B------:R-:W-:Y:S01]  /*a310*/  FFMA.FTZ R174, R14, c[0x0][0x2d0], -R169.reuse ;  /* 0x0000b4000eae7a23 */ /* 0x100fe200000108a9 */
[----:B--2---:R-:W-:Y:S01]  /*a320*/  F2FP.PACK_AB R14, R175, R172 ;  /* 0x000000acaf0e723e */ /* 0x004fe200000000ff */
[----:B------:R-:W-:Y:S01]  /*a330*/  FFMA.FTZ R215, R15, c[0x0][0x2d0], -R169 ;  /* 0x0000b4000fd77a23 */ /* 0x000fe200000108a9 */
[C---:B---3--:R-:W-:Y:S03]  /*a340*/  HMMA.16816.F32 R76, R128.reuse, R136, R76 ;  /* 0x00000088804c723c */ /* 0x048fe6000000184c */
[C---:B------:R-:W-:Y:S01]  /*a350*/  FMUL.FTZ R88, R132.reuse, R88 ;  /* 0x0000005884587220 */ /* 0x040fe20000410000 */
[----:B-1----:R-:W-:Y:S01]  /*a360*/  F2FP.PACK_AB R15, R217, R216 ;  /* 0x000000d8d90f723e */ /* 0x002fe200000000ff */
[C---:B------:R-:W-:Y:S01]  /*a370*/  FMUL.FTZ R89, R132.reuse, R89 ;  /* 0x0000005984597220 */ /* 0x040fe20000410000 */
[----:B------:R-:W1:Y:S01]  /*a380*/  MUFU.EX2 R173, R173 ;  /* 0x000000ad00ad7308 */ /* 0x000e620000000800 */
[C---:B------:R-:W-:Y:S01]  /*a390*/  FMUL.FTZ R90, R3.reuse, R90 ;  /* 0x0000005a035a7220 */ /* 0x040fe20000410000 */
[C---:B------:R-:W-:Y:S01]  /*a3a0*/  HMMA.16816.F32 R80, R128.reuse, R138, R80 ;  /* 0x0000008a8050723c */ /* 0x040fe20000001850 */
[----:B------:R-:W2:Y:S03]  /*a3b0*/  LDSM.16.MT88.4 R136, [R135+UR4+0x900] ;  /* 0x000900048788783b */ /* 0x000ea60008004200 */
[C---:B------:R-:W-:Y:S02]  /*a3c0*/  FMUL.FTZ R91, R3.reuse, R91 ;  /* 0x0000005b035b7220 */ /* 0x040fe40000410000 */
[C---:B------:R-:W-:Y:S02]  /*a3d0*/  FMUL.FTZ R92, R132.reuse, R92 ;  /* 0x0000005c845c7220 */ /* 0x040fe40000410000 */
[C---:B-----5:R-:W-:Y:S01]  /*a3e0*/  HMMA.16816.F32 R84, R128.reuse, R140, R84 ;  /* 0x0000008c8054723c */ /* 0x060fe20000001854 */
[----:B------:R-:W-:Y:S03]  /*a3f0*/  MUFU.EX2 R174, R174 ;  /* 0x000000ae00ae7308 */ /* 0x000fe60000000800 */
[C---:B------:R-:W-:Y:S02]  /*a400*/  FMUL.FTZ R93, R132.reuse, R93 ;  /* 0x0000005d845d7220 */ /* 0x040fe40000410000 */
[C---:B------:R-:W-:Y:S02]  /*a410*/  FMUL.FTZ R94, R3.reuse, R94 ;  /* 0x0000005e035e7220 */ /* 0x040fe40000410000 */
[C---:B------:R-:W-:Y:S01]  /*a420*/  HMMA.16816.F32 R88, R128.reuse, R142, R88 ;  /* 0x0000008e8058723c */ /* 0x040fe20000001858 */
[----:B------:R-:W3:Y:S02]  /*a430*/  LDSM.16.MT88.4 R140, [R134+UR4+0x900] ;  /* 0x00090004868c783b */ /* 0x000ee40008004200 */
[----:B------:R-:W5:Y:S01]  /*a440*/  MUFU.EX2 R215, R215 ;  /* 0x000000d700d77308 */ /* 0x000f620000000800 */
[----:B------:R-:W-:Y:S02]  /*a450*/  FMUL.FTZ R95, R3, R95 ;  /* 0x0000005f035f7220 */ /* 0x000fe40000410000 */
[C---:B------:R-:W-:Y:S01]  /*a460*/  FMUL.FTZ R96, R132.reuse, R96 ;  /* 0x0000006084607220 */ /* 0x040fe20000410000 */
[----:B-1----:R-:W-:Y:S01]  /*a470*/  F2FP.PACK_AB R12, R173, R170 ;  /* 0x000000aaad0c723e */ /* 0x002fe200000000ff */
[C---:B------:R-:W-:Y:S03]  /*a480*/  FMUL.FTZ R97, R132.reuse, R97 ;  /* 0x0000006184617220 */ /* 0x040fe60000410000 */
[C---:B----4-:R-:W-:Y:S03]  /*a490*/  HMMA.16816.F32 R92, R128.reuse, R124, R92 ;  /* 0x0000007c805c723c */ /* 0x050fe6000000185c */
[C---:B------:R-:W-:Y:S02]  /*a4a0*/  FMUL.FTZ R98, R3.reuse, R98 ;  /* 0x0000006203627220 */ /* 0x040fe40000410000 */
[C---:B------:R-:W-:Y:S02]  /*a4b0*/  FMUL.FTZ R99, R3.reuse, R99 ;  /* 0x0000006303637220 */ /* 0x040fe40000410000 */
[----:B------:R-:W-:Y:S02]  /*a4c0*/  FFMA.FTZ R168, R3, R206, R168 ;  /* 0x000000ce03a87223 */ /* 0x000fe400000100a8 */
[----:B------:R-:W-:Y:S03]  /*a4d0*/  FFMA.FTZ R163, R132, R207, R163 ;  /* 0x000000cf84a37223 */ /* 0x000fe600000100a3 */
[----:B------:R-:W-:Y:S01]  /*a4e0*/  HMMA.16816.F32 R96, R128, R126, R96 ;  /* 0x0000007e8060723c */ /* 0x000fe20000001860 */
[----:B------:R-:W1:Y:S02]  /*a4f0*/  LDSM.16.MT88.4 R124, [R160+0x2900] ;  /* 0x00290000a07c783b */ /* 0x000e640000004200 */
[----:B------:R-:W-:Y:S01]  /*a500*/  FADD.FTZ R166, R166, R163 ;  /* 0x000000a3a6a67221 */ /* 0x000fe20000010000 */
[----:B-----5:R-:W-:Y:S01]  /*a510*/  F2FP.PACK_AB R13, R215, R174 ;  /* 0x000000aed70d723e */ /* 0x020fe200000000ff */
[----:B------:R-:W-:Y:S02]  /*a520*/  FADD.FTZ R168, R165, R168 ;  /* 0x000000a8a5a87221 */ /* 0x000fe40000010000 */
[----:B------:R-:W-:Y:S02]  /*a530*/  FADD.FTZ R161, R161, R166 ;  /* 0x000000a6a1a17221 */ /* 0x000fe40000010000 */
[----:B------:R-:W-:Y:S02]  /*a540*/  LDSM.16.MT88.4 R128, [R133+0x4900] ;  /* 0x004900008580783b */ /* 0x000fe40000004200 */
[C---:B--2---:R-:W-:Y:S05]  /*a550*/  HMMA.16816.F32 R4, R12.reuse, R136, R4 ;  /* 0x000000880c04723c */ /* 0x044fea0000001804 */
[----:B------:R-:W-:Y:S03]  /*a560*/  FADD.FTZ R167, R167, R168 ;  /* 0x000000a8a7a77221 */ /* 0x000fe60000010000 */
[C---:B------:R-:W-:Y:S01]  /*a570*/  HMMA.16816.F32 R8, R12.reuse, R138, R8 ;  /* 0x0000008a0c08723c */ /* 0x040fe20000001808 */
[----:B------:R-:W-:Y:S03]  /*a580*/  LDSM.16.MT88.4 R136, [R134+UR4+0x4900] ;  /* 0x004900048688783b */ /* 0x000fe60008004200 */
[----:B------:R-:W-:Y:S04]  /*a590*/  FADD.FTZ R167, R162, R167 ;  /* 0x000000a7a2a77221 */ /* 0x000fe80000010000 */
[C---:B------:R-:W-:Y:S04]  /*a5a0*/  HMMA.16816.F32 R100, R12.reuse, R16, R100 ;  /* 0x000000100c64723c */ /* 0x040fe80000001864 */
[----:B------:R-:W-:Y:S04]  /*a5b0*/  FADD.FTZ R174, R174, R167 ;  /* 0x000000a7aeae7221 */ /* 0x000fe80000010000 */
[C---:B------:R-:W-:Y:S01]  /*a5c0*/  HMMA.16816.F32 R104, R12.reuse, R18, R104 ;  /* 0x000000120c68723c */ /* 0x040fe20000001868 */
[----:B------:R-:W2:Y:S03]  /*a5d0*/  LDSM.16.MT88.4 R16, [R135+UR4+0x4900] ;  /* 0x004900048710783b */ /* 0x000ea60008004200 */
[----:B------:R-:W-:Y:S04]  /*a5e0*/  FADD.FTZ R215, R215, R174 ;  /* 0x000000aed7d77221 */ /* 0x000fe80000010000 */
[C---:B---3--:R-:W-:Y:S04]  /*a5f0*/  HMMA.16816.F32 R108, R12.reuse, R140, R108 ;  /* 0x0000008c0c6c723c */ /* 0x048fe8000000186c */
[----:B------:R-:W-:Y:S04]  /*a600*/  FADD.FTZ R216, R216, R215 ;  /* 0x000000d7d8d87221 */ /* 0x000fe80000010000 */
[C---:B------:R-:W-:Y:S01]  /*a610*/  HMMA.16816.F32 R112, R12.reuse, R142, R112 ;  /* 0x0000008e0c70723c */ /* 0x040fe20000001870 */
[----:B------:R-:W-:Y:S03]  /*a620*/  LDSM.16.MT88.4 R140, [R134+UR4+0x1100] ;  /* 0x00110004868c783b */ /* 0x000fe60008004200 */
[----:B------:R-:W-:Y:S04]  /*a630*/  FADD.FTZ R217, R217, R216 ;  /* 0x000000d8d9d97221 */ /* 0x000fe80000010000 */
        /* <DEDUP_REMOVED lines=10> */
[----:B------:R-:W-:Y:S03]  /*a6e0*/  FFMA.FTZ R151, R25, c[0x0][0x2d0], -R171 ;  /* 0x0000b40019977a23 */ /* 0x000fe600000108ab */
[--C-:B------:R-:W-:Y:S01]  /*a6f0*/  FFMA.FTZ R152, R22, c[0x0][0x2d0], -R169.reuse ;  /* 0x0000b40016987a23 */ /* 0x100fe200000108a9 */
[C---:B------:R-:W-:Y:S01]  /*a700*/  HMMA.16816.F32 R48, R12.reuse, R154, R48 ;  /* 0x0000009a0c30723c */ /* 0x040fe20000001830 */
[----:B------:R-:W3:Y:S03]  /*a710*/  MUFU.EX2 R149, R149 ;  /* 0x0000009500957308 */ /* 0x000ee60000000800 */
[--C-:B------:R-:W-:Y:S02]  /*a720*/  FFMA.FTZ R153, R23, c[0x0][0x2d0], -R169.reuse ;  /* 0x0000b40017997a23 */ /* 0x100fe400000108a9 */
[----:B------:R-:W-:Y:S01]  /*a730*/  LDSM.16.MT88.4 R20, [R133+0x1100] ;  /* 0x001100008514783b */ /* 0x000fe20000004200 */
[--C-:B------:R-:W-:Y:S01]  /*a740*/  FFMA.FTZ R154, R26, c[0x0][0x2d0], -R169.reuse ;  /* 0x0000b4001a9a7a23 */ /* 0x100fe200000108a9 */
[C---:B------:R-:W-:Y:S03]  /*a750*/  HMMA.16816.F32 R52, R12.reuse, R156, R52 ;  /* 0x0000009c0c34723c */ /* 0x040fe60000001834 */
[----:B------:R-:W-:Y:S01]  /*a760*/  MUFU.EX2 R150, R150 ;  /* 0x0000009600967308 */ /* 0x000fe20000000800 */
[----:B------:R-:W-:Y:S02]  /*a770*/  FFMA.FTZ R155, R27, c[0x0][0x2d0], -R169 ;  /* 0x0000b4001b9b7a23 */ /* 0x000fe400000108a9 */
[----:B------:R-:W-:Y:S01]  /*a780*/  LDSM.16.MT88.4 R24, [R160+0x1100] ;  /* 0x00110000a018783b */ /* 0x000fe20000004200 */
[--C-:B------:R-:W-:Y:S01]  /*a790*/  FFMA.FTZ R156, R28, c[0x0][0x2d0], -R171.reuse ;  /* 0x0000b4001c9c7a23 */ /* 0x100fe200000108ab */
[C---:B------:R-:W-:Y:S04]  /*a7a0*/  HMMA.16816.F32 R56, R12.reuse, R158, R56 ;  /* 0x0000009e0c38723c */ /* 0x040fe80000001838 */
[--C-:B------:R-:W-:Y:S01]  /*a7b0*/  FFMA.FTZ R157, R29, c[0x0][0x2d0], -R171.reuse ;  /* 0x0000b4001d9d7a23 */ /* 0x100fe200000108ab */
[----:B------:R-:W4:Y:S02]  /*a7c0*/  MUFU.EX2 R151, R151 ;  /* 0x0000009700977308 */ /* 0x000f240000000800 */
[--C-:B------:R-:W-:Y:S01]  /*a7d0*/  FFMA.FTZ R158, R32, c[0x0][0x2d0], -R171.reuse ;  /* 0x0000b400209e7a23 */ /* 0x100fe200000108ab */
[C---:B-1----:R-:W-:Y:S04]  /*a7e0*/  HMMA.16816.F32 R60, R12.reuse, R124, R60 ;  /* 0x0000007c0c3c723c */ /* 0x042fe8000000183c */
[----:B------:R-:W-:Y:S02]  /*a7f0*/  FFMA.FTZ R171, R33, c[0x0][0x2d0], -R171 ;  /* 0x0000b40021ab7a23 */ /* 0x000fe400000108ab */
[--C-:B------:R-:W-:Y:S01]  /*a800*/  FFMA.FTZ R159, R30, c[0x0][0x2d0], -R169.reuse ;  /* 0x0000b4001e9f7a23 */ /* 0x100fe200000108a9 */
[----:B------:R-:W-:Y:S01]  /*a810*/  MUFU.EX2 R152, R152 ;  /* 0x0000009800987308 */ /* 0x000fe20000000800 */
[C---:B------:R-:W-:Y:S01]  /*a820*/  HMMA.16816.F32 R64, R12.reuse, R126, R64 ;  /* 0x0000007e0c40723c */ /* 0x040fe20000001840 */
[----:B------:R-:W1:Y:S03]  /*a830*/  LDSM.16.MT88.4 R124, [R160+0x4900] ;  /* 0x00490000a07c783b */ /* 0x000e660000004200 */
[----:B------:R-:W-:Y:S04]  /*a840*/  FFMA.FTZ R169, R35, c[0x0][0x2d0], -R169 ;  /* 0x0000b40023a97a23 */ /* 0x000fe800000108a9 */
[C---:B--2---:R-:W-:Y:S01]  /*a850*/  HMMA.16816.F32 R68, R12.reuse, R16, R68 ;  /* 0x000000100c44723c */ /* 0x044fe20000001844 */
[----:B------:R-:W-:Y:S01]  /*a860*/  LDSM.16.MT88.4 R28, [R133+0x1900] ;  /* 0x00190000851c783b */ /* 0x000fe20000004200 */
[----:B------:R-:W2:Y:S06]  /*a870*/  MUFU.EX2 R153, R153 ;  /* 0x0000009900997308 */ /* 0x000eac0000000800 */
[C---:B------:R-:W-:Y:S01]  /*a880*/  HMMA.16816.F32 R72, R12.reuse, R18, R72 ;  /* 0x000000120c48723c */ /* 0x040fe20000001848 */
[----:B------:R-:W5:Y:S03]  /*a890*/  LDSM.16.MT88.4 R16, [R135+UR4+0x1100] ;  /* 0x001100048710783b */ /* 0x000f660008004200 */
[----:B------:R-:W-:Y:S04]  /*a8a0*/  MUFU.EX2 R154, R154 ;  /* 0x0000009a009a7308 */ /* 0x000fe80000000800 */
[C---:B------:R-:W-:Y:S01]  /*a8b0*/  HMMA.16816.F32 R76, R12.reuse, R128, R76 ;  /* 0x000000800c4c723c */ /* 0x040fe2000000184c */
[----:B------:R-:W-:Y:S05]  /*a8c0*/  LDSM.16.MT88.4 R32, [R134+UR4+0x1900] ;  /* 0x001900048620783b */ /* 0x000fea0008004200 */
[----:B------:R-:W1:Y:S02]  /*a8d0*/  MUFU.EX2 R155, R155 ;  /* 0x0000009b009b7308 */ /* 0x000e640000000800 */
[C---:B------:R-:W-:Y:S01]  /*a8e0*/  HMMA.16816.F32 R80, R12.reuse, R130, R80 ;  /* 0x000000820c50723c */ /* 0x040fe20000001850 */
[----:B------:R-:W2:Y:S07]  /*a8f0*/  LDSM.16.MT88.4 R128, [R135+UR4+0x3100] ;  /* 0x003100048780783b */ /* 0x000eae0008004200 */
[C---:B------:R-:W-:Y:S01]  /*a900*/  HMMA.16816.F32 R84, R12.reuse, R136, R84 ;  /* 0x000000880c54723c */ /* 0x040fe20000001854 */
[----:B------:R-:W-:Y:S07]  /*a910*/  MUFU.EX2 R156, R156 ;  /* 0x0000009c009c7308 */ /* 0x000fee0000000800 */
[C---:B------:R-:W-:Y:S01]  /*a920*/  HMMA.16816.F32 R88, R12.reuse, R138, R88 ;  /* 0x0000008a0c58723c */ /* 0x040fe20000001858 */
[----:B------:R-:W-:Y:S02]  /*a930*/  LDSM.16.MT88.4 R136, [R160+0x1900] ;  /* 0x00190000a088783b */ /* 0x000fe40000004200 */
[----:B------:R-:W2:Y:S05]  /*a940*/  MUFU.EX2 R157, R157 ;  /* 0x0000009d009d7308 */ /* 0x000eaa0000000800 */
[C---:B-1----:R-:W-:Y:S05]  /*a950*/  HMMA.16816.F32 R92, R12.reuse, R124, R92 ;  /* 0x0000007c0c5c723c */ /* 0x042fea000000185c */
[----:B------:R-:W-:Y:S03]  /*a960*/  MUFU.EX2 R158, R158 ;  /* 0x0000009e009e7308 */ /* 0x000fe60000000800 */
[----:B------:R-:W-:Y:S01]  /*a970*/  HMMA.16816.F32 R96, R12, R126, R96 ;  /* 0x0000007e0c60723c */ /* 0x000fe20000001860 */
[----:B------:R-:W1:Y:S06]  /*a980*/  LDSM.16.MT88.4 R124, [R133+0x3100] ;  /* 0x00310000857c783b */ /* 0x000e6c0000004200 */
[----:B---3--:R-:W-:Y:S01]  /*a990*/  F2FP.PACK_AB R12, R149, R148 ;  /* 0x00000094950c723e */ /* 0x008fe200000000ff */
[----:B------:R-:W3:Y:S01]  /*a9a0*/  MUFU.EX2 R171, R171 ;  /* 0x000000ab00ab7308 */ /* 0x000ee20000000800 */
[----:B----4-:R-:W-:Y:S03]  /*a9b0*/  F2FP.PACK_AB R14, R151, R150 ;  /* 0x00000096970e723e */ /* 0x010fe600000000ff */
[----:B--2---:R-:W-:Y:S01]  /*a9c0*/  F2FP.PACK_AB R13, R153, R152 ;  /* 0x00000098990d723e */ /* 0x004fe200000000ff */
[----:B------:R-:W-:Y:S01]  /*a9d0*/  FADD.FTZ R152, R152, R217 ;  /* 0x000000d998987221 */ /* 0x000fe20000010000 */
[----:B------:R-:W-:Y:S03]  /*a9e0*/  F2FP.PACK_AB R15, R155, R154 ;  /* 0x0000009a9b0f723e */ /* 0x000fe600000000ff */
[----:B------:R-:W-:Y:S01]  /*a9f0*/  FADD.FTZ R153, R153, R152 ;  /* 0x0000009899997221 */ /* 0x000fe20000010000 */
[----:B------:R-:W2:Y:S03]  /*aa00*/  MUFU.EX2 R159, R159 ;  /* 0x0000009f009f7308 */ /* 0x000ea60000000800 */
[C---:B-----5:R-:W-:Y:S03]  /*aa10*/  HMMA.16816.F32 R4, R12.reuse, R16, R4 ;  /* 0x000000100c04723c */ /* 0x060fe60000001804 */
[----:B------:R-:W-:Y:S04]  /*aa20*/  FADD.FTZ R154, R154, R153 ;  /* 0x000000999a9a7221 */ /* 0x000fe80000010000 */
[----:B------:R-:W4:Y:S01]  /*aa30*/  MUFU.EX2 R220, R169 ;  /* 0x000000a900dc7308 */ /* 0x000f220000000800 */
[C---:B------:R-:W-:Y:S01]  /*aa40*/  HMMA.16816.F32 R8, R12.reuse, R18, R8 ;  /* 0x000000120c08723c */ /* 0x040fe20000001808 */
[----:B------:R-:W5:Y:S03]  /*aa50*/  LDSM.16.MT88.4 R16, [R134+UR4+0x3100] ;  /* 0x003100048610783b */ /* 0x000f660008004200 */
[----:B------:R-:W-:Y:S04]  /*aa60*/  FADD.FTZ R154, R155, R154 ;  /* 0x0000009a9b9a7221 */ /* 0x000fe80000010000 */
[C---:B------:R-:W-:Y:S08]  /*aa70*/  HMMA.16816.F32 R100, R12.reuse, R20, R100 ;  /* 0x000000140c64723c */ /* 0x040ff00000001864 */
[C---:B------:R-:W-:Y:S01]  /*aa80*/  HMMA.16816.F32 R104, R12.reuse, R22, R104 ;  /* 0x000000160c68723c */ /* 0x040fe20000001868 */
[----:B------:R-:W1:Y:S07]  /*aa90*/  LDSM.16.MT88.4 R20, [R160+0x3100] ;  /* 0x00310000a014783b */ /* 0x000e6e0000004200 */
[C---:B------:R-:W-:Y:S08]  /*aaa0*/  HMMA.16816.F32 R108, R12.reuse, R140, R108 ;  /* 0x0000008c0c6c723c */ /* 0x040ff0000000186c */
[C---:B------:R-:W-:Y:S01]  /*aab0*/  HMMA.16816.F32 R112, R12.reuse, R142, R112 ;  /* 0x0000008e0c70723c */ /* 0x040fe20000001870 */
[----:B------:R-:W-:Y:S07]  /*aac0*/  LDSM.16.MT88.4 R140, [R135+UR4+0x3900] ;  /* 0x00390004878c783b */ /* 0x000fee0008004200 */
[C---:B------:R-:W-:Y:S08]  /*aad0*/  HMMA.16816.F32 R116, R12.reuse, R24, R116 ;  /* 0x000000180c74723c */ /* 0x040ff00000001874 */
[C---:B------:R-:W-:Y:S01]  /*aae0*/  HMMA.16816.F32 R120, R12.reuse, R26, R120 ;  /* 0x0000001a0c78723c */ /* 0x040fe20000001878 */
[----:B------:R-:W2:Y:S07]  /*aaf0*/  LDSM.16.MT88.4 R24, [R135+UR4+0x5100] ;  /* 0x005100048718783b */ /* 0x000eae0008004200 */
[C---:B------:R-:W-:Y:S08]  /*ab00*/  HMMA.16816.F32 R36, R12.reuse, R128, R36 ;  /* 0x000000800c24723c */ /* 0x040ff00000001824 */
[C---:B------:R-:W-:Y:S08]  /*ab10*/  HMMA.16816.F32 R40, R12.reuse, R130, R40 ;  /* 0x000000820c28723c */ /* 0x040ff00000001828 */
[C---:B-1----:R-:W-:Y:S08]  /*ab20*/  HMMA.16816.F32 R44, R12.reuse, R124, R44 ;  /* 0x0000007c0c2c723c */ /* 0x042ff0000000182c */
[C---:B------:R-:W-:Y:S01]  /*ab30*/  HMMA.16816.F32 R48, R12.reuse, R126, R48 ;  /* 0x0000007e0c30723c */ /* 0x040fe20000001830 */
[----:B------:R-:W1:Y:S07]  /*ab40*/  LDSM.16.MT88.4 R124, [R133+0x5100] ;  /* 0x00510000857c783b */ /* 0x000e6e0000004200 */
[C---:B-----5:R-:W-:Y:S08]  /*ab50*/  HMMA.16816.F32 R52, R12.reuse, R16, R52 ;  /* 0x000000100c34723c */ /* 0x060ff00000001834 */
[C---:B------:R-:W-:Y:S01]  /*ab60*/  HMMA.16816.F32 R56, R12.reuse, R18, R56 ;  /* 0x000000120c38723c */ /* 0x040fe20000001838 */
[----:B------:R-:W5:Y:S07]  /*ab70*/  LDSM.16.MT88.4 R16, [R134+UR4+0x5100] ;  /* 0x005100048610783b */ /* 0x000f6e0008004200 */
[C---:B------:R-:W-:Y:S08]  /*ab80*/  HMMA.16816.F32 R60, R12.reuse, R20, R60 ;  /* 0x000000140c3c723c */ /* 0x040ff0000000183c */
[C---:B------:R-:W-:Y:S01]  /*ab90*/  HMMA.16816.F32 R64, R12.reuse, R22, R64 ;  /* 0x000000160c40723c */ /* 0x040fe20000001840 */
[----:B------:R-:W3:Y:S07]  /*aba0*/  LDSM.16.MT88.4 R20, [R160+0x5100] ;  /* 0x00510000a014783b */ /* 0x000eee0000004200 */
[C---:B--2---:R-:W-:Y:S08]  /*abb0*/  HMMA.16816.F32 R68, R12.reuse, R24, R68 ;  /* 0x000000180c44723c */ /* 0x044ff00000001844 */
[C---:B------:R-:W-:Y:S01]  /*abc0*/  HMMA.16816.F32 R72, R12.reuse, R26, R72 ;  /* 0x0000001a0c48723c */ /* 0x040fe20000001848 */
[----:B------:R-:W2:Y:S07]  /*abd0*/  LDSM.16.MT88.4 R24, [R135+UR4+0x1900] ;  /* 0x001900048718783b */ /* 0x000eae0008004200 */
[C---:B-1----:R-:W-:Y:S08]  /*abe0*/  HMMA.16816.F32 R76, R12.reuse, R124, R76 ;  /* 0x0000007c0c4c723c */ /* 0x042ff0000000184c */
[C---:B------:R-:W-:Y:S08]  /*abf0*/  HMMA.16816.F32 R80, R12.reuse, R126, R80 ;  /* 0x0000007e0c50723c */ /* 0x040ff00000001850 */
[C---:B-----5:R-:W-:Y:S08]  /*ac00*/  HMMA.16816.F32 R84, R12.reuse, R16, R84 ;  /* 0x000000100c54723c */ /* 0x060ff00000001854 */
[C---:B------:R-:W-:Y:S01]  /*ac10*/  HMMA.16816.F32 R88, R12.reuse, R18, R88 ;  /* 0x000000120c58723c */ /* 0x040fe20000001858 */
[----:B------:R-:W1:Y:S07]  /*ac20*/  LDSM.16.MT88.4 R16, [R134+UR4+0x3900] ;  /* 0x003900048610783b */ /* 0x000e6e0008004200 */
[C---:B---3--:R-:W-:Y:S07]  /*ac30*/  HMMA.16816.F32 R92, R12.reuse, R20, R92 ;  /* 0x000000140c5c723c */ /* 0x048fee000000185c */
[----:B------:R-:W-:Y:S01]  /*ac40*/  IADD3 R20, R214, -0x2, RZ ;  /* 0xfffffffed6147810 */ /* 0x000fe20007ffe0ff */
[----:B------:R-:W-:Y:S03]  /*ac50*/  HMMA.16816.F32 R96, R12, R22, R96 ;  /* 0x000000160c60723c */ /* 0x000fe60000001860 */
[----:B------:R-:W-:Y:S04]  /*ac60*/  ISETP.GE.AND P6, PT, R20, R189, PT ;  /* 0x000000bd1400720c */ /* 0x000fe80003fc6270 */
[----:B------:R-:W-:Y:S02]  /*ac70*/  F2FP.PACK_AB R12, R157, R156 ;  /* 0x0000009c9d0c723e */ /* 0x000fe400000000ff */
[----:B------:R-:W-:Y:S03]  /*ac80*/  F2FP.PACK_AB R14, R171, R158 ;  /* 0x0000009eab0e723e */ /* 0x000fe600000000ff */
[----:B------:R-:W-:Y:S01]  /*ac90*/  F2FP.PACK_AB R13, R218, R159 ;  /* 0x0000009fda0d723e */ /* 0x000fe200000000ff */
[----:B------:R-:W-:Y:S01]  /*aca0*/  FADD.FTZ R159, R159, R154 ;  /* 0x0000009a9f9f7221 */ /* 0x000fe20000010000 */
[----:B----4-:R-:W-:Y:S03]  /*acb0*/  F2FP.PACK_AB R15, R220, R219 ;  /* 0x000000dbdc0f723e */ /* 0x010fe600000000ff */
[----:B------:R-:W-:Y:S04]  /*acc0*/  FADD.FTZ R218, R218, R159 ;  /* 0x0000009fdada7221 */ /* 0x000fe80000010000 */
[C---:B--2---:R-:W-:Y:S01]  /*acd0*/  HMMA.16816.F32 R128, R12.reuse, R24, R4 ;  /* 0x000000180c80723c */ /* 0x044fe20000001804 */
[----:B------:R-:W2:Y:S02]  /*ace0*/  LDSM.16.MT88.4 R4, [R160+0x3900] ;  /* 0x00390000a004783b */ /* 0x000ea40000004200 */
[----:B------:R-:W-:Y:S04]  /*acf0*/  FADD.FTZ R219, R219, R218 ;  /* 0x000000dadbdb7221 */ /* 0x000fe80000010000 */
[----:B------:R-:W-:Y:S01]  /*ad00*/  FADD.FTZ R206, R220, R219 ;  /* 0x000000dbdcce7221 */ /* 0x000fe20000010000 */
[C---:B------:R-:W-:Y:S01]  /*ad10*/  HMMA.16816.F32 R124, R12.reuse, R26, R8 ;  /* 0x0000001a0c7c723c */ /* 0x040fe20000001808 */
[----:B------:R-:W3:Y:S07]  /*ad20*/  LDSM.16.MT88.4 R8, [R135+UR4+0x5900] ;  /* 0x005900048708783b */ /* 0x000eee0008004200 */
        /* <DEDUP_REMOVED lines=12> */
[----:B------:R1:W4:Y:S07]  /*adf0*/  LDSM.16.MT88.4 R16, [R133+0x5900] ;  /* 0x005900008510783b */ /* 0x00032e0000004200 */
[C---:B--2---:R-:W-:Y:S07]  /*ae00*/  HMMA.16816.F32 R60, R12.reuse, R4, R60 ;  /* 0x000000040c3c723c */ /* 0x044fee000000183c */
[----:B------:R-:W-:Y:S01]  /*ae10*/  @P6 SHF.R.S32.HI R5, RZ, 0x1f, R20 ;  /* 0x0000001fff056819 */ /* 0x000fe20000011414 */
[C---:B------:R-:W-:Y:S04]  /*ae20*/  HMMA.16816.F32 R64, R12.reuse, R6, R64 ;  /* 0x000000060c40723c */ /* 0x040fe80000001840 */
[----:B------:R-:W-:Y:S04]  /*ae30*/  @P6 IMAD R5, R5, c[0x0][0x1e0], RZ ;  /* 0x0000780005056a24 */ /* 0x000fe800078e02ff */
[C---:B---3--:R-:W-:Y:S04]  /*ae40*/  HMMA.16816.F32 R68, R12.reuse, R8, R68 ;  /* 0x000000080c44723c */ /* 0x048fe80000001844 */
[C---:B------:R-:W-:Y:S01]  /*ae50*/  @P6 IMAD R5, R20.reuse, c[0x0][0x1e4], R5 ;  /* 0x0000790014056a24 */ /* 0x040fe200078e0205 */
[----:B-1----:R-:W-:Y:S01]  /*ae60*/  MOV R133, R2 ;  /* 0x0000000200857202 */ /* 0x002fe20000000f00 */
[----:B------:R-:W-:Y:S02]  /*ae70*/  @P6 IMAD.WIDE.U32 R20, R20, c[0x0][0x1e0], RZ ;  /* 0x0000780014146a25 */ /* 0x000fe400078e00ff */
[C---:B------:R-:W-:Y:S04]  /*ae80*/  HMMA.16816.F32 R72, R12.reuse, R10, R72 ;  /* 0x0000000a0c48723c */ /* 0x040fe80000001848 */
[----:B------:R-:W-:Y:S02]  /*ae90*/  @P6 IADD3 R5, R21, R5, RZ ;  /* 0x0000000515056210 */ /* 0x000fe40007ffe0ff */
[C---:B------:R-:W-:Y:S02]  /*aea0*/  @P6 SHF.L.U32 R8, R20.reuse, 0x6, RZ ;  /* 0x0000000614086819 */ /* 0x040fe400000006ff */
[----:B------:R-:W-:Y:S01]  /*aeb0*/  @P6 SHF.L.U64.HI R9, R20, 0x6, R5 ;  /* 0x0000000614096819 */ /* 0x000fe20000010205 */
[C---:B----4-:R-:W-:Y:S01]  /*aec0*/  HMMA.16816.F32 R76, R12.reuse, R16, R76 ;  /* 0x000000100c4c723c */ /* 0x050fe2000000184c */
[----:B------:R-:W1:Y:S02]  /*aed0*/  LDSM.16.MT88.4 R4, [R134+UR4+0x5900] ;  /* 0x005900048604783b */ /* 0x000e640008004200 */
[C---:B------:R-:W-:Y:S02]  /*aee0*/  @P6 IADD3 R3, P0, R8.reuse, R198, RZ ;  /* 0x000000c608036210 */ /* 0x040fe40007f1e0ff */
[----:B------:R-:W-:Y:S02]  /*aef0*/  @P6 IADD3 R21, P4, R8, R179, RZ ;  /* 0x000000b308156210 */ /* 0x000fe40007f9e0ff */
[----:B------:R-:W-:Y:S01]  /*af00*/  @P6 LEA R22, P5, R3, c[0x0][0x1c8], 0x1 ;  /* 0x0000720003166a11 */ /* 0x000fe200078a08ff */
[C---:B------:R-:W-:Y:S04]  /*af10*/  HMMA.16816.F32 R80, R12.reuse, R18, R80 ;  /* 0x000000120c50723c */ /* 0x040fe80000001850 */
[----:B------:R-:W-:Y:S02]  /*af20*/  @P6 IADD3.X R10, R9, R203, RZ, P0, !PT ;  /* 0x000000cb090a6210 */ /* 0x000fe400007fe4ff */
[----:B------:R-:W-:Y:S02]  /*af30*/  @P6 LEA R20, P0, R21, c[0x0][0x1c8], 0x1 ;  /* 0x0000720015146a11 */ /* 0x000fe400078008ff */
[----:B------:R-:W-:Y:S01]  /*af40*/  @P6 LEA.HI.X R23, R3, c[0x0][0x1cc], R10, 0x1, P5 ;  /* 0x0000730003176a11 */ /* 0x000fe200028f0c0a */
[----:B------:R-:W-:Y:S03]  /*af50*/  FADD.FTZ R3, R164, R161 ;  /* 0x000000a1a4037221 */ /* 0x000fe60000010000 */
[----:B------:R-:W-:Y:S01]  /*af60*/  @P6 IADD3.X R24, R9, R178, RZ, P4, !PT ;  /* 0x000000b209186210 */ /* 0x000fe200027fe4ff */
[----:B------:R-:W-:Y:S01]  /*af70*/  FADD.FTZ R170, R170, R3 ;  /* 0x00000003aaaa7221 */ /* 0x000fe20000010000 */
[----:B------:R-:W-:Y:S02]  /*af80*/  MOV R3, UR7 ;  /* 0x0000000700037c02 */ /* 0x000fe40008000f00 */
[----:B------:R-:W-:Y:S01]  /*af90*/  @P6 LEA.HI.X R21, R21, c[0x0][0x1cc], R24, 0x1, P0 ;  /* 0x0000730015156a11 */ /* 0x000fe200000f0c18 */
[----:B------:R-:W-:Y:S01]  /*afa0*/  FADD.FTZ R173, R173, R170 ;  /* 0x000000aaadad7221 */ /* 0x000fe20000010000 */
[----:B------:R-:W-:Y:S01]  /*afb0*/  @P6 IADD3 R24, P5, R193, R8, RZ ;  /* 0x00000008c1186210 */ /* 0x000fe20007fbe0ff */
[----:B------:R-:W-:Y:S01]  /*afc0*/  @P6 IMAD R3, R3, 0x3000, R194 ;  /* 0x0000300003036824 */ /* 0x000fe200078e02c2 */
[----:B------:R-:W-:Y:S01]  /*afd0*/  @P6 IADD3 R17, P0, R8, R177, RZ ;  /* 0x000000b108116210 */ /* 0x000fe20007f1e0ff */
[----:B------:R-:W-:Y:S01]  /*afe0*/  FADD.FTZ R172, R172, R173 ;  /* 0x000000adacac7221 */ /* 0x000fe20000010000 */
[----:B------:R-:W-:Y:S02]  /*aff0*/  @P6 IADD3.X R25, R192, R9, RZ, P5, !PT ;  /* 0x00000009c0196210 */ /* 0x000fe40002ffe4ff */
[----:B------:R-:W-:Y:S01]  /*b000*/  @P6 IADD3.X R28, R9, R176, RZ, P0, !PT ;  /* 0x000000b0091c6210 */ /* 0x000fe200007fe4ff */
[----:B------:R-:W-:Y:S01]  /*b010*/  FADD.FTZ R175, R175, R172 ;  /* 0x000000acafaf7221 */ /* 0x000fe20000010000 */
[----:B------:R-:W2:Y:S01]  /*b020*/  LDSM.16.MT88.4 R8, [R160+0x5900] ;  /* 0x00590000a008783b */ /* 0x000ea20000004200 */
[----:B------:R-:W-:Y:S02]  /*b030*/  @P6 SHF.L.U32 R3, R3, 0x1, RZ ;  /* 0x0000000103036819 */ /* 0x000fe400000006ff */
[C---:B------:R-:W-:Y:S01]  /*b040*/  @P6 LEA R16, P5, R17.reuse, c[0x0][0x1c8], 0x1 ;  /* 0x0000720011106a11 */ /* 0x040fe200078a08ff */
[----:B------:R-:W-:Y:S01]  /*b050*/  FADD.FTZ R148, R148, R175 ;  /* 0x000000af94947221 */ /* 0x000fe20000010000 */
[C---:B------:R-:W-:Y:S02]  /*b060*/  @P6 IADD3 R27, P4, R24.reuse, R198, RZ ;  /* 0x000000c6181b6210 */ /* 0x040fe40007f9e0ff */
[----:B------:R-:W-:Y:S01]  /*b070*/  @P6 LEA.HI.X R17, R17, c[0x0][0x1cc], R28, 0x1, P5 ;  /* 0x0000730011116a11 */ /* 0x000fe200028f0c1c */
[----:B------:R-:W-:Y:S01]  /*b080*/  @!PT LDS RZ, [RZ] ;  /* 0x00000000fffff984 */ /* 0x000fe20000000800 */
[----:B------:R-:W-:Y:S01]  /*b090*/  @!PT LDS RZ, [RZ] ;  /* 0x00000000fffff984 */ /* 0x000fe20000000800 */
[----:B------:R-:W-:Y:S01]  /*b0a0*/  @!PT LDS RZ, [RZ] ;  /* 0x00000000fffff984 */ /* 0x000fe20000000800 */
[----:B------:R3:W-:Y:S01]  /*b0b0*/  @P6 LDGSTS.E.BYPASS.LTC128B.128 [R3+0xc100], [R22.64], !P3 ;  /* 0x0c10000016036fae */ /* 0x0007e2000d901d4a */
[----:B------:R-:W-:Y:S01]  /*b0c0*/  @P6 LEA R26, P0, R27, c[0x0][0x1c8], 0x1 ;  /* 0x000072001b1a6a11 */ /* 0x000fe200078008ff */
[C---:B-1----:R-:W-:Y:S03]  /*b0d0*/  HMMA.16816.F32 R84, R12.reuse, R4, R84 ;  /* 0x000000040c54723c */ /* 0x042fe60000001854 */
[----:B------:R-:W-:Y:S01]  /*b0e0*/  @P6 IADD3.X R30, R25, R203, RZ, P4, !PT ;  /* 0x000000cb191e6210 */ /* 0x000fe200027fe4ff */
[----:B------:R-:W-:Y:S01]  /*b0f0*/  FADD.FTZ R149, R149, R148 ;  /* 0x0000009495957221 */ /* 0x000fe20000010000 */
[C---:B------:R-:W-:Y:S01]  /*b100*/  @P6 IADD3 R29, P4, R24.reuse, R177, RZ ;  /* 0x000000b1181d6210 */ /* 0x040fe20007f9e0ff */
[----:B------:R3:W-:Y:S01]  /*b110*/  @P6 LDGSTS.E.BYPASS.LTC128B.128 [R3+0xe100], [R20.64], !P2 ;  /* 0x0e10000014036fae */ /* 0x0007e2000d101d4a */
[----:B------:R-:W-:Y:S01]  /*b120*/  @P6 LEA.HI.X R27, R27, c[0x0][0x1cc], R30, 0x1, P0 ;  /* 0x000073001b1b6a11 */ /* 0x000fe200000f0c1e */
[C---:B------:R-:W-:Y:S04]  /*b130*/  HMMA.16816.F32 R88, R12.reuse, R6, R88 ;  /* 0x000000060c58723c */ /* 0x040fe80000001858 */
[----:B------:R-:W-:Y:S01]  /*b140*/  @P6 IADD3 R28, P0, R24, R179, RZ ;  /* 0x000000b3181c6210 */ /* 0x000fe20007f1e0ff */
[----:B------:R-:W-:Y:S01]  /*b150*/  FADD.FTZ R150, R150, R149 ;  /* 0x0000009596967221 */ /* 0x000fe20000010000 */
[----:B------:R3:W-:Y:S01]  /*b160*/  @P6 LDGSTS.E.BYPASS.LTC128B.128 [R3+0x10100], [R16.64], !P1 ;  /* 0x1010000010036fae */ /* 0x0007e2000c901d4a */
[C---:B------:R-:W-:Y:S02]  /*b170*/  @P6 IADD3.X R30, R25.reuse, R176, RZ, P4, !PT ;  /* 0x000000b0191e6210 */ /* 0x040fe400027fe4ff */
[C---:B------:R-:W-:Y:S03]  /*b180*/  @P6 LEA R18, P5, R28.reuse, c[0x0][0x1c8], 0x1 ;  /* 0x000072001c126a11 */ /* 0x040fe600078a08ff */
[----:B------:R-:W-:Y:S01]  /*b190*/  @P6 IADD3.X R19, R25, R178, RZ, P0, !PT ;  /* 0x000000b219136210 */ /* 0x000fe200007fe4ff */
[----:B------:R-:W-:Y:S01]  /*b1a0*/  FADD.FTZ R151, R151, R150 ;  /* 0x0000009697977221 */ /* 0x000fe20000010000 */
[----:B------:R3:W-:Y:S01]  /*b1b0*/  @P6 LDGSTS.E.BYPASS.LTC128B.128 [R3+0xd100], [R26.64], !P3 ;  /* 0x0d1000001a036fae */ /* 0x0007e2000d901d4a */
[C---:B------:R-:W-:Y:S02]  /*b1c0*/  @P6 LEA R24, P0, R29.reuse, c[0x0][0x1c8], 0x1 ;  /* 0x000072001d186a11 */ /* 0x040fe400078008ff */
[----:B------:R-:W-:Y:S01]  /*b1d0*/  @P6 LEA.HI.X R19, R28, c[0x0][0x1cc], R19, 0x1, P5 ;  /* 0x000073001c136a11 */ /* 0x000fe200028f0c13 */
[----:B------:R-:W-:Y:S01]  /*b1e0*/  FADD.FTZ R156, R156, R151 ;  /* 0x000000979c9c7221 */ /* 0x000fe20000010000 */
[----:B------:R-:W-:Y:S02]  /*b1f0*/  @P6 LEA.HI.X R25, R29, c[0x0][0x1cc], R30, 0x1, P0 ;  /* 0x000073001d196a11 */ /* 0x000fe400000f0c1e */
[----:B------:R-:W-:Y:S01]  /*b200*/  ISETP.GT.AND P0, PT, R214, R213, PT ;  /* 0x000000d5d600720c */ /* 0x000fe20003f04270 */
[----:B------:R3:W-:Y:S01]  /*b210*/  @P6 LDGSTS.E.BYPASS.LTC128B.128 [R3+0xf100], [R18.64], !P2 ;  /* 0x0f10000012036fae */ /* 0x0007e2000d101d4a */
[C---:B--2---:R-:W-:Y:S03]  /*b220*/  HMMA.16816.F32 R92, R12.reuse, R8, R92 ;  /* 0x000000080c5c723c */ /* 0x044fe6000000185c */
[----:B------:R-:W-:Y:S01]  /*b230*/  FADD.FTZ R157, R157, R156 ;  /* 0x0000009c9d9d7221 */ /* 0x000fe20000010000 */
[----:B------:R-:W-:Y:S03]  /*b240*/  MOV R214, R210 ;  /* 0x000000d200d67202 */ /* 0x000fe60000000f00 */
[----:B------:R3:W-:Y:S01]  /*b250*/  @P6 LDGSTS.E.BYPASS.LTC128B.128 [R3+0x11100], [R24.64], !P1 ;  /* 0x1110000018036fae */ /* 0x0007e2000c901d4a */
[----:B------:R-:W-:Y:S04]  /*b260*/  HMMA.16816.F32 R96, R12, R10, R96 ;  /* 0x0000000a0c60723c */ /* 0x000fe80000001860 */
[----:B------:R-:W-:Y:S03]  /*b270*/  FADD.FTZ R158, R158, R157 ;  /* 0x0000009d9e9e7221 */ /* 0x000fe60000010000 */
[----:B------:R-:W0:Y:S01]  /*b280*/  LDGDEPBAR ;  /* 0x00000000000079af */ /* 0x000e220000000000 */
[----:B------:R-:W-:Y:S01]  /*b290*/  FADD.FTZ R207, R171, R158 ;  /* 0x0000009eabcf7221 */ /* 0x000fe20000010000 */
[----:B---3--:R-:W-:Y:S01]  /*b2a0*/  MOV R3, R0 ;  /* 0x0000000000037202 */ /* 0x008fe20000000f00 */
[----:B------:R-:W-:-:S05]  /*b2b0*/  @P0 BRA `(.L_x_1599) ;  /* 0xffffd5c000000947 */ /* 0x000fca000383ffff */
.L_x_1598:
[----:B------:R-:W-:-:S13]  /*b2c0*/  ISETP.GE.AND P0, PT, R210, R189, PT ;  /* 0x000000bdd200720c */ /* 0x000fda0003f06270 */
[----:B------:R-:W-:Y:S05]  /*b2d0*/  @!P0 BRA `(.L_x_1600) ;  /* 0x0000362000008947 */ /* 0x000fea0003800000 */
[----:B------:R-:W-:Y:S01]  /*b2e0*/  PLOP3.LUT P5, PT, PT, PT, UP2, 0x80, 0x0 ;  /* 0x000000000000781c */ /* 0x000fe20003faf028 */
[----:B------:R-:W-:Y:S01]  /*b2f0*/  IMAD.MOV.U32 R133, RZ, RZ, 0x40 ;  /* 0x00000040ff857424 */ /* 0x000fe200078e00ff */
[----:B------:R-:W-:Y:S01]  /*b300*/  PLOP3.LUT P4, PT, PT, PT, UP2, 0x80, 0x0 ;  /* 0x000000000000781c */ /* 0x000fe20003f8f028 */
[----:B------:R-:W-:Y:S01]  /*b310*/  IMAD.MOV.U32 R3, RZ, RZ, R0 ;  /* 0x000000ffff037224 */ /* 0x000fe200078e0000 */
[----:B------:R-:W-:Y:S01]  /*b320*/  LOP3.LUT P0, RZ, R208, 0x4, RZ, 0xc0, !PT ;  /* 0x00000004d0ff7812 */ /* 0x000fe2000780c0ff */
[----:B------:R-:W-:Y:S01]  /*b330*/  IMAD.MOV.U32 R132, RZ, RZ, R2 ;  /* 0x000000ffff847224 */ /* 0x000fe200078e0002 */
[C---:B------:R-:W-:Y:S02]  /*b340*/  IADD3 R208, P6, R196.reuse, 0x40, RZ ;  /* 0x00000040c4d07810 */ /* 0x040fe40007fde0ff */
[----:B------:R-:W-:Y:S02]  /*b350*/  SEL R133, R133, 0xffffffc0, !P0 ;  /* 0xffffffc085857807 */ /* 0x000fe40004000000 */
[----:B------:R-:W-:Y:S01]  /*b360*/  IADD3 R216, P0, R196, 0x80, RZ ;  /* 0x00000080c4d87810 */ /* 0x000fe20007f1e0ff */
[----:B------:R-:W-:Y:S01]  /*b370*/  IMAD.X R217, RZ, RZ, R201, P6 ;  /* 0x000000ffffd97224 */ /* 0x000fe200030e06c9 */
[C---:B------:R-:W-:Y:S01]  /*b380*/  IADD3 R212, P6, R198.reuse, 0x80, RZ ;  /* 0x00000080c6d47810 */ /* 0x040fe20007fde0ff */
[----:B------:R-:W-:Y:S01]  /*b390*/  @P5 IMAD.HI.U32 R209, R195, c[0x0][0x2c8], RZ ;  /* 0x0000b200c3d15a27 */ /* 0x000fe200078e00ff */
[----:B------:R-:W-:-:S03]  /*b3a0*/  IADD3 R214, P5, R198, 0x40, RZ ;  /* 0x00000040c6d67810 */ /* 0x000fc60007fbe0ff */
[----:B------:R-:W-:Y:S01]  /*b3b0*/  IMAD.X R215, RZ, RZ, R201, P0 ;  /* 0x000000ffffd77224 */ /* 0x000fe200000e06c9 */
[----:B------:R-:W-:Y:S01]  /*b3c0*/  @P4 SHF.R.U32.HI R209, RZ, c[0x0][0x2cc], R209 ;  /* 0x0000b300ffd14a19 */ /* 0x000fe200000116d1 */
[--C-:B------:R-:W-:Y:S02]  /*b3d0*/  IMAD.X R213, RZ, RZ, R203.reuse, P5 ;  /* 0x000000ffffd57224 */ /* 0x100fe400028e06cb */
[----:B------:R-:W-:Y:S02]  /*b3e0*/  IMAD.X R211, RZ, RZ, R203, P6 ;  /* 0x000000ffffd37224 */ /* 0x000fe400030e06cb */
.L_x_1609:
[----:B------:R-:W-:Y:S04]  /*b3f0*/  DEPBAR.LE SB0, 0x2 ;  /* 0x000080800000791a */ /* 0x000fe80000000000 */
[----:B------:R-:W-:Y:S01]  /*b400*/  BAR.SYNC.DEFER_BLOCKING 0x0 ;  /* 0x0000000000007b1d */ /* 0x000fe20000010000 */
[----:B------:R-:W-:Y:S01]  /*b410*/  UIMAD UR4, UR5, 0x6000, URZ ;  /* 0x00006000050478a4 */ /* 0x000fe2000f8e023f */
[----:B------:R-:W-:Y:S01]  /*b420*/  ISETP.GE.AND P6, PT, R189, R210, PT ;  /* 0x000000d2bd00720c */ /* 0x000fe20003fc6270 */
[----:B------:R-:W-:Y:S01]  /*b430*/  IMAD.U32 R168, RZ, RZ, UR7 ;  /* 0x00000007ffa87e24 */ /* 0x000fe2000f8e00ff */
[----:B------:R-:W-:Y:S02]  /*b440*/  UIADD3 UR9, UR7, 0x1, URZ ;  /* 0x0000000107097890 */ /* 0x000fe4000fffe03f */
[----:B------:R-:W-:Y:S01]  /*b450*/  UISETP.GE.AND UP0, UPT, UR7, 0x1, UPT ;  /* 0x000000010700788c */ /* 0x000fe2000bf06270 */
[----:B------:R-:W-:Y:S03]  /*b460*/  IADD3 R0, R184, UR4, RZ ;  /* 0x00000004b8007c10 */ /* 0x000fe6000fffe0ff */
[----:B------:R-:W-:Y:S02]  /*b470*/  USEL UR7, UR9, URZ, !UP0 ;  /* 0x0000003f09077287 */ /* 0x000fe4000c000000 */
[--C-:B------:R-:W-:Y:S02]  /*b480*/  IMAD.IADD R188, R185, 0x1, R0.reuse ;  /* 0x00000001b9bc7824 */ /* 0x100fe400078e0200 */
[----:B------:R-:W-:Y:S01]  /*b490*/  IMAD.IADD R0, R133, 0x1, R0 ;  /* 0x0000000185007824 */ /* 0x000fe200078e0200 */
[----:B------:R-:W-:Y:S01]  /*b4a0*/  @!P6 IADD3 R12, R210, -0x1, RZ ;  /* 0xffffffffd20ce810 */ /* 0x000fe20007ffe0ff */
[----:B------:R-:W-:Y:S03]  /*b4b0*/  @!P6 IMAD R168, R168, 0x6000, R205 ;  /* 0x00006000a8a8e824 */ /* 0x000fe600078e02cd */
        /* <DEDUP_REMOVED lines=16> */
[----:B------:R-:W-:Y:S01]  /*b5c0*/  LDSM.16.M88.4 R140, [R182] ;  /* 0x00000000b68c783b */ /* 0x000fe20000000200 */
[----:B------:R-:W-:Y:S01]  /*b5d0*/  @!P6 LEA R178, P5, R2, c[0x0][0x1f8], 0x1 ;  /* 0x00007e0002b2ea11 */ /* 0x000fe200078a08ff */
[----:B------:R-:W-:Y:S01]  /*b5e0*/  @!P6 IMAD.X R21, R28, 0x1, R217, P4 ;  /* 0x000000011c15e824 */ /* 0x000fe200020e06d9 */
[----:B------:R-:W-:Y:S01]  /*b5f0*/  @!P6 LEA R176, P4, R12, c[0x0][0x1f8], 0x1 ;  /* 0x00007e000cb0ea11 */ /* 0x000fe200078808ff */
[----:B------:R-:W-:Y:S01]  /*b600*/  @!P6 IMAD.X R14, R28, 0x1, R215, P0 ;  /* 0x000000011c0ee824 */ /* 0x000fe200000e06d7 */
[----:B------:R-:W5:Y:S01]  /*b610*/  LDSM.16.M88.4 R144, [R188+0xc100] ;  /* 0x00c10000bc90783b */ /* 0x000f620000000200 */
[C---:B------:R-:W-:Y:S02]  /*b620*/  @!P6 LEA R174, P0, R13.reuse, c[0x0][0x1f8], 0x1 ;  /* 0x00007e000daeea11 */ /* 0x040fe400078008ff */
[----:B------:R-:W-:Y:S02]  /*b630*/  @!P6 LEA.HI.X R179, R2, c[0x0][0x1fc], R15, 0x1, P5 ;  /* 0x00007f0002b3ea11 */ /* 0x000fe400028f0c0f */
[----:B------:R-:W-:Y:S01]  /*b640*/  LDSM.16.M88.4 R152, [R188+0xd100] ;  /* 0x00d10000bc98783b */ /* 0x000fe20000000200 */
[----:B------:R-:W-:Y:S02]  /*b650*/  @!P6 LEA.HI.X R177, R12, c[0x0][0x1fc], R21, 0x1, P4 ;  /* 0x00007f000cb1ea11 */ /* 0x000fe400020f0c15 */
[----:B------:R-:W-:Y:S02]  /*b660*/  @!P6 LEA.HI.X R175, R13, c[0x0][0x1fc], R14, 0x1, P0 ;  /* 0x00007f000dafea11 */ /* 0x000fe400000f0c0e */
[----:B------:R-:W-:Y:S01]  /*b670*/  LDSM.16.M88.4 R156, [R188+0xd900] ;  /* 0x00d90000bc9c783b */ /* 0x000fe20000000200 */
[----:B------:R-:W-:Y:S01]  /*b680*/  @!P6 IADD3 R31, P0, R191, R31, RZ ;  /* 0x0000001fbf1fe210 */ /* 0x000fe20007f1e0ff */
[C---:B-1----:R-:W-:Y:S04]  /*b690*/  HMMA.16816.F32 R4, R32.reuse, R8, RZ ;  /* 0x000000082004723c */ /* 0x042fe800000018ff */
[----:B------:R-:W-:Y:S01]  /*b6a0*/  @!P6 IMAD.X R28, R190, 0x1, R28, P0 ;  /* 0x00000001be1ce824 */ /* 0x000fe200000e061c */
[C---:B------:R-:W-:Y:S02]  /*b6b0*/  @!P6 IADD3 R30, P5, R31.reuse, R196, RZ ;  /* 0x000000c41f1ee210 */ /* 0x040fe40007fbe0ff */
[----:B------:R-:W-:Y:S01]  /*b6c0*/  @!P6 IADD3 R2, P4, R31, R208, RZ ;  /* 0x000000d01f02e210 */ /* 0x000fe20007f9e0ff */
[C---:B------:R-:W-:Y:S04]  /*b6d0*/  HMMA.16816.F32 R8, R32.reuse, R10, RZ ;  /* 0x0000000a2008723c */ /* 0x040fe800000018ff */
[----:B------:R-:W-:Y:S01]  /*b6e0*/  @!P6 IMAD.X R149, R28, 0x1, R201, P5 ;  /* 0x000000011c95e824 */ /* 0x000fe200028e06c9 */
[----:B------:R-:W-:Y:S01]  /*b6f0*/  @!P6 LEA R218, P5, R30, c[0x0][0x1f8], 0x1 ;  /* 0x00007e001edaea11 */ /* 0x000fe200078a08ff */
[----:B------:R-:W-:Y:S01]  /*b700*/  @!P6 IMAD.X R29, R28, 0x1, R217, P4 ;  /* 0x000000011c1de824 */ /* 0x000fe200020e06d9 */
[----:B------:R-:W-:Y:S01]  /*b710*/  @!P6 LEA R172, P4, R2, c[0x0][0x1f8], 0x1 ;  /* 0x00007e0002acea11 */ /* 0x000fe200078808ff */
[C---:B--2---:R-:W-:Y:S01]  /*b720*/  HMMA.16816.F32 R12, R32.reuse, R16, RZ ;  /* 0x00000010200c723c */ /* 0x044fe200000018ff */
[----:B------:R-:W-:Y:S02]  /*b730*/  @!P6 LEA.HI.X R219, R30, c[0x0][0x1fc], R149, 0x1, P5 ;  /* 0x00007f001edbea11 */ /* 0x000fe400028f0c95 */
[----:B------:R-:W1:Y:S01]  /*b740*/  LDSM.16.M88.4 R148, [R188+0xc900] ;  /* 0x00c90000bc94783b */ /* 0x000e620000000200 */
[----:B------:R-:W-:Y:S01]  /*b750*/  @!P6 LEA.HI.X R173, R2, c[0x0][0x1fc], R29, 0x1, P4 ;  /* 0x00007f0002adea11 */ /* 0x000fe200020f0c1d */
[----:B------:R-:W-:Y:S01]  /*b760*/  IMAD.IADD R2, R133, 0x1, R188 ;  /* 0x0000000185027824 */ /* 0x000fe200078e02bc */
[----:B------:R-:W-:Y:S02]  /*b770*/  @!P6 IADD3 R31, P0, R31, R216, RZ ;  /* 0x000000d81f1fe210 */ /* 0x000fe40007f1e0ff */
[C---:B------:R-:W-:Y:S01]  /*b780*/  HMMA.16816.F32 R16, R32.reuse, R18, RZ ;  /* 0x000000122010723c */ /* 0x040fe200000018ff */
[----:B------:R-:W-:Y:S01]  /*b790*/  @!PT LDS RZ, [RZ] ;  /* 0x00000000fffff984 */ /* 0x000fe20000000800 */
[----:B------:R-:W-:Y:S01]  /*b7a0*/  @!PT LDS RZ, [RZ] ;  /* 0x00000000fffff984 */ /* 0x000fe20000000800 */
[----:B------:R-:W-:Y:S01]  /*b7b0*/  @!PT LDS RZ, [RZ] ;  /* 0x00000000fffff984 */ /* 0x000fe20000000800 */
[----:B------:R2:W-:Y:S03]  /*b7c0*/  @!P6 LDGSTS.E.BYPASS.LTC128B.128 [R168], [R178.64], !P3 ;  /* 0x00000000b2a8efae */ /* 0x0005e6000d901d4a */
[----:B------:R-:W-:Y:S01]  /*b7d0*/  @!P6 IMAD.X R28, R28, 0x1, R215, P0 ;  /* 0x000000011c1ce824 */ /* 0x000fe200000e06d7 */
[C---:B------:R-:W-:Y:S01]  /*b7e0*/  @!P6 LEA R170, P0, R31.reuse, c[0x0][0x1f8], 0x1 ;  /* 0x00007e001faaea11 */ /* 0x040fe200078008ff */
[----:B------:R2:W-:Y:S02]  /*b7f0*/  @!P6 LDGSTS.E.BYPASS.LTC128B.128 [R168+0x2000], [R176.64], !P2 ;  /* 0x02000000b0a8efae */ /* 0x0005e4000d101d4a */
[C---:B---3--:R-:W-:Y:S01]  /*b800*/  HMMA.16816.F32 R20, R32.reuse, R24, RZ ;  /* 0x000000182014723c */ /* 0x048fe200000018ff */
[----:B------:R-:W-:Y:S02]  /*b810*/  @!P6 LEA.HI.X R171, R31, c[0x0][0x1fc], R28, 0x1, P0 ;  /* 0x00007f001fabea11 */ /* 0x000fe400000f0c1c */
[----:B------:R2:W-:Y:S01]  /*b820*/  @!P6 LDGSTS.E.BYPASS.LTC128B.128 [R168+0x4000], [R174.64], !P1 ;  /* 0x04000000aea8efae */ /* 0x0005e2000c901d4a */
[----:B------:R-:W-:Y:S04]  /*b830*/  PLOP3.LUT P0, PT, PT, PT, UP2, 0x80, 0x0 ;  /* 0x000000000000781c */ /* 0x000fe80003f0f028 */
[C---:B------:R-:W-:Y:S01]  /*b840*/  HMMA.16816.F32 R24, R32.reuse, R26, RZ ;  /* 0x0000001a2018723c */ /* 0x040fe200000018ff */
[----:B------:R2:W-:Y:S05]  /*b850*/  @!P6 LDGSTS.E.BYPASS.LTC128B.128 [R168+0x1000], [R218.64], !P3 ;  /* 0x01000000daa8efae */ /* 0x0005ea000d901d4a */
[----:B------:R2:W-:Y:S02]  /*b860*/  @!P6 LDGSTS.E.BYPASS.LTC128B.128 [R168+0x3000], [R172.64], !P2 ;  /* 0x03000000aca8efae */ /* 0x0005e4000d101d4a */
[C---:B----4-:R-:W-:Y:S03]  /*b870*/  HMMA.16816.F32 R28, R32.reuse, R136, RZ ;  /* 0x00000088201c723c */ /* 0x050fe600000018ff */
[----:B------:R2:W-:Y:S05]  /*b880*/  @!P6 LDGSTS.E.BYPASS.LTC128B.128 [R168+0x5000], [R170.64], !P1 ;  /* 0x05000000aaa8efae */ /* 0x0005ea000c901d4a */
[----:B------:R-:W-:Y:S01]  /*b890*/  HMMA.16816.F32 R32, R32, R138, RZ ;  /* 0x0000008a2020723c */ /* 0x000fe200000018ff */
[----:B------:R-:W-:Y:S05]  /*b8a0*/  LDSM.16.M88.4 R160, [R181] ;  /* 0x00000000b5a0783b */ /* 0x000fea0000000200 */
[----:B------:R-:W3:Y:S02]  /*b8b0*/  LDSM.16.M88.4 R164, [R0+0xc100] ;  /* 0x00c1000000a4783b */ /* 0x000ee40000000200 */
[C---:B-----5:R-:W-:Y:S03]  /*b8c0*/  HMMA.16816.F32 R4, R140.reuse, R144, R4 ;  /* 0x000000908c04723c */ /* 0x060fe60000001804 */
[----:B------:R-:W4:Y:S05]  /*b8d0*/  LDSM.16.M88.4 R136, [R0+0xc900] ;  /* 0x00c900000088783b */ /* 0x000f2a0000000200 */
[C---:B------:R-:W-:Y:S01]  /*b8e0*/  HMMA.16816.F32 R8, R140.reuse, R146, R8 ;  /* 0x000000928c08723c */ /* 0x040fe20000001808 */
[----:B------:R-:W5:Y:S05]  /*b8f0*/  LDSM.16.M88.4 R144, [R0+0xd100] ;  /* 0x00d100000090783b */ /* 0x000f6a0000000200 */
[----:B--2---:R-:W-:Y:S02]  /*b900*/  LDSM.16.M88.4 R168, [R180] ;  /* 0x00000000b4a8783b */ /* 0x004fe40000000200 */
[C---:B-1----:R-:W-:Y:S03]  /*b910*/  HMMA.16816.F32 R12, R140.reuse, R148, R12 ;  /* 0x000000948c0c723c */ /* 0x042fe6000000180c */
[----:B------:R-:W-:Y:S05]  /*b920*/  LDSM.16.M88.4 R172, [R2+0xc100] ;  /* 0x00c1000002ac783b */ /* 0x000fea0000000200 */
[C---:B------:R-:W-:Y:S01]  /*b930*/  HMMA.16816.F32 R16, R140.reuse, R150, R16 ;  /* 0x000000968c10723c */ /* 0x040fe20000001810 */
[----:B------:R-:W1:Y:S05]  /*b940*/  LDSM.16.M88.4 R148, [R0+0xd900] ;  /* 0x00d900000094783b */ /* 0x000e6a0000000200 */
[----:B------:R-:W2:Y:S02]  /*b950*/  LDSM.16.M88.4 R176, [R2+0xc900] ;  /* 0x00c9000002b0783b */ /* 0x000ea40000000200 */
[C---:B------:R-:W-:Y:S03]  /*b960*/  HMMA.16816.F32 R20, R140.reuse, R152, R20 ;  /* 0x000000988c14723c */ /* 0x040fe60000001814 */
[----:B------:R-:W0:Y:S05]  /*b970*/  LDGDEPBAR ;  /* 0x00000000000079af */ /* 0x000e2a0000000000 */
[C---:B------:R-:W-:Y:S01]  /*b980*/  HMMA.16816.F32 R24, R140.reuse, R154, R24 ;  /* 0x0000009a8c18723c */ /* 0x040fe20000001818 */
[----:B------:R-:W-:Y:S07]  /*b990*/  LDSM.16.M88.4 R152, [R184+UR4+0xe900] ;  /* 0x00e90004b898783b */ /* 0x000fee0008000200 */
[C---:B------:R-:W-:Y:S08]  /*b9a0*/  HMMA.16816.F32 R28, R140.reuse, R156, R28 ;  /* 0x0000009c8c1c723c */ /* 0x040ff0000000181c */
[----:B------:R-:W-:Y:S01]  /*b9b0*/  HMMA.16816.F32 R32, R140, R158, R32 ;  /* 0x0000009e8c20723c */ /* 0x000fe20000001820 */
[----:B------:R-:W1:Y:S05]  /*b9c0*/  LDSM.16.M88.4 R140, [R2+0xd100] ;  /* 0x00d10000028c783b */ /* 0x000e6a0000000200 */
[----:B------:R-:W-:Y:S02]  /*b9d0*/  LDSM.16.M88.4 R156, [R184+UR4+0xf100] ;  /* 0x00f10004b89c783b */ /* 0x000fe40008000200 */
[C---:B---3--:R-:W-:Y:S08]  /*b9e0*/  HMMA.16816.F32 R4, R160.reuse, R164, R4 ;  /* 0x000000a4a004723c */ /* 0x048ff00000001804 */
[C---:B------:R-:W-:Y:S01]  /*b9f0*/  HMMA.16816.F32 R8, R160.reuse, R166, R8 ;  /* 0x000000a6a008723c */ /* 0x040fe20000001808 */
[----:B------:R-:W-:Y:S07]  /*ba00*/  LDSM.16.M88.4 R164, [R188+0xe100] ;  /* 0x00e10000bca4783b */ /* 0x000fee0000000200 */
[C---:B----4-:R-:W-:Y:S08]  /*ba10*/  HMMA.16816.F32 R12, R160.reuse, R136, R12 ;  /* 0x00000088a00c723c */ /* 0x050ff0000000180c */
[C---:B------:R-:W-:Y:S01]  /*ba20*/  HMMA.16816.F32 R16, R160.reuse, R138, R16 ;  /* 0x0000008aa010723c */ /* 0x040fe20000001810 */
[----:B------:R-:W3:Y:S07]  /*ba30*/  LDSM.16.M88.4 R136, [R2+0xd900] ;  /* 0x00d900000288783b */ /* 0x000eee0000000200 */
[C---:B-----5:R-:W-:Y:S08]  /*ba40*/  HMMA.16816.F32 R20, R160.reuse, R144, R20 ;  /* 0x00000090a014723c */ /* 0x060ff00000001814 */
[C---:B------:R-:W-:Y:S01]  /*ba50*/  HMMA.16816.F32 R24, R160.reuse, R146, R24 ;  /* 0x00000092a018723c */ /* 0x040fe20000001818 */
[----:B------:R-:W-:Y:S07]  /*ba60*/  LDSM.16.M88.4 R144, [R186+0x4000] ;  /* 0x00400000ba90783b */ /* 0x000fee0000000200 */
[C---:B-1----:R-:W-:Y:S08]  /*ba70*/  HMMA.16816.F32 R28, R160.reuse, R148, R28 ;  /* 0x00000094a01c723c */ /* 0x042ff0000000181c */
[----:B------:R-:W-:Y:S01]  /*ba80*/  HMMA.16816.F32 R32, R160, R150, R32 ;  /* 0x00000096a020723c */ /* 0x000fe20000001820 */
[----:B------:R-:W1:Y:S05]  /*ba90*/  LDSM.16.M88.4 R148, [R184+UR4+0xe100] ;  /* 0x00e10004b894783b */ /* 0x000e6a0008000200 */
[----:B------:R-:W4:Y:S02]  /*baa0*/  LDSM.16.M88.4 R160, [R184+UR4+0xf900] ;  /* 0x00f90004b8a0783b */ /* 0x000f240008000200 */
[C---:B------:R-:W-:Y:S08]  /*bab0*/  HMMA.16816.F32 R4, R168.reuse, R172, R4 ;  /* 0x000000aca804723c */ /* 0x040ff00000001804 */
[C---:B------:R-:W-:Y:S01]  /*bac0*/  HMMA.16816.F32 R8, R168.reuse, R174, R8 ;  /* 0x000000aea808723c */ /* 0x040fe20000001808 */
[----:B------:R-:W-:Y:S07]  /*bad0*/  LDSM.16.M88.4 R172, [R182+0x8000] ;  /* 0x00800000b6ac783b */ /* 0x000fee0000000200 */
[C---:B--2---:R-:W-:Y:S08]  /*bae0*/  HMMA.16816.F32 R12, R168.reuse, R176, R12 ;  /* 0x000000b0a80c723c */ /* 0x044ff0000000180c */
[C---:B------:R-:W-:Y:S01]  /*baf0*/  HMMA.16816.F32 R16, R168.reuse, R178, R16 ;  /* 0x000000b2a810723c */ /* 0x040fe20000001810 */
[----:B------:R-:W-:Y:S07]  /*bb00*/  LDSM.16.M88.4 R176, [R188+0x10100] ;  /* 0x01010000bcb0783b */ /* 0x000fee0000000200 */
[C---:B------:R-:W-:Y:S08]  /*bb10*/  HMMA.16816.F32 R20, R168.reuse, R140, R20 ;  /* 0x0000008ca814723c */ /* 0x040ff00000001814 */
[C---:B------:R-:W-:Y:S01]  /*bb20*/  HMMA.16816.F32 R24, R168.reuse, R142, R24 ;  /* 0x0000008ea818723c */ /* 0x040fe20000001818 */
[----:B------:R-:W2:Y:S07]  /*bb30*/  LDSM.16.M88.4 R140, [R182+0x4000] ;  /* 0x00400000b68c783b */ /* 0x000eae0000000200 */
[C---:B---3--:R-:W-:Y:S08]  /*bb40*/  HMMA.16816.F32 R28, R168.reuse, R136, R28 ;  /* 0x00000088a81c723c */ /* 0x048ff0000000181c */
[----:B------:R-:W-:Y:S01]  /*bb50*/  HMMA.16816.F32 R32, R168, R138, R32 ;  /* 0x0000008aa820723c */ /* 0x000fe20000001820 */
[----:B------:R-:W3:Y:S05]  /*bb60*/  LDSM.16.M88.4 R136, [R188+0xe900] ;  /* 0x00e90000bc88783b */ /* 0x000eea0000000200 */
[----:B------:R-:W-:Y:S02]  /*bb70*/  LDSM.16.M88.4 R168, [R188+0xf900] ;  /* 0x00f90000bca8783b */ /* 0x000fe40000000200 */
        /* <DEDUP_REMOVED lines=11> */
[----:B------:R-:W4:Y:S05]  /*bc30*/  LDSM.16.M88.4 R144, [R181+0x4000] ;  /* 0x00400000b590783b */ /* 0x000f2a0000000200 */
[----:B------:R-:W5:Y:S02]  /*bc40*/  LDSM.16.M88.4 R160, [R0+0xf100] ;  /* 0x00f1000000a0783b */ /* 0x000f640000000200 */
[C---:B--2---:R-:W-:Y:S08]  /*bc50*/  HMMA.16816.F32 R4, R140.reuse, R164, R4 ;  /* 0x000000a48c04723c */ /* 0x044ff00000001804 */
[C---:B------:R-:W-:Y:S01]  /*bc60*/  HMMA.16816.F32 R8, R140.reuse, R166, R8 ;  /* 0x000000a68c08723c */ /* 0x040fe20000001808 */
[----:B------:R-:W2:Y:S07]  /*bc70*/  LDSM.16.M88.4 R164, [R0+0xf900] ;  /* 0x00f9000000a4783b */ /* 0x000eae0000000200 */
[C---:B---3--:R-:W-:Y:S08]  /*bc80*/  HMMA.16816.F32 R12, R140.reuse, R136, R12 ;  /* 0x000000888c0c723c */ /* 0x048ff0000000180c */
[C---:B------:R-:W-:Y:S01]  /*bc90*/  HMMA.16816.F32 R16, R140.reuse, R138, R16 ;  /* 0x0000008a8c10723c */ /* 0x040fe20000001810 */
[----:B------:R-:W-:Y:S07]  /*bca0*/  LDSM.16.M88.4 R136, [R180+0x4000] ;  /* 0x00400000b488783b */ /* 0x000fee0000000200 */
[C---:B-1----:R-:W-:Y:S08]  /*bcb0*/  HMMA.16816.F32 R20, R140.reuse, R148, R20 ;  /* 0x000000948c14723c */ /* 0x042ff00000001814 */
[C---:B------:R-:W-:Y:S01]  /*bcc0*/  HMMA.16816.F32 R24, R140.reuse, R150, R24 ;  /* 0x000000968c18723c */ /* 0x040fe20000001818 */
[----:B------:R-:W1:Y:S07]  /*bcd0*/  LDSM.16.M88.4 R148, [R2+0xe100] ;  /* 0x00e100000294783b */ /* 0x000e6e0000000200 */
[C---:B------:R-:W-:Y:S08]  /*bce0*/  HMMA.16816.F32 R28, R140.reuse, R168, R28 ;  /* 0x000000a88c1c723c */ /* 0x040ff0000000181c */
[----:B------:R-:W-:Y:S01]  /*bcf0*/  HMMA.16816.F32 R32, R140, R170, R32 ;  /* 0x000000aa8c20723c */ /* 0x000fe20000001820 */
[----:B------:R-:W-:Y:S06]  /*bd00*/  LDSM.16.M88.4 R168, [R184+UR4+0x11900] ;  /* 0x01190004b8a8783b */ /* 0x000fec0008000200 */
[----:B------:R-:W-:Y:S01]  /*bd10*/  IADD3 R140, R133, UR4, R184 ;  /* 0x00000004858c7c10 */ /* 0x000fe2000fffe0b8 */
[C---:B----4-:R-:W-:Y:S05]  /*bd20*/  HMMA.16816.F32 R4, R144.reuse, R152, R4 ;  /* 0x000000989004723c */ /* 0x050fea0000001804 */
[----:B------:R-:W-:Y:S03]  /*bd30*/  IMAD.IADD R187, R185, 0x1, R140 ;  /* 0x00000001b9bb7824 */ /* 0x000fe600078e028c */
[C---:B------:R-:W-:Y:S02]  /*bd40*/  HMMA.16816.F32 R8, R144.reuse, R154, R8 ;  /* 0x0000009a9008723c */ /* 0x040fe40000001808 */
[----:B------:R-:W3:Y:S05]  /*bd50*/  LDSM.16.M88.4 R140, [R187+0xe900] ;  /* 0x00e90000bb8c783b */ /* 0x000eea0000000200 */
[----:B------:R-:W4:Y:S01]  /*bd60*/  LDSM.16.M88.4 R152, [R187+0xf100] ;  /* 0x00f10000bb98783b */ /* 0x000f220000000200 */
[C---:B------:R-:W-:Y:S08]  /*bd70*/  HMMA.16816.F32 R12, R144.reuse, R156, R12 ;  /* 0x0000009c900c723c */ /* 0x040ff0000000180c */
[C---:B------:R-:W-:Y:S01]  /*bd80*/  HMMA.16816.F32 R16, R144.reuse, R158, R16 ;  /* 0x0000009e9010723c */ /* 0x040fe20000001810 */
[----:B------:R-:W-:Y:S07]  /*bd90*/  LDSM.16.M88.4 R156, [R186+0x8000] ;  /* 0x00800000ba9c783b */ /* 0x000fee0000000200 */
[C---:B-----5:R-:W-:Y:S08]  /*bda0*/  HMMA.16816.F32 R20, R144.reuse, R160, R20 ;  /* 0x000000a09014723c */ /* 0x060ff00000001814 */
[C---:B------:R-:W-:Y:S01]  /*bdb0*/  HMMA.16816.F32 R24, R144.reuse, R162, R24 ;  /* 0x000000a29018723c */ /* 0x040fe20000001818 */
[----:B------:R-:W-:Y:S07]  /*bdc0*/  LDSM.16.M88.4 R160, [R184+UR4+0x10100] ;  /* 0x01010004b8a0783b */ /* 0x000fee0008000200 */
[C---:B--2---:R-:W-:Y:S08]  /*bdd0*/  HMMA.16816.F32 R28, R144.reuse, R164, R28 ;  /* 0x000000a4901c723c */ /* 0x044ff0000000181c */
[----:B------:R-:W-:Y:S01]  /*bde0*/  HMMA.16816.F32 R32, R144, R166, R32 ;  /* 0x000000a69020723c */ /* 0x000fe20000001820 */
[----:B------:R-:W2:Y:S05]  /*bdf0*/  LDSM.16.M88.4 R144, [R187+0xf900] ;  /* 0x00f90000bb90783b */ /* 0x000eaa0000000200 */
[----:B------:R-:W5:Y:S02]  /*be00*/  LDSM.16.M88.4 R164, [R184+UR4+0x10900] ;  /* 0x01090004b8a4783b */ /* 0x000f640008000200 */
[C---:B-1----:R-:W-:Y:S08]  /*be10*/  HMMA.16816.F32 R4, R136.reuse, R148, R4 ;  /* 0x000000948804723c */ /* 0x042ff00000001804 */
[C---:B------:R-:W-:Y:S01]  /*be20*/  HMMA.16816.F32 R8, R136.reuse, R150, R8 ;  /* 0x000000968808723c */ /* 0x040fe20000001808 */
[----:B------:R-:W1:Y:S07]  /*be30*/  LDSM.16.M88.4 R148, [R184+UR4+0x11100] ;  /* 0x01110004b894783b */ /* 0x000e6e0008000200 */
[C---:B---3--:R-:W-:Y:S08]  /*be40*/  HMMA.16816.F32 R12, R136.reuse, R140, R12 ;  /* 0x0000008c880c723c */ /* 0x048ff0000000180c */
[C---:B------:R-:W-:Y:S01]  /*be50*/  HMMA.16816.F32 R16, R136.reuse, R142, R16 ;  /* 0x0000008e8810723c */ /* 0x040fe20000001810 */
[----:B------:R-:W-:Y:S07]  /*be60*/  LDSM.16.M88.4 R140, [R188+0x11100] ;  /* 0x01110000bc8c783b */ /* 0x000fee0000000200 */
[C---:B----4-:R-:W-:Y:S08]  /*be70*/  HMMA.16816.F32 R20, R136.reuse, R152, R20 ;  /* 0x000000988814723c */ /* 0x050ff00000001814 */
[C---:B------:R-:W-:Y:S01]  /*be80*/  HMMA.16816.F32 R24, R136.reuse, R154, R24 ;  /* 0x0000009a8818723c */ /* 0x040fe20000001818 */
[----:B------:R-:W-:Y:S07]  /*be90*/  LDSM.16.M88.4 R152, [R181+0x8000] ;  /* 0x00800000b598783b */ /* 0x000fee0000000200 */
[C---:B--2---:R-:W-:Y:S08]  /*bea0*/  HMMA.16816.F32 R28, R136.reuse, R144, R28 ;  /* 0x00000090881c723c */ /* 0x044ff0000000181c */
[----:B------:R-:W-:Y:S01]  /*beb0*/  HMMA.16816.F32 R32, R136, R146, R32 ;  /* 0x000000928820723c */ /* 0x000fe20000001820 */
[----:B------:R-:W2:Y:S05]  /*bec0*/  LDSM.16.M88.4 R136, [R188+0x10900] ;  /* 0x01090000bc88783b */ /* 0x000eaa0000000200 */
[----:B------:R-:W3:Y:S02]  /*bed0*/  LDSM.16.M88.4 R144, [R188+0x11900] ;  /* 0x01190000bc90783b */ /* 0x000ee40000000200 */
[C---:B------:R-:W-:Y:S08]  /*bee0*/  HMMA.16816.F32 R4, R156.reuse, R160, R4 ;  /* 0x000000a09c04723c */ /* 0x040ff00000001804 */
[C---:B------:R-:W-:Y:S01]  /*bef0*/  HMMA.16816.F32 R8, R156.reuse, R162, R8 ;  /* 0x000000a29c08723c */ /* 0x040fe20000001808 */
[----:B------:R-:W4:Y:S07]  /*bf00*/  LDSM.16.M88.4 R160, [R0+0x10100] ;  /* 0x0101000000a0783b */ /* 0x000f2e0000000200 */
[C---:B-----5:R-:W-:Y:S08]  /*bf10*/  HMMA.16816.F32 R12, R156.reuse, R164, R12 ;  /* 0x000000a49c0c723c */ /* 0x060ff0000000180c */
        /* <DEDUP_REMOVED lines=18> */
[----:B------:R3:W2:Y:S07]  /*c040*/  LDSM.16.M88.4 R144, [R2+0x10100] ;  /* 0x010100000290783b */ /* 0x0006ae0000000200 */
[C---:B----4-:R-:W-:Y:S08]  /*c050*/  HMMA.16816.F32 R4, R152.reuse, R160, R4 ;  /* 0x000000a09804723c */ /* 0x050ff00000001804 */
[C---:B------:R-:W-:Y:S01]  /*c060*/  HMMA.16816.F32 R8, R152.reuse, R162, R8 ;  /* 0x000000a29808723c */ /* 0x040fe20000001808 */
[----:B------:R-:W4:Y:S07]  /*c070*/  LDSM.16.M88.4 R160, [R187+0x10900] ;  /* 0x01090000bba0783b */ /* 0x000f2e0000000200 */
[C---:B-1----:R-:W-:Y:S04]  /*c080*/  HMMA.16816.F32 R12, R152.reuse, R148, R12 ;  /* 0x00000094980c723c */ /* 0x042fe8000000180c */
[----:B---3--:R-:W-:Y:S02]  /*c090*/  IMAD.MOV.U32 R2, RZ, RZ, R195 ;  /* 0x000000ffff027224 */ /* 0x008fe400078e00c3 */
[----:B------:R-:W-:Y:S01]  /*c0a0*/  @P0 IMAD.MOV.U32 R2, RZ, RZ, R209 ;  /* 0x000000ffff020224 */ /* 0x000fe200078e00d1 */
[----:B------:R-:W-:Y:S01]  /*c0b0*/  PLOP3.LUT P0, PT, PT, PT, UP1, 0x40, 0x0 ;  /* 0x000000000000781c */ /* 0x000fe20003f0e818 */
[C---:B------:R-:W-:Y:S01]  /*c0c0*/  HMMA.16816.F32 R16, R152.reuse, R150, R16 ;  /* 0x000000969810723c */ /* 0x040fe20000001810 */
[----:B------:R-:W1:Y:S05]  /*c0d0*/  LDSM.16.M88.4 R148, [R187+0x11900] ;  /* 0x01190000bb94783b */ /* 0x000e6a0000000200 */
[----:B------:R-:W3:Y:S02]  /*c0e0*/  SHFL.IDX PT, R0, R2, RZ, 0x1c1f ;  /* 0x001c1fff02007589 */ /* 0x000ee400000e0000 */
[C---:B-----5:R-:W-:Y:S08]  /*c0f0*/  HMMA.16816.F32 R20, R152.reuse, R156, R20 ;  /* 0x0000009c9814723c */ /* 0x060ff00000001814 */
[C---:B------:R-:W-:Y:S08]  /*c100*/  HMMA.16816.F32 R24, R152.reuse, R158, R24 ;  /* 0x0000009e9818723c */ /* 0x040ff00000001818 */
[C---:B--2---:R-:W-:Y:S07]  /*c110*/  HMMA.16816.F32 R28, R152.reuse, R136, R28 ;  /* 0x00000088981c723c */ /* 0x044fee000000181c */
[----:B------:R-:W-:Y:S01]  /*c120*/  IMAD.SHL.U32 R137, R210, 0x40, RZ ;  /* 0x00000040d2897824 */ /* 0x000fe200078e00ff */
[----:B------:R-:W-:Y:S04]  /*c130*/  HMMA.16816.F32 R32, R152, R138, R32 ;  /* 0x0000008a9820723c */ /* 0x000fe80000001820 */
[----:B------:R-:W-:Y:S04]  /*c140*/  IADD3 R136, -R204, 0x1, -R137 ;  /* 0x00000001cc887810 */ /* 0x000fe80007ffe989 */
[C---:B------:R-:W-:Y:S05]  /*c150*/  HMMA.16816.F32 R4, R140.reuse, R144, R4 ;  /* 0x000000908c04723c */ /* 0x040fea0000001804 */
[----:B------:R-:W-:Y:S03]  /*c160*/  IADD3 R136, R136, c[0x0][0x1d0], RZ ;  /* 0x0000740088887a10 */ /* 0x000fe60007ffe0ff */
[C---:B------:R-:W-:Y:S04]  /*c170*/  HMMA.16816.F32 R8, R140.reuse, R146, R8 ;  /* 0x000000928c08723c */ /* 0x040fe80000001808 */
[----:B------:R-:W-:Y:S04]  /*c180*/  IADD3 R139, R136, -c[0x0][0x168], RZ ;  /* 0x80005a00888b7a10 */ /* 0x000fe80007ffe0ff */
[C---:B----4-:R-:W-:Y:S08]  /*c190*/  HMMA.16816.F32 R12, R140.reuse, R160, R12 ;  /* 0x000000a08c0c723c */ /* 0x050ff0000000180c */
[C---:B------:R-:W-:Y:S08]  /*c1a0*/  HMMA.16816.F32 R16, R140.reuse, R162, R16 ;  /* 0x000000a28c10723c */ /* 0x040ff00000001810 */
[C---:B------:R-:W-:Y:S08]  /*c1b0*/  HMMA.16816.F32 R20, R140.reuse, R164, R20 ;  /* 0x000000a48c14723c */ /* 0x040ff00000001814 */
[C---:B------:R-:W-:Y:S08]  /*c1c0*/  HMMA.16816.F32 R24, R140.reuse, R166, R24 ;  /* 0x000000a68c18723c */ /* 0x040ff00000001818 */
[C---:B-1----:R-:W-:Y:S08]  /*c1d0*/  HMMA.16816.F32 R28, R140.reuse, R148, R28 ;  /* 0x000000948c1c723c */ /* 0x042ff0000000181c */
[----:B------:R-:W-:Y:S07]  /*c1e0*/  HMMA.16816.F32 R32, R140, R150, R32 ;  /* 0x000000968c20723c */ /* 0x000fee0000001820 */
[C---:B------:R-:W-:Y:S02]  /*c1f0*/  IADD3 R141, R139.reuse, c[0x0][0x328], RZ ;  /* 0x0000ca008b8d7a10 */ /* 0x040fe40007ffe0ff */
[----:B------:R-:W-:Y:S03]  /*c200*/  IADD3 R139, R139, UR6, RZ ;  /* 0x000000068b8b7c10 */ /* 0x000fe6000fffe0ff */
[--C-:B---3--:R-:W-:Y:S02]  /*c210*/  IMAD.IADD R145, R141, 0x1, R0.reuse ;  /* 0x000000018d917824 */ /* 0x108fe400078e0200 */
        /* <DEDUP_REMOVED lines=16> */
.L_x_1603:
[----:B------:R-:W-:Y:S04]  /*c320*/  MOV R0, c[0x0][0x32c] ;  /* 0x0000cb0000007a02 */ /* 0x000fe80000000f00 */
[----:B------:R-:W-:Y:S11]  /*c330*/  ISETP.NE.AND P0, PT, R0, 0x1, PT ;  /* 0x000000010000780c */ /* 0x000ff60003f05270 */
[----:B------:R-:W-:Y:S02]  /*c340*/  @!UPT UIADD3 URZ, URZ, URZ, URZ ;  /* 0x0000003f3f3ff290 */ /* 0x000fe4000fffe03f */
[----:B------:R-:W-:Y:S05]  /*c350*/  @P0 IMAD.HI.U32 R0, R136, c[0x0][0x330], RZ ;  /* 0x0000cc0088000a27 */ /* 0x000fea00078e00ff */
[----:B------:R-:W-:Y:S02]  /*c360*/  @P0 SHF.R.U32.HI R136, RZ, c[0x0][0x334], R0 ;  /* 0x0000cd00ff880a19 */ /* 0x000fe40000011600 */
.L_x_1604:
[----:B------:R-:W-:Y:S05]  /*c370*/  BSYNC B0 ;  /* 0x0000000000007941 */ /* 0x000fea0003800000 */
.L_x_1602:
[----:B------:R-:W-:Y:S04]  /*c380*/  IMAD R147, R136, c[0x0][0x32c], -R137 ;  /* 0x0000cb0088937a24 */ /* 0x000fe800078e0a89 */
[----:B------:R-:W-:Y:S05]  /*c390*/  IMAD.IADD R136, R147, 0x1, -R204 ;  /* 0x0000000193887824 */ /* 0x000fea00078e0acc */
[----:B------:R-:W-:Y:S02]  /*c3a0*/  IADD3 R0, R136, c[0x0][0x32c], RZ ;  /* 0x0000cb0088007a10 */ /* 0x000fe40007ffe0ff */
[----:B------:R-:W-:Y:S02]  /*c3b0*/  IMNMX R143, R143, R136, !PT ;  /* 0x000000888f8f7217 */ /* 0x000fe40007800200 */
[----:B------:R-:W-:Y:S02]  /*c3c0*/  IMNMX R145, R145, R0, PT ;  /* 0x0000000091917217 */ /* 0x000fe40003800200 */
.L_x_1601:
[----:B------:R-:W-:Y:S04]  /*c3d0*/  ISETP.GT.AND P0, PT, R210, -0x1, PT ;  /* 0xffffffffd200780c */ /* 0x000fe80003f04270 */
[C---:B------:R-:W-:Y:S02]  /*c3e0*/  ISETP.GT.AND P5, PT, R143.reuse, RZ, P0 ;  /* 0x000000ff8f00720c */ /* 0x040fe400007a4270 */
[----:B------:R-:W-:Y:S02]  /*c3f0*/  ISETP.GT.AND P4, PT, R143, 0x1, P0 ;  /* 0x000000018f00780c */ /* 0x000fe40000784270 */
[C---:B------:R-:W-:Y:S02]  /*c400*/  ISETP.LT.OR P5, PT, R145.reuse, 0x1, P5 ;  /* 0x000000019100780c */ /* 0x040fe40002fa1670 */
[----:B------:R-:W-:Y:S02]  /*c410*/  ISETP.LT.OR P4, PT, R145, 0x2, P4 ;  /* 0x000000029100780c */ /* 0x000fe40002781670 */
[----:B------:R-:W-:Y:S02]  /*c420*/  FSEL R144, R4, -INF , !P5 ;  /* 0xff80000004907808 */ /* 0x000fe40006800000 */
[----:B------:R-:W-:Y:S02]  /*c430*/  FSEL R4, R5, -INF , !P4 ;  /* 0xff80000005047808 */ /* 0x000fe40006000000 */
[C---:B------:R-:W-:Y:S02]  /*c440*/  ISETP.GT.AND P4, PT, R143.reuse, 0x10, P0 ;  /* 0x000000108f00780c */ /* 0x040fe40000784270 */
[----:B------:R-:W-:Y:S02]  /*c450*/  ISETP.GT.AND P6, PT, R143, 0x8, P0 ;  /* 0x000000088f00780c */ /* 0x000fe400007c4270 */
[----:B------:R-:W-:Y:S02]  /*c460*/  ISETP.LT.OR P4, PT, R145, 0x11, P4 ;  /* 0x000000119100780c */ /* 0x000fe40002781670 */
        /* <DEDUP_REMOVED lines=58> */
.L_x_1607:
[----:B------:R-:W-:Y:S04]  /*c810*/  MOV R9, c[0x0][0x32c] ;  /* 0x0000cb0000097a02 */ /* 0x000fe80000000f00 */
[----:B------:R-:W-:Y:S11]  /*c820*/  ISETP.NE.AND P4, PT, R9, 0x1, PT ;  /* 0x000000010900780c */ /* 0x000ff60003f85270 */
[----:B------:R-:W-:Y:S02]  /*c830*/  @!UPT UIADD3 URZ, URZ, URZ, URZ ;  /* 0x0000003f3f3ff290 */ /* 0x000fe4000fffe03f */
[----:B------:R-:W-:Y:S05]  /*c840*/  @P4 IMAD.HI.U32 R9, R12, c[0x0][0x330], RZ ;  /* 0x0000cc000c094a27 */ /* 0x000fea00078e00ff */
[----:B------:R-:W-:Y:S02]  /*c850*/  @P4 SHF.R.U32.HI R12, RZ, c[0x0][0x334], R9 ;  /* 0x0000cd00ff0c4a19 */ /* 0x000fe40000011609 */
.L_x_1608:
[----:B------:R-:W-:Y:S05]  /*c860*/  BSYNC B0 ;  /* 0x0000000000007941 */ /* 0x000fea0003800000 */
.L_x_1606:
[----:B------:R-:W-:Y:S04]  /*c870*/  IMAD R137, R12, c[0x0][0x32c], -R137 ;  /* 0x0000cb000c897a24 */ /* 0x000fe800078e0a89 */
[----:B------:R-:W-:Y:S05]  /*c880*/  IMAD.IADD R12, R137, 0x1, -R204 ;  /* 0x00000001890c7824 */ /* 0x000fea00078e0acc */
[----:B------:R-:W-:Y:S02]  /*c890*/  IADD3 R9, R12, c[0x0][0x32c], RZ ;  /* 0x0000cb000c097a10 */ /* 0x000fe40007ffe0ff */
[----:B------:R-:W-:Y:S02]  /*c8a0*/  IMNMX R5, R5, R12, !PT ;  /* 0x0000000c05057217 */ /* 0x000fe40007800200 */
[----:B------:R-:W-:Y:S02]  /*c8b0*/  IMNMX R2, R2, R9, PT ;  /* 0x0000000902027217 */ /* 0x000fe40003800200 */
.L_x_1605:
[----:B------:R-:W-:Y:S01]  /*c8c0*/  FMNMX.FTZ R13, R144, R132, !PT ;  /* 0x00000084900d7209 */ /* 0x000fe20007810000 */
[----:B------:R-:W-:Y:S04]  /*c8d0*/  DEPBAR.LE SB0, 0x2 ;  /* 0x000080800000791a */ /* 0x000fe80000000000 */
[----:B------:R-:W-:Y:S01]  /*c8e0*/  FMNMX.FTZ R13, R4, R13, !PT ;  /* 0x0000000d040d7209 */ /* 0x000fe20007810000 */
[----:B------:R-:W-:Y:S01]  /*c8f0*/  BAR.SYNC.DEFER_BLOCKING 0x0 ;  /* 0x0000000000007b1d */ /* 0x000fe20000010000 */
[C---:B------:R-:W-:Y:S01]  /*c900*/  ISETP.GT.AND P6, PT, R5.reuse, RZ, P0 ;  /* 0x000000ff0500720c */ /* 0x040fe200007c4270 */
[----:B------:R-:W-:Y:S01]  /*c910*/  UIADD3 UR9, UR5, 0x1, URZ ;  /* 0x0000000105097890 */ /* 0x000fe2000fffe03f */
[----:B------:R-:W-:Y:S01]  /*c920*/  FMNMX.FTZ R13, R8, R13, !PT ;  /* 0x0000000d080d7209 */ /* 0x000fe20007810000 */
[----:B------:R-:W-:Y:S01]  /*c930*/  UISETP.GE.AND UP0, UPT, UR5, 0x1, UPT ;  /* 0x000000010500788c */ /* 0x000fe2000bf06270 */
[----:B------:R-:W-:Y:S02]  /*c940*/  ISETP.LT.OR P6, PT, R2, 0x1, P6 ;  /* 0x000000010200780c */ /* 0x000fe400037c1670 */
[----:B------:R-:W-:Y:S01]  /*c950*/  FMNMX.FTZ R13, R0, R13, !PT ;  /* 0x0000000d000d7209 */ /* 0x000fe20007810000 */
[----:B------:R-:W-:Y:S01]  /*c960*/  USEL UR5, UR9, URZ, !UP0 ;  /* 0x0000003f09057287 */ /* 0x000fe2000c000000 */
[C---:B------:R-:W-:Y:S02]  /*c970*/  ISETP.GT.AND P5, PT, R5.reuse, 0x1, P0 ;  /* 0x000000010500780c */ /* 0x040fe400007a4270 */
[----:B------:R-:W-:Y:S02]  /*c980*/  FMNMX.FTZ R13, R164, R13, !PT ;  /* 0x0000000da40d7209 */ /* 0x000fe40007810000 */
[----:B------:R-:W-:Y:S02]  /*c990*/  ISETP.GT.AND P4, PT, R5, 0x8, P0 ;  /* 0x000000080500780c */ /* 0x000fe40000784270 */
[----:B------:R-:W-:Y:S02]  /*c9a0*/  FMNMX.FTZ R13, R162, R13, !PT ;  /* 0x0000000da20d7209 */ /* 0x000fe40007810000 */
[----:B------:R-:W-:Y:S02]  /*c9b0*/  FSEL R6, R6, -INF , !P6 ;  /* 0xff80000006067808 */ /* 0x000fe40007000000 */
[----:B------:R-:W-:Y:S02]  /*c9c0*/  FMNMX.FTZ R13, R138, R13, !PT ;  /* 0x0000000d8a0d7209 */ /* 0x000fe40007810000 */
[----:B------:R-:W-:Y:S02]  /*c9d0*/  ISETP.LT.OR P5, PT, R2, 0x2, P5 ;  /* 0x000000020200780c */ /* 0x000fe40002fa1670 */
[----:B------:R-:W-:Y:S02]  /*c9e0*/  FMNMX.FTZ R13, R136, R13, !PT ;  /* 0x0000000d880d7209 */ /* 0x000fe40007810000 */
[----:B------:R-:W-:Y:S02]  /*c9f0*/  ISETP.LT.OR P4, PT, R2, 0x9, P4 ;  /* 0x000000090200780c */ /* 0x000fe40002781670 */
[----:B------:R-:W-:Y:S02]  /*ca00*/  FMNMX.FTZ R13, R172, R13, !PT ;  /* 0x0000000dac0d7209 */ /* 0x000fe40007810000 */
[----:B------:R-:W-:Y:S02]  /*ca10*/  FSEL R9, R7, -INF , !P5 ;  /* 0xff80000007097808 */ /* 0x000fe40006800000 */
[----:B------:R-:W-:Y:S02]  /*ca20*/  FMNMX.FTZ R13, R170, R13, !PT ;  /* 0x0000000daa0d7209 */ /* 0x000fe40007810000 */
[----:B------:R-:W-:Y:S02]  /*ca30*/  FSEL R7, R10, -INF , !P4 ;  /* 0xff8000000a077808 */ /* 0x000fe40006000000 */
[----:B------:R-:W-:Y:S02]  /*ca40*/  FMNMX.FTZ R10, R6, R3, !PT ;  /* 0x00000003060a7209 */ /* 0x000fe40007810000 */
[----:B------:R-:W-:Y:S02]  /*ca50*/  ISETP.GT.AND P6, PT, R5, 0x9, P0 ;  /* 0x000000090500780c */ /* 0x000fe400007c4270 */
[----:B------:R-:W-:Y:S02]  /*ca60*/  FMNMX.FTZ R13, R142, R13, !PT ;  /* 0x0000000d8e0d7209 */ /* 0x000fe40007810000 */
[----:B------:R-:W-:Y:S02]  /*ca70*/  FMNMX.FTZ R10, R9, R10, !PT ;  /* 0x0000000a090a7209 */ /* 0x000fe40007810000 */
[----:B------:R-:W-:Y:S02]  /*ca80*/  ISETP.LT.OR P6, PT, R2, 0xa, P6 ;  /* 0x0000000a0200780c */ /* 0x000fe400037c1670 */
[C---:B------:R-:W-:Y:S02]  /*ca90*/  ISETP.GT.AND P4, PT, R5.reuse, 0x11, P0 ;  /* 0x000000110500780c */ /* 0x040fe40000784270 */
[----:B------:R-:W-:Y:S02]  /*caa0*/  ISETP.GT.AND P5, PT, R5, 0x10, P0 ;  /* 0x000000100500780c */ /* 0x000fe400007a4270 */
[----:B------:R-:W-:Y:S02]  /*cab0*/  FMNMX.FTZ R13, R140, R13, !PT ;  /* 0x0000000d8c0d7209 */ /* 0x000fe40007810000 */
[----:B------:R-:W-:Y:S02]  /*cac0*/  FSEL R11, R11, -INF , !P6 ;  /* 0xff8000000b0b7808 */ /* 0x000fe40007000000 */
[C---:B------:R-:W-:Y:S02]  /*cad0*/  ISETP.LT.OR P4, PT, R2.reuse, 0x12, P4 ;  /* 0x000000120200780c */ /* 0x040fe40002781670 */
[----:B------:R-:W-:Y:S02]  /*cae0*/  FMNMX.FTZ R10, R7, R10, !PT ;  /* 0x0000000a070a7209 */ /* 0x000fe40007810000 */
[----:B------:R-:W-:Y:S02]  /*caf0*/  ISETP.LT.OR P5, PT, R2, 0x11, P5 ;  /* 0x000000110200780c */ /* 0x000fe40002fa1670 */
        /* <DEDUP_REMOVED lines=13> */
[----:B------:R-:W-:Y:S02]  /*cbd0*/  FMNMX.FTZ R12, R139, R10, !PT ;  /* 0x0000000a8b0c7209 */ /* 0x000fe40007810000 */
[----:B------:R-:W-:Y:S02]  /*cbe0*/  ISETP.GT.AND P4, PT, R5, 0x20, P0 ;  /* 0x000000200500780c */ /* 0x000fe40000784270 */
[----:B------:R-:W-:Y:S02]  /*cbf0*/  FMNMX.FTZ R13, R154, R15, !PT ;  /* 0x0000000f9a0d7209 */ /* 0x000fe40007810000 */
[----:B------:R-:W-:Y:S02]  /*cc00*/  FMNMX.FTZ R12, R33, R12, !PT ;  /* 0x0000000c210c7209 */ /* 0x000fe40007810000 */
[----:B------:R-:W-:Y:S01]  /*cc10*/  ISETP.LT.OR P4, PT, R2, 0x21, P4 ;  /* 0x000000210200780c */ /* 0x000fe20002781670 */
[----:B------:R-:W1:Y:S01]  /*cc20*/  SHFL.BFLY PT, R10, R13, 0x2, 0x1f ;  /* 0x0c401f000d0a7f89 */ /* 0x000e6200000e0000 */
[----:B------:R-:W-:Y:S02]  /*cc30*/  ISETP.GT.AND P6, PT, R5, 0x21, P0 ;  /* 0x000000210500780c */ /* 0x000fe400007c4270 */
[----:B------:R-:W-:Y:S02]  /*cc40*/  FSEL R171, R22, -INF , !P4 ;  /* 0xff80000016ab7808 */ /* 0x000fe40006000000 */
[----:B------:R-:W-:Y:S02]  /*cc50*/  FMNMX.FTZ R12, R137, R12, !PT ;  /* 0x0000000c890c7209 */ /* 0x000fe40007810000 */
[C---:B------:R-:W-:Y:S02]  /*cc60*/  ISETP.LT.OR P6, PT, R2.reuse, 0x22, P6 ;  /* 0x000000220200780c */ /* 0x040fe400037c1670 */
[----:B------:R-:W-:Y:S02]  /*cc70*/  ISETP.GT.AND P5, PT, R5, 0x28, P0 ;  /* 0x000000280500780c */ /* 0x000fe400007a4270 */
[----:B------:R-:W-:Y:S02]  /*cc80*/  FSEL R169, R23, -INF , !P6 ;  /* 0xff80000017a97808 */ /* 0x000fe40007000000 */
[----:B------:R-:W-:Y:S01]  /*cc90*/  ISETP.LT.OR P5, PT, R2, 0x29, P5 ;  /* 0x000000290200780c */ /* 0x000fe20002fa1670 */
[----:B------:R-:W-:Y:S01]  /*cca0*/  LDSM.16.MT88.4 R20, [R135+UR4+0x100] ;  /* 0x000100048714783b */ /* 0x000fe20008004200 */
[----:B------:R-:W-:Y:S02]  /*ccb0*/  ISETP.GT.AND P4, PT, R5, 0x29, P0 ;  /* 0x000000290500780c */ /* 0x000fe40000784270 */
[----:B------:R-:W-:Y:S02]  /*ccc0*/  FMNMX.FTZ R12, R171, R12, !PT ;  /* 0x0000000cab0c7209 */ /* 0x000fe40007810000 */
[----:B------:R-:W-:Y:S02]  /*ccd0*/  FSEL R143, R26, -INF , !P5 ;  /* 0xff8000001a8f7808 */ /* 0x000fe40006800000 */
[C---:B------:R-:W-:Y:S02]  /*cce0*/  ISETP.LT.OR P4, PT, R2.reuse, 0x2a, P4 ;  /* 0x0000002a0200780c */ /* 0x040fe40002781670 */
[----:B------:R-:W-:Y:S02]  /*ccf0*/  FMNMX.FTZ R12, R169, R12, !PT ;  /* 0x0000000ca90c7209 */ /* 0x000fe40007810000 */
[----:B------:R-:W-:Y:S02]  /*cd00*/  ISETP.GT.AND P6, PT, R5, 0x30, P0 ;  /* 0x000000300500780c */ /* 0x000fe400007c4270 */
[----:B------:R-:W-:Y:S02]  /*cd10*/  FSEL R141, R27, -INF , !P4 ;  /* 0xff8000001b8d7808 */ /* 0x000fe40006000000 */
[----:B------:R-:W-:Y:S02]  /*cd20*/  FMNMX.FTZ R12, R143, R12, !PT ;  /* 0x0000000c8f0c7209 */ /* 0x000fe40007810000 */
[----:B------:R-:W-:Y:S02]  /*cd30*/  ISETP.LT.OR P6, PT, R2, 0x31, P6 ;  /* 0x000000310200780c */ /* 0x000fe400037c1670 */
        /* <DEDUP_REMOVED lines=11> */
[----:B------:R-:W-:Y:S04]  /*cdf0*/  ISETP.LT.OR P0, PT, R2, 0x3a, P0 ;  /* 0x0000003a0200780c */ /* 0x000fe80000701670 */
        /* <DEDUP_REMOVED lines=9> */
[C---:B------:R-:W-:Y:S03]  /*ce90*/  FMUL.FTZ R159, R2.reuse, c[0x0][0x2d0] ;  /* 0x0000b400029f7a20 */ /* 0x040fe60000410000 */
[----:B------:R-:W-:Y:S02]  /*cea0*/  FSEL R5, R2, RZ, P0 ;  /* 0x000000ff02057208 */ /* 0x000fe40000000000 */
[----:B--2---:R-:W-:Y:S02]  /*ceb0*/  FMNMX.FTZ R13, R15, R10, !PT ;  /* 0x0000000a0f0d7209 */ /* 0x004fe40007810000 */
[----:B------:R-:W-:Y:S03]  /*cec0*/  FSEL R159, R159, RZ, P0 ;  /* 0x000000ff9f9f7208 */ /* 0x000fe60000000000 */
[----:B------:R-:W1:Y:S02]  /*ced0*/  SHFL.BFLY PT, R10, R13, 0x1, 0x1f ;  /* 0x0c201f000d0a7f89 */ /* 0x000e6400000e0000 */
[--C-:B------:R-:W-:Y:S02]  /*cee0*/  FFMA.FTZ R15, R0, c[0x0][0x2d0], -R159.reuse ;  /* 0x0000b400000f7a23 */ /* 0x100fe4000001089f */
[--C-:B------:R-:W-:Y:S02]  /*cef0*/  FFMA.FTZ R149, R4, c[0x0][0x2d0], -R159.reuse ;  /* 0x0000b40004957a23 */ /* 0x100fe4000001089f */
[----:B------:R-:W-:Y:S01]  /*cf00*/  FADD.FTZ R4, -R5, R132 ;  /* 0x0000008405047221 */ /* 0x000fe20000010100 */
[----:B------:R-:W-:Y:S01]  /*cf10*/  MOV R132, R2 ;  /* 0x0000000200847202 */ /* 0x000fe20000000f00 */
[--C-:B------:R-:W-:Y:S01]  /*cf20*/  FFMA.FTZ R146, R8, c[0x0][0x2d0], -R159.reuse ;  /* 0x0000b40008927a23 */ /* 0x100fe2000001089f */
[----:B------:R-:W-:Y:S01]  /*cf30*/  MUFU.EX2 R15, R15 ;  /* 0x0000000f000f7308 */ /* 0x000fe20000000800 */
[----:B------:R-:W-:Y:S02]  /*cf40*/  FMUL.FTZ R12, R4, c[0x0][0x2d0] ;  /* 0x0000b400040c7a20 */ /* 0x000fe40000410000 */
[--C-:B------:R-:W-:Y:S02]  /*cf50*/  FFMA.FTZ R150, R144, c[0x0][0x2d0], -R159.reuse ;  /* 0x0000b40090967a23 */ /* 0x100fe4000001089f */
[--C-:B------:R-:W-:Y:S02]  /*cf60*/  FFMA.FTZ R163, R138, c[0x0][0x2d0], -R159.reuse ;  /* 0x0000b4008aa37a23 */ /* 0x100fe4000001089f */
[--C-:B------:R-:W-:Y:S02]  /*cf70*/  FFMA.FTZ R175, R140, c[0x0][0x2d0], -R159.reuse ;  /* 0x0000b4008caf7a23 */ /* 0x100fe4000001089f */
[--C-:B------:R-:W-:Y:S01]  /*cf80*/  FFMA.FTZ R161, R164, c[0x0][0x2d0], -R159.reuse ;  /* 0x0000b400a4a17a23 */ /* 0x100fe2000001089f */
[----:B------:R-:W2:Y:S01]  /*cf90*/  MUFU.EX2 R12, R12 ;  /* 0x0000000c000c7308 */ /* 0x000ea20000000800 */
[--C-:B------:R-:W-:Y:S02]  /*cfa0*/  FFMA.FTZ R164, R136, c[0x0][0x2d0], -R159.reuse ;  /* 0x0000b40088a47a23 */ /* 0x100fe4000001089f */
[--C-:B------:R-:W-:Y:S01]  /*cfb0*/  FFMA.FTZ R173, R170, c[0x0][0x2d0], -R159.reuse ;  /* 0x0000b400aaad7a23 */ /* 0x100fe2000001089f */
[----:B-1----:R-:W-:Y:S01]  /*cfc0*/  FMNMX.FTZ R0, R13, R10, !PT ;  /* 0x0000000a0d007209 */ /* 0x002fe20007810000 */
[--C-:B------:R-:W-:Y:S02]  /*cfd0*/  FFMA.FTZ R170, R142, c[0x0][0x2d0], -R159.reuse ;  /* 0x0000b4008eaa7a23 */ /* 0x100fe4000001089f */
[--C-:B------:R-:W-:Y:S01]  /*cfe0*/  FFMA.FTZ R162, R162, c[0x0][0x2d0], -R159.reuse ;  /* 0x0000b400a2a27a23 */ /* 0x100fe2000001089f */
[C---:B------:R-:W-:Y:S01]  /*cff0*/  FSETP.NEU.FTZ.AND P0, PT, R0.reuse, -INF , PT ;  /* 0xff8000000000780b */ /* 0x040fe20003f1d000 */
[----:B------:R-:W-:Y:S01]  /*d000*/  FMUL.FTZ R152, R0, c[0x0][0x2d0] ;  /* 0x0000b40000987a20 */ /* 0x000fe20000410000 */
[----:B------:R-:W-:Y:S01]  /*d010*/  MUFU.EX2 R149, R149 ;  /* 0x0000009500957308 */ /* 0x000fe20000000800 */
[----:B------:R-:W-:Y:S01]  /*d020*/  FFMA.FTZ R172, R172, c[0x0][0x2d0], -R159 ;  /* 0x0000b400acac7a23 */ /* 0x000fe2000001089f */
[----:B------:R-:W-:Y:S02]  /*d030*/  FSEL R4, R0, RZ, P0 ;  /* 0x000000ff00047208 */ /* 0x000fe40000000000 */
[----:B------:R-:W-:Y:S03]  /*d040*/  FSEL R152, R152, RZ, P0 ;  /* 0x000000ff98987208 */ /* 0x000fe60000000000 */
[----:B------:R-:W-:Y:S02]  /*d050*/  FADD.FTZ R4, -R4, R3 ;  /* 0x0000000304047221 */ /* 0x000fe40000010100 */
[--C-:B------:R-:W-:Y:S01]  /*d060*/  FFMA.FTZ R148, R6, c[0x0][0x2d0], -R152.reuse ;  /* 0x0000b40006947a23 */ /* 0x100fe20000010898 */
[----:B------:R-:W1:Y:S01]  /*d070*/  MUFU.EX2 R150, R150 ;  /* 0x0000009600967308 */ /* 0x000e620000000800 */
[--C-:B------:R-:W-:Y:S02]  /*d080*/  FFMA.FTZ R147, R9, c[0x0][0x2d0], -R152.reuse ;  /* 0x0000b40009937a23 */ /* 0x100fe40000010898 */
[--C-:B------:R-:W-:Y:S02]  /*d090*/  FFMA.FTZ R144, R7, c[0x0][0x2d0], -R152.reuse ;  /* 0x0000b40007907a23 */ /* 0x100fe40000010898 */
[--C-:B------:R-:W-:Y:S02]  /*d0a0*/  FFMA.FTZ R145, R11, c[0x0][0x2d0], -R152.reuse ;  /* 0x0000b4000b917a23 */ /* 0x100fe40000010898 */
[----:B------:R-:W-:Y:S01]  /*d0b0*/  FMUL.FTZ R3, R4, c[0x0][0x2d0] ;  /* 0x0000b40004037a20 */ /* 0x000fe20000410000 */
[----:B------:R-:W-:Y:S01]  /*d0c0*/  IADD3 R4, R135, UR4, RZ ;  /* 0x0000000487047c10 */ /* 0x000fe2000fffe0ff */
[C---:B--2---:R-:W-:Y:S01]  /*d0d0*/  FMUL.FTZ R5, R12.reuse, R129 ;  /* 0x000000810c057220 */ /* 0x044fe20000410000 */
[----:B------:R-:W2:Y:S01]  /*d0e0*/  MUFU.EX2 R146, R146 ;  /* 0x0000009200927308 */ /* 0x000ea20000000800 */
[C---:B------:R-:W-:Y:S01]  /*d0f0*/  FMUL.FTZ R8, R12.reuse, R124 ;  /* 0x0000007c0c087220 */ /* 0x040fe20000410000 */
[----:B------:R-:W-:Y:S01]  /*d100*/  IADD3 R13, R183, R4, RZ ;  /* 0x00000004b70d7210 */ /* 0x000fe20007ffe0ff */
[C---:B------:R-:W-:Y:S02]  /*d110*/  FMUL.FTZ R4, R12.reuse, R128 ;  /* 0x000000800c047220 */ /* 0x040fe40000410000 */
[C---:B------:R-:W-:Y:S02]  /*d120*/  FMUL.FTZ R9, R12.reuse, R125 ;  /* 0x0000007d0c097220 */ /* 0x040fe40000410000 */
[----:B------:R-:W3:Y:S01]  /*d130*/  LDSM.16.MT88.4 R24, [R13+0x100] ;  /* 0x000100000d18783b */ /* 0x000ee20000004200 */
[C---:B------:R-:W-:Y:S02]  /*d140*/  FMUL.FTZ R100, R12.reuse, R100 ;  /* 0x000000640c647220 */ /* 0x040fe40000410000 */
[----:B------:R-:W4:Y:S01]  /*d150*/  MUFU.EX2 R3, R3 ;  /* 0x0000000300037308 */ /* 0x000f220000000800 */
[C---:B------:R-:W-:Y:S02]  /*d160*/  FMUL.FTZ R101, R12.reuse, R101 ;  /* 0x000000650c657220 */ /* 0x040fe40000410000 */
[C---:B------:R-:W-:Y:S01]  /*d170*/  FMUL.FTZ R104, R12.reuse, R104 ;  /* 0x000000680c687220 */ /* 0x040fe20000410000 */
[----:B-1----:R-:W-:Y:S01]  /*d180*/  F2FP.PACK_AB R16, R149, R150 ;  /* 0x000000969510723e */ /* 0x002fe200000000ff */
[C---:B------:R-:W-:Y:S02]  /*d190*/  FMUL.FTZ R105, R12.reuse, R105 ;  /* 0x000000690c697220 */ /* 0x040fe40000410000 */
[C---:B------:R-:W-:Y:S02]  /*d1a0*/  FMUL.FTZ R108, R12.reuse, R108 ;  /* 0x0000006c0c6c7220 */ /* 0x040fe40000410000 */
[C---:B------:R-:W-:Y:S01]  /*d1b0*/  FMUL.FTZ R109, R12.reuse, R109 ;  /* 0x0000006d0c6d7220 */ /* 0x040fe20000410000 */
[----:B------:R-:W-:Y:S01]  /*d1c0*/  MUFU.EX2 R148, R148 ;  /* 0x0000009400947308 */ /* 0x000fe20000000800 */
[C---:B------:R-:W-:Y:S02]  /*d1d0*/  FMUL.FTZ R112, R12.reuse, R112 ;  /* 0x000000700c707220 */ /* 0x040fe40000410000 */
[C---:B------:R-:W-:Y:S01]  /*d1e0*/  FMUL.FTZ R113, R12.reuse, R113 ;  /* 0x000000710c717220 */ /* 0x040fe20000410000 */
[----:B--2---:R-:W-:Y:S01]  /*d1f0*/  F2FP.PACK_AB R18, R15, R146 ;  /* 0x000000920f12723e */ /* 0x004fe200000000ff */
[C---:B------:R-:W-:Y:S02]  /*d200*/  FMUL.FTZ R116, R12.reuse, R116 ;  /* 0x000000740c747220 */ /* 0x040fe40000410000 */
[C---:B------:R-:W-:Y:S02]  /*d210*/  FMUL.FTZ R117, R12.reuse, R117 ;  /* 0x000000750c757220 */ /* 0x040fe40000410000 */
[C---:B------:R-:W-:Y:S01]  /*d220*/  FMUL.FTZ R120, R12.reuse, R120 ;  /* 0x000000780c787220 */ /* 0x040fe20000410000 */
[----:B------:R-:W1:Y:S01]  /*d230*/  MUFU.EX2 R147, R147 ;  /* 0x0000009300937308 */ /* 0x000e620000000800 */
[C---:B------:R-:W-:Y:S02]  /*d240*/  FMUL.FTZ R121, R12.reuse, R121 ;  /* 0x000000790c797220 */ /* 0x040fe40000410000 */
[C---:B------:R-:W-:Y:S02]  /*d250*/  FMUL.FTZ R36, R12.reuse, R36 ;  /* 0x000000240c247220 */ /* 0x040fe40000410000 */
[C---:B----4-:R-:W-:Y:S02]  /*d260*/  FMUL.FTZ R6, R3.reuse, R130 ;  /* 0x0000008203067220 */ /* 0x050fe40000410000 */
[C---:B------:R-:W-:Y:S02]  /*d270*/  FMUL.FTZ R7, R3.reuse, R131 ;  /* 0x0000008303077220 */ /* 0x040fe40000410000 */
[C---:B------:R-:W-:Y:S01]  /*d280*/  FMUL.FTZ R10, R3.reuse, R126 ;  /* 0x0000007e030a7220 */ /* 0x040fe20000410000 */
[----:B------:R-:W-:Y:S01]  /*d290*/  MUFU.EX2 R144, R144 ;  /* 0x0000009000907308 */ /* 0x000fe20000000800 */
[C---:B------:R-:W-:Y:S01]  /*d2a0*/  FMUL.FTZ R11, R3.reuse, R127 ;  /* 0x0000007f030b7220 */ /* 0x040fe20000410000 */
[----:B------:R-:W-:Y:S01]  /*d2b0*/  LDSM.16.MT88.4 R128, [R135+UR4+0x2900] ;  /* 0x002900048780783b */ /* 0x000fe20008004200 */
        /* <DEDUP_REMOVED lines=17> */
[----:B------:R-:W1:Y:S01]  /*d3d0*/  MUFU.EX2 R162, R162 ;  /* 0x000000a200a27308 */ /* 0x000e620000000800 */
[----:B------:R-:W-:Y:S02]  /*d3e0*/  FMUL.FTZ R39, R3, R39 ;  /* 0x0000002703277220 */ /* 0x000fe40000410000 */
[----:B------:R-:W-:Y:S01]  /*d3f0*/  FMUL.FTZ R40, R12, R40 ;  /* 0x000000280c287220 */ /* 0x000fe20000410000 */
[----:B--2---:R-:W-:Y:S01]  /*d400*/  F2FP.PACK_AB R19, R145, R144 ;  /* 0x000000909113723e */ /* 0x004fe200000000ff */
[--C-:B------:R-:W-:Y:S02]  /*d410*/  FFMA.FTZ R166, R139, c[0x0][0x2d0], -R152.reuse ;  /* 0x0000b4008ba67a23 */ /* 0x100fe40000010898 */
[--C-:B------:R-:W-:Y:S02]  /*d420*/  FFMA.FTZ R167, R33, c[0x0][0x2d0], -R152.reuse ;  /* 0x0000b40021a77a23 */ /* 0x100fe40000010898 */
[----:B------:R-:W-:Y:S01]  /*d430*/  LDSM.16.MT88.4 R32, [R13+0x900] ;  /* 0x000900000d20783b */ /* 0x000fe20000004200 */
[--C-:B------:R-:W-:Y:S01]  /*d440*/  FFMA.FTZ R168, R137, c[0x0][0x2d0], -R152.reuse ;  /* 0x0000b40089a87a23 */ /* 0x100fe20000010898 */
[C---:B------:R-:W-:Y:S01]  /*d450*/  HMMA.16816.F32 R4, R16.reuse, R20, R4 ;  /* 0x000000141004723c */ /* 0x040fe20000001804 */
[----:B------:R-:W-:Y:S04]  /*d460*/  MUFU.EX2 R163, R163 ;  /* 0x000000a300a37308 */ /* 0x000fe80000000800 */
[--C-:B------:R-:W-:Y:S01]  /*d470*/  FFMA.FTZ R176, R141, c[0x0][0x2d0], -R152.reuse ;  /* 0x0000b4008db07a23 */ /* 0x100fe20000010898 */
[----:B------:R-:W-:Y:S01]  /*d480*/  LDSM.16.MT88.4 R136, [R13+0x2900] ;  /* 0x002900000d88783b */ /* 0x000fe20000004200 */
[----:B------:R-:W-:Y:S01]  /*d490*/  IADD3 R20, R134, UR4, RZ ;  /* 0x0000000486147c10 */ /* 0x000fe2000fffe0ff */
[C---:B------:R-:W-:Y:S03]  /*d4a0*/  HMMA.16816.F32 R8, R16.reuse, R22, R8 ;  /* 0x000000161008723c */ /* 0x040fe60000001808 */
[----:B------:R-:W2:Y:S01]  /*d4b0*/  MUFU.EX2 R164, R164 ;  /* 0x000000a400a47308 */ /* 0x000ea20000000800 */
[----:B------:R-:W-:Y:S01]  /*d4c0*/  IADD3 R14, R183, R20, RZ ;  /* 0x00000014b70e7210 */ /* 0x000fe20007ffe0ff */
[C---:B------:R-:W-:Y:S02]  /*d4d0*/  FMUL.FTZ R41, R12.reuse, R41 ;  /* 0x000000290c297220 */ /* 0x040fe40000410000 */
[C---:B------:R-:W-:Y:S01]  /*d4e0*/  FMUL.FTZ R42, R3.reuse, R42 ;  /* 0x0000002a032a7220 */ /* 0x040fe20000410000 */
[C---:B---3--:R-:W-:Y:S01]  /*d4f0*/  HMMA.16816.F32 R100, R16.reuse, R24, R100 ;  /* 0x000000181064723c */ /* 0x048fe20000001864 */
[----:B------:R-:W3:Y:S03]  /*d500*/  LDSM.16.MT88.4 R20, [R14+0x100] ;  /* 0x000100000e14783b */ /* 0x000ee60000004200 */
[C---:B------:R-:W-:Y:S01]  /*d510*/  FMUL.FTZ R44, R12.reuse, R44 ;  /* 0x0000002c0c2c7220 */ /* 0x040fe20000410000 */
[----:B------:R-:W-:Y:S01]  /*d520*/  MUFU.EX2 R166, R166 ;  /* 0x000000a600a67308 */ /* 0x000fe20000000800 */
[C---:B------:R-:W-:Y:S02]  /*d530*/  FMUL.FTZ R43, R3.reuse, R43 ;  /* 0x0000002b032b7220 */ /* 0x040fe40000410000 */
[C---:B------:R-:W-:Y:S01]  /*d540*/  HMMA.16816.F32 R104, R16.reuse, R26, R104 ;  /* 0x0000001a1068723c */ /* 0x040fe20000001868 */
[----:B------:R-:W4:Y:S03]  /*d550*/  LDSM.16.MT88.4 R24, [R135+UR4+0x2100] ;  /* 0x002100048718783b */ /* 0x000f260008004200 */
[C---:B------:R-:W-:Y:S02]  /*d560*/  FMUL.FTZ R45, R12.reuse, R45 ;  /* 0x0000002d0c2d7220 */ /* 0x040fe40000410000 */
[C---:B------:R-:W-:Y:S01]  /*d570*/  FMUL.FTZ R46, R3.reuse, R46 ;  /* 0x0000002e032e7220 */ /* 0x040fe20000410000 */
[----:B------:R-:W-:Y:S01]  /*d580*/  MUFU.EX2 R167, R167 ;  /* 0x000000a700a77308 */ /* 0x000fe20000000800 */
[C---:B------:R-:W-:Y:S01]  /*d590*/  HMMA.16816.F32 R108, R16.reuse, R28, R108 ;  /* 0x0000001c106c723c */ /* 0x040fe2000000186c */
[----:B------:R-:W-:Y:S03]  /*d5a0*/  LDSM.16.MT88.4 R124, [R14+0x900] ;  /* 0x000900000e7c783b */ /* 0x000fe60000004200 */
[C---:B------:R-:W-:Y:S02]  /*d5b0*/  FMUL.FTZ R48, R12.reuse, R48 ;  /* 0x000000300c307220 */ /* 0x040fe40000410000 */
[C---:B------:R-:W-:Y:S02]  /*d5c0*/  FMUL.FTZ R47, R3.reuse, R47 ;  /* 0x0000002f032f7220 */ /* 0x040fe40000410000 */
[C---:B------:R-:W-:Y:S01]  /*d5d0*/  HMMA.16816.F32 R112, R16.reuse, R30, R112 ;  /* 0x0000001e1070723c */ /* 0x040fe20000001870 */
[----:B------:R-:W5:Y:S01]  /*d5e0*/  LDSM.16.MT88.4 R28, [R13+0x2100] ;  /* 0x002100000d1c783b */ /* 0x000f620000004200 */
[----:B------:R-:W-:Y:S02]  /*d5f0*/  MUFU.EX2 R168, R168 ;  /* 0x000000a800a87308 */ /* 0x000fe40000000800 */
[C---:B------:R-:W-:Y:S02]  /*d600*/  FMUL.FTZ R49, R12.reuse, R49 ;  /* 0x000000310c317220 */ /* 0x040fe40000410000 */
[C---:B------:R-:W-:Y:S02]  /*d610*/  FMUL.FTZ R50, R3.reuse, R50 ;  /* 0x0000003203327220 */ /* 0x040fe40000410000 */
[C---:B------:R-:W-:Y:S04]  /*d620*/  FMUL.FTZ R52, R12.reuse, R52 ;  /* 0x000000340c347220 */ /* 0x040fe80000410000 */
[C---:B------:R-:W-:Y:S01]  /*d630*/  FMUL.FTZ R51, R3.reuse, R51 ;  /* 0x0000003303337220 */ /* 0x040fe20000410000 */
[----:B------:R-:W-:Y:S01]  /*d640*/  MUFU.EX2 R172, R172 ;  /* 0x000000ac00ac7308 */ /* 0x000fe20000000800 */
[C---:B------:R-:W-:Y:S02]  /*d650*/  FMUL.FTZ R53, R12.reuse, R53 ;  /* 0x000000350c357220 */ /* 0x040fe40000410000 */
[C---:B------:R-:W-:Y:S01]  /*d660*/  FMUL.FTZ R54, R3.reuse, R54 ;  /* 0x0000003603367220 */ /* 0x040fe20000410000 */
[C---:B---3--:R-:W-:Y:S03]  /*d670*/  HMMA.16816.F32 R116, R16.reuse, R20, R116 ;  /* 0x000000141074723c */ /* 0x048fe60000001874 */
[C---:B------:R-:W-:Y:S02]  /*d680*/  FMUL.FTZ R56, R12.reuse, R56 ;  /* 0x000000380c387220 */ /* 0x040fe40000410000 */
[C---:B------:R-:W-:Y:S01]  /*d690*/  FMUL.FTZ R55, R3.reuse, R55 ;  /* 0x0000003703377220 */ /* 0x040fe20000410000 */
[----:B------:R-:W-:Y:S01]  /*d6a0*/  MUFU.EX2 R173, R173 ;  /* 0x000000ad00ad7308 */ /* 0x000fe20000000800 */
[C---:B------:R-:W-:Y:S01]  /*d6b0*/  FMUL.FTZ R57, R12.reuse, R57 ;  /* 0x000000390c397220 */ /* 0x040fe20000410000 */
[C---:B------:R-:W-:Y:S01]  /*d6c0*/  HMMA.16816.F32 R120, R16.reuse, R22, R120 ;  /* 0x000000161078723c */ /* 0x040fe20000001878 */
[----:B------:R-:W3:Y:S03]  /*d6d0*/  LDSM.16.MT88.4 R20, [R134+UR4+0x2100] ;  /* 0x002100048614783b */ /* 0x000ee60008004200 */
[C---:B------:R-:W-:Y:S02]  /*d6e0*/  FMUL.FTZ R58, R3.reuse, R58 ;  /* 0x0000003a033a7220 */ /* 0x040fe40000410000 */
[C---:B------:R-:W-:Y:S02]  /*d6f0*/  FMUL.FTZ R60, R12.reuse, R60 ;  /* 0x0000003c0c3c7220 */ /* 0x040fe40000410000 */
[C---:B----4-:R-:W-:Y:S01]  /*d700*/  HMMA.16816.F32 R36, R16.reuse, R24, R36 ;  /* 0x000000181024723c */ /* 0x050fe20000001824 */
[----:B------:R-:W-:Y:S03]  /*d710*/  MUFU.EX2 R170, R170 ;  /* 0x000000aa00aa7308 */ /* 0x000fe60000000800 */
[C---:B------:R-:W-:Y:S02]  /*d720*/  FMUL.FTZ R59, R3.reuse, R59 ;  /* 0x0000003b033b7220 */ /* 0x040fe40000410000 */
[C---:B------:R-:W-:Y:S02]  /*d730*/  FMUL.FTZ R61, R12.reuse, R61 ;  /* 0x0000003d0c3d7220 */ /* 0x040fe40000410000 */
[C---:B------:R-:W-:Y:S01]  /*d740*/  HMMA.16816.F32 R40, R16.reuse, R26, R40 ;  /* 0x0000001a1028723c */ /* 0x040fe20000001828 */
[----:B------:R-:W4:Y:S02]  /*d750*/  LDSM.16.MT88.4 R24, [R14+0x2100] ;  /* 0x002100000e18783b */ /* 0x000f240000004200 */
[----:B------:R-:W-:Y:S01]  /*d760*/  MUFU.EX2 R175, R175 ;  /* 0x000000af00af7308 */ /* 0x000fe20000000800 */
[C---:B------:R-:W-:Y:S02]  /*d770*/  FMUL.FTZ R62, R3.reuse, R62 ;  /* 0x0000003e033e7220 */ /* 0x040fe40000410000 */
[C---:B------:R-:W-:Y:S02]  /*d780*/  FMUL.FTZ R64, R12.reuse, R64 ;  /* 0x000000400c407220 */ /* 0x040fe40000410000 */
[C---:B-----5:R-:W-:Y:S04]  /*d790*/  HMMA.16816.F32 R44, R16.reuse, R28, R44 ;  /* 0x0000001c102c723c */ /* 0x060fe8000000182c */
[C---:B------:R-:W-:Y:S01]  /*d7a0*/  FMUL.FTZ R63, R3.reuse, R63 ;  /* 0x0000003f033f7220 */ /* 0x040fe20000410000 */
[----:B------:R-:W-:Y:S01]  /*d7b0*/  MUFU.EX2 R176, R176 ;  /* 0x000000b000b07308 */ /* 0x000fe20000000800 */
[C---:B------:R-:W-:Y:S02]  /*d7c0*/  FMUL.FTZ R65, R12.reuse, R65 ;  /* 0x000000410c417220 */ /* 0x040fe40000410000 */
[C---:B------:R-:W-:Y:S01]  /*d7d0*/  HMMA.16816.F32 R48, R16.reuse, R30, R48 ;  /* 0x0000001e1030723c */ /* 0x040fe20000001830 */
[----:B------:R-:W5:Y:S03]  /*d7e0*/  LDSM.16.MT88.4 R28, [R135+UR4+0x4100] ;  /* 0x00410004871c783b */ /* 0x000f660008004200 */
        /* <DEDUP_REMOVED lines=25> */
[C---:B------:R-:W-:Y:S03]  /*d980*/  FMUL.FTZ R82, R3.reuse, R82 ;  /* 0x0000005203527220 */ /* 0x040fe60000410000 */
[C---:B---3--:R-:W-:Y:S03]  /*d990*/  HMMA.16816.F32 R76, R16.reuse, R20, R76 ;  /* 0x00000014104c723c */ /* 0x048fe6000000184c */
[C---:B------:R-:W-:Y:S02]  /*d9a0*/  FMUL.FTZ R83, R3.reuse, R83 ;  /* 0x0000005303537220 */ /* 0x040fe40000410000 */
[C---:B------:R-:W-:Y:S02]  /*d9b0*/  FMUL.FTZ R84, R12.reuse, R84 ;  /* 0x000000540c547220 */ /* 0x040fe40000410000 */
[C---:B------:R-:W-:Y:S02]  /*d9c0*/  FMUL.FTZ R86, R3.reuse, R86 ;  /* 0x0000005603567220 */ /* 0x040fe40000410000 */
[C---:B------:R-:W-:Y:S01]  /*d9d0*/  FMUL.FTZ R85, R12.reuse, R85 ;  /* 0x000000550c557220 */ /* 0x040fe20000410000 */
[C---:B------:R-:W-:Y:S01]  /*d9e0*/  HMMA.16816.F32 R80, R16.reuse, R22, R80 ;  /* 0x000000161050723c */ /* 0x040fe20000001850 */
[----:B------:R-:W3:Y:S02]  /*d9f0*/  LDSM.16.MT88.4 R20, [R135+UR4+0x900] ;  /* 0x000900048714783b */ /* 0x000ee40008004200 */
[C---:B------:R-:W-:Y:S02]  /*da00*/  FMUL.FTZ R87, R3.reuse, R87 ;  /* 0x0000005703577220 */ /* 0x040fe40000410000 */
[C---:B------:R-:W-:Y:S02]  /*da10*/  FMUL.FTZ R88, R12.reuse, R88 ;  /* 0x000000580c587220 */ /* 0x040fe40000410000 */
[C---:B------:R-:W-:Y:S02]  /*da20*/  FMUL.FTZ R90, R3.reuse, R90 ;  /* 0x0000005a035a7220 */ /* 0x040fe40000410000 */
[C---:B------:R-:W-:Y:S01]  /*da30*/  FMUL.FTZ R89, R12.reuse, R89 ;  /* 0x000000590c597220 */ /* 0x040fe20000410000 */
[C---:B----4-:R-:W-:Y:S03]  /*da40*/  HMMA.16816.F32 R84, R16.reuse, R24, R84 ;  /* 0x000000181054723c */ /* 0x050fe60000001854 */
[----:B------:R-:W-:Y:S02]  /*da50*/  FMUL.FTZ R91, R3, R91 ;  /* 0x0000005b035b7220 */ /* 0x000fe40000410000 */
[----:B------:R-:W-:Y:S02]  /*da60*/  FFMA.FTZ R165, R165, c[0x0][0x2d0], -R152 ;  /* 0x0000b400a5a57a23 */ /* 0x000fe40000010898 */
[C---:B------:R-:W-:Y:S02]  /*da70*/  FMUL.FTZ R92, R12.reuse, R92 ;  /* 0x0000005c0c5c7220 */ /* 0x040fe40000410000 */
[C---:B------:R-:W-:Y:S01]  /*da80*/  FMUL.FTZ R94, R3.reuse, R94 ;  /* 0x0000005e035e7220 */ /* 0x040fe20000410000 */
[C---:B------:R-:W-:Y:S01]  /*da90*/  HMMA.16816.F32 R88, R16.reuse, R26, R88 ;  /* 0x0000001a1058723c */ /* 0x040fe20000001858 */
[----:B------:R-:W4:Y:S01]  /*daa0*/  MUFU.EX2 R165, R165 ;  /* 0x000000a500a57308 */ /* 0x000f220000000800 */
[----:B------:R-:W3:Y:S01]  /*dab0*/  LDSM.16.MT88.4 R24, [R134+UR4+0x900] ;  /* 0x000900048618783b */ /* 0x000ee20008004200 */
[C---:B------:R-:W-:Y:S02]  /*dac0*/  FMUL.FTZ R93, R12.reuse, R93 ;  /* 0x0000005d0c5d7220 */ /* 0x040fe40000410000 */
[C---:B------:R-:W-:Y:S02]  /*dad0*/  FMUL.FTZ R95, R3.reuse, R95 ;  /* 0x0000005f035f7220 */ /* 0x040fe40000410000 */
[C---:B------:R-:W-:Y:S02]  /*dae0*/  FMUL.FTZ R96, R12.reuse, R96 ;  /* 0x000000600c607220 */ /* 0x040fe40000410000 */
[C---:B------:R-:W-:Y:S03]  /*daf0*/  FMUL.FTZ R98, R3.reuse, R98 ;  /* 0x0000006203627220 */ /* 0x040fe60000410000 */
[C---:B-----5:R-:W-:Y:S03]  /*db00*/  HMMA.16816.F32 R92, R16.reuse, R28, R92 ;  /* 0x0000001c105c723c */ /* 0x060fe6000000185c */
[C---:B------:R-:W-:Y:S02]  /*db10*/  FMUL.FTZ R97, R12.reuse, R97 ;  /* 0x000000610c617220 */ /* 0x040fe40000410000 */
[----:B------:R-:W-:Y:S02]  /*db20*/  FMUL.FTZ R99, R3, R99 ;  /* 0x0000006303637220 */ /* 0x000fe40000410000 */
[----:B------:R-:W-:Y:S02]  /*db30*/  FFMA.FTZ R150, R12, R207, R150 ;  /* 0x000000cf0c967223 */ /* 0x000fe40000010096 */
[--C-:B------:R-:W-:Y:S03]  /*db40*/  FFMA.FTZ R174, R169, c[0x0][0x2d0], -R152.reuse ;  /* 0x0000b400a9ae7a23 */ /* 0x100fe60000010898 */
[----:B------:R-:W-:Y:S01]  /*db50*/  HMMA.16816.F32 R96, R16, R30, R96 ;  /* 0x0000001e1060723c */ /* 0x000fe20000001860 */
[----:B------:R-:W5:Y:S02]  /*db60*/  LDSM.16.MT88.4 R28, [R134+UR4+0x2900] ;  /* 0x00290004861c783b */ /* 0x000f640008004200 */
[----:B------:R-:W-:Y:S01]  /*db70*/  FFMA.FTZ R169, R143, c[0x0][0x2d0], -R152 ;  /* 0x0000b4008fa97a23 */ /* 0x000fe20000010898 */
[----:B------:R-:W-:Y:S01]  /*db80*/  MUFU.EX2 R174, R174 ;  /* 0x000000ae00ae7308 */ /* 0x000fe20000000800 */
[----:B------:R-:W-:Y:S02]  /*db90*/  FFMA.FTZ R148, R3, R206, R148 ;  /* 0x000000ce03947223 */ /* 0x000fe40000010094 */
[----:B-1----:R-:W-:Y:S01]  /*dba0*/  F2FP.PACK_AB R16, R162, R161 ;  /* 0x000000a1a210723e */ /* 0x002fe200000000ff */
[--C-:B------:R-:W-:Y:S01]  /*dbb0*/  FFMA.FTZ R171, R171, c[0x0][0x2d0], -R152.reuse ;  /* 0x0000b400abab7a23 */ /* 0x100fe20000010898 */
[----:B--2---:R-:W-:Y:S01]  /*dbc0*/  F2FP.PACK_AB R18, R164, R163 ;  /* 0x000000a3a412723e */ /* 0x004fe200000000ff */
[----:B------:R-:W-:Y:S02]  /*dbd0*/  LDSM.16.MT88.4 R140, [R13+0x3100] ;  /* 0x003100000d8c783b */ /* 0x000fe40000004200 */
[----:B----4-:R-:W-:Y:S01]  /*dbe0*/  F2FP.PACK_AB R17, R166, R165 ;  /* 0x000000a5a611723e */ /* 0x010fe200000000ff */
[----:B------:R-:W-:Y:S01]  /*dbf0*/  FFMA.FTZ R153, R153, c[0x0][0x2d0], -R152 ;  /* 0x0000b40099997a23 */ /* 0x000fe20000010898 */
[----:B------:R-:W-:Y:S01]  /*dc00*/  F2FP.PACK_AB R19, R168, R167 ;  /* 0x000000a7a813723e */ /* 0x000fe200000000ff */
[----:B------:R-:W1:Y:S01]  /*dc10*/  MUFU.EX2 R171, R171 ;  /* 0x000000ab00ab7308 */ /* 0x000e620000000800 */
[----:B------:R-:W-:Y:S02]  /*dc20*/  FADD.FTZ R149, R149, R150 ;  /* 0x0000009695957221 */ /* 0x000fe40000010000 */
[----:B------:R-:W-:Y:S02]  /*dc30*/  FADD.FTZ R147, R147, R148 ;  /* 0x0000009493937221 */ /* 0x000fe40000010000 */
[----:B------:R-:W-:Y:S01]  /*dc40*/  FADD.FTZ R146, R146, R149 ;  /* 0x0000009592927221 */ /* 0x000fe20000010000 */
[C---:B---3--:R-:W-:Y:S03]  /*dc50*/  HMMA.16816.F32 R4, R16.reuse, R20, R4 ;  /* 0x000000141004723c */ /* 0x048fe60000001804 */
[----:B------:R-:W-:Y:S01]  /*dc60*/  FADD.FTZ R146, R15, R146 ;  /* 0x000000920f927221 */ /* 0x000fe20000010000 */
[----:B------:R-:W-:Y:S01]  /*dc70*/  MOV R15, UR7 ;  /* 0x00000007000f7c02 */ /* 0x000fe20008000f00 */
[----:B------:R-:W2:Y:S01]  /*dc80*/  MUFU.EX2 R169, R169 ;  /* 0x000000a900a97308 */ /* 0x000ea20000000800 */
[----:B------:R-:W-:Y:S02]  /*dc90*/  FADD.FTZ R144, R144, R147 ;  /* 0x0000009390907221 */ /* 0x000fe40000010000 */
[C---:B------:R-:W-:Y:S01]  /*dca0*/  HMMA.16816.F32 R8, R16.reuse, R22, R8 ;  /* 0x000000161008723c */ /* 0x040fe20000001808 */
[----:B------:R-:W3:Y:S03]  /*dcb0*/  LDSM.16.MT88.4 R20, [R14+0x2900] ;  /* 0x002900000e14783b */ /* 0x000ee60000004200 */
[----:B------:R-:W-:Y:S02]  /*dcc0*/  FADD.FTZ R144, R145, R144 ;  /* 0x0000009091907221 */ /* 0x000fe40000010000 */
[----:B------:R-:W-:Y:S01]  /*dcd0*/  FADD.FTZ R161, R161, R146 ;  /* 0x00000092a1a17221 */ /* 0x000fe20000010000 */
[----:B------:R-:W-:Y:S01]  /*dce0*/  MUFU.EX2 R153, R153 ;  /* 0x0000009900997308 */ /* 0x000fe20000000800 */
[C---:B------:R-:W-:Y:S04]  /*dcf0*/  HMMA.16816.F32 R100, R16.reuse, R32, R100 ;  /* 0x000000201064723c */ /* 0x040fe80000001864 */
[----:B------:R-:W-:Y:S02]  /*dd00*/  FADD.FTZ R165, R165, R144 ;  /* 0x00000090a5a57221 */ /* 0x000fe40000010000 */
[----:B------:R-:W-:Y:S02]  /*dd10*/  FADD.FTZ R162, R162, R161 ;  /* 0x000000a1a2a27221 */ /* 0x000fe40000010000 */
        /* <DEDUP_REMOVED lines=8> */
[----:B------:R-:W4:Y:S03]  /*dda0*/  LDSM.16.MT88.4 R24, [R135+UR4+0x4900] ;  /* 0x004900048718783b */ /* 0x000f260008004200 */
[----:B------:R-:W-:Y:S04]  /*ddb0*/  FADD.FTZ R168, R168, R167 ;  /* 0x000000a7a8a87221 */ /* 0x000fe80000010000 */
[C---:B------:R-:W-:Y:S08]  /*ddc0*/  HMMA.16816.F32 R116, R16.reuse, R124, R116 ;  /* 0x0000007c1074723c */ /* 0x040ff00000001874 */
[C---:B------:R-:W-:Y:S01]  /*ddd0*/  HMMA.16816.F32 R120, R16.reuse, R126, R120 ;  /* 0x0000007e1078723c */ /* 0x040fe20000001878 */
[----:B------:R-:W-:Y:S07]  /*dde0*/  LDSM.16.MT88.4 R124, [R13+0x1100] ;  /* 0x001100000d7c783b */ /* 0x000fee0000004200 */
[C---:B------:R-:W-:Y:S08]  /*ddf0*/  HMMA.16816.F32 R36, R16.reuse, R128, R36 ;  /* 0x000000801024723c */ /* 0x040ff00000001824 */
[C---:B------:R-:W-:Y:S01]  /*de00*/  HMMA.16816.F32 R40, R16.reuse, R130, R40 ;  /* 0x000000821028723c */ /* 0x040fe20000001828 */
[----:B------:R-:W-:Y:S07]  /*de10*/  LDSM.16.MT88.4 R128, [R134+UR4+0x1100] ;  /* 0x001100048680783b */ /* 0x000fee0008004200 */
[C---:B------:R-:W-:Y:S08]  /*de20*/  HMMA.16816.F32 R44, R16.reuse, R136, R44 ;  /* 0x00000088102c723c */ /* 0x040ff0000000182c */
[C---:B------:R-:W-:Y:S01]  /*de30*/  HMMA.16816.F32 R48, R16.reuse, R138, R48 ;  /* 0x0000008a1030723c */ /* 0x040fe20000001830 */
[----:B------:R-:W-:Y:S07]  /*de40*/  LDSM.16.MT88.4 R136, [R135+UR4+0x3100] ;  /* 0x003100048788783b */ /* 0x000fee0008004200 */
[C---:B-----5:R-:W-:Y:S08]  /*de50*/  HMMA.16816.F32 R52, R16.reuse, R28, R52 ;  /* 0x0000001c1034723c */ /* 0x060ff00000001834 */
[C---:B------:R-:W-:Y:S01]  /*de60*/  HMMA.16816.F32 R56, R16.reuse, R30, R56 ;  /* 0x0000001e1038723c */ /* 0x040fe20000001838 */
[----:B------:R-:W5:Y:S07]  /*de70*/  LDSM.16.MT88.4 R28, [R134+UR4+0x4900] ;  /* 0x00490004861c783b */ /* 0x000f6e0008004200 */
[C---:B---3--:R-:W-:Y:S08]  /*de80*/  HMMA.16816.F32 R60, R16.reuse, R20, R60 ;  /* 0x00000014103c723c */ /* 0x048ff0000000183c */
[C---:B------:R-:W-:Y:S01]  /*de90*/  HMMA.16816.F32 R64, R16.reuse, R22, R64 ;  /* 0x000000161040723c */ /* 0x040fe20000001840 */
[----:B------:R-:W3:Y:S07]  /*dea0*/  LDSM.16.MT88.4 R20, [R14+0x4900] ;  /* 0x004900000e14783b */ /* 0x000eee0000004200 */
[C---:B----4-:R-:W-:Y:S08]  /*deb0*/  HMMA.16816.F32 R68, R16.reuse, R24, R68 ;  /* 0x000000181044723c */ /* 0x050ff00000001844 */
[C---:B------:R-:W-:Y:S01]  /*dec0*/  HMMA.16816.F32 R72, R16.reuse, R26, R72 ;  /* 0x0000001a1048723c */ /* 0x040fe20000001848 */
[----:B------:R-:W4:Y:S07]  /*ded0*/  LDSM.16.MT88.4 R24, [R135+UR4+0x1100] ;  /* 0x001100048718783b */ /* 0x000f2e0008004200 */
[C---:B------:R-:W-:Y:S08]  /*dee0*/  HMMA.16816.F32 R76, R16.reuse, R32, R76 ;  /* 0x00000020104c723c */ /* 0x040ff0000000184c */
[C---:B------:R-:W-:Y:S01]  /*def0*/  HMMA.16816.F32 R80, R16.reuse, R34, R80 ;  /* 0x000000221050723c */ /* 0x040fe20000001850 */
[----:B------:R-:W1:Y:S07]  /*df00*/  LDSM.16.MT88.4 R32, [R14+0x1100] ;  /* 0x001100000e20783b */ /* 0x000e6e0000004200 */
[C---:B-----5:R-:W-:Y:S08]  /*df10*/  HMMA.16816.F32 R84, R16.reuse, R28, R84 ;  /* 0x0000001c1054723c */ /* 0x060ff00000001854 */
[C---:B------:R-:W-:Y:S01]  /*df20*/  HMMA.16816.F32 R88, R16.reuse, R30, R88 ;  /* 0x0000001e1058723c */ /* 0x040fe20000001858 */
[----:B------:R-:W5:Y:S07]  /*df30*/  LDSM.16.MT88.4 R28, [R134+UR4+0x3100] ;  /* 0x00310004861c783b */ /* 0x000f6e0008004200 */
[C---:B---3--:R-:W-:Y:S08]  /*df40*/  HMMA.16816.F32 R92, R16.reuse, R20, R92 ;  /* 0x00000014105c723c */ /* 0x048ff0000000185c */
[----:B------:R-:W-:Y:S01]  /*df50*/  HMMA.16816.F32 R96, R16, R22, R96 ;  /* 0x000000161060723c */ /* 0x000fe20000001860 */
[----:B------:R-:W3:Y:S06]  /*df60*/  LDSM.16.MT88.4 R20, [R14+0x3100] ;  /* 0x003100000e14783b */ /* 0x000eec0000004200 */
[----:B------:R-:W-:Y:S01]  /*df70*/  F2FP.PACK_AB R16, R173, R172 ;  /* 0x000000acad10723e */ /* 0x000fe200000000ff */
[----:B------:R-:W-:Y:S01]  /*df80*/  FADD.FTZ R172, R172, R163 ;  /* 0x000000a3acac7221 */ /* 0x000fe20000010000 */
[----:B------:R-:W-:Y:S03]  /*df90*/  F2FP.PACK_AB R18, R175, R170 ;  /* 0x000000aaaf12723e */ /* 0x000fe600000000ff */
[----:B-1----:R-:W-:Y:S01]  /*dfa0*/  F2FP.PACK_AB R17, R174, R171 ;  /* 0x000000abae11723e */ /* 0x002fe200000000ff */
[----:B------:R-:W-:Y:S01]  /*dfb0*/  FADD.FTZ R171, R171, R168 ;  /* 0x000000a8abab7221 */ /* 0x000fe20000010000 */
[----:B--2---:R-:W-:Y:S01]  /*dfc0*/  F2FP.PACK_AB R19, R176, R169 ;  /* 0x000000a9b013723e */ /* 0x004fe200000000ff */
[----:B------:R-:W-:Y:S02]  /*dfd0*/  FADD.FTZ R173, R173, R172 ;  /* 0x000000acadad7221 */ /* 0x000fe40000010000 */
[----:B------:R-:W-:Y:S02]  /*dfe0*/  FADD.FTZ R174, R174, R171 ;  /* 0x000000abaeae7221 */ /* 0x000fe40000010000 */
[----:B------:R-:W-:Y:S02]  /*dff0*/  FADD.FTZ R170, R170, R173 ;  /* 0x000000adaaaa7221 */ /* 0x000fe40000010000 */
[C---:B----4-:R-:W-:Y:S03]  /*e000*/  HMMA.16816.F32 R4, R16.reuse, R24, R4 ;  /* 0x000000181004723c */ /* 0x050fe60000001804 */
[----:B------:R-:W-:Y:S02]  /*e010*/  FADD.FTZ R169, R169, R174 ;  /* 0x000000aea9a97221 */ /* 0x000fe40000010000 */
[----:B------:R-:W-:Y:S02]  /*e020*/  FADD.FTZ R175, R175, R170 ;  /* 0x000000aaafaf7221 */ /* 0x000fe40000010000 */
[----:B------:R-:W-:Y:S01]  /*e030*/  FADD.FTZ R176, R176, R169 ;  /* 0x000000a9b0b07221 */ /* 0x000fe20000010000 */
[C---:B------:R-:W-:Y:S01]  /*e040*/  HMMA.16816.F32 R8, R16.reuse, R26, R8 ;  /* 0x0000001a1008723c */ /* 0x040fe20000001808 */
[----:B------:R-:W1:Y:S07]  /*e050*/  LDSM.16.MT88.4 R24, [R135+UR4+0x5100] ;  /* 0x005100048718783b */ /* 0x000e6e0008004200 */
[C---:B------:R-:W-:Y:S08]  /*e060*/  HMMA.16816.F32 R100, R16.reuse, R124, R100 ;  /* 0x0000007c1064723c */ /* 0x040ff00000001864 */
[C---:B------:R-:W-:Y:S01]  /*e070*/  HMMA.16816.F32 R104, R16.reuse, R126, R104 ;  /* 0x0000007e1068723c */ /* 0x040fe20000001868 */
[----:B------:R-:W-:Y:S07]  /*e080*/  LDSM.16.MT88.4 R124, [R135+UR4+0x1900] ;  /* 0x00190004877c783b */ /* 0x000fee0008004200 */
[C---:B------:R-:W-:Y:S08]  /*e090*/  HMMA.16816.F32 R108, R16.reuse, R128, R108 ;  /* 0x00000080106c723c */ /* 0x040ff0000000186c */
[C---:B------:R-:W-:Y:S08]  /*e0a0*/  HMMA.16816.F32 R112, R16.reuse, R130, R112 ;  /* 0x000000821070723c */ /* 0x040ff00000001870 */
[C---:B------:R-:W-:Y:S08]  /*e0b0*/  HMMA.16816.F32 R116, R16.reuse, R32, R116 ;  /* 0x000000201074723c */ /* 0x040ff00000001874 */
[C---:B------:R-:W-:Y:S01]  /*e0c0*/  HMMA.16816.F32 R120, R16.reuse, R34, R120 ;  /* 0x000000221078723c */ /* 0x040fe20000001878 */
[----:B------:R-:W2:Y:S07]  /*e0d0*/  LDSM.16.MT88.4 R32, [R13+0x5100] ;  /* 0x005100000d20783b */ /* 0x000eae0000004200 */
[C---:B------:R-:W-:Y:S08]  /*e0e0*/  HMMA.16816.F32 R36, R16.reuse, R136, R36 ;  /* 0x000000881024723c */ /* 0x040ff00000001824 */
[C---:B------:R-:W-:Y:S01]  /*e0f0*/  HMMA.16816.F32 R40, R16.reuse, R138, R40 ;  /* 0x0000008a1028723c */ /* 0x040fe20000001828 */
[----:B------:R-:W-:Y:S07]  /*e100*/  LDSM.16.MT88.4 R136, [R135+UR4+0x3900] ;  /* 0x003900048788783b */ /* 0x000fee0008004200 */
[C---:B------:R-:W-:Y:S07]  /*e110*/  HMMA.16816.F32 R44, R16.reuse, R140, R44 ;  /* 0x0000008c102c723c */ /* 0x040fee000000182c */
[--C-:B------:R-:W-:Y:S01]  /*e120*/  FFMA.FTZ R140, R160, c[0x0][0x2d0], -R159.reuse ;  /* 0x0000b400a08c7a23 */ /* 0x100fe2000001089f */
[C---:B------:R-:W-:Y:S04]  /*e130*/  HMMA.16816.F32 R48, R16.reuse, R142, R48 ;  /* 0x0000008e1030723c */ /* 0x040fe80000001830 */
[--C-:B------:R-:W-:Y:S01]  /*e140*/  FFMA.FTZ R141, R158, c[0x0][0x2d0], -R159.reuse ;  /* 0x0000b4009e8d7a23 */ /* 0x100fe2000001089f */
[----:B------:R-:W-:Y:S02]  /*e150*/  MUFU.EX2 R140, R140 ;  /* 0x0000008c008c7308 */ /* 0x000fe40000000800 */
[--C-:B------:R-:W-:Y:S01]  /*e160*/  FFMA.FTZ R142, R156, c[0x0][0x2d0], -R159.reuse ;  /* 0x0000b4009c8e7a23 */ /* 0x100fe2000001089f */
[C---:B-----5:R-:W-:Y:S04]  /*e170*/  HMMA.16816.F32 R52, R16.reuse, R28, R52 ;  /* 0x0000001c1034723c */ /* 0x060fe80000001834 */
[----:B------:R-:W-:Y:S02]  /*e180*/  FFMA.FTZ R159, R154, c[0x0][0x2d0], -R159 ;  /* 0x0000b4009a9f7a23 */ /* 0x000fe4000001089f */
[--C-:B------:R-:W-:Y:S01]  /*e190*/  FFMA.FTZ R143, R157, c[0x0][0x2d0], -R152.reuse ;  /* 0x0000b4009d8f7a23 */ /* 0x100fe20000010898 */
[----:B------:R-:W4:Y:S01]  /*e1a0*/  MUFU.EX2 R141, R141 ;  /* 0x0000008d008d7308 */ /* 0x000f220000000800 */
[C---:B------:R-:W-:Y:S01]  /*e1b0*/  HMMA.16816.F32 R56, R16.reuse, R30, R56 ;  /* 0x0000001e1038723c */ /* 0x040fe20000001838 */
[----:B------:R-:W5:Y:S03]  /*e1c0*/  LDSM.16.MT88.4 R28, [R134+UR4+0x5100] ;  /* 0x00510004861c783b */ /* 0x000f660008004200 */
[--C-:B------:R-:W-:Y:S02]  /*e1d0*/  FFMA.FTZ R154, R155, c[0x0][0x2d0], -R152.reuse ;  /* 0x0000b4009b9a7a23 */ /* 0x100fe40000010898 */
[----:B------:R-:W-:Y:S02]  /*e1e0*/  FFMA.FTZ R152, R151, c[0x0][0x2d0], -R152 ;  /* 0x0000b40097987a23 */ /* 0x000fe40000010898 */
[C---:B---3--:R-:W-:Y:S01]  /*e1f0*/  HMMA.16816.F32 R60, R16.reuse, R20, R60 ;  /* 0x00000014103c723c */ /* 0x048fe2000000183c */
[----:B------:R-:W-:Y:S07]  /*e200*/  MUFU.EX2 R142, R142 ;  /* 0x0000008e008e7308 */ /* 0x000fee0000000800 */
[C---:B------:R-:W-:Y:S01]  /*e210*/  HMMA.16816.F32 R64, R16.reuse, R22, R64 ;  /* 0x000000161040723c */ /* 0x040fe20000001840 */
[----:B------:R-:W3:Y:S02]  /*e220*/  LDSM.16.MT88.4 R20, [R14+0x5100] ;  /* 0x005100000e14783b */ /* 0x000ee40000004200 */
[----:B------:R-:W3:Y:S05]  /*e230*/  MUFU.EX2 R159, R159 ;  /* 0x0000009f009f7308 */ /* 0x000eea0000000800 */
[C---:B-1----:R-:W-:Y:S05]  /*e240*/  HMMA.16816.F32 R68, R16.reuse, R24, R68 ;  /* 0x000000181044723c */ /* 0x042fea0000001844 */
[----:B------:R-:W-:Y:S03]  /*e250*/  MUFU.EX2 R143, R143 ;  /* 0x0000008f008f7308 */ /* 0x000fe60000000800 */
[C---:B------:R-:W-:Y:S01]  /*e260*/  HMMA.16816.F32 R72, R16.reuse, R26, R72 ;  /* 0x0000001a1048723c */ /* 0x040fe20000001848 */
[----:B------:R-:W1:Y:S06]  /*e270*/  LDSM.16.MT88.4 R24, [R13+0x1900] ;  /* 0x001900000d18783b */ /* 0x000e6c0000004200 */
[----:B------:R-:W1:Y:S01]  /*e280*/  MUFU.EX2 R154, R154 ;  /* 0x0000009a009a7308 */ /* 0x000e620000000800 */
[C---:B--2---:R-:W-:Y:S08]  /*e290*/  HMMA.16816.F32 R76, R16.reuse, R32, R76 ;  /* 0x00000020104c723c */ /* 0x044ff0000000184c */
[C---:B------:R-:W-:Y:S01]  /*e2a0*/  HMMA.16816.F32 R80, R16.reuse, R34, R80 ;  /* 0x000000221050723c */ /* 0x040fe20000001850 */
[----:B------:R-:W2:Y:S01]  /*e2b0*/  LDSM.16.MT88.4 R32, [R134+UR4+0x1900] ;  /* 0x001900048620783b */ /* 0x000ea20008004200 */
[----:B------:R-:W1:Y:S06]  /*e2c0*/  MUFU.EX2 R152, R152 ;  /* 0x0000009800987308 */ /* 0x000e6c0000000800 */
[C---:B-----5:R-:W-:Y:S08]  /*e2d0*/  HMMA.16816.F32 R84, R16.reuse, R28, R84 ;  /* 0x0000001c1054723c */ /* 0x060ff00000001854 */
[C---:B------:R-:W-:Y:S01]  /*e2e0*/  HMMA.16816.F32 R88, R16.reuse, R30, R88 ;  /* 0x0000001e1058723c */ /* 0x040fe20000001858 */
[----:B------:R-:W5:Y:S07]  /*e2f0*/  LDSM.16.MT88.4 R28, [R14+0x1900] ;  /* 0x001900000e1c783b */ /* 0x000f6e0000004200 */
[C---:B---3--:R-:W-:Y:S08]  /*e300*/  HMMA.16816.F32 R92, R16.reuse, R20, R92 ;  /* 0x00000014105c723c */ /* 0x048ff0000000185c */
[----:B------:R-:W-:Y:S01]  /*e310*/  HMMA.16816.F32 R96, R16, R22, R96 ;  /* 0x000000161060723c */ /* 0x000fe20000001860 */
[----:B------:R-:W3:Y:S06]  /*e320*/  LDSM.16.MT88.4 R20, [R13+0x3900] ;  /* 0x003900000d14783b */ /* 0x000eec0000004200 */
[----:B----4-:R-:W-:Y:S01]  /*e330*/  F2FP.PACK_AB R16, R141, R140 ;  /* 0x0000008c8d10723e */ /* 0x010fe200000000ff */
[----:B------:R-:W-:Y:S01]  /*e340*/  FADD.FTZ R140, R140, R175 ;  /* 0x000000af8c8c7221 */ /* 0x000fe20000010000 */
[----:B------:R-:W-:Y:S03]  /*e350*/  F2FP.PACK_AB R18, R159, R142 ;  /* 0x0000008e9f12723e */ /* 0x000fe600000000ff */
[----:B-1----:R-:W-:Y:S01]  /*e360*/  F2FP.PACK_AB R17, R154, R143 ;  /* 0x0000008f9a11723e */ /* 0x002fe200000000ff */
[----:B------:R-:W-:Y:S01]  /*e370*/  FADD.FTZ R143, R143, R176 ;  /* 0x000000b08f8f7221 */ /* 0x000fe20000010000 */
[----:B------:R-:W-:Y:S01]  /*e380*/  F2FP.PACK_AB R19, R152, R153 ;  /* 0x000000999813723e */ /* 0x000fe200000000ff */
[----:B------:R-:W-:Y:S02]  /*e390*/  FADD.FTZ R141, R141, R140 ;  /* 0x0000008c8d8d7221 */ /* 0x000fe40000010000 */
[----:B------:R-:W-:Y:S02]  /*e3a0*/  FADD.FTZ R154, R154, R143 ;  /* 0x0000008f9a9a7221 */ /* 0x000fe40000010000 */
[----:B------:R-:W-:Y:S02]  /*e3b0*/  FADD.FTZ R142, R142, R141 ;  /* 0x0000008d8e8e7221 */ /* 0x000fe40000010000 */
[C---:B------:R-:W-:Y:S01]  /*e3c0*/  HMMA.16816.F32 R128, R16.reuse, R124, R4 ;  /* 0x0000007c1080723c */ /* 0x040fe20000001804 */
[----:B------:R-:W1:Y:S02]  /*e3d0*/  LDSM.16.MT88.4 R4, [R134+UR4+0x3900] ;  /* 0x003900048604783b */ /* 0x000e640008004200 */
[----:B------:R-:W-:Y:S02]  /*e3e0*/  FADD.FTZ R153, R153, R154 ;  /* 0x0000009a99997221 */ /* 0x000fe40000010000 */
[----:B------:R-:W-:Y:S02]  /*e3f0*/  FADD.FTZ R207, R159, R142 ;  /* 0x0000008e9fcf7221 */ /* 0x000fe40000010000 */
[----:B------:R-:W-:Y:S01]  /*e400*/  FADD.FTZ R206, R152, R153 ;  /* 0x0000009998ce7221 */ /* 0x000fe20000010000 */
[C---:B------:R-:W-:Y:S01]  /*e410*/  HMMA.16816.F32 R124, R16.reuse, R126, R8 ;  /* 0x0000007e107c723c */ /* 0x040fe20000001808 */
[----:B------:R-:W4:Y:S07]  /*e420*/  LDSM.16.MT88.4 R8, [R14+0x3900] ;  /* 0x003900000e08783b */ /* 0x000f2e0000004200 */
[C---:B------:R-:W-:Y:S08]  /*e430*/  HMMA.16816.F32 R100, R16.reuse, R24, R100 ;  /* 0x000000181064723c */ /* 0x040ff00000001864 */
[C---:B------:R-:W-:Y:S01]  /*e440*/  HMMA.16816.F32 R104, R16.reuse, R26, R104 ;  /* 0x0000001a1068723c */ /* 0x040fe20000001868 */
[----:B------:R-:W1:Y:S07]  /*e450*/  LDSM.16.MT88.4 R24, [R135+UR4+0x5900] ;  /* 0x005900048718783b */ /* 0x000e6e0008004200 */
[C---:B--2---:R-:W-:Y:S08]  /*e460*/  HMMA.16816.F32 R108, R16.reuse, R32, R108 ;  /* 0x00000020106c723c */ /* 0x044ff0000000186c */
[C---:B------:R-:W-:Y:S08]  /*e470*/  HMMA.16816.F32 R112, R16.reuse, R34, R112 ;  /* 0x000000221070723c */ /* 0x040ff00000001870 */
[C---:B-----5:R-:W-:Y:S07]  /*e480*/  HMMA.16816.F32 R116, R16.reuse, R28, R116 ;  /* 0x0000001c1074723c */ /* 0x060fee0000001874 */
[----:B------:R-:W-:Y:S01]  /*e490*/  IADD3 R28, R210, -0x2, RZ ;  /* 0xfffffffed21c7810 */ /* 0x000fe20007ffe0ff */
[C---:B------:R-:W-:Y:S03]  /*e4a0*/  HMMA.16816.F32 R120, R16.reuse, R30, R120 ;  /* 0x0000001e1078723c */ /* 0x040fe60000001878 */
[C---:B------:R-:W-:Y:S05]  /*e4b0*/  ISETP.GE.AND P6, PT, R28.reuse, R189, PT ;  /* 0x000000bd1c00720c */ /* 0x040fea0003fc6270 */
[C---:B------:R-:W-:Y:S08]  /*e4c0*/  HMMA.16816.F32 R36, R16.reuse, R136, R36 ;  /* 0x000000881024723c */ /* 0x040ff00000001824 */
[C---:B------:R-:W-:Y:S04]  /*e4d0*/  HMMA.16816.F32 R40, R16.reuse, R138, R40 ;  /* 0x0000008a1028723c */ /* 0x040fe80000001828 */
[----:B------:R-:W-:Y:S04]  /*e4e0*/  @P6 IMAD R29, R15, 0x3000, R194 ;  /* 0x000030000f1d6824 */ /* 0x000fe800078e02c2 */
[C---:B---3--:R-:W-:Y:S08]  /*e4f0*/  HMMA.16816.F32 R44, R16.reuse, R20, R44 ;  /* 0x00000014102c723c */ /* 0x048ff0000000182c */
[C---:B------:R-:W-:Y:S01]  /*e500*/  HMMA.16816.F32 R48, R16.reuse, R22, R48 ;  /* 0x000000161030723c */ /* 0x040fe20000001830 */
[----:B------:R-:W2:Y:S07]  /*e510*/  LDSM.16.MT88.4 R20, [R13+0x5900] ;  /* 0x005900000d14783b */ /* 0x000eae0000004200 */
[C---:B-1----:R-:W-:Y:S07]  /*e520*/  HMMA.16816.F32 R52, R16.reuse, R4, R52 ;  /* 0x000000041034723c */ /* 0x042fee0000001834 */
[----:B------:R-:W-:Y:S01]  /*e530*/  @P6 SHF.R.S32.HI R5, RZ, 0x1f, R28 ;  /* 0x0000001fff056819 */ /* 0x000fe2000001141c */
[C---:B------:R-:W-:Y:S04]  /*e540*/  HMMA.16816.F32 R56, R16.reuse, R6, R56 ;  /* 0x000000061038723c */ /* 0x040fe80000001838 */
[----:B------:R-:W-:Y:S04]  /*e550*/  @P6 IMAD R5, R5, c[0x0][0x1e0], RZ ;  /* 0x0000780005056a24 */ /* 0x000fe800078e02ff */
[C---:B----4-:R-:W-:Y:S04]  /*e560*/  HMMA.16816.F32 R60, R16.reuse, R8, R60 ;  /* 0x00000008103c723c */ /* 0x050fe8000000183c */
[C---:B------:R-:W-:Y:S03]  /*e570*/  @P6 IMAD R5, R28.reuse, c[0x0][0x1e4], R5 ;  /* 0x000079001c056a24 */ /* 0x040fe600078e0205 */
[----:B------:R-:W-:Y:S01]  /*e580*/  @P6 IMAD.WIDE.U32 R8, R28, c[0x0][0x1e0], RZ ;  /* 0x000078001c086a25 */ /* 0x000fe200078e00ff */
[C---:B------:R-:W-:Y:S04]  /*e590*/  HMMA.16816.F32 R64, R16.reuse, R10, R64 ;  /* 0x0000000a1040723c */ /* 0x040fe80000001840 */
[----:B------:R-:W-:Y:S02]  /*e5a0*/  @P6 IADD3 R5, R9, R5, RZ ;  /* 0x0000000509056210 */ /* 0x000fe40007ffe0ff */
[C---:B------:R-:W-:Y:S02]  /*e5b0*/  @P6 SHF.L.U32 R9, R8.reuse, 0x6, RZ ;  /* 0x0000000608096819 */ /* 0x040fe400000006ff */
[C---:B------:R-:W-:Y:S04]  /*e5c0*/  HMMA.16816.F32 R68, R16.reuse, R24, R68 ;  /* 0x000000181044723c */ /* 0x040fe80000001844 */
[----:B------:R-:W-:Y:S02]  /*e5d0*/  @P6 SHF.L.U64.HI R8, R8, 0x6, R5 ;  /* 0x0000000608086819 */ /* 0x000fe40000010205 */
[----:B------:R-:W1:Y:S01]  /*e5e0*/  LDSM.16.MT88.4 R4, [R134+UR4+0x5900] ;  /* 0x005900048604783b */ /* 0x000e620008004200 */
[C---:B------:R-:W-:Y:S01]  /*e5f0*/  @P6 IADD3 R10, P0, R9.reuse, R198, RZ ;  /* 0x000000c6090a6210 */ /* 0x040fe20007f1e0ff */
[C---:B------:R-:W-:Y:S04]  /*e600*/  HMMA.16816.F32 R72, R16.reuse, R26, R72 ;  /* 0x0000001a1048723c */ /* 0x040fe80000001848 */
[----:B------:R-:W-:Y:S02]  /*e610*/  @P6 LEA R24, P5, R10, c[0x0][0x1c8], 0x1 ;  /* 0x000072000a186a11 */ /* 0x000fe400078a08ff */
[----:B------:R-:W-:Y:S02]  /*e620*/  @P6 IADD3 R28, P4, R9, R214, RZ ;  /* 0x000000d6091c6210 */ /* 0x000fe40007f9e0ff */
[----:B------:R-:W-:Y:S01]  /*e630*/  @P6 IADD3.X R11, R8, R203, RZ, P0, !PT ;  /* 0x000000cb080b6210 */ /* 0x000fe200007fe4ff */
[C---:B--2---:R-:W-:Y:S03]  /*e640*/  HMMA.16816.F32 R76, R16.reuse, R20, R76 ;  /* 0x00000014104c723c */ /* 0x044fe6000000184c */
[----:B------:R-:W-:Y:S02]  /*e650*/  @P6 LEA R12, P0, R28, c[0x0][0x1c8], 0x1 ;  /* 0x000072001c0c6a11 */ /* 0x000fe400078008ff */
[----:B------:R-:W-:Y:S02]  /*e660*/  @P6 IADD3.X R13, R8, R213, RZ, P4, !PT ;  /* 0x000000d5080d6210 */ /* 0x000fe400027fe4ff */
[----:B------:R-:W-:Y:S01]  /*e670*/  @P6 LEA.HI.X R25, R10, c[0x0][0x1cc], R11, 0x1, P5 ;  /* 0x000073000a196a11 */ /* 0x000fe200028f0c0b */
[C---:B------:R-:W-:Y:S04]  /*e680*/  HMMA.16816.F32 R80, R16.reuse, R22, R80 ;  /* 0x000000161050723c */ /* 0x040fe80000001850 */
[----:B------:R-:W-:Y:S02]  /*e690*/  @P6 IADD3 R3, P5, R193, R9, RZ ;  /* 0x00000009c1036210 */ /* 0x000fe40007fbe0ff */
[----:B------:R-:W-:Y:S02]  /*e6a0*/  @P6 LEA.HI.X R13, R28, c[0x0][0x1cc], R13, 0x1, P0 ;  /* 0x000073001c0d6a11 */ /* 0x000fe400000f0c0d */
[----:B------:R-:W-:Y:S04]  /*e6b0*/  @P6 IADD3 R26, P0, R9, R212, RZ ;  /* 0x000000d4091a6210 */ /* 0x000fe80007f1e0ff */
[----:B------:R-:W-:Y:S02]  /*e6c0*/  @P6 IADD3.X R28, R192, R8, RZ, P5, !PT ;  /* 0x00000008c01c6210 */ /* 0x000fe40002ffe4ff */
[----:B------:R-:W-:Y:S02]  /*e6d0*/  @P6 IADD3 R27, P4, R3, R198, RZ ;  /* 0x000000c6031b6210 */ /* 0x000fe40007f9e0ff */
[----:B------:R-:W-:Y:S02]  /*e6e0*/  @P6 IADD3.X R21, R8, R211, RZ, P0, !PT ;  /* 0x000000d308156210 */ /* 0x000fe400007fe4ff */
[----:B------:R2:W3:Y:S01]  /*e6f0*/  LDSM.16.MT88.4 R8, [R14+0x5900] ;  /* 0x005900000e08783b */ /* 0x0004e20000004200 */
[----:B------:R-:W-:Y:S02]  /*e700*/  @P6 LEA R20, P5, R26, c[0x0][0x1c8], 0x1 ;  /* 0x000072001a146a11 */ /* 0x000fe400078a08ff */
[C---:B------:R-:W-:Y:S01]  /*e710*/  @P6 LEA R30, P0, R27.reuse, c[0x0][0x1c8], 0x1 ;  /* 0x000072001b1e6a11 */ /* 0x040fe200078008ff */
[C---:B-1----:R-:W-:Y:S03]  /*e720*/  HMMA.16816.F32 R84, R16.reuse, R4, R84 ;  /* 0x000000041054723c */ /* 0x042fe60000001854 */
[----:B------:R-:W-:Y:S02]  /*e730*/  @P6 IADD3.X R32, R28, R203, RZ, P4, !PT ;  /* 0x000000cb1c206210 */ /* 0x000fe400027fe4ff */
[----:B------:R-:W-:Y:S02]  /*e740*/  @P6 LEA.HI.X R21, R26, c[0x0][0x1cc], R21, 0x1, P5 ;  /* 0x000073001a156a11 */ /* 0x000fe400028f0c15 */
[----:B------:R-:W-:Y:S01]  /*e750*/  @P6 LEA.HI.X R31, R27, c[0x0][0x1cc], R32, 0x1, P0 ;  /* 0x000073001b1f6a11 */ /* 0x000fe200000f0c20 */
[C---:B------:R-:W-:Y:S04]  /*e760*/  HMMA.16816.F32 R88, R16.reuse, R6, R88 ;  /* 0x000000061058723c */ /* 0x040fe80000001858 */
[C---:B------:R-:W-:Y:S02]  /*e770*/  @P6 IADD3 R26, P0, R3.reuse, R214, RZ ;  /* 0x000000d6031a6210 */ /* 0x040fe40007f1e0ff */
[----:B------:R-:W-:Y:S02]  /*e780*/  @P6 IADD3 R27, P4, R3, R212, RZ ;  /* 0x000000d4031b6210 */ /* 0x000fe40007f9e0ff */
[----:B------:R-:W-:Y:S04]  /*e790*/  @P6 LEA R22, P5, R26, c[0x0][0x1c8], 0x1 ;  /* 0x000072001a166a11 */ /* 0x000fe800078a08ff */
[----:B------:R-:W-:Y:S02]  /*e7a0*/  @P6 IADD3.X R3, R28, R213, RZ, P0, !PT ;  /* 0x000000d51c036210 */ /* 0x000fe400007fe4ff */
[----:B--2---:R-:W-:Y:S02]  /*e7b0*/  @P6 LEA R14, P0, R27, c[0x0][0x1c8], 0x1 ;  /* 0x000072001b0e6a11 */ /* 0x004fe400078008ff */
[----:B------:R-:W-:Y:S02]  /*e7c0*/  @P6 LEA.HI.X R23, R26, c[0x0][0x1cc], R3, 0x1, P5 ;  /* 0x000073001a176a11 */ /* 0x000fe400028f0c03 */
[----:B------:R-:W-:Y:S02]  /*e7d0*/  @P6 SHF.L.U32 R3, R29, 0x1, RZ ;  /* 0x000000011d036819 */ /* 0x000fe400000006ff */
[----:B------:R-:W-:Y:S03]  /*e7e0*/  @P6 IADD3.X R28, R28, R211, RZ, P4, !PT ;  /* 0x000000d31c1c6210 */ /* 0x000fe600027fe4ff */
[----:B------:R-:W-:Y:S01]  /*e7f0*/  @!PT LDS RZ, [RZ] ;  /* 0x00000000fffff984 */ /* 0x000fe20000000800 */
[----:B------:R-:W-:Y:S01]  /*e800*/  @!PT LDS RZ, [RZ] ;  /* 0x00000000fffff984 */ /* 0x000fe20000000800 */
[----:B------:R-:W-:Y:S01]  /*e810*/  @!PT LDS RZ, [RZ] ;  /* 0x00000000fffff984 */ /* 0x000fe20000000800 */
[----:B------:R1:W-:Y:S01]  /*e820*/  @P6 LDGSTS.E.BYPASS.LTC128B.128 [R3+0xc100], [R24.64], !P3 ;  /* 0x0c10000018036fae */ /* 0x0003e2000d901d4a */
[----:B------:R-:W-:Y:S02]  /*e830*/  @P6 LEA.HI.X R15, R27, c[0x0][0x1cc], R28, 0x1, P0 ;  /* 0x000073001b0f6a11 */ /* 0x000fe400000f0c1c */
[----:B------:R-:W-:Y:S01]  /*e840*/  ISETP.GE.AND P0, PT, R189, R210, PT ;  /* 0x000000d2bd00720c */ /* 0x000fe20003f06270 */
[C---:B---3--:R-:W-:Y:S04]  /*e850*/  HMMA.16816.F32 R92, R16.reuse, R8, R92 ;  /* 0x00000008105c723c */ /* 0x048fe8000000185c */
[----:B------:R1:W-:Y:S01]  /*e860*/  @P6 LDGSTS.E.BYPASS.LTC128B.128 [R3+0xe100], [R12.64], !P2 ;  /* 0x0e1000000c036fae */ /* 0x0003e2000d101d4a */
[----:B------:R-:W-:Y:S03]  /*e870*/  IADD3 R210, R210, -0x1, RZ ;  /* 0xffffffffd2d27810 */ /* 0x000fe60007ffe0ff */
[----:B------:R-:W-:Y:S04]  /*e880*/  HMMA.16816.F32 R96, R16, R10, R96 ;  /* 0x0000000a1060723c */ /* 0x000fe80000001860 */
[----:B------:R1:W-:Y:S08]  /*e890*/  @P6 LDGSTS.E.BYPASS.LTC128B.128 [R3+0x10100], [R20.64], !P1 ;  /* 0x1010000014036fae */ /* 0x0003f0000c901d4a */
[----:B------:R1:W-:Y:S08]  /*e8a0*/  @P6 LDGSTS.E.BYPASS.LTC128B.128 [R3+0xd100], [R30.64], !P3 ;  /* 0x0d1000001e036fae */ /* 0x0003f0000d901d4a */
[----:B------:R1:W-:Y:S08]  /*e8b0*/  @P6 LDGSTS.E.BYPASS.LTC128B.128 [R3+0xf100], [R22.64], !P2 ;  /* 0x0f10000016036fae */ /* 0x0003f0000d101d4a */
[----:B------:R1:W-:Y:S08]  /*e8c0*/  @P6 LDGSTS.E.BYPASS.LTC128B.128 [R3+0x11100], [R14.64], !P1 ;  /* 0x111000000e036fae */ /* 0x0003f0000c901d4a */
[----:B------:R-:W0:Y:S01]  /*e8d0*/  LDGDEPBAR ;  /* 0x00000000000079af */ /* 0x000e220000000000 */
[----:B-1----:R-:W-:Y:S01]  /*e8e0*/  MOV R3, R0 ;  /* 0x0000000000037202 */ /* 0x002fe20000000f00 */
[----:B------:R-:W-:-:S06]  /*e8f0*/  @!P0 BRA `(.L_x_1609) ;  /* 0xffffcaf000008947 */ /* 0x000fcc000383ffff */
.L_x_1600:
        /* <DEDUP_REMOVED lines=12> */
[----:B------:R-:W-:Y:S02]  /*e9c0*/  MOV R7, 0xff800000 ;  /* 0xff80000000077802 */ /* 0x000fe40000000f00 */
[----:B------:R-:W-:-:S09]  /*e9d0*/  FSETP.NE.FTZ.AND P0, PT, R4, RZ, PT ;  /* 0x000000ff0400720b */ /* 0x000fd20003f15000 */
[----:B------:R-:W1:Y:S01]  /*e9e0*/  @P1 MUFU.RCP R6, R5 ;  /* 0x0000000500061308 */ /* 0x000e620000001000 */
[----:B------:R-:W-:-:S03]  /*e9f0*/  @P1 MOV R8, 0x3f317218 ;  /* 0x3f31721800081802 */ /* 0x000fc60000000f00 */
[----:B------:R-:W-:Y:S02]  /*ea00*/  @P0 MOV R9, 0x3f317218 ;  /* 0x3f31721800090802 */ /* 0x000fe40000000f00 */
[----:B------:R-:W-:Y:S02]  /*ea10*/  @P1 FMUL.FTZ R8, R8, c[0x0][0x2d0] ;  /* 0x0000b40008081a20 */ /* 0x000fe40000410000 */
[----:B------:R-:W2:Y:S01]  /*ea20*/  @P1 MUFU.LG2 R5, R5 ;  /* 0x0000000500051308 */ /* 0x000ea20000000c00 */
[----:B------:R-:W-:Y:S02]  /*ea30*/  @P0 FMUL.FTZ R9, R9, c[0x0][0x2d0] ;  /* 0x0000b40009090a20 */ /* 0x000fe40000410000 */
[----:B-1----:R-:W-:-:S05]  /*ea40*/  FMUL.FTZ R128, R6, R128 ;  /* 0x0000008006807220 */ /* 0x002fca0000410000 */
[----:B------:R-:W1:Y:S01]  /*ea50*/  @P0 MUFU.RCP R3, R4 ;  /* 0x0000000400030308 */ /* 0x000e620000001000 */
        /* <DEDUP_REMOVED lines=47> */
[----:B------:R3:W4:Y:S01]  /*ed50*/  @P0 MUFU.LG2 R6, R4 ;  /* 0x0000000400060308 */ /* 0x0007220000000c00 */
[----:B--2---:R-:W-:-:S02]  /*ed60*/  @P1 FMUL.FTZ R5, R5, 0.69314718246459960938 ;  /* 0x3f31721805051820 */ /* 0x004fc40000410000 */
[C---:B-1----:R-:W-:Y:S02]  /*ed70*/  FMUL.FTZ R130, R3.reuse, R130 ;  /* 0x0000008203827220 */ /* 0x042fe40000410000 */
[C---:B------:R-:W-:Y:S02]  /*ed80*/  FMUL.FTZ R131, R3.reuse, R131 ;  /* 0x0000008303837220 */ /* 0x040fe40000410000 */
[C---:B------:R-:W-:Y:S02]  /*ed90*/  FMUL.FTZ R126, R3.reuse, R126 ;  /* 0x0000007e037e7220 */ /* 0x040fe40000410000 */
[C---:B------:R-:W-:Y:S02]  /*eda0*/  FMUL.FTZ R127, R3.reuse, R127 ;  /* 0x0000007f037f7220 */ /* 0x040fe40000410000 */
[C---:B------:R-:W-:Y:S02]  /*edb0*/  FMUL.FTZ R102, R3.reuse, R102 ;  /* 0x0000006603667220 */ /* 0x040fe40000410000 */
[----:B------:R-:W-:-:S02]  /*edc0*/  FMUL.FTZ R103, R3, R103 ;  /* 0x0000006703677220 */ /* 0x000fc40000410000 */
[C---:B------:R-:W-:Y:S01]  /*edd0*/  FMUL.FTZ R106, R3.reuse, R106 ;  /* 0x0000006a036a7220 */ /* 0x040fe20000410000 */
[----:B---3--:R-:W-:Y:S01]  /*ede0*/  MOV R4, 0xff800000 ;  /* 0xff80000000047802 */ /* 0x008fe20000000f00 */
[----:B----4-:R-:W-:Y:S02]  /*edf0*/  @P0 FMUL.FTZ R6, R6, 0.69314718246459960938 ;  /* 0x3f31721806060820 */ /* 0x010fe40000410000 */
        /* <DEDUP_REMOVED lines=42> */
[----:B------:R-:W-:Y:S02]  /*f0a0*/  @P0 FFMA.FTZ R7, R9, R0, R6 ;  /* 0x0000000009070223 */ /* 0x000fe40000010006 */
.L_x_1567:
[----:B------:R-:W-:Y:S05]  /*f0b0*/  @P2 BRA `(.L_x_1610) ;  /* 0x0000197000002947 */ /* 0x000fea0003800000 */
[----:B------:R-:W1:Y:S01]  /*f0c0*/  S2R R3, SR_CTAID.Y ;  /* 0x0000000000037919 */ /* 0x000e620000002600 */
[----:B------:R-:W-:Y:S01]  /*f0d0*/  IMAD R6, RZ, RZ, -UR8 ;  /* 0x80000008ff067e24 */ /* 0x000fe2000f8e02ff */
[----:B------:R-:W-:Y:S01]  /*f0e0*/  USHF.R.S32.HI UR6, URZ, 0x1f, UR8 ;  /* 0x0000001f3f067899 */ /* 0x000fe20008011408 */
[----:B------:R-:W-:Y:S01]  /*f0f0*/  IMAD.MOV.U32 R11, RZ, RZ, c[0x0][0x4e8] ;  /* 0x00013a00ff0b7624 */ /* 0x000fe200078e00ff */
[----:B------:R-:W2:Y:S01]  /*f100*/  S2R R2, SR_TID.X ;  /* 0x0000000000027919 */ /* 0x000ea20000002100 */
[----:B------:R-:W-:Y:S01]  /*f110*/  ULDC.64 UR4, c[0x0][0x4d0] ;  /* 0x0001340000047ab9 */ /* 0x000fe20000000a00 */
[----:B------:R-:W-:Y:S01]  /*f120*/  BSSY B0, `(.L_x_1611) ;  /* 0x00000fe000007945 */ /* 0x000fe20003800000 */
[----:B------:R-:W-:Y:S01]  /*f130*/  UIMAD UR7, UR6, UR4, URZ ;  /* 0x00000004060772a4 */ /* 0x000fe2000f8e023f */
[----:B------:R-:W3:Y:S01]  /*f140*/  S2R R9, SR_CTAID.Z ;  /* 0x0000000000097919 */ /* 0x000ee20000002700 */
[----:B------:R-:W-:-:S03]  /*f150*/  UIMAD.WIDE.U32 UR12, UR8, UR4, URZ ;  /* 0x00000004080c72a5 */ /* 0x000fc6000f8e003f */
[----:B------:R-:W-:Y:S01]  /*f160*/  BAR.SYNC.DEFER_BLOCKING 0x1, 0x100 ;  /* 0x0044000000007b1d */ /* 0x000fe20000010000 */
[----:B------:R-:W-:Y:S01]  /*f170*/  UIMAD UR7, UR8, UR5, UR7 ;  /* 0x00000005080772a4 */ /* 0x000fe2000f8e0207 */
[C---:B------:R-:W-:Y:S01]  /*f180*/  ISETP.NE.AND P1, PT, R11.reuse, 0x1, PT ;  /* 0x000000010b00780c */ /* 0x040fe20003f25270 */
[----:B------:R-:W-:Y:S01]  /*f190*/  IMAD.U32 R16, RZ, RZ, UR12 ;  /* 0x0000000cff107e24 */ /* 0x000fe2000f8e00ff */
[----:B------:R-:W-:Y:S01]  /*f1a0*/  MOV R17, UR13 ;  /* 0x0000000d00117c02 */ /* 0x000fe20008000f00 */
[----:B------:R-:W-:Y:S01]  /*f1b0*/  UIADD3 UR7, UR13, UR7, URZ ;  /* 0x000000070d077290 */ /* 0x000fe2000fffe03f */
[----:B------:R-:W4:Y:S01]  /*f1c0*/  S2R R10, SR_CTAID.X ;  /* 0x00000000000a7919 */ /* 0x000f220000002500 */
[----:B------:R-:W-:Y:S01]  /*f1d0*/  ULDC.64 UR4, c[0x0][0x438] ;  /* 0x00010e0000047ab9 */ /* 0x000fe20000000a00 */
[----:B------:R-:W-:Y:S01]  /*f1e0*/  IMAD R11, R11, c[0x0][0x388], RZ ;  /* 0x0000e2000b0b7a24 */ /* 0x000fe200078e02ff */
[----:B------:R-:W-:Y:S02]  /*f1f0*/  UIMAD.WIDE.U32 UR14, UR8, UR4, URZ ;  /* 0x00000004080e72a5 */ /* 0x000fe4000f8e003f */
[----:B------:R-:W-:Y:S01]  /*f200*/  UIMAD UR4, UR6, UR4, URZ ;  /* 0x00000004060472a4 */ /* 0x000fe2000f8e023f */
[----:B-1----:R-:W-:-:S02]  /*f210*/  IMAD R6, R6, c[0x0][0x550], R3 ;  /* 0x0001540006067a24 */ /* 0x002fc400078e0203 */
[----:B------:R-:W-:Y:S01]  /*f220*/  IMAD.U32 R17, RZ, RZ, UR7 ;  /* 0x00000007ff117e24 */ /* 0x000fe2000f8e00ff */
[----:B------:R-:W-:Y:S01]  /*f230*/  UIMAD UR4, UR8, UR5, UR4 ;  /* 0x00000005080472a4 */ /* 0x000fe2000f8e0204 */
[----:B--2---:R-:W-:Y:S01]  /*f240*/  SHF.R.S32.HI R3, RZ, 0x1f, R2 ;  /* 0x0000001fff037819 */ /* 0x004fe20000011402 */
[----:B------:R-:W-:Y:S01]  /*f250*/  IMAD.U32 R15, RZ, RZ, UR15 ;  /* 0x0000000fff0f7e24 */ /* 0x000fe2000f8e00ff */
[----:B------:R-:W-:Y:S01]  /*f260*/  MOV R14, UR14 ;  /* 0x0000000e000e7c02 */ /* 0x000fe20008000f00 */
[----:B------:R-:W-:Y:S01]  /*f270*/  UIADD3 UR4, UR15, UR4, URZ ;  /* 0x000000040f047290 */ /* 0x000fe2000fffe03f */
[-C--:B------:R-:W-:Y:S01]  /*f280*/  LEA.HI R0, R3, R2.reuse, RZ, 0x5 ;  /* 0x0000000203007211 */ /* 0x080fe200078f28ff */
[----:B---3--:R-:W-:Y:S01]  /*f290*/  IMAD.WIDE.U32 R16, R9, c[0x0][0x4d8], R16 ;  /* 0x0001360009107a25 */ /* 0x008fe200078e0010 */
[----:B------:R-:W-:Y:S02]  /*f2a0*/  LEA.HI R3, R3, R2, RZ, 0x2 ;  /* 0x0000000203037211 */ /* 0x000fe400078f10ff */
[----:B------:R-:W-:Y:S01]  /*f2b0*/  LOP3.LUT R5, R0, 0xffffffe0, RZ, 0xc0, !PT ;  /* 0xffffffe000057812 */ /* 0x000fe200078ec0ff */
[----:B------:R-:W-:Y:S01]  /*f2c0*/  IMAD.U32 R15, RZ, RZ, UR4 ;  /* 0x00000004ff0f7e24 */ /* 0x000fe2000f8e00ff */
[----:B------:R-:W-:Y:S01]  /*f2d0*/  SHF.R.S32.HI R13, RZ, 0x5, R0 ;  /* 0x00000005ff0d7819 */ /* 0x000fe20000011400 */
[----:B------:R-:W-:Y:S01]  /*f2e0*/  IMAD.MOV.U32 R18, RZ, RZ, R16 ;  /* 0x000000ffff127224 */ /* 0x000fe200078e0010 */
[----:B------:R-:W-:Y:S01]  /*f2f0*/  SHF.R.S32.HI R0, RZ, 0x1f, R0 ;  /* 0x0000001fff007819 */ /* 0x000fe20000011400 */
[----:B------:R-:W-:Y:S01]  /*f300*/  IMAD.IADD R5, R2, 0x1, -R5 ;  /* 0x0000000102057824 */ /* 0x000fe200078e0a05 */
[----:B------:R-:W-:Y:S01]  /*f310*/  LOP3.LUT R3, R3, 0xfffffffc, RZ, 0xc0, !PT ;  /* 0xfffffffc03037812 */ /* 0x000fe200078ec0ff */
[----:B------:R-:W-:Y:S01]  /*f320*/  IMAD.WIDE.U32 R14, R9, c[0x0][0x440], R14 ;  /* 0x00011000090e7a25 */ /* 0x000fe200078e000e */
[----:B------:R-:W-:-:S02]  /*f330*/  LEA.HI R0, R0, R13, RZ, 0x3 ;  /* 0x0000000d00007211 */ /* 0x000fc400078f18ff */
[----:B------:R-:W-:Y:S02]  /*f340*/  IADD3 R3, -R3, R2, RZ ;  /* 0x0000000203037210 */ /* 0x000fe40007ffe1ff */
[----:B------:R-:W-:Y:S02]  /*f350*/  LOP3.LUT R0, R0, 0xffffff8, RZ, 0xc0, !PT ;  /* 0x0ffffff800007812 */ /* 0x000fe400078ec0ff */
[----:B------:R-:W-:Y:S02]  /*f360*/  SHF.R.S32.HI R2, RZ, 0x1f, R5 ;  /* 0x0000001fff027819 */ /* 0x000fe40000011405 */
[----:B------:R-:W-:Y:S01]  /*f370*/  SHF.R.S32.HI R8, RZ, 0x1f, R9 ;  /* 0x0000001fff087819 */ /* 0x000fe20000011409 */
[----:B------:R-:W-:Y:S01]  /*f380*/  IMAD.IADD R13, R13, 0x1, -R0 ;  /* 0x000000010d0d7824 */ /* 0x000fe200078e0a00 */
[----:B------:R-:W-:Y:S02]  /*f390*/  LEA.HI R0, R3, R3, RZ, 0x1 ;  /* 0x0000000303007211 */ /* 0x000fe400078f08ff */
[----:B------:R-:W-:-:S02]  /*f3a0*/  LEA.HI R2, R2, R5, RZ, 0x2 ;  /* 0x0000000502027211 */ /* 0x000fc400078f10ff */
[----:B------:R-:W-:Y:S02]  /*f3b0*/  LOP3.LUT R0, R0, 0x1ffffffe, RZ, 0xc0, !PT ;  /* 0x1ffffffe00007812 */ /* 0x000fe400078ec0ff */
[----:B------:R-:W-:Y:S02]  /*f3c0*/  SHF.R.S32.HI R12, RZ, 0x2, R2 ;  /* 0x00000002ff0c7819 */ /* 0x000fe40000011402 */
[----:B------:R-:W-:Y:S02]  /*f3d0*/  IADD3 R0, R3, -R0, RZ ;  /* 0x8000000003007210 */ /* 0x000fe40007ffe0ff */
[----:B------:R-:W-:Y:S01]  /*f3e0*/  MOV R20, R14 ;  /* 0x0000000e00147202 */ /* 0x000fe20000000f00 */
[----:B------:R-:W-:Y:S01]  /*f3f0*/  IMAD R13, R13, 0x10, R12 ;  /* 0x000000100d0d7824 */ /* 0x000fe200078e020c */
[----:B------:R-:W-:Y:S01]  /*f400*/  LOP3.LUT R2, R2, 0x7ffffffc, RZ, 0xc0, !PT ;  /* 0x7ffffffc02027812 */ /* 0x000fe200078ec0ff */
        /* <DEDUP_REMOVED lines=27> */
[----:B------:R-:W-:Y:S02]  /*f5c0*/  IADD3.X R15, R12, R19, R15, P0, !PT ;  /* 0x000000130c0f7210 */ /* 0x000fe400007fe40f */
        /* <DEDUP_REMOVED lines=14> */
[----:B------:R-:W-:Y:S01]  /*f6b0*/  SHF.R.S32.HI R6, RZ, 0x1f, R12 ;  /* 0x0000001fff067819 */ /* 0x000fe2000001140c */
[----:B------:R-:W-:Y:S01]  /*f6c0*/  IMAD.IADD R5, R5, 0x1, -R2 ;  /* 0x0000000105057824 */ /* 0x000fe200078e0a02 */
[----:B------:R-:W-:Y:S01]  /*f6d0*/  LEA.HI.X R9, R14, c[0x0][0x4ac], R9, 0x2, P0 ;  /* 0x00012b000e097a11 */ /* 0x000fe200000f1409 */
[----:B------:R-:W-:Y:S01]  /*f6e0*/  IMAD R3, R8, c[0x0][0x434], R3 ;  /* 0x00010d0008037a24 */ /* 0x000fe200078e0203 */
[----:B------:R-:W-:Y:S02]  /*f6f0*/  SHFL.IDX PT, R14, R0, RZ, 0x1c1f ;  /* 0x001c1fff000e7589 */ /* 0x000fe400000e0000 */
[----:B------:R-:W-:Y:S01]  /*f700*/  SHF.L.U32 R5, R5, 0x1, RZ ;  /* 0x0000000105057819 */ /* 0x000fe200000006ff */
[----:B------:R-:W-:Y:S01]  /*f710*/  IMAD.IADD R21, R21, 0x1, R3 ;  /* 0x0000000115157824 */ /* 0x000fe200078e0203 */
[----:B------:R-:W1:Y:S01]  /*f720*/  SHFL.IDX PT, R15, R9, RZ, 0x1c1f ;  /* 0x001c1fff090f7589 */ /* 0x000e6200000e0000 */
[----:B------:R-:W-:Y:S01]  /*f730*/  IMAD R3, R6, c[0x0][0x428], RZ ;  /* 0x00010a0006037a24 */ /* 0x000fe200078e02ff */
[----:B------:R-:W-:-:S02]  /*f740*/  IADD3 R6, R10, 0x8, RZ ;  /* 0x000000080a067810 */ /* 0x000fc40007ffe0ff */
[----:B------:R-:W2:Y:S01]  /*f750*/  SHFL.IDX PT, R17, R9, 0x1, 0x1c1f ;  /* 0x003c1f0009117f89 */ /* 0x000ea200000e0000 */
        /* <DEDUP_REMOVED lines=8> */
[----:B-1----:R3:W-:Y:S04]  /*f7e0*/  @!P2 ST.E [R14.64], R4 ;  /* 0x000000040e00a985 */ /* 0x0027e8000c10190a */
[----:B--2---:R3:W-:Y:S01]  /*f7f0*/  @!P1 ST.E [R16.64], R7 ;  /* 0x0000000710009985 */ /* 0x0047e2000c10190a */
[----:B------:R-:W-:-:S03]  /*f800*/  ISETP.GE.AND P1, PT, R10, R11, PT ;  /* 0x0000000b0a00720c */ /* 0x000fc60003f26270 */
[----:B------:R3:W1:Y:S10]  /*f810*/  SHFL.IDX PT, R13, R8, RZ, 0x1c1f ;  /* 0x001c1fff080d7589 */ /* 0x00067400000e0000 */
[----:B------:R-:W-:Y:S05]  /*f820*/  @P1 BRA `(.L_x_1612) ;  /* 0x000008d000001947 */ /* 0x000fea0003800000 */
[C---:B------:R-:W-:Y:S02]  /*f830*/  ISETP.GE.AND P1, PT, R5.reuse, c[0x0][0x3c8], PT ;  /* 0x0000f20005007a0c */ /* 0x040fe40003f26270 */
[----:B---3--:R-:W-:-:S02]  /*f840*/  IADD3 R7, R5, 0x8, RZ ;  /* 0x0000000805077810 */ /* 0x008fc40007ffe0ff */
[----:B------:R-:W-:Y:S02]  /*f850*/  IADD3 R6, R5, 0x10, RZ ;  /* 0x0000001005067810 */ /* 0x000fe40007ffe0ff */
[----:B------:R-:W-:Y:S02]  /*f860*/  ISETP.GE.AND P5, PT, R7, c[0x0][0x3c8], PT ;  /* 0x0000f20007007a0c */ /* 0x000fe40003fa6270 */
[C---:B------:R-:W-:Y:S02]  /*f870*/  IADD3 R4, R5.reuse, 0x18, RZ ;  /* 0x0000001805047810 */ /* 0x040fe40007ffe0ff */
[C---:B------:R-:W-:Y:S02]  /*f880*/  IADD3 R2, R5.reuse, 0x20, RZ ;  /* 0x0000002005027810 */ /* 0x040fe40007ffe0ff */
[----:B------:R-:W-:Y:S01]  /*f890*/  ISETP.GE.AND P4, PT, R6, c[0x0][0x3c8], PT ;  /* 0x0000f20006007a0c */ /* 0x000fe20003f86270 */
[----:B-1--4-:R-:W-:Y:S01]  /*f8a0*/  @!P1 IMAD.WIDE R10, R5, 0x4, R12 ;  /* 0x00000004050a9825 */ /* 0x012fe200078e020c */
[----:B------:R-:W-:-:S02]  /*f8b0*/  ISETP.GE.AND P3, PT, R4, c[0x0][0x3c8], PT ;  /* 0x0000f20004007a0c */ /* 0x000fc40003f66270 */
[----:B------:R-:W-:Y:S02]  /*f8c0*/  ISETP.GE.AND P2, PT, R2, c[0x0][0x3c8], PT ;  /* 0x0000f20002007a0c */ /* 0x000fe40003f46270 */
[C---:B------:R-:W-:Y:S01]  /*f8d0*/  IADD3 R0, R5.reuse, 0x28, RZ ;  /* 0x0000002805007810 */ /* 0x040fe20007ffe0ff */
[----:B------:R1:W-:Y:S01]  /*f8e0*/  @!P1 ST.E.64 [R10.64], R128 ;  /* 0x000000800a009985 */ /* 0x0003e2000c101b0a */
[----:B------:R-:W-:Y:S02]  /*f8f0*/  IADD3 R9, R5, 0x30, RZ ;  /* 0x0000003005097810 */ /* 0x000fe40007ffe0ff */
[----:B------:R-:W-:Y:S02]  /*f900*/  ISETP.GE.AND P6, PT, R0, c[0x0][0x3c8], PT ;  /* 0x0000f20000007a0c */ /* 0x000fe40003fc6270 */
[----:B------:R-:W-:Y:S02]  /*f910*/  ISETP.GE.AND P1, PT, R9, c[0x0][0x3c8], PT ;  /* 0x0000f20009007a0c */ /* 0x000fe40003f26270 */
[----:B------:R-:W-:-:S02]  /*f920*/  @!P5 LEA.HI R7, R7, R7, RZ, 0x1 ;  /* 0x000000070707d211 */ /* 0x000fc400078f08ff */
[----:B------:R-:W-:Y:S02]  /*f930*/  @!P4 LEA.HI R6, R6, R6, RZ, 0x1 ;  /* 0x000000060606c211 */ /* 0x000fe400078f08ff */
[----:B------:R-:W-:Y:S02]  /*f940*/  @!P5 LOP3.LUT R7, R7, 0xfffffffe, RZ, 0xc0, !PT ;  /* 0xfffffffe0707d812 */ /* 0x000fe400078ec0ff */
[----:B------:R-:W-:Y:S02]  /*f950*/  @!P3 LEA.HI R4, R4, R4, RZ, 0x1 ;  /* 0x000000040404b211 */ /* 0x000fe400078f08ff */
[----:B------:R-:W-:Y:S02]  /*f960*/  @!P2 LEA.HI R2, R2, R2, RZ, 0x1 ;  /* 0x000000020202a211 */ /* 0x000fe400078f08ff */
[----:B------:R-:W-:Y:S01]  /*f970*/  @!P4 LOP3.LUT R15, R6, 0xfffffffe, RZ, 0xc0, !PT ;  /* 0xfffffffe060fc812 */ /* 0x000fe200078ec0ff */
[----:B------:R-:W-:Y:S01]  /*f980*/  @!P5 IMAD.WIDE R6, R7, 0x4, R12 ;  /* 0x000000040706d825 */ /* 0x000fe200078e020c */
[----:B------:R-:W-:-:S02]  /*f990*/  @!P3 LOP3.LUT R17, R4, 0xfffffffe, RZ, 0xc0, !PT ;  /* 0xfffffffe0411b812 */ /* 0x000fc400078ec0ff */
[----:B------:R-:W-:Y:S02]  /*f9a0*/  @!P2 LOP3.LUT R19, R2, 0xfffffffe, RZ, 0xc0, !PT ;  /* 0xfffffffe0213a812 */ /* 0x000fe400078ec0ff */
[----:B------:R-:W-:Y:S01]  /*f9b0*/  @!P6 LEA.HI R0, R0, R0, RZ, 0x1 ;  /* 0x000000000000e211 */ /* 0x000fe200078f08ff */
[----:B------:R2:W-:Y:S01]  /*f9c0*/  @!P5 ST.E.64 [R6.64], R124 ;  /* 0x0000007c0600d985 */ /* 0x0005e2000c101b0a */
[----:B------:R-:W-:Y:S02]  /*f9d0*/  @!P1 LEA.HI R9, R9, R9, RZ, 0x1 ;  /* 0x0000000909099211 */ /* 0x000fe400078f08ff */
[----:B------:R-:W-:Y:S01]  /*f9e0*/  IADD3 R4, R5, 0x48, RZ ;  /* 0x0000004805047810 */ /* 0x000fe20007ffe0ff */
[--C-:B-1----:R-:W-:Y:S01]  /*f9f0*/  @!P4 IMAD.WIDE R10, R15, 0x4, R12.reuse ;  /* 0x000000040f0ac825 */ /* 0x102fe200078e020c */
[----:B------:R-:W-:Y:S02]  /*fa00*/  @!P1 LOP3.LUT R9, R9, 0xfffffffe, RZ, 0xc0, !PT ;  /* 0xfffffffe09099812 */ /* 0x000fe400078ec0ff */
[----:B------:R-:W-:Y:S01]  /*fa10*/  IADD3 R18, R5, 0x40, RZ ;  /* 0x0000004005127810 */ /* 0x000fe20007ffe0ff */
[----:B------:R-:W-:Y:S01]  /*fa20*/  @!P3 IMAD.WIDE R14, R17, 0x4, R12 ;  /* 0x00000004110eb825 */ /* 0x000fe200078e020c */
[----:B------:R1:W-:Y:S01]  /*fa30*/  @!P4 ST.E.64 [R10.64], R100 ;  /* 0x000000640a00c985 */ /* 0x0003e2000c101b0a */
[----:B------:R-:W-:-:S02]  /*fa40*/  IADD3 R2, R5, 0x50, RZ ;  /* 0x0000005005027810 */ /* 0x000fc40007ffe0ff */
[----:B------:R-:W-:Y:S01]  /*fa50*/  @!P2 IMAD.WIDE R16, R19, 0x4, R12 ;  /* 0x000000041310a825 */ /* 0x000fe200078e020c */
[----:B------:R-:W-:Y:S01]  /*fa60*/  IADD3 R19, R5, 0x38, RZ ;  /* 0x0000003805137810 */ /* 0x000fe20007ffe0ff */
[----:B------:R3:W-:Y:S01]  /*fa70*/  @!P3 ST.E.64 [R14.64], R104 ;  /* 0x000000680e00b985 */ /* 0x0007e2000c101b0a */
[----:B------:R-:W-:Y:S02]  /*fa80*/  ISETP.GE.AND P3, PT, R4, c[0x0][0x3c8], PT ;  /* 0x0000f20004007a0c */ /* 0x000fe40003f66270 */
[----:B------:R-:W-:Y:S01]  /*fa90*/  ISETP.GE.AND P5, PT, R19, c[0x0][0x3c8], PT ;  /* 0x0000f20013007a0c */ /* 0x000fe20003fa6270 */
[----:B------:R4:W-:Y:S01]  /*faa0*/  @!P2 ST.E.64 [R16.64], R108 ;  /* 0x0000006c1000a985 */ /* 0x0009e2000c101b0a */
[----:B------:R-:W-:Y:S02]  /*fab0*/  ISETP.GE.AND P4, PT, R18, c[0x0][0x3c8], PT ;  /* 0x0000f20012007a0c */ /* 0x000fe40003f86270 */
[----:B------:R-:W-:Y:S02]  /*fac0*/  ISETP.GE.AND P2, PT, R2, c[0x0][0x3c8], PT ;  /* 0x0000f20002007a0c */ /* 0x000fe40003f46270 */
[----:B------:R-:W-:-:S02]  /*fad0*/  IADD3 R20, R5, 0xa8, RZ ;  /* 0x000000a805147810 */ /* 0x000fc40007ffe0ff */
[----:B--2---:R-:W-:Y:S02]  /*fae0*/  @!P6 LOP3.LUT R7, R0, 0xfffffffe, RZ, 0xc0, !PT ;  /* 0xfffffffe0007e812 */ /* 0x004fe400078ec0ff */
[----:B------:R-:W-:-:S03]  /*faf0*/  IADD3 R0, R5, 0x58, RZ ;  /* 0x0000005805007810 */ /* 0x000fc60007ffe0ff */
[----:B------:R-:W-:Y:S01]  /*fb00*/  @!P5 LEA.HI R19, R19, R19, RZ, 0x1 ;  /* 0x000000131313d211 */ /* 0x000fe200078f08ff */
[--C-:B------:R-:W-:Y:S01]  /*fb10*/  @!P6 IMAD.WIDE R6, R7, 0x4, R12.reuse ;  /* 0x000000040706e825 */ /* 0x100fe200078e020c */
[----:B------:R-:W-:Y:S02]  /*fb20*/  @!P3 LEA.HI R4, R4, R4, RZ, 0x1 ;  /* 0x000000040404b211 */ /* 0x000fe400078f08ff */
[----:B------:R-:W-:Y:S01]  /*fb30*/  @!P4 LEA.HI R18, R18, R18, RZ, 0x1 ;  /* 0x000000121212c211 */ /* 0x000fe200078f08ff */
[----:B-1----:R-:W-:Y:S01]  /*fb40*/  @!P1 IMAD.WIDE R10, R9, 0x4, R12 ;  /* 0x00000004090a9825 */ /* 0x002fe200078e020c */
[----:B------:R1:W-:Y:S01]  /*fb50*/  @!P6 ST.E.64 [R6.64], R112 ;  /* 0x000000700600e985 */ /* 0x0003e2000c101b0a */
[----:B------:R-:W-:Y:S02]  /*fb60*/  @!P5 LOP3.LUT R19, R19, 0xfffffffe, RZ, 0xc0, !PT ;  /* 0xfffffffe1313d812 */ /* 0x000fe400078ec0ff */
[----:B------:R-:W-:Y:S01]  /*fb70*/  @!P2 LEA.HI R2, R2, R2, RZ, 0x1 ;  /* 0x000000020202a211 */ /* 0x000fe200078f08ff */
[----:B------:R2:W-:Y:S01]  /*fb80*/  @!P1 ST.E.64 [R10.64], R116 ;  /* 0x000000740a009985 */ /* 0x0005e2000c101b0a */
[----:B------:R-:W-:-:S02]  /*fb90*/  ISETP.GE.AND P1, PT, R0, c[0x0][0x3c8], PT ;  /* 0x0000f20000007a0c */ /* 0x000fc40003f26270 */
[----:B---3--:R-:W-:Y:S02]  /*fba0*/  @!P3 LOP3.LUT R15, R4, 0xfffffffe, RZ, 0xc0, !PT ;  /* 0xfffffffe040fb812 */ /* 0x008fe400078ec0ff */
[----:B------:R-:W-:Y:S02]  /*fbb0*/  IADD3 R4, R5, 0x60, RZ ;  /* 0x0000006005047810 */ /* 0x000fe40007ffe0ff */
[----:B------:R-:W-:Y:S01]  /*fbc0*/  @!P4 LOP3.LUT R9, R18, 0xfffffffe, RZ, 0xc0, !PT ;  /* 0xfffffffe1209c812 */ /* 0x000fe200078ec0ff */
[--C-:B------:R-:W-:Y:S01]  /*fbd0*/  @!P3 IMAD.WIDE R14, R15, 0x4, R12.reuse ;  /* 0x000000040f0eb825 */ /* 0x100fe200078e020c */
[----:B------:R-:W-:Y:S02]  /*fbe0*/  ISETP.GE.AND P6, PT, R4, c[0x0][0x3c8], PT ;  /* 0x0000f20004007a0c */ /* 0x000fe40003fc6270 */
[----:B------:R-:W-:Y:S01]  /*fbf0*/  IADD3 R18, R5, 0x68, RZ ;  /* 0x0000006805127810 */ /* 0x000fe20007ffe0ff */
[----:B----4-:R-:W-:Y:S01]  /*fc00*/  @!P4 IMAD.WIDE R16, R9, 0x4, R12 ;  /* 0x000000040910c825 */ /* 0x010fe200078e020c */
[----:B------:R-:W-:-:S02]  /*fc10*/  IADD3 R9, R5, 0x70, RZ ;  /* 0x0000007005097810 */ /* 0x000fc40007ffe0ff */
[----:B------:R-:W-:-:S04]  /*fc20*/  @!P1 LEA.HI R0, R0, R0, RZ, 0x1 ;  /* 0x0000000000009211 */ /* 0x000fc800078f08ff */
[----:B------:R-:W-:Y:S02]  /*fc30*/  @!P1 LOP3.LUT R21, R0, 0xfffffffe, RZ, 0xc0, !PT ;  /* 0xfffffffe00159812 */ /* 0x000fe400078ec0ff */
[C---:B------:R-:W-:Y:S02]  /*fc40*/  IADD3 R0, R5.reuse, 0x88, RZ ;  /* 0x0000008805007810 */ /* 0x040fe40007ffe0ff */
[----:B------:R-:W-:Y:S02]  /*fc50*/  @!P6 LEA.HI R4, R4, R4, RZ, 0x1 ;  /* 0x000000040404e211 */ /* 0x000fe400078f08ff */
[----:B-1----:R-:W-:Y:S02]  /*fc60*/  @!P2 LOP3.LUT R7, R2, 0xfffffffe, RZ, 0xc0, !PT ;  /* 0xfffffffe0207a812 */ /* 0x002fe400078ec0ff */
[----:B------:R-:W-:Y:S01]  /*fc70*/  IADD3 R2, R5, 0x78, RZ ;  /* 0x0000007805027810 */ /* 0x000fe20007ffe0ff */
[----:B--2---:R-:W-:Y:S01]  /*fc80*/  @!P5 IMAD.WIDE R10, R19, 0x4, R12 ;  /* 0x00000004130ad825 */ /* 0x004fe200078e020c */
[----:B------:R-:W-:-:S03]  /*fc90*/  IADD3 R19, R5, 0x80, RZ ;  /* 0x0000008005137810 */ /* 0x000fc60007ffe0ff */
[----:B------:R-:W-:Y:S01]  /*fca0*/  @!P2 IMAD.WIDE R6, R7, 0x4, R12 ;  /* 0x000000040706a825 */ /* 0x000fe200078e020c */
[----:B------:R1:W-:Y:S01]  /*fcb0*/  @!P5 ST.E.64 [R10.64], R120 ;  /* 0x000000780a00d985 */ /* 0x0003e2000c101b0a */
[----:B------:R-:W-:-:S03]  /*fcc0*/  ISETP.GE.AND P5, PT, R18, c[0x0][0x3c8], PT ;  /* 0x0000f20012007a0c */ /* 0x000fc60003fa6270 */
[----:B------:R2:W-:Y:S01]  /*fcd0*/  @!P4 ST.E.64 [R16.64], R36 ;  /* 0x000000241000c985 */ /* 0x0005e2000c101b0a */
[----:B------:R-:W-:-:S03]  /*fce0*/  ISETP.GE.AND P4, PT, R9, c[0x0][0x3c8], PT ;  /* 0x0000f20009007a0c */ /* 0x000fc60003f86270 */
[----:B------:R3:W-:Y:S01]  /*fcf0*/  @!P3 ST.E.64 [R14.64], R40 ;  /* 0x000000280e00b985 */ /* 0x0007e2000c101b0a */
[----:B------:R-:W-:-:S03]  /*fd00*/  ISETP.GE.AND P3, PT, R2, c[0x0][0x3c8], PT ;  /* 0x0000f20002007a0c */ /* 0x000fc60003f66270 */
[----:B------:R4:W-:Y:S01]  /*fd10*/  @!P2 ST.E.64 [R6.64], R44 ;  /* 0x0000002c0600a985 */ /* 0x0009e2000c101b0a */
[----:B------:R-:W-:Y:S02]  /*fd20*/  ISETP.GE.AND P2, PT, R19, c[0x0][0x3c8], PT ;  /* 0x0000f20013007a0c */ /* 0x000fe40003f46270 */
[----:B------:R-:W-:-:S03]  /*fd30*/  @!P5 LEA.HI R18, R18, R18, RZ, 0x1 ;  /* 0x000000121212d211 */ /* 0x000fc600078f08ff */
[----:B------:R-:W-:-:S04]  /*fd40*/  @!P4 LEA.HI R9, R9, R9, RZ, 0x1 ;  /* 0x000000090909c211 */ /* 0x000fc800078f08ff */
[----:B------:R-:W-:Y:S02]  /*fd50*/  @!P3 LEA.HI R2, R2, R2, RZ, 0x1 ;  /* 0x000000020202b211 */ /* 0x000fe400078f08ff */
[----:B------:R-:W-:Y:S02]  /*fd60*/  @!P4 LOP3.LUT R9, R9, 0xfffffffe, RZ, 0xc0, !PT ;  /* 0xfffffffe0909c812 */ /* 0x000fe400078ec0ff */
[----:B------:R-:W-:Y:S01]  /*fd70*/  @!P2 LEA.HI R19, R19, R19, RZ, 0x1 ;  /* 0x000000131313a211 */ /* 0x000fe200078f08ff */
[----:B-1----:R-:W-:-:S03]  /*fd80*/  @!P1 IMAD.WIDE R10, R21, 0x4, R12 ;  /* 0x00000004150a9825 */ /* 0x002fc600078e020c */
[----:B------:R-:W-:Y:S02]  /*fd90*/  @!P2 LOP3.LUT R19, R19, 0xfffffffe, RZ, 0xc0, !PT ;  /* 0xfffffffe1313a812 */ /* 0x000fe400078ec0ff */
[----:B------:R-:W-:Y:S01]  /*fda0*/  IADD3 R21, R5, 0xa0, RZ ;  /* 0x000000a005157810 */ /* 0x000fe20007ffe0ff */
[--C-:B--2---:R-:W-:Y:S01]  /*fdb0*/  @!P4 IMAD.WIDE R16, R9, 0x4, R12.reuse ;  /* 0x000000040910c825 */ /* 0x104fe200078e020c */
[----:B------:R1:W-:Y:S01]  /*fdc0*/  @!P1 ST.E.64 [R10.64], R48 ;  /* 0x000000300a009985 */ /* 0x0003e2000c101b0a */
[----:B------:R-:W-:Y:S02]  /*fdd0*/  ISETP.GE.AND P1, PT, R0, c[0x0][0x3c8], PT ;  /* 0x0000f20000007a0c */ /* 0x000fe40003f26270 */
[----:B---3--:R-:W-:Y:S01]  /*fde0*/  @!P5 LOP3.LUT R15, R18, 0xfffffffe, RZ, 0xc0, !PT ;  /* 0xfffffffe120fd812 */ /* 0x008fe200078ec0ff */
[--C-:B------:R-:W-:Y:S01]  /*fdf0*/  @!P2 IMAD.WIDE R18, R19, 0x4, R12.reuse ;  /* 0x000000041312a825 */ /* 0x100fe200078e020c */
[----:B------:R-:W-:Y:S02]  /*fe00*/  IADD3 R9, R5, 0xb0, RZ ;  /* 0x000000b005097810 */ /* 0x000fe40007ffe0ff */
[----:B----4-:R-:W-:Y:S01]  /*fe10*/  @!P6 LOP3.LUT R7, R4, 0xfffffffe, RZ, 0xc0, !PT ;  /* 0xfffffffe0407e812 */ /* 0x010fe200078ec0ff */
[----:B------:R-:W-:Y:S01]  /*fe20*/  @!P5 IMAD.WIDE R14, R15, 0x4, R12 ;  /* 0x000000040f0ed825 */ /* 0x000fe200078e020c */
[----:B------:R-:W-:-:S03]  /*fe30*/  IADD3 R4, R5, 0xb8, RZ ;  /* 0x000000b805047810 */ /* 0x000fc60007ffe0ff */
[----:B------:R-:W-:Y:S02]  /*fe40*/  @!P6 IMAD.WIDE R6, R7, 0x4, R12 ;  /* 0x000000040706e825 */ /* 0x000fe400078e020c */
[----:B------:R-:W-:-:S03]  /*fe50*/  @!P1 LEA.HI R0, R0, R0, RZ, 0x1 ;  /* 0x0000000000009211 */ /* 0x000fc600078f08ff */
[----:B------:R2:W-:Y:S04]  /*fe60*/  @!P6 ST.E.64 [R6.64], R52 ;  /* 0x000000340600e985 */ /* 0x0005e8000c101b0a */
[----:B------:R3:W-:Y:S04]  /*fe70*/  @!P5 ST.E.64 [R14.64], R56 ;  /* 0x000000380e00d985 */ /* 0x0007e8000c101b0a */
[----:B------:R-:W-:Y:S01]  /*fe80*/  @!P4 ST.E.64 [R16.64], R60 ;  /* 0x0000003c1000c985 */ /* 0x000fe2000c101b0a */
[----:B------:R-:W-:Y:S02]  /*fe90*/  ISETP.GE.AND P4, PT, R21, c[0x0][0x3c8], PT ;  /* 0x0000f20015007a0c */ /* 0x000fe40003f86270 */
[----:B-1----:R-:W-:-:S02]  /*fea0*/  @!P3 LOP3.LUT R11, R2, 0xfffffffe, RZ, 0xc0, !PT ;  /* 0xfffffffe020bb812 */ /* 0x002fc400078ec0ff */
[----:B------:R-:W-:-:S03]  /*feb0*/  IADD3 R2, R5, 0x98, RZ ;  /* 0x0000009805027810 */ /* 0x000fc60007ffe0ff */
[----:B------:R-:W-:Y:S01]  /*fec0*/  @!P3 IMAD.WIDE R10, R11, 0x4, R12 ;  /* 0x000000040b0ab825 */ /* 0x000fe200078e020c */
[----:B------:R-:W-:-:S04]  /*fed0*/  ISETP.GE.AND P5, PT, R2, c[0x0][0x3c8], PT ;  /* 0x0000f20002007a0c */ /* 0x000fc80003fa6270 */
[----:B------:R1:W-:Y:S01]  /*fee0*/  @!P3 ST.E.64 [R10.64], R64 ;  /* 0x000000400a00b985 */ /* 0x0003e2000c101b0a */
[----:B------:R-:W-:Y:S02]  /*fef0*/  ISETP.GE.AND P3, PT, R20, c[0x0][0x3c8], PT ;  /* 0x0000f20014007a0c */ /* 0x000fe40003f66270 */
[----:B------:R-:W-:Y:S01]  /*ff00*/  @!P4 LEA.HI R21, R21, R21, RZ, 0x1 ;  /* 0x000000151515c211 */ /* 0x000fe200078f08ff */
[----:B------:R4:W-:Y:S01]  /*ff10*/  @!P2 ST.E.64 [R18.64], R68 ;  /* 0x000000441200a985 */ /* 0x0009e2000c101b0a */
[----:B------:R-:W-:Y:S02]  /*ff20*/  ISETP.GE.AND P2, PT, R9, c[0x0][0x3c8], PT ;  /* 0x0000f20009007a0c */ /* 0x000fe40003f46270 */
[----:B--2---:R-:W-:Y:S02]  /*ff30*/  @!P1 LOP3.LUT R7, R0, 0xfffffffe, RZ, 0xc0, !PT ;  /* 0xfffffffe00079812 */ /* 0x004fe400078ec0ff */
[----:B------:R-:W-:Y:S02]  /*ff40*/  IADD3 R0, R5, 0x90, RZ ;  /* 0x0000009005007810 */ /* 0x000fe40007ffe0ff */
[----:B------:R-:W-:Y:S01]  /*ff50*/  @!P5 LEA.HI R2, R2, R2, RZ, 0x1 ;  /* 0x000000020202d211 */ /* 0x000fe200078f08ff */
[----:B------:R-:W-:Y:S01]  /*ff60*/  @!P1 IMAD.WIDE R6, R7, 0x4, R12 ;  /* 0x0000000407069825 */ /* 0x000fe200078e020c */
[----:B------:R-:W-:-:S02]  /*ff70*/  ISETP.GE.AND P6, PT, R0, c[0x0][0x3c8], PT ;  /* 0x0000f20000007a0c */ /* 0x000fc40003fc6270 */
[----:B------:R-:W-:Y:S02]  /*ff80*/  @!P3 LEA.HI R20, R20, R20, RZ, 0x1 ;  /* 0x000000141414b211 */ /* 0x000fe400078f08ff */
[----:B------:R2:W-:Y:S01]  /*ff90*/  @!P1 ST.E.64 [R6.64], R72 ;  /* 0x0000004806009985 */ /* 0x0005e2000c101b0a */
[----:B------:R-:W-:Y:S02]  /*ffa0*/  ISETP.GE.AND P1, PT, R4, c[0x0][0x3c8], PT ;  /* 0x0000f20004007a0c */ /* 0x000fe40003f26270 */
[----:B------:R-:W-:Y:S02]  /*ffb0*/  @!P2 LEA.HI R9, R9, R9, RZ, 0x1 ;  /* 0x000000090909a211 */ /* 0x000fe400078f08ff */
[----:B------:R-:W-:Y:S02]  /*ffc0*/  @!P4 LOP3.LUT R21, R21, 0xfffffffe, RZ, 0xc0, !PT ;  /* 0xfffffffe1515c812 */ /* 0x000fe400078ec0ff */
[----:B---3--:R-:W-:Y:S02]  /*ffd0*/  @!P3 LOP3.LUT R15, R20, 0xfffffffe, RZ, 0xc0, !PT ;  /* 0xfffffffe140fb812 */ /* 0x008fe400078ec0ff */
[----:B------:R-:W-:-:S02]  /*ffe0*/  @!P6 LEA.HI R0, R0, R0, RZ, 0x1 ;  /* 0x000000000000e211 */ /* 0x000fc400078f08ff */
[----:B------:R-:W-:Y:S01]  /*fff0*/  @!P2 LOP3.LUT R9, R9, 0xfffffffe, RZ, 0xc0, !PT ;  /* 0xfffffffe0909a812 */ /* 0x000fe200078ec0ff */
[--C-:B------:R-:W-:Y:S01]  /*10000*/  @!P3 IMAD.WIDE R14, R15, 0x4, R12.reuse ;  /* 0x000000040f0eb825 */ /* 0x100fe200078e020c */
[----:B-1----:R-:W-:Y:S02]  /*10010*/  @!P5 LOP3.LUT R11, R2, 0xfffffffe, RZ, 0xc0, !PT ;  /* 0xfffffffe020bd812 */ /* 0x002fe400078ec0ff */
[----:B------:R-:W-:Y:S01]  /*10020*/  @!P1 LEA.HI R4, R4, R4, RZ, 0x1 ;  /* 0x0000000404049211 */ /* 0x000fe200078f08ff */
[----:B----4-:R-:W-:-:S03]  /*10030*/  @!P4 IMAD.WIDE R18, R21, 0x4, R12 ;  /* 0x000000041512c825 */ /* 0x010fc600078e020c */
[----:B------:R-:W-:Y:S01]  /*10040*/  @!P1 LOP3.LUT R17, R4, 0xfffffffe, RZ, 0xc0, !PT ;  /* 0xfffffffe04119812 */ /* 0x000fe200078ec0ff */
[----:B------:R-:W-:-:S04]  /*10050*/  @!P5 IMAD.WIDE R10, R11, 0x4, R12 ;  /* 0x000000040b0ad825 */ /* 0x000fc800078e020c */
[----:B------:R-:W-:Y:S01]  /*10060*/  @!P2 IMAD.WIDE R20, R9, 0x4, R12 ;  /* 0x000000040914a825 */ /* 0x000fe200078e020c */
[----:B--2---:R-:W-:-:S05]  /*10070*/  @!P6 LOP3.LUT R7, R0, 0xfffffffe, RZ, 0xc0, !PT ;  /* 0xfffffffe0007e812 */ /* 0x004fca00078ec0ff */
        /* <DEDUP_REMOVED lines=8> */
.L_x_1612:
[----:B------:R-:W-:Y:S05]  /*10100*/  BSYNC B0 ;  /* 0x0000000000007941 */ /* 0x000fea0003800000 */
.L_x_1611:
[----:B-1-3--:R1:W2:Y:S04]  /*10110*/  SHFL.IDX PT, R7, R8, 0x1, 0x1c1f ;  /* 0x003c1f0008077f89 */ /* 0x00a2a800000e0000 */
[----:B------:R1:W3:Y:S01]  /*10120*/  SHFL.IDX PT, R6, R3, 0x1, 0x1c1f ;  /* 0x003c1f0003067f89 */ /* 0x0002e200000e0000 */
[----:B------:R-:W-:Y:S05]  /*10130*/  @P0 EXIT ;  /* 0x000000000000094d */ /* 0x000fea0003800000 */
[C---:B-1----:R-:W-:Y:S02]  /*10140*/  IADD3 R3, R5.reuse, 0x8, RZ ;  /* 0x0000000805037810 */ /* 0x042fe40007ffe0ff */
[----:B------:R-:W-:-:S02]  /*10150*/  ISETP.GE.AND P1, PT, R5, c[0x0][0x3c8], PT ;  /* 0x0000f20005007a0c */ /* 0x000fc40003f26270 */
[----:B------:R-:W-:Y:S02]  /*10160*/  ISETP.GE.AND P0, PT, R3, c[0x0][0x3c8], PT ;  /* 0x0000f20003007a0c */ /* 0x000fe40003f06270 */
[C---:B------:R-:W-:Y:S02]  /*10170*/  IADD3 R2, R5.reuse, 0x10, RZ ;  /* 0x0000001005027810 */ /* 0x040fe40007ffe0ff */
[C---:B------:R-:W-:Y:S02]  /*10180*/  IADD3 R0, R5.reuse, 0x18, RZ ;  /* 0x0000001805007810 */ /* 0x040fe40007ffe0ff */
[----:B------:R-:W-:Y:S02]  /*10190*/  ISETP.GE.AND P6, PT, R2, c[0x0][0x3c8], PT ;  /* 0x0000f20002007a0c */ /* 0x000fe40003fc6270 */
[----:B------:R-:W-:Y:S02]  /*101a0*/  ISETP.GE.AND P5, PT, R0, c[0x0][0x3c8], PT ;  /* 0x0000f20000007a0c */ /* 0x000fe40003fa6270 */
[C---:B------:R-:W-:Y:S01]  /*101b0*/  IADD3 R10, R5.reuse, 0x20, RZ ;  /* 0x00000020050a7810 */ /* 0x040fe20007ffe0ff */
[C---:B--234-:R-:W-:Y:S01]  /*101c0*/  @!P1 IMAD.WIDE R12, R5.reuse, 0x4, R6 ;  /* 0x00000004050c9825 */ /* 0x05cfe200078e0206 */
[----:B------:R-:W-:-:S02]  /*101d0*/  IADD3 R9, R5, 0x28, RZ ;  /* 0x0000002805097810 */ /* 0x000fc40007ffe0ff */
[----:B------:R-:W-:Y:S02]  /*101e0*/  @!P0 LEA.HI R3, R3, R3, RZ, 0x1 ;  /* 0x0000000303038211 */ /* 0x000fe400078f08ff */
[----:B------:R-:W-:Y:S01]  /*101f0*/  IADD3 R8, R5, 0x30, RZ ;  /* 0x0000003005087810 */ /* 0x000fe20007ffe0ff */
[----:B------:R1:W-:Y:S01]  /*10200*/  @!P1 ST.E.64 [R12.64], R130 ;  /* 0x000000820c009985 */ /* 0x0003e2000c101b0a */
[----:B------:R-:W-:Y:S02]  /*10210*/  @!P0 LOP3.LUT R3, R3, 0xfffffffe, RZ, 0xc0, !PT ;  /* 0xfffffffe03038812 */ /* 0x000fe400078ec0ff */
[----:B------:R-:W-:Y:S02]  /*10220*/  IADD3 R4, R5, 0x38, RZ ;  /* 0x0000003805047810 */ /* 0x000fe40007ffe0ff */
[----:B------:R-:W-:Y:S01]  /*10230*/  ISETP.GE.AND P4, PT, R10, c[0x0][0x3c8], PT ;  /* 0x0000f2000a007a0c */ /* 0x000fe20003f86270 */
[----:B------:R-:W-:Y:S01]  /*10240*/  @!P0 IMAD.WIDE R14, R3, 0x4, R6 ;  /* 0x00000004030e8825 */ /* 0x000fe200078e0206 */
        /* <DEDUP_REMOVED lines=8> */
[----:B------:R-:W-:Y:S02]  /*102d0*/  @!P6 LOP3.LUT R11, R2, 0xfffffffe, RZ, 0xc0, !PT ;  /* 0xfffffffe020be812 */ /* 0x000fe400078ec0ff */
[----:B------:R-:W-:Y:S02]  /*102e0*/  @!P4 LEA.HI R10, R10, R10, RZ, 0x1 ;  /* 0x0000000a0a0ac211 */ /* 0x000fe400078f08ff */
[----:B------:R-:W-:Y:S02]  /*102f0*/  @!P3 LEA.HI R9, R9, R9, RZ, 0x1 ;  /* 0x000000090909b211 */ /* 0x000fe400078f08ff */
[----:B------:R-:W-:Y:S02]  /*10300*/  IADD3 R2, R5, 0x48, RZ ;  /* 0x0000004805027810 */ /* 0x000fe40007ffe0ff */
[----:B-1----:R-:W-:Y:S02]  /*10310*/  @!P5 LOP3.LUT R13, R0, 0xfffffffe, RZ, 0xc0, !PT ;  /* 0xfffffffe000dd812 */ /* 0x002fe400078ec0ff */
[----:B------:R-:W-:-:S02]  /*10320*/  @!P2 LEA.HI R8, R8, R8, RZ, 0x1 ;  /* 0x000000080808a211 */ /* 0x000fc400078f08ff */
[----:B------:R-:W-:Y:S01]  /*10330*/  IADD3 R0, R5, 0x50, RZ ;  /* 0x0000005005007810 */ /* 0x000fe20007ffe0ff */
[--C-:B------:R-:W-:Y:S01]  /*10340*/  @!P5 IMAD.WIDE R12, R13, 0x4, R6.reuse ;  /* 0x000000040d0cd825 */ /* 0x100fe200078e0206 */
[----:B------:R-:W-:Y:S02]  /*10350*/  @!P1 LEA.HI R4, R4, R4, RZ, 0x1 ;  /* 0x0000000404049211 */ /* 0x000fe400078f08ff */
[----:B------:R-:W-:Y:S02]  /*10360*/  @!P0 LEA.HI R3, R3, R3, RZ, 0x1 ;  /* 0x0000000303038211 */ /* 0x000fe400078f08ff */
[----:B------:R-:W-:Y:S01]  /*10370*/  @!P3 LOP3.LUT R9, R9, 0xfffffffe, RZ, 0xc0, !PT ;  /* 0xfffffffe0909b812 */ /* 0x000fe200078ec0ff */
[----:B--2---:R-:W-:Y:S01]  /*10380*/  @!P6 IMAD.WIDE R14, R11, 0x4, R6 ;  /* 0x000000040b0ee825 */ /* 0x004fe200078e0206 */
[----:B------:R-:W-:Y:S02]  /*10390*/  @!P4 LOP3.LUT R11, R10, 0xfffffffe, RZ, 0xc0, !PT ;  /* 0xfffffffe0a0bc812 */ /* 0x000fe400078ec0ff */
[----:B------:R-:W-:-:S02]  /*103a0*/  @!P0 LOP3.LUT R3, R3, 0xfffffffe, RZ, 0xc0, !PT ;  /* 0xfffffffe03038812 */ /* 0x000fc400078ec0ff */
[----:B------:R1:W-:Y:S01]  /*103b0*/  @!P6 ST.E.64 [R14.64], R102 ;  /* 0x000000660e00e985 */ /* 0x0003e2000c101b0a */
[----:B------:R-:W-:Y:S01]  /*103c0*/  ISETP.GE.AND P6, PT, R2, c[0x0][0x3c8], PT ;  /* 0x0000f20002007a0c */ /* 0x000fe20003fc6270 */
[--C-:B------:R-:W-:Y:S01]  /*103d0*/  @!P4 IMAD.WIDE R10, R11, 0x4, R6.reuse ;  /* 0x000000040b0ac825 */ /* 0x100fe200078e0206 */
[----:B------:R-:W-:Y:S01]  /*103e0*/  IADD3 R20, R5, 0x58, RZ ;  /* 0x0000005805147810 */ /* 0x000fe20007ffe0ff */
[----:B------:R2:W-:Y:S01]  /*103f0*/  @!P5 ST.E.64 [R12.64], R106 ;  /* 0x0000006a0c00d985 */ /* 0x0005e2000c101b0a */
[----:B------:R-:W-:Y:S01]  /*10400*/  ISETP.GE.AND P5, PT, R0, c[0x0][0x3c8], PT ;  /* 0x0000f20000007a0c */ /* 0x000fe20003fa6270 */
[----:B------:R-:W-:Y:S01]  /*10410*/  @!P0 IMAD.WIDE R16, R3, 0x4, R6 ;  /* 0x0000000403108825 */ /* 0x000fe200078e0206 */
[C---:B------:R-:W-:Y:S01]  /*10420*/  IADD3 R19, R5.reuse, 0x60, RZ ;  /* 0x0000006005137810 */ /* 0x040fe20007ffe0ff */
[----:B------:R3:W-:Y:S01]  /*10430*/  @!P4 ST.E.64 [R10.64], R110 ;  /* 0x0000006e0a00c985 */ /* 0x0007e2000c101b0a */
[C---:B------:R-:W-:Y:S02]  /*10440*/  IADD3 R18, R5.reuse, 0x68, RZ ;  /* 0x0000006805127810 */ /* 0x040fe40007ffe0ff */
[----:B------:R-:W-:-:S02]  /*10450*/  IADD3 R3, R5, 0x78, RZ ;  /* 0x0000007805037810 */ /* 0x000fc40007ffe0ff */
[----:B------:R-:W-:Y:S02]  /*10460*/  ISETP.GE.AND P4, PT, R20, c[0x0][0x3c8], PT ;  /* 0x0000f20014007a0c */ /* 0x000fe40003f86270 */
[----:B------:R-:W-:-:S03]  /*10470*/  @!P6 LEA.HI R2, R2, R2, RZ, 0x1 ;  /* 0x000000020202e211 */ /* 0x000fc600078f08ff */
[----:B------:R-:W-:-:S08]  /*10480*/  @!P5 LEA.HI R0, R0, R0, RZ, 0x1 ;  /* 0x000000000000d211 */ /* 0x000fd000078f08ff */
[----:B------:R-:W-:Y:S02]  /*10490*/  @!P4 LEA.HI R20, R20, R20, RZ, 0x1 ;  /* 0x000000141414c211 */ /* 0x000fe400078f08ff */
[----:B-1----:R-:W-:Y:S01]  /*104a0*/  @!P2 LOP3.LUT R15, R8, 0xfffffffe, RZ, 0xc0, !PT ;  /* 0xfffffffe080fa812 */ /* 0x002fe200078ec0ff */
[----:B------:R-:W-:Y:S01]  /*104b0*/  @!P3 IMAD.WIDE R8, R9, 0x4, R6 ;  /* 0x000000040908b825 */ /* 0x000fe200078e0206 */
[----:B--2---:R-:W-:-:S03]  /*104c0*/  @!P1 LOP3.LUT R13, R4, 0xfffffffe, RZ, 0xc0, !PT ;  /* 0xfffffffe040d9812 */ /* 0x004fc600078ec0ff */
[--C-:B------:R-:W-:Y:S01]  /*104d0*/  @!P2 IMAD.WIDE R14, R15, 0x4, R6.reuse ;  /* 0x000000040f0ea825 */ /* 0x100fe200078e0206 */
[----:B------:R-:W-:Y:S01]  /*104e0*/  IADD3 R4, R5, 0x70, RZ ;  /* 0x0000007005047810 */ /* 0x000fe20007ffe0ff */
[----:B------:R1:W-:Y:S01]  /*104f0*/  @!P3 ST.E.64 [R8.64], R114 ;  /* 0x000000720800b985 */ /* 0x0003e2000c101b0a */
[----:B------:R-:W-:Y:S01]  /*10500*/  ISETP.GE.AND P3, PT, R19, c[0x0][0x3c8], PT ;  /* 0x0000f20013007a0c */ /* 0x000fe20003f66270 */
[--C-:B------:R-:W-:Y:S01]  /*10510*/  @!P1 IMAD.WIDE R12, R13, 0x4, R6.reuse ;  /* 0x000000040d0c9825 */ /* 0x100fe200078e0206 */
[----:B---3--:R-:W-:Y:S01]  /*10520*/  @!P5 LOP3.LUT R11, R0, 0xfffffffe, RZ, 0xc0, !PT ;  /* 0xfffffffe000bd812 */ /* 0x008fe200078ec0ff */
[----:B------:R-:W-:Y:S01]  /*10530*/  @!P2 ST.E.64 [R14.64], R118 ;  /* 0x000000760e00a985 */ /* 0x000fe2000c101b0a */
[----:B------:R-:W-:Y:S02]  /*10540*/  ISETP.GE.AND P2, PT, R18, c[0x0][0x3c8], PT ;  /* 0x0000f20012007a0c */ /* 0x000fe40003f46270 */
[----:B------:R-:W-:Y:S01]  /*10550*/  IADD3 R0, R5, 0x88, RZ ;  /* 0x0000008805007810 */ /* 0x000fe20007ffe0ff */
[----:B------:R2:W-:Y:S01]  /*10560*/  @!P1 ST.E.64 [R12.64], R122 ;  /* 0x0000007a0c009985 */ /* 0x0005e2000c101b0a */
[----:B------:R-:W-:Y:S01]  /*10570*/  ISETP.GE.AND P1, PT, R4, c[0x0][0x3c8], PT ;  /* 0x0000f20004007a0c */ /* 0x000fe20003f26270 */
[----:B------:R-:W-:-:S02]  /*10580*/  @!P5 IMAD.WIDE R10, R11, 0x4, R6 ;  /* 0x000000040b0ad825 */ /* 0x000fc400078e0206 */
[----:B------:R3:W-:Y:S01]  /*10590*/  @!P0 ST.E.64 [R16.64], R38 ;  /* 0x0000002610008985 */ /* 0x0007e2000c101b0a */
[----:B------:R-:W-:Y:S02]  /*105a0*/  ISETP.GE.AND P0, PT, R3, c[0x0][0x3c8], PT ;  /* 0x0000f20003007a0c */ /* 0x000fe40003f06270 */
[----:B------:R-:W-:-:S03]  /*105b0*/  @!P3 LEA.HI R19, R19, R19, RZ, 0x1 ;  /* 0x000000131313b211 */ /* 0x000fc600078f08ff */
[----:B------:R-:W-:Y:S02]  /*105c0*/  @!P2 LEA.HI R18, R18, R18, RZ, 0x1 ;  /* 0x000000121212a211 */ /* 0x000fe400078f08ff */
[----:B------:R-:W-:Y:S02]  /*105d0*/  @!P3 LOP3.LUT R19, R19, 0xfffffffe, RZ, 0xc0, !PT ;  /* 0xfffffffe1313b812 */ /* 0x000fe400078ec0ff */
[----:B------:R-:W-:-:S04]  /*105e0*/  @!P1 LEA.HI R4, R4, R4, RZ, 0x1 ;  /* 0x0000000404049211 */ /* 0x000fc800078f08ff */
[----:B------:R-:W-:Y:S02]  /*105f0*/  @!P0 LEA.HI R3, R3, R3, RZ, 0x1 ;  /* 0x0000000303038211 */ /* 0x000fe400078f08ff */
[----:B-1----:R-:W-:Y:S02]  /*10600*/  @!P6 LOP3.LUT R9, R2, 0xfffffffe, RZ, 0xc0, !PT ;  /* 0xfffffffe0209e812 */ /* 0x002fe400078ec0ff */
[----:B------:R-:W-:Y:S02]  /*10610*/  IADD3 R2, R5, 0x80, RZ ;  /* 0x0000008005027810 */ /* 0x000fe40007ffe0ff */
[----:B------:R-:W-:Y:S01]  /*10620*/  @!P0 LOP3.LUT R3, R3, 0xfffffffe, RZ, 0xc0, !PT ;  /* 0xfffffffe03038812 */ /* 0x000fe200078ec0ff */
[----:B------:R-:W-:Y:S01]  /*10630*/  @!P6 IMAD.WIDE R8, R9, 0x4, R6 ;  /* 0x000000040908e825 */ /* 0x000fe200078e0206 */
[----:B--2---:R-:W-:-:S03]  /*10640*/  @!P4 LOP3.LUT R13, R20, 0xfffffffe, RZ, 0xc0, !PT ;  /* 0xfffffffe140dc812 */ /* 0x004fc600078ec0ff */
[--C-:B------:R-:W-:Y:S01]  /*10650*/  @!P3 IMAD.WIDE R14, R19, 0x4, R6.reuse ;  /* 0x00000004130eb825 */ /* 0x100fe200078e0206 */
[----:B------:R1:W-:Y:S01]  /*10660*/  @!P6 ST.E.64 [R8.64], R42 ;  /* 0x0000002a0800e985 */ /* 0x0003e2000c101b0a */
[----:B------:R-:W-:Y:S02]  /*10670*/  ISETP.GE.AND P6, PT, R2, c[0x0][0x3c8], PT ;  /* 0x0000f20002007a0c */ /* 0x000fe40003fc6270 */
[--C-:B------:R-:W-:Y:S01]  /*10680*/  @!P4 IMAD.WIDE R12, R13, 0x4, R6.reuse ;  /* 0x000000040d0cc825 */ /* 0x100fe200078e0206 */
[----:B------:R2:W-:Y:S01]  /*10690*/  @!P5 ST.E.64 [R10.64], R46 ;  /* 0x0000002e0a00d985 */ /* 0x0005e2000c101b0a */
[----:B------:R-:W-:Y:S02]  /*106a0*/  ISETP.GE.AND P5, PT, R0, c[0x0][0x3c8], PT ;  /* 0x0000f20000007a0c */ /* 0x000fe40003fa6270 */
[----:B------:R-:W-:Y:S01]  /*106b0*/  IADD3 R20, R5, 0x90, RZ ;  /* 0x0000009005147810 */ /* 0x000fe20007ffe0ff */
[----:B---3--:R-:W-:Y:S01]  /*106c0*/  @!P0 IMAD.WIDE R16, R3, 0x4, R6 ;  /* 0x0000000403108825 */ /* 0x008fe200078e0206 */
[C---:B------:R-:W-:Y:S01]  /*106d0*/  IADD3 R19, R5.reuse, 0x98, RZ ;  /* 0x0000009805137810 */ /* 0x040fe20007ffe0ff */
[----:B------:R3:W-:Y:S01]  /*106e0*/  @!P4 ST.E.64 [R12.64], R50 ;  /* 0x000000320c00c985 */ /* 0x0007e2000c101b0a */
[----:B------:R-:W-:-:S02]  /*106f0*/  IADD3 R3, R5, 0xb0, RZ ;  /* 0x000000b005037810 */ /* 0x000fc40007ffe0ff */
[----:B------:R-:W-:Y:S01]  /*10700*/  ISETP.GE.AND P4, PT, R20, c[0x0][0x3c8], PT ;  /* 0x0000f20014007a0c */ /* 0x000fe20003f86270 */
[----:B------:R4:W-:Y:S01]  /*10710*/  @!P3 ST.E.64 [R14.64], R54 ;  /* 0x000000360e00b985 */ /* 0x0009e2000c101b0a */
[----:B------:R-:W-:Y:S02]  /*10720*/  ISETP.GE.AND P3, PT, R19, c[0x0][0x3c8], PT ;  /* 0x0000f20013007a0c */ /* 0x000fe40003f66270 */
[----:B------:R-:W-:Y:S02]  /*10730*/  @!P6 LEA.HI R2, R2, R2, RZ, 0x1 ;  /* 0x000000020202e211 */ /* 0x000fe400078f08ff */
[----:B------:R-:W-:-:S07]  /*10740*/  @!P5 LEA.HI R0, R0, R0, RZ, 0x1 ;  /* 0x000000000000d211 */ /* 0x000fce00078f08ff */
[----:B------:R-:W-:Y:S02]  /*10750*/  @!P4 LEA.HI R20, R20, R20, RZ, 0x1 ;  /* 0x000000141414c211 */ /* 0x000fe400078f08ff */
[----:B------:R-:W-:Y:S02]  /*10760*/  @!P3 LEA.HI R19, R19, R19, RZ, 0x1 ;  /* 0x000000131313b211 */ /* 0x000fe400078f08ff */
[----:B-1----:R-:W-:Y:S02]  /*10770*/  @!P2 LOP3.LUT R9, R18, 0xfffffffe, RZ, 0xc0, !PT ;  /* 0xfffffffe1209a812 */ /* 0x002fe400078ec0ff */
[----:B------:R-:W-:Y:S02]  /*10780*/  IADD3 R18, R5, 0xa0, RZ ;  /* 0x000000a005127810 */ /* 0x000fe40007ffe0ff */
[----:B--2---:R-:W-:Y:S01]  /*10790*/  @!P1 LOP3.LUT R11, R4, 0xfffffffe, RZ, 0xc0, !PT ;  /* 0xfffffffe040b9812 */ /* 0x004fe200078ec0ff */
[----:B------:R-:W-:Y:S01]  /*107a0*/  @!P2 IMAD.WIDE R8, R9, 0x4, R6 ;  /* 0x000000040908a825 */ /* 0x000fe200078e0206 */
[----:B------:R-:W-:-:S02]  /*107b0*/  IADD3 R4, R5, 0xa8, RZ ;  /* 0x000000a805047810 */ /* 0x000fc40007ffe0ff */
[----:B------:R-:W-:Y:S01]  /*107c0*/  @!P3 LOP3.LUT R19, R19, 0xfffffffe, RZ, 0xc0, !PT ;  /* 0xfffffffe1313b812 */ /* 0x000fe200078ec0ff */
[----:B------:R-:W-:Y:S01]  /*107d0*/  @!P1 IMAD.WIDE R10, R11, 0x4, R6 ;  /* 0x000000040b0a9825 */ /* 0x000fe200078e0206 */
[----:B------:R1:W-:Y:S01]  /*107e0*/  @!P2 ST.E.64 [R8.64], R58 ;  /* 0x0000003a0800a985 */ /* 0x0003e2000c101b0a */
[----:B------:R-:W-:Y:S02]  /*107f0*/  ISETP.GE.AND P2, PT, R18, c[0x0][0x3c8], PT ;  /* 0x0000f20012007a0c */ /* 0x000fe40003f46270 */
[----:B---3--:R-:W-:Y:S01]  /*10800*/  @!P4 LOP3.LUT R13, R20, 0xfffffffe, RZ, 0xc0, !PT ;  /* 0xfffffffe140dc812 */ /* 0x008fe200078ec0ff */
        /* <DEDUP_REMOVED lines=34> */
.L_x_1610:
        /* <DEDUP_REMOVED lines=50> */
.L_x_1613:
        /* <DEDUP_REMOVED lines=11> */
.L_x_2498:


//--------------------- .text._ZN7cutlass13device_kernelIN5flash19enable_sm80_to_sm89INS1_16FlashAttnFwdSm80INS1_25CollectiveMainloopFwdSm80ILi8ELi2ELb0EN4cute5tupleIJNS5_1CILi128EEENS7_ILi64EEENS7_ILi192EEEEEELi192ENS_6half_tEfNS_4arch4Sm80ELb0ELb1ELb0ELb1ELb0ELb0ELb1ELb1EEENS1_21CollectiveEpilogueFwdINS6_IJS8_SA_S9_EEENS6_IJNS7_ILi1EEESI_SI_EEESC_SE_Li256ELb1ELb1ELb1ELb0EEENS1_36VarlenDynamicPersistentTileSchedulerILi128ELi64ELi256ELi256ELb1ELb1ELb0ELb1ELb0ELb1EEEEEEEEEvNT_6ParamsE --------------------------
	.section	.text._ZN7cutlass13device_kernelIN5flash19enable_sm80_to_sm89INS1_16FlashAttnFwdSm80INS1_25CollectiveMainloopFwdSm80ILi8ELi2ELb0EN4cute5tupleIJNS5_1CILi128EEENS7_ILi64EEENS7_ILi192EEEEEELi192ENS_6half_tEfNS_4arch4Sm80ELb0ELb1ELb0ELb1ELb0ELb0ELb1ELb1EEENS1_21CollectiveEpilogueFwdINS6_IJS8_SA_S9_EEENS6_IJNS7_ILi1EEESI_SI_EEESC_SE_Li256ELb1ELb1ELb1ELb0EEENS1_36VarlenDynamicPersistentTileSchedulerILi128ELi64ELi256ELi256ELb1ELb1ELb0ELb1ELb0ELb1EEEEEEEEEvNT_6ParamsE,"ax",@progbits
	.sectioninfo	@"SHI_REGISTERS=251"
	.align	128
.text._ZN7cutlass13device_kernelIN5flash19enable_sm80_to_sm89INS1_16FlashAttnFwdSm80INS1_25CollectiveMainloopFwdSm80ILi8ELi2ELb0EN4cute5tupleIJNS5_1CILi128EEENS7_ILi64EEENS7_ILi192EEEEEELi192ENS_6half_tEfNS_4arch4Sm80ELb0ELb1ELb0ELb1ELb0ELb0ELb1ELb1EEENS1_21CollectiveEpilogueFwdINS6_IJS8_SA_S9_EEENS6_IJNS7_ILi1EEESI_SI_EEESC_SE_Li256ELb1ELb1ELb1ELb0EEENS1_36VarlenDynamicPersistentTileSchedulerILi128ELi64ELi256ELi256ELb1ELb1ELb0ELb1ELb0ELb1EEEEEEEEEvNT_6ParamsE:
        .type           _ZN7cutlass13device_kernelIN5flash19enable_sm80_to_sm89INS1_16FlashAttnFwdSm80INS1_25CollectiveMainloopFwdSm80ILi8ELi2ELb0EN4cute5tupleIJNS5_1CILi128EEENS7_ILi64EEENS7_ILi192EEEEEELi192ENS_6half_tEfNS_4arch4Sm80ELb0ELb1ELb0ELb1ELb0ELb0ELb1ELb1EEENS1_21CollectiveEpilogueFwdINS6_IJS8_SA_S9_EEENS6_IJNS7_ILi1EEESI_SI_EEESC_SE_Li256ELb1ELb1ELb1ELb0EEENS1_36VarlenDynamicPersistentTileSchedulerILi128ELi64ELi256ELi256ELb1ELb1ELb0ELb1ELb0ELb1EEEEEEEEEvNT_6ParamsE,@function
        .size           _ZN7cutlass13device_kernelIN5flash19enable_sm80_to_sm89INS1_16FlashAttnFwdSm80INS1_25CollectiveMainloopFwdSm80ILi8ELi2ELb0EN4cute5tupleIJNS5_1CILi128EEENS7_ILi64EEENS7_ILi192EEEEEELi192ENS_6half_tEfNS_4arch4Sm80ELb0ELb1ELb0ELb1ELb0ELb0ELb1ELb1EEENS1_21CollectiveEpilogueFwdINS6_IJS8_SA_S9_EEENS6_IJNS7_ILi1EEESI_SI_EEESC_SE_Li256ELb1ELb1ELb1ELb0EEENS1_36VarlenDynamicPersistentTileSchedulerILi128ELi64ELi256ELi256ELb1ELb1ELb0ELb1ELb0ELb1EEEEEEEEEvNT_6ParamsE,(.L_x_2499 - _ZN7cutlass13device_kernelIN5flash19enable_sm80_to_sm89INS1_16FlashAttnFwdSm80INS1_25CollectiveMainloopFwdSm80ILi8ELi2ELb0EN4cute5tupleIJNS5_1CILi128EEENS7_ILi64EEENS7_ILi192EEEEEELi192ENS_6half_tEfNS_4arch4Sm80ELb0ELb1ELb0ELb1ELb0ELb0ELb1ELb1EEENS1_21CollectiveEpilogueFwdINS6_IJS8_SA_S9_EEENS6_IJNS7_ILi1EEESI_SI_EEESC_SE_Li256ELb1ELb1ELb1ELb0EEENS1_36VarlenDynamicPersistentTileSchedulerILi128ELi64ELi256ELi256ELb1ELb1ELb0ELb1ELb0ELb1EEEEEEEEEvNT_6ParamsE)
        .other          _ZN7cutlass13device_kernelIN5flash19enable_sm80_to_sm89INS1_16FlashAttnFwdSm80INS1_25CollectiveMainloopFwdSm80ILi8ELi2ELb0EN4cute5tupleIJNS5_1CILi128EEENS7_ILi64EEENS7_ILi192EEEEEELi192ENS_6half_tEfNS_4arch4Sm80ELb0ELb1ELb0ELb1ELb0ELb0ELb1ELb1EEENS1_21CollectiveEpilogueFwdINS6_IJS8_SA_S9_EEENS6_IJNS7_ILi1EEESI_SI_EEESC_SE_Li256ELb1ELb1ELb1ELb0EEENS1_36VarlenDynamicPersistentTileSchedulerILi128ELi64ELi256ELi256ELb1ELb1ELb0ELb1ELb0ELb1EEEEEEEEEvNT_6ParamsE,@"STO_CUDA_ENTRY STV_DEFAULT"
_ZN7cutlass13device_kernelIN5flash19enable_sm80_to_sm89INS1_16FlashAttnFwdSm80INS1_25CollectiveMainloopFwdSm80ILi8ELi2ELb0EN4cute5tupleIJNS5_1CILi128EEENS7_ILi64EEENS7_ILi192EEEEEELi192ENS_6half_tEfNS_4arch4Sm80ELb0ELb1ELb0ELb1ELb0ELb0ELb1ELb1EEENS1_21CollectiveEpilogueFwdINS6_IJS8_SA_S9_EEENS6_IJNS7_ILi1EEESI_SI_EEESC_SE_Li256ELb1ELb1ELb1ELb0EEENS1_36VarlenDynamicPersistentTileSchedulerILi128ELi64ELi256ELi256ELb1ELb1ELb0ELb1ELb0ELb1EEEEEEEEEvNT_6ParamsE:
        /* <DEDUP_REMOVED lines=55> */
.L_x_1619:
        /* <DEDUP_REMOVED lines=16> */
.L_x_1762:
        /* <DEDUP_REMOVED lines=16> */
.L_x_1763:
[----:B--2---:R-:W-:-:S05]  /*0570*/  IMAD R2, R2, c[0x0][0x538], RZ ;  /* 0x00014e0002027a24 */ /* 0x004fca00078e02ff */
[----:B------:R-:W-:-:S04]  /*0580*/  IADD3 R3, R2, R3, RZ ;  /* 0x0000000302037210 */ /* 0x000fc80007ffe0ff */
[----:B------:R-:W-:-:S13]  /*0590*/  ISETP.GT.AND P0, PT, R3, UR4, PT ;  /* 0x0000000403007c0c */ /* 0x000fda000bf04270 */
[----:B-1----:R-:W-:Y:S05]  /*05a0*/  @!P0 BRA `(.L_x_1619) ;  /* 0xfffffdc000008947 */ /* 0x002fea000383ffff */
.L_x_1615:
[----:B------:R-:W-:-:S05]  /*05b0*/  IADD3 R192, -R2, R3, RZ ;  /* 0x0000000302c07210 */ /* 0x000fca0007ffe1ff */
[----:B------:R-:W-:-:S05]  /*05c0*/  IMAD R0, R11, c[0x0][0x538], R192 ;  /* 0x00014e000b007a24 */ /* 0x000fca00078e02c0 */
[----:B------:R-:W-:Y:S01]  /*05d0*/  ISETP.GT.AND P0, PT, R0, UR4, PT ;  /* 0x0000000400007c0c */ /* 0x000fe2000bf04270 */
[----:B------:R-:W-:-:S12]  /*05e0*/  BRA.DIV ~URZ, `(.L_x_1620) ;  /* 0x000135a27f007947 */ /* 0x000fd8000b800000 */
[----:B------:R-:W-:-:S04]  /*05f0*/  VOTE.ANY R10, PT, !P0 ;  /* 0x00000000000a7806 */ /* 0x000fc800040e0100 */
.L_x_1764:
[----:B------:R-:W1:Y:S02]  /*0600*/  POPC R14, R10 ;  /* 0x0000000a000e7309 */ /* 0x000e640000000000 */
[----:B-1----:R-:W-:Y:S01]  /*0610*/  IADD3 R195, R14, R195, RZ ;  /* 0x000000c30ec37210 */ /* 0x002fe20007ffe0ff */
[----:B------:R-:W-:Y:S05]  /*0620*/  BRA.DIV ~URZ, `(.L_x_1621) ;  /* 0x000135a27f007947 */ /* 0x000fea000b800000 */
[----:B------:R1:W2:Y:S01]  /*0630*/  SHFL.IDX PT, R12, R12, R14, 0x1f ;  /* 0x00001f0e0c0c7589 */ /* 0x0002a200000e0000 */
[----:B------:R-:W-:-:S03]  /*0640*/  MOV R3, RZ ;  /* 0x000000ff00037202 */ /* 0x000fc60000000f00 */
[----:B------:R1:W3:Y:S04]  /*0650*/  SHFL.IDX PT, R9, R9, R14, 0x1f ;  /* 0x00001f0e09097589 */ /* 0x0002e800000e0000 */
.L_x_1765:
[----:B------:R-:W-:Y:S01]  /*0660*/  ISETP.NE.AND P0, PT, R10, RZ, PT ;  /* 0x000000ff0a00720c */ /* 0x000fe20003f05270 */
[----:B------:R-:W-:-:S12]  /*0670*/  BSSY B0, `(.L_x_1622) ;  /* 0x0000005000007945 */ /* 0x000fd80003800000 */
[----:B------:R-:W-:Y:S05]  /*0680*/  @!P0 BRA `(.L_x_1623) ;  /* 0x0000003000008947 */ /* 0x000fea0003800000 */
[----:B------:R-:W-:Y:S01]  /*0690*/  IADD3 R4, R14, -0x1, RZ ;  /* 0xffffffff0e047810 */ /* 0x000fe20007ffe0ff */
[----:B------:R-:W-:Y:S05]  /*06a0*/  BRA.DIV ~URZ, `(.L_x_1624) ;  /* 0x000136027f007947 */ /* 0x000fea000b800000 */
[----:B------:R4:W1:Y:S02]  /*06b0*/  SHFL.IDX PT, R3, R11, R4, 0x1f ;  /* 0x00001f040b037589 */ /* 0x00086400000e0000 */
.L_x_1623:
[----:B------:R-:W-:Y:S05]  /*06c0*/  BSYNC B0 ;  /* 0x0000000000007941 */ /* 0x000fea0003800000 */
.L_x_1622:
[----:B---3--:R-:W-:Y:S01]  /*06d0*/  ISETP.NE.AND P0, PT, R9, 0x1, PT ;  /* 0x000000010900780c */ /* 0x008fe20003f05270 */
[----:B-1----:R-:W-:Y:S01]  /*06e0*/  IMAD R192, R3, c[0x0][0x538], R192 ;  /* 0x00014e0003c07a24 */ /* 0x002fe200078e02c0 */
[----:B------:R-:W-:Y:S04]  /*06f0*/  BSSY B0, `(.L_x_1625) ;  /* 0x0000077000007945 */ /* 0x000fe80003800000 */
[----:B------:R-:W-:-:S07]  /*0700*/  IADD3 R3, -R192, UR4, RZ ;  /* 0x00000004c0037c10 */ /* 0x000fce000fffe1ff */
[----:B------:R-:W-:Y:S05]  /*0710*/  @!P0 BRA `(.L_x_1626) ;  /* 0x0000037000008947 */ /* 0x000fea0003800000 */
[-C--:B--2---:R-:W-:Y:S02]  /*0720*/  IABS R5, R12.reuse ;  /* 0x0000000c00057213 */ /* 0x084fe40000000000 */
[----:B------:R-:W-:Y:S02]  /*0730*/  IABS R6, R9 ;  /* 0x0000000900067213 */ /* 0x000fe40000000000 */
[----:B------:R-:W1:Y:S01]  /*0740*/  I2F.RP R13, R5 ;  /* 0x00000005000d7306 */ /* 0x000e620000209400 */
[----:B------:R-:W-:Y:S02]  /*0750*/  IABS R2, R3 ;  /* 0x0000000300027213 */ /* 0x000fe40000000000 */
[----:B------:R-:W-:-:S05]  /*0760*/  IABS R0, R12 ;  /* 0x0000000c00007213 */ /* 0x000fca0000000000 */
[----:B------:R-:W2:Y:S08]  /*0770*/  I2F.RP R7, R6 ;  /* 0x0000000600077306 */ /* 0x000eb00000209400 */
[----:B-1----:R-:W1:Y:S08]  /*0780*/  MUFU.RCP R10, R13 ;  /* 0x0000000d000a7308 */ /* 0x002e700000001000 */
[----:B--2---:R-:W-:Y:S01]  /*0790*/  MUFU.RCP R7, R7 ;  /* 0x0000000700077308 */ /* 0x004fe20000001000 */
[----:B-1----:R-:W-:Y:S01]  /*07a0*/  IADD3 R10, R10, 0xffffffe, RZ ;  /* 0x0ffffffe0a0a7810 */ /* 0x002fe20007ffe0ff */
[----:B------:R-:W-:Y:S01]  /*07b0*/  IMAD.MOV R13, RZ, RZ, -R0 ;  /* 0x000000ffff0d7224 */ /* 0x000fe200078e0a00 */
[----:B------:R-:W-:-:S05]  /*07c0*/  LOP3.LUT R0, R3, R12, RZ, 0x3c, !PT ;  /* 0x0000000c03007212 */ /* 0x000fca00078e3cff */
[----:B----4-:R-:W1:Y:S01]  /*07d0*/  F2I.FTZ.U32.TRUNC.NTZ R11, R10 ;  /* 0x0000000a000b7305 */ /* 0x010e62000021f000 */
[----:B------:R-:W-:Y:S02]  /*07e0*/  ISETP.GE.AND P0, PT, R0, RZ, PT ;  /* 0x000000ff0000720c */ /* 0x000fe40003f06270 */
[----:B------:R-:W-:-:S05]  /*07f0*/  IABS R0, R9 ;  /* 0x0000000900007213 */ /* 0x000fca0000000000 */
[----:B------:R-:W-:Y:S02]  /*0800*/  IMAD.MOV R0, RZ, RZ, -R0 ;  /* 0x000000ffff007224 */ /* 0x000fe400078e0a00 */
[----:B-1----:R-:W-:Y:S02]  /*0810*/  IMAD.MOV R4, RZ, RZ, -R11 ;  /* 0x000000ffff047224 */ /* 0x002fe400078e0a0b */
[----:B------:R-:W-:Y:S02]  /*0820*/  IMAD.MOV.U32 R10, RZ, RZ, RZ ;  /* 0x000000ffff0a7224 */ /* 0x000fe400078e00ff */
[----:B------:R-:W-:-:S04]  /*0830*/  IMAD R4, R4, R5, RZ ;  /* 0x0000000504047224 */ /* 0x000fc800078e02ff */
[----:B------:R-:W-:Y:S01]  /*0840*/  IMAD.HI.U32 R11, R11, R4, R10 ;  /* 0x000000040b0b7227 */ /* 0x000fe200078e000a */
[----:B------:R-:W-:-:S05]  /*0850*/  IADD3 R10, R7, 0xffffffe, RZ ;  /* 0x0ffffffe070a7810 */ /* 0x000fca0007ffe0ff */
[----:B------:R-:W-:Y:S02]  /*0860*/  IMAD.HI.U32 R4, R11, R2, RZ ;  /* 0x000000020b047227 */ /* 0x000fe400078e00ff */
[----:B------:R1:W2:Y:S02]  /*0870*/  F2I.FTZ.U32.TRUNC.NTZ R11, R10 ;  /* 0x0000000a000b7305 */ /* 0x0002a4000021f000 */
[----:B------:R-:W-:-:S05]  /*0880*/  IMAD R2, R4, R13, R2 ;  /* 0x0000000d04027224 */ /* 0x000fca00078e0202 */
[----:B------:R-:W-:Y:S01]  /*0890*/  ISETP.GT.U32.AND P1, PT, R5, R2, PT ;  /* 0x000000020500720c */ /* 0x000fe20003f24070 */
[----:B-1----:R-:W-:-:S12]  /*08a0*/  IMAD.MOV.U32 R10, RZ, RZ, RZ ;  /* 0x000000ffff0a7224 */ /* 0x002fd800078e00ff */
[----:B------:R-:W-:Y:S01]  /*08b0*/  @!P1 IMAD.IADD R2, R2, 0x1, -R5 ;  /* 0x0000000102029824 */ /* 0x000fe200078e0a05 */
[----:B------:R-:W-:Y:S02]  /*08c0*/  @!P1 IADD3 R4, R4, 0x1, RZ ;  /* 0x0000000104049810 */ /* 0x000fe40007ffe0ff */
[----:B------:R-:W-:Y:S02]  /*08d0*/  ISETP.NE.AND P1, PT, R12, RZ, PT ;  /* 0x000000ff0c00720c */ /* 0x000fe40003f25270 */
[----:B------:R-:W-:Y:S01]  /*08e0*/  ISETP.GE.U32.AND P2, PT, R2, R5, PT ;  /* 0x000000050200720c */ /* 0x000fe20003f46070 */
[----:B--2---:R-:W-:-:S04]  /*08f0*/  IMAD.MOV R5, RZ, RZ, -R11 ;  /* 0x000000ffff057224 */ /* 0x004fc800078e0a0b */
[----:B------:R-:W-:-:S04]  /*0900*/  IMAD R5, R5, R6, RZ ;  /* 0x0000000605057224 */ /* 0x000fc800078e02ff */
[----:B------:R-:W-:-:S04]  /*0910*/  IMAD.HI.U32 R5, R11, R5, R10 ;  /* 0x000000050b057227 */ /* 0x000fc800078e000a */
[----:B------:R-:W-:-:S05]  /*0920*/  @P2 IADD3 R4, R4, 0x1, RZ ;  /* 0x0000000104042810 */ /* 0x000fca0007ffe0ff */
[----:B------:R-:W-:Y:S01]  /*0930*/  @!P0 IMAD.MOV R4, RZ, RZ, -R4 ;  /* 0x000000ffff048224 */ /* 0x000fe200078e0a04 */
[----:B------:R-:W-:-:S04]  /*0940*/  @!P1 LOP3.LUT R4, RZ, R12, RZ, 0x33, !PT ;  /* 0x0000000cff049212 */ /* 0x000fc800078e33ff */
[----:B------:R-:W-:-:S05]  /*0950*/  IABS R2, R4 ;  /* 0x0000000400027213 */ /* 0x000fca0000000000 */
[----:B------:R-:W-:-:S04]  /*0960*/  IMAD.HI.U32 R5, R5, R2, RZ ;  /* 0x0000000205057227 */ /* 0x000fc800078e00ff */
[----:B------:R-:W-:Y:S01]  /*0970*/  IMAD R7, R5, R0, R2 ;  /* 0x0000000005077224 */ /* 0x000fe200078e0202 */
[----:B------:R-:W-:Y:S01]  /*0980*/  LOP3.LUT R0, R4, R9, RZ, 0x3c, !PT ;  /* 0x0000000904007212 */ /* 0x000fe200078e3cff */
[----:B------:R-:W-:-:S03]  /*0990*/  IMAD.MOV R2, RZ, RZ, -R4 ;  /* 0x000000ffff027224 */ /* 0x000fc600078e0a04 */
[----:B------:R-:W-:Y:S02]  /*09a0*/  ISETP.GT.U32.AND P1, PT, R6, R7, PT ;  /* 0x000000070600720c */ /* 0x000fe40003f24070 */
[----:B------:R-:W-:-:S11]  /*09b0*/  ISETP.GE.AND P0, PT, R0, RZ, PT ;  /* 0x000000ff0000720c */ /* 0x000fd60003f06270 */
[----:B------:R-:W-:Y:S01]  /*09c0*/  @!P1 IMAD.IADD R7, R7, 0x1, -R6 ;  /* 0x0000000107079824 */ /* 0x000fe200078e0a06 */
[----:B------:R-:W-:Y:S02]  /*09d0*/  @!P1 IADD3 R5, R5, 0x1, RZ ;  /* 0x0000000105059810 */ /* 0x000fe40007ffe0ff */
[----:B------:R-:W-:Y:S02]  /*09e0*/  ISETP.NE.AND P1, PT, R9, RZ, PT ;  /* 0x000000ff0900720c */ /* 0x000fe40003f25270 */
[----:B------:R-:W-:Y:S01]  /*09f0*/  ISETP.GE.U32.AND P2, PT, R7, R6, PT ;  /* 0x000000060700720c */ /* 0x000fe20003f46070 */
[----:B------:R-:W-:-:S12]  /*0a00*/  IMAD R7, R12, R2, R3 ;  /* 0x000000020c077224 */ /* 0x000fd800078e0203 */
[----:B------:R-:W-:-:S05]  /*0a10*/  @P2 IADD3 R5, R5, 0x1, RZ ;  /* 0x0000000105052810 */ /* 0x000fca0007ffe0ff */
[----:B------:R-:W-:Y:S01]  /*0a20*/  @!P0 IMAD.MOV R5, RZ, RZ, -R5 ;  /* 0x000000ffff058224 */ /* 0x000fe200078e0a05 */
[----:B------:R-:W-:-:S05]  /*0a30*/  @!P1 LOP3.LUT R5, RZ, R9, RZ, 0x33, !PT ;  /* 0x00000009ff059212 */ /* 0x000fca00078e33ff */
[--C-:B------:R-:W-:Y:S02]  /*0a40*/  IMAD.MOV R0, RZ, RZ, -R5.reuse ;  /* 0x000000ffff007224 */ /* 0x100fe400078e0a05 */
[C---:B------:R-:W-:Y:S02]  /*0a50*/  IMAD R5, R9.reuse, 0x1000000, R5 ;  /* 0x0100000009057824 */ /* 0x040fe400078e0205 */
[----:B------:R-:W-:-:S04]  /*0a60*/  IMAD R0, R9, R0, R4 ;  /* 0x0000000009007224 */ /* 0x000fc800078e0204 */
[----:B------:R-:W-:Y:S01]  /*0a70*/  IMAD R194, R0, 0x10000, R5 ;  /* 0x0001000000c27824 */ /* 0x000fe200078e0205 */
[----:B------:R-:W-:Y:S05]  /*0a80*/  BRA `(.L_x_1627) ;  /* 0x000003d000007947 */ /* 0x000fea0003800000 */
.L_x_1626:
[----:B------:R-:W-:-:S04]  /*0a90*/  IMAD.MOV.U32 R0, RZ, RZ, 0x4 ;  /* 0x00000004ff007424 */ /* 0x000fc800078e00ff */
[----:B------:R-:W-:-:S05]  /*0aa0*/  IMAD.WIDE R14, R195, R0, c[0x0][0x590] ;  /* 0x00016400c30e7625 */ /* 0x000fca00078e0200 */
[----:B------:R-:W3:Y:S01]  /*0ab0*/  LDG.E R5, [R14.64] ;  /* 0x000000080e057981 */ /* 0x000ee2000c1e1900 */
[----:B------:R-:W-:Y:S01]  /*0ac0*/  IABS R2, R3 ;  /* 0x0000000300027213 */ /* 0x000fe20000000000 */
[----:B--234-:R-:W-:-:S05]  /*0ad0*/  IMAD R4, R5, R12, RZ ;  /* 0x0000000c05047224 */ /* 0x01cfca00078e02ff */
[-C--:B------:R-:W-:Y:S02]  /*0ae0*/  IABS R7, R4.reuse ;  /* 0x0000000400077213 */ /* 0x080fe40000000000 */
[----:B------:R-:W-:Y:S02]  /*0af0*/  IABS R0, R4 ;  /* 0x0000000400007213 */ /* 0x000fe40000000000 */
[----:B------:R-:W1:Y:S03]  /*0b00*/  I2F.RP R9, R7 ;  /* 0x0000000700097306 */ /* 0x000e660000209400 */
[----:B------:R-:W-:-:S05]  /*0b10*/  IMAD.MOV R0, RZ, RZ, -R0 ;  /* 0x000000ffff007224 */ /* 0x000fca00078e0a00 */
        /* <DEDUP_REMOVED lines=16> */
[----:B------:R-:W-:-:S05]  /*0c20*/  @P2 IADD3 R11, R11, 0x1, RZ ;  /* 0x000000010b0b2810 */ /* 0x000fca0007ffe0ff */
[----:B------:R-:W-:-:S04]  /*0c30*/  IMAD.MOV.U32 R2, RZ, RZ, R11 ;  /* 0x000000ffff027224 */ /* 0x000fc800078e000b */
        /* <DEDUP_REMOVED lines=8> */
[----:B------:R-:W-:Y:S01]  /*0cc0*/  IABS R6, R5 ;  /* 0x0000000500067213 */ /* 0x000fe20000000000 */
[----:B------:R-:W-:Y:S01]  /*0cd0*/  IMAD.MOV R194, RZ, RZ, -R5 ;  /* 0x000000ffffc27224 */ /* 0x000fe200078e0a05 */
[----:B------:R-:W-:Y:S02]  /*0ce0*/  IADD3 R0, R0, 0x1000000, R3 ;  /* 0x0100000000007810 */ /* 0x000fe40007ffe003 */
[----:B------:R-:W1:Y:S08]  /*0cf0*/  I2F.RP R9, R6 ;  /* 0x0000000600097306 */ /* 0x000e700000209400 */
[----:B-1----:R-:W1:Y:S02]  /*0d00*/  MUFU.RCP R10, R9 ;  /* 0x00000009000a7308 */ /* 0x002e640000001000 */
[----:B-1----:R-:W-:-:S06]  /*0d10*/  IADD3 R10, R10, 0xffffffe, RZ ;  /* 0x0ffffffe0a0a7810 */ /* 0x002fcc0007ffe0ff */
[----:B------:R-:W1:Y:S02]  /*0d20*/  F2I.FTZ.U32.TRUNC.NTZ R11, R10 ;  /* 0x0000000a000b7305 */ /* 0x000e64000021f000 */
[----:B-1----:R-:W-:Y:S02]  /*0d30*/  IMAD.MOV R2, RZ, RZ, -R11 ;  /* 0x000000ffff027224 */ /* 0x002fe400078e0a0b */
[----:B------:R-:W-:Y:S02]  /*0d40*/  IMAD.MOV.U32 R10, RZ, RZ, RZ ;  /* 0x000000ffff0a7224 */ /* 0x000fe400078e00ff */
[----:B------:R-:W-:Y:S01]  /*0d50*/  IMAD R7, R2, R6, RZ ;  /* 0x0000000602077224 */ /* 0x000fe200078e02ff */
[----:B------:R-:W-:-:S03]  /*0d60*/  IABS R2, R5 ;  /* 0x0000000500027213 */ /* 0x000fc60000000000 */
[----:B------:R-:W-:-:S04]  /*0d70*/  IMAD.HI.U32 R7, R11, R7, R10 ;  /* 0x000000070b077227 */ /* 0x000fc800078e000a */
[----:B------:R-:W-:Y:S02]  /*0d80*/  IMAD.MOV R2, RZ, RZ, -R2 ;  /* 0x000000ffff027224 */ /* 0x000fe400078e0a02 */
[----:B------:R-:W-:-:S04]  /*0d90*/  IMAD.HI.U32 R7, R7, R4, RZ ;  /* 0x0000000407077227 */ /* 0x000fc800078e00ff */
[----:B------:R-:W-:Y:S01]  /*0da0*/  IMAD R9, R7, R2, R4 ;  /* 0x0000000207097224 */ /* 0x000fe200078e0204 */
[----:B------:R-:W-:-:S04]  /*0db0*/  LOP3.LUT R2, R3, R5, RZ, 0x3c, !PT ;  /* 0x0000000503027212 */ /* 0x000fc800078e3cff */
        /* <DEDUP_REMOVED lines=9> */
[----:B------:R-:W-:Y:S02]  /*0e50*/  IMAD R194, R7, R194, R0 ;  /* 0x000000c207c27224 */ /* 0x000fe400078e0200 */
.L_x_1627:
[----:B------:R-:W-:Y:S05]  /*0e60*/  BSYNC B0 ;  /* 0x0000000000007941 */ /* 0x000fea0003800000 */
.L_x_1625:
[----:B------:R-:W-:-:S04]  /*0e70*/  LOP3.LUT R7, RZ, R7, RZ, 0x33, !PT ;  /* 0x00000007ff077212 */ /* 0x000fc800078e33ff */
[----:B------:R-:W-:Y:S01]  /*0e80*/  IADD3 R193, R7, R12, RZ ;  /* 0x0000000c07c17210 */ /* 0x000fe20007ffe0ff */
[----:B------:R-:W-:Y:S05]  /*0e90*/  BRA `(.L_x_1628) ;  /* 0x0000004000007947 */ /* 0x000fea0003800000 */
.L_x_1616:
[----:B------:R-:W-:Y:S01]  /*0ea0*/  IMAD.MOV.U32 R193, RZ, RZ, RZ ;  /* 0x000000ffffc17224 */ /* 0x000fe200078e00ff */
[----:B------:R-:W-:Y:S01]  /*0eb0*/  MOV R194, RZ ;  /* 0x000000ff00c27202 */ /* 0x000fe20000000f00 */
[----:B------:R-:W-:Y:S01]  /*0ec0*/  IMAD.U32 R192, RZ, RZ, UR4 ;  /* 0x00000004ffc07e24 */ /* 0x000fe2000f8e00ff */
[----:B------:R-:W-:Y:S02]  /*0ed0*/  MOV R195, c[0x0][0x53c] ;  /* 0x00014f0000c37a02 */ /* 0x000fe40000000f00 */
.L_x_1628:
[----:B------:R-:W-:Y:S01]  /*0ee0*/  ISETP.NE.AND P0, PT, R8, RZ, PT ;  /* 0x000000ff0800720c */ /* 0x000fe20003f05270 */
[----:B------:R-:W-:-:S12]  /*0ef0*/  WARPSYNC 0xffffffff ;  /* 0xffffffff00007948 */ /* 0x000fd80003800000 */
[----:B------:R1:W-:Y:S04]  /*0f00*/  @!P0 STS.128 [0x24100], R192 ;  /* 0x024100c0ff008388 */ /* 0x0003e80000000c00 */
[----:B------:R-:W-:Y:S06]  /*0f10*/  BAR.ARV 0x5, 0x100 ;  /* 0x0144000000007b1d */ /* 0x000fec0000002000 */
.L_x_1614:
[----:B-1----:R-:W-:-:S13]  /*0f20*/  ISETP.GE.AND P0, PT, R195, c[0x0][0x53c], PT ;  /* 0x00014f00c3007a0c */ /* 0x002fda0003f06270 */
[----:B------:R-:W-:Y:S05]  /*0f30*/  @P0 EXIT ;  /* 0x000000000000094d */ /* 0x000fea0003800000 */
[----:B------:R-:W-:-:S04]  /*0f40*/  SHF.R.S32.HI R13, RZ, 0x1f, R202 ;  /* 0x0000001fff0d7819 */ /* 0x000fc800000114ca */
[CC--:B------:R-:W-:Y:S02]  /*0f50*/  LEA.HI R11, R13.reuse, R202.reuse, RZ, 0x2 ;  /* 0x000000ca0d0b7211 */ /* 0x0c0fe400078f10ff */
[----:B------:R-:W-:Y:S02]  /*0f60*/  LEA.HI R5, R13, R202, RZ, 0x4 ;  /* 0x000000ca0d057211 */ /* 0x000fe400078f20ff */
[--C-:B------:R-:W-:Y:S02]  /*0f70*/  SHF.R.S32.HI R0, RZ, 0x2, R11.reuse ;  /* 0x00000002ff007819 */ /* 0x100fe4000001140b */
[----:B------:R-:W-:Y:S02]  /*0f80*/  SHF.R.S32.HI R7, RZ, 0x1f, R11 ;  /* 0x0000001fff077819 */ /* 0x000fe4000001140b */
[----:B------:R-:W-:Y:S02]  /*0f90*/  SHF.R.S32.HI R2, RZ, 0x4, R5 ;  /* 0x00000004ff027819 */ /* 0x000fe40000011405 */
[----:B------:R-:W-:-:S02]  /*0fa0*/  LEA.HI R7, R7, R0, RZ, 0x3 ;  /* 0x0000000007077211 */ /* 0x000fc400078f18ff */
[----:B------:R-:W-:Y:S02]  /*0fb0*/  LEA.HI R15, R13, R202, RZ, 0x3 ;  /* 0x000000ca0d0f7211 */ /* 0x000fe400078f18ff */
[----:B------:R-:W-:Y:S02]  /*0fc0*/  LEA.HI R3, R5, R2, RZ, 0x1 ;  /* 0x0000000205037211 */ /* 0x000fe400078f08ff */
[----:B------:R-:W-:Y:S02]  /*0fd0*/  LOP3.LUT R7, R7, 0xfffffff8, RZ, 0xc0, !PT ;  /* 0xfffffff807077812 */ /* 0x000fe400078ec0ff */
[----:B------:R-:W-:Y:S02]  /*0fe0*/  LOP3.LUT R5, R5, 0xfffffff0, RZ, 0xc0, !PT ;  /* 0xfffffff005057812 */ /* 0x000fe400078ec0ff */
[----:B------:R-:W-:Y:S01]  /*0ff0*/  SHF.R.S32.HI R215, RZ, 0x3, R15 ;  /* 0x00000003ffd77819 */ /* 0x000fe2000001140f */
[----:B------:R-:W-:Y:S01]  /*1000*/  IMAD.IADD R7, R0, 0x1, -R7 ;  /* 0x0000000100077824 */ /* 0x000fe200078e0a07 */
[----:B------:R-:W-:Y:S01]  /*1010*/  LOP3.LUT R9, R15, 0xfffffff8, RZ, 0xc0, !PT ;  /* 0xfffffff80f097812 */ /* 0x000fe200078ec0ff */
[C---:B------:R-:W-:Y:S01]  /*1020*/  IMAD.IADD R0, R202.reuse, 0x1, -R5 ;  /* 0x00000001ca007824 */ /* 0x040fe200078e0a05 */
[-C--:B------:R-:W-:Y:S01]  /*1030*/  LEA.HI R17, R13, R202.reuse, RZ, 0x6 ;  /* 0x000000ca0d117211 */ /* 0x080fe200078f30ff */
[----:B------:R-:W-:Y:S01]  /*1040*/  IMAD.SHL.U32 R5, R215, 0x40, RZ ;  /* 0x00000040d7057824 */ /* 0x000fe200078e00ff */
[----:B------:R-:W-:Y:S01]  /*1050*/  LOP3.LUT R3, R3, 0xfffffffe, RZ, 0xc0, !PT ;  /* 0xfffffffe03037812 */ /* 0x000fe200078ec0ff */
[----:B------:R-:W-:Y:S01]  /*1060*/  IMAD.IADD R214, R202, 0x1, -R9 ;  /* 0x00000001cad67824 */ /* 0x000fe200078e0a09 */
[----:B------:R-:W-:Y:S01]  /*1070*/  SHF.R.S32.HI R9, RZ, 0x1f, R0 ;  /* 0x0000001fff097819 */ /* 0x000fe20000011400 */
[----:B------:R-:W-:Y:S01]  /*1080*/  IMAD.SHL.U32 R17, R17, 0x8, RZ ;  /* 0x0000000811117824 */ /* 0x000fe200078e00ff */
[----:B------:R-:W-:Y:S01]  /*1090*/  LOP3.LUT R5, R5, 0x1c0, RZ, 0xc0, !PT ;  /* 0x000001c005057812 */ /* 0x000fe200078ec0ff */
[----:B------:R-:W-:Y:S01]  /*10a0*/  IMAD.SHL.U32 R218, R214, 0x8, RZ ;  /* 0x00000008d6da7824 */ /* 0x000fe200078e00ff */
[----:B------:R-:W-:Y:S01]  /*10b0*/  LEA.HI R13, R13, R202, RZ, 0x5 ;  /* 0x000000ca0d0d7211 */ /* 0x000fe200078f28ff */
[----:B------:R-:W-:Y:S01]  /*10c0*/  IMAD.IADD R3, R2, 0x1, -R3 ;  /* 0x0000000102037824 */ /* 0x000fe200078e0a03 */
[----:B------:R-:W-:Y:S01]  /*10d0*/  LOP3.LUT R17, R17, 0x7ffffe00, RZ, 0xc0, !PT ;  /* 0x7ffffe0011117812 */ /* 0x000fe200078ec0ff */
[----:B------:R-:W-:Y:S01]  /*10e0*/  IMAD.SHL.U32 R4, R214, 0x40, RZ ;  /* 0x00000040d6047824 */ /* 0x000fe200078e00ff */
[----:B------:R-:W-:-:S02]  /*10f0*/  SHF.R.U32.HI R208, RZ, 0x3, R5 ;  /* 0x00000003ffd07819 */ /* 0x000fc40000011605 */
[----:B------:R-:W-:Y:S02]  /*1100*/  LOP3.LUT R2, R5, 0x38, R218, 0xf8, !PT ;  /* 0x0000003805027812 */ /* 0x000fe400078ef8da */
[----:B------:R-:W-:Y:S02]  /*1110*/  LEA.HI R9, R9, R0, RZ, 0x3 ;  /* 0x0000000009097211 */ /* 0x000fe400078f18ff */
[----:B------:R-:W-:Y:S02]  /*1120*/  LOP3.LUT R208, R17, R2, R208, 0xf6, !PT ;  /* 0x0000000211d07212 */ /* 0x000fe400078ef6d0 */
[----:B------:R-:W-:Y:S02]  /*1130*/  LOP3.LUT R17, R13, 0xffffffe0, RZ, 0xc0, !PT ;  /* 0xffffffe00d117812 */ /* 0x000fe400078ec0ff */
[C---:B------:R-:W-:Y:S01]  /*1140*/  LOP3.LUT R5, R9.reuse, 0xfffffff8, RZ, 0xc0, !PT ;  /* 0xfffffff809057812 */ /* 0x040fe200078ec0ff */
[----:B------:R-:W-:Y:S01]  /*1150*/  IMAD.SHL.U32 R9, R9, 0x40, RZ ;  /* 0x0000004009097824 */ /* 0x000fe200078e00ff */
[----:B------:R-:W-:Y:S01]  /*1160*/  SHF.R.S32.HI R8, RZ, 0x5, R13 ;  /* 0x00000005ff087819 */ /* 0x000fe2000001140d */
[----:B------:R-:W-:Y:S01]  /*1170*/  IMAD.IADD R212, R202, 0x1, -R17 ;  /* 0x00000001cad47824 */ /* 0x000fe200078e0a11 */
[----:B------:R-:W-:Y:S01]  /*1180*/  SHF.R.S32.HI R13, RZ, 0x1f, R13 ;  /* 0x0000001fff0d7819 */ /* 0x000fe2000001140d */
[----:B------:R-:W-:Y:S01]  /*1190*/  IMAD.IADD R5, R0, 0x1, -R5 ;  /* 0x0000000100057824 */ /* 0x000fe200078e0a05 */
[----:B------:R-:W-:Y:S01]  /*11a0*/  LOP3.LUT R10, R7, 0x1, RZ, 0xc0, !PT ;  /* 0x00000001070a7812 */ /* 0x000fe200078ec0ff */
[----:B------:R-:W-:Y:S01]  /*11b0*/  IMAD.SHL.U32 R208, R208, 0x2, RZ ;  /* 0x00000002d0d07824 */ /* 0x000fe200078e00ff */
[----:B------:R-:W-:Y:S01]  /*11c0*/  LEA.HI R13, R13, R8, RZ, 0x3 ;  /* 0x000000080d0d7211 */ /* 0x000fe200078f18ff */
[----:B------:R-:W-:Y:S01]  /*11d0*/  IMAD.SHL.U32 R2, R5, 0x40, RZ ;  /* 0x0000004005027824 */ /* 0x000fe200078e00ff */
[----:B------:R-:W-:-:S02]  /*11e0*/  SHF.R.S32.HI R209, RZ, 0x1f, R212 ;  /* 0x0000001fffd17819 */ /* 0x000fc400000114d4 */
[----:B------:R-:W-:Y:S02]  /*11f0*/  LOP3.LUT R11, R11, 0xfffffffc, RZ, 0xc0, !PT ;  /* 0xfffffffc0b0b7812 */ /* 0x000fe400078ec0ff */
[----:B------:R-:W-:Y:S02]  /*1200*/  LOP3.LUT R13, R13, 0xffffff8, RZ, 0xc0, !PT ;  /* 0x0ffffff80d0d7812 */ /* 0x000fe400078ec0ff */
[----:B------:R-:W-:Y:S01]  /*1210*/  LEA.HI R209, R209, R212, RZ, 0x2 ;  /* 0x000000d4d1d17211 */ /* 0x000fe200078f10ff */
[----:B------:R-:W-:Y:S01]  /*1220*/  IMAD.IADD R0, R202, 0x1, -R11 ;  /* 0x00000001ca007824 */ /* 0x000fe200078e0a0b */
[----:B------:R-:W-:Y:S01]  /*1230*/  ISETP.NE.U32.AND P3, PT, R10, 0x1, PT ;  /* 0x000000010a00780c */ /* 0x000fe20003f65070 */
[----:B------:R-:W-:Y:S01]  /*1240*/  IMAD.SHL.U32 R10, R7, 0x40, RZ ;  /* 0x00000040070a7824 */ /* 0x000fe200078e00ff */
[----:B------:R-:W-:Y:S01]  /*1250*/  LOP3.LUT R2, R2, 0x1c0, RZ, 0xc0, !PT ;  /* 0x000001c002027812 */ /* 0x000fe200078ec0ff */
[----:B------:R-:W-:Y:S01]  /*1260*/  IMAD.SHL.U32 R11, R3, 0x8, RZ ;  /* 0x00000008030b7824 */ /* 0x000fe200078e00ff */
[----:B------:R-:W-:Y:S01]  /*1270*/  SHF.R.S32.HI R211, RZ, 0x2, R209 ;  /* 0x00000002ffd37819 */ /* 0x000fe200000114d1 */
[----:B------:R-:W-:Y:S01]  /*1280*/  IMAD.IADD R6, R8, 0x1, -R13 ;  /* 0x0000000108067824 */ /* 0x000fe200078e0a0d */
[----:B------:R-:W-:-:S02]  /*1290*/  LOP3.LUT R4, R4, 0x1c0, RZ, 0xc0, !PT ;  /* 0x000001c004047812 */ /* 0x000fc400078ec0ff */
[----:B------:R-:W-:Y:S01]  /*12a0*/  R2P PR, R7, 0x6 ;  /* 0x0000000607007804 */ /* 0x000fe20000000000 */
[----:B------:R-:W-:Y:S01]  /*12b0*/  IMAD.SHL.U32 R7, R8, 0x400, RZ ;  /* 0x0000040008077824 */ /* 0x000fe200078e00ff */
[----:B------:R-:W-:Y:S01]  /*12c0*/  LOP3.LUT R10, R10, 0x1c0, RZ, 0xc0, !PT ;  /* 0x000001c00a0a7812 */ /* 0x000fe200078ec0ff */
[----:B------:R-:W-:Y:S01]  /*12d0*/  IMAD R211, R6, 0x10, R211 ;  /* 0x0000001006d37824 */ /* 0x000fe200078e02d3 */
[----:B------:R-:W-:Y:S01]  /*12e0*/  LOP3.LUT R11, R2, 0x8, R11, 0xf8, !PT ;  /* 0x00000008020b7812 */ /* 0x000fe200078ef80b */
[----:B------:R-:W-:Y:S01]  /*12f0*/  IMAD R213, R0, 0x2, R7 ;  /* 0x0000000200d57824 */ /* 0x000fe200078e0207 */
[----:B------:R-:W-:Y:S02]  /*1300*/  LOP3.LUT R15, R4, 0x8, R15, 0xf8, !PT ;  /* 0x00000008040f7812 */ /* 0x000fe400078ef80f */
[----:B------:R-:W-:Y:S02]  /*1310*/  SHF.R.U32.HI R2, RZ, 0x3, R2 ;  /* 0x00000003ff027819 */ /* 0x000fe40000011602 */
[----:B------:R-:W-:-:S02]  /*1320*/  SHF.R.U32.HI R4, RZ, 0x3, R4 ;  /* 0x00000003ff047819 */ /* 0x000fc40000011604 */
[----:B------:R-:W-:Y:S02]  /*1330*/  LEA.HI R6, R0, R0, RZ, 0x1 ;  /* 0x0000000000067211 */ /* 0x000fe400078f08ff */
[----:B------:R-:W-:Y:S02]  /*1340*/  LEA.HI R10, R10, R10, RZ, 0x1d ;  /* 0x0000000a0a0a7211 */ /* 0x000fe400078fe8ff */
[----:B------:R-:W-:Y:S02]  /*1350*/  LOP3.LUT R2, R11, R2, RZ, 0x3c, !PT ;  /* 0x000000020b027212 */ /* 0x000fe400078e3cff */
[----:B------:R-:W-:Y:S01]  /*1360*/  LOP3.LUT R4, R15, R4, RZ, 0x3c, !PT ;  /* 0x000000040f047212 */ /* 0x000fe200078e3cff */
[----:B------:R-:W-:Y:S01]  /*1370*/  IMAD.IADD R213, R213, 0x1, R10 ;  /* 0x00000001d5d57824 */ /* 0x000fe200078e020a */
[----:B------:R-:W-:Y:S02]  /*1380*/  LOP3.LUT R11, R6, 0x1ffffffe, RZ, 0xc0, !PT ;  /* 0x1ffffffe060b7812 */ /* 0x000fe400078ec0ff */
[----:B------:R-:W-:Y:S01]  /*1390*/  LOP3.LUT R9, R9, 0xfffffe00, RZ, 0xc0, !PT ;  /* 0xfffffe0009097812 */ /* 0x000fe200078ec0ff */
[----:B------:R-:W-:Y:S01]  /*13a0*/  IMAD R4, R3, 0x200, R4 ;  /* 0x0000020003047824 */ /* 0x000fe200078e0204 */
[----:B------:R-:W-:Y:S01]  /*13b0*/  LEA R213, R213, 0x80, 0x1 ;  /* 0x00000080d5d57811 */ /* 0x000fe200078e08ff */
[----:B------:R-:W-:Y:S01]  /*13c0*/  IMAD.IADD R210, R0, 0x1, -R11 ;  /* 0x0000000100d27824 */ /* 0x000fe200078e0a0b */
[-C--:B------:R-:W-:Y:S01]  /*13d0*/  IADD3 R0, R2, R9.reuse, R7 ;  /* 0x0000000902007210 */ /* 0x080fe20007ffe007 */
[----:B------:R-:W-:Y:S01]  /*13e0*/  IMAD.MOV.U32 R3, RZ, RZ, 0x20 ;  /* 0x00000020ff037424 */ /* 0x000fe200078e00ff */
[----:B------:R-:W-:Y:S01]  /*13f0*/  LOP3.LUT P0, RZ, R5, 0x2, RZ, 0xc0, !PT ;  /* 0x0000000205ff7812 */ /* 0x000fe2000780c0ff */
[----:B------:R-:W-:Y:S01]  /*1400*/  IMAD R210, R210, 0x8, R211 ;  /* 0x00000008d2d27824 */ /* 0x000fe200078e02d3 */
[----:B------:R-:W-:-:S02]  /*1410*/  LOP3.LUT R2, R2, R9, RZ, 0xfc, !PT ;  /* 0x0000000902027212 */ /* 0x000fc400078efcff */
[----:B------:R-:W-:Y:S01]  /*1420*/  LOP3.LUT P4, RZ, R5, 0x4, RZ, 0xc0, !PT ;  /* 0x0000000405ff7812 */ /* 0x000fe2000788c0ff */
[----:B------:R-:W-:Y:S01]  /*1430*/  IMAD.MOV.U32 R5, RZ, RZ, 0x40 ;  /* 0x00000040ff057424 */ /* 0x000fe200078e00ff */
[----:B------:R-:W-:Y:S02]  /*1440*/  IADD3 R205, R213, -0x10, RZ ;  /* 0xfffffff0d5cd7810 */ /* 0x000fe40007ffe0ff */
[----:B------:R-:W-:Y:S02]  /*1450*/  LOP3.LUT R209, R209, 0x7ffffffc, RZ, 0xc0, !PT ;  /* 0x7ffffffcd1d17812 */ /* 0x000fe400078ec0ff */
[C---:B------:R-:W-:Y:S02]  /*1460*/  SEL R8, R3.reuse, 0xffffffe0, !P1 ;  /* 0xffffffe003087807 */ /* 0x040fe40004800000 */
[----:B------:R-:W-:Y:S01]  /*1470*/  SEL R187, R3, 0xffffffe0, !P0 ;  /* 0xffffffe003bb7807 */ /* 0x000fe20004000000 */
[----:B------:R-:W-:Y:S01]  /*1480*/  IMAD.IADD R209, R212, 0x1, -R209 ;  /* 0x00000001d4d17824 */ /* 0x000fe200078e0ad1 */
[C---:B------:R-:W-:Y:S01]  /*1490*/  @P3 IADD3 R205, R213.reuse, 0x10, RZ ;  /* 0x00000010d5cd3810 */ /* 0x040fe20007ffe0ff */
[----:B------:R-:W-:Y:S01]  /*14a0*/  IMAD.IADD R222, R213, 0x1, R8 ;  /* 0x00000001d5de7824 */ /* 0x000fe200078e0208 */
[----:B------:R-:W-:Y:S01]  /*14b0*/  LEA R182, R2, 0x100, 0x1 ;  /* 0x0000010002b67811 */ /* 0x000fe200078e08ff */
[----:B------:R-:W-:Y:S01]  /*14c0*/  IMAD.SHL.U32 R209, R209, 0x2, RZ ;  /* 0x00000002d1d17824 */ /* 0x000fe200078e00ff */
        /* <DEDUP_REMOVED lines=10> */
[----:B------:R-:W-:Y:S01]  /*1570*/  SHF.R.S32.HI R219, RZ, 0x1f, R218 ;  /* 0x0000001fffdb7819 */ /* 0x000fe200000114da */
[----:B------:R-:W-:Y:S01]  /*1580*/  IMAD.IADD R224, R6, 0x1, R205 ;  /* 0x0000000106e07824 */ /* 0x000fe200078e02cd */
[----:B------:R-:W-:Y:S01]  /*1590*/  SHF.R.S32.HI R199, RZ, 0x1f, R204 ;  /* 0x0000001fffc77819 */ /* 0x000fe200000114cc */
[----:B------:R-:W-:Y:S01]  /*15a0*/  IMAD.IADD R223, R217, 0x1, R6 ;  /* 0x00000001d9df7824 */ /* 0x000fe200078e0206 */
[----:B------:R-:W-:Y:S01]  /*15b0*/  SHF.R.S32.HI R198, RZ, 0x1f, R203 ;  /* 0x0000001fffc67819 */ /* 0x000fe200000114cb */
[--C-:B------:R-:W-:Y:S01]  /*15c0*/  IMAD.IADD R184, R188, 0x1, R3.reuse ;  /* 0x00000001bcb87824 */ /* 0x100fe200078e0203 */
[C---:B------:R-:W-:Y:S01]  /*15d0*/  IADD3 R207, R208.reuse, 0x100, RZ ;  /* 0x00000100d0cf7810 */ /* 0x040fe20007ffe0ff */
[C---:B------:R-:W-:Y:S01]  /*15e0*/  IMAD.IADD R181, R3.reuse, 0x1, R182 ;  /* 0x0000000103b57824 */ /* 0x040fe200078e02b6 */
[----:B------:R-:W-:Y:S01]  /*15f0*/  IADD3 R206, R208, 0xc100, RZ ;  /* 0x0000c100d0ce7810 */ /* 0x000fe20007ffe0ff */
[----:B------:R-:W-:Y:S01]  /*1600*/  IMAD.IADD R225, R3, 0x1, R0 ;  /* 0x0000000103e17824 */ /* 0x000fe200078e0200 */
[----:B------:R-:W-:Y:S01]  /*1610*/  LEA R186, R4, 0xc100, 0x1 ;  /* 0x0000c10004ba7811 */ /* 0x000fe200078e08ff */
[----:B------:R-:W-:-:S02]  /*1620*/  IMAD.IADD R183, R185, 0x1, R3 ;  /* 0x00000001b9b77824 */ /* 0x000fc400078e0203 */
.L_x_1761:
        /* <DEDUP_REMOVED lines=9> */
[----:B------:R-:W-:Y:S01]  /*16c0*/  IMAD.WIDE R10, R195, R0, c[0x0][0x348] ;  /* 0x0000d200c30a7625 */ /* 0x000fe200078e0200 */
[----:B------:R-:W-:-:S02]  /*16d0*/  ISETP.NE.U32.AND P4, PT, RZ, c[0x0][0x350], PT ;  /* 0x0000d400ff007a0c */ /* 0x000fc40003f85070 */
[----:B------:R-:W-:Y:S01]  /*16e0*/  ISETP.NE.AND.EX P5, PT, RZ, c[0x0][0x34c], PT, P5 ;  /* 0x0000d300ff007a0c */ /* 0x000fe20003fa5350 */
[----:B------:R-:W-:Y:S01]  /*16f0*/  IMAD.WIDE R8, R195, R0, c[0x0][0x350] ;  /* 0x0000d400c3087625 */ /* 0x000fe200078e0200 */
[----:B------:R-:W-:-:S03]  /*1700*/  ISETP.NE.AND.EX P4, PT, RZ, c[0x0][0x354], PT, P4 ;  /* 0x0000d500ff007a0c */ /* 0x000fc60003f85340 */
[----:B------:R-:W-:-:S04]  /*1710*/  @P0 IMAD.WIDE R228, R195, R0, c[0x0][0x360] ;  /* 0x0000d800c3e40625 */ /* 0x000fc800078e0200 */
[----:B------:R-:W-:Y:S02]  /*1720*/  @P1 IMAD.WIDE R12, R195, R0, c[0x0][0x370] ;  /* 0x0000dc00c30c1625 */ /* 0x000fe400078e0200 */
        /* <DEDUP_REMOVED lines=12> */
.L_x_1629:
[----:B------:R-:W-:-:S04]  /*17f0*/  ISETP.NE.U32.AND P0, PT, RZ, c[0x0][0x368], PT ;  /* 0x0000da00ff007a0c */ /* 0x000fc80003f05070 */
[----:B------:R-:W-:-:S13]  /*1800*/  ISETP.NE.AND.EX P0, PT, RZ, c[0x0][0x36c], PT, P0 ;  /* 0x0000db00ff007a0c */ /* 0x000fda0003f05300 */
[----:B------:R-:W-:Y:S05]  /*1810*/  @!P0 BRA `(.L_x_1630) ;  /* 0x0000003000008947 */ /* 0x000fea0003800000 */
[----:B-1----:R-:W-:-:S05]  /*1820*/  IMAD.WIDE R8, R195, R0, c[0x0][0x368] ;  /* 0x0000da00c3087625 */ /* 0x002fca00078e0200 */
[----:B------:R1:W5:Y:S01]  /*1830*/  LDG.E R2, [R8.64] ;  /* 0x0000000808027981 */ /* 0x000362000c1e1900 */
[----:B------:R-:W-:Y:S05]  /*1840*/  BRA `(.L_x_1631) ;  /* 0x0000005000007947 */ /* 0x000fea0003800000 */
.L_x_1630:
[----:B------:R-:W-:Y:S01]  /*1850*/  MOV R2, c[0x0][0x1d0] ;  /* 0x0000740000027a02 */ /* 0x000fe20000000f00 */
[----:B------:R-:W-:Y:S05]  /*1860*/  @!P4 BRA `(.L_x_1631) ;  /* 0x000000300000c947 */ /* 0x000fea0003800000 */
[----:B------:R-:W2:Y:S04]  /*1870*/  LDG.E R2, [R8.64] ;  /* 0x0000000808027981 */ /* 0x000ea8000c1e1900 */
[----:B------:R-:W2:Y:S02]  /*1880*/  LDG.E R7, [R8.64+0x4] ;  /* 0x0000040808077981 */ /* 0x000ea4000c1e1900 */
[----:B--2---:R-:W-:Y:S02]  /*1890*/  IADD3 R2, -R2, R7, RZ ;  /* 0x0000000702027210 */ /* 0x004fe40007ffe1ff */
.L_x_1631:
[----:B------:R-:W-:Y:S01]  /*18a0*/  IMAD.MOV.U32 R4, RZ, RZ, c[0x0][0x2c4] ;  /* 0x0000b100ff047624 */ /* 0x000fe200078e00ff */
[----:B-----5:R-:W-:Y:S01]  /*18b0*/  IADD3 R6, R6, R3, RZ ;  /* 0x0000000306067210 */ /* 0x020fe20007ffe0ff */
[----:B------:R-:W-:-:S02]  /*18c0*/  IMAD.SHL.U32 R193, R193, 0x80, RZ ;  /* 0x00000080c1c17824 */ /* 0x000fc400078e00ff */
[----:B------:R-:W-:Y:S01]  /*18d0*/  IMAD.IADD R227, R2, 0x1, -R3 ;  /* 0x0000000102e37824 */ /* 0x000fe200078e0a03 */
[----:B------:R-:W-:Y:S02]  /*18e0*/  ISETP.NE.AND P2, PT, R4, 0x1, PT ;  /* 0x000000010400780c */ /* 0x000fe40003f45270 */
[----:B------:R-:W-:Y:S02]  /*18f0*/  IADD3 R7, R193, 0x7f, RZ ;  /* 0x0000007fc1077810 */ /* 0x000fe40007ffe0ff */
[----:B------:R-:W-:Y:S02]  /*1900*/  MOV R2, c[0x0][0x32c] ;  /* 0x0000cb0000027a02 */ /* 0x000fe40000000f00 */
[----:B------:R-:W-:Y:S02]  /*1910*/  IADD3 R240, R227, 0x1, -R228 ;  /* 0x00000001e3f07810 */ /* 0x000fe40007ffe8e4 */
[----:B------:R-:W-:-:S05]  /*1920*/  ISETP.GE.AND P1, PT, R2, 0x1, PT ;  /* 0x000000010200780c */ /* 0x000fca0003f26270 */
[----:B------:R-:W-:-:S05]  /*1930*/  @P2 IMAD.HI.U32 R4, R7, c[0x0][0x2c8], RZ ;  /* 0x0000b20007042a27 */ /* 0x000fca00078e00ff */
[----:B------:R-:W-:-:S05]  /*1940*/  @P2 SHF.R.U32.HI R7, RZ, c[0x0][0x2cc], R4 ;  /* 0x0000b300ff072a19 */ /* 0x000fca0000011604 */
[----:B------:R-:W-:-:S05]  /*1950*/  IMAD.IADD R4, R240, 0x1, R7 ;  /* 0x00000001f0047824 */ /* 0x000fca00078e0207 */
[----:B-1----:R-:W-:Y:S01]  /*1960*/  IADD3 R8, R4, c[0x0][0x328], RZ ;  /* 0x0000ca0004087a10 */ /* 0x002fe20007ffe0ff */
        /* <DEDUP_REMOVED lines=11> */
.L_x_1634:
[----:B------:R-:W-:-:S13]  /*1a20*/  ISETP.NE.AND P0, PT, R2, 0x1, PT ;  /* 0x000000010200780c */ /* 0x000fda0003f05270 */
[----:B------:R-:W-:-:S05]  /*1a30*/  @P0 IMAD.HI.U32 R4, R3, c[0x0][0x330], RZ ;  /* 0x0000cc0003040a27 */ /* 0x000fca00078e00ff */
[----:B------:R-:W-:Y:S02]  /*1a40*/  @P0 SHF.R.U32.HI R3, RZ, c[0x0][0x334], R4 ;  /* 0x0000cd00ff030a19 */ /* 0x000fe40000011604 */
.L_x_1635:
[----:B------:R-:W-:Y:S05]  /*1a50*/  BSYNC B0 ;  /* 0x0000000000007941 */ /* 0x000fea0003800000 */
.L_x_1633:
[----:B------:R-:W-:-:S05]  /*1a60*/  IMAD R3, R3, R2, c[0x0][0x32c] ;  /* 0x0000cb0003037624 */ /* 0x000fca00078e0202 */
[----:B------:R-:W-:-:S04]  /*1a70*/  IMNMX R8, R8, R3, PT ;  /* 0x0000000308087217 */ /* 0x000fc80003800200 */
.L_x_1632:
[----:B------:R-:W-:Y:S01]  /*1a80*/  IADD3 R8, R8, 0x3f, RZ ;  /* 0x0000003f08087810 */ /* 0x000fe20007ffe0ff */
[----:B------:R-:W-:Y:S01]  /*1a90*/  @P2 IMAD.HI.U32 R3, R193, c[0x0][0x2c8], RZ ;  /* 0x0000b200c1032a27 */ /* 0x000fe200078e00ff */
[C---:B------:R-:W-:Y:S02]  /*1aa0*/  IADD3 R10, R227.reuse, 0x3f, RZ ;  /* 0x0000003fe30a7810 */ /* 0x040fe40007ffe0ff */
[----:B------:R-:W-:Y:S01]  /*1ab0*/  SHF.R.S32.HI R7, RZ, 0x1f, R8 ;  /* 0x0000001fff077819 */ /* 0x000fe20000011408 */
[----:B------:R-:W-:Y:S01]  /*1ac0*/  IMAD.MOV.U32 R4, RZ, RZ, R193 ;  /* 0x000000ffff047224 */ /* 0x000fe200078e00c1 */
[----:B------:R-:W-:Y:S02]  /*1ad0*/  SHF.R.S32.HI R9, RZ, 0x1f, R10 ;  /* 0x0000001fff097819 */ /* 0x000fe4000001140a */
[----:B------:R-:W-:Y:S01]  /*1ae0*/  @P2 SHF.R.U32.HI R4, RZ, c[0x0][0x2cc], R3 ;  /* 0x0000b300ff042a19 */ /* 0x000fe20000011603 */
[----:B------:R-:W-:Y:S01]  /*1af0*/  IMAD.IADD R3, R227, 0x1, -R228 ;  /* 0x00000001e3037824 */ /* 0x000fe200078e0ae4 */
[----:B------:R-:W-:-:S02]  /*1b00*/  LEA.HI R7, R7, R8, RZ, 0x6 ;  /* 0x0000000807077211 */ /* 0x000fc400078f30ff */
[----:B------:R-:W-:Y:S01]  /*1b10*/  LEA.HI R9, R9, R10, RZ, 0x6 ;  /* 0x0000000a09097211 */ /* 0x000fe200078f30ff */
[----:B------:R-:W-:Y:S01]  /*1b20*/  IMAD.IADD R4, R3, 0x1, R4 ;  /* 0x0000000103047824 */ /* 0x000fe200078e0204 */
[----:B------:R-:W-:Y:S02]  /*1b30*/  SHF.R.S32.HI R133, RZ, 0x6, R7 ;  /* 0x00000006ff857819 */ /* 0x000fe40000011407 */
[----:B------:R-:W-:Y:S02]  /*1b40*/  SHF.R.S32.HI R8, RZ, 0x6, R9 ;  /* 0x00000006ff087819 */ /* 0x000fe40000011409 */
        /* <DEDUP_REMOVED lines=12> */
.L_x_1638:
[----:B------:R-:W-:-:S13]  /*1c10*/  ISETP.NE.AND P0, PT, R2, 0x1, PT ;  /* 0x000000010200780c */ /* 0x000fda0003f05270 */
[----:B------:R-:W-:-:S05]  /*1c20*/  @P0 IMAD.HI.U32 R2, R4, c[0x0][0x330], RZ ;  /* 0x0000cc0004020a27 */ /* 0x000fca00078e00ff */
[----:B------:R-:W-:Y:S02]  /*1c30*/  @P0 SHF.R.U32.HI R4, RZ, c[0x0][0x334], R2 ;  /* 0x0000cd00ff040a19 */ /* 0x000fe40000011602 */
.L_x_1639:
[----:B------:R-:W-:Y:S05]  /*1c40*/  BSYNC B0 ;  /* 0x0000000000007941 */ /* 0x000fea0003800000 */
.L_x_1637:
[----:B------:R-:W-:-:S05]  /*1c50*/  IMAD R4, R4, c[0x0][0x32c], RZ ;  /* 0x0000cb0004047a24 */ /* 0x000fca00078e02ff */
[----:B------:R-:W-:-:S04]  /*1c60*/  IMNMX R7, R7, R4, !PT ;  /* 0x0000000407077217 */ /* 0x000fc80007800200 */
.L_x_1636:
[----:B------:R-:W-:Y:S01]  /*1c70*/  SHF.R.S32.HI R2, RZ, 0x1f, R7 ;  /* 0x0000001fff027819 */ /* 0x000fe20000011407 */
[----:B------:R-:W-:Y:S01]  /*1c80*/  BSSY B0, `(.L_x_1640) ;  /* 0x0000029000007945 */ /* 0x000fe20003800000 */
[----:B------:R-:W-:Y:S02]  /*1c90*/  LOP3.LUT R231, R194, 0xff0000, RZ, 0xc0, !PT ;  /* 0x00ff0000c2e77812 */ /* 0x000fe400078ec0ff */
[----:B------:R-:W-:Y:S01]  /*1ca0*/  LEA.HI R2, R2, R7, RZ, 0x6 ;  /* 0x0000000702027211 */ /* 0x000fe200078f30ff */
[----:B------:R-:W-:-:S03]  /*1cb0*/  IMAD.MOV.U32 R7, RZ, RZ, RZ ;  /* 0x000000ffff077224 */ /* 0x000fc600078e00ff */
[----:B------:R-:W-:Y:S02]  /*1cc0*/  SHF.R.S32.HI R230, RZ, 0x6, R2 ;  /* 0x00000006ffe67819 */ /* 0x000fe40000011402 */
[----:B------:R-:W-:Y:S02]  /*1cd0*/  LOP3.LUT R2, R194, 0xff000000, RZ, 0xc0, !PT ;  /* 0xff000000c2027812 */ /* 0x000fe400078ec0ff */
[----:B------:R-:W-:Y:S02]  /*1ce0*/  IMNMX R230, RZ, R230, !PT ;  /* 0x000000e6ffe67217 */ /* 0x000fe40007800200 */
[----:B------:R-:W-:Y:S02]  /*1cf0*/  SHF.R.U32.HI R2, RZ, 0x8, R2 ;  /* 0x00000008ff027819 */ /* 0x000fe40000011602 */
[----:B------:R-:W-:Y:S02]  /*1d00*/  ISETP.GT.AND P0, PT, R133, R230, PT ;  /* 0x000000e68500720c */ /* 0x000fe40003f04270 */
[----:B------:R-:W-:-:S04]  /*1d10*/  LEA.HI R231, R231, R2, RZ, 0x10 ;  /* 0x00000002e7e77211 */ /* 0x000fc800078f80ff */
[----:B------:R-:W-:Y:S02]  /*1d20*/  LOP3.LUT R232, R231, 0xff, RZ, 0xc0, !PT ;  /* 0x000000ffe7e87812 */ /* 0x000fe400078ec0ff */
[----:B------:R-:W-:-:S05]  /*1d30*/  SHF.R.U32.HI R231, RZ, 0x10, R231 ;  /* 0x00000010ffe77819 */ /* 0x000fca00000116e7 */
[----:B------:R-:W-:Y:S05]  /*1d40*/  @!P0 BRA `(.L_x_1641) ;  /* 0x000001c000008947 */ /* 0x000fea0003800000 */
[----:B------:R-:W-:-:S04]  /*1d50*/  ISETP.NE.AND P0, PT, R231, RZ, PT ;  /* 0x000000ffe700720c */ /* 0x000fc80003f05270 */
[----:B------:R-:W-:-:S04]  /*1d60*/  SEL R8, R231, c[0x0][0x338], P0 ;  /* 0x0000ce00e7087a07 */ /* 0x000fc80000000000 */
[-C--:B------:R-:W-:Y:S02]  /*1d70*/  IABS R9, R8.reuse ;  /* 0x0000000800097213 */ /* 0x080fe40000000000 */
[----:B------:R-:W-:Y:S02]  /*1d80*/  IADD3 R11, R8, -0x1, R133 ;  /* 0xffffffff080b7810 */ /* 0x000fe40007ffe085 */
[----:B------:R-:W1:Y:S01]  /*1d90*/  I2F.RP R10, R9 ;  /* 0x00000009000a7306 */ /* 0x000e620000209400 */
[----:B------:R-:W-:Y:S02]  /*1da0*/  IABS R2, R8 ;  /* 0x0000000800027213 */ /* 0x000fe40000000000 */
[----:B------:R-:W-:-:S03]  /*1db0*/  IMAD.IADD R11, R11, 0x1, -R230 ;  /* 0x000000010b0b7824 */ /* 0x000fc600078e0ae6 */
        /* <DEDUP_REMOVED lines=21> */
.L_x_1641:
[----:B------:R-:W-:Y:S05]  /*1f10*/  BSYNC B0 ;  /* 0x0000000000007941 */ /* 0x000fea0003800000 */
.L_x_1640:
[----:B------:R-:W-:Y:S01]  /*1f20*/  IMAD R230, R232, R7, R230 ;  /* 0x00000007e8e67224 */ /* 0x000fe200078e02e6 */
[----:B------:R-:W-:Y:S01]  /*1f30*/  MOV R2, RZ ;  /* 0x000000ff00027202 */ /* 0x000fe20000000f00 */
[----:B------:R-:W-:Y:S01]  /*1f40*/  CS2R R98, SRZ ;  /* 0x0000000000627805 */ /* 0x000fe2000001ff00 */
[----:B------:R-:W-:Y:S01]  /*1f50*/  CS2R R96, SRZ ;  /* 0x0000000000607805 */ /* 0x000fe2000001ff00 */
[--C-:B------:R-:W-:Y:S01]  /*1f60*/  IMAD.IADD R4, R230, 0x1, R7.reuse ;  /* 0x00000001e6047824 */ /* 0x100fe200078e0207 */
[----:B------:R-:W-:Y:S01]  /*1f70*/  PRMT R7, RZ, 0x7610, R7 ;  /* 0x00007610ff077816 */ /* 0x000fe20000000007 */
        /* <DEDUP_REMOVED lines=53> */
[----:B------:R1:W2:Y:S01]  /*22d0*/  @P3 LDG.E R2, [R8.64] ;  /* 0x0000000808023981 */ /* 0x0002a2000c1e1900 */
[----:B------:R-:W-:Y:S01]  /*22e0*/  SHF.R.S32.HI R12, RZ, 0x1f, R5 ;  /* 0x0000001fff0c7819 */ /* 0x000fe20000011405 */
[----:B------:R-:W-:Y:S01]  /*22f0*/  IMAD.WIDE.U32 R10, R5, c[0x0][0x178], RZ ;  /* 0x00005e00050a7a25 */ /* 0x000fe200078e00ff */
[----:B------:R-:W-:Y:S02]  /*2300*/  LEA R0, R214, R215, 0x5 ;  /* 0x000000d7d6007211 */ /* 0x000fe400078e28ff */
[----:B------:R-:W-:Y:S01]  /*2310*/  ISETP.GE.AND P6, PT, R204, c[0x0][0x198], PT ;  /* 0x00006600cc007a0c */ /* 0x000fe20003fc6270 */
[----:B------:R-:W-:Y:S01]  /*2320*/  IMAD R12, R12, c[0x0][0x178], RZ ;  /* 0x00005e000c0c7a24 */ /* 0x000fe200078e02ff */
[----:B------:R-:W-:-:S03]  /*2330*/  IADD3 R0, R193, R0, RZ ;  /* 0x00000000c1007210 */ /* 0x000fc60007ffe0ff */
[----:B------:R-:W-:Y:S01]  /*2340*/  IMAD R12, R5, c[0x0][0x17c], R12 ;  /* 0x00005f00050c7a24 */ /* 0x000fe200078e020c */
[----:B------:R-:W-:Y:S01]  /*2350*/  MOV R4, R0 ;  /* 0x0000000000047202 */ /* 0x000fe20000000f00 */
[----:B------:R-:W-:-:S03]  /*2360*/  @P2 IMAD.HI.U32 R5, R0, c[0x0][0x2c8], RZ ;  /* 0x0000b20000052a27 */ /* 0x000fc600078e00ff */
[----:B------:R-:W-:Y:S01]  /*2370*/  IADD3 R13, R11, R12, RZ ;  /* 0x0000000c0b0d7210 */ /* 0x000fe20007ffe0ff */
[----:B------:R-:W-:Y:S01]  /*2380*/  IMAD.MOV.U32 R12, RZ, RZ, R10 ;  /* 0x000000ffff0c7224 */ /* 0x000fe200078e000a */
[----:B------:R-:W-:Y:S02]  /*2390*/  SHF.R.S32.HI R10, RZ, 0x1f, R195 ;  /* 0x0000001fff0a7819 */ /* 0x000fe400000114c3 */
[----:B------:R-:W-:Y:S01]  /*23a0*/  @P2 SHF.R.U32.HI R4, RZ, c[0x0][0x2cc], R5 ;  /* 0x0000b300ff042a19 */ /* 0x000fe20000011605 */
[----:B------:R-:W-:Y:S01]  /*23b0*/  IMAD.WIDE.U32 R12, R226, c[0x0][0x1b8], R12 ;  /* 0x00006e00e20c7a25 */ /* 0x000fe200078e000c */
[----:B------:R-:W-:Y:S02]  /*23c0*/  SEL R5, R10, RZ, !P5 ;  /* 0x000000ff0a057207 */ /* 0x000fe40006800000 */
[----:B------:R-:W-:Y:S01]  /*23d0*/  IADD3 R11, R215, R193, RZ ;  /* 0x000000c1d70b7210 */ /* 0x000fe20007ffe0ff */
[----:B------:R-:W-:Y:S01]  /*23e0*/  IMAD R13, R226, c[0x0][0x1bc], R13 ;  /* 0x00006f00e20d7a24 */ /* 0x000fe200078e020d */
[----:B-1----:R-:W-:Y:S01]  /*23f0*/  SHF.R.S32.HI R8, RZ, 0x1f, R6 ;  /* 0x0000001fff087819 */ /* 0x002fe20000011406 */
[----:B------:R-:W-:Y:S01]  /*2400*/  IMAD R5, R5, c[0x0][0x1c0], RZ ;  /* 0x0000700005057a24 */ /* 0x000fe200078e02ff */
[----:B------:R-:W-:-:S02]  /*2410*/  IADD3 R9, P0, R215, R6, RZ ;  /* 0x00000006d7097210 */ /* 0x000fc40007f1e0ff */
[----:B------:R-:W-:Y:S02]  /*2420*/  SEL R6, R195, RZ, !P5 ;  /* 0x000000ffc3067207 */ /* 0x000fe40006800000 */
[----:B------:R-:W-:Y:S01]  /*2430*/  LEA.HI.X.SX32 R7, R215, R8, 0x1, P0 ;  /* 0x00000008d7077211 */ /* 0x000fe200000f0eff */
[----:B------:R-:W-:Y:S01]  /*2440*/  IMAD.WIDE.U32 R16, R9, c[0x0][0x1e0], R218 ;  /* 0x0000780009107a25 */ /* 0x000fe200078e00da */
[----:B------:R-:W-:Y:S02]  /*2450*/  ISETP.GE.AND P0, PT, R218, c[0x0][0x198], PT ;  /* 0x00006600da007a0c */ /* 0x000fe40003f06270 */
[----:B------:R-:W-:Y:S01]  /*2460*/  ISETP.GE.AND P5, PT, R203, c[0x0][0x198], PT ;  /* 0x00006600cb007a0c */ /* 0x000fe20003fa6270 */
[C---:B------:R-:W-:Y:S02]  /*2470*/  IMAD R5, R6.reuse, c[0x0][0x1c4], R5 ;  /* 0x0000710006057a24 */ /* 0x040fe400078e0205 */
[----:B------:R-:W-:Y:S01]  /*2480*/  IMAD.WIDE.U32 R12, R6, c[0x0][0x1c0], R12 ;  /* 0x00007000060c7a25 */ /* 0x000fe200078e000c */
[----:B------:R-:W-:-:S03]  /*2490*/  SHF.R.S32.HI R6, RZ, 0x1f, R4 ;  /* 0x0000001fff067819 */ /* 0x000fc60000011404 */
[C---:B------:R-:W-:Y:S02]  /*24a0*/  IMAD R8, R7.reuse, c[0x0][0x1e0], RZ ;  /* 0x0000780007087a24 */ /* 0x040fe400078e02ff */
[----:B------:R-:W-:Y:S02]  /*24b0*/  IMAD R7, R7, c[0x0][0x208], RZ ;  /* 0x0000820007077a24 */ /* 0x000fe400078e02ff */
[----:B------:R-:W-:Y:S02]  /*24c0*/  IMAD.IADD R13, R13, 0x1, R5 ;  /* 0x000000010d0d7824 */ /* 0x000fe400078e0205 */
[----:B------:R-:W-:-:S04]  /*24d0*/  IMAD.WIDE.U32 R14, R9, c[0x0][0x208], R218 ;  /* 0x00008200090e7a25 */ /* 0x000fc800078e00da */
[C---:B------:R-:W-:Y:S02]  /*24e0*/  IMAD R8, R9.reuse, c[0x0][0x1e4], R8 ;  /* 0x0000790009087a24 */ /* 0x040fe400078e0208 */
[----:B------:R-:W-:Y:S01]  /*24f0*/  IMAD R7, R9, c[0x0][0x20c], R7 ;  /* 0x0000830009077a24 */ /* 0x000fe200078e0207 */
[----:B------:R-:W-:Y:S01]  /*2500*/  IADD3 R9, -R4, RZ, RZ ;  /* 0x000000ff04097210 */ /* 0x000fe20007ffe1ff */
[----:B------:R-:W-:Y:S01]  /*2510*/  IMAD R5, R6, c[0x0][0x1b0], RZ ;  /* 0x00006c0006057a24 */ /* 0x000fe200078e02ff */
[----:B------:R-:W-:Y:S01]  /*2520*/  IADD3 R17, R17, R8, RZ ;  /* 0x0000000811117210 */ /* 0x000fe20007ffe0ff */
[----:B------:R-:W-:Y:S01]  /*2530*/  IMAD.WIDE.U32 R12, R4, c[0x0][0x1b0], R12 ;  /* 0x00006c00040c7a25 */ /* 0x000fe200078e000c */
[----:B------:R-:W-:-:S03]  /*2540*/  IADD3 R15, R15, R7, RZ ;  /* 0x000000070f0f7210 */ /* 0x000fc60007ffe0ff */
[----:B------:R-:W-:Y:S02]  /*2550*/  IMAD R5, R4, c[0x0][0x1b4], R5 ;  /* 0x00006d0004057a24 */ /* 0x000fe400078e0205 */
[----:B------:R-:W-:Y:S02]  /*2560*/  IMAD R7, R9, c[0x0][0x2c4], R0 ;  /* 0x0000b10009077a24 */ /* 0x000fe400078e0200 */
[C---:B------:R-:W-:Y:S01]  /*2570*/  IMAD.WIDE.U32 R236, R226.reuse, c[0x0][0x1e8], R16 ;  /* 0x00007a00e2ec7a25 */ /* 0x040fe200078e0010 */
[----:B------:R-:W-:Y:S02]  /*2580*/  IADD3 R13, R13, R5, RZ ;  /* 0x000000050d0d7210 */ /* 0x000fe40007ffe0ff */
[----:B------:R-:W-:Y:S01]  /*2590*/  SHF.R.S32.HI R0, RZ, 0x1f, R7 ;  /* 0x0000001fff007819 */ /* 0x000fe20000011407 */
[----:B------:R-:W-:Y:S01]  /*25a0*/  IMAD.WIDE.U32 R234, R226, c[0x0][0x210], R14 ;  /* 0x00008400e2ea7a25 */ /* 0x000fe200078e000e */
[----:B------:R-:W-:-:S03]  /*25b0*/  P2R R14, PR, RZ, 0x1 ;  /* 0x00000001ff0e7803 */ /* 0x000fc60000000000 */
[----:B------:R-:W-:Y:S02]  /*25c0*/  IMAD R0, R0, c[0x0][0x1a8], RZ ;  /* 0x00006a0000007a24 */ /* 0x000fe400078e02ff */
[C---:B------:R-:W-:Y:S02]  /*25d0*/  IMAD R237, R226.reuse, c[0x0][0x1ec], R237 ;  /* 0x00007b00e2ed7a24 */ /* 0x040fe400078e02ed */
[C---:B------:R-:W-:Y:S02]  /*25e0*/  IMAD R9, R7.reuse, c[0x0][0x1ac], R0 ;  /* 0x00006b0007097a24 */ /* 0x040fe400078e0200 */
[----:B------:R-:W-:Y:S02]  /*25f0*/  IMAD R235, R226, c[0x0][0x214], R235 ;  /* 0x00008500e2eb7a24 */ /* 0x000fe400078e02eb */
[----:B------:R-:W-:-:S05]  /*2600*/  IMAD.WIDE.U32 R6, R7, c[0x0][0x1a8], R12 ;  /* 0x00006a0007067a25 */ /* 0x000fca00078e000c */
[----:B------:R-:W-:Y:S02]  /*2610*/  LEA R12, P0, R6, c[0x0][0x160], 0x1 ;  /* 0x00005800060c7a11 */ /* 0x000fe400078008ff */
[----:B--2---:R-:W-:Y:S01]  /*2620*/  @P3 SHF.R.S32.HI R5, RZ, 0x1f, R2 ;  /* 0x0000001fff053819 */ /* 0x004fe20000011402 */
[----:B------:R-:W-:Y:S01]  /*2630*/  @!P3 IMAD.MOV.U32 R5, RZ, RZ, R10 ;  /* 0x000000ffff05b224 */ /* 0x000fe200078e000a */
[----:B------:R-:W-:Y:S02]  /*2640*/  @P3 MOV R4, R2 ;  /* 0x0000000200043202 */ /* 0x000fe40000000f00 */
[----:B------:R-:W-:Y:S02]  /*2650*/  @!P3 MOV R4, R195 ;  /* 0x000000c30004b202 */ /* 0x000fe40000000f00 */
[----:B------:R-:W-:Y:S02]  /*2660*/  SEL R5, R5, RZ, !P4 ;  /* 0x000000ff05057207 */ /* 0x000fe40006000000 */
[----:B------:R-:W-:-:S02]  /*2670*/  SEL R0, R4, RZ, !P4 ;  /* 0x000000ff04007207 */ /* 0x000fc40006000000 */
[----:B------:R-:W-:Y:S01]  /*2680*/  IADD3 R10, R7, R9, RZ ;  /* 0x00000009070a7210 */ /* 0x000fe20007ffe0ff */
[----:B------:R-:W-:Y:S01]  /*2690*/  IMAD R229, R5, c[0x0][0x1f0], RZ ;  /* 0x00007c0005e57a24 */ /* 0x000fe200078e02ff */
[----:B------:R-:W-:Y:S01]  /*26a0*/  ISETP.GE.AND P3, PT, R203, c[0x0][0x1d4], PT ;  /* 0x00007500cb007a0c */ /* 0x000fe20003f66270 */
[----:B------:R-:W-:Y:S01]  /*26b0*/  IMAD R5, R5, c[0x0][0x218], RZ ;  /* 0x0000860005057a24 */ /* 0x000fe200078e02ff */
[----:B------:R-:W-:Y:S01]  /*26c0*/  LEA.HI.X R10, R6, c[0x0][0x164], R10, 0x1, P0 ;  /* 0x00005900060a7a11 */ /* 0x000fe200000f0c0a */
[----:B------:R-:W-:Y:S01]  /*26d0*/  IMAD.WIDE.U32 R236, R0, c[0x0][0x1f0], R236 ;  /* 0x00007c0000ec7a25 */ /* 0x000fe200078e00ec */
[----:B------:R-:W-:-:S03]  /*26e0*/  IADD3 R9, R133, -0x1, RZ ;  /* 0xffffffff85097810 */ /* 0x000fc60007ffe0ff */
[----:B------:R-:W-:-:S04]  /*26f0*/  IMAD.WIDE.U32 R234, R0, c[0x0][0x218], R234 ;  /* 0x0000860000ea7a25 */ /* 0x000fc800078e00ea */
[C---:B------:R-:W-:Y:S02]  /*2700*/  IMAD R229, R0.reuse, c[0x0][0x1f4], R229 ;  /* 0x00007d0000e57a24 */ /* 0x040fe400078e02e5 */
[----:B------:R-:W-:-:S03]  /*2710*/  IMAD R5, R0, c[0x0][0x21c], R5 ;  /* 0x0000870000057a24 */ /* 0x000fc600078e0205 */
[----:B------:R-:W-:Y:S02]  /*2720*/  IADD3 R229, R237, R229, RZ ;  /* 0x000000e5ede57210 */ /* 0x000fe40007ffe0ff */
[----:B------:R-:W-:Y:S01]  /*2730*/  IADD3 R194, R235, R5, RZ ;  /* 0x00000005ebc27210 */ /* 0x000fe20007ffe0ff */
[----:B------:R-:W-:Y:S05]  /*2740*/  BRA.DIV ~URZ, `(.L_x_1643) ;  /* 0x000115c27f007947 */ /* 0x000fea000b800000 */
[----:B------:R1:W2:Y:S02]  /*2750*/  SHFL.IDX PT, R13, R10, RZ, 0x181f ;  /* 0x00181fff0a0d7589 */ /* 0x0002a400000e0000 */
.L_x_1766:
[----:B------:R-:W-:Y:S05]  /*2760*/  BRA.DIV ~URZ, `(.L_x_1644) ;  /* 0x000116127f007947 */ /* 0x000fea000b800000 */
[----:B------:R3:W4:Y:S02]  /*2770*/  SHFL.IDX PT, R2, R12, RZ, 0x181f ;  /* 0x00181fff0c027589 */ /* 0x00072400000e0000 */
.L_x_1767:
[----:B------:R-:W-:Y:S01]  /*2780*/  IMAD R8, R228, c[0x0][0x2c4], RZ ;  /* 0x0000b100e4087a24 */ /* 0x000fe200078e02ff */
[----:B------:R-:W-:Y:S04]  /*2790*/  BSSY B0, `(.L_x_1645) ;  /* 0x0000010000007945 */ /* 0x000fe80003800000 */
[----:B------:R-:W-:-:S13]  /*27a0*/  ISETP.GE.AND P0, PT, R11, R8, PT ;  /* 0x000000080b00720c */ /* 0x000fda0003f06270 */
[----:B------:R-:W-:Y:S05]  /*27b0*/  @P0 BRA `(.L_x_1646) ;  /* 0x000000d000000947 */ /* 0x000fea0003800000 */
[-C--:B----4-:R-:W-:Y:S02]  /*27c0*/  LEA R6, P0, R218, R2.reuse, 0x1 ;  /* 0x00000002da067211 */ /* 0x090fe400078008ff */
[----:B------:R-:W-:Y:S02]  /*27d0*/  ISETP.NE.AND P4, PT, R14, RZ, PT ;  /* 0x000000ff0e00720c */ /* 0x000fe40003f85270 */
[----:B--2---:R-:W-:Y:S02]  /*27e0*/  LEA.HI.X R7, R218, R13, R219, 0x1, P0 ;  /* 0x0000000dda077211 */ /* 0x004fe400000f0cdb */
[----:B------:R-:W-:-:S04]  /*27f0*/  LEA R4, P0, R204, R2, 0x1 ;  /* 0x00000002cc047211 */ /* 0x000fc800078008ff */
[----:B------:R-:W-:Y:S02]  /*2800*/  LEA.HI.X R5, R204, R13, R199, 0x1, P0 ;  /* 0x0000000dcc057211 */ /* 0x000fe400000f0cc7 */
[----:B------:R-:W-:-:S03]  /*2810*/  LEA R16, P0, R203, R2, 0x1 ;  /* 0x00000002cb107211 */ /* 0x000fc600078008ff */
[----:B------:R-:W-:Y:S01]  /*2820*/  @!PT LDS RZ, [RZ] ;  /* 0x00000000fffff984 */ /* 0x000fe20000000800 */
[----:B------:R-:W-:Y:S01]  /*2830*/  @!PT LDS RZ, [RZ] ;  /* 0x00000000fffff984 */ /* 0x000fe20000000800 */
[----:B------:R-:W-:Y:S01]  /*2840*/  @!PT LDS RZ, [RZ] ;  /* 0x00000000fffff984 */ /* 0x000fe20000000800 */
[----:B------:R2:W-:Y:S01]  /*2850*/  LDGSTS.E.BYPASS.LTC128B.128 [R208+0x18100], [R6.64], !P4 ;  /* 0x1810000006d07fae */ /* 0x0005e2000e101d48 */
[----:B------:R-:W-:-:S03]  /*2860*/  LEA.HI.X R17, R203, R13, R198, 0x1, P0 ;  /* 0x0000000dcb117211 */ /* 0x000fc600000f0cc6 */
[----:B------:R2:W-:Y:S04]  /*2870*/  LDGSTS.E.BYPASS.LTC128B.128 [R208+0x1c100], [R4.64], !P6 ;  /* 0x1c10000004d07fae */ /* 0x0005e8000f101d48 */
[----:B------:R2:W-:Y:S02]  /*2880*/  LDGSTS.E.BYPASS.LTC128B.128 [R208+0x20100], [R16.64], !P5 ;  /* 0x2010000010d07fae */ /* 0x0005e4000e901d48 */
.L_x_1646:
[----:B------:R-:W-:Y:S05]  /*2890*/  BSYNC B0 ;  /* 0x0000000000007941 */ /* 0x000fea0003800000 */
.L_x_1645:
[----:B------:R-:W-:Y:S05]  /*28a0*/  BRA.DIV ~URZ, `(.L_x_1647) ;  /* 0x000115327f007947 */ /* 0x000fea000b800000 */
[----:B--2---:R2:W1:Y:S04]  /*28b0*/  SHFL.IDX PT, R13, R10, 0x1, 0x181f ;  /* 0x00381f000a0d7f89 */ /* 0x00446800000e0000 */
[----:B----4-:R2:W4:Y:S02]  /*28c0*/  SHFL.IDX PT, R2, R12, 0x1, 0x181f ;  /* 0x00381f000c027f89 */ /* 0x01052400000e0000 */
.L_x_1768:
[----:B------:R-:W-:Y:S01]  /*28d0*/  IADD3 R5, R11, 0x20, RZ ;  /* 0x000000200b057810 */ /* 0x000fe20007ffe0ff */
[----:B------:R-:W-:Y:S03]  /*28e0*/  BSSY B0, `(.L_x_1648) ;  /* 0x0000010000007945 */ /* 0x000fe60003800000 */
[----:B------:R-:W-:-:S13]  /*28f0*/  ISETP.GE.AND P0, PT, R5, R8, PT ;  /* 0x000000080500720c */ /* 0x000fda0003f06270 */
[----:B------:R-:W-:Y:S05]  /*2900*/  @P0 BRA `(.L_x_1649) ;  /* 0x000000d000000947 */ /* 0x000fea0003800000 */
[-C--:B----4-:R-:W-:Y:S02]  /*2910*/  LEA R6, P0, R218, R2.reuse, 0x1 ;  /* 0x00000002da067211 */ /* 0x090fe400078008ff */
[----:B------:R-:W-:Y:S02]  /*2920*/  ISETP.NE.AND P4, PT, R14, RZ, PT ;  /* 0x000000ff0e00720c */ /* 0x000fe40003f85270 */
[----:B-1----:R-:W-:Y:S02]  /*2930*/  LEA.HI.X R7, R218, R13, R219, 0x1, P0 ;  /* 0x0000000dda077211 */ /* 0x002fe400000f0cdb */
        /* <DEDUP_REMOVED lines=10> */
.L_x_1649:
[----:B------:R-:W-:Y:S05]  /*29e0*/  BSYNC B0 ;  /* 0x0000000000007941 */ /* 0x000fea0003800000 */
.L_x_1648:
[----:B------:R-:W-:Y:S05]  /*29f0*/  BRA.DIV ~URZ, `(.L_x_1650) ;  /* 0x000114a27f007947 */ /* 0x000fea000b800000 */
[----:B-1----:R1:W2:Y:S02]  /*2a00*/  SHFL.IDX PT, R13, R10, 0x2, 0x181f ;  /* 0x00581f000a0d7f89 */ /* 0x0022a400000e0000 */
.L_x_1769:
[----:B------:R-:W-:Y:S05]  /*2a10*/  BRA.DIV ~URZ, `(.L_x_1651) ;  /* 0x000114f27f007947 */ /* 0x000fea000b800000 */
[----:B----4-:R4:W1:Y:S02]  /*2a20*/  SHFL.IDX PT, R2, R12, 0x2, 0x181f ;  /* 0x00581f000c027f89 */ /* 0x01086400000e0000 */
.L_x_1770:
[----:B------:R-:W-:Y:S01]  /*2a30*/  IADD3 R5, R11, 0x40, RZ ;  /* 0x000000400b057810 */ /* 0x000fe20007ffe0ff */
[----:B------:R-:W-:Y:S03]  /*2a40*/  BSSY B0, `(.L_x_1652) ;  /* 0x0000010000007945 */ /* 0x000fe60003800000 */
[----:B------:R-:W-:-:S13]  /*2a50*/  ISETP.GE.AND P0, PT, R5, R8, PT ;  /* 0x000000080500720c */ /* 0x000fda0003f06270 */
[----:B------:R-:W-:Y:S05]  /*2a60*/  @P0 BRA `(.L_x_1653) ;  /* 0x000000d000000947 */ /* 0x000fea0003800000 */
[-C--:B-1----:R-:W-:Y:S02]  /*2a70*/  LEA R6, P0, R218, R2.reuse, 0x1 ;  /* 0x00000002da067211 */ /* 0x082fe400078008ff */
        /* <DEDUP_REMOVED lines=12> */
.L_x_1653:
[----:B------:R-:W-:Y:S05]  /*2b40*/  BSYNC B0 ;  /* 0x0000000000007941 */ /* 0x000fea0003800000 */
.L_x_1652:
[----:B------:R-:W-:Y:S05]  /*2b50*/  BRA.DIV ~URZ, `(.L_x_1654) ;  /* 0x000114127f007947 */ /* 0x000fea000b800000 */
[----:B--2---:R2:W3:Y:S04]  /*2b60*/  SHFL.IDX PT, R13, R10, 0x3, 0x181f ;  /* 0x00781f000a0d7f89 */ /* 0x0044e800000e0000 */
[----:B-1----:R2:W1:Y:S02]  /*2b70*/  SHFL.IDX PT, R2, R12, 0x3, 0x181f ;  /* 0x00781f000c027f89 */ /* 0x00246400000e0000 */
.L_x_1771:
[----:B------:R-:W-:-:S04]  /*2b80*/  IADD3 R11, R11, 0x60, RZ ;  /* 0x000000600b0b7810 */ /* 0x000fc80007ffe0ff */
[----:B------:R-:W-:-:S13]  /*2b90*/  ISETP.GE.AND P4, PT, R11, R8, PT ;  /* 0x000000080b00720c */ /* 0x000fda0003f86270 */
[----:B-1----:R-:W-:-:S04]  /*2ba0*/  @!P4 LEA R6, P0, R218, R2, 0x1 ;  /* 0x00000002da06c211 */ /* 0x002fc800078008ff */
[----:B---3--:R-:W-:Y:S02]  /*2bb0*/  @!P4 LEA.HI.X R7, R218, R13, R219, 0x1, P0 ;  /* 0x0000000dda07c211 */ /* 0x008fe400000f0cdb */
[----:B------:R-:W-:-:S04]  /*2bc0*/  @!P4 LEA R4, P0, R204, R2, 0x1 ;  /* 0x00000002cc04c211 */ /* 0x000fc800078008ff */
[----:B------:R-:W-:Y:S02]  /*2bd0*/  @!P4 LEA.HI.X R5, R204, R13, R199, 0x1, P0 ;  /* 0x0000000dcc05c211 */ /* 0x000fe400000f0cc7 */
[----:B--2---:R-:W-:-:S04]  /*2be0*/  @!P4 LEA R10, P0, R203, R2, 0x1 ;  /* 0x00000002cb0ac211 */ /* 0x004fc800078008ff */
[----:B------:R-:W-:Y:S02]  /*2bf0*/  @!P4 LEA.HI.X R11, R203, R13, R198, 0x1, P0 ;  /* 0x0000000dcb0bc211 */ /* 0x000fe400000f0cc6 */
[----:B------:R-:W-:-:S13]  /*2c00*/  ISETP.NE.AND P0, PT, R14, RZ, PT ;  /* 0x000000ff0e00720c */ /* 0x000fda0003f05270 */
[----:B------:R-:W-:Y:S01]  /*2c10*/  @!PT LDS RZ, [RZ] ;  /* 0x00000000fffff984 */ /* 0x000fe20000000800 */
[----:B------:R-:W-:Y:S01]  /*2c20*/  @!PT LDS RZ, [RZ] ;  /* 0x00000000fffff984 */ /* 0x000fe20000000800 */
[----:B------:R-:W-:Y:S01]  /*2c30*/  @!PT LDS RZ, [RZ] ;  /* 0x00000000fffff984 */ /* 0x000fe20000000800 */
[----:B------:R1:W-:Y:S04]  /*2c40*/  @!P4 LDGSTS.E.BYPASS.LTC128B.128 [R208+0x1b100], [R6.64], !P0 ;  /* 0x1b10000006d0cfae */ /* 0x0003e8000c101d48 */
[----:B------:R1:W-:Y:S04]  /*2c50*/  @!P4 LDGSTS.E.BYPASS.LTC128B.128 [R208+0x1f100], [R4.64], !P6 ;  /* 0x1f10000004d0cfae */ /* 0x0003e8000f101d48 */
[----:B------:R1:W-:Y:S04]  /*2c60*/  @!P4 LDGSTS.E.BYPASS.LTC128B.128 [R208+0x23100], [R10.64], !P5 ;  /* 0x231000000ad0cfae */ /* 0x0003e8000e901d48 */
[----:B------:R-:W0:Y:S01]  /*2c70*/  LDGDEPBAR ;  /* 0x00000000000079af */ /* 0x000e220000000000 */
[----:B------:R-:W-:Y:S02]  /*2c80*/  WARPSYNC 0xffffffff ;  /* 0xffffffff00007948 */ /* 0x000fe40003800000 */
[C---:B------:R-:W-:Y:S01]  /*2c90*/  IMAD.SHL.U32 R80, R9.reuse, 0x40, RZ ;  /* 0x0000004009507824 */ /* 0x040fe200078e00ff */
[----:B-1----:R-:W-:Y:S01]  /*2ca0*/  SHF.R.S32.HI R4, RZ, 0x1f, R9 ;  /* 0x0000001fff047819 */ /* 0x002fe20000011409 */
[C---:B------:R-:W-:Y:S01]  /*2cb0*/  IMAD.WIDE.U32 R10, R9.reuse, c[0x0][0x1e0], RZ ;  /* 0x00007800090a7a25 */ /* 0x040fe200078e00ff */
[----:B------:R-:W-:Y:S02]  /*2cc0*/  BAR.SYNC.DEFER_BLOCKING 0x0 ;  /* 0x0000000000007b1d */ /* 0x000fe40000010000 */
[----:B------:R-:W-:Y:S01]  /*2cd0*/  IADD3 R6, -R80, R227, -R215 ;  /* 0x000000e350067210 */ /* 0x000fe20007ffe9d7 */
[----:B------:R-:W-:Y:S01]  /*2ce0*/  IMAD R0, R4, c[0x0][0x1e0], RZ ;  /* 0x0000780004007a24 */ /* 0x000fe200078e02ff */
[----:B------:R-:W-:Y:S01]  /*2cf0*/  LEA R5, P5, R10, R236, 0x6 ;  /* 0x000000ec0a057211 */ /* 0x000fe200078a30ff */
[----:B------:R-:W-:Y:S01]  /*2d00*/  IMAD.MOV.U32 R2, RZ, RZ, 0x20 ;  /* 0x00000020ff027424 */ /* 0x000fe200078e00ff */
[C---:B------:R-:W-:Y:S01]  /*2d10*/  ISETP.GE.AND P6, PT, R6.reuse, 0x1, PT ;  /* 0x000000010600780c */ /* 0x040fe20003fc6270 */
[----:B------:R-:W-:Y:S01]  /*2d20*/  IMAD R0, R9, c[0x0][0x1e4], R0 ;  /* 0x0000790009007a24 */ /* 0x000fe200078e0200 */
[----:B------:R-:W-:Y:S01]  /*2d30*/  ISETP.GE.AND P4, PT, R6, 0x21, PT ;  /* 0x000000210600780c */ /* 0x000fe20003f86270 */
[C---:B----4-:R-:W-:Y:S01]  /*2d40*/  IMAD.WIDE.U32 R12, R2.reuse, c[0x0][0x1e0], RZ ;  /* 0x00007800020c7a25 */ /* 0x050fe200078e00ff */
[----:B------:R-:W-:Y:S01]  /*2d50*/  ULDC.64 UR4, c[0x0][0x208] ;  /* 0x0000820000047ab9 */ /* 0x000fe20000000a00 */
[----:B------:R-:W-:Y:S01]  /*2d60*/  BSSY B0, `(.L_x_1655) ;  /* 0x000004e000007945 */ /* 0x000fe20003800000 */
[----:B------:R-:W-:Y:S01]  /*2d70*/  USHF.L.U32 UR7, UR4, 0x6, URZ ;  /* 0x0000000604077899 */ /* 0x000fe2000800063f */
[----:B------:R-:W-:Y:S01]  /*2d80*/  IMAD.IADD R0, R11, 0x1, R0 ;  /* 0x000000010b007824 */ /* 0x000fe200078e0200 */
[----:B------:R-:W-:Y:S01]  /*2d90*/  UMOV UR6, 0x6 ;  /* 0x0000000600067882 */ /* 0x000fe20000000000 */
[----:B------:R-:W-:Y:S01]  /*2da0*/  IMAD R7, R2, c[0x0][0x1e4], RZ ;  /* 0x0000790002077a24 */ /* 0x000fe200078e02ff */
[----:B------:R-:W-:Y:S01]  /*2db0*/  USHF.L.U64.HI UR5, UR4, UR6, UR5 ;  /* 0x0000000604057299 */ /* 0x000fe20008010205 */
[----:B------:R-:W-:Y:S01]  /*2dc0*/  IMAD R4, R4, c[0x0][0x208], RZ ;  /* 0x0000820004047a24 */ /* 0x000fe200078e02ff */
[----:B------:R-:W-:-:S02]  /*2dd0*/  LEA.HI.X R0, R10, R229, R0, 0x6, P5 ;  /* 0x000000e50a007211 */ /* 0x000fc400028f3400 */
[----:B------:R-:W-:Y:S01]  /*2de0*/  @P6 LEA R10, P5, R5, c[0x0][0x1c8], 0x1 ;  /* 0x00007200050a6a11 */ /* 0x000fe200078a08ff */
[----:B------:R-:W-:Y:S01]  /*2df0*/  IMAD R4, R9, c[0x0][0x20c], R4 ;  /* 0x0000830009047a24 */ /* 0x000fe200078e0204 */
[----:B------:R-:W-:Y:S02]  /*2e00*/  @P6 ISETP.GE.AND P0, PT, R218, c[0x0][0x1d4], PT ;  /* 0x00007500da006a0c */ /* 0x000fe40003f06270 */
[----:B------:R-:W-:Y:S02]  /*2e10*/  @P6 LEA.HI.X R11, R5, c[0x0][0x1cc], R0, 0x1, P5 ;  /* 0x00007300050b6a11 */ /* 0x000fe400028f0c00 */
[----:B------:R-:W-:-:S09]  /*2e20*/  @P6 ISETP.GE.AND P5, PT, R204, c[0x0][0x1d4], PT ;  /* 0x00007500cc006a0c */ /* 0x000fd20003fa6270 */
[----:B------:R-:W-:Y:S01]  /*2e30*/  @!PT LDS RZ, [RZ] ;  /* 0x00000000fffff984 */ /* 0x000fe20000000800 */
[----:B------:R-:W-:Y:S01]  /*2e40*/  @!PT LDS RZ, [RZ] ;  /* 0x00000000fffff984 */ /* 0x000fe20000000800 */
[----:B------:R-:W-:Y:S01]  /*2e50*/  @!PT LDS RZ, [RZ] ;  /* 0x00000000fffff984 */ /* 0x000fe20000000800 */
[----:B------:R1:W-:Y:S01]  /*2e60*/  @P6 LDGSTS.E.BYPASS.LTC128B.128 [R208+0xc100], [R10.64], !P0 ;  /* 0x0c1000000ad06fae */ /* 0x0003e2000c101d48 */
[----:B------:R-:W-:-:S03]  /*2e70*/  @P4 IADD3 R5, P0, R5, R12, RZ ;  /* 0x0000000c05054210 */ /* 0x000fc60007f1e0ff */
[----:B------:R1:W-:Y:S01]  /*2e80*/  @P6 LDGSTS.E.BYPASS.LTC128B.128 [R208+0xe100], [R10.64+0x80], !P5 ;  /* 0x0e1000800ad06fae */ /* 0x0003e2000e901d48 */
[----:B------:R-:W-:Y:S01]  /*2e90*/  @P4 IADD3.X R0, R0, R13, R7, P0, !PT ;  /* 0x0000000d00004210 */ /* 0x000fe200007fe407 */
[----:B------:R-:W-:Y:S01]  /*2ea0*/  IMAD.WIDE.U32 R12, R9, c[0x0][0x208], RZ ;  /* 0x00008200090c7a25 */ /* 0x000fe200078e00ff */
[----:B------:R-:W-:Y:S01]  /*2eb0*/  @P4 ISETP.GE.AND P5, PT, R218, c[0x0][0x1d4], PT ;  /* 0x00007500da004a0c */ /* 0x000fe20003fa6270 */
[----:B------:R1:W-:Y:S01]  /*2ec0*/  @P6 LDGSTS.E.BYPASS.LTC128B.128 [R208+0x10100], [R10.64+0x100], !P3 ;  /* 0x101001000ad06fae */ /* 0x0003e2000d901d48 */
[C---:B------:R-:W-:Y:S02]  /*2ed0*/  @P4 LEA R14, P6, R5.reuse, c[0x0][0x1c8], 0x1 ;  /* 0x00007200050e4a11 */ /* 0x040fe400078c08ff */
[----:B------:R-:W-:Y:S02]  /*2ee0*/  @P4 ISETP.GE.AND P0, PT, R204, c[0x0][0x1d4], PT ;  /* 0x00007500cc004a0c */ /* 0x000fe40003f06270 */
[----:B------:R-:W-:Y:S01]  /*2ef0*/  @P4 LEA.HI.X R15, R5, c[0x0][0x1cc], R0, 0x1, P6 ;  /* 0x00007300050f4a11 */ /* 0x000fe200030f0c00 */
[----:B------:R-:W-:Y:S01]  /*2f00*/  IMAD.IADD R5, R13, 0x1, R4 ;  /* 0x000000010d057824 */ /* 0x000fe200078e0204 */
[----:B------:R-:W-:-:S04]  /*2f10*/  LEA R0, P6, R12, R234, 0x6 ;  /* 0x000000ea0c007211 */ /* 0x000fc800078c30ff */
[----:B------:R-:W-:Y:S01]  /*2f20*/  LEA.HI.X R5, R12, R194, R5, 0x6, P6 ;  /* 0x000000c20c057211 */ /* 0x000fe200030f3405 */
[----:B------:R1:W-:Y:S01]  /*2f30*/  @P4 LDGSTS.E.BYPASS.LTC128B.128 [R208+0xd100], [R14.64], !P5 ;  /* 0x0d1000000ed04fae */ /* 0x0003e2000e901d48 */
[----:B------:R-:W-:Y:S02]  /*2f40*/  ISETP.GE.AND P6, PT, R218, c[0x0][0x1d4], PT ;  /* 0x00007500da007a0c */ /* 0x000fe40003fc6270 */
[----:B------:R-:W-:Y:S01]  /*2f50*/  ISETP.GE.AND P5, PT, R204, c[0x0][0x1d4], PT ;  /* 0x00007500cc007a0c */ /* 0x000fe20003fa6270 */
[----:B------:R1:W-:Y:S01]  /*2f60*/  @P4 LDGSTS.E.BYPASS.LTC128B.128 [R208+0xf100], [R14.64+0x80], !P0 ;  /* 0x0f1000800ed04fae */ /* 0x0003e2000c101d48 */
[----:B------:R-:W-:-:S03]  /*2f70*/  LEA R4, P0, R0, c[0x0][0x1f8], 0x1 ;  /* 0x00007e0000047a11 */ /* 0x000fc600078008ff */
[----:B------:R1:W-:Y:S01]  /*2f80*/  @P4 LDGSTS.E.BYPASS.LTC128B.128 [R208+0x11100], [R14.64+0x100], !P3 ;  /* 0x111001000ed04fae */ /* 0x0003e2000d901d48 */
[----:B------:R-:W-:Y:S02]  /*2f90*/  ISETP.LT.OR P4, PT, R6, 0x1, P6 ;  /* 0x000000010600780c */ /* 0x000fe40003781670 */
[----:B------:R-:W-:Y:S01]  /*2fa0*/  LEA.HI.X R5, R0, c[0x0][0x1fc], R5, 0x1, P0 ;  /* 0x00007f0000057a11 */ /* 0x000fe200000f0c05 */
[----:B------:R-:W0:Y:S01]  /*2fb0*/  LDGDEPBAR ;  /* 0x00000000000079af */ /* 0x000e220000000000 */
[C---:B------:R-:W-:Y:S01]  /*2fc0*/  ISETP.LT.OR P0, PT, R6.reuse, 0x1, P5 ;  /* 0x000000010600780c */ /* 0x040fe20002f01670 */
[----:B------:R-:W-:Y:S01]  /*2fd0*/  IMAD.MOV.U32 R0, RZ, RZ, 0x40 ;  /* 0x00000040ff007424 */ /* 0x000fe200078e00ff */
[C---:B------:R-:W-:Y:S02]  /*2fe0*/  ISETP.LT.OR P6, PT, R6.reuse, 0x21, P6 ;  /* 0x000000210600780c */ /* 0x040fe400037c1670 */
[----:B------:R-:W-:-:S05]  /*2ff0*/  ISETP.LT.OR P5, PT, R6, 0x21, P5 ;  /* 0x000000210600780c */ /* 0x000fca0002fa1670 */
[----:B------:R1:W-:Y:S01]  /*3000*/  LDGSTS.E.BYPASS.LTC128B.128 [R208+0x100], [R4.64], !P4 ;  /* 0x0010000004d07fae */ /* 0x0003e2000e101d48 */
[----:B------:R-:W-:-:S03]  /*3010*/  ISETP.GE.AND P4, PT, R203, c[0x0][0x1d4], PT ;  /* 0x00007500cb007a0c */ /* 0x000fc60003f86270 */
[----:B------:R1:W-:Y:S01]  /*3020*/  LDGSTS.E.BYPASS.LTC128B.128 [R208+0x2100], [R4.64+0x80], !P0 ;  /* 0x0210008004d07fae */ /* 0x0003e2000c101d48 */
[C---:B------:R-:W-:Y:S02]  /*3030*/  ISETP.LT.OR P0, PT, R6.reuse, 0x1, P4 ;  /* 0x000000010600780c */ /* 0x040fe40002701670 */
[----:B------:R-:W-:-:S11]  /*3040*/  ISETP.LT.OR P4, PT, R6, 0x21, P4 ;  /* 0x000000210600780c */ /* 0x000fd60002781670 */
[----:B------:R1:W-:Y:S01]  /*3050*/  LDGSTS.E.BYPASS.LTC128B.128 [R208+0x4100], [R4.64+0x100], !P0 ;  /* 0x0410010004d07fae */ /* 0x0003e2000c101d48 */
[----:B------:R-:W-:-:S04]  /*3060*/  IADD3 R6, P0, R4, UR7, RZ ;  /* 0x0000000704067c10 */ /* 0x000fc8000ff1e0ff */
[----:B------:R-:W-:-:S05]  /*3070*/  IADD3.X R7, R5, UR5, RZ, P0, !PT ;  /* 0x0000000505077c10 */ /* 0x000fca00087fe4ff */
[----:B------:R1:W-:Y:S04]  /*3080*/  LDGSTS.E.BYPASS.LTC128B.128 [R208+0x1100], [R6.64], !P6 ;  /* 0x0110000006d07fae */ /* 0x0003e8000f101d48 */
[----:B------:R1:W-:Y:S04]  /*3090*/  LDGSTS.E.BYPASS.LTC128B.128 [R208+0x3100], [R6.64+0x80], !P5 ;  /* 0x0310008006d07fae */ /* 0x0003e8000e901d48 */
[----:B------:R1:W-:Y:S01]  /*30a0*/  LDGSTS.E.BYPASS.LTC128B.128 [R208+0x5100], [R6.64+0x100], !P4 ;  /* 0x0510010006d07fae */ /* 0x0003e2000e101d48 */
[----:B------:R-:W-:-:S03]  /*30b0*/  ISETP.GT.AND P4, PT, R9, R230, PT ;  /* 0x000000e60900720c */ /* 0x000fc60003f84270 */
[----:B------:R-:W0:Y:S10]  /*30c0*/  LDGDEPBAR ;  /* 0x00000000000079af */ /* 0x000e340000000000 */
[----:B------:R-:W-:Y:S05]  /*30d0*/  @!P4 BRA `(.L_x_1656) ;  /* 0x000001600000c947 */ /* 0x000fea0003800000 */
[----:B-1----:R-:W-:Y:S02]  /*30e0*/  IADD3 R5, R133, -0x2, RZ ;  /* 0xfffffffe85057810 */ /* 0x002fe40007ffe0ff */
[----:B------:R-:W-:-:S02]  /*30f0*/  ISETP.GE.AND P5, PT, R218, c[0x0][0x1d4], PT ;  /* 0x00007500da007a0c */ /* 0x000fc40003fa6270 */
        /* <DEDUP_REMOVED lines=8> */
[----:B------:R-:W-:Y:S01]  /*3180*/  IMAD.WIDE.U32 R6, R0, c[0x0][0x1e0], RZ ;  /* 0x0000780000067a25 */ /* 0x000fe200078e00ff */
[----:B------:R-:W-:Y:S02]  /*3190*/  ISETP.GE.AND P0, PT, R204, c[0x0][0x1d4], PT ;  /* 0x00007500cc007a0c */ /* 0x000fe40003f06270 */
[----:B------:R-:W-:Y:S01]  /*31a0*/  LEA.HI.X R9, R5, c[0x0][0x1cc], R4, 0x1, P6 ;  /* 0x0000730005097a11 */ /* 0x000fe200030f0c04 */
[----:B------:R-:W-:Y:S01]  /*31b0*/  IMAD R4, R0, c[0x0][0x1e4], RZ ;  /* 0x0000790000047a24 */ /* 0x000fe200078e02ff */
[----:B------:R-:W-:-:S03]  /*31c0*/  IADD3 R6, P6, R6, R8, RZ ;  /* 0x0000000806067210 */ /* 0x000fc60007fde0ff */
[----:B------:R1:W-:Y:S01]  /*31d0*/  LDGSTS.E.BYPASS.LTC128B.128 [R208+0x12100], [R8.64], !P5 ;  /* 0x1210000008d07fae */ /* 0x0003e2000e901d48 */
[----:B------:R-:W-:-:S05]  /*31e0*/  IADD3.X R7, R9, R7, R4, P6, !PT ;  /* 0x0000000709077210 */ /* 0x000fca00037fe404 */
[----:B------:R1:W-:Y:S04]  /*31f0*/  LDGSTS.E.BYPASS.LTC128B.128 [R208+0x14100], [R8.64+0x80], !P0 ;  /* 0x1410008008d07fae */ /* 0x0003e8000c101d48 */
[----:B------:R1:W-:Y:S04]  /*3200*/  LDGSTS.E.BYPASS.LTC128B.128 [R208+0x16100], [R8.64+0x100], !P3 ;  /* 0x1610010008d07fae */ /* 0x0003e8000d901d48 */
[----:B------:R1:W-:Y:S04]  /*3210*/  LDGSTS.E.BYPASS.LTC128B.128 [R208+0x13100], [R6.64], !P5 ;  /* 0x1310000006d07fae */ /* 0x0003e8000e901d48 */
[----:B------:R1:W-:Y:S04]  /*3220*/  LDGSTS.E.BYPASS.LTC128B.128 [R208+0x15100], [R6.64+0x80], !P0 ;  /* 0x1510008006d07fae */ /* 0x0003e8000c101d48 */
[----:B------:R1:W-:Y:S02]  /*3230*/  LDGSTS.E.BYPASS.LTC128B.128 [R208+0x17100], [R6.64+0x100], !P3 ;  /* 0x1710010006d07fae */ /* 0x0003e4000d901d48 */
.L_x_1656:
[----:B------:R-:W-:Y:S05]  /*3240*/  BSYNC B0 ;  /* 0x0000000000007941 */ /* 0x000fea0003800000 */
.L_x_1655:
        /* <DEDUP_REMOVED lines=19> */
[----:B------:R-:W-:Y:S02]  /*3380*/  IADD3 R2, R133, -0x2, RZ ;  /* 0xfffffffe85027810 */ /* 0x000fe40007ffe0ff */
        /* <DEDUP_REMOVED lines=10> */
[----:B------:R-:W-:Y:S02]  /*3430*/  LEA.HI.X R13, R2, c[0x0][0x1fc], R13, 0x1, P5 ;  /* 0x00007f00020d7a11 */ /* 0x000fe400028f0c0d */
[----:B------:R-:W-:-:S03]  /*3440*/  IADD3 R14, P5, R12, UR7, RZ ;  /* 0x000000070c0e7c10 */ /* 0x000fc6000ffbe0ff */
[----:B------:R-:W-:Y:S01]  /*3450*/  @!PT LDS RZ, [RZ] ;  /* 0x00000000fffff984 */ /* 0x000fe20000000800 */
[----:B------:R-:W-:Y:S01]  /*3460*/  @!PT LDS RZ, [RZ] ;  /* 0x00000000fffff984 */ /* 0x000fe20000000800 */
[----:B------:R-:W-:Y:S01]  /*3470*/  @!PT LDS RZ, [RZ] ;  /* 0x00000000fffff984 */ /* 0x000fe20000000800 */
[----:B------:R2:W-:Y:S01]  /*3480*/  LDGSTS.E.BYPASS.LTC128B.128 [R208+0x6100], [R12.64], !P4 ;  /* 0x061000000cd07fae */ /* 0x0005e2000e101d48 */
[----:B------:R-:W-:-:S05]  /*3490*/  IADD3.X R15, R13, UR5, RZ, P5, !PT ;  /* 0x000000050d0f7c10 */ /* 0x000fca000affe4ff */
[----:B------:R2:W-:Y:S04]  /*34a0*/  LDGSTS.E.BYPASS.LTC128B.128 [R208+0x8100], [R12.64+0x80], !P0 ;  /* 0x081000800cd07fae */ /* 0x0005e8000c101d48 */
[----:B------:R2:W-:Y:S04]  /*34b0*/  LDGSTS.E.BYPASS.LTC128B.128 [R208+0xa100], [R12.64+0x100], !P3 ;  /* 0x0a1001000cd07fae */ /* 0x0005e8000d901d48 */
[----:B------:R2:W-:Y:S04]  /*34c0*/  LDGSTS.E.BYPASS.LTC128B.128 [R208+0x7100], [R14.64], !P4 ;  /* 0x071000000ed07fae */ /* 0x0005e8000e101d48 */
[----:B------:R2:W-:Y:S04]  /*34d0*/  LDGSTS.E.BYPASS.LTC128B.128 [R208+0x9100], [R14.64+0x80], !P0 ;  /* 0x091000800ed07fae */ /* 0x0005e8000c101d48 */
[----:B------:R2:W-:Y:S02]  /*34e0*/  LDGSTS.E.BYPASS.LTC128B.128 [R208+0xb100], [R14.64+0x100], !P3 ;  /* 0x0b1001000ed07fae */ /* 0x0005e4000d901d48 */
.L_x_1658:
[----:B------:R-:W-:Y:S05]  /*34f0*/  BSYNC B0 ;  /* 0x0000000000007941 */ /* 0x000fea0003800000 */
.L_x_1657:
[----:B------:R-:W-:Y:S01]  /*3500*/  LOP3.LUT P0, RZ, R214, 0x4, RZ, 0xc0, !PT ;  /* 0x00000004d6ff7812 */ /* 0x000fe2000780c0ff */
[C---:B---3--:R-:W-:Y:S01]  /*3510*/  HMMA.16816.F32 R20, R36.reuse, R16, RZ ;  /* 0x000000102414723c */ /* 0x048fe200000018ff */
[----:B------:R-:W-:Y:S01]  /*3520*/  LDSM.16.M88.4 R44, [R184] ;  /* 0x00000000b82c783b */ /* 0x000fe20000000200 */
[----:B------:R-:W-:Y:S01]  /*3530*/  ULDC UR4, c[0x0][0x324] ;  /* 0x0000c90000047ab9 */ /* 0x000fe20000000800 */
[----:B------:R-:W-:Y:S01]  /*3540*/  SEL R135, R0, 0xffffffc0, !P0 ;  /* 0xffffffc000877807 */ /* 0x000fe20004000000 */
[----:B------:R-:W-:Y:S01]  /*3550*/  ULOP3.LUT UR4, URZ, UR4, URZ, 0x33, !UPT ;  /* 0x000000043f047292 */ /* 0x000fe2000f8e333f */
[----:B------:R-:W0:Y:S02]  /*3560*/  LDGDEPBAR ;  /* 0x00000000000079af */ /* 0x000e240000000000 */
[----:B------:R-:W-:Y:S01]  /*3570*/  IADD3 R0, R135, R186, R180 ;  /* 0x000000ba87007210 */ /* 0x000fe20007ffe0b4 */
[----:B------:R-:W-:Y:S01]  /*3580*/  IMAD.IADD R2, R186, 0x1, R135 ;  /* 0x00000001ba027824 */ /* 0x000fe200078e0287 */
[C---:B----4-:R-:W-:Y:S04]  /*3590*/  HMMA.16816.F32 R28, R36.reuse, R24, RZ ;  /* 0x00000018241c723c */ /* 0x050fe800000018ff */
[----:B--2---:R-:W2:Y:S04]  /*35a0*/  LDSM.16.M88.4 R12, [R2+0x800] ;  /* 0x00080000020c783b */ /* 0x004ea80000000200 */
[C---:B------:R-:W-:Y:S01]  /*35b0*/  HMMA.16816.F32 R24, R36.reuse, R26, RZ ;  /* 0x0000001a2418723c */ /* 0x040fe200000018ff */
[----:B------:R-:W3:Y:S04]  /*35c0*/  LDSM.16.M88.4 R32, [R2] ;  /* 0x000000000220783b */ /* 0x000ee80000000200 */
[----:B------:R-:W-:Y:S03]  /*35d0*/  LDSM.16.M88.4 R76, [R2+0x1000] ;  /* 0x00100000024c783b */ /* 0x000fe60000000200 */
[----:B------:R-:W-:Y:S01]  /*35e0*/  HMMA.16816.F32 R16, R36, R18, RZ ;  /* 0x000000122410723c */ /* 0x000fe200000018ff */
[----:B------:R-:W-:Y:S07]  /*35f0*/  LDSM.16.M88.4 R48, [R2+0x1800] ;  /* 0x001800000230783b */ /* 0x000fee0000000200 */
[----:B-1----:R-:W-:Y:S08]  /*3600*/  HMMA.16816.F32 R20, R52, R4, R20 ;  /* 0x000000043414723c */ /* 0x002ff00000001814 */
[C---:B------:R-:W-:Y:S08]  /*3610*/  HMMA.16816.F32 R64, R36.reuse, R60, RZ ;  /* 0x0000003c2440723c */ /* 0x040ff000000018ff */
[C---:B------:R-:W-:Y:S08]  /*3620*/  HMMA.16816.F32 R60, R36.reuse, R62, RZ ;  /* 0x0000003e243c723c */ /* 0x040ff000000018ff */
[C---:B------:R-:W-:Y:S08]  /*3630*/  HMMA.16816.F32 R56, R36.reuse, R40, RZ ;  /* 0x000000282438723c */ /* 0x040ff000000018ff */
[----:B------:R-:W-:Y:S01]  /*3640*/  HMMA.16816.F32 R36, R36, R42, RZ ;  /* 0x0000002a2424723c */ /* 0x000fe200000018ff */
[----:B------:R-:W-:Y:S07]  /*3650*/  LDSM.16.M88.4 R40, [R183] ;  /* 0x00000000b728783b */ /* 0x000fee0000000200 */
[C---:B------:R-:W-:Y:S08]  /*3660*/  HMMA.16816.F32 R28, R52.reuse, R8, R28 ;  /* 0x00000008341c723c */ /* 0x040ff0000000181c */
[C---:B------:R-:W-:Y:S01]  /*3670*/  HMMA.16816.F32 R24, R52.reuse, R10, R24 ;  /* 0x0000000a3418723c */ /* 0x040fe20000001818 */
[----:B------:R-:W-:Y:S07]  /*3680*/  LDSM.16.M88.4 R8, [R0] ;  /* 0x000000000008783b */ /* 0x000fee0000000200 */
[----:B------:R-:W-:Y:S01]  /*3690*/  HMMA.16816.F32 R16, R52, R6, R16 ;  /* 0x000000063410723c */ /* 0x000fe20000001810 */
[----:B------:R-:W1:Y:S07]  /*36a0*/  LDSM.16.M88.4 R4, [R0+0x800] ;  /* 0x000800000004783b */ /* 0x000e6e0000000200 */
[----:B--2---:R-:W-:Y:S08]  /*36b0*/  HMMA.16816.F32 R20, R44, R12, R20 ;  /* 0x0000000c2c14723c */ /* 0x004ff00000001814 */
[C---:B------:R-:W-:Y:S08]  /*36c0*/  HMMA.16816.F32 R64, R52.reuse, R72, R64 ;  /* 0x000000483440723c */ /* 0x040ff00000001840 */
[C---:B------:R-:W-:Y:S01]  /*36d0*/  HMMA.16816.F32 R60, R52.reuse, R74, R60 ;  /* 0x0000004a343c723c */ /* 0x040fe2000000183c */
[----:B------:R-:W-:Y:S07]  /*36e0*/  LDSM.16.M88.4 R72, [R0+0x1000] ;  /* 0x001000000048783b */ /* 0x000fee0000000200 */
[C---:B------:R-:W-:Y:S08]  /*36f0*/  HMMA.16816.F32 R56, R52.reuse, R68, R56 ;  /* 0x000000443438723c */ /* 0x040ff00000001838 */
[----:B------:R-:W-:Y:S01]  /*3700*/  HMMA.16816.F32 R52, R52, R70, R36 ;  /* 0x000000463434723c */ /* 0x000fe20000001824 */
[----:B------:R-:W-:Y:S04]  /*3710*/  LDSM.16.M88.4 R36, [R188+0x4000] ;  /* 0x00400000bc24783b */ /* 0x000fe80000000200 */
[----:B------:R-:W-:Y:S03]  /*3720*/  LDSM.16.M88.4 R68, [R0+0x1800] ;  /* 0x001800000044783b */ /* 0x000fe60000000200 */
[C---:B---3--:R-:W-:Y:S08]  /*3730*/  HMMA.16816.F32 R28, R44.reuse, R32, R28 ;  /* 0x000000202c1c723c */ /* 0x048ff0000000181c */
[C---:B------:R-:W-:Y:S01]  /*3740*/  HMMA.16816.F32 R24, R44.reuse, R34, R24 ;  /* 0x000000222c18723c */ /* 0x040fe20000001818 */
[----:B------:R-:W-:Y:S07]  /*3750*/  LDSM.16.M88.4 R32, [R186+0x2000] ;  /* 0x00200000ba20783b */ /* 0x000fee0000000200 */
[----:B------:R-:W-:Y:S01]  /*3760*/  HMMA.16816.F32 R16, R44, R14, R16 ;  /* 0x0000000e2c10723c */ /* 0x000fe20000001810 */
[----:B------:R-:W2:Y:S07]  /*3770*/  LDSM.16.M88.4 R12, [R186+0x2800] ;  /* 0x00280000ba0c783b */ /* 0x000eae0000000200 */
[----:B-1----:R-:W-:Y:S08]  /*3780*/  HMMA.16816.F32 R20, R40, R4, R20 ;  /* 0x000000042814723c */ /* 0x002ff00000001814 */
[C---:B------:R-:W-:Y:S08]  /*3790*/  HMMA.16816.F32 R64, R44.reuse, R76, R64 ;  /* 0x0000004c2c40723c */ /* 0x040ff00000001840 */
[C---:B------:R-:W-:Y:S01]  /*37a0*/  HMMA.16816.F32 R60, R44.reuse, R78, R60 ;  /* 0x0000004e2c3c723c */ /* 0x040fe2000000183c */
[----:B------:R-:W-:Y:S07]  /*37b0*/  LDSM.16.M88.4 R76, [R186+0x3000] ;  /* 0x00300000ba4c783b */ /* 0x000fee0000000200 */
[C---:B------:R-:W-:Y:S08]  /*37c0*/  HMMA.16816.F32 R56, R44.reuse, R48, R56 ;  /* 0x000000302c38723c */ /* 0x040ff00000001838 */
[----:B------:R-:W-:Y:S01]  /*37d0*/  HMMA.16816.F32 R52, R44, R50, R52 ;  /* 0x000000322c34723c */ /* 0x000fe20000001834 */
[----:B------:R-:W-:Y:S04]  /*37e0*/  LDSM.16.M88.4 R44, [R185+0x4000] ;  /* 0x00400000b92c783b */ /* 0x000fe80000000200 */
[----:B------:R-:W-:Y:S03]  /*37f0*/  LDSM.16.M88.4 R48, [R186+0x3800] ;  /* 0x00380000ba30783b */ /* 0x000fe60000000200 */
[C---:B------:R-:W-:Y:S08]  /*3800*/  HMMA.16816.F32 R28, R40.reuse, R8, R28 ;  /* 0x00000008281c723c */ /* 0x040ff0000000181c */
[C---:B------:R-:W-:Y:S01]  /*3810*/  HMMA.16816.F32 R24, R40.reuse, R10, R24 ;  /* 0x0000000a2818723c */ /* 0x040fe20000001818 */
[----:B------:R-:W-:Y:S07]  /*3820*/  LDSM.16.M88.4 R8, [R81+0x2000] ;  /* 0x002000005108783b */ /* 0x000fee0000000200 */
        /* <DEDUP_REMOVED lines=49> */
[C---:B------:R-:W-:Y:S01]  /*3b40*/  HMMA.16816.F32 R16, R48.reuse, R6, R16 ;  /* 0x000000063010723c */ /* 0x040fe20000001810 */
[----:B------:R-:W1:Y:S07]  /*3b50*/  LDSM.16.M88.4 R4, [R81+0x4800] ;  /* 0x004800005104783b */ /* 0x000e6e0000000200 */
[C---:B------:R-:W-:Y:S08]  /*3b60*/  HMMA.16816.F32 R28, R48.reuse, R8, R28 ;  /* 0x00000008301c723c */ /* 0x040ff0000000181c */
[----:B------:R-:W-:Y:S01]  /*3b70*/  HMMA.16816.F32 R24, R48, R10, R24 ;  /* 0x0000000a3018723c */ /* 0x000fe20000001818 */
[----:B------:R-:W3:Y:S07]  /*3b80*/  LDSM.16.M88.4 R8, [R81+0x4000] ;  /* 0x004000005108783b */ /* 0x000eee0000000200 */
        /* <DEDUP_REMOVED lines=9> */
[----:B------:R-:W2:Y:S07]  /*3c20*/  LDSM.16.M88.4 R40, [R2+0x4800] ;  /* 0x004800000228783b */ /* 0x000eae0000000200 */
[C---:B------:R-:W-:Y:S08]  /*3c30*/  HMMA.16816.F32 R28, R12.reuse, R44, R28 ;  /* 0x0000002c0c1c723c */ /* 0x040ff0000000181c */
[----:B------:R-:W-:Y:S01]  /*3c40*/  HMMA.16816.F32 R24, R12, R46, R24 ;  /* 0x0000002e0c18723c */ /* 0x000fe20000001818 */
[----:B------:R-:W4:Y:S07]  /*3c50*/  LDSM.16.M88.4 R44, [R2+0x4000] ;  /* 0x00400000022c783b */ /* 0x000f2e0000000200 */
[----:B-1----:R-:W-:Y:S08]  /*3c60*/  HMMA.16816.F32 R20, R76, R4, R20 ;  /* 0x000000044c14723c */ /* 0x002ff00000001814 */
[C---:B------:R-:W-:Y:S08]  /*3c70*/  HMMA.16816.F32 R64, R12.reuse, R36, R64 ;  /* 0x000000240c40723c */ /* 0x040ff00000001840 */
[C---:B------:R-:W-:Y:S01]  /*3c80*/  HMMA.16816.F32 R60, R12.reuse, R38, R60 ;  /* 0x000000260c3c723c */ /* 0x040fe2000000183c */
[----:B------:R-:W-:Y:S07]  /*3c90*/  LDSM.16.M88.4 R36, [R2+0x5000] ;  /* 0x005000000224783b */ /* 0x000fee0000000200 */
[C---:B------:R-:W-:Y:S08]  /*3ca0*/  HMMA.16816.F32 R56, R12.reuse, R32, R56 ;  /* 0x000000200c38723c */ /* 0x040ff00000001838 */
[----:B------:R-:W-:Y:S01]  /*3cb0*/  HMMA.16816.F32 R52, R12, R34, R52 ;  /* 0x000000220c34723c */ /* 0x000fe20000001834 */
[----:B------:R-:W-:Y:S04]  /*3cc0*/  LDSM.16.M88.4 R12, [R183+0x8000] ;  /* 0x00800000b70c783b */ /* 0x000fe80000000200 */
[----:B------:R1:W-:Y:S03]  /*3cd0*/  LDSM.16.M88.4 R32, [R2+0x5800] ;  /* 0x005800000220783b */ /* 0x0003e60000000200 */
[C---:B------:R-:W-:Y:S01]  /*3ce0*/  HMMA.16816.F32 R16, R76.reuse, R6, R16 ;  /* 0x000000064c10723c */ /* 0x040fe20000001810 */
[----:B------:R-:W5:Y:S07]  /*3cf0*/  LDSM.16.M88.4 R4, [R0+0x4800] ;  /* 0x004800000004783b */ /* 0x000f6e0000000200 */
[C---:B---3--:R-:W-:Y:S08]  /*3d00*/  HMMA.16816.F32 R28, R76.reuse, R8, R28 ;  /* 0x000000084c1c723c */ /* 0x048ff0000000181c */
[----:B------:R-:W-:Y:S01]  /*3d10*/  HMMA.16816.F32 R24, R76, R10, R24 ;  /* 0x0000000a4c18723c */ /* 0x000fe20000001818 */
[----:B------:R-:W3:Y:S01]  /*3d20*/  LDSM.16.M88.4 R8, [R0+0x4000] ;  /* 0x004000000008783b */ /* 0x000ee20000000200 */
[----:B-1----:R-:W-:-:S06]  /*3d30*/  IMAD.IADD R2, R210, 0x1, R193 ;  /* 0x00000001d2027824 */ /* 0x002fcc00078e02c1 */
[----:B--2---:R-:W-:Y:S08]  /*3d40*/  HMMA.16816.F32 R20, R48, R40, R20 ;  /* 0x000000283014723c */ /* 0x004ff00000001814 */
[C---:B------:R-:W-:Y:S08]  /*3d50*/  HMMA.16816.F32 R64, R76.reuse, R72, R64 ;  /* 0x000000484c40723c */ /* 0x040ff00000001840 */
[C---:B------:R-:W-:Y:S08]  /*3d60*/  HMMA.16816.F32 R60, R76.reuse, R74, R60 ;  /* 0x0000004a4c3c723c */ /* 0x040ff0000000183c */
[C---:B------:R-:W-:Y:S08]  /*3d70*/  HMMA.16816.F32 R56, R76.reuse, R68, R56 ;  /* 0x000000444c38723c */ /* 0x040ff00000001838 */
[----:B------:R-:W-:Y:S08]  /*3d80*/  HMMA.16816.F32 R52, R76, R70, R52 ;  /* 0x000000464c34723c */ /* 0x000ff00000001834 */
[C---:B----4-:R-:W-:Y:S08]  /*3d90*/  HMMA.16816.F32 R28, R48.reuse, R44, R28 ;  /* 0x0000002c301c723c */ /* 0x050ff0000000181c */
[C---:B------:R-:W-:Y:S01]  /*3da0*/  HMMA.16816.F32 R24, R48.reuse, R46, R24 ;  /* 0x0000002e3018723c */ /* 0x040fe20000001818 */
[----:B------:R-:W-:Y:S07]  /*3db0*/  LDSM.16.M88.4 R44, [R0+0x5000] ;  /* 0x00500000002c783b */ /* 0x000fee0000000200 */
[----:B------:R-:W-:Y:S01]  /*3dc0*/  HMMA.16816.F32 R16, R48, R42, R16 ;  /* 0x0000002a3010723c */ /* 0x000fe20000001810 */
[----:B------:R1:W-:Y:S07]  /*3dd0*/  LDSM.16.M88.4 R40, [R0+0x5800] ;  /* 0x005800000028783b */ /* 0x0003ee0000000200 */
[----:B-----5:R-:W-:Y:S07]  /*3de0*/  HMMA.16816.F32 R20, R12, R4, R20 ;  /* 0x000000040c14723c */ /* 0x020fee0000001814 */
[----:B------:R-:W-:Y:S01]  /*3df0*/  @P2 IMAD.HI.U32 R4, R2, c[0x0][0x2c8], RZ ;  /* 0x0000b20002042a27 */ /* 0x000fe200078e00ff */
[----:B------:R-:W-:Y:S01]  /*3e00*/  HMMA.16816.F32 R64, R48, R36, R64 ;  /* 0x000000243040723c */ /* 0x000fe20000001840 */
[----:B------:R-:W-:-:S04]  /*3e10*/  IADD3 R5, R227, 0x1, -R80 ;  /* 0x00000001e3057810 */ /* 0x000fc80007ffe850 */
[----:B------:R-:W-:Y:S01]  /*3e20*/  IADD3 R5, -R228, R5, -R209 ;  /* 0x00000005e4057210 */ /* 0x000fe20007ffe9d1 */
[----:B-1----:R-:W-:Y:S01]  /*3e30*/  IMAD.MOV.U32 R0, RZ, RZ, R2 ;  /* 0x000000ffff007224 */ /* 0x002fe200078e0002 */
[----:B------:R-:W-:Y:S01]  /*3e40*/  @P2 SHF.R.U32.HI R0, RZ, c[0x0][0x2cc], R4 ;  /* 0x0000b300ff002a19 */ /* 0x000fe20000011604 */
[C---:B------:R-:W-:Y:S04]  /*3e50*/  HMMA.16816.F32 R60, R48.reuse, R38, R60 ;  /* 0x00000026303c723c */ /* 0x040fe8000000183c */
[----:B------:R-:W1:Y:S04]  /*3e60*/  SHFL.IDX PT, R2, R0, RZ, 0x1c1f ;  /* 0x001c1fff00027589 */ /* 0x000e6800000e0000 */
[C---:B------:R-:W-:Y:S08]  /*3e70*/  HMMA.16816.F32 R56, R48.reuse, R32, R56 ;  /* 0x000000203038723c */ /* 0x040ff00000001838 */
[----:B------:R-:W-:Y:S08]  /*3e80*/  HMMA.16816.F32 R52, R48, R34, R52 ;  /* 0x000000223034723c */ /* 0x000ff00000001834 */
[C---:B------:R-:W-:Y:S07]  /*3e90*/  HMMA.16816.F32 R16, R12.reuse, R6, R16 ;  /* 0x000000060c10723c */ /* 0x040fee0000001810 */
[C---:B------:R-:W-:Y:S01]  /*3ea0*/  IADD3 R7, R5.reuse, c[0x0][0x328], RZ ;  /* 0x0000ca0005077a10 */ /* 0x040fe20007ffe0ff */
[----:B---3--:R-:W-:Y:S01]  /*3eb0*/  HMMA.16816.F32 R28, R12, R8, R28 ;  /* 0x000000080c1c723c */ /* 0x008fe2000000181c */
[----:B------:R-:W-:-:S06]  /*3ec0*/  IADD3 R5, R5, UR4, RZ ;  /* 0x0000000405057c10 */ /* 0x000fcc000fffe0ff */
[----:B------:R-:W-:Y:S01]  /*3ed0*/  IADD3 R9, -R209, R227, -R80 ;  /* 0x000000e3d1097210 */ /* 0x000fe20007ffe950 */
[C---:B------:R-:W-:Y:S07]  /*3ee0*/  HMMA.16816.F32 R24, R12.reuse, R10, R24 ;  /* 0x0000000a0c18723c */ /* 0x040fee0000001818 */
[--C-:B-1----:R-:W-:Y:S01]  /*3ef0*/  IMAD.IADD R11, R5, 0x1, R2.reuse ;  /* 0x00000001050b7824 */ /* 0x102fe200078e0202 */
[C---:B------:R-:W-:Y:S08]  /*3f00*/  HMMA.16816.F32 R64, R12.reuse, R44, R64 ;  /* 0x0000002c0c40723c */ /* 0x040ff00000001840 */
[C---:B------:R-:W-:Y:S08]  /*3f10*/  HMMA.16816.F32 R60, R12.reuse, R46, R60 ;  /* 0x0000002e0c3c723c */ /* 0x040ff0000000183c */
[C---:B------:R-:W-:Y:S08]  /*3f20*/  HMMA.16816.F32 R56, R12.reuse, R40, R56 ;  /* 0x000000280c38723c */ /* 0x040ff00000001838 */
[----:B------:R-:W-:Y:S07]  /*3f30*/  HMMA.16816.F32 R52, R12, R42, R52 ;  /* 0x0000002a0c34723c */ /* 0x000fee0000001834 */
[----:B------:R-:W-:-:S05]  /*3f40*/  IMAD.IADD R12, R7, 0x1, R2 ;  /* 0x00000001070c7824 */ /* 0x000fca00078e0202 */
        /* <DEDUP_REMOVED lines=13> */
.L_x_1661:
[----:B------:R-:W-:-:S04]  /*4020*/  MOV R2, c[0x0][0x32c] ;  /* 0x0000cb0000027a02 */ /* 0x000fc80000000f00 */
[----:B------:R-:W-:-:S13]  /*4030*/  ISETP.NE.AND P0, PT, R2, 0x1, PT ;  /* 0x000000010200780c */ /* 0x000fda0003f05270 */
[----:B------:R-:W-:-:S05]  /*4040*/  @P0 IMAD.HI.U32 R2, R13, c[0x0][0x330], RZ ;  /* 0x0000cc000d020a27 */ /* 0x000fca00078e00ff */
[----:B------:R-:W-:Y:S02]  /*4050*/  @P0 SHF.R.U32.HI R13, RZ, c[0x0][0x334], R2 ;  /* 0x0000cd00ff0d0a19 */ /* 0x000fe40000011602 */
.L_x_1662:
[----:B------:R-:W-:Y:S05]  /*4060*/  BSYNC B0 ;  /* 0x0000000000007941 */ /* 0x000fea0003800000 */
.L_x_1660:
[----:B------:R-:W-:-:S04]  /*4070*/  IMAD R2, R13, c[0x0][0x32c], -R80 ;  /* 0x0000cb000d027a24 */ /* 0x000fc800078e0a50 */
[----:B------:R-:W-:-:S05]  /*4080*/  IMAD.IADD R2, R2, 0x1, -R209 ;  /* 0x0000000102027824 */ /* 0x000fca00078e0ad1 */
[----:B------:R-:W-:Y:S02]  /*4090*/  IADD3 R13, R2, c[0x0][0x32c], RZ ;  /* 0x0000cb00020d7a10 */ /* 0x000fe40007ffe0ff */
[----:B------:R-:W-:Y:S02]  /*40a0*/  IMNMX R11, R11, R2, !PT ;  /* 0x000000020b0b7217 */ /* 0x000fe40007800200 */
[----:B------:R-:W-:Y:S02]  /*40b0*/  IMNMX R12, R12, R13, PT ;  /* 0x0000000d0c0c7217 */ /* 0x000fe40003800200 */
.L_x_1659:
[----:B------:R-:W-:Y:S01]  /*40c0*/  ISETP.GT.AND P0, PT, R133, RZ, PT ;  /* 0x000000ff8500720c */ /* 0x000fe20003f04270 */
[----:B------:R-:W1:Y:S03]  /*40d0*/  SHFL.IDX PT, R2, R0, 0x1, 0x1c1f ;  /* 0x003c1f0000027f89 */ /* 0x000e6600000e0000 */
[C---:B------:R-:W-:Y:S02]  /*40e0*/  ISETP.GT.AND P4, PT, R11.reuse, RZ, P0 ;  /* 0x000000ff0b00720c */ /* 0x040fe40000784270 */
[----:B------:R-:W-:-:S02]  /*40f0*/  ISETP.GT.AND P6, PT, R11, 0x1, P0 ;  /* 0x000000010b00780c */ /* 0x000fc400007c4270 */
[----:B------:R-:W-:Y:S02]  /*4100*/  ISETP.LT.OR P4, PT, R12, 0x1, P4 ;  /* 0x000000010c00780c */ /* 0x000fe40002781670 */
[C---:B------:R-:W-:Y:S02]  /*4110*/  ISETP.GT.AND P5, PT, R11.reuse, 0x8, P0 ;  /* 0x000000080b00780c */ /* 0x040fe400007a4270 */
[----:B------:R-:W-:Y:S02]  /*4120*/  FSEL R28, R28, -INF , !P4 ;  /* 0xff8000001c1c7808 */ /* 0x000fe40006000000 */
[----:B------:R-:W-:Y:S02]  /*4130*/  ISETP.GT.AND P4, PT, R11, 0x9, P0 ;  /* 0x000000090b00780c */ /* 0x000fe40000784270 */
[C---:B------:R-:W-:Y:S02]  /*4140*/  ISETP.LT.OR P6, PT, R12.reuse, 0x2, P6 ;  /* 0x000000020c00780c */ /* 0x040fe400037c1670 */
[----:B------:R-:W-:-:S02]  /*4150*/  ISETP.LT.OR P5, PT, R12, 0x9, P5 ;  /* 0x000000090c00780c */ /* 0x000fc40002fa1670 */
[----:B------:R-:W-:Y:S02]  /*4160*/  ISETP.LT.OR P4, PT, R12, 0xa, P4 ;  /* 0x0000000a0c00780c */ /* 0x000fe40002781670 */
[----:B------:R-:W-:Y:S02]  /*4170*/  FSEL R10, R29, -INF , !P6 ;  /* 0xff8000001d0a7808 */ /* 0x000fe40007000000 */
[----:B------:R-:W-:Y:S01]  /*4180*/  FSEL R24, R24, -INF , !P5 ;  /* 0xff80000018187808 */ /* 0x000fe20006800000 */
[--C-:B-1----:R-:W-:Y:S01]  /*4190*/  IMAD.IADD R0, R7, 0x1, R2.reuse ;  /* 0x0000000107007824 */ /* 0x102fe200078e0202 */
[----:B------:R-:W-:Y:S01]  /*41a0*/  FSEL R8, R25, -INF , !P4 ;  /* 0xff80000019087808 */ /* 0x000fe20006000000 */
[----:B------:R-:W-:Y:S01]  /*41b0*/  IMAD.IADD R7, R5, 0x1, R2 ;  /* 0x0000000105077824 */ /* 0x000fe200078e0202 */
[C---:B------:R-:W-:Y:S02]  /*41c0*/  ISETP.GT.AND P6, PT, R11.reuse, 0x10, P0 ;  /* 0x000000100b00780c */ /* 0x040fe400007c4270 */
[----:B------:R-:W-:-:S02]  /*41d0*/  ISETP.GT.AND P5, PT, R11, 0x11, P0 ;  /* 0x000000110b00780c */ /* 0x000fc400007a4270 */
[----:B------:R-:W-:Y:S02]  /*41e0*/  ISETP.GT.AND P4, PT, R11, 0x18, P0 ;  /* 0x000000180b00780c */ /* 0x000fe40000784270 */
[C---:B------:R-:W-:Y:S02]  /*41f0*/  ISETP.LT.OR P6, PT, R12.reuse, 0x11, P6 ;  /* 0x000000110c00780c */ /* 0x040fe400037c1670 */
[C---:B------:R-:W-:Y:S02]  /*4200*/  ISETP.LT.OR P5, PT, R12.reuse, 0x12, P5 ;  /* 0x000000120c00780c */ /* 0x040fe40002fa1670 */
[----:B------:R-:W-:Y:S02]  /*4210*/  ISETP.LT.OR P4, PT, R12, 0x19, P4 ;  /* 0x000000190c00780c */ /* 0x000fe40002781670 */
[----:B------:R-:W-:Y:S02]  /*4220*/  FSEL R20, R20, -INF , !P6 ;  /* 0xff80000014147808 */ /* 0x000fe40007000000 */
[----:B------:R-:W-:-:S02]  /*4230*/  FSEL R6, R21, -INF , !P5 ;  /* 0xff80000015067808 */ /* 0x000fc40006800000 */
[----:B------:R-:W-:Y:S02]  /*4240*/  FSEL R16, R16, -INF , !P4 ;  /* 0xff80000010107808 */ /* 0x000fe40006000000 */
[C---:B------:R-:W-:Y:S02]  /*4250*/  ISETP.GT.AND P6, PT, R11.reuse, 0x19, P0 ;  /* 0x000000190b00780c */ /* 0x040fe400007c4270 */
[C---:B------:R-:W-:Y:S02]  /*4260*/  ISETP.GT.AND P5, PT, R11.reuse, 0x20, P0 ;  /* 0x000000200b00780c */ /* 0x040fe400007a4270 */
[----:B------:R-:W-:Y:S02]  /*4270*/  ISETP.GT.AND P4, PT, R11, 0x21, P0 ;  /* 0x000000210b00780c */ /* 0x000fe40000784270 */
[C---:B------:R-:W-:Y:S02]  /*4280*/  ISETP.LT.OR P6, PT, R12.reuse, 0x1a, P6 ;  /* 0x0000001a0c00780c */ /* 0x040fe400037c1670 */
[----:B------:R-:W-:-:S02]  /*4290*/  ISETP.LT.OR P5, PT, R12, 0x21, P5 ;  /* 0x000000210c00780c */ /* 0x000fc40002fa1670 */
[----:B------:R-:W-:Y:S02]  /*42a0*/  ISETP.LT.OR P4, PT, R12, 0x22, P4 ;  /* 0x000000220c00780c */ /* 0x000fe40002781670 */
[----:B------:R-:W-:Y:S02]  /*42b0*/  FSEL R4, R17, -INF , !P6 ;  /* 0xff80000011047808 */ /* 0x000fe40007000000 */
[----:B------:R-:W-:Y:S02]  /*42c0*/  FSEL R158, R64, -INF , !P5 ;  /* 0xff800000409e7808 */ /* 0x000fe40006800000 */
[----:B------:R-:W-:Y:S02]  /*42d0*/  FSEL R168, R65, -INF , !P4 ;  /* 0xff80000041a87808 */ /* 0x000fe40006000000 */
        /* <DEDUP_REMOVED lines=15> */
[----:B------:R-:W-:Y:S02]  /*43d0*/  IMNMX R0, R9, R0, PT ;  /* 0x0000000009007217 */ /* 0x000fe40003800200 */
[----:B------:R-:W-:Y:S02]  /*43e0*/  FSEL R170, R57, -INF , !P6 ;  /* 0xff80000039aa7808 */ /* 0x000fe40007000000 */
[----:B------:R-:W-:Y:S02]  /*43f0*/  FSEL R142, R52, -INF , !P5 ;  /* 0xff800000348e7808 */ /* 0x000fe40006800000 */
[----:B------:R-:W-:Y:S01]  /*4400*/  FSEL R140, R53, -INF , !P4 ;  /* 0xff800000358c7808 */ /* 0x000fe20006000000 */
        /* <DEDUP_REMOVED lines=12> */
.L_x_1665:
[----:B------:R-:W-:-:S04]  /*44d0*/  MOV R2, c[0x0][0x32c] ;  /* 0x0000cb0000027a02 */ /* 0x000fc80000000f00 */
[----:B------:R-:W-:-:S13]  /*44e0*/  ISETP.NE.AND P4, PT, R2, 0x1, PT ;  /* 0x000000010200780c */ /* 0x000fda0003f85270 */
[----:B------:R-:W-:-:S05]  /*44f0*/  @P4 IMAD.HI.U32 R2, R5, c[0x0][0x330], RZ ;  /* 0x0000cc0005024a27 */ /* 0x000fca00078e00ff */
[----:B------:R-:W-:Y:S02]  /*4500*/  @P4 SHF.R.U32.HI R5, RZ, c[0x0][0x334], R2 ;  /* 0x0000cd00ff054a19 */ /* 0x000fe40000011602 */
.L_x_1666:
[----:B------:R-:W-:Y:S05]  /*4510*/  BSYNC B0 ;  /* 0x0000000000007941 */ /* 0x000fea0003800000 */
.L_x_1664:
[----:B------:R-:W-:-:S04]  /*4520*/  IMAD R2, R5, c[0x0][0x32c], -R80 ;  /* 0x0000cb0005027a24 */ /* 0x000fc800078e0a50 */
[----:B------:R-:W-:-:S05]  /*4530*/  IMAD.IADD R2, R2, 0x1, -R209 ;  /* 0x0000000102027824 */ /* 0x000fca00078e0ad1 */
[----:B------:R-:W-:Y:S02]  /*4540*/  IADD3 R5, R2, c[0x0][0x32c], RZ ;  /* 0x0000cb0002057a10 */ /* 0x000fe40007ffe0ff */
[----:B------:R-:W-:Y:S02]  /*4550*/  IMNMX R7, R7, R2, !PT ;  /* 0x0000000207077217 */ /* 0x000fe40007800200 */
[----:B------:R-:W-:Y:S02]  /*4560*/  IMNMX R0, R0, R5, PT ;  /* 0x0000000500007217 */ /* 0x000fe40003800200 */
.L_x_1663:
[----:B------:R-:W-:Y:S01]  /*4570*/  ISETP.GT.AND P6, PT, R7, RZ, P0 ;  /* 0x000000ff0700720c */ /* 0x000fe200007c4270 */
[----:B------:R-:W-:-:S04]  /*4580*/  DEPBAR.LE SB0, 0x2 ;  /* 0x000080800000791a */ /* 0x000fc80000000000 */
[----:B------:R-:W-:Y:S01]  /*4590*/  BAR.SYNC.DEFER_BLOCKING 0x0 ;  /* 0x0000000000007b1d */ /* 0x000fe20000010000 */
[----:B------:R-:W-:Y:S01]  /*45a0*/  ISETP.GT.AND P5, PT, R7, 0x1, P0 ;  /* 0x000000010700780c */ /* 0x000fe200007a4270 */
[C---:B------:R-:W-:Y:S01]  /*45b0*/  IMAD.IADD R164, R187.reuse, 0x1, R182 ;  /* 0x00000001bba47824 */ /* 0x040fe200078e02b6 */
[----:B------:R-:W-:Y:S01]  /*45c0*/  FMNMX.FTZ R5, R28, R10, !PT ;  /* 0x0000000a1c057209 */ /* 0x000fe20007810000 */
[----:B------:R-:W-:Y:S01]  /*45d0*/  IMAD.IADD R156, R187, 0x1, R181 ;  /* 0x00000001bb9c7824 */ /* 0x000fe200078e02b5 */
[C---:B------:R-:W-:Y:S01]  /*45e0*/  ISETP.LT.OR P6, PT, R0.reuse, 0x1, P6 ;  /* 0x000000010000780c */ /* 0x040fe200037c1670 */
[----:B------:R-:W-:Y:S01]  /*45f0*/  BSSY B0, `(.L_x_1667) ;  /* 0x0000173000007945 */ /* 0x000fe20003800000 */
[----:B------:R-:W-:Y:S02]  /*4600*/  ISETP.LT.OR P5, PT, R0, 0x2, P5 ;  /* 0x000000020000780c */ /* 0x000fe40002fa1670 */
[----:B------:R-:W-:Y:S02]  /*4610*/  ISETP.GT.AND P4, PT, R7, 0x8, P0 ;  /* 0x000000080700780c */ /* 0x000fe40000784270 */
[----:B------:R-:W-:-:S02]  /*4620*/  FMNMX.FTZ R5, R24, R5, !PT ;  /* 0x0000000518057209 */ /* 0x000fc40007810000 */
[----:B------:R-:W-:Y:S02]  /*4630*/  FSEL R30, R30, -INF , !P6 ;  /* 0xff8000001e1e7808 */ /* 0x000fe40007000000 */
[----:B------:R-:W-:Y:S02]  /*4640*/  FSEL R31, R31, -INF , !P5 ;  /* 0xff8000001f1f7808 */ /* 0x000fe40006800000 */
[----:B------:R-:W-:Y:S02]  /*4650*/  ISETP.LT.OR P4, PT, R0, 0x9, P4 ;  /* 0x000000090000780c */ /* 0x000fe40002781670 */
[C---:B------:R-:W-:Y:S02]  /*4660*/  ISETP.GT.AND P6, PT, R7.reuse, 0x9, P0 ;  /* 0x000000090700780c */ /* 0x040fe400007c4270 */
[----:B------:R-:W-:Y:S02]  /*4670*/  FMNMX.FTZ R9, R8, R5, !PT ;  /* 0x0000000508097209 */ /* 0x000fe40007810000 */
[----:B------:R-:W-:Y:S01]  /*4680*/  ISETP.GT.AND P5, PT, R7, 0x10, P0 ;  /* 0x000000100700780c */ /* 0x000fe200007a4270 */
[----:B------:R-:W-:Y:S01]  /*4690*/  LDSM.16.MT88.4 R40, [R182+0x2000] ;  /* 0x00200000b628783b */ /* 0x000fe20000004200 */
[----:B------:R-:W-:-:S02]  /*46a0*/  FSEL R5, R26, -INF , !P4 ;  /* 0xff8000001a057808 */ /* 0x000fc40006000000 */
[----:B------:R-:W-:Y:S01]  /*46b0*/  ISETP.LT.OR P6, PT, R0, 0xa, P6 ;  /* 0x0000000a0000780c */ /* 0x000fe200037c1670 */
[----:B------:R-:W-:Y:S01]  /*46c0*/  LDSM.16.MT88.4 R124, [R182] ;  /* 0x00000000b67c783b */ /* 0x000fe20000004200 */
[----:B------:R-:W-:Y:S02]  /*46d0*/  FMNMX.FTZ R2, R30, R31, !PT ;  /* 0x0000001f1e027209 */ /* 0x000fe40007810000 */
[----:B------:R-:W-:Y:S01]  /*46e0*/  ISETP.GT.AND P4, PT, R7, 0x11, P0 ;  /* 0x000000110700780c */ /* 0x000fe20000784270 */
[----:B------:R-:W-:Y:S01]  /*46f0*/  LDSM.16.MT88.4 R104, [R164] ;  /* 0x00000000a468783b */ /* 0x000fe20000004200 */
[----:B------:R-:W-:Y:S02]  /*4700*/  FMNMX.FTZ R9, R20, R9, !PT ;  /* 0x0000000914097209 */ /* 0x000fe40007810000 */
[----:B------:R-:W-:Y:S01]  /*4710*/  ISETP.LT.OR P5, PT, R0, 0x11, P5 ;  /* 0x000000110000780c */ /* 0x000fe20002fa1670 */
[----:B------:R-:W-:Y:S01]  /*4720*/  LDSM.16.MT88.4 R112, [R181] ;  /* 0x00000000b570783b */ /* 0x000fe20000004200 */
[----:B------:R-:W-:-:S02]  /*4730*/  FSEL R27, R27, -INF , !P6 ;  /* 0xff8000001b1b7808 */ /* 0x000fc40007000000 */
[----:B------:R-:W-:Y:S01]  /*4740*/  FMNMX.FTZ R2, R5, R2, !PT ;  /* 0x0000000205027209 */ /* 0x000fe20007810000 */
[----:B------:R-:W-:Y:S01]  /*4750*/  LDSM.16.MT88.4 R120, [R225] ;  /* 0x00000000e178783b */ /* 0x000fe20000004200 */
[----:B------:R-:W-:Y:S02]  /*4760*/  ISETP.LT.OR P4, PT, R0, 0x12, P4 ;  /* 0x000000120000780c */ /* 0x000fe40002781670 */
[----:B------:R-:W-:Y:S01]  /*4770*/  FMNMX.FTZ R9, R6, R9, !PT ;  /* 0x0000000906097209 */ /* 0x000fe20007810000 */
[----:B------:R-:W-:Y:S01]  /*4780*/  LDSM.16.MT88.4 R48, [R164+0x2000] ;  /* 0x00200000a430783b */ /* 0x000fe20000004200 */
[----:B------:R-:W-:Y:S02]  /*4790*/  FSEL R11, R22, -INF , !P5 ;  /* 0xff800000160b7808 */ /* 0x000fe40006800000 */
[----:B------:R-:W-:Y:S01]  /*47a0*/  ISETP.GT.AND P5, PT, R7, 0x18, P0 ;  /* 0x000000180700780c */ /* 0x000fe200007a4270 */
[----:B------:R-:W-:Y:S01]  /*47b0*/  LDSM.16.MT88.4 R72, [R182+0x4000] ;  /* 0x00400000b648783b */ /* 0x000fe20000004200 */
[----:B------:R-:W-:-:S02]  /*47c0*/  FMNMX.FTZ R2, R27, R2, !PT ;  /* 0x000000021b027209 */ /* 0x000fc40007810000 */
[----:B------:R-:W-:Y:S01]  /*47d0*/  FSEL R23, R23, -INF , !P4 ;  /* 0xff80000017177808 */ /* 0x000fe20006000000 */
[----:B------:R-:W-:Y:S01]  /*47e0*/  LDSM.16.MT88.4 R80, [R164+0x4000] ;  /* 0x00400000a450783b */ /* 0x000fe20000004200 */
[----:B------:R-:W-:Y:S02]  /*47f0*/  FMNMX.FTZ R9, R16, R9, !PT ;  /* 0x0000000910097209 */ /* 0x000fe40007810000 */
[----:B------:R-:W-:Y:S01]  /*4800*/  ISETP.GT.AND P4, PT, R7, 0x19, P0 ;  /* 0x000000190700780c */ /* 0x000fe20000784270 */
[----:B------:R-:W-:Y:S01]  /*4810*/  LDSM.16.MT88.4 R88, [R181+0x4000] ;  /* 0x00400000b558783b */ /* 0x000fe20000004200 */
[----:B------:R-:W-:Y:S02]  /*4820*/  ISETP.LT.OR P5, PT, R0, 0x19, P5 ;  /* 0x000000190000780c */ /* 0x000fe40002fa1670 */
[----:B------:R-:W-:Y:S01]  /*4830*/  FMNMX.FTZ R2, R11, R2, !PT ;  /* 0x000000020b027209 */ /* 0x000fe20007810000 */
[----:B------:R-:W-:Y:S01]  /*4840*/  LDSM.16.MT88.4 R136, [R164+0x800] ;  /* 0x00080000a488783b */ /* 0x000fe20000004200 */
[----:B------:R-:W-:-:S02]  /*4850*/  FMNMX.FTZ R13, R4, R9, !PT ;  /* 0x00000009040d7209 */ /* 0x000fc40007810000 */
[----:B------:R-:W-:Y:S01]  /*4860*/  ISETP.LT.OR P4, PT, R0, 0x1a, P4 ;  /* 0x0000001a0000780c */ /* 0x000fe20002781670 */
[----:B------:R-:W-:Y:S01]  /*4870*/  LDSM.16.MT88.4 R32, [R181+0x800] ;  /* 0x00080000b520783b */ /* 0x000fe20000004200 */
[----:B------:R-:W-:Y:S02]  /*4880*/  FSEL R9, R18, -INF , !P5 ;  /* 0xff80000012097808 */ /* 0x000fe40006800000 */
[----:B------:R-:W-:Y:S02]  /*4890*/  ISETP.GT.AND P5, PT, R7, 0x20, P0 ;  /* 0x000000200700780c */ /* 0x000fe400007a4270 */
[----:B------:R-:W-:Y:S02]  /*48a0*/  FMNMX.FTZ R2, R23, R2, !PT ;  /* 0x0000000217027209 */ /* 0x000fe40007810000 */
[----:B------:R-:W-:Y:S02]  /*48b0*/  FSEL R19, R19, -INF , !P4 ;  /* 0xff80000013137808 */ /* 0x000fe40006000000 */
[----:B------:R-:W-:-:S02]  /*48c0*/  ISETP.GT.AND P4, PT, R7, 0x21, P0 ;  /* 0x000000210700780c */ /* 0x000fc40000784270 */
[----:B------:R-:W-:Y:S02]  /*48d0*/  ISETP.LT.OR P5, PT, R0, 0x21, P5 ;  /* 0x000000210000780c */ /* 0x000fe40002fa1670 */
[----:B------:R-:W-:Y:S02]  /*48e0*/  FMNMX.FTZ R2, R9, R2, !PT ;  /* 0x0000000209027209 */ /* 0x000fe40007810000 */
[----:B------:R-:W-:Y:S02]  /*48f0*/  FMNMX.FTZ R13, R158, R13, !PT ;  /* 0x0000000d9e0d7209 */ /* 0x000fe40007810000 */
[----:B------:R-:W-:Y:S02]  /*4900*/  ISETP.LT.OR P4, PT, R0, 0x22, P4 ;  /* 0x000000220000780c */ /* 0x000fe40002781670 */
[----:B------:R-:W-:Y:S02]  /*4910*/  FSEL R177, R66, -INF , !P5 ;  /* 0xff80000042b17808 */ /* 0x000fe40006800000 */
[----:B------:R-:W-:-:S02]  /*4920*/  ISETP.GT.AND P5, PT, R7, 0x28, P0 ;  /* 0x000000280700780c */ /* 0x000fc400007a4270 */
[----:B------:R-:W-:Y:S02]  /*4930*/  FMNMX.FTZ R12, R19, R2, !PT ;  /* 0x00000002130c7209 */ /* 0x000fe40007810000 */
[----:B------:R-:W-:Y:S02]  /*4940*/  FMNMX.FTZ R13, R168, R13, !PT ;  /* 0x0000000da80d7209 */ /* 0x000fe40007810000 */
[----:B------:R-:W-:Y:S02]  /*4950*/  FSEL R167, R67, -INF , !P4 ;  /* 0xff80000043a77808 */ /* 0x000fe40006000000 */
[----:B------:R-:W-:Y:S01]  /*4960*/  ISETP.GT.AND P4, PT, R7, 0x29, P0 ;  /* 0x000000290700780c */ /* 0x000fe20000784270 */
[----:B------:R-:W-:Y:S01]  /*4970*/  LDSM.16.MT88.4 R64, [R156+0x2000] ;  /* 0x002000009c40783b */ /* 0x000fe20000004200 */
[----:B------:R-:W-:Y:S02]  /*4980*/  ISETP.LT.OR P5, PT, R0, 0x29, P5 ;  /* 0x000000290000780c */ /* 0x000fe40002fa1670 */
[----:B------:R-:W-:-:S02]  /*4990*/  FMNMX.FTZ R12, R177, R12, !PT ;  /* 0x0000000cb10c7209 */ /* 0x000fc40007810000 */
[----:B------:R-:W-:Y:S02]  /*49a0*/  FMNMX.FTZ R13, R160, R13, !PT ;  /* 0x0000000da00d7209 */ /* 0x000fe40007810000 */
[----:B------:R-:W-:Y:S02]  /*49b0*/  ISETP.GT.AND P6, PT, R7, 0x30, P0 ;  /* 0x000000300700780c */ /* 0x000fe400007c4270 */
[----:B------:R-:W-:Y:S02]  /*49c0*/  ISETP.LT.OR P4, PT, R0, 0x2a, P4 ;  /* 0x0000002a0000780c */ /* 0x000fe40002781670 */
[----:B------:R-:W-:Y:S02]  /*49d0*/  FSEL R175, R62, -INF , !P5 ;  /* 0xff8000003eaf7808 */ /* 0x000fe40006800000 */
[----:B------:R-:W-:Y:S02]  /*49e0*/  FMNMX.FTZ R12, R167, R12, !PT ;  /* 0x0000000ca70c7209 */ /* 0x000fe40007810000 */
[----:B------:R-:W-:-:S02]  /*49f0*/  FMNMX.FTZ R13, R166, R13, !PT ;  /* 0x0000000da60d7209 */ /* 0x000fc40007810000 */
[----:B------:R-:W-:Y:S02]  /*4a00*/  FSEL R173, R63, -INF , !P4 ;  /* 0xff8000003fad7808 */ /* 0x000fe40006000000 */
[----:B------:R-:W-:Y:S02]  /*4a10*/  ISETP.GT.AND P5, PT, R7, 0x31, P0 ;  /* 0x000000310700780c */ /* 0x000fe400007a4270 */
[----:B------:R-:W-:Y:S02]  /*4a20*/  ISETP.LT.OR P6, PT, R0, 0x31, P6 ;  /* 0x000000310000780c */ /* 0x000fe400037c1670 */
[----:B------:R-:W-:Y:S02]  /*4a30*/  FMNMX.FTZ R12, R175, R12, !PT ;  /* 0x0000000caf0c7209 */ /* 0x000fe40007810000 */
[----:B------:R-:W-:Y:S02]  /*4a40*/  FMNMX.FTZ R13, R172, R13, !PT ;  /* 0x0000000dac0d7209 */ /* 0x000fe40007810000 */
[----:B------:R-:W-:-:S02]  /*4a50*/  ISETP.GT.AND P4, PT, R7, 0x38, P0 ;  /* 0x000000380700780c */ /* 0x000fc40000784270 */
[----:B------:R-:W-:Y:S02]  /*4a60*/  ISETP.LT.OR P5, PT, R0, 0x32, P5 ;  /* 0x000000320000780c */ /* 0x000fe40002fa1670 */
[----:B------:R-:W-:Y:S02]  /*4a70*/  FSEL R169, R58, -INF , !P6 ;  /* 0xff8000003aa97808 */ /* 0x000fe40007000000 */
[----:B------:R-:W-:Y:S02]  /*4a80*/  FMNMX.FTZ R12, R173, R12, !PT ;  /* 0x0000000cad0c7209 */ /* 0x000fe40007810000 */
[----:B------:R-:W-:Y:S02]  /*4a90*/  FMNMX.FTZ R13, R170, R13, !PT ;  /* 0x0000000daa0d7209 */ /* 0x000fe40007810000 */
[----:B------:R-:W-:Y:S02]  /*4aa0*/  ISETP.GT.AND P0, PT, R7, 0x39, P0 ;  /* 0x000000390700780c */ /* 0x000fe40000704270 */
[----:B------:R-:W-:-:S02]  /*4ab0*/  FSEL R143, R59, -INF , !P5 ;  /* 0xff8000003b8f7808 */ /* 0x000fc40006800000 */
[----:B------:R-:W-:Y:S01]  /*4ac0*/  ISETP.LT.OR P4, PT, R0, 0x39, P4 ;  /* 0x000000390000780c */ /* 0x000fe20002781670 */
[----:B------:R-:W-:Y:S01]  /*4ad0*/  LDSM.16.MT88.4 R56, [R181+0x2000] ;  /* 0x00200000b538783b */ /* 0x000fe20000004200 */
[----:B------:R-:W-:Y:S02]  /*4ae0*/  FMNMX.FTZ R12, R169, R12, !PT ;  /* 0x0000000ca90c7209 */ /* 0x000fe40007810000 */
[----:B------:R-:W-:Y:S02]  /*4af0*/  FMNMX.FTZ R13, R142, R13, !PT ;  /* 0x0000000d8e0d7209 */ /* 0x000fe40007810000 */
[----:B------:R-:W-:Y:S02]  /*4b00*/  ISETP.LT.OR P0, PT, R0, 0x3a, P0 ;  /* 0x0000003a0000780c */ /* 0x000fe40000701670 */
[----:B------:R-:W-:Y:S02]  /*4b10*/  FSEL R141, R54, -INF , !P4 ;  /* 0xff800000368d7808 */ /* 0x000fe40006000000 */
[----:B------:R-:W-:-:S02]  /*4b20*/  FMNMX.FTZ R12, R143, R12, !PT ;  /* 0x0000000c8f0c7209 */ /* 0x000fc40007810000 */
[----:B------:R-:W-:Y:S02]  /*4b30*/  FMNMX.FTZ R2, R140, R13, !PT ;  /* 0x0000000d8c027209 */ /* 0x000fe40007810000 */
[----:B------:R-:W-:Y:S02]  /*4b40*/  FSEL R165, R55, -INF , !P0 ;  /* 0xff80000037a57808 */ /* 0x000fe40004000000 */
[----:B------:R-:W-:Y:S01]  /*4b50*/  FMNMX.FTZ R12, R141, R12, !PT ;  /* 0x0000000c8d0c7209 */ /* 0x000fe20007810000 */
[----:B------:R-:W1:Y:S03]  /*4b60*/  SHFL.BFLY PT, R13, R2, 0x2, 0x1f ;  /* 0x0c401f00020d7f89 */ /* 0x000e6600000e0000 */
        /* <DEDUP_REMOVED lines=23> */
[----:B------:R-:W-:Y:S01]  /*4ce0*/  LDSM.16.MT88.4 R28, [R156+0x800] ;  /* 0x000800009c1c783b */ /* 0x000fe20000004200 */
        /* <DEDUP_REMOVED lines=11> */
[----:B------:R-:W3:Y:S01]  /*4da0*/  LDSM.16.MT88.4 R8, [R182+0x2800] ;  /* 0x00280000b608783b */ /* 0x000ee20000004200 */
[--C-:B------:R-:W-:Y:S02]  /*4db0*/  FFMA.FTZ R151, R20, c[0x0][0x2d0], -R171.reuse ;  /* 0x0000b40014977a23 */ /* 0x100fe400000108ab */
[----:B------:R-:W-:Y:S01]  /*4dc0*/  FFMA.FTZ R144, R23, c[0x0][0x2d0], -R162 ;  /* 0x0000b40017907a23 */ /* 0x000fe200000108a2 */
[----:B------:R-:W4:Y:S01]  /*4dd0*/  MUFU.EX2 R150, R150 ;  /* 0x0000009600967308 */ /* 0x000f220000000800 */
[----:B------:R-:W5:Y:S01]  /*4de0*/  LDSM.16.MT88.4 R16, [R181+0x2800] ;  /* 0x00280000b510783b */ /* 0x000f620000004200 */
        /* <DEDUP_REMOVED lines=29> */
[----:B----4-:R-:W-:-:S02]  /*4fc0*/  F2FP.PACK_AB R99, R148, R153 ;  /* 0x000000999463723e */ /* 0x010fc400000000ff */
[----:B------:R-:W2:Y:S01]  /*4fd0*/  MUFU.EX2 R146, R146 ;  /* 0x0000009200927308 */ /* 0x000ea20000000800 */
        /* <DEDUP_REMOVED lines=47> */
[C---:B------:R-:W-:Y:S07]  /*52d0*/  HMMA.16816.F32 R92, R96.reuse, R4, RZ ;  /* 0x00000004605c723c */ /* 0x040fee00000018ff */
        /* <DEDUP_REMOVED lines=12> */
[----:B---3--:R-:W-:Y:S01]  /*53a0*/  HMMA.16816.F32 R36, R4, R8, R36 ;  /* 0x000000080424723c */ /* 0x008fe20000001824 */
[----:B------:R-:W-:-:S07]  /*53b0*/  FADD.FTZ R147, R134, R147 ;  /* 0x0000009386937221 */ /* 0x000fce0000010000 */
[C---:B------:R-:W-:Y:S01]  /*53c0*/  HMMA.16816.F32 R40, R4.reuse, R10, R40 ;  /* 0x0000000a0428723c */ /* 0x040fe20000001828 */
[----:B------:R-:W1:Y:S07]  /*53d0*/  LDSM.16.MT88.4 R8, [R164+0x4800] ;  /* 0x00480000a408783b */ /* 0x000e6e0000004200 */
[C---:B-----5:R-:W-:Y:S08]  /*53e0*/  HMMA.16816.F32 R52, R4.reuse, R16, R52 ;  /* 0x000000100434723c */ /* 0x060ff00000001834 */
        /* <DEDUP_REMOVED lines=118> */
[----:B------:R-:W-:Y:S07]  /*5b50*/  HMMA.16816.F32 R96, R4, R18, R96 ;  /* 0x000000120460723c */ /* 0x000fee0000001860 */
[----:B------:R-:W-:-:S04]  /*5b60*/  IADD3 R5, R133, -0x3, RZ ;  /* 0xfffffffd85057810 */ /* 0x000fc80007ffe0ff */
[----:B------:R-:W-:Y:S11]  /*5b70*/  ISETP.GE.AND P0, PT, R5, R230, PT ;  /* 0x000000e60500720c */ /* 0x000ff60003f06270 */
[----:B------:R-:W-:Y:S02]  /*5b80*/  @!UPT UIADD3 URZ, URZ, URZ, URZ ;  /* 0x0000003f3f3ff290 */ /* 0x000fe4000fffe03f */
[----:B------:R-:W-:Y:S05]  /*5b90*/  @!P0 BRA `(.L_x_1668) ;  /* 0x0000018000008947 */ /* 0x000fea0003800000 */
[----:B------:R-:W-:Y:S01]  /*5ba0*/  SHF.R.S32.HI R4, RZ, 0x1f, R5 ;  /* 0x0000001fff047819 */ /* 0x000fe20000011405 */
[----:B------:R-:W-:Y:S01]  /*5bb0*/  IMAD.WIDE.U32 R6, R5, c[0x0][0x1e0], RZ ;  /* 0x0000780005067a25 */ /* 0x000fe200078e00ff */
[----:B------:R-:W-:-:S03]  /*5bc0*/  ISETP.GE.AND P4, PT, R218, c[0x0][0x1d4], PT ;  /* 0x00007500da007a0c */ /* 0x000fc60003f86270 */
[----:B------:R-:W-:-:S04]  /*5bd0*/  IMAD R4, R4, c[0x0][0x1e0], RZ ;  /* 0x0000780004047a24 */ /* 0x000fc800078e02ff */
[----:B------:R-:W-:Y:S01]  /*5be0*/  IMAD R4, R5, c[0x0][0x1e4], R4 ;  /* 0x0000790005047a24 */ /* 0x000fe200078e0204 */
[----:B------:R-:W-:-:S03]  /*5bf0*/  LEA R5, P0, R6, R236, 0x6 ;  /* 0x000000ec06057211 */ /* 0x000fc600078030ff */
[----:B------:R-:W-:Y:S01]  /*5c00*/  IMAD.IADD R4, R7, 0x1, R4 ;  /* 0x0000000107047824 */ /* 0x000fe200078e0204 */
[----:B------:R-:W-:-:S04]  /*5c10*/  LEA R8, P5, R5, c[0x0][0x1c8], 0x1 ;  /* 0x0000720005087a11 */ /* 0x000fc800078a08ff */
[----:B------:R-:W-:Y:S01]  /*5c20*/  LEA.HI.X R6, R6, R229, R4, 0x6, P0 ;  /* 0x000000e506067211 */ /* 0x000fe200000f3404 */
[----:B------:R-:W-:Y:S01]  /*5c30*/  IMAD.MOV.U32 R4, RZ, RZ, c[0x0][0x1e0] ;  /* 0x00007800ff047624 */ /* 0x000fe200078e00ff */
        /* <DEDUP_REMOVED lines=8> */
[----:B------:R-:W-:-:S05]  /*5cc0*/  LEA.HI.X R7, R4, R9, R5, 0x6, P5 ;  /* 0x0000000904077211 */ /* 0x000fca00028f3405 */
[----:B------:R1:W-:Y:S04]  /*5cd0*/  LDGSTS.E.BYPASS.LTC128B.128 [R208+0xe100], [R8.64+0x80], !P0 ;  /* 0x0e10008008d07fae */ /* 0x0003e8000c101d48 */
[----:B------:R1:W-:Y:S04]  /*5ce0*/  LDGSTS.E.BYPASS.LTC128B.128 [R208+0x10100], [R8.64+0x100], !P3 ;  /* 0x1010010008d07fae */ /* 0x0003e8000d901d48 */
[----:B------:R1:W-:Y:S04]  /*5cf0*/  LDGSTS.E.BYPASS.LTC128B.128 [R208+0xd100], [R6.64], !P4 ;  /* 0x0d10000006d07fae */ /* 0x0003e8000e101d48 */
[----:B------:R1:W-:Y:S04]  /*5d00*/  LDGSTS.E.BYPASS.LTC128B.128 [R208+0xf100], [R6.64+0x80], !P0 ;  /* 0x0f10008006d07fae */ /* 0x0003e8000c101d48 */
[----:B------:R1:W-:Y:S02]  /*5d10*/  LDGSTS.E.BYPASS.LTC128B.128 [R208+0x11100], [R6.64+0x100], !P3 ;  /* 0x1110010006d07fae */ /* 0x0003e4000d901d48 */
.L_x_1668:
[----:B------:R-:W-:Y:S05]  /*5d20*/  BSYNC B0 ;  /* 0x0000000000007941 */ /* 0x000fea0003800000 */
.L_x_1667:
[----:B------:R-:W-:Y:S01]  /*5d30*/  @P2 IMAD.HI.U32 R4, R193, c[0x0][0x2c8], RZ ;  /* 0x0000b200c1042a27 */ /* 0x000fe200078e00ff */
[----:B------:R-:W0:Y:S01]  /*5d40*/  LDGDEPBAR ;  /* 0x00000000000079af */ /* 0x000e220000000000 */
[----:B------:R-:W-:-:S02]  /*5d50*/  IADD3 R241, R133, -0x2, RZ ;  /* 0xfffffffe85f17810 */ /* 0x000fc40007ffe0ff */
[----:B-1----:R-:W-:Y:S01]  /*5d60*/  IMAD.MOV.U32 R6, RZ, RZ, R193 ;  /* 0x000000ffff067224 */ /* 0x002fe200078e00c1 */
        /* <DEDUP_REMOVED lines=15> */
.L_x_1671:
[----:B------:R-:W-:-:S13]  /*5e60*/  ISETP.NE.AND P0, PT, R4, 0x1, PT ;  /* 0x000000010400780c */ /* 0x000fda0003f05270 */
[----:B------:R-:W-:-:S05]  /*5e70*/  @P0 IMAD.HI.U32 R3, R7, c[0x0][0x330], RZ ;  /* 0x0000cc0007030a27 */ /* 0x000fca00078e00ff */
[----:B------:R-:W-:Y:S02]  /*5e80*/  @P0 SHF.R.U32.HI R7, RZ, c[0x0][0x334], R3 ;  /* 0x0000cd00ff070a19 */ /* 0x000fe40000011603 */
.L_x_1672:
[----:B------:R-:W-:Y:S05]  /*5e90*/  BSYNC B0 ;  /* 0x0000000000007941 */ /* 0x000fea0003800000 */
.L_x_1670:
[----:B------:R-:W-:-:S05]  /*5ea0*/  IMAD R4, R7, R4, c[0x0][0x32c] ;  /* 0x0000cb0007047624 */ /* 0x000fca00078e0204 */
[----:B------:R-:W-:-:S04]  /*5eb0*/  IMNMX R5, R5, R4, PT ;  /* 0x0000000405057217 */ /* 0x000fc80003800200 */
.L_x_1669:
[----:B------:R-:W-:Y:S01]  /*5ec0*/  SHF.R.S32.HI R4, RZ, 0x1f, R5 ;  /* 0x0000001fff047819 */ /* 0x000fe20000011405 */
[----:B------:R-:W-:Y:S02]  /*5ed0*/  IMAD.MOV.U32 R134, RZ, RZ, 0x1 ;  /* 0x00000001ff867424 */ /* 0x000fe400078e00ff */
[----:B------:R-:W-:Y:S01]  /*5ee0*/  IMAD.MOV.U32 R233, RZ, RZ, RZ ;  /* 0x000000ffffe97224 */ /* 0x000fe200078e00ff */
[----:B------:R-:W-:-:S04]  /*5ef0*/  LEA.HI R3, R4, R5, RZ, 0x6 ;  /* 0x0000000504037211 */ /* 0x000fc800078f30ff */
[----:B------:R-:W-:-:S04]  /*5f00*/  SHF.R.S32.HI R3, RZ, 0x6, R3 ;  /* 0x00000006ff037819 */ /* 0x000fc80000011403 */
[----:B------:R-:W-:-:S04]  /*5f10*/  IMNMX R242, R230, R3, !PT ;  /* 0x00000003e6f27217 */ /* 0x000fc80007800200 */
[----:B------:R-:W-:-:S13]  /*5f20*/  ISETP.GE.AND P0, PT, R241, R242, PT ;  /* 0x000000f2f100720c */ /* 0x000fda0003f06270 */
[----:B------:R-:W-:Y:S05]  /*5f30*/  @!P0 BRA `(.L_x_1673) ;  /* 0x0000337000008947 */ /* 0x000fea0003800000 */
[----:B------:R-:W-:Y:S01]  /*5f40*/  IMAD.MOV.U32 R3, RZ, RZ, R0 ;  /* 0x000000ffff037224 */ /* 0x000fe200078e0000 */
[----:B------:R-:W-:Y:S01]  /*5f50*/  MOV R233, RZ ;  /* 0x000000ff00e97202 */ /* 0x000fe20000000f00 */
[----:B------:R-:W-:Y:S01]  /*5f60*/  IMAD.MOV.U32 R132, RZ, RZ, R2 ;  /* 0x000000ffff847224 */ /* 0x000fe200078e0002 */
[----:B------:R-:W-:Y:S02]  /*5f70*/  MOV R134, 0x1 ;  /* 0x0000000100867802 */ /* 0x000fe40000000f00 */
.L_x_1682:
[----:B------:R-:W-:Y:S04]  /*5f80*/  DEPBAR.LE SB0, 0x2 ;  /* 0x000080800000791a */ /* 0x000fe80000000000 */
[----:B------:R-:W-:Y:S01]  /*5f90*/  WARPSYNC 0xffffffff ;  /* 0xffffffff00007948 */ /* 0x000fe20003800000 */
[----:B------:R-:W-:Y:S01]  /*5fa0*/  BAR.SYNC.DEFER_BLOCKING 0x0 ;  /* 0x0000000000007b1d */ /* 0x000fe20000010000 */
[----:B------:R-:W-:Y:S01]  /*5fb0*/  IMAD R133, R134, 0x6000, RZ ;  /* 0x0000600086857824 */ /* 0x000fe200078e02ff */
[----:B------:R-:W-:Y:S03]  /*5fc0*/  ISETP.GE.AND P6, PT, R230, R241, PT ;  /* 0x000000f1e600720c */ /* 0x000fe60003fc6270 */
[----:B------:R-:W-:Y:S04]  /*5fd0*/  IMAD.IADD R189, R186, 0x1, R133 ;  /* 0x00000001babd7824 */ /* 0x000fe800078e0285 */
[--C-:B------:R-:W-:Y:S02]  /*5fe0*/  IMAD.IADD R190, R180, 0x1, R189.reuse ;  /* 0x00000001b4be7824 */ /* 0x100fe400078e02bd */
[C---:B------:R-:W-:Y:S02]  /*5ff0*/  IMAD.IADD R0, R135.reuse, 0x1, R189 ;  /* 0x0000000187007824 */ /* 0x040fe400078e02bd */
[----:B------:R-:W-:Y:S02]  /*6000*/  IMAD.IADD R2, R135, 0x1, R190 ;  /* 0x0000000187027824 */ /* 0x000fe400078e02be */
[----:B------:R-:W-:Y:S01]  /*6010*/  @!P6 IADD3 R246, R241, -0x1, RZ ;  /* 0xfffffffff1f6e810 */ /* 0x000fe20007ffe0ff */
[----:B------:R-:W-:Y:S02]  /*6020*/  @!P6 IMAD.MOV.U32 R191, RZ, RZ, c[0x0][0x208] ;  /* 0x00008200ffbfe624 */ /* 0x000fe400078e00ff */
[----:B------:R-:W-:Y:S01]  /*6030*/  @!P6 IMAD.MOV.U32 R248, RZ, RZ, c[0x0][0x20c] ;  /* 0x00008300fff8e624 */ /* 0x000fe200078e00ff */
[----:B------:R-:W-:Y:S01]  /*6040*/  @!P6 SHF.R.S32.HI R247, RZ, 0x1f, R246 ;  /* 0x0000001ffff7e819 */ /* 0x000fe200000114f6 */
[----:B------:R-:W-:Y:S01]  /*6050*/  @!P6 IMAD.WIDE.U32 R244, R246, c[0x0][0x208], RZ ;  /* 0x00008200f6f4ea25 */ /* 0x000fe200078e00ff */
[----:B------:R-:W-:Y:S03]  /*6060*/  LDSM.16.M88.4 R136, [R188] ;  /* 0x00000000bc88783b */ /* 0x000fe60000000200 */
[----:B------:R-:W-:Y:S01]  /*6070*/  @!P6 IMAD.SHL.U32 R243, R244, 0x40, RZ ;  /* 0x00000040f4f3e824 */ /* 0x000fe200078e00ff */
[----:B------:R-:W-:Y:S01]  /*6080*/  ULDC UR4, c[0x0][0x324] ;  /* 0x0000c90000047ab9 */ /* 0x000fe20000000800 */
[----:B------:R-:W-:Y:S01]  /*6090*/  @!P6 IMAD R247, R247, c[0x0][0x208], RZ ;  /* 0x00008200f7f7ea24 */ /* 0x000fe200078e02ff */
[----:B------:R-:W-:Y:S01]  /*60a0*/  ULOP3.LUT UR4, URZ, UR4, URZ, 0x33, !UPT ;  /* 0x000000043f047292 */ /* 0x000fe2000f8e333f */
[----:B------:R-:W1:Y:S02]  /*60b0*/  LDSM.16.M88.4 R140, [R189] ;  /* 0x00000000bd8c783b */ /* 0x000e640000000200 */
[----:B------:R-:W-:Y:S01]  /*60c0*/  @!P6 IMAD R247, R246, c[0x0][0x20c], R247 ;  /* 0x00008300f6f7ea24 */ /* 0x000fe200078e02f7 */
[-C--:B------:R-:W-:Y:S02]  /*60d0*/  @!P6 IADD3 R246, P5, R243, R234.reuse, RZ ;  /* 0x000000eaf3f6e210 */ /* 0x080fe40007fbe0ff */
[----:B------:R-:W2:Y:S01]  /*60e0*/  LDSM.16.M88.4 R144, [R189+0x800] ;  /* 0x00080000bd90783b */ /* 0x000ea20000000200 */
[----:B------:R-:W-:Y:S01]  /*60f0*/  @!P6 LEA R243, P0, R191, R243, 0x5 ;  /* 0x000000f3bff3e211 */ /* 0x000fe200078028ff */
[----:B------:R-:W-:Y:S03]  /*6100*/  @!P6 IMAD.IADD R247, R245, 0x1, R247 ;  /* 0x00000001f5f7e824 */ /* 0x000fe600078e02f7 */
[----:B------:R-:W3:Y:S02]  /*6110*/  LDSM.16.M88.4 R148, [R189+0x1000] ;  /* 0x00100000bd94783b */ /* 0x000ee40000000200 */
[----:B------:R-:W-:Y:S02]  /*6120*/  @!P6 SHF.L.U64.HI R247, R244, 0x6, R247 ;  /* 0x00000006f4f7e819 */ /* 0x000fe400000102f7 */
[----:B------:R-:W-:Y:S01]  /*6130*/  @!P6 LEA R244, P4, R246, c[0x0][0x1f8], 0x1 ;  /* 0x00007e00f6f4ea11 */ /* 0x000fe200078808ff */
[----:B------:R-:W4:Y:S01]  /*6140*/  LDSM.16.M88.4 R152, [R189+0x1800] ;  /* 0x00180000bd98783b */ /* 0x000f220000000200 */
[----:B------:R-:W-:Y:S01]  /*6150*/  @!P6 LEA.HI.X R191, R191, R247, R248, 0x5, P0 ;  /* 0x000000f7bfbfe211 */ /* 0x000fe200000f2cf8 */
[--C-:B------:R-:W-:Y:S01]  /*6160*/  @!P6 IMAD.X R245, R247, 0x1, R194.reuse, P5 ;  /* 0x00000001f7f5e824 */ /* 0x100fe200028e06c2 */
[----:B------:R-:W-:Y:S02]  /*6170*/  @!P6 ISETP.GE.AND P0, PT, R204, c[0x0][0x1d4], PT ;  /* 0x00007500cc00ea0c */ /* 0x000fe40003f06270 */
[----:B------:R-:W-:Y:S01]  /*6180*/  LDSM.16.M88.4 R156, [R185] ;  /* 0x00000000b99c783b */ /* 0x000fe20000000200 */
[----:B------:R-:W-:Y:S02]  /*6190*/  @!P6 IADD3 R243, P5, R243, R234, RZ ;  /* 0x000000eaf3f3e210 */ /* 0x000fe40007fbe0ff */
[----:B------:R-:W-:Y:S02]  /*61a0*/  @!P6 LEA.HI.X R245, R246, c[0x0][0x1fc], R245, 0x1, P4 ;  /* 0x00007f00f6f5ea11 */ /* 0x000fe400020f0cf5 */
[----:B------:R-:W-:Y:S01]  /*61b0*/  LDSM.16.M88.4 R160, [R190+0x800] ;  /* 0x00080000bea0783b */ /* 0x000fe20000000200 */
[----:B------:R-:W-:Y:S01]  /*61c0*/  @!P6 ISETP.GE.AND P4, PT, R218, c[0x0][0x1d4], PT ;  /* 0x00007500da00ea0c */ /* 0x000fe20003f86270 */
[----:B------:R-:W-:Y:S01]  /*61d0*/  @!P6 IMAD.X R248, R191, 0x1, R194, P5 ;  /* 0x00000001bff8e824 */ /* 0x000fe200028e06c2 */
[----:B------:R-:W-:Y:S01]  /*61e0*/  @!P6 LEA R246, P5, R243, c[0x0][0x1f8], 0x1 ;  /* 0x00007e00f3f6ea11 */ /* 0x000fe200078a08ff */
[----:B------:R-:W-:Y:S01]  /*61f0*/  @!P6 IMAD R191, R233, 0x6000, R207 ;  /* 0x00006000e9bfe824 */ /* 0x000fe200078e02cf */
[----:B------:R-:W-:Y:S02]  /*6200*/  LDSM.16.M88.4 R164, [R190+0x1000] ;  /* 0x00100000bea4783b */ /* 0x000fe40000000200 */
[----:B------:R-:W-:Y:S01]  /*6210*/  @!P6 LEA.HI.X R247, R243, c[0x0][0x1fc], R248, 0x1, P5 ;  /* 0x00007f00f3f7ea11 */ /* 0x000fe200028f0cf8 */
[C---:B-1----:R-:W-:Y:S08]  /*6220*/  HMMA.16816.F32 R4, R136.reuse, R140, RZ ;  /* 0x0000008c8804723c */ /* 0x042ff000000018ff */
[C---:B------:R-:W-:Y:S01]  /*6230*/  HMMA.16816.F32 R8, R136.reuse, R142, RZ ;  /* 0x0000008e8808723c */ /* 0x040fe200000018ff */
[----:B------:R-:W1:Y:S07]  /*6240*/  LDSM.16.M88.4 R140, [R190] ;  /* 0x00000000be8c783b */ /* 0x000e6e0000000200 */
[C---:B--2---:R-:W-:Y:S08]  /*6250*/  HMMA.16816.F32 R12, R136.reuse, R144, RZ ;  /* 0x00000090880c723c */ /* 0x044ff000000018ff */
[C---:B------:R-:W-:Y:S01]  /*6260*/  HMMA.16816.F32 R16, R136.reuse, R146, RZ ;  /* 0x000000928810723c */ /* 0x040fe200000018ff */
[----:B------:R-:W2:Y:S05]  /*6270*/  LDSM.16.M88.4 R144, [R190+0x1800] ;  /* 0x00180000be90783b */ /* 0x000eaa0000000200 */
[----:B------:R-:W-:Y:S01]  /*6280*/  @!PT LDS RZ, [RZ] ;  /* 0x00000000fffff984 */ /* 0x000fe20000000800 */
[----:B------:R-:W-:Y:S01]  /*6290*/  @!PT LDS RZ, [RZ] ;  /* 0x00000000fffff984 */ /* 0x000fe20000000800 */
[----:B------:R-:W-:Y:S01]  /*62a0*/  @!PT LDS RZ, [RZ] ;  /* 0x00000000fffff984 */ /* 0x000fe20000000800 */
[----:B------:R5:W-:Y:S02]  /*62b0*/  @!P6 LDGSTS.E.BYPASS.LTC128B.128 [R191], [R244.64], !P4 ;  /* 0x00000000f4bfefae */ /* 0x000be4000e101d48 */
[C---:B---3--:R-:W-:Y:S03]  /*62c0*/  HMMA.16816.F32 R20, R136.reuse, R148, RZ ;  /* 0x000000948814723c */ /* 0x048fe600000018ff */
[----:B------:R5:W-:Y:S05]  /*62d0*/  @!P6 LDGSTS.E.BYPASS.LTC128B.128 [R191+0x2000], [R244.64+0x80], !P0 ;  /* 0x02000080f4bfefae */ /* 0x000bea000c101d48 */
[C---:B------:R-:W-:Y:S01]  /*62e0*/  HMMA.16816.F32 R24, R136.reuse, R150, RZ ;  /* 0x000000968818723c */ /* 0x040fe200000018ff */
[----:B------:R5:W-:Y:S05]  /*62f0*/  @!P6 LDGSTS.E.BYPASS.LTC128B.128 [R191+0x4000], [R244.64+0x100], !P3 ;  /* 0x04000100f4bfefae */ /* 0x000bea000d901d48 */
[----:B------:R3:W-:Y:S02]  /*6300*/  @!P6 LDGSTS.E.BYPASS.LTC128B.128 [R191+0x1000], [R246.64], !P4 ;  /* 0x01000000f6bfefae */ /* 0x0007e4000e101d48 */
[C---:B----4-:R-:W-:Y:S03]  /*6310*/  HMMA.16816.F32 R28, R136.reuse, R152, RZ ;  /* 0x00000098881c723c */ /* 0x050fe600000018ff */
[----:B------:R3:W-:Y:S01]  /*6320*/  @!P6 LDGSTS.E.BYPASS.LTC128B.128 [R191+0x3000], [R246.64+0x80], !P0 ;  /* 0x03000080f6bfefae */ /* 0x0007e2000c101d48 */
[C---:B------:R-:W-:Y:S02]  /*6330*/  ISETP.GE.AND P0, PT, R233.reuse, 0x1, PT ;  /* 0x00000001e900780c */ /* 0x040fe40003f06270 */
[----:B------:R-:W-:Y:S02]  /*6340*/  IADD3 R233, R233, 0x1, RZ ;  /* 0x00000001e9e97810 */ /* 0x000fe40007ffe0ff */
[----:B------:R-:W-:Y:S01]  /*6350*/  HMMA.16816.F32 R32, R136, R154, RZ ;  /* 0x0000009a8820723c */ /* 0x000fe200000018ff */
[----:B------:R3:W-:Y:S03]  /*6360*/  @!P6 LDGSTS.E.BYPASS.LTC128B.128 [R191+0x5000], [R246.64+0x100], !P3 ;  /* 0x05000100f6bfefae */ /* 0x0007e6000d901d48 */
[----:B------:R-:W-:Y:S02]  /*6370*/  SEL R233, R233, RZ, !P0 ;  /* 0x000000ffe9e97207 */ /* 0x000fe40004000000 */
[----:B------:R-:W-:Y:S02]  /*6380*/  LDSM.16.M88.4 R168, [R184] ;  /* 0x00000000b8a8783b */ /* 0x000fe40000000200 */
[C---:B-1----:R-:W-:Y:S03]  /*6390*/  HMMA.16816.F32 R4, R156.reuse, R140, R4 ;  /* 0x0000008c9c04723c */ /* 0x042fe60000001804 */
[----:B------:R-:W1:Y:S02]  /*63a0*/  LDSM.16.M88.4 R172, [R0] ;  /* 0x0000000000ac783b */ /* 0x000e640000000200 */
[----:B-----5:R-:W-:Y:S03]  /*63b0*/  IMAD.SHL.U32 R244, R241, 0x40, RZ ;  /* 0x00000040f1f47824 */ /* 0x020fe600078e00ff */
[C---:B------:R-:W-:Y:S01]  /*63c0*/  HMMA.16816.F32 R8, R156.reuse, R142, R8 ;  /* 0x0000008e9c08723c */ /* 0x040fe20000001808 */
[----:B------:R-:W4:Y:S05]  /*63d0*/  LDSM.16.M88.4 R176, [R0+0x800] ;  /* 0x0008000000b0783b */ /* 0x000f2a0000000200 */
[----:B------:R-:W5:Y:S02]  /*63e0*/  LDSM.16.M88.4 R148, [R0+0x1000] ;  /* 0x001000000094783b */ /* 0x000f640000000200 */
[C---:B------:R-:W-:Y:S03]  /*63f0*/  HMMA.16816.F32 R12, R156.reuse, R160, R12 ;  /* 0x000000a09c0c723c */ /* 0x040fe6000000180c */
[----:B------:R-:W1:Y:S01]  /*6400*/  LDSM.16.M88.4 R136, [R0+0x1800] ;  /* 0x001800000088783b */ /* 0x000e620000000200 */
[----:B---3--:R-:W-:Y:S04]  /*6410*/  IADD3 R191, R180, R189, R135 ;  /* 0x000000bdb4bf7210 */ /* 0x008fe80007ffe087 */
[C---:B------:R-:W-:Y:S01]  /*6420*/  HMMA.16816.F32 R16, R156.reuse, R162, R16 ;  /* 0x000000a29c10723c */ /* 0x040fe20000001810 */
[----:B------:R-:W-:Y:S05]  /*6430*/  LDSM.16.M88.4 R140, [R183] ;  /* 0x00000000b78c783b */ /* 0x000fea0000000200 */
[----:B------:R-:W3:Y:S02]  /*6440*/  LDSM.16.M88.4 R152, [R2] ;  /* 0x000000000298783b */ /* 0x000ee40000000200 */
[C---:B------:R-:W-:Y:S03]  /*6450*/  HMMA.16816.F32 R20, R156.reuse, R164, R20 ;  /* 0x000000a49c14723c */ /* 0x040fe60000001814 */
[----:B------:R-:W3:Y:S05]  /*6460*/  LDSM.16.M88.4 R160, [R2+0x800] ;  /* 0x0008000002a0783b */ /* 0x000eea0000000200 */
[C---:B------:R-:W-:Y:S01]  /*6470*/  HMMA.16816.F32 R24, R156.reuse, R166, R24 ;  /* 0x000000a69c18723c */ /* 0x040fe20000001818 */
[----:B------:R-:W3:Y:S05]  /*6480*/  LDSM.16.M88.4 R164, [R2+0x1000] ;  /* 0x0010000002a4783b */ /* 0x000eea0000000200 */
[----:B------:R-:W0:Y:S02]  /*6490*/  LDGDEPBAR ;  /* 0x00000000000079af */ /* 0x000e240000000000 */
[C---:B--2---:R-:W-:Y:S08]  /*64a0*/  HMMA.16816.F32 R28, R156.reuse, R144, R28 ;  /* 0x000000909c1c723c */ /* 0x044ff0000000181c */
[----:B------:R-:W-:Y:S01]  /*64b0*/  HMMA.16816.F32 R32, R156, R146, R32 ;  /* 0x000000929c20723c */ /* 0x000fe20000001820 */
[----:B------:R-:W2:Y:S05]  /*64c0*/  LDSM.16.M88.4 R144, [R2+0x1800] ;  /* 0x001800000290783b */ /* 0x000eaa0000000200 */
[----:B------:R-:W-:Y:S02]  /*64d0*/  LDSM.16.M88.4 R156, [R188+0x4000] ;  /* 0x00400000bc9c783b */ /* 0x000fe40000000200 */
[C---:B-1----:R-:W-:Y:S08]  /*64e0*/  HMMA.16816.F32 R4, R168.reuse, R172, R4 ;  /* 0x000000aca804723c */ /* 0x042ff00000001804 */
[C---:B------:R-:W-:Y:S01]  /*64f0*/  HMMA.16816.F32 R8, R168.reuse, R174, R8 ;  /* 0x000000aea808723c */ /* 0x040fe20000001808 */
[----:B------:R-:W1:Y:S07]  /*6500*/  LDSM.16.M88.4 R172, [R189+0x2000] ;  /* 0x00200000bdac783b */ /* 0x000e6e0000000200 */
[C---:B----4-:R-:W-:Y:S08]  /*6510*/  HMMA.16816.F32 R12, R168.reuse, R176, R12 ;  /* 0x000000b0a80c723c */ /* 0x050ff0000000180c */
[C---:B------:R-:W-:Y:S01]  /*6520*/  HMMA.16816.F32 R16, R168.reuse, R178, R16 ;  /* 0x000000b2a810723c */ /* 0x040fe20000001810 */
[----:B------:R-:W4:Y:S07]  /*6530*/  LDSM.16.M88.4 R176, [R189+0x2800] ;  /* 0x00280000bdb0783b */ /* 0x000f2e0000000200 */
[C---:B-----5:R-:W-:Y:S08]  /*6540*/  HMMA.16816.F32 R20, R168.reuse, R148, R20 ;  /* 0x00000094a814723c */ /* 0x060ff00000001814 */
[C---:B------:R-:W-:Y:S01]  /*6550*/  HMMA.16816.F32 R24, R168.reuse, R150, R24 ;  /* 0x00000096a818723c */ /* 0x040fe20000001818 */
[----:B------:R-:W5:Y:S07]  /*6560*/  LDSM.16.M88.4 R148, [R189+0x3000] ;  /* 0x00300000bd94783b */ /* 0x000f6e0000000200 */
[C---:B------:R-:W-:Y:S08]  /*6570*/  HMMA.16816.F32 R28, R168.reuse, R136, R28 ;  /* 0x00000088a81c723c */ /* 0x040ff0000000181c */
[----:B------:R-:W-:Y:S01]  /*6580*/  HMMA.16816.F32 R32, R168, R138, R32 ;  /* 0x0000008aa820723c */ /* 0x000fe20000001820 */
[----:B------:R-:W1:Y:S05]  /*6590*/  LDSM.16.M88.4 R136, [R189+0x3800] ;  /* 0x00380000bd88783b */ /* 0x000e6a0000000200 */
[----:B------:R-:W-:Y:S02]  /*65a0*/  LDSM.16.M88.4 R168, [R190+0x2800] ;  /* 0x00280000bea8783b */ /* 0x000fe40000000200 */
[C---:B---3--:R-:W-:Y:S08]  /*65b0*/  HMMA.16816.F32 R4, R140.reuse, R152, R4 ;  /* 0x000000988c04723c */ /* 0x048ff00000001804 */
[C---:B------:R-:W-:Y:S01]  /*65c0*/  HMMA.16816.F32 R8, R140.reuse, R154, R8 ;  /* 0x0000009a8c08723c */ /* 0x040fe20000001808 */
[----:B------:R-:W-:Y:S07]  /*65d0*/  LDSM.16.M88.4 R152, [R185+0x4000] ;  /* 0x00400000b998783b */ /* 0x000fee0000000200 */
[C---:B------:R-:W-:Y:S08]  /*65e0*/  HMMA.16816.F32 R12, R140.reuse, R160, R12 ;  /* 0x000000a08c0c723c */ /* 0x040ff0000000180c */
[C---:B------:R-:W-:Y:S01]  /*65f0*/  HMMA.16816.F32 R16, R140.reuse, R162, R16 ;  /* 0x000000a28c10723c */ /* 0x040fe20000001810 */
[----:B------:R-:W3:Y:S07]  /*6600*/  LDSM.16.M88.4 R160, [R190+0x2000] ;  /* 0x00200000bea0783b */ /* 0x000eee0000000200 */
[C---:B------:R-:W-:Y:S08]  /*6610*/  HMMA.16816.F32 R20, R140.reuse, R164, R20 ;  /* 0x000000a48c14723c */ /* 0x040ff00000001814 */
[C---:B------:R-:W-:Y:S01]  /*6620*/  HMMA.16816.F32 R24, R140.reuse, R166, R24 ;  /* 0x000000a68c18723c */ /* 0x040fe20000001818 */
[----:B------:R-:W3:Y:S07]  /*6630*/  LDSM.16.M88.4 R164, [R190+0x3000] ;  /* 0x00300000bea4783b */ /* 0x000eee0000000200 */
        /* <DEDUP_REMOVED lines=19> */
[----:B------:R-:W3:Y:S07]  /*6770*/  LDSM.16.M88.4 R160, [R2+0x2000] ;  /* 0x0020000002a0783b */ /* 0x000eee0000000200 */
        /* <DEDUP_REMOVED lines=60> */
[----:B------:R2:W-:Y:S07]  /*6b40*/  LDSM.16.M88.4 R140, [R191+0x5800] ;  /* 0x00580000bf8c783b */ /* 0x0005ee0000000200 */
[C---:B-1----:R-:W-:Y:S08]  /*6b50*/  HMMA.16816.F32 R4, R156.reuse, R172, R4 ;  /* 0x000000ac9c04723c */ /* 0x042ff00000001804 */
[C---:B------:R-:W-:Y:S08]  /*6b60*/  HMMA.16816.F32 R8, R156.reuse, R174, R8 ;  /* 0x000000ae9c08723c */ /* 0x040ff00000001808 */
[C---:B----4-:R-:W-:Y:S04]  /*6b70*/  HMMA.16816.F32 R12, R156.reuse, R176, R12 ;  /* 0x000000b09c0c723c */ /* 0x050fe8000000180c */
[----:B--2---:R-:W-:Y:S04]  /*6b80*/  IMAD.IADD R191, R210, 0x1, R193 ;  /* 0x00000001d2bf7824 */ /* 0x004fe800078e02c1 */
[C---:B------:R-:W-:Y:S04]  /*6b90*/  HMMA.16816.F32 R16, R156.reuse, R178, R16 ;  /* 0x000000b29c10723c */ /* 0x040fe80000001810 */
[----:B------:R-:W-:Y:S04]  /*6ba0*/  @P2 IMAD.HI.U32 R243, R191, c[0x0][0x2c8], RZ ;  /* 0x0000b200bff32a27 */ /* 0x000fe800078e00ff */
[C---:B-----5:R-:W-:Y:S04]  /*6bb0*/  HMMA.16816.F32 R20, R156.reuse, R148, R20 ;  /* 0x000000949c14723c */ /* 0x060fe80000001814 */
[----:B------:R-:W-:Y:S02]  /*6bc0*/  @P2 SHF.R.U32.HI R191, RZ, c[0x0][0x2cc], R243 ;  /* 0x0000b300ffbf2a19 */ /* 0x000fe400000116f3 */
[----:B------:R-:W-:Y:S02]  /*6bd0*/  IADD3 R243, -R209, 0x1, -R244 ;  /* 0x00000001d1f37810 */ /* 0x000fe40007ffe9f4 */
[C---:B------:R-:W-:Y:S01]  /*6be0*/  HMMA.16816.F32 R24, R156.reuse, R150, R24 ;  /* 0x000000969c18723c */ /* 0x040fe20000001818 */
[----:B------:R-:W1:Y:S03]  /*6bf0*/  SHFL.IDX PT, R248, R191, RZ, 0x1c1f ;  /* 0x001c1fffbff87589 */ /* 0x000e6600000e0000 */
[----:B------:R-:W-:Y:S04]  /*6c00*/  IADD3 R243, -R228, R243, R227 ;  /* 0x000000f3e4f37210 */ /* 0x000fe80007ffe1e3 */
[C---:B------:R-:W-:Y:S04]  /*6c10*/  HMMA.16816.F32 R28, R156.reuse, R136, R28 ;  /* 0x000000889c1c723c */ /* 0x040fe8000000181c */
[C---:B------:R-:W-:Y:S02]  /*6c20*/  IADD3 R245, R243.reuse, c[0x0][0x328], RZ ;  /* 0x0000ca00f3f57a10 */ /* 0x040fe40007ffe0ff */
[----:B------:R-:W-:Y:S02]  /*6c30*/  IADD3 R243, R243, UR4, RZ ;  /* 0x00000004f3f37c10 */ /* 0x000fe4000fffe0ff */
[----:B------:R-:W-:Y:S08]  /*6c40*/  HMMA.16816.F32 R32, R156, R138, R32 ;  /* 0x0000008a9c20723c */ /* 0x000ff00000001820 */
[C---:B---3--:R-:W-:Y:S05]  /*6c50*/  HMMA.16816.F32 R4, R152.reuse, R160, R4 ;  /* 0x000000a09804723c */ /* 0x048fea0000001804 */
[--C-:B-1----:R-:W-:Y:S02]  /*6c60*/  IMAD.IADD R247, R245, 0x1, R248.reuse ;  /* 0x00000001f5f77824 */ /* 0x102fe400078e02f8 */
[----:B------:R-:W-:Y:S01]  /*6c70*/  IMAD.IADD R246, R243, 0x1, R248 ;  /* 0x00000001f3f67824 */ /* 0x000fe200078e02f8 */
[C---:B------:R-:W-:Y:S08]  /*6c80*/  HMMA.16816.F32 R8, R152.reuse, R162, R8 ;  /* 0x000000a29808723c */ /* 0x040ff00000001808 */
[C---:B------:R-:W-:Y:S08]  /*6c90*/  HMMA.16816.F32 R12, R152.reuse, R168, R12 ;  /* 0x000000a8980c723c */ /* 0x040ff0000000180c */
[C---:B------:R-:W-:Y:S08]  /*6ca0*/  HMMA.16816.F32 R16, R152.reuse, R170, R16 ;  /* 0x000000aa9810723c */ /* 0x040ff00000001810 */
[C---:B------:R-:W-:Y:S08]  /*6cb0*/  HMMA.16816.F32 R20, R152.reuse, R164, R20 ;  /* 0x000000a49814723c */ /* 0x040ff00000001814 */
[C---:B------:R-:W-:Y:S08]  /*6cc0*/  HMMA.16816.F32 R24, R152.reuse, R166, R24 ;  /* 0x000000a69818723c */ /* 0x040ff00000001818 */
[C---:B------:R-:W-:Y:S08]  /*6cd0*/  HMMA.16816.F32 R28, R152.reuse, R140, R28 ;  /* 0x0000008c981c723c */ /* 0x040ff0000000181c */
[----:B------:R-:W-:Y:S01]  /*6ce0*/  HMMA.16816.F32 R32, R152, R142, R32 ;  /* 0x0000008e9820723c */ /* 0x000fe20000001820 */
[----:B------:R-:W-:-:S07]  /*6cf0*/  @!P1 BRA `(.L_x_1674) ;  /* 0x0000018000009947 */ /* 0x000fce0003800000 */
        /* <DEDUP_REMOVED lines=13> */
.L_x_1676:
[----:B------:R-:W-:Y:S04]  /*6dd0*/  MOV R0, c[0x0][0x32c] ;  /* 0x0000cb0000007a02 */ /* 0x000fe80000000f00 */
[----:B------:R-:W-:Y:S11]  /*6de0*/  ISETP.NE.AND P0, PT, R0, 0x1, PT ;  /* 0x000000010000780c */ /* 0x000ff60003f05270 */
[----:B------:R-:W-:Y:S02]  /*6df0*/  @!UPT UIADD3 URZ, URZ, URZ, URZ ;  /* 0x0000003f3f3ff290 */ /* 0x000fe4000fffe03f */
[----:B------:R-:W-:Y:S05]  /*6e00*/  @P0 IMAD.HI.U32 R0, R137, c[0x0][0x330], RZ ;  /* 0x0000cc0089000a27 */ /* 0x000fea00078e00ff */
[----:B------:R-:W-:Y:S02]  /*6e10*/  @P0 SHF.R.U32.HI R137, RZ, c[0x0][0x334], R0 ;  /* 0x0000cd00ff890a19 */ /* 0x000fe40000011600 */
.L_x_1677:
[----:B------:R-:W-:Y:S05]  /*6e20*/  BSYNC B0 ;  /* 0x0000000000007941 */ /* 0x000fea0003800000 */
.L_x_1675:
[----:B------:R-:W-:Y:S04]  /*6e30*/  IMAD R0, R137, c[0x0][0x32c], -R244 ;  /* 0x0000cb0089007a24 */ /* 0x000fe800078e0af4 */
[----:B------:R-:W-:Y:S05]  /*6e40*/  IMAD.IADD R137, R0, 0x1, -R209 ;  /* 0x0000000100897824 */ /* 0x000fea00078e0ad1 */
[----:B------:R-:W-:Y:S02]  /*6e50*/  IADD3 R0, R137, c[0x0][0x32c], RZ ;  /* 0x0000cb0089007a10 */ /* 0x000fe40007ffe0ff */
[----:B------:R-:W-:Y:S02]  /*6e60*/  IMNMX R246, R246, R137, !PT ;  /* 0x00000089f6f67217 */ /* 0x000fe40007800200 */
[----:B------:R-:W-:Y:S02]  /*6e70*/  IMNMX R247, R247, R0, PT ;  /* 0x00000000f7f77217 */ /* 0x000fe40003800200 */
.L_x_1674:
[----:B------:R-:W-:Y:S04]  /*6e80*/  ISETP.GT.AND P0, PT, R241, -0x1, PT ;  /* 0xfffffffff100780c */ /* 0x000fe80003f04270 */
[C---:B------:R-:W-:Y:S02]  /*6e90*/  ISETP.GT.AND P4, PT, R246.reuse, RZ, P0 ;  /* 0x000000fff600720c */ /* 0x040fe40000784270 */
[C---:B------:R-:W-:Y:S02]  /*6ea0*/  ISETP.GT.AND P6, PT, R246.reuse, 0x1, P0 ;  /* 0x00000001f600780c */ /* 0x040fe400007c4270 */
[C---:B------:R-:W-:Y:S02]  /*6eb0*/  ISETP.LT.OR P4, PT, R247.reuse, 0x1, P4 ;  /* 0x00000001f700780c */ /* 0x040fe40002781670 */
[----:B------:R-:W-:Y:S02]  /*6ec0*/  ISETP.GT.AND P5, PT, R246, 0x8, P0 ;  /* 0x00000008f600780c */ /* 0x000fe400007a4270 */
[----:B------:R-:W-:Y:S02]  /*6ed0*/  FSEL R139, R4, -INF , !P4 ;  /* 0xff800000048b7808 */ /* 0x000fe40006000000 */
[C---:B------:R-:W-:Y:S01]  /*6ee0*/  ISETP.GT.AND P4, PT, R246.reuse, 0x9, P0 ;  /* 0x00000009f600780c */ /* 0x040fe20000784270 */
[----:B------:R-:W1:Y:S01]  /*6ef0*/  SHFL.IDX PT, R4, R191, 0x1, 0x1c1f ;  /* 0x003c1f00bf047f89 */ /* 0x000e6200000e0000 */
[C---:B------:R-:W-:Y:S02]  /*6f00*/  ISETP.LT.OR P6, PT, R247.reuse, 0x2, P6 ;  /* 0x00000002f700780c */ /* 0x040fe400037c1670 */
[C---:B------:R-:W-:Y:S02]  /*6f10*/  ISETP.LT.OR P5, PT, R247.reuse, 0x9, P5 ;  /* 0x00000009f700780c */ /* 0x040fe40002fa1670 */
[----:B------:R-:W-:Y:S02]  /*6f20*/  ISETP.LT.OR P4, PT, R247, 0xa, P4 ;  /* 0x0000000af700780c */ /* 0x000fe40002781670 */
[----:B------:R-:W-:Y:S02]  /*6f30*/  FSEL R137, R5, -INF , !P6 ;  /* 0xff80000005897808 */ /* 0x000fe40007000000 */
[----:B------:R-:W-:Y:S02]  /*6f40*/  ISETP.GT.AND P6, PT, R246, 0x10, P0 ;  /* 0x00000010f600780c */ /* 0x000fe400007c4270 */
[----:B------:R-:W-:Y:S02]  /*6f50*/  FSEL R5, R8, -INF , !P5 ;  /* 0xff80000008057808 */ /* 0x000fe40006800000 */
[C---:B------:R-:W-:Y:S02]  /*6f60*/  ISETP.GT.AND P5, PT, R246.reuse, 0x11, P0 ;  /* 0x00000011f600780c */ /* 0x040fe400007a4270 */
        /* <DEDUP_REMOVED lines=10> */
[----:B------:R-:W-:Y:S02]  /*7010*/  ISETP.GT.AND P5, PT, R246, 0x20, P0 ;  /* 0x00000020f600780c */ /* 0x000fe400007a4270 */
        /* <DEDUP_REMOVED lines=24> */
[----:B------:R-:W-:Y:S02]  /*71a0*/  FSEL R145, R32, -INF , !P5 ;  /* 0xff80000020917808 */ /* 0x000fe40006800000 */
        /* <DEDUP_REMOVED lines=15> */
.L_x_1680:
[----:B------:R-:W-:Y:S04]  /*72a0*/  MOV R4, c[0x0][0x32c] ;  /* 0x0000cb0000047a02 */ /* 0x000fe80000000f00 */
[----:B------:R-:W-:Y:S11]  /*72b0*/  ISETP.NE.AND P4, PT, R4, 0x1, PT ;  /* 0x000000010400780c */ /* 0x000ff60003f85270 */
[----:B------:R-:W-:Y:S02]  /*72c0*/  @!UPT UIADD3 URZ, URZ, URZ, URZ ;  /* 0x0000003f3f3ff290 */ /* 0x000fe4000fffe03f */
[----:B------:R-:W-:Y:S05]  /*72d0*/  @P4 IMAD.HI.U32 R4, R13, c[0x0][0x330], RZ ;  /* 0x0000cc000d044a27 */ /* 0x000fea00078e00ff */
[----:B------:R-:W-:Y:S02]  /*72e0*/  @P4 SHF.R.U32.HI R13, RZ, c[0x0][0x334], R4 ;  /* 0x0000cd00ff0d4a19 */ /* 0x000fe40000011604 */
.L_x_1681:
[----:B------:R-:W-:Y:S05]  /*72f0*/  BSYNC B0 ;  /* 0x0000000000007941 */ /* 0x000fea0003800000 */
.L_x_1679:
[----:B------:R-:W-:Y:S04]  /*7300*/  IMAD R244, R13, c[0x0][0x32c], -R244 ;  /* 0x0000cb000df47a24 */ /* 0x000fe800078e0af4 */
[----:B------:R-:W-:Y:S05]  /*7310*/  IMAD.IADD R17, R244, 0x1, -R209 ;  /* 0x00000001f4117824 */ /* 0x000fea00078e0ad1 */
[----:B------:R-:W-:Y:S02]  /*7320*/  IADD3 R13, R17, c[0x0][0x32c], RZ ;  /* 0x0000cb00110d7a10 */ /* 0x000fe40007ffe0ff */
[----:B------:R-:W-:Y:S02]  /*7330*/  IMNMX R2, R2, R17, !PT ;  /* 0x0000001102027217 */ /* 0x000fe40007800200 */
[----:B------:R-:W-:Y:S02]  /*7340*/  IMNMX R0, R0, R13, PT ;  /* 0x0000000d00007217 */ /* 0x000fe40003800200 */
.L_x_1678:
[----:B------:R-:W-:Y:S01]  /*7350*/  FMNMX.FTZ R4, R139, R132, !PT ;  /* 0x000000848b047209 */ /* 0x000fe20007810000 */
[----:B------:R-:W-:Y:S04]  /*7360*/  DEPBAR.LE SB0, 0x2 ;  /* 0x000080800000791a */ /* 0x000fe80000000000 */
[----:B------:R-:W-:Y:S01]  /*7370*/  FMNMX.FTZ R4, R137, R4, !PT ;  /* 0x0000000489047209 */ /* 0x000fe20007810000 */
[----:B------:R-:W-:Y:S01]  /*7380*/  BAR.SYNC.DEFER_BLOCKING 0x0 ;  /* 0x0000000000007b1d */ /* 0x000fe20000010000 */
[C---:B------:R-:W-:Y:S02]  /*7390*/  ISETP.GT.AND P6, PT, R2.reuse, RZ, P0 ;  /* 0x000000ff0200720c */ /* 0x040fe400007c4270 */
[----:B------:R-:W-:Y:S02]  /*73a0*/  FMNMX.FTZ R4, R5, R4, !PT ;  /* 0x0000000405047209 */ /* 0x000fe40007810000 */
[----:B------:R-:W-:Y:S02]  /*73b0*/  ISETP.GT.AND P5, PT, R2, 0x1, P0 ;  /* 0x000000010200780c */ /* 0x000fe400007a4270 */
[----:B------:R-:W-:Y:S02]  /*73c0*/  FMNMX.FTZ R4, R9, R4, !PT ;  /* 0x0000000409047209 */ /* 0x000fe40007810000 */
[----:B------:R-:W-:Y:S02]  /*73d0*/  ISETP.LT.OR P6, PT, R0, 0x1, P6 ;  /* 0x000000010000780c */ /* 0x000fe400037c1670 */
[----:B------:R-:W-:Y:S02]  /*73e0*/  FMNMX.FTZ R4, R163, R4, !PT ;  /* 0x00000004a3047209 */ /* 0x000fe40007810000 */
[----:B------:R-:W-:Y:S02]  /*73f0*/  FSEL R12, R6, -INF , !P6 ;  /* 0xff800000060c7808 */ /* 0x000fe40007000000 */
        /* <DEDUP_REMOVED lines=8> */
[----:B------:R-:W-:Y:S02]  /*7480*/  ISETP.LT.OR P4, PT, R0, 0x9, P4 ;  /* 0x000000090000780c */ /* 0x000fe40002781670 */
[----:B------:R-:W-:Y:S02]  /*7490*/  FMNMX.FTZ R4, R175, R4, !PT ;  /* 0x00000004af047209 */ /* 0x000fe40007810000 */
[----:B------:R-:W-:Y:S02]  /*74a0*/  ISETP.GT.AND P5, PT, R2, 0x10, P0 ;  /* 0x000000100200780c */ /* 0x000fe400007a4270 */
[----:B------:R-:W-:Y:S02]  /*74b0*/  FSEL R10, R10, -INF , !P4 ;  /* 0xff8000000a0a7808 */ /* 0x000fe40006000000 */
[----:B------:R-:W-:Y:S02]  /*74c0*/  ISETP.GT.AND P4, PT, R2, 0x11, P0 ;  /* 0x000000110200780c */ /* 0x000fe40000784270 */
[----:B------:R-:W-:Y:S02]  /*74d0*/  FMNMX.FTZ R7, R8, R7, !PT ;  /* 0x0000000708077209 */ /* 0x000fe40007810000 */
[C---:B------:R-:W-:Y:S02]  /*74e0*/  ISETP.LT.OR P6, PT, R0.reuse, 0xa, P6 ;  /* 0x0000000a0000780c */ /* 0x040fe400037c1670 */
[----:B------:R-:W-:Y:S02]  /*74f0*/  FMNMX.FTZ R4, R173, R4, !PT ;  /* 0x00000004ad047209 */ /* 0x000fe40007810000 */
[----:B------:R-:W-:Y:S02]  /*7500*/  FSEL R6, R11, -INF , !P6 ;  /* 0xff8000000b067808 */ /* 0x000fe40007000000 */
[----:B------:R-:W-:Y:S02]  /*7510*/  ISETP.LT.OR P5, PT, R0, 0x11, P5 ;  /* 0x000000110000780c */ /* 0x000fe40002fa1670 */
[----:B------:R-:W-:Y:S02]  /*7520*/  FMNMX.FTZ R7, R10, R7, !PT ;  /* 0x000000070a077209 */ /* 0x000fe40007810000 */
[----:B------:R-:W-:Y:S02]  /*7530*/  ISETP.LT.OR P4, PT, R0, 0x12, P4 ;  /* 0x000000120000780c */ /* 0x000fe40002781670 */
[----:B------:R-:W-:Y:S02]  /*7540*/  FMNMX.FTZ R4, R171, R4, !PT ;  /* 0x00000004ab047209 */ /* 0x000fe40007810000 */
[----:B------:R-:W-:Y:S02]  /*7550*/  FSEL R190, R14, -INF , !P5 ;  /* 0xff8000000ebe7808 */ /* 0x000fe40006800000 */
[----:B------:R-:W-:Y:S02]  /*7560*/  FSEL R168, R15, -INF , !P4 ;  /* 0xff8000000fa87808 */ /* 0x000fe40006000000 */
[C---:B------:R-:W-:Y:S02]  /*7570*/  ISETP.GT.AND P5, PT, R2.reuse, 0x18, P0 ;  /* 0x000000180200780c */ /* 0x040fe400007a4270 */
[----:B------:R-:W-:Y:S02]  /*7580*/  ISETP.GT.AND P4, PT, R2, 0x19, P0 ;  /* 0x000000190200780c */ /* 0x000fe40000784270 */
[----:B------:R-:W-:Y:S02]  /*7590*/  FMNMX.FTZ R7, R6, R7, !PT ;  /* 0x0000000706077209 */ /* 0x000fe40007810000 */
[----:B------:R-:W-:Y:S02]  /*75a0*/  FMNMX.FTZ R4, R151, R4, !PT ;  /* 0x0000000497047209 */ /* 0x000fe40007810000 */
[----:B------:R-:W-:Y:S02]  /*75b0*/  FMNMX.FTZ R11, R190, R7, !PT ;  /* 0x00000007be0b7209 */ /* 0x000fe40007810000 */
[C---:B------:R-:W-:Y:S02]  /*75c0*/  ISETP.LT.OR P5, PT, R0.reuse, 0x19, P5 ;  /* 0x000000190000780c */ /* 0x040fe40002fa1670 */
[----:B------:R-:W-:Y:S02]  /*75d0*/  ISETP.LT.OR P4, PT, R0, 0x1a, P4 ;  /* 0x0000001a0000780c */ /* 0x000fe40002781670 */
[----:B------:R-:W-:Y:S02]  /*75e0*/  FMNMX.FTZ R4, R149, R4, !PT ;  /* 0x0000000495047209 */ /* 0x000fe40007810000 */
[----:B------:R-:W-:Y:S02]  /*75f0*/  FSEL R178, R18, -INF , !P5 ;  /* 0xff80000012b27808 */ /* 0x000fe40006800000 */
[----:B------:R-:W-:Y:S02]  /*7600*/  FSEL R170, R19, -INF , !P4 ;  /* 0xff80000013aa7808 */ /* 0x000fe40006000000 */
[----:B------:R-:W-:Y:S02]  /*7610*/  ISETP.GT.AND P4, PT, R2, 0x20, P0 ;  /* 0x000000200200780c */ /* 0x000fe40000784270 */
[----:B------:R-:W-:Y:S02]  /*7620*/  FMNMX.FTZ R11, R168, R11, !PT ;  /* 0x0000000ba80b7209 */ /* 0x000fe40007810000 */
[----:B------:R-:W-:Y:S02]  /*7630*/  FMNMX.FTZ R4, R147, R4, !PT ;  /* 0x0000000493047209 */ /* 0x000fe40007810000 */
[----:B------:R-:W-:Y:S02]  /*7640*/  ISETP.GT.AND P6, PT, R2, 0x21, P0 ;  /* 0x000000210200780c */ /* 0x000fe400007c4270 */
        /* <DEDUP_REMOVED lines=10> */
[----:B------:R-:W1:Y:S01]  /*76f0*/  SHFL.BFLY PT, R4, R7, 0x2, 0x1f ;  /* 0x0c401f0007047f89 */ /* 0x000e6200000e0000 */
[----:B------:R-:W-:Y:S02]  /*7700*/  FMNMX.FTZ R11, R176, R11, !PT ;  /* 0x0000000bb00b7209 */ /* 0x000fe40007810000 */
[C---:B------:R-:W-:Y:S02]  /*7710*/  ISETP.LT.OR P5, PT, R0.reuse, 0x29, P5 ;  /* 0x000000290000780c */ /* 0x040fe40002fa1670 */
[----:B------:R-:W-:Y:S02]  /*7720*/  ISETP.LT.OR P4, PT, R0, 0x2a, P4 ;  /* 0x0000002a0000780c */ /* 0x000fe40002781670 */
[----:B------:R-:W-:Y:S02]  /*7730*/  ISETP.GT.AND P6, PT, R2, 0x30, P0 ;  /* 0x000000300200780c */ /* 0x000fe400007c4270 */
[----:B------:R-:W-:Y:S02]  /*7740*/  FSEL R172, R26, -INF , !P5 ;  /* 0xff8000001aac7808 */ /* 0x000fe40006800000 */
[----:B------:R-:W-:Y:S02]  /*7750*/  FMNMX.FTZ R11, R174, R11, !PT ;  /* 0x0000000bae0b7209 */ /* 0x000fe40007810000 */
[----:B------:R-:W-:Y:S02]  /*7760*/  FSEL R150, R27, -INF , !P4 ;  /* 0xff8000001b967808 */ /* 0x000fe40006000000 */
[----:B------:R-:W-:Y:S02]  /*7770*/  ISETP.LT.OR P6, PT, R0, 0x31, P6 ;  /* 0x000000310000780c */ /* 0x000fe400037c1670 */
[----:B------:R-:W-:Y:S02]  /*7780*/  ISETP.GT.AND P5, PT, R2, 0x31, P0 ;  /* 0x000000310200780c */ /* 0x000fe400007a4270 */
[----:B------:R-:W-:Y:S02]  /*7790*/  FMNMX.FTZ R11, R172, R11, !PT ;  /* 0x0000000bac0b7209 */ /* 0x000fe40007810000 */
[----:B------:R-:W-:Y:S02]  /*77a0*/  FSEL R146, R30, -INF , !P6 ;  /* 0xff8000001e927808 */ /* 0x000fe40007000000 */
[----:B------:R-:W-:Y:S02]  /*77b0*/  FMNMX.FTZ R11, R150, R11, !PT ;  /* 0x0000000b960b7209 */ /* 0x000fe40007810000 */
[----:B------:R-:W-:Y:S02]  /*77c0*/  ISETP.GT.AND P4, PT, R2, 0x38, P0 ;  /* 0x000000380200780c */ /* 0x000fe40000784270 */
[----:B------:R-:W-:Y:S02]  /*77d0*/  ISETP.LT.OR P5, PT, R0, 0x32, P5 ;  /* 0x000000320000780c */ /* 0x000fe40002fa1670 */
[----:B------:R-:W-:Y:S02]  /*77e0*/  FMNMX.FTZ R11, R146, R11, !PT ;  /* 0x0000000b920b7209 */ /* 0x000fe40007810000 */
[----:B------:R-:W-:Y:S02]  /*77f0*/  FSEL R144, R31, -INF , !P5 ;  /* 0xff8000001f907808 */ /* 0x000fe40006800000 */
[----:B------:R-:W-:Y:S02]  /*7800*/  ISETP.LT.OR P4, PT, R0, 0x39, P4 ;  /* 0x000000390000780c */ /* 0x000fe40002781670 */
[----:B------:R-:W-:Y:S02]  /*7810*/  ISETP.GT.AND P0, PT, R2, 0x39, P0 ;  /* 0x000000390200780c */ /* 0x000fe40000704270 */
[----:B------:R-:W-:Y:S02]  /*7820*/  FSEL R142, R34, -INF , !P4 ;  /* 0xff800000228e7808 */ /* 0x000fe40006000000 */
[----:B------:R-:W-:Y:S02]  /*7830*/  FMNMX.FTZ R11, R144, R11, !PT ;  /* 0x0000000b900b7209 */ /* 0x000fe40007810000 */
[----:B------:R-:W-:Y:S02]  /*7840*/  ISETP.LT.OR P0, PT, R0, 0x3a, P0 ;  /* 0x0000003a0000780c */ /* 0x000fe40000701670 */
[----:B------:R-:W-:Y:S02]  /*7850*/  FMNMX.FTZ R15, R142, R11, !PT ;  /* 0x0000000b8e0f7209 */ /* 0x000fe40007810000 */
[----:B------:R-:W-:Y:S02]  /*7860*/  FSEL R140, R35, -INF , !P0 ;  /* 0xff800000238c7808 */ /* 0x000fe40004000000 */
[----:B-1----:R-:W-:Y:S02]  /*7870*/  FMNMX.FTZ R4, R7, R4, !PT ;  /* 0x0000000407047209 */ /* 0x002fe40007810000 */
[----:B------:R-:W-:Y:S02]  /*7880*/  FMNMX.FTZ R7, R140, R15, !PT ;  /* 0x0000000f8c077209 */ /* 0x000fe40007810000 */
[-C--:B------:R-:W-:Y:S01]  /*7890*/  IADD3 R154, R182, R133.reuse, RZ ;  /* 0x00000085b69a7210 */ /* 0x080fe20007ffe0ff */
[----:B------:R-:W1:Y:S01]  /*78a0*/  SHFL.BFLY PT, R13, R4, 0x1, 0x1f ;  /* 0x0c201f00040d7f89 */ /* 0x000e6200000e0000 */
[----:B------:R-:W-:Y:S02]  /*78b0*/  IADD3 R152, R181, R133, RZ ;  /* 0x00000085b5987210 */ /* 0x000fe40007ffe0ff */
[C---:B------:R-:W-:Y:S02]  /*78c0*/  IADD3 R153, R187.reuse, R154, RZ ;  /* 0x0000009abb997210 */ /* 0x040fe40007ffe0ff */
[----:B------:R-:W-:Y:S03]  /*78d0*/  IADD3 R133, R187, R152, RZ ;  /* 0x00000098bb857210 */ /* 0x000fe60007ffe0ff */
[----:B------:R-:W2:Y:S08]  /*78e0*/  SHFL.BFLY PT, R0, R7, 0x2, 0x1f ;  /* 0x0c401f0007007f89 */ /* 0x000eb000000e0000 */
[----:B------:R-:W-:Y:S01]  /*78f0*/  LDSM.16.MT88.4 R20, [R153] ;  /* 0x000000009914783b */ /* 0x000fe20000004200 */
[----:B-1----:R-:W-:Y:S07]  /*7900*/  FMNMX.FTZ R2, R4, R13, !PT ;  /* 0x0000000d04027209 */ /* 0x002fee0007810000 */
[----:B------:R-:W-:Y:S01]  /*7910*/  LDSM.16.MT88.4 R28, [R152] ;  /* 0x00000000981c783b */ /* 0x000fe20000004200 */
[C---:B------:R-:W-:Y:S01]  /*7920*/  FSETP.NEU.FTZ.AND P0, PT, R2.reuse, -INF , PT ;  /* 0xff8000000200780b */ /* 0x040fe20003f1d000 */
[C---:B------:R-:W-:Y:S01]  /*7930*/  FMUL.FTZ R148, R2.reuse, c[0x0][0x2d0] ;  /* 0x0000b40002947a20 */ /* 0x040fe20000410000 */
[----:B--2---:R-:W-:Y:S02]  /*7940*/  FMNMX.FTZ R11, R7, R0, !PT ;  /* 0x00000000070b7209 */ /* 0x004fe40007810000 */
[----:B------:R-:W-:Y:S02]  /*7950*/  FSEL R7, R2, RZ, P0 ;  /* 0x000000ff02077208 */ /* 0x000fe40000000000 */
[----:B------:R-:W-:Y:S01]  /*7960*/  FSEL R148, R148, RZ, P0 ;  /* 0x000000ff94947208 */ /* 0x000fe20000000000 */
[----:B------:R-:W1:Y:S02]  /*7970*/  SHFL.BFLY PT, R0, R11, 0x1, 0x1f ;  /* 0x0c201f000b007f89 */ /* 0x000e6400000e0000 */
[----:B------:R-:W-:Y:S02]  /*7980*/  FADD.FTZ R4, -R7, R132 ;  /* 0x0000008407047221 */ /* 0x000fe40000010100 */
[--C-:B------:R-:W-:Y:S02]  /*7990*/  FFMA.FTZ R155, R5, c[0x0][0x2d0], -R148.reuse ;  /* 0x0000b400059b7a23 */ /* 0x100fe40000010894 */
[----:B------:R-:W-:Y:S02]  /*79a0*/  FMUL.FTZ R5, R4, c[0x0][0x2d0] ;  /* 0x0000b40004057a20 */ /* 0x000fe40000410000 */
        /* <DEDUP_REMOVED lines=9> */
[--C-:B------:R-:W-:Y:S01]  /*7a40*/  FFMA.FTZ R165, R165, c[0x0][0x2d0], -R148.reuse ;  /* 0x0000b400a5a57a23 */ /* 0x100fe20000010894 */
[----:B-1----:R-:W-:Y:S01]  /*7a50*/  FMNMX.FTZ R0, R11, R0, !PT ;  /* 0x000000000b007209 */ /* 0x002fe20007810000 */
[--C-:B------:R-:W-:Y:S02]  /*7a60*/  FFMA.FTZ R166, R167, c[0x0][0x2d0], -R148.reuse ;  /* 0x0000b400a7a67a23 */ /* 0x100fe40000010894 */
[--C-:B------:R-:W-:Y:S01]  /*7a70*/  FFMA.FTZ R175, R175, c[0x0][0x2d0], -R148.reuse ;  /* 0x0000b400afaf7a23 */ /* 0x100fe20000010894 */
[C---:B------:R-:W-:Y:S01]  /*7a80*/  FSETP.NEU.FTZ.AND P0, PT, R0.reuse, -INF , PT ;  /* 0xff8000000000780b */ /* 0x040fe20003f1d000 */
[C---:B------:R-:W-:Y:S03]  /*7a90*/  FMUL.FTZ R141, R0.reuse, c[0x0][0x2d0] ;  /* 0x0000b400008d7a20 */ /* 0x040fe60000410000 */
[----:B------:R-:W1:Y:S01]  /*7aa0*/  MUFU.EX2 R156, R156 ;  /* 0x0000009c009c7308 */ /* 0x000e620000000800 */
[----:B------:R-:W-:Y:S01]  /*7ab0*/  FSEL R4, R0, RZ, P0 ;  /* 0x000000ff00047208 */ /* 0x000fe20000000000 */
[--C-:B------:R-:W-:Y:S01]  /*7ac0*/  FFMA.FTZ R171, R171, c[0x0][0x2d0], -R148.reuse ;  /* 0x0000b400abab7a23 */ /* 0x100fe20000010894 */
[----:B------:R-:W-:Y:S03]  /*7ad0*/  FSEL R141, R141, RZ, P0 ;  /* 0x000000ff8d8d7208 */ /* 0x000fe60000000000 */
[----:B------:R-:W-:Y:S02]  /*7ae0*/  FADD.FTZ R4, -R4, R3 ;  /* 0x0000000304047221 */ /* 0x000fe40000010100 */
[--C-:B------:R-:W-:Y:S02]  /*7af0*/  FFMA.FTZ R160, R12, c[0x0][0x2d0], -R141.reuse ;  /* 0x0000b4000ca07a23 */ /* 0x100fe4000001088d */
[----:B------:R-:W2:Y:S01]  /*7b00*/  LDSM.16.MT88.4 R12, [R154] ;  /* 0x000000009a0c783b */ /* 0x000ea20000004200 */
[--C-:B------:R-:W-:Y:S01]  /*7b10*/  FFMA.FTZ R159, R8, c[0x0][0x2d0], -R141.reuse ;  /* 0x0000b400089f7a23 */ /* 0x100fe2000001088d */
[----:B------:R-:W3:Y:S01]  /*7b20*/  MUFU.EX2 R158, R158 ;  /* 0x0000009e009e7308 */ /* 0x000ee20000000800 */
[--C-:B------:R-:W-:Y:S02]  /*7b30*/  FFMA.FTZ R157, R10, c[0x0][0x2d0], -R141.reuse ;  /* 0x0000b4000a9d7a23 */ /* 0x100fe4000001088d */
[--C-:B------:R-:W-:Y:S02]  /*7b40*/  FFMA.FTZ R162, R6, c[0x0][0x2d0], -R141.reuse ;  /* 0x0000b40006a27a23 */ /* 0x100fe4000001088d */
[----:B------:R-:W-:Y:S02]  /*7b50*/  FMUL.FTZ R3, R4, c[0x0][0x2d0] ;  /* 0x0000b40004037a20 */ /* 0x000fe40000410000 */
[--C-:B------:R-:W-:Y:S02]  /*7b60*/  FFMA.FTZ R177, R150, c[0x0][0x2d0], -R141.reuse ;  /* 0x0000b40096b17a23 */ /* 0x100fe4000001088d */
[--C-:B------:R-:W-:Y:S01]  /*7b70*/  FFMA.FTZ R191, R146, c[0x0][0x2d0], -R141.reuse ;  /* 0x0000b40092bf7a23 */ /* 0x100fe2000001088d */
[----:B------:R-:W4:Y:S01]  /*7b80*/  MUFU.EX2 R132, R5 ;  /* 0x0000000500847308 */ /* 0x000f220000000800 */
[--C-:B------:R-:W-:Y:S01]  /*7b90*/  FFMA.FTZ R246, R144, c[0x0][0x2d0], -R141.reuse ;  /* 0x0000b40090f67a23 */ /* 0x100fe2000001088d */
[----:B-1----:R-:W-:Y:S01]  /*7ba0*/  F2FP.PACK_AB R136, R156, R161 ;  /* 0x000000a19c88723e */ /* 0x002fe200000000ff */
[----:B------:R-:W-:Y:S01]  /*7bb0*/  LDSM.16.MT88.4 R144, [R153+0x3800] ;  /* 0x003800009990783b */ /* 0x000fe20000004200 */
[--C-:B------:R-:W-:Y:S02]  /*7bc0*/  FFMA.FTZ R243, R142, c[0x0][0x2d0], -R141.reuse ;  /* 0x0000b4008ef37a23 */ /* 0x100fe4000001088d */
[--C-:B------:R-:W-:Y:S02]  /*7bd0*/  FFMA.FTZ R167, R190, c[0x0][0x2d0], -R141.reuse ;  /* 0x0000b400bea77a23 */ /* 0x100fe4000001088d */
[--C-:B------:R-:W-:Y:S02]  /*7be0*/  FFMA.FTZ R190, R151, c[0x0][0x2d0], -R148.reuse ;  /* 0x0000b40097be7a23 */ /* 0x100fe40000010894 */
[----:B------:R-:W-:Y:S01]  /*7bf0*/  MUFU.EX2 R160, R160 ;  /* 0x000000a000a07308 */ /* 0x000fe20000000800 */
[--C-:B------:R-:W-:Y:S02]  /*7c00*/  FFMA.FTZ R168, R168, c[0x0][0x2d0], -R141.reuse ;  /* 0x0000b400a8a87a23 */ /* 0x100fe4000001088d */
[--C-:B------:R-:W-:Y:S01]  /*7c10*/  FFMA.FTZ R169, R178, c[0x0][0x2d0], -R141.reuse ;  /* 0x0000b400b2a97a23 */ /* 0x100fe2000001088d */
[----:B---3--:R-:W-:Y:S01]  /*7c20*/  F2FP.PACK_AB R138, R158, R155 ;  /* 0x0000009b9e8a723e */ /* 0x008fe200000000ff */
[--C-:B------:R-:W-:Y:S02]  /*7c30*/  FFMA.FTZ R170, R170, c[0x0][0x2d0], -R141.reuse ;  /* 0x0000b400aaaa7a23 */ /* 0x100fe4000001088d */
[--C-:B------:R-:W-:Y:S02]  /*7c40*/  FFMA.FTZ R178, R173, c[0x0][0x2d0], -R148.reuse ;  /* 0x0000b400adb27a23 */ /* 0x100fe40000010894 */
[--C-:B------:R-:W-:Y:S01]  /*7c50*/  FFMA.FTZ R173, R176, c[0x0][0x2d0], -R141.reuse ;  /* 0x0000b400b0ad7a23 */ /* 0x100fe2000001088d */
[----:B------:R-:W1:Y:S01]  /*7c60*/  MUFU.EX2 R159, R159 ;  /* 0x0000009f009f7308 */ /* 0x000e620000000800 */
[--C-:B------:R-:W-:Y:S02]  /*7c70*/  FFMA.FTZ R176, R149, c[0x0][0x2d0], -R148.reuse ;  /* 0x0000b40095b07a23 */ /* 0x100fe40000010894 */
[----:B------:R-:W-:Y:S02]  /*7c80*/  FFMA.FTZ R148, R143, c[0x0][0x2d0], -R148 ;  /* 0x0000b4008f947a23 */ /* 0x000fe40000010894 */
[C---:B----4-:R-:W-:Y:S02]  /*7c90*/  FMUL.FTZ R4, R132.reuse, R128 ;  /* 0x0000008084047220 */ /* 0x050fe40000410000 */
        /* <DEDUP_REMOVED lines=9> */
[C---:B------:R-:W-:Y:S02]  /*7d30*/  FMUL.FTZ R32, R132.reuse, R120 ;  /* 0x0000007884207220 */ /* 0x040fe40000410000 */
[C---:B------:R-:W-:Y:S01]  /*7d40*/  FMUL.FTZ R33, R132.reuse, R121 ;  /* 0x0000007984217220 */ /* 0x040fe20000410000 */
[----:B-1----:R-:W-:Y:S01]  /*7d50*/  F2FP.PACK_AB R137, R159, R160 ;  /* 0x000000a09f89723e */ /* 0x002fe200000000ff */
[C---:B------:R-:W-:Y:S02]  /*7d60*/  FMUL.FTZ R36, R132.reuse, R36 ;  /* 0x0000002484247220 */ /* 0x040fe40000410000 */
[C---:B------:R-:W-:Y:S02]  /*7d70*/  FMUL.FTZ R37, R132.reuse, R37 ;  /* 0x0000002584257220 */ /* 0x040fe40000410000 */
[C---:B------:R-:W-:Y:S01]  /*7d80*/  FMUL.FTZ R40, R132.reuse, R40 ;  /* 0x0000002884287220 */ /* 0x040fe20000410000 */
        /* <DEDUP_REMOVED lines=22> */
[C---:B--2---:R-:W-:Y:S03]  /*7ef0*/  HMMA.16816.F32 R4, R136.reuse, R12, R4 ;  /* 0x0000000c8804723c */ /* 0x044fe60000001804 */
        /* <DEDUP_REMOVED lines=16> */
[----:B------:R-:W3:Y:S02]  /*8000*/  LDSM.16.MT88.4 R100, [R133] ;  /* 0x000000008564783b */ /* 0x000ee40000004200 */
        /* <DEDUP_REMOVED lines=8> */
[----:B------:R-:W4:Y:S01]  /*8090*/  MUFU.EX2 R168, R168 ;  /* 0x000000a800a87308 */ /* 0x000f220000000800 */
[C---:B------:R-:W-:Y:S01]  /*80a0*/  FMUL.FTZ R22, R3.reuse, R110 ;  /* 0x0000006e03167220 */ /* 0x040fe20000410000 */
[----:B------:R-:W-:Y:S03]  /*80b0*/  LDSM.16.MT88.4 R120, [R133+0x800] ;  /* 0x000800008578783b */ /* 0x000fe60000004200 */
[C---:B------:R-:W-:Y:S02]  /*80c0*/  FMUL.FTZ R23, R3.reuse, R111 ;  /* 0x0000006f03177220 */ /* 0x040fe40000410000 */
[C---:B------:R-:W-:Y:S02]  /*80d0*/  FMUL.FTZ R42, R3.reuse, R42 ;  /* 0x0000002a032a7220 */ /* 0x040fe40000410000 */
[C---:B------:R-:W-:Y:S01]  /*80e0*/  FMUL.FTZ R43, R3.reuse, R43 ;  /* 0x0000002b032b7220 */ /* 0x040fe20000410000 */
[----:B------:R-:W5:Y:S01]  /*80f0*/  LDSM.16.MT88.4 R108, [R153+0x2000] ;  /* 0x00200000996c783b */ /* 0x000f620000004200 */
[C---:B------:R-:W-:Y:S01]  /*8100*/  FMUL.FTZ R46, R3.reuse, R46 ;  /* 0x0000002e032e7220 */ /* 0x040fe20000410000 */
[C---:B------:R-:W-:Y:S01]  /*8110*/  HMMA.16816.F32 R20, R136.reuse, R28, R20 ;  /* 0x0000001c8814723c */ /* 0x040fe20000001814 */
[----:B------:R-:W-:Y:S02]  /*8120*/  MUFU.EX2 R169, R169 ;  /* 0x000000a900a97308 */ /* 0x000fe40000000800 */
[C---:B------:R-:W-:Y:S02]  /*8130*/  FMUL.FTZ R47, R3.reuse, R47 ;  /* 0x0000002f032f7220 */ /* 0x040fe40000410000 */
[C---:B------:R-:W-:Y:S02]  /*8140*/  FMUL.FTZ R50, R3.reuse, R50 ;  /* 0x0000003203327220 */ /* 0x040fe40000410000 */
[C---:B------:R-:W-:Y:S01]  /*8150*/  FMUL.FTZ R28, R132.reuse, R116 ;  /* 0x00000074841c7220 */ /* 0x040fe20000410000 */
[C---:B------:R-:W-:Y:S03]  /*8160*/  HMMA.16816.F32 R24, R136.reuse, R30, R24 ;  /* 0x0000001e8818723c */ /* 0x040fe60000001818 */
[----:B------:R-:W1:Y:S01]  /*8170*/  MUFU.EX2 R170, R170 ;  /* 0x000000aa00aa7308 */ /* 0x000e620000000800 */
        /* <DEDUP_REMOVED lines=10> */
[----:B------:R-:W3:Y:S01]  /*8220*/  MUFU.EX2 R178, R178 ;  /* 0x000000b200b27308 */ /* 0x000ee20000000800 */
[C---:B------:R-:W-:Y:S02]  /*8230*/  FMUL.FTZ R59, R3.reuse, R59 ;  /* 0x0000003b033b7220 */ /* 0x040fe40000410000 */
[C---:B------:R-:W-:Y:S01]  /*8240*/  FMUL.FTZ R62, R3.reuse, R62 ;  /* 0x0000003e033e7220 */ /* 0x040fe20000410000 */
[C---:B------:R-:W-:Y:S01]  /*8250*/  HMMA.16816.F32 R32, R136.reuse, R102, R32 ;  /* 0x000000668820723c */ /* 0x040fe20000001820 */
[----:B------:R-:W1:Y:S03]  /*8260*/  LDSM.16.MT88.4 R100, [R152+0x2000] ;  /* 0x002000009864783b */ /* 0x000e660000004200 */
[C---:B------:R-:W-:Y:S02]  /*8270*/  FMUL.FTZ R63, R3.reuse, R63 ;  /* 0x0000003f033f7220 */ /* 0x040fe40000410000 */
[C---:B------:R-:W-:Y:S01]  /*8280*/  FMUL.FTZ R65, R132.reuse, R65 ;  /* 0x0000004184417220 */ /* 0x040fe20000410000 */
[----:B------:R-:W-:Y:S01]  /*8290*/  MUFU.EX2 R171, R171 ;  /* 0x000000ab00ab7308 */ /* 0x000fe20000000800 */
[C---:B------:R-:W-:Y:S04]  /*82a0*/  HMMA.16816.F32 R36, R136.reuse, R104, R36 ;  /* 0x000000688824723c */ /* 0x040fe80000001824 */
[C---:B------:R-:W-:Y:S02]  /*82b0*/  FMUL.FTZ R66, R3.reuse, R66 ;  /* 0x0000004203427220 */ /* 0x040fe40000410000 */
[C---:B------:R-:W-:Y:S02]  /*82c0*/  FMUL.FTZ R67, R3.reuse, R67 ;  /* 0x0000004303437220 */ /* 0x040fe40000410000 */
[C---:B------:R-:W-:Y:S01]  /*82d0*/  HMMA.16816.F32 R40, R136.reuse, R106, R40 ;  /* 0x0000006a8828723c */ /* 0x040fe20000001828 */
[----:B------:R-:W2:Y:S01]  /*82e0*/  LDSM.16.MT88.4 R104, [R133+0x2000] ;  /* 0x002000008568783b */ /* 0x000ea20000004200 */
[----:B------:R-:W2:Y:S02]  /*82f0*/  MUFU.EX2 R190, R190 ;  /* 0x000000be00be7308 */ /* 0x000ea40000000800 */
        /* <DEDUP_REMOVED lines=17> */
[----:B------:R-:W1:Y:S01]  /*8410*/  LDSM.16.MT88.4 R100, [R153+0x4000] ;  /* 0x004000009964783b */ /* 0x000e620000004200 */
        /* <DEDUP_REMOVED lines=12> */
[C---:B-----5:R-:W-:Y:S04]  /*84e0*/  HMMA.16816.F32 R68, R136.reuse, R108, R68 ;  /* 0x0000006c8844723c */ /* 0x060fe80000001844 */
[C---:B------:R-:W-:Y:S02]  /*84f0*/  FMUL.FTZ R84, R132.reuse, R84 ;  /* 0x0000005484547220 */ /* 0x040fe40000410000 */
[C---:B------:R-:W-:Y:S02]  /*8500*/  FMUL.FTZ R85, R132.reuse, R85 ;  /* 0x0000005584557220 */ /* 0x040fe40000410000 */
[C---:B------:R-:W-:Y:S01]  /*8510*/  HMMA.16816.F32 R72, R136.reuse, R110, R72 ;  /* 0x0000006e8848723c */ /* 0x040fe20000001848 */
[----:B------:R-:W5:Y:S01]  /*8520*/  LDSM.16.MT88.4 R108, [R133+0x4000] ;  /* 0x00400000856c783b */ /* 0x000f620000004200 */
[----:B------:R-:W-:Y:S02]  /*8530*/  MUFU.EX2 R191, R191 ;  /* 0x000000bf00bf7308 */ /* 0x000fe40000000800 */
        /* <DEDUP_REMOVED lines=8> */
[C---:B------:R-:W-:Y:S04]  /*85c0*/  HMMA.16816.F32 R80, R136.reuse, R102, R80 ;  /* 0x000000668850723c */ /* 0x040fe80000001850 */
[----:B------:R-:W-:Y:S01]  /*85d0*/  FMUL.FTZ R92, R132, R92 ;  /* 0x0000005c845c7220 */ /* 0x000fe20000410000 */
[----:B------:R-:W-:Y:S01]  /*85e0*/  F2FP.PACK_AB R100, R164, R163 ;  /* 0x000000a3a464723e */ /* 0x000fe200000000ff */
[----:B------:R-:W-:Y:S01]  /*85f0*/  FMUL.FTZ R93, R132, R93 ;  /* 0x0000005d845d7220 */ /* 0x000fe20000410000 */
[----:B------:R-:W-:Y:S01]  /*8600*/  F2FP.PACK_AB R102, R166, R165 ;  /* 0x000000a5a666723e */ /* 0x000fe200000000ff */
[C---:B--2---:R-:W-:Y:S01]  /*8610*/  HMMA.16816.F32 R84, R136.reuse, R104, R84 ;  /* 0x000000688854723c */ /* 0x044fe20000001854 */
[----:B------:R-:W-:Y:S03]  /*8620*/  MUFU.EX2 R243, R243 ;  /* 0x000000f300f37308 */ /* 0x000fe60000000800 */
[C---:B------:R-:W-:Y:S01]  /*8630*/  FMUL.FTZ R94, R3.reuse, R94 ;  /* 0x0000005e035e7220 */ /* 0x040fe20000410000 */
[----:B----4-:R-:W-:Y:S01]  /*8640*/  F2FP.PACK_AB R101, R168, R167 ;  /* 0x000000a7a865723e */ /* 0x010fe200000000ff */
[C---:B------:R-:W-:Y:S01]  /*8650*/  FMUL.FTZ R95, R3.reuse, R95 ;  /* 0x0000005f035f7220 */ /* 0x040fe20000410000 */
[----:B------:R-:W-:Y:S01]  /*8660*/  F2FP.PACK_AB R103, R170, R169 ;  /* 0x000000a9aa67723e */ /* 0x000fe200000000ff */
[C---:B------:R-:W-:Y:S01]  /*8670*/  HMMA.16816.F32 R88, R136.reuse, R106, R88 ;  /* 0x0000006a8858723c */ /* 0x040fe20000001858 */
[----:B------:R-:W1:Y:S03]  /*8680*/  LDSM.16.MT88.4 R104, [R152+0x800] ;  /* 0x000800009868783b */ /* 0x000e660000004200 */
[C---:B------:R-:W-:Y:S02]  /*8690*/  FMUL.FTZ R96, R132.reuse, R96 ;  /* 0x0000006084607220 */ /* 0x040fe40000410000 */
[----:B------:R-:W-:Y:S02]  /*86a0*/  FMUL.FTZ R97, R132, R97 ;  /* 0x0000006184617220 */ /* 0x000fe40000410000 */
[C---:B-----5:R-:W-:Y:S04]  /*86b0*/  HMMA.16816.F32 R92, R136.reuse, R108, R92 ;  /* 0x0000006c885c723c */ /* 0x060fe8000000185c */
[C---:B------:R-:W-:Y:S02]  /*86c0*/  FMUL.FTZ R98, R3.reuse, R98 ;  /* 0x0000006203627220 */ /* 0x040fe40000410000 */
[C---:B------:R-:W-:Y:S02]  /*86d0*/  FMUL.FTZ R99, R3.reuse, R99 ;  /* 0x0000006303637220 */ /* 0x040fe40000410000 */
[--C-:B------:R-:W-:Y:S04]  /*86e0*/  FFMA.FTZ R174, R174, c[0x0][0x2d0], -R141.reuse ;  /* 0x0000b400aeae7a23 */ /* 0x100fe8000001088d */
[--C-:B------:R-:W-:Y:S01]  /*86f0*/  FFMA.FTZ R172, R172, c[0x0][0x2d0], -R141.reuse ;  /* 0x0000b400acac7a23 */ /* 0x100fe2000001088d */
[----:B------:R-:W-:Y:S01]  /*8700*/  HMMA.16816.F32 R96, R136, R110, R96 ;  /* 0x0000006e8860723c */ /* 0x000fe20000001860 */
[----:B------:R-:W2:Y:S01]  /*8710*/  LDSM.16.MT88.4 R108, [R152+0x2800] ;  /* 0x00280000986c783b */ /* 0x000ea20000004200 */
[----:B------:R-:W4:Y:S01]  /*8720*/  MUFU.EX2 R174, R174 ;  /* 0x000000ae00ae7308 */ /* 0x000f220000000800 */
[----:B------:R-:W-:Y:S02]  /*8730*/  FFMA.FTZ R141, R140, c[0x0][0x2d0], -R141 ;  /* 0x0000b4008c8d7a23 */ /* 0x000fe4000001088d */
[----:B------:R-:W-:Y:S02]  /*8740*/  FFMA.FTZ R160, R3, R238, R160 ;  /* 0x000000ee03a07223 */ /* 0x000fe400000100a0 */
[----:B------:R-:W-:Y:S01]  /*8750*/  FFMA.FTZ R161, R132, R239, R161 ;  /* 0x000000ef84a17223 */ /* 0x000fe200000100a1 */
[C---:B------:R-:W-:Y:S01]  /*8760*/  HMMA.16816.F32 R4, R100.reuse, R112, R4 ;  /* 0x000000706404723c */ /* 0x040fe20000001804 */
[----:B------:R-:W-:Y:S03]  /*8770*/  LDSM.16.MT88.4 R136, [R153+0x3000] ;  /* 0x003000009988783b */ /* 0x000fe60000004200 */
[----:B------:R5:W-:Y:S01]  /*8780*/  MUFU.EX2 R248, R141 ;  /* 0x0000008d00f87308 */ /* 0x000be20000000800 */
[----:B------:R-:W-:Y:S01]  /*8790*/  MOV R132, R2 ;  /* 0x0000000200847202 */ /* 0x000fe20000000f00 */
[----:B------:R-:W-:Y:S02]  /*87a0*/  FADD.FTZ R156, R156, R161 ;  /* 0x000000a19c9c7221 */ /* 0x000fe40000010000 */
[C---:B------:R-:W-:Y:S01]  /*87b0*/  HMMA.16816.F32 R8, R100.reuse, R114, R8 ;  /* 0x000000726408723c */ /* 0x040fe20000001808 */
[----:B------:R-:W2:Y:S03]  /*87c0*/  LDSM.16.MT88.4 R112, [R133+0x2800] ;  /* 0x002800008570783b */ /* 0x000ea60000004200 */
        /* <DEDUP_REMOVED lines=11> */
[----:B-----5:R-:W-:Y:S03]  /*8880*/  LDSM.16.MT88.4 R140, [R154+0x3800] ;  /* 0x003800009a8c783b */ /* 0x020fe60000004200 */
[----:B------:R-:W-:Y:S02]  /*8890*/  FADD.FTZ R167, R167, R162 ;  /* 0x000000a2a7a77221 */ /* 0x000fe40000010000 */
[----:B------:R-:W-:Y:S02]  /*88a0*/  FADD.FTZ R164, R164, R163 ;  /* 0x000000a3a4a47221 */ /* 0x000fe40000010000 */
[C---:B------:R-:W-:Y:S01]  /*88b0*/  HMMA.16816.F32 R24, R100.reuse, R106, R24 ;  /* 0x0000006a6418723c */ /* 0x040fe20000001818 */
[----:B------:R-:W1:Y:S03]  /*88c0*/  LDSM.16.MT88.4 R104, [R154+0x4800] ;  /* 0x004800009a68783b */ /* 0x000e660000004200 */
[----:B------:R-:W-:Y:S02]  /*88d0*/  FADD.FTZ R168, R168, R167 ;  /* 0x000000a7a8a87221 */ /* 0x000fe40000010000 */
[----:B------:R-:W-:Y:S02]  /*88e0*/  FADD.FTZ R165, R165, R164 ;  /* 0x000000a4a5a57221 */ /* 0x000fe40000010000 */
[C---:B------:R-:W-:Y:S04]  /*88f0*/  HMMA.16816.F32 R28, R100.reuse, R120, R28 ;  /* 0x00000078641c723c */ /* 0x040fe8000000181c */
[----:B------:R-:W-:Y:S02]  /*8900*/  FADD.FTZ R169, R169, R168 ;  /* 0x000000a8a9a97221 */ /* 0x000fe40000010000 */
[----:B------:R-:W-:Y:S02]  /*8910*/  FADD.FTZ R166, R166, R165 ;  /* 0x000000a5a6a67221 */ /* 0x000fe40000010000 */
[C---:B------:R-:W-:Y:S01]  /*8920*/  HMMA.16816.F32 R32, R100.reuse, R122, R32 ;  /* 0x0000007a6420723c */ /* 0x040fe20000001820 */
[----:B------:R-:W-:Y:S03]  /*8930*/  LDSM.16.MT88.4 R120, [R153+0x1000] ;  /* 0x001000009978783b */ /* 0x000fe60000004200 */
[----:B------:R-:W-:Y:S04]  /*8940*/  FADD.FTZ R170, R170, R169 ;  /* 0x000000a9aaaa7221 */ /* 0x000fe80000010000 */
        /* <DEDUP_REMOVED lines=11> */
[----:B------:R-:W5:Y:S07]  /*8a00*/  LDSM.16.MT88.4 R112, [R133+0x4800] ;  /* 0x004800008570783b */ /* 0x000f6e0000004200 */
[C---:B-1----:R-:W-:Y:S08]  /*8a10*/  HMMA.16816.F32 R68, R100.reuse, R104, R68 ;  /* 0x000000686444723c */ /* 0x042ff00000001844 */
[C---:B------:R-:W-:Y:S01]  /*8a20*/  HMMA.16816.F32 R72, R100.reuse, R106, R72 ;  /* 0x0000006a6448723c */ /* 0x040fe20000001848 */
[----:B------:R-:W1:Y:S07]  /*8a30*/  LDSM.16.MT88.4 R104, [R154+0x1000] ;  /* 0x001000009a68783b */ /* 0x000e6e0000004200 */
[C---:B------:R-:W-:Y:S08]  /*8a40*/  HMMA.16816.F32 R76, R100.reuse, R116, R76 ;  /* 0x00000074644c723c */ /* 0x040ff0000000184c */
[C---:B------:R-:W-:Y:S01]  /*8a50*/  HMMA.16816.F32 R80, R100.reuse, R118, R80 ;  /* 0x000000766450723c */ /* 0x040fe20000001850 */
[----:B------:R-:W1:Y:S07]  /*8a60*/  LDSM.16.MT88.4 R116, [R133+0x1000] ;  /* 0x001000008574783b */ /* 0x000e6e0000004200 */
[C---:B--2---:R-:W-:Y:S08]  /*8a70*/  HMMA.16816.F32 R84, R100.reuse, R108, R84 ;  /* 0x0000006c6454723c */ /* 0x044ff00000001854 */
[C---:B------:R-:W-:Y:S01]  /*8a80*/  HMMA.16816.F32 R88, R100.reuse, R110, R88 ;  /* 0x0000006e6458723c */ /* 0x040fe20000001858 */
[----:B------:R-:W2:Y:S07]  /*8a90*/  LDSM.16.MT88.4 R108, [R152+0x3000] ;  /* 0x00300000986c783b */ /* 0x000eae0000004200 */
[C---:B-----5:R-:W-:Y:S08]  /*8aa0*/  HMMA.16816.F32 R92, R100.reuse, R112, R92 ;  /* 0x00000070645c723c */ /* 0x060ff0000000185c */
[----:B------:R-:W-:Y:S01]  /*8ab0*/  HMMA.16816.F32 R96, R100, R114, R96 ;  /* 0x000000726460723c */ /* 0x000fe20000001860 */
[----:B------:R-:W-:Y:S06]  /*8ac0*/  LDSM.16.MT88.4 R112, [R154+0x5000] ;  /* 0x005000009a70783b */ /* 0x000fec0000004200 */
[----:B---3--:R-:W-:Y:S01]  /*8ad0*/  F2FP.PACK_AB R100, R178, R175 ;  /* 0x000000afb264723e */ /* 0x008fe200000000ff */
[----:B------:R-:W-:Y:S01]  /*8ae0*/  FADD.FTZ R175, R175, R166 ;  /* 0x000000a6afaf7221 */ /* 0x000fe20000010000 */
[----:B------:R-:W-:Y:S03]  /*8af0*/  F2FP.PACK_AB R102, R190, R171 ;  /* 0x000000abbe66723e */ /* 0x000fe600000000ff */
[----:B----4-:R-:W-:Y:S01]  /*8b00*/  F2FP.PACK_AB R101, R174, R173 ;  /* 0x000000adae65723e */ /* 0x010fe200000000ff */
[----:B------:R-:W-:Y:S01]  /*8b10*/  FADD.FTZ R178, R178, R175 ;  /* 0x000000afb2b27221 */ /* 0x000fe20000010000 */
[----:B------:R-:W-:Y:S03]  /*8b20*/  F2FP.PACK_AB R103, R177, R172 ;  /* 0x000000acb167723e */ /* 0x000fe600000000ff */
[----:B------:R-:W-:Y:S04]  /*8b30*/  FADD.FTZ R171, R171, R178 ;  /* 0x000000b2abab7221 */ /* 0x000fe80000010000 */
[C---:B-1----:R-:W-:Y:S03]  /*8b40*/  HMMA.16816.F32 R4, R100.reuse, R104, R4 ;  /* 0x000000686404723c */ /* 0x042fe60000001804 */
[----:B------:R-:W-:Y:S05]  /*8b50*/  FADD.FTZ R171, R190, R171 ;  /* 0x000000abbeab7221 */ /* 0x000fea0000010000 */
        /* <DEDUP_REMOVED lines=13> */
[C---:B------:R-:W-:Y:S07]  /*8c30*/  HMMA.16816.F32 R44, R100.reuse, R136, R44 ;  /* 0x00000088642c723c */ /* 0x040fee000000182c */
[C---:B------:R-:W-:Y:S01]  /*8c40*/  F2FP.PACK_AB R136, R179.reuse, R176 ;  /* 0x000000b0b388723e */ /* 0x040fe200000000ff */
[C---:B------:R-:W-:Y:S04]  /*8c50*/  HMMA.16816.F32 R48, R100.reuse, R138, R48 ;  /* 0x0000008a6430723c */ /* 0x040fe80000001830 */
[----:B------:R-:W-:Y:S01]  /*8c60*/  F2FP.PACK_AB R137, R246, R191 ;  /* 0x000000bff689723e */ /* 0x000fe200000000ff */
[----:B------:R-:W-:Y:S02]  /*8c70*/  FADD.FTZ R176, R176, R171 ;  /* 0x000000abb0b07221 */ /* 0x000fe40000010000 */
[----:B------:R-:W-:Y:S01]  /*8c80*/  F2FP.PACK_AB R138, R244, R189 ;  /* 0x000000bdf48a723e */ /* 0x000fe200000000ff */
[C---:B--2---:R-:W-:Y:S04]  /*8c90*/  HMMA.16816.F32 R52, R100.reuse, R108, R52 ;  /* 0x0000006c6434723c */ /* 0x044fe80000001834 */
[----:B------:R-:W-:Y:S01]  /*8ca0*/  F2FP.PACK_AB R139, R248, R243 ;  /* 0x000000f3f88b723e */ /* 0x000fe200000000ff */
[----:B------:R-:W-:Y:S03]  /*8cb0*/  FADD.FTZ R176, R179, R176 ;  /* 0x000000b0b3b07221 */ /* 0x000fe60000010000 */
[C---:B------:R-:W-:Y:S01]  /*8cc0*/  HMMA.16816.F32 R56, R100.reuse, R110, R56 ;  /* 0x0000006e6438723c */ /* 0x040fe20000001838 */
[----:B------:R-:W2:Y:S03]  /*8cd0*/  LDSM.16.MT88.4 R108, [R152+0x5000] ;  /* 0x00500000986c783b */ /* 0x000ea60000004200 */
[----:B------:R-:W-:Y:S04]  /*8ce0*/  FADD.FTZ R189, R189, R176 ;  /* 0x000000b0bdbd7221 */ /* 0x000fe80000010000 */
[C---:B-1----:R-:W-:Y:S04]  /*8cf0*/  HMMA.16816.F32 R60, R100.reuse, R104, R60 ;  /* 0x00000068643c723c */ /* 0x042fe8000000183c */
[----:B------:R-:W-:Y:S04]  /*8d00*/  FADD.FTZ R239, R244, R189 ;  /* 0x000000bdf4ef7221 */ /* 0x000fe80000010000 */
        /* <DEDUP_REMOVED lines=8> */
[C---:B--2---:R-:W-:Y:S08]  /*8d90*/  HMMA.16816.F32 R84, R100.reuse, R108, R84 ;  /* 0x0000006c6454723c */ /* 0x044ff00000001854 */
[C---:B------:R-:W-:Y:S08]  /*8da0*/  HMMA.16816.F32 R88, R100.reuse, R110, R88 ;  /* 0x0000006e6458723c */ /* 0x040ff00000001858 */
[C---:B-1----:R-:W-:Y:S08]  /*8db0*/  HMMA.16816.F32 R92, R100.reuse, R104, R92 ;  /* 0x00000068645c723c */ /* 0x042ff0000000185c */
[----:B------:R-:W-:Y:S08]  /*8dc0*/  HMMA.16816.F32 R96, R100, R106, R96 ;  /* 0x0000006a6460723c */ /* 0x000ff00000001860 */
[C---:B------:R-:W-:Y:S01]  /*8dd0*/  HMMA.16816.F32 R128, R136.reuse, R124, R4 ;  /* 0x0000007c8880723c */ /* 0x040fe20000001804 */
[----:B------:R-:W1:Y:S07]  /*8de0*/  LDSM.16.MT88.4 R4, [R133+0x3800] ;  /* 0x003800008504783b */ /* 0x000e6e0000004200 */
[C---:B------:R-:W-:Y:S01]  /*8df0*/  HMMA.16816.F32 R124, R136.reuse, R126, R8 ;  /* 0x0000007e887c723c */ /* 0x040fe20000001808 */
[----:B------:R-:W2:Y:S07]  /*8e00*/  LDSM.16.MT88.4 R8, [R154+0x5800] ;  /* 0x005800009a08783b */ /* 0x000eae0000004200 */
[C---:B----4-:R-:W-:Y:S01]  /*8e10*/  HMMA.16816.F32 R100, R136.reuse, R112, R12 ;  /* 0x000000708864723c */ /* 0x050fe2000000180c */
[----:B------:R-:W4:Y:S07]  /*8e20*/  LDSM.16.MT88.4 R12, [R153+0x5800] ;  /* 0x00580000990c783b */ /* 0x000f2e0000004200 */
[C---:B------:R-:W-:Y:S07]  /*8e30*/  HMMA.16816.F32 R104, R136.reuse, R114, R16 ;  /* 0x000000728868723c */ /* 0x040fee0000001810 */
[----:B------:R-:W-:Y:S01]  /*8e40*/  IADD3 R17, R241, -0x2, RZ ;  /* 0xfffffffef1117810 */ /* 0x000fe20007ffe0ff */
[C---:B---3--:R-:W-:Y:S03]  /*8e50*/  HMMA.16816.F32 R108, R136.reuse, R116, R20 ;  /* 0x00000074886c723c */ /* 0x048fe60000001814 */
[C---:B------:R-:W-:Y:S05]  /*8e60*/  ISETP.GE.AND P6, PT, R17.reuse, R230, PT ;  /* 0x000000e61100720c */ /* 0x040fea0003fc6270 */
        /* <DEDUP_REMOVED lines=13> */
[----:B------:R-:W-:Y:S01]  /*8f40*/  @P6 SHF.R.S32.HI R8, RZ, 0x1f, R17 ;  /* 0x0000001fff086819 */ /* 0x000fe20000011411 */
[C---:B------:R-:W-:Y:S04]  /*8f50*/  HMMA.16816.F32 R72, R136.reuse, R10, R72 ;  /* 0x0000000a8848723c */ /* 0x040fe80000001848 */
[----:B------:R-:W-:Y:S04]  /*8f60*/  @P6 IMAD R8, R8, c[0x0][0x1e0], RZ ;  /* 0x0000780008086a24 */ /* 0x000fe800078e02ff */
[C---:B----4-:R-:W-:Y:S04]  /*8f70*/  HMMA.16816.F32 R76, R136.reuse, R12, R76 ;  /* 0x0000000c884c723c */ /* 0x050fe8000000184c */
[C---:B------:R-:W-:Y:S02]  /*8f80*/  @P6 IMAD R8, R17.reuse, c[0x0][0x1e4], R8 ;  /* 0x0000790011086a24 */ /* 0x040fe400078e0208 */
[----:B------:R-:W-:Y:S01]  /*8f90*/  @P6 IMAD.WIDE.U32 R16, R17, c[0x0][0x1e0], RZ ;  /* 0x0000780011106a25 */ /* 0x000fe200078e00ff */
[----:B------:R-:W-:Y:S01]  /*8fa0*/  @P6 MOV R12, c[0x0][0x1e0] ;  /* 0x00007800000c6a02 */ /* 0x000fe20000000f00 */
[C---:B------:R-:W-:Y:S04]  /*8fb0*/  HMMA.16816.F32 R80, R136.reuse, R14, R80 ;  /* 0x0000000e8850723c */ /* 0x040fe80000001850 */
[----:B------:R-:W-:Y:S02]  /*8fc0*/  @P6 IADD3 R13, R17, R8, RZ ;  /* 0x00000008110d6210 */ /* 0x000fe40007ffe0ff */
[----:B------:R-:W2:Y:S01]  /*8fd0*/  LDSM.16.MT88.4 R8, [R133+0x5800] ;  /* 0x005800008508783b */ /* 0x000ea20000004200 */
[C---:B------:R-:W-:Y:S02]  /*8fe0*/  @P6 SHF.L.U32 R3, R16.reuse, 0x6, RZ ;  /* 0x0000000610036819 */ /* 0x040fe400000006ff */
[----:B------:R-:W-:Y:S01]  /*8ff0*/  @P6 SHF.L.U64.HI R16, R16, 0x6, R13 ;  /* 0x0000000610106819 */ /* 0x000fe2000001020d */
[C---:B-1----:R-:W-:Y:S02]  /*9000*/  HMMA.16816.F32 R84, R136.reuse, R4, R84 ;  /* 0x000000048854723c */ /* 0x042fe40000001854 */
[----:B------:R-:W-:Y:S02]  /*9010*/  @P6 MOV R15, c[0x0][0x1e4] ;  /* 0x00007900000f6a02 */ /* 0x000fe40000000f00 */
[----:B------:R-:W-:Y:S02]  /*9020*/  @P6 IADD3 R13, P5, R3, R236, RZ ;  /* 0x000000ec030d6210 */ /* 0x000fe40007fbe0ff */
[----:B------:R-:W-:Y:S02]  /*9030*/  @P6 LEA R3, P0, R12, R3, 0x5 ;  /* 0x000000030c036211 */ /* 0x000fe400078028ff */
[C---:B------:R-:W-:Y:S01]  /*9040*/  @P6 LEA R14, P4, R13.reuse, c[0x0][0x1c8], 0x1 ;  /* 0x000072000d0e6a11 */ /* 0x040fe200078808ff */
[C---:B------:R-:W-:Y:S03]  /*9050*/  HMMA.16816.F32 R88, R136.reuse, R6, R88 ;  /* 0x000000068858723c */ /* 0x040fe60000001858 */
[-C--:B------:R-:W-:Y:S02]  /*9060*/  @P6 IADD3.X R18, R16, R229.reuse, RZ, P5, !PT ;  /* 0x000000e510126210 */ /* 0x080fe40002ffe4ff */
[----:B------:R-:W-:Y:S02]  /*9070*/  @P6 LEA.HI.X R12, R12, R16, R15, 0x5, P0 ;  /* 0x000000100c0c6211 */ /* 0x000fe400000f2c0f */
[----:B------:R-:W-:Y:S01]  /*9080*/  @P6 LEA.HI.X R15, R13, c[0x0][0x1cc], R18, 0x1, P4 ;  /* 0x000073000d0f6a11 */ /* 0x000fe200020f0c12 */
[----:B------:R-:W-:Y:S01]  /*9090*/  FADD.FTZ R13, R173, R170 ;  /* 0x000000aaad0d7221 */ /* 0x000fe20000010000 */
[----:B------:R-:W-:Y:S02]  /*90a0*/  @P6 ISETP.GE.AND P4, PT, R218, c[0x0][0x1d4], PT ;  /* 0x00007500da006a0c */ /* 0x000fe40003f86270 */
[----:B------:R-:W-:Y:S01]  /*90b0*/  @P6 ISETP.GE.AND P0, PT, R204, c[0x0][0x1d4], PT ;  /* 0x00007500cc006a0c */ /* 0x000fe20003f06270 */
[----:B------:R-:W-:Y:S01]  /*90c0*/  FADD.FTZ R13, R174, R13 ;  /* 0x0000000dae0d7221 */ /* 0x000fe20000010000 */
[----:B------:R-:W-:Y:S03]  /*90d0*/  @P6 IADD3 R3, P5, R3, R236, RZ ;  /* 0x000000ec03036210 */ /* 0x000fe60007fbe0ff */
[----:B------:R-:W-:Y:S01]  /*90e0*/  FADD.FTZ R172, R172, R13 ;  /* 0x0000000dacac7221 */ /* 0x000fe20000010000 */
[----:B------:R-:W-:Y:S02]  /*90f0*/  @P6 IADD3.X R12, R12, R229, RZ, P5, !PT ;  /* 0x000000e50c0c6210 */ /* 0x000fe40002ffe4ff */
[----:B------:R-:W-:Y:S01]  /*9100*/  @P6 LEA R4, P5, R3, c[0x0][0x1c8], 0x1 ;  /* 0x0000720003046a11 */ /* 0x000fe200078a08ff */
[----:B------:R-:W-:Y:S03]  /*9110*/  FADD.FTZ R172, R177, R172 ;  /* 0x000000acb1ac7221 */ /* 0x000fe60000010000 */
[----:B------:R-:W-:Y:S01]  /*9120*/  @P6 LEA.HI.X R5, R3, c[0x0][0x1cc], R12, 0x1, P5 ;  /* 0x0000730003056a11 */ /* 0x000fe200028f0c0c */
[----:B------:R-:W-:Y:S02]  /*9130*/  @P6 IMAD R3, R233, 0x6000, R206 ;  /* 0x00006000e9036824 */ /* 0x000fe400078e02ce */
[----:B------:R-:W-:Y:S01]  /*9140*/  FADD.FTZ R191, R191, R172 ;  /* 0x000000acbfbf7221 */ /* 0x000fe20000010000 */
[C---:B--2---:R-:W-:Y:S02]  /*9150*/  HMMA.16816.F32 R92, R136.reuse, R8, R92 ;  /* 0x00000008885c723c */ /* 0x044fe4000000185c */
[----:B------:R-:W-:Y:S01]  /*9160*/  @!PT LDS RZ, [RZ] ;  /* 0x00000000fffff984 */ /* 0x000fe20000000800 */
[----:B------:R-:W-:Y:S01]  /*9170*/  @!PT LDS RZ, [RZ] ;  /* 0x00000000fffff984 */ /* 0x000fe20000000800 */
[----:B------:R-:W-:Y:S01]  /*9180*/  @!PT LDS RZ, [RZ] ;  /* 0x00000000fffff984 */ /* 0x000fe20000000800 */
[----:B------:R1:W-:Y:S01]  /*9190*/  @P6 LDGSTS.E.BYPASS.LTC128B.128 [R3], [R14.64], !P4 ;  /* 0x000000000e036fae */ /* 0x0003e2000e101d48 */
[----:B------:R-:W-:Y:S04]  /*91a0*/  FADD.FTZ R246, R246, R191 ;  /* 0x000000bff6f67221 */ /* 0x000fe80000010000 */
[----:B------:R-:W-:Y:S01]  /*91b0*/  FADD.FTZ R243, R243, R246 ;  /* 0x000000f6f3f37221 */ /* 0x000fe20000010000 */
[----:B------:R-:W-:Y:S02]  /*91c0*/  HMMA.16816.F32 R96, R136, R10, R96 ;  /* 0x0000000a8860723c */ /* 0x000fe40000001860 */
[----:B------:R1:W-:Y:S02]  /*91d0*/  @P6 LDGSTS.E.BYPASS.LTC128B.128 [R3+0x2000], [R14.64+0x80], !P0 ;  /* 0x020000800e036fae */ /* 0x0003e4000c101d48 */
[----:B------:R-:W-:Y:S06]  /*91e0*/  FADD.FTZ R238, R248, R243 ;  /* 0x000000f3f8ee7221 */ /* 0x000fec0000010000 */
[----:B------:R1:W-:Y:S08]  /*91f0*/  @P6 LDGSTS.E.BYPASS.LTC128B.128 [R3+0x4000], [R14.64+0x100], !P3 ;  /* 0x040001000e036fae */ /* 0x0003f0000d901d48 */
[----:B------:R1:W-:Y:S01]  /*9200*/  @P6 LDGSTS.E.BYPASS.LTC128B.128 [R3+0x1000], [R4.64], !P4 ;  /* 0x0100000004036fae */ /* 0x0003e2000e101d48 */
[C---:B------:R-:W-:Y:S02]  /*9210*/  ISETP.GE.AND P4, PT, R134.reuse, 0x1, PT ;  /* 0x000000018600780c */ /* 0x040fe40003f86270 */
[----:B------:R-:W-:Y:S04]  /*9220*/  IADD3 R134, R134, 0x1, RZ ;  /* 0x0000000186867810 */ /* 0x000fe80007ffe0ff */
[----:B------:R-:W-:Y:S01]  /*9230*/  SEL R134, R134, RZ, !P4 ;  /* 0x000000ff86867207 */ /* 0x000fe20006000000 */
[----:B------:R1:W-:Y:S01]  /*9240*/  @P6 LDGSTS.E.BYPASS.LTC128B.128 [R3+0x3000], [R4.64+0x80], !P0 ;  /* 0x0300008004036fae */ /* 0x0003e2000c101d48 */
[C---:B------:R-:W-:Y:S02]  /*9250*/  ISETP.GT.AND P0, PT, R241.reuse, R242, PT ;  /* 0x000000f2f100720c */ /* 0x040fe40003f04270 */
[----:B------:R-:W-:Y:S05]  /*9260*/  IADD3 R241, R241, -0x1, RZ ;  /* 0xfffffffff1f17810 */ /* 0x000fea0007ffe0ff */
[----:B------:R1:W-:Y:S08]  /*9270*/  @P6 LDGSTS.E.BYPASS.LTC128B.128 [R3+0x5000], [R4.64+0x100], !P3 ;  /* 0x0500010004036fae */ /* 0x0003f0000d901d48 */
[----:B------:R-:W0:Y:S01]  /*9280*/  LDGDEPBAR ;  /* 0x00000000000079af */ /* 0x000e220000000000 */
[----:B-1----:R-:W-:Y:S01]  /*9290*/  MOV R3, R0 ;  /* 0x0000000000037202 */ /* 0x002fe20000000f00 */
[----:B------:R-:W-:-:S06]  /*92a0*/  @P0 BRA `(.L_x_1682) ;  /* 0xffffccd000000947 */ /* 0x000fcc000383ffff */
.L_x_1673:
[----:B------:R-:W-:-:S05]  /*92b0*/  IADD3 R4, R193, 0x7f, RZ ;  /* 0x0000007fc1047810 */ /* 0x000fca0007ffe0ff */
        /* <DEDUP_REMOVED lines=15> */
.L_x_1685:
[----:B------:R-:W-:-:S04]  /*93b0*/  MOV R3, c[0x0][0x32c] ;  /* 0x0000cb0000037a02 */ /* 0x000fc80000000f00 */
[----:B------:R-:W-:-:S13]  /*93c0*/  ISETP.NE.AND P0, PT, R3, 0x1, PT ;  /* 0x000000010300780c */ /* 0x000fda0003f05270 */
[----:B------:R-:W-:-:S05]  /*93d0*/  @P0 IMAD.HI.U32 R3, R5, c[0x0][0x330], RZ ;  /* 0x0000cc0005030a27 */ /* 0x000fca00078e00ff */
[----:B------:R-:W-:Y:S02]  /*93e0*/  @P0 SHF.R.U32.HI R5, RZ, c[0x0][0x334], R3 ;  /* 0x0000cd00ff050a19 */ /* 0x000fe40000011603 */
.L_x_1686:
[----:B------:R-:W-:Y:S05]  /*93f0*/  BSYNC B0 ;  /* 0x0000000000007941 */ /* 0x000fea0003800000 */
.L_x_1684:
[----:B------:R-:W-:-:S05]  /*9400*/  IMAD R5, R5, c[0x0][0x32c], RZ ;  /* 0x0000cb0005057a24 */ /* 0x000fca00078e02ff */
[----:B------:R-:W-:-:S04]  /*9410*/  IMNMX R4, R4, R5, !PT ;  /* 0x0000000504047217 */ /* 0x000fc80007800200 */
.L_x_1683:
        /* <DEDUP_REMOVED lines=10> */
.L_x_1688:
[----:B------:R-:W-:Y:S04]  /*94c0*/  DEPBAR.LE SB0, 0x2 ;  /* 0x000080800000791a */ /* 0x000fe80000000000 */
[----:B------:R-:W-:Y:S01]  /*94d0*/  WARPSYNC 0xffffffff ;  /* 0xffffffff00007948 */ /* 0x000fe20003800000 */
[----:B------:R-:W-:Y:S01]  /*94e0*/  BAR.SYNC.DEFER_BLOCKING 0x0 ;  /* 0x0000000000007b1d */ /* 0x000fe20000010000 */
[----:B------:R-:W-:Y:S01]  /*94f0*/  IMAD R177, R134, 0x6000, RZ ;  /* 0x0000600086b17824 */ /* 0x000fe200078e02ff */
[----:B------:R-:W-:Y:S02]  /*9500*/  ISETP.GE.AND P6, PT, R230, R179, PT ;  /* 0x000000b3e600720c */ /* 0x000fe40003fc6270 */
[----:B------:R-:W-:Y:S02]  /*9510*/  IADD3 R241, R179, -0x1, RZ ;  /* 0xffffffffb3f17810 */ /* 0x000fe40007ffe0ff */
[----:B------:R-:W-:Y:S04]  /*9520*/  IADD3 R172, R186, R177, RZ ;  /* 0x000000b1baac7210 */ /* 0x000fe80007ffe0ff */
[CC--:B------:R-:W-:Y:S02]  /*9530*/  IADD3 R132, R180.reuse, R172.reuse, RZ ;  /* 0x000000acb4847210 */ /* 0x0c0fe40007ffe0ff */
[----:B------:R-:W-:Y:S03]  /*9540*/  IADD3 R176, R180, R172, R135 ;  /* 0x000000acb4b07210 */ /* 0x000fe60007ffe087 */
[----:B------:R-:W-:Y:S01]  /*9550*/  @!P6 SHF.R.S32.HI R0, RZ, 0x1f, R241 ;  /* 0x0000001fff00e819 */ /* 0x000fe200000114f1 */
[----:B------:R-:W-:Y:S01]  /*9560*/  @!P6 IMAD.WIDE.U32 R28, R241, c[0x0][0x208], RZ ;  /* 0x00008200f11cea25 */ /* 0x000fe200078e00ff */
[----:B------:R-:W-:Y:S03]  /*9570*/  @!P6 MOV R152, c[0x0][0x20c] ;  /* 0x000083000098ea02 */ /* 0x000fe60000000f00 */
[----:B------:R-:W-:Y:S01]  /*9580*/  @!P6 IMAD R0, R0, c[0x0][0x208], RZ ;  /* 0x000082000000ea24 */ /* 0x000fe200078e02ff */
[C---:B------:R-:W-:Y:S01]  /*9590*/  @!P6 SHF.L.U32 R157, R28.reuse, 0x6, RZ ;  /* 0x000000061c9de819 */ /* 0x040fe200000006ff */
[----:B------:R-:W-:Y:S01]  /*95a0*/  @!P6 IMAD R168, R233, 0x6000, R207 ;  /* 0x00006000e9a8e824 */ /* 0x000fe200078e02cf */
[----:B------:R-:W-:Y:S01]  /*95b0*/  LDSM.16.M88.4 R32, [R188] ;  /* 0x00000000bc20783b */ /* 0x000fe20000000200 */
[----:B------:R-:W-:Y:S01]  /*95c0*/  @!P6 IMAD R0, R241, c[0x0][0x20c], R0 ;  /* 0x00008300f100ea24 */ /* 0x000fe200078e0200 */
[----:B------:R-:W-:Y:S04]  /*95d0*/  @!P6 IADD3 R155, P5, R157, R234, RZ ;  /* 0x000000ea9d9be210 */ /* 0x000fe80007fbe0ff */
[----:B------:R-:W-:Y:S02]  /*95e0*/  @!P6 IADD3 R0, R29, R0, RZ ;  /* 0x000000001d00e210 */ /* 0x000fe40007ffe0ff */
[----:B------:R-:W1:Y:S01]  /*95f0*/  LDSM.16.M88.4 R8, [R172] ;  /* 0x00000000ac08783b */ /* 0x000e620000000200 */
[----:B------:R-:W-:Y:S02]  /*9600*/  @!P6 LEA R164, P4, R155, c[0x0][0x1f8], 0x1 ;  /* 0x00007e009ba4ea11 */ /* 0x000fe400078808ff */
[----:B------:R-:W-:Y:S02]  /*9610*/  @!P6 SHF.L.U64.HI R153, R28, 0x6, R0 ;  /* 0x000000061c99e819 */ /* 0x000fe40000010200 */
[----:B------:R-:W-:Y:S02]  /*9620*/  @!P6 MOV R0, c[0x0][0x208] ;  /* 0x000082000000ea02 */ /* 0x000fe40000000f00 */
[----:B------:R-:W-:Y:S01]  /*9630*/  @!P6 IADD3.X R2, R153, R194, RZ, P5, !PT ;  /* 0x000000c29902e210 */ /* 0x000fe20002ffe4ff */
[----:B------:R-:W2:Y:S01]  /*9640*/  LDSM.16.M88.4 R16, [R172+0x800] ;  /* 0x00080000ac10783b */ /* 0x000ea20000000200 */
[----:B------:R-:W-:Y:S02]  /*9650*/  @!P6 LEA R157, P0, R0, R157, 0x5 ;  /* 0x0000009d009de211 */ /* 0x000fe400078028ff */
[----:B------:R-:W-:Y:S02]  /*9660*/  @!P6 LEA.HI.X R165, R155, c[0x0][0x1fc], R2, 0x1, P4 ;  /* 0x00007f009ba5ea11 */ /* 0x000fe400020f0c02 */
[----:B------:R-:W-:Y:S02]  /*9670*/  IADD3 R2, R135, R132, RZ ;  /* 0x0000008487027210 */ /* 0x000fe40007ffe0ff */
[----:B------:R-:W-:Y:S01]  /*9680*/  @!P6 ISETP.GE.AND P4, PT, R218, c[0x0][0x1d4], PT ;  /* 0x00007500da00ea0c */ /* 0x000fe20003f86270 */
[----:B------:R-:W3:Y:S08]  /*9690*/  LDSM.16.M88.4 R24, [R172+0x1000] ;  /* 0x00100000ac18783b */ /* 0x000ef00000000200 */
[----:B------:R-:W4:Y:S08]  /*96a0*/  LDSM.16.M88.4 R136, [R172+0x1800] ;  /* 0x00180000ac88783b */ /* 0x000f300000000200 */
[----:B------:R-:W-:Y:S01]  /*96b0*/  LDSM.16.M88.4 R140, [R185] ;  /* 0x00000000b98c783b */ /* 0x000fe20000000200 */
[C---:B-1----:R-:W-:Y:S07]  /*96c0*/  HMMA.16816.F32 R4, R32.reuse, R8, RZ ;  /* 0x000000082004723c */ /* 0x042fee00000018ff */
[----:B------:R-:W1:Y:S01]  /*96d0*/  LDSM.16.M88.4 R144, [R132] ;  /* 0x000000008490783b */ /* 0x000e620000000200 */
[C---:B------:R-:W-:Y:S07]  /*96e0*/  HMMA.16816.F32 R8, R32.reuse, R10, RZ ;  /* 0x0000000a2008723c */ /* 0x040fee00000018ff */
[----:B------:R-:W5:Y:S01]  /*96f0*/  LDSM.16.M88.4 R148, [R132+0x800] ;  /* 0x000800008494783b */ /* 0x000f620000000200 */
[C---:B--2---:R-:W-:Y:S08]  /*9700*/  HMMA.16816.F32 R12, R32.reuse, R16, RZ ;  /* 0x00000010200c723c */ /* 0x044ff000000018ff */
[C---:B------:R-:W-:Y:S08]  /*9710*/  HMMA.16816.F32 R16, R32.reuse, R18, RZ ;  /* 0x000000122010723c */ /* 0x040ff000000018ff */
[C---:B---3--:R-:W-:Y:S08]  /*9720*/  HMMA.16816.F32 R20, R32.reuse, R24, RZ ;  /* 0x000000182014723c */ /* 0x048ff000000018ff */
[C---:B------:R-:W-:Y:S08]  /*9730*/  HMMA.16816.F32 R24, R32.reuse, R26, RZ ;  /* 0x0000001a2018723c */ /* 0x040ff000000018ff */
[C---:B----4-:R-:W-:Y:S07]  /*9740*/  HMMA.16816.F32 R28, R32.reuse, R136, RZ ;  /* 0x00000088201c723c */ /* 0x050fee00000018ff */
[----:B------:R-:W-:Y:S01]  /*9750*/  @!P6 LEA.HI.X R137, R0, R153, R152, 0x5, P0 ;  /* 0x000000990089e211 */ /* 0x000fe200000f2c98 */
[----:B------:R-:W-:Y:S01]  /*9760*/  HMMA.16816.F32 R32, R32, R138, RZ ;  /* 0x0000008a2020723c */ /* 0x000fe200000018ff */
[----:B------:R-:W-:Y:S01]  /*9770*/  @!P6 IADD3 R0, P5, R157, R234, RZ ;  /* 0x000000ea9d00e210 */ /* 0x000fe20007fbe0ff */
[----:B------:R-:W2:Y:S01]  /*9780*/  LDSM.16.M88.4 R152, [R132+0x1000] ;  /* 0x001000008498783b */ /* 0x000ea20000000200 */
[----:B------:R-:W-:Y:S02]  /*9790*/  @!P6 ISETP.GE.AND P0, PT, R204, c[0x0][0x1d4], PT ;  /* 0x00007500cc00ea0c */ /* 0x000fe40003f06270 */
[----:B------:R-:W-:Y:S02]  /*97a0*/  @!P6 IADD3.X R137, R137, R194, RZ, P5, !PT ;  /* 0x000000c28989e210 */ /* 0x000fe40002ffe4ff */
[C---:B------:R-:W-:Y:S01]  /*97b0*/  @!P6 LEA R170, P5, R0.reuse, c[0x0][0x1f8], 0x1 ;  /* 0x00007e0000aaea11 */ /* 0x040fe200078a08ff */
[C---:B-1----:R-:W-:Y:S05]  /*97c0*/  HMMA.16816.F32 R4, R140.reuse, R144, R4 ;  /* 0x000000908c04723c */ /* 0x042fea0000001804 */
[----:B------:R-:W-:Y:S02]  /*97d0*/  @!P6 LEA.HI.X R171, R0, c[0x0][0x1fc], R137, 0x1, P5 ;  /* 0x00007f0000abea11 */ /* 0x000fe400028f0c89 */
[----:B------:R-:W1:Y:S01]  /*97e0*/  LDSM.16.M88.4 R136, [R132+0x1800] ;  /* 0x001800008488783b */ /* 0x000e620000000200 */
[C---:B------:R-:W-:Y:S04]  /*97f0*/  HMMA.16816.F32 R8, R140.reuse, R146, R8 ;  /* 0x000000928c08723c */ /* 0x040fe80000001808 */
[----:B------:R-:W-:Y:S03]  /*9800*/  IADD3 R0, R135, R172, RZ ;  /* 0x000000ac87007210 */ /* 0x000fe60007ffe0ff */
[----:B------:R-:W-:Y:S01]  /*9810*/  @!PT LDS RZ, [RZ] ;  /* 0x00000000fffff984 */ /* 0x000fe20000000800 */
[----:B------:R-:W-:Y:S01]  /*9820*/  @!PT LDS RZ, [RZ] ;  /* 0x00000000fffff984 */ /* 0x000fe20000000800 */
[----:B------:R-:W-:Y:S01]  /*9830*/  @!PT LDS RZ, [RZ] ;  /* 0x00000000fffff984 */ /* 0x000fe20000000800 */
[----:B------:R3:W-:Y:S01]  /*9840*/  @!P6 LDGSTS.E.BYPASS.LTC128B.128 [R168], [R164.64], !P4 ;  /* 0x00000000a4a8efae */ /* 0x0007e2000e101d48 */
[C---:B-----5:R-:W-:Y:S07]  /*9850*/  HMMA.16816.F32 R12, R140.reuse, R148, R12 ;  /* 0x000000948c0c723c */ /* 0x060fee000000180c */
[----:B------:R3:W-:Y:S01]  /*9860*/  @!P6 LDGSTS.E.BYPASS.LTC128B.128 [R168+0x2000], [R164.64+0x80], !P0 ;  /* 0x02000080a4a8efae */ /* 0x0007e2000c101d48 */
[C---:B------:R-:W-:Y:S07]  /*9870*/  HMMA.16816.F32 R16, R140.reuse, R150, R16 ;  /* 0x000000968c10723c */ /* 0x040fee0000001810 */
[----:B------:R3:W-:Y:S01]  /*9880*/  @!P6 LDGSTS.E.BYPASS.LTC128B.128 [R168+0x4000], [R164.64+0x100], !P3 ;  /* 0x04000100a4a8efae */ /* 0x0007e2000d901d48 */
[C---:B--2---:R-:W-:Y:S07]  /*9890*/  HMMA.16816.F32 R20, R140.reuse, R152, R20 ;  /* 0x000000988c14723c */ /* 0x044fee0000001814 */
[----:B------:R2:W-:Y:S01]  /*98a0*/  @!P6 LDGSTS.E.BYPASS.LTC128B.128 [R168+0x1000], [R170.64], !P4 ;  /* 0x01000000aaa8efae */ /* 0x0005e2000e101d48 */
[C---:B------:R-:W-:Y:S07]  /*98b0*/  HMMA.16816.F32 R24, R140.reuse, R154, R24 ;  /* 0x0000009a8c18723c */ /* 0x040fee0000001818 */
[----:B------:R2:W-:Y:S01]  /*98c0*/  @!P6 LDGSTS.E.BYPASS.LTC128B.128 [R168+0x3000], [R170.64+0x80], !P0 ;  /* 0x03000080aaa8efae */ /* 0x0005e2000c101d48 */
[C---:B-1----:R-:W-:Y:S07]  /*98d0*/  HMMA.16816.F32 R28, R140.reuse, R136, R28 ;  /* 0x000000888c1c723c */ /* 0x042fee000000181c */
[----:B------:R2:W-:Y:S01]  /*98e0*/  @!P6 LDGSTS.E.BYPASS.LTC128B.128 [R168+0x5000], [R170.64+0x100], !P3 ;  /* 0x05000100aaa8efae */ /* 0x0005e2000d901d48 */
[----:B------:R-:W-:Y:S07]  /*98f0*/  HMMA.16816.F32 R32, R140, R138, R32 ;  /* 0x0000008a8c20723c */ /* 0x000fee0000001820 */
[----:B------:R-:W-:Y:S08]  /*9900*/  LDSM.16.M88.4 R144, [R184] ;  /* 0x00000000b890783b */ /* 0x000ff00000000200 */
[----:B------:R-:W1:Y:S08]  /*9910*/  LDSM.16.M88.4 R156, [R0] ;  /* 0x00000000009c783b */ /* 0x000e700000000200 */
[----:B------:R-:W4:Y:S08]  /*9920*/  LDSM.16.M88.4 R160, [R0+0x800] ;  /* 0x0008000000a0783b */ /* 0x000f300000000200 */
[----:B------:R-:W5:Y:S08]  /*9930*/  LDSM.16.M88.4 R148, [R0+0x1000] ;  /* 0x001000000094783b */ /* 0x000f700000000200 */
[----:B------:R-:W0:Y:S08]  /*9940*/  LDGDEPBAR ;  /* 0x00000000000079af */ /* 0x000e300000000000 */
[----:B---3--:R-:W3:Y:S01]  /*9950*/  LDSM.16.M88.4 R164, [R0+0x1800] ;  /* 0x0018000000a4783b */ /* 0x008ee20000000200 */
[C---:B-1----:R-:W-:Y:S07]  /*9960*/  HMMA.16816.F32 R4, R144.reuse, R156, R4 ;  /* 0x0000009c9004723c */ /* 0x042fee0000001804 */
[----:B------:R-:W-:Y:S01]  /*9970*/  LDSM.16.M88.4 R152, [R183] ;  /* 0x00000000b798783b */ /* 0x000fe20000000200 */
[C---:B------:R-:W-:Y:S07]  /*9980*/  HMMA.16816.F32 R8, R144.reuse, R158, R8 ;  /* 0x0000009e9008723c */ /* 0x040fee0000001808 */
[----:B--2---:R-:W1:Y:S01]  /*9990*/  LDSM.16.M88.4 R168, [R2] ;  /* 0x0000000002a8783b */ /* 0x004e620000000200 */
[C---:B----4-:R-:W-:Y:S07]  /*99a0*/  HMMA.16816.F32 R12, R144.reuse, R160, R12 ;  /* 0x000000a0900c723c */ /* 0x050fee000000180c */
[----:B------:R-:W2:Y:S01]  /*99b0*/  LDSM.16.M88.4 R136, [R2+0x800] ;  /* 0x000800000288783b */ /* 0x000ea20000000200 */
[C---:B------:R-:W-:Y:S07]  /*99c0*/  HMMA.16816.F32 R16, R144.reuse, R162, R16 ;  /* 0x000000a29010723c */ /* 0x040fee0000001810 */
[----:B------:R-:W4:Y:S01]  /*99d0*/  LDSM.16.M88.4 R140, [R2+0x1000] ;  /* 0x00100000028c783b */ /* 0x000f220000000200 */
[C---:B-----5:R-:W-:Y:S07]  /*99e0*/  HMMA.16816.F32 R20, R144.reuse, R148, R20 ;  /* 0x000000949014723c */ /* 0x060fee0000001814 */
[----:B------:R-:W5:Y:S01]  /*99f0*/  LDSM.16.M88.4 R156, [R2+0x1800] ;  /* 0x00180000029c783b */ /* 0x000f620000000200 */
[C---:B------:R-:W-:Y:S07]  /*9a00*/  HMMA.16816.F32 R24, R144.reuse, R150, R24 ;  /* 0x000000969018723c */ /* 0x040fee0000001818 */
[----:B------:R-:W-:Y:S01]  /*9a10*/  LDSM.16.M88.4 R148, [R172+0x2000] ;  /* 0x00200000ac94783b */ /* 0x000fe20000000200 */
[C---:B---3--:R-:W-:Y:S07]  /*9a20*/  HMMA.16816.F32 R28, R144.reuse, R164, R28 ;  /* 0x000000a4901c723c */ /* 0x048fee000000181c */
[----:B------:R-:W-:Y:S01]  /*9a30*/  LDSM.16.M88.4 R160, [R172+0x2800] ;  /* 0x00280000aca0783b */ /* 0x000fe20000000200 */
[----:B------:R-:W-:Y:S07]  /*9a40*/  HMMA.16816.F32 R32, R144, R166, R32 ;  /* 0x000000a69020723c */ /* 0x000fee0000001820 */
[----:B------:R-:W3:Y:S01]  /*9a50*/  LDSM.16.M88.4 R144, [R188+0x4000] ;  /* 0x00400000bc90783b */ /* 0x000ee20000000200 */
[C---:B-1----:R-:W-:Y:S07]  /*9a60*/  HMMA.16816.F32 R4, R152.reuse, R168, R4 ;  /* 0x000000a89804723c */ /* 0x042fee0000001804 */
[----:B------:R-:W-:Y:S01]  /*9a70*/  LDSM.16.M88.4 R164, [R185+0x4000] ;  /* 0x00400000b9a4783b */ /* 0x000fe20000000200 */
[C---:B------:R-:W-:Y:S07]  /*9a80*/  HMMA.16816.F32 R8, R152.reuse, R170, R8 ;  /* 0x000000aa9808723c */ /* 0x040fee0000001808 */
[----:B------:R-:W-:Y:S01]  /*9a90*/  LDSM.16.M88.4 R168, [R132+0x2000] ;  /* 0x0020000084a8783b */ /* 0x000fe20000000200 */
[C---:B--2---:R-:W-:Y:S08]  /*9aa0*/  HMMA.16816.F32 R12, R152.reuse, R136, R12 ;  /* 0x00000088980c723c */ /* 0x044ff0000000180c */
[C---:B------:R-:W-:Y:S01]  /*9ab0*/  HMMA.16816.F32 R16, R152.reuse, R138, R16 ;  /* 0x0000008a9810723c */ /* 0x040fe20000001810 */
[----:B------:R-:W1:Y:S07]  /*9ac0*/  LDSM.16.M88.4 R136, [R172+0x3000] ;  /* 0x00300000ac88783b */ /* 0x000e6e0000000200 */
[C---:B----4-:R-:W-:Y:S08]  /*9ad0*/  HMMA.16816.F32 R20, R152.reuse, R140, R20 ;  /* 0x0000008c9814723c */ /* 0x050ff00000001814 */
[C---:B------:R-:W-:Y:S01]  /*9ae0*/  HMMA.16816.F32 R24, R152.reuse, R142, R24 ;  /* 0x0000008e9818723c */ /* 0x040fe20000001818 */
[----:B------:R-:W2:Y:S07]  /*9af0*/  LDSM.16.M88.4 R140, [R172+0x3800] ;  /* 0x00380000ac8c783b */ /* 0x000eae0000000200 */
[C---:B-----5:R-:W-:Y:S08]  /*9b00*/  HMMA.16816.F32 R28, R152.reuse, R156, R28 ;  /* 0x0000009c981c723c */ /* 0x060ff0000000181c */
[----:B------:R-:W-:Y:S01]  /*9b10*/  HMMA.16816.F32 R32, R152, R158, R32 ;  /* 0x0000009e9820723c */ /* 0x000fe20000001820 */
[----:B------:R-:W4:Y:S07]  /*9b20*/  LDSM.16.M88.4 R152, [R132+0x2800] ;  /* 0x002800008498783b */ /* 0x000f2e0000000200 */
[C---:B---3--:R-:W-:Y:S01]  /*9b30*/  HMMA.16816.F32 R4, R144.reuse, R148, R4 ;  /* 0x000000949004723c */ /* 0x048fe20000001804 */
[----:B------:R-:W-:Y:S07]  /*9b40*/  LDSM.16.M88.4 R156, [R132+0x3800] ;  /* 0x00380000849c783b */ /* 0x000fee0000000200 */
[C---:B------:R-:W-:Y:S01]  /*9b50*/  HMMA.16816.F32 R8, R144.reuse, R150, R8 ;  /* 0x000000969008723c */ /* 0x040fe20000001808 */
[----:B------:R-:W3:Y:S07]  /*9b60*/  LDSM.16.M88.4 R148, [R132+0x3000] ;  /* 0x003000008494783b */ /* 0x000eee0000000200 */
        /* <DEDUP_REMOVED lines=10> */
[----:B------:R-:W5:Y:S07]  /*9c10*/  LDSM.16.M88.4 R144, [R0+0x3000] ;  /* 0x003000000090783b */ /* 0x000f6e0000000200 */
[C---:B------:R-:W-:Y:S01]  /*9c20*/  HMMA.16816.F32 R8, R164.reuse, R170, R8 ;  /* 0x000000aaa408723c */ /* 0x040fe20000001808 */
[----:B------:R-:W-:Y:S07]  /*9c30*/  LDSM.16.M88.4 R168, [R2+0x2000] ;  /* 0x0020000002a8783b */ /* 0x000fee0000000200 */
[C---:B----4-:R-:W-:Y:S08]  /*9c40*/  HMMA.16816.F32 R12, R164.reuse, R152, R12 ;  /* 0x00000098a40c723c */ /* 0x050ff0000000180c */
[C---:B------:R-:W-:Y:S01]  /*9c50*/  HMMA.16816.F32 R16, R164.reuse, R154, R16 ;  /* 0x0000009aa410723c */ /* 0x040fe20000001810 */
[----:B------:R-:W-:Y:S07]  /*9c60*/  LDSM.16.M88.4 R152, [R183+0x4000] ;  /* 0x00400000b798783b */ /* 0x000fee0000000200 */
[C---:B---3--:R-:W-:Y:S08]  /*9c70*/  HMMA.16816.F32 R20, R164.reuse, R148, R20 ;  /* 0x00000094a414723c */ /* 0x048ff00000001814 */
[C---:B------:R-:W-:Y:S01]  /*9c80*/  HMMA.16816.F32 R24, R164.reuse, R150, R24 ;  /* 0x00000096a418723c */ /* 0x040fe20000001818 */
[----:B------:R-:W3:Y:S07]  /*9c90*/  LDSM.16.M88.4 R148, [R0+0x3800] ;  /* 0x003800000094783b */ /* 0x000eee0000000200 */
[C---:B------:R-:W-:Y:S08]  /*9ca0*/  HMMA.16816.F32 R28, R164.reuse, R156, R28 ;  /* 0x0000009ca41c723c */ /* 0x040ff0000000181c */
[----:B------:R-:W-:Y:S01]  /*9cb0*/  HMMA.16816.F32 R32, R164, R158, R32 ;  /* 0x0000009ea420723c */ /* 0x000fe20000001820 */
[----:B------:R-:W4:Y:S07]  /*9cc0*/  LDSM.16.M88.4 R156, [R176+0x2800] ;  /* 0x00280000b09c783b */ /* 0x000f2e0000000200 */
[C---:B-1----:R-:W-:Y:S01]  /*9cd0*/  HMMA.16816.F32 R4, R136.reuse, R160, R4 ;  /* 0x000000a08804723c */ /* 0x042fe20000001804 */
[----:B------:R-:W-:Y:S07]  /*9ce0*/  LDSM.16.M88.4 R164, [R172+0x5000] ;  /* 0x00500000aca4783b */ /* 0x000fee0000000200 */
[C---:B------:R-:W-:Y:S01]  /*9cf0*/  HMMA.16816.F32 R8, R136.reuse, R162, R8 ;  /* 0x000000a28808723c */ /* 0x040fe20000001808 */
[----:B------:R-:W-:Y:S07]  /*9d00*/  LDSM.16.M88.4 R160, [R172+0x4800] ;  /* 0x00480000aca0783b */ /* 0x000fee0000000200 */
[C---:B--2---:R-:W-:Y:S08]  /*9d10*/  HMMA.16816.F32 R12, R136.reuse, R140, R12 ;  /* 0x0000008c880c723c */ /* 0x044ff0000000180c */
[C---:B------:R-:W-:Y:S01]  /*9d20*/  HMMA.16816.F32 R16, R136.reuse, R142, R16 ;  /* 0x0000008e8810723c */ /* 0x040fe20000001810 */
[----:B------:R-:W1:Y:S07]  /*9d30*/  LDSM.16.M88.4 R140, [R176+0x3000] ;  /* 0x00300000b08c783b */ /* 0x000e6e0000000200 */
[C---:B-----5:R-:W-:Y:S08]  /*9d40*/  HMMA.16816.F32 R20, R136.reuse, R144, R20 ;  /* 0x000000908814723c */ /* 0x060ff00000001814 */
[C---:B------:R-:W-:Y:S01]  /*9d50*/  HMMA.16816.F32 R24, R136.reuse, R146, R24 ;  /* 0x000000928818723c */ /* 0x040fe20000001818 */
[----:B------:R-:W2:Y:S07]  /*9d60*/  LDSM.16.M88.4 R144, [R176+0x3800] ;  /* 0x00380000b090783b */ /* 0x000eae0000000200 */
[C---:B---3--:R-:W-:Y:S08]  /*9d70*/  HMMA.16816.F32 R28, R136.reuse, R148, R28 ;  /* 0x00000094881c723c */ /* 0x048ff0000000181c */
[----:B------:R-:W-:Y:S01]  /*9d80*/  HMMA.16816.F32 R32, R136, R150, R32 ;  /* 0x000000968820723c */ /* 0x000fe20000001820 */
[----:B------:R-:W-:Y:S07]  /*9d90*/  LDSM.16.M88.4 R136, [R188+0x8000] ;  /* 0x00800000bc88783b */ /* 0x000fee0000000200 */
[C---:B------:R-:W-:Y:S01]  /*9da0*/  HMMA.16816.F32 R4, R152.reuse, R168, R4 ;  /* 0x000000a89804723c */ /* 0x040fe20000001804 */
[----:B------:R-:W3:Y:S07]  /*9db0*/  LDSM.16.M88.4 R148, [R172+0x4000] ;  /* 0x00400000ac94783b */ /* 0x000eee0000000200 */
[C---:B------:R-:W-:Y:S01]  /*9dc0*/  HMMA.16816.F32 R8, R152.reuse, R170, R8 ;  /* 0x000000aa9808723c */ /* 0x040fe20000001808 */
[----:B------:R-:W-:Y:S07]  /*9dd0*/  LDSM.16.M88.4 R168, [R132+0x4000] ;  /* 0x0040000084a8783b */ /* 0x000fee0000000200 */
[C---:B----4-:R-:W-:Y:S08]  /*9de0*/  HMMA.16816.F32 R12, R152.reuse, R156, R12 ;  /* 0x0000009c980c723c */ /* 0x050ff0000000180c */
        /* <DEDUP_REMOVED lines=39> */
[C---:B-1----:R-:W-:Y:S07]  /*a060*/  HMMA.16816.F32 R20, R160.reuse, R156, R20 ;  /* 0x0000009ca014723c */ /* 0x042fee0000001814 */
[-C--:B------:R-:W-:Y:S01]  /*a070*/  IADD3 R156, R181, R177.reuse, RZ ;  /* 0x000000b1b59c7210 */ /* 0x080fe20007ffe0ff */
[C---:B------:R-:W-:Y:S04]  /*a080*/  HMMA.16816.F32 R24, R160.reuse, R158, R24 ;  /* 0x0000009ea018723c */ /* 0x040fe80000001818 */
[----:B------:R-:W-:Y:S03]  /*a090*/  IADD3 R157, R187, R156, RZ ;  /* 0x0000009cbb9d7210 */ /* 0x000fe60007ffe0ff */
[----:B------:R-:W-:Y:S01]  /*a0a0*/  IADD3 R158, R182, R177, RZ ;  /* 0x000000b1b69e7210 */ /* 0x000fe20007ffe0ff */
        /* <DEDUP_REMOVED lines=8> */
[C---:B------:R-:W-:Y:S01]  /*a130*/  HMMA.16816.F32 R16, R168.reuse, R142, R16 ;  /* 0x0000008ea810723c */ /* 0x040fe20000001810 */
[----:B------:R-:W-:Y:S03]  /*a140*/  LDSM.16.MT88.4 R148, [R158+0x2800] ;  /* 0x002800009e94783b */ /* 0x000fe60000004200 */
[----:B------:R-:W-:Y:S02]  /*a150*/  FMNMX.FTZ R0, R4, R133, !PT ;  /* 0x0000008504007209 */ /* 0x000fe40007810000 */
[----:B------:R-:W-:Y:S02]  /*a160*/  FMNMX.FTZ R2, R6, R3, !PT ;  /* 0x0000000306027209 */ /* 0x000fe40007810000 */
[C---:B----4-:R-:W-:Y:S04]  /*a170*/  HMMA.16816.F32 R20, R168.reuse, R136, R20 ;  /* 0x00000088a814723c */ /* 0x050fe80000001814 */
[----:B------:R-:W-:Y:S04]  /*a180*/  FMNMX.FTZ R141, R5, R0, !PT ;  /* 0x00000000058d7209 */ /* 0x000fe80007810000 */
        /* <DEDUP_REMOVED lines=31> */
[----:B------:R-:W-:Y:S02]  /*a380*/  LDSM.16.MT88.4 R144, [R156] ;  /* 0x000000009c90783b */ /* 0x000fe40000004200 */
[----:B------:R-:W-:Y:S06]  /*a390*/  FMNMX.FTZ R141, R35, R0, !PT ;  /* 0x00000000238d7209 */ /* 0x000fec0007810000 */
[----:B------:R-:W1:Y:S08]  /*a3a0*/  SHFL.BFLY PT, R2, R143, 0x2, 0x1f ;  /* 0x0c401f008f027f89 */ /* 0x000e7000000e0000 */
        /* <DEDUP_REMOVED lines=10> */
[----:B------:R-:W1:Y:S01]  /*a450*/  LDSM.16.MT88.4 R136, [R158] ;  /* 0x000000009e88783b */ /* 0x000e620000004200 */
[--C-:B------:R-:W-:Y:S02]  /*a460*/  FFMA.FTZ R164, R4, c[0x0][0x2d0], -R168.reuse ;  /* 0x0000b40004a47a23 */ /* 0x100fe400000108a8 */
[C---:B------:R-:W-:Y:S02]  /*a470*/  FADD.FTZ R133, -R0.reuse, R3 ;  /* 0x0000000300857221 */ /* 0x040fe40000010100 */
[----:B------:R-:W-:Y:S01]  /*a480*/  FMUL.FTZ R167, R0, c[0x0][0x2d0] ;  /* 0x0000b40000a77a20 */ /* 0x000fe20000410000 */
[----:B------:R-:W2:Y:S01]  /*a490*/  MUFU.EX2 R132, R132 ;  /* 0x0000008400847308 */ /* 0x000ea20000000800 */
[----:B------:R-:W-:Y:S01]  /*a4a0*/  FMUL.FTZ R3, R133, c[0x0][0x2d0] ;  /* 0x0000b40085037a20 */ /* 0x000fe20000410000 */
[----:B------:R-:W-:Y:S01]  /*a4b0*/  IADD3 R133, R187, R158, RZ ;  /* 0x0000009ebb857210 */ /* 0x000fe20007ffe0ff */
[--C-:B------:R-:W-:Y:S02]  /*a4c0*/  FFMA.FTZ R159, R5, c[0x0][0x2d0], -R168.reuse ;  /* 0x0000b400059f7a23 */ /* 0x100fe400000108a8 */
[--C-:B------:R-:W-:Y:S02]  /*a4d0*/  FFMA.FTZ R160, R8, c[0x0][0x2d0], -R168.reuse ;  /* 0x0000b40008a07a23 */ /* 0x100fe400000108a8 */
[--C-:B------:R-:W-:Y:S01]  /*a4e0*/  FFMA.FTZ R161, R9, c[0x0][0x2d0], -R168.reuse ;  /* 0x0000b40009a17a23 */ /* 0x100fe200000108a8 */
[----:B------:R-:W3:Y:S01]  /*a4f0*/  LDSM.16.MT88.4 R140, [R133] ;  /* 0x00000000858c783b */ /* 0x000ee20000004200 */
[--C-:B------:R-:W-:Y:S01]  /*a500*/  FFMA.FTZ R162, R6, c[0x0][0x2d0], -R167.reuse ;  /* 0x0000b40006a27a23 */ /* 0x100fe200000108a7 */
[----:B------:R-:W4:Y:S01]  /*a510*/  MUFU.EX2 R3, R3 ;  /* 0x0000000300037308 */ /* 0x000f220000000800 */
        /* <DEDUP_REMOVED lines=21> */
[----:B------:R-:W4:Y:S01]  /*a670*/  LDSM.16.MT88.4 R124, [R157] ;  /* 0x000000009d7c783b */ /* 0x000f220000004200 */
[C---:B------:R-:W-:Y:S02]  /*a680*/  FMUL.FTZ R101, R132.reuse, R101 ;  /* 0x0000006584657220 */ /* 0x040fe40000410000 */
[C---:B------:R-:W-:Y:S02]  /*a690*/  FMUL.FTZ R102, R3.reuse, R102 ;  /* 0x0000006603667220 */ /* 0x040fe40000410000 */
[----:B------:R-:W-:Y:S02]  /*a6a0*/  FMUL.FTZ R103, R3, R103 ;  /* 0x0000006703677220 */ /* 0x000fe40000410000 */
[----:B------:R-:W5:Y:S01]  /*a6b0*/  MUFU.EX2 R161, R161 ;  /* 0x000000a100a17308 */ /* 0x000f620000000800 */
        /* <DEDUP_REMOVED lines=33> */
[----:B------:R-:W-:Y:S02]  /*a8d0*/  FMUL.FTZ R41, R132, R41 ;  /* 0x0000002984297220 */ /* 0x000fe40000410000 */
[C---:B------:R-:W-:Y:S02]  /*a8e0*/  FMUL.FTZ R42, R3.reuse, R42 ;  /* 0x0000002a032a7220 */ /* 0x040fe40000410000 */
[----:B------:R-:W-:Y:S02]  /*a8f0*/  FMUL.FTZ R43, R3, R43 ;  /* 0x0000002b032b7220 */ /* 0x000fe40000410000 */
[--C-:B------:R-:W-:Y:S02]  /*a900*/  FFMA.FTZ R189, R30, c[0x0][0x2d0], -R167.reuse ;  /* 0x0000b4001ebd7a23 */ /* 0x100fe400000108a7 */
[--C-:B------:R-:W-:Y:S01]  /*a910*/  FFMA.FTZ R190, R31, c[0x0][0x2d0], -R167.reuse ;  /* 0x0000b4001fbe7a23 */ /* 0x100fe200000108a7 */
        /* <DEDUP_REMOVED lines=13> */
[----:B------:R-:W5:Y:S02]  /*a9f0*/  MUFU.EX2 R176, R176 ;  /* 0x000000b000b07308 */ /* 0x000f640000000800 */
[C---:B------:R-:W-:Y:S02]  /*aa00*/  FMUL.FTZ R51, R3.reuse, R51 ;  /* 0x0000003303337220 */ /* 0x040fe40000410000 */
[C---:B------:R-:W-:Y:S02]  /*aa10*/  FMUL.FTZ R52, R132.reuse, R52 ;  /* 0x0000003484347220 */ /* 0x040fe40000410000 */
[C---:B---3--:R-:W-:Y:S04]  /*aa20*/  HMMA.16816.F32 R100, R128.reuse, R140, R100 ;  /* 0x0000008c8064723c */ /* 0x048fe80000001864 */
[C---:B------:R-:W-:Y:S01]  /*aa30*/  FMUL.FTZ R53, R132.reuse, R53 ;  /* 0x0000003584357220 */ /* 0x040fe20000410000 */
[----:B------:R-:W-:Y:S01]  /*aa40*/  MUFU.EX2 R189, R189 ;  /* 0x000000bd00bd7308 */ /* 0x000fe20000000800 */
[C---:B------:R-:W-:Y:S02]  /*aa50*/  FMUL.FTZ R54, R3.reuse, R54 ;  /* 0x0000003603367220 */ /* 0x040fe40000410000 */
        /* <DEDUP_REMOVED lines=9> */
[----:B------:R-:W-:Y:S03]  /*aaf0*/  LDSM.16.MT88.4 R144, [R133+0x800] ;  /* 0x000800008590783b */ /* 0x000fe60000004200 */
        /* <DEDUP_REMOVED lines=9> */
[C---:B-1----:R-:W-:Y:S04]  /*ab90*/  HMMA.16816.F32 R36, R128.reuse, R136, R36 ;  /* 0x000000888024723c */ /* 0x042fe80000001824 */
[C---:B------:R-:W-:Y:S02]  /*aba0*/  FMUL.FTZ R65, R132.reuse, R65 ;  /* 0x0000004184417220 */ /* 0x040fe40000410000 */
[C---:B------:R-:W-:Y:S02]  /*abb0*/  FMUL.FTZ R66, R3.reuse, R66 ;  /* 0x0000004203427220 */ /* 0x040fe40000410000 */
        /* <DEDUP_REMOVED lines=11> */
[C---:B------:R-:W-:Y:S01]  /*ac70*/  FMUL.FTZ R73, R132.reuse, R73 ;  /* 0x0000004984497220 */ /* 0x040fe20000410000 */
[C---:B----4-:R-:W-:Y:S03]  /*ac80*/  HMMA.16816.F32 R52, R128.reuse, R124, R52 ;  /* 0x0000007c8034723c */ /* 0x050fe60000001834 */
[C---:B------:R-:W-:Y:S02]  /*ac90*/  FMUL.FTZ R74, R3.reuse, R74 ;  /* 0x0000004a034a7220 */ /* 0x040fe40000410000 */
[C---:B------:R-:W-:Y:S02]  /*aca0*/  FMUL.FTZ R75, R3.reuse, R75 ;  /* 0x0000004b034b7220 */ /* 0x040fe40000410000 */
[C---:B------:R-:W-:Y:S01]  /*acb0*/  FMUL.FTZ R76, R132.reuse, R76 ;  /* 0x0000004c844c7220 */ /* 0x040fe20000410000 */
        /* <DEDUP_REMOVED lines=16> */
[----:B------:R-:W-:Y:S02]  /*adc0*/  FMUL.FTZ R85, R132, R85 ;  /* 0x0000005584557220 */ /* 0x000fe40000410000 */
[C---:B------:R-:W-:Y:S02]  /*add0*/  FMUL.FTZ R86, R3.reuse, R86 ;  /* 0x0000005603567220 */ /* 0x040fe40000410000 */
[----:B------:R-:W-:Y:S01]  /*ade0*/  FMUL.FTZ R87, R3, R87 ;  /* 0x0000005703577220 */ /* 0x000fe20000410000 */
[C---:B----4-:R-:W-:Y:S03]  /*adf0*/  HMMA.16816.F32 R76, R128.reuse, R124, R76 ;  /* 0x0000007c804c723c */ /* 0x050fe6000000184c */
[--C-:B------:R-:W-:Y:S02]  /*ae00*/  FFMA.FTZ R169, R12, c[0x0][0x2d0], -R168.reuse ;  /* 0x0000b4000ca97a23 */ /* 0x100fe400000108a8 */
[----:B------:R-:W-:Y:S02]  /*ae10*/  FFMA.FTZ R170, R13, c[0x0][0x2d0], -R168 ;  /* 0x0000b4000daa7a23 */ /* 0x000fe400000108a8 */
[--C-:B------:R-:W-:Y:S01]  /*ae20*/  FFMA.FTZ R174, R14, c[0x0][0x2d0], -R167.reuse ;  /* 0x0000b4000eae7a23 */ /* 0x100fe200000108a7 */
[C---:B------:R-:W-:Y:S01]  /*ae30*/  HMMA.16816.F32 R80, R128.reuse, R126, R80 ;  /* 0x0000007e8050723c */ /* 0x040fe20000001850 */
[----:B------:R-:W4:Y:S01]  /*ae40*/  LDSM.16.MT88.4 R124, [R158+0x800] ;  /* 0x000800009e7c783b */ /* 0x000f220000004200 */
[----:B------:R-:W-:Y:S02]  /*ae50*/  MUFU.EX2 R169, R169 ;  /* 0x000000a900a97308 */ /* 0x000fe40000000800 */
[----:B------:R-:W-:Y:S01]  /*ae60*/  FFMA.FTZ R173, R15, c[0x0][0x2d0], -R167 ;  /* 0x0000b4000fad7a23 */ /* 0x000fe200000108a7 */
[----:B--2---:R-:W-:Y:S01]  /*ae70*/  F2FP.PACK_AB R14, R172, R171 ;  /* 0x000000abac0e723e */ /* 0x004fe200000000ff */
[----:B------:R-:W-:Y:S01]  /*ae80*/  FMUL.FTZ R88, R132, R88 ;  /* 0x0000005884587220 */ /* 0x000fe20000410000 */
[----:B-----5:R-:W-:Y:S01]  /*ae90*/  F2FP.PACK_AB R15, R176, R175 ;  /* 0x000000afb00f723e */ /* 0x020fe200000000ff */
[C---:B-1----:R-:W-:Y:S04]  /*aea0*/  HMMA.16816.F32 R84, R128.reuse, R136, R84 ;  /* 0x000000888054723c */ /* 0x042fe80000001854 */
[C---:B------:R-:W-:Y:S01]  /*aeb0*/  FMUL.FTZ R89, R132.reuse, R89 ;  /* 0x0000005984597220 */ /* 0x040fe20000410000 */
[----:B------:R-:W1:Y:S01]  /*aec0*/  MUFU.EX2 R170, R170 ;  /* 0x000000aa00aa7308 */ /* 0x000e620000000800 */
[C---:B------:R-:W-:Y:S02]  /*aed0*/  FMUL.FTZ R90, R3.reuse, R90 ;  /* 0x0000005a035a7220 */ /* 0x040fe40000410000 */
[C---:B------:R-:W-:Y:S04]  /*aee0*/  FMUL.FTZ R91, R3.reuse, R91 ;  /* 0x0000005b035b7220 */ /* 0x040fe80000410000 */
[C---:B------:R-:W-:Y:S02]  /*aef0*/  FMUL.FTZ R92, R132.reuse, R92 ;  /* 0x0000005c845c7220 */ /* 0x040fe40000410000 */
[C---:B------:R-:W-:Y:S01]  /*af00*/  FMUL.FTZ R93, R132.reuse, R93 ;  /* 0x0000005d845d7220 */ /* 0x040fe20000410000 */
[C---:B------:R-:W-:Y:S01]  /*af10*/  HMMA.16816.F32 R88, R128.reuse, R138, R88 ;  /* 0x0000008a8058723c */ /* 0x040fe20000001858 */
[----:B------:R-:W-:Y:S01]  /*af20*/  MUFU.EX2 R174, R174 ;  /* 0x000000ae00ae7308 */ /* 0x000fe20000000800 */
[----:B------:R-:W2:Y:S01]  /*af30*/  LDSM.16.MT88.4 R136, [R157+0x800] ;  /* 0x000800009d88783b */ /* 0x000ea20000004200 */
[C---:B------:R-:W-:Y:S02]  /*af40*/  FMUL.FTZ R94, R3.reuse, R94 ;  /* 0x0000005e035e7220 */ /* 0x040fe40000410000 */
[C---:B------:R-:W-:Y:S02]  /*af50*/  FMUL.FTZ R95, R3.reuse, R95 ;  /* 0x0000005f035f7220 */ /* 0x040fe40000410000 */
[C---:B------:R-:W-:Y:S02]  /*af60*/  FMUL.FTZ R96, R132.reuse, R96 ;  /* 0x0000006084607220 */ /* 0x040fe40000410000 */
[----:B------:R-:W-:Y:S02]  /*af70*/  FMUL.FTZ R97, R132, R97 ;  /* 0x0000006184617220 */ /* 0x000fe40000410000 */
[----:B------:R-:W5:Y:S01]  /*af80*/  MUFU.EX2 R173, R173 ;  /* 0x000000ad00ad7308 */ /* 0x000f620000000800 */
[C---:B---3--:R-:W-:Y:S03]  /*af90*/  HMMA.16816.F32 R92, R128.reuse, R140, R92 ;  /* 0x0000008c805c723c */ /* 0x048fe6000000185c */
[C---:B------:R-:W-:Y:S01]  /*afa0*/  FMUL.FTZ R98, R3.reuse, R98 ;  /* 0x0000006203627220 */ /* 0x040fe20000410000 */
[----:B-1----:R-:W-:Y:S01]  /*afb0*/  F2FP.PACK_AB R12, R170, R169 ;  /* 0x000000a9aa0c723e */ /* 0x002fe200000000ff */
[C---:B------:R-:W-:Y:S02]  /*afc0*/  FMUL.FTZ R99, R3.reuse, R99 ;  /* 0x0000006303637220 */ /* 0x040fe40000410000 */
[----:B------:R-:W-:Y:S02]  /*afd0*/  FFMA.FTZ R162, R3, R238, R162 ;  /* 0x000000ee03a27223 */ /* 0x000fe400000100a2 */
[----:B------:R-:W-:Y:S03]  /*afe0*/  FFMA.FTZ R164, R132, R239, R164 ;  /* 0x000000ef84a47223 */ /* 0x000fe600000100a4 */
[----:B------:R-:W-:Y:S01]  /*aff0*/  HMMA.16816.F32 R96, R128, R142, R96 ;  /* 0x0000008e8060723c */ /* 0x000fe20000001860 */
[----:B------:R-:W1:Y:S02]  /*b000*/  LDSM.16.MT88.4 R128, [R156+0x2800] ;  /* 0x002800009c80783b */ /* 0x000e640000004200 */
[----:B------:R-:W-:Y:S02]  /*b010*/  FADD.FTZ R159, R159, R164 ;  /* 0x000000a49f9f7221 */ /* 0x000fe40000010000 */
[----:B------:R-:W-:Y:S02]  /*b020*/  FADD.FTZ R162, R163, R162 ;  /* 0x000000a2a3a27221 */ /* 0x000fe40000010000 */
[----:B------:R-:W-:Y:S02]  /*b030*/  FADD.FTZ R160, R160, R159 ;  /* 0x0000009fa0a07221 */ /* 0x000fe40000010000 */
[----:B------:R-:W-:Y:S03]  /*b040*/  LDSM.16.MT88.4 R140, [R158+0x3000] ;  /* 0x003000009e8c783b */ /* 0x000fe60000004200 */
[----:B-----5:R-:W-:Y:S01]  /*b050*/  F2FP.PACK_AB R13, R173, R174 ;  /* 0x000000aead0d723e */ /* 0x020fe200000000ff */
[----:B------:R-:W-:Y:S02]  /*b060*/  FADD.FTZ R165, R165, R162 ;  /* 0x000000a2a5a57221 */ /* 0x000fe40000010000 */
[----:B------:R-:W-:Y:S02]  /*b070*/  FADD.FTZ R160, R161, R160 ;  /* 0x000000a0a1a07221 */ /* 0x000fe40000010000 */
[----:B------:R-:W-:Y:S02]  /*b080*/  FADD.FTZ R165, R166, R165 ;  /* 0x000000a5a6a57221 */ /* 0x000fe40000010000 */
[C---:B----4-:R-:W-:Y:S05]  /*b090*/  HMMA.16816.F32 R4, R12.reuse, R124, R4 ;  /* 0x0000007c0c04723c */ /* 0x050fea0000001804 */
[----:B------:R-:W-:Y:S02]  /*b0a0*/  FADD.FTZ R169, R169, R160 ;  /* 0x000000a0a9a97221 */ /* 0x000fe40000010000 */
[----:B------:R-:W-:Y:S01]  /*b0b0*/  FADD.FTZ R174, R174, R165 ;  /* 0x000000a5aeae7221 */ /* 0x000fe20000010000 */
        /* <DEDUP_REMOVED lines=9> */
[C---:B------:R-:W-:Y:S08]  /*b150*/  HMMA.16816.F32 R108, R12.reuse, R16, R108 ;  /* 0x000000100c6c723c */ /* 0x040ff0000000186c */
[C---:B------:R-:W-:Y:S01]  /*b160*/  HMMA.16816.F32 R112, R12.reuse, R18, R112 ;  /* 0x000000120c70723c */ /* 0x040fe20000001870 */
[----:B------:R-:W4:Y:S07]  /*b170*/  LDSM.16.MT88.4 R16, [R158+0x4800] ;  /* 0x004800009e10783b */ /* 0x000f2e0000004200 */
[C---:B--2---:R-:W-:Y:S08]  /*b180*/  HMMA.16816.F32 R116, R12.reuse, R136, R116 ;  /* 0x000000880c74723c */ /* 0x044ff00000001874 */
[C---:B------:R-:W-:Y:S01]  /*b190*/  HMMA.16816.F32 R120, R12.reuse, R138, R120 ;  /* 0x0000008a0c78723c */ /* 0x040fe20000001878 */
[----:B------:R-:W2:Y:S07]  /*b1a0*/  LDSM.16.MT88.4 R136, [R133+0x4800] ;  /* 0x004800008588783b */ /* 0x000eae0000004200 */
        /* <DEDUP_REMOVED lines=10> */
[----:B------:R-:W5:Y:S03]  /*b250*/  MUFU.EX2 R149, R149 ;  /* 0x0000009500957308 */ /* 0x000f660000000800 */
[--C-:B------:R-:W-:Y:S02]  /*b260*/  FFMA.FTZ R153, R23, c[0x0][0x2d0], -R167.reuse ;  /* 0x0000b40017997a23 */ /* 0x100fe400000108a7 */
[----:B------:R-:W-:Y:S01]  /*b270*/  LDSM.16.MT88.4 R20, [R133+0x1000] ;  /* 0x001000008514783b */ /* 0x000fe20000004200 */
[--C-:B------:R-:W-:Y:S01]  /*b280*/  FFMA.FTZ R154, R26, c[0x0][0x2d0], -R167.reuse ;  /* 0x0000b4001a9a7a23 */ /* 0x100fe200000108a7 */
[C---:B-1----:R-:W-:Y:S03]  /*b290*/  HMMA.16816.F32 R52, R12.reuse, R128, R52 ;  /* 0x000000800c34723c */ /* 0x042fe60000001834 */
[----:B------:R-:W-:Y:S01]  /*b2a0*/  MUFU.EX2 R150, R150 ;  /* 0x0000009600967308 */ /* 0x000fe20000000800 */
[----:B------:R-:W-:Y:S02]  /*b2b0*/  FFMA.FTZ R155, R27, c[0x0][0x2d0], -R167 ;  /* 0x0000b4001b9b7a23 */ /* 0x000fe400000108a7 */
[----:B------:R-:W-:Y:S02]  /*b2c0*/  LDSM.16.MT88.4 R24, [R156+0x1000] ;  /* 0x001000009c18783b */ /* 0x000fe40000004200 */
[C---:B------:R-:W-:Y:S05]  /*b2d0*/  HMMA.16816.F32 R56, R12.reuse, R130, R56 ;  /* 0x000000820c38723c */ /* 0x040fea0000001838 */
[----:B------:R-:W1:Y:S01]  /*b2e0*/  MUFU.EX2 R151, R151 ;  /* 0x0000009700977308 */ /* 0x000e620000000800 */
[----:B------:R-:W1:Y:S02]  /*b2f0*/  LDSM.16.MT88.4 R128, [R156+0x4800] ;  /* 0x004800009c80783b */ /* 0x000e640000004200 */
[C---:B---3--:R-:W-:Y:S07]  /*b300*/  HMMA.16816.F32 R60, R12.reuse, R124, R60 ;  /* 0x0000007c0c3c723c */ /* 0x048fee000000183c */
[----:B------:R-:W-:Y:S01]  /*b310*/  MUFU.EX2 R152, R152 ;  /* 0x0000009800987308 */ /* 0x000fe20000000800 */
[C---:B------:R-:W-:Y:S01]  /*b320*/  HMMA.16816.F32 R64, R12.reuse, R126, R64 ;  /* 0x0000007e0c40723c */ /* 0x040fe20000001840 */
[----:B------:R-:W3:Y:S07]  /*b330*/  LDSM.16.MT88.4 R124, [R157+0x4800] ;  /* 0x004800009d7c783b */ /* 0x000eee0000004200 */
[C---:B----4-:R-:W-:Y:S01]  /*b340*/  HMMA.16816.F32 R68, R12.reuse, R16, R68 ;  /* 0x000000100c44723c */ /* 0x050fe20000001844 */
[----:B------:R-:W4:Y:S07]  /*b350*/  MUFU.EX2 R153, R153 ;  /* 0x0000009900997308 */ /* 0x000f2e0000000800 */
[C---:B------:R-:W-:Y:S01]  /*b360*/  HMMA.16816.F32 R72, R12.reuse, R18, R72 ;  /* 0x000000120c48723c */ /* 0x040fe20000001848 */
[----:B------:R-:W4:Y:S02]  /*b370*/  LDSM.16.MT88.4 R16, [R158+0x1000] ;  /* 0x001000009e10783b */ /* 0x000f240000004200 */
[----:B------:R-:W-:Y:S05]  /*b380*/  MUFU.EX2 R154, R154 ;  /* 0x0000009a009a7308 */ /* 0x000fea0000000800 */
[C---:B--2---:R-:W-:Y:S05]  /*b390*/  HMMA.16816.F32 R76, R12.reuse, R136, R76 ;  /* 0x000000880c4c723c */ /* 0x044fea000000184c */
[----:B------:R-:W2:Y:S03]  /*b3a0*/  MUFU.EX2 R155, R155 ;  /* 0x0000009b009b7308 */ /* 0x000ea60000000800 */
[C---:B------:R-:W-:Y:S01]  /*b3b0*/  HMMA.16816.F32 R80, R12.reuse, R138, R80 ;  /* 0x0000008a0c50723c */ /* 0x040fe20000001850 */
[----:B------:R-:W2:Y:S07]  /*b3c0*/  LDSM.16.MT88.4 R136, [R157+0x1000] ;  /* 0x001000009d88783b */ /* 0x000eae0000004200 */
[C---:B-1----:R-:W-:Y:S08]  /*b3d0*/  HMMA.16816.F32 R84, R12.reuse, R128, R84 ;  /* 0x000000800c54723c */ /* 0x042ff00000001854 */
[C---:B------:R-:W-:Y:S01]  /*b3e0*/  HMMA.16816.F32 R88, R12.reuse, R130, R88 ;  /* 0x000000820c58723c */ /* 0x040fe20000001858 */
[----:B------:R-:W1:Y:S07]  /*b3f0*/  LDSM.16.MT88.4 R128, [R156+0x3000] ;  /* 0x003000009c80783b */ /* 0x000e6e0000004200 */
[C---:B---3--:R-:W-:Y:S08]  /*b400*/  HMMA.16816.F32 R92, R12.reuse, R124, R92 ;  /* 0x0000007c0c5c723c */ /* 0x048ff0000000185c */
[----:B------:R-:W-:Y:S01]  /*b410*/  HMMA.16816.F32 R96, R12, R126, R96 ;  /* 0x0000007e0c60723c */ /* 0x000fe20000001860 */
[----:B------:R-:W-:Y:S06]  /*b420*/  LDSM.16.MT88.4 R124, [R156+0x5000] ;  /* 0x005000009c7c783b */ /* 0x000fec0000004200 */
[----:B-----5:R-:W-:Y:S01]  /*b430*/  F2FP.PACK_AB R12, R149, R148 ;  /* 0x00000094950c723e */ /* 0x020fe200000000ff */
[----:B------:R-:W-:Y:S01]  /*b440*/  FADD.FTZ R148, R148, R171 ;  /* 0x000000ab94947221 */ /* 0x000fe20000010000 */
[----:B------:R-:W-:Y:S03]  /*b450*/  F2FP.PACK_AB R14, R151, R150 ;  /* 0x00000096970e723e */ /* 0x000fe600000000ff */
[----:B----4-:R-:W-:Y:S01]  /*b460*/  F2FP.PACK_AB R13, R153, R152 ;  /* 0x00000098990d723e */ /* 0x010fe200000000ff */
[----:B------:R-:W-:Y:S01]  /*b470*/  FADD.FTZ R149, R149, R148 ;  /* 0x0000009495957221 */ /* 0x000fe20000010000 */
[----:B--2---:R-:W-:Y:S03]  /*b480*/  F2FP.PACK_AB R15, R155, R154 ;  /* 0x0000009a9b0f723e */ /* 0x004fe600000000ff */
[----:B------:R-:W-:Y:S04]  /*b490*/  FADD.FTZ R150, R150, R149 ;  /* 0x0000009596967221 */ /* 0x000fe80000010000 */
[C---:B------:R-:W-:Y:S03]  /*b4a0*/  HMMA.16816.F32 R4, R12.reuse, R16, R4 ;  /* 0x000000100c04723c */ /* 0x040fe60000001804 */
[----:B------:R-:W-:Y:S05]  /*b4b0*/  FADD.FTZ R151, R151, R150 ;  /* 0x0000009697977221 */ /* 0x000fea0000010000 */
        /* <DEDUP_REMOVED lines=18> */
[----:B------:R-:W-:Y:S01]  /*b5e0*/  MUFU.EX2 R144, R144 ;  /* 0x0000009000907308 */ /* 0x000fe20000000800 */
[----:B------:R-:W-:Y:S01]  /*b5f0*/  LDSM.16.MT88.4 R28, [R156+0x1800] ;  /* 0x001800009c1c783b */ /* 0x000fe20000004200 */
[--C-:B------:R-:W-:Y:S01]  /*b600*/  FFMA.FTZ R146, R32, c[0x0][0x2d0], -R168.reuse ;  /* 0x0000b40020927a23 */ /* 0x100fe200000108a8 */
[C---:B-1----:R-:W-:Y:S04]  /*b610*/  HMMA.16816.F32 R52, R12.reuse, R128, R52 ;  /* 0x000000800c34723c */ /* 0x042fe80000001834 */
[----:B------:R-:W-:Y:S03]  /*b620*/  FFMA.FTZ R168, R33, c[0x0][0x2d0], -R168 ;  /* 0x0000b40021a87a23 */ /* 0x000fe600000108a8 */
[--C-:B------:R-:W-:Y:S01]  /*b630*/  FFMA.FTZ R128, R34, c[0x0][0x2d0], -R167.reuse ;  /* 0x0000b40022807a23 */ /* 0x100fe200000108a7 */
[C---:B------:R-:W-:Y:S01]  /*b640*/  HMMA.16816.F32 R56, R12.reuse, R130, R56 ;  /* 0x000000820c38723c */ /* 0x040fe20000001838 */
[----:B------:R-:W1:Y:S03]  /*b650*/  MUFU.EX2 R145, R145 ;  /* 0x0000009100917308 */ /* 0x000e660000000800 */
[----:B------:R-:W-:Y:S02]  /*b660*/  FFMA.FTZ R167, R35, c[0x0][0x2d0], -R167 ;  /* 0x0000b40023a77a23 */ /* 0x000fe400000108a7 */
[----:B------:R-:W-:Y:S02]  /*b670*/  LDSM.16.MT88.4 R32, [R157+0x1800] ;  /* 0x001800009d20783b */ /* 0x000fe40000004200 */
[C---:B--2---:R-:W-:Y:S03]  /*b680*/  HMMA.16816.F32 R60, R12.reuse, R16, R60 ;  /* 0x000000100c3c723c */ /* 0x044fe6000000183c */
[----:B------:R-:W-:Y:S05]  /*b690*/  MUFU.EX2 R146, R146 ;  /* 0x0000009200927308 */ /* 0x000fea0000000800 */
[C---:B------:R-:W-:Y:S01]  /*b6a0*/  HMMA.16816.F32 R64, R12.reuse, R18, R64 ;  /* 0x000000120c40723c */ /* 0x040fe20000001840 */
[----:B------:R-:W2:Y:S04]  /*b6b0*/  LDSM.16.MT88.4 R16, [R157+0x5000] ;  /* 0x005000009d10783b */ /* 0x000ea80000004200 */
[----:B------:R-:W5:Y:S03]  /*b6c0*/  MUFU.EX2 R147, R168 ;  /* 0x000000a800937308 */ /* 0x000f660000000800 */
[C---:B---3--:R-:W-:Y:S07]  /*b6d0*/  HMMA.16816.F32 R68, R12.reuse, R20, R68 ;  /* 0x000000140c44723c */ /* 0x048fee0000001844 */
[----:B------:R-:W-:Y:S01]  /*b6e0*/  MUFU.EX2 R168, R128 ;  /* 0x0000008000a87308 */ /* 0x000fe20000000800 */
[C---:B------:R-:W-:Y:S01]  /*b6f0*/  HMMA.16816.F32 R72, R12.reuse, R22, R72 ;  /* 0x000000160c48723c */ /* 0x040fe20000001848 */
[----:B------:R-:W3:Y:S07]  /*b700*/  LDSM.16.MT88.4 R20, [R158+0x1800] ;  /* 0x001800009e14783b */ /* 0x000eee0000004200 */
[C---:B----4-:R-:W-:Y:S01]  /*b710*/  HMMA.16816.F32 R76, R12.reuse, R24, R76 ;  /* 0x000000180c4c723c */ /* 0x050fe2000000184c */
[----:B------:R-:W4:Y:S07]  /*b720*/  MUFU.EX2 R167, R167 ;  /* 0x000000a700a77308 */ /* 0x000f2e0000000800 */
[C---:B------:R-:W-:Y:S01]  /*b730*/  HMMA.16816.F32 R80, R12.reuse, R26, R80 ;  /* 0x0000001a0c50723c */ /* 0x040fe20000001850 */
[----:B------:R-:W3:Y:S07]  /*b740*/  LDSM.16.MT88.4 R24, [R133+0x1800] ;  /* 0x001800008518783b */ /* 0x000eee0000004200 */
[C---:B------:R-:W-:Y:S08]  /*b750*/  HMMA.16816.F32 R84, R12.reuse, R124, R84 ;  /* 0x0000007c0c54723c */ /* 0x040ff00000001854 */
[C---:B------:R-:W-:Y:S08]  /*b760*/  HMMA.16816.F32 R88, R12.reuse, R126, R88 ;  /* 0x0000007e0c58723c */ /* 0x040ff00000001858 */
[C---:B--2---:R-:W-:Y:S08]  /*b770*/  HMMA.16816.F32 R92, R12.reuse, R16, R92 ;  /* 0x000000100c5c723c */ /* 0x044ff0000000185c */
[----:B------:R-:W-:Y:S01]  /*b780*/  HMMA.16816.F32 R96, R12, R18, R96 ;  /* 0x000000120c60723c */ /* 0x000fe20000001860 */
[----:B------:R-:W2:Y:S06]  /*b790*/  LDSM.16.MT88.4 R16, [R156+0x3800] ;  /* 0x003800009c10783b */ /* 0x000eac0000004200 */
[----:B-1----:R-:W-:Y:S01]  /*b7a0*/  F2FP.PACK_AB R12, R145, R144 ;  /* 0x00000090910c723e */ /* 0x002fe200000000ff */
[----:B------:R-:W-:Y:S01]  /*b7b0*/  FADD.FTZ R144, R144, R151 ;  /* 0x0000009790907221 */ /* 0x000fe20000010000 */
[----:B-----5:R-:W-:Y:S03]  /*b7c0*/  F2FP.PACK_AB R14, R147, R146 ;  /* 0x00000092930e723e */ /* 0x020fe600000000ff */
[----:B------:R-:W-:Y:S01]  /*b7d0*/  F2FP.PACK_AB R13, R190, R189 ;  /* 0x000000bdbe0d723e */ /* 0x000fe200000000ff */
[----:B------:R-:W-:Y:S01]  /*b7e0*/  FADD.FTZ R145, R145, R144 ;  /* 0x0000009091917221 */ /* 0x000fe20000010000 */
[----:B----4-:R-:W-:Y:S03]  /*b7f0*/  F2FP.PACK_AB R15, R167, R168 ;  /* 0x000000a8a70f723e */ /* 0x010fe600000000ff */
[----:B------:R-:W-:Y:S04]  /*b800*/  FADD.FTZ R146, R146, R145 ;  /* 0x0000009192927221 */ /* 0x000fe80000010000 */
[C---:B---3--:R-:W-:Y:S01]  /*b810*/  HMMA.16816.F32 R128, R12.reuse, R20, R4 ;  /* 0x000000140c80723c */ /* 0x048fe20000001804 */
[----:B------:R-:W1:Y:S02]  /*b820*/  LDSM.16.MT88.4 R4, [R157+0x3800] ;  /* 0x003800009d04783b */ /* 0x000e640000004200 */
[----:B------:R-:W-:Y:S05]  /*b830*/  FADD.FTZ R239, R147, R146 ;  /* 0x0000009293ef7221 */ /* 0x000fea0000010000 */
[C---:B------:R-:W-:Y:S01]  /*b840*/  HMMA.16816.F32 R124, R12.reuse, R22, R8 ;  /* 0x000000160c7c723c */ /* 0x040fe20000001808 */
[----:B------:R-:W3:Y:S07]  /*b850*/  LDSM.16.MT88.4 R8, [R158+0x5800] ;  /* 0x005800009e08783b */ /* 0x000eee0000004200 */
[C---:B------:R-:W-:Y:S01]  /*b860*/  HMMA.16816.F32 R100, R12.reuse, R24, R100 ;  /* 0x000000180c64723c */ /* 0x040fe20000001864 */
[----:B------:R4:W5:Y:S06]  /*b870*/  LDSM.16.MT88.4 R20, [R133+0x5800] ;  /* 0x005800008514783b */ /* 0x00096c0000004200 */
[----:B------:R-:W-:Y:S01]  /*b880*/  IADD3 R25, R179, -0x2, RZ ;  /* 0xfffffffeb3197810 */ /* 0x000fe20007ffe0ff */
[C---:B------:R-:W-:Y:S03]  /*b890*/  HMMA.16816.F32 R104, R12.reuse, R26, R104 ;  /* 0x0000001a0c68723c */ /* 0x040fe60000001868 */
[C---:B------:R-:W-:Y:S05]  /*b8a0*/  ISETP.GE.AND P6, PT, R25.reuse, R230, PT ;  /* 0x000000e61900720c */ /* 0x040fea0003fc6270 */
[C---:B------:R-:W-:Y:S08]  /*b8b0*/  HMMA.16816.F32 R108, R12.reuse, R28, R108 ;  /* 0x0000001c0c6c723c */ /* 0x040ff0000000186c */
[C---:B------:R-:W-:Y:S04]  /*b8c0*/  HMMA.16816.F32 R112, R12.reuse, R30, R112 ;  /* 0x0000001e0c70723c */ /* 0x040fe80000001870 */
[----:B----4-:R-:W-:Y:S04]  /*b8d0*/  MOV R133, R2 ;  /* 0x0000000200857202 */ /* 0x010fe80000000f00 */
[C---:B------:R-:W-:Y:S08]  /*b8e0*/  HMMA.16816.F32 R116, R12.reuse, R32, R116 ;  /* 0x000000200c74723c */ /* 0x040ff00000001874 */
[C---:B------:R-:W-:Y:S08]  /*b8f0*/  HMMA.16816.F32 R120, R12.reuse, R34, R120 ;  /* 0x000000220c78723c */ /* 0x040ff00000001878 */
[C---:B------:R-:W-:Y:S08]  /*b900*/  HMMA.16816.F32 R36, R12.reuse, R136, R36 ;  /* 0x000000880c24723c */ /* 0x040ff00000001824 */
[C---:B------:R-:W-:Y:S08]  /*b910*/  HMMA.16816.F32 R40, R12.reuse, R138, R40 ;  /* 0x0000008a0c28723c */ /* 0x040ff00000001828 */
[C---:B------:R-:W-:Y:S08]  /*b920*/  HMMA.16816.F32 R44, R12.reuse, R140, R44 ;  /* 0x0000008c0c2c723c */ /* 0x040ff0000000182c */
[C---:B------:R-:W-:Y:S08]  /*b930*/  HMMA.16816.F32 R48, R12.reuse, R142, R48 ;  /* 0x0000008e0c30723c */ /* 0x040ff00000001830 */
[C---:B--2---:R-:W-:Y:S07]  /*b940*/  HMMA.16816.F32 R52, R12.reuse, R16, R52 ;  /* 0x000000100c34723c */ /* 0x044fee0000001834 */
[----:B------:R-:W-:Y:S01]  /*b950*/  @P6 SHF.R.S32.HI R16, RZ, 0x1f, R25 ;  /* 0x0000001fff106819 */ /* 0x000fe20000011419 */
[C---:B------:R-:W-:Y:S01]  /*b960*/  HMMA.16816.F32 R56, R12.reuse, R18, R56 ;  /* 0x000000120c38723c */ /* 0x040fe20000001838 */
[----:B------:R-:W-:Y:S03]  /*b970*/  @P6 MOV R17, c[0x0][0x1e0] ;  /* 0x0000780000116a02 */ /* 0x000fe60000000f00 */
[----:B------:R-:W-:Y:S04]  /*b980*/  @P6 IMAD R16, R16, c[0x0][0x1e0], RZ ;  /* 0x0000780010106a24 */ /* 0x000fe800078e02ff */
[C---:B-1----:R-:W-:Y:S04]  /*b990*/  HMMA.16816.F32 R60, R12.reuse, R4, R60 ;  /* 0x000000040c3c723c */ /* 0x042fe8000000183c */
[C---:B------:R-:W-:Y:S04]  /*b9a0*/  @P6 IMAD R16, R25.reuse, c[0x0][0x1e4], R16 ;  /* 0x0000790019106a24 */ /* 0x040fe800078e0210 */
[C---:B------:R-:W-:Y:S01]  /*b9b0*/  HMMA.16816.F32 R64, R12.reuse, R6, R64 ;  /* 0x000000060c40723c */ /* 0x040fe20000001840 */
[----:B------:R-:W1:Y:S07]  /*b9c0*/  LDSM.16.MT88.4 R4, [R156+0x5800] ;  /* 0x005800009c04783b */ /* 0x000e6e0000004200 */
[C---:B---3--:R-:W-:Y:S07]  /*b9d0*/  HMMA.16816.F32 R68, R12.reuse, R8, R68 ;  /* 0x000000080c44723c */ /* 0x048fee0000001844 */
[----:B------:R-:W-:Y:S01]  /*b9e0*/  @P6 IMAD.WIDE.U32 R8, R25, c[0x0][0x1e0], RZ ;  /* 0x0000780019086a25 */ /* 0x000fe200078e00ff */
[C---:B------:R-:W-:Y:S04]  /*b9f0*/  HMMA.16816.F32 R72, R12.reuse, R10, R72 ;  /* 0x0000000a0c48723c */ /* 0x040fe80000001848 */
[----:B------:R-:W-:Y:S02]  /*ba00*/  @P6 IADD3 R9, R9, R16, RZ ;  /* 0x0000001009096210 */ /* 0x000fe40007ffe0ff */
[C---:B------:R-:W-:Y:S02]  /*ba10*/  @P6 SHF.L.U32 R3, R8.reuse, 0x6, RZ ;  /* 0x0000000608036819 */ /* 0x040fe400000006ff */
[C---:B-----5:R-:W-:Y:S04]  /*ba20*/  HMMA.16816.F32 R76, R12.reuse, R20, R76 ;  /* 0x000000140c4c723c */ /* 0x060fe8000000184c */
[----:B------:R-:W-:Y:S02]  /*ba30*/  @P6 SHF.L.U64.HI R16, R8, 0x6, R9 ;  /* 0x0000000608106819 */ /* 0x000fe40000010209 */
[----:B------:R-:W2:Y:S01]  /*ba40*/  LDSM.16.MT88.4 R8, [R157+0x5800] ;  /* 0x005800009d08783b */ /* 0x000ea20000004200 */
[----:B------:R-:W-:Y:S01]  /*ba50*/  @P6 IADD3 R19, P5, R3, R236, RZ ;  /* 0x000000ec03136210 */ /* 0x000fe20007fbe0ff */
[C---:B------:R-:W-:Y:S01]  /*ba60*/  HMMA.16816.F32 R80, R12.reuse, R22, R80 ;  /* 0x000000160c50723c */ /* 0x040fe20000001850 */
[----:B------:R-:W-:Y:S03]  /*ba70*/  @P6 MOV R20, c[0x0][0x1e4] ;  /* 0x0000790000146a02 */ /* 0x000fe60000000f00 */
[----:B------:R-:W-:Y:S02]  /*ba80*/  @P6 LEA R3, P0, R17, R3, 0x5 ;  /* 0x0000000311036211 */ /* 0x000fe400078028ff */
[----:B------:R-:W-:Y:S02]  /*ba90*/  @P6 LEA R18, P4, R19, c[0x0][0x1c8], 0x1 ;  /* 0x0000720013126a11 */ /* 0x000fe400078808ff */
[-C--:B------:R-:W-:Y:S01]  /*baa0*/  @P6 IADD3.X R24, R16, R229.reuse, RZ, P5, !PT ;  /* 0x000000e510186210 */ /* 0x080fe20002ffe4ff */
[C---:B-1----:R-:W-:Y:S03]  /*bab0*/  HMMA.16816.F32 R84, R12.reuse, R4, R84 ;  /* 0x000000040c54723c */ /* 0x042fe60000001854 */
[----:B------:R-:W-:Y:S01]  /*bac0*/  @P6 LEA.HI.X R20, R17, R16, R20, 0x5, P0 ;  /* 0x0000001011146211 */ /* 0x000fe200000f2c14 */
[----:B------:R-:W-:Y:S01]  /*bad0*/  FADD.FTZ R17, R175, R174 ;  /* 0x000000aeaf117221 */ /* 0x000fe20000010000 */
[C---:B------:R-:W-:Y:S02]  /*bae0*/  ISETP.GE.AND P0, PT, R233.reuse, 0x1, PT ;  /* 0x00000001e900780c */ /* 0x040fe40003f06270 */
[----:B------:R-:W-:Y:S01]  /*baf0*/  IADD3 R233, R233, 0x1, RZ ;  /* 0x00000001e9e97810 */ /* 0x000fe20007ffe0ff */
[C---:B------:R-:W-:Y:S04]  /*bb00*/  HMMA.16816.F32 R88, R12.reuse, R6, R88 ;  /* 0x000000060c58723c */ /* 0x040fe80000001858 */
[----:B------:R-:W-:Y:S01]  /*bb10*/  @P6 LEA.HI.X R19, R19, c[0x0][0x1cc], R24, 0x1, P4 ;  /* 0x0000730013136a11 */ /* 0x000fe200020f0c18 */
[----:B------:R-:W-:Y:S01]  /*bb20*/  FADD.FTZ R17, R176, R17 ;  /* 0x00000011b0117221 */ /* 0x000fe20000010000 */
[----:B------:R-:W-:Y:S02]  /*bb30*/  @P6 ISETP.GE.AND P4, PT, R218, c[0x0][0x1d4], PT ;  /* 0x00007500da006a0c */ /* 0x000fe40003f86270 */
[----:B------:R-:W-:Y:S01]  /*bb40*/  @P6 IADD3 R3, P5, R3, R236, RZ ;  /* 0x000000ec03036210 */ /* 0x000fe20007fbe0ff */
[----:B------:R-:W-:Y:S03]  /*bb50*/  FADD.FTZ R152, R152, R17 ;  /* 0x0000001198987221 */ /* 0x000fe60000010000 */
[----:B------:R-:W-:Y:S01]  /*bb60*/  SEL R233, R233, RZ, !P0 ;  /* 0x000000ffe9e97207 */ /* 0x000fe20004000000 */
[----:B------:R-:W-:Y:S01]  /*bb70*/  FADD.FTZ R153, R153, R152 ;  /* 0x0000009899997221 */ /* 0x000fe20000010000 */
[----:B------:R-:W-:Y:S02]  /*bb80*/  @P6 IADD3.X R20, R20, R229, RZ, P5, !PT ;  /* 0x000000e514146210 */ /* 0x000fe40002ffe4ff */
[C---:B------:R-:W-:Y:S01]  /*bb90*/  @P6 LEA R4, P5, R3.reuse, c[0x0][0x1c8], 0x1 ;  /* 0x0000720003046a11 */ /* 0x040fe200078a08ff */
[----:B------:R-:W-:Y:S01]  /*bba0*/  FADD.FTZ R154, R154, R153 ;  /* 0x000000999a9a7221 */ /* 0x000fe20000010000 */
[----:B------:R-:W-:Y:S02]  /*bbb0*/  @P6 ISETP.GE.AND P0, PT, R204, c[0x0][0x1d4], PT ;  /* 0x00007500cc006a0c */ /* 0x000fe40003f06270 */
[----:B------:R-:W-:Y:S01]  /*bbc0*/  @P6 LEA.HI.X R5, R3, c[0x0][0x1cc], R20, 0x1, P5 ;  /* 0x0000730003056a11 */ /* 0x000fe200028f0c14 */
[----:B------:R-:W-:Y:S01]  /*bbd0*/  @P6 IMAD R3, R233, 0x6000, R206 ;  /* 0x00006000e9036824 */ /* 0x000fe200078e02ce */
[C---:B--2---:R-:W-:Y:S03]  /*bbe0*/  HMMA.16816.F32 R92, R12.reuse, R8, R92 ;  /* 0x000000080c5c723c */ /* 0x044fe6000000185c */
[----:B------:R-:W-:Y:S01]  /*bbf0*/  FADD.FTZ R154, R155, R154 ;  /* 0x0000009a9b9a7221 */ /* 0x000fe20000010000 */
[----:B------:R-:W-:Y:S01]  /*bc00*/  @!PT LDS RZ, [RZ] ;  /* 0x00000000fffff984 */ /* 0x000fe20000000800 */
[----:B------:R-:W-:Y:S01]  /*bc10*/  @!PT LDS RZ, [RZ] ;  /* 0x00000000fffff984 */ /* 0x000fe20000000800 */
[----:B------:R-:W-:Y:S01]  /*bc20*/  @!PT LDS RZ, [RZ] ;  /* 0x00000000fffff984 */ /* 0x000fe20000000800 */
[----:B------:R1:W-:Y:S01]  /*bc30*/  @P6 LDGSTS.E.BYPASS.LTC128B.128 [R3], [R18.64], !P4 ;  /* 0x0000000012036fae */ /* 0x0003e2000e101d48 */
[----:B------:R-:W-:Y:S02]  /*bc40*/  IADD3 R6, R134, 0x1, RZ ;  /* 0x0000000186067810 */ /* 0x000fe40007ffe0ff */
[----:B------:R-:W-:Y:S01]  /*bc50*/  FADD.FTZ R189, R189, R154 ;  /* 0x0000009abdbd7221 */ /* 0x000fe20000010000 */
[----:B------:R-:W-:Y:S04]  /*bc60*/  HMMA.16816.F32 R96, R12, R10, R96 ;  /* 0x0000000a0c60723c */ /* 0x000fe80000001860 */
[----:B------:R1:W-:Y:S01]  /*bc70*/  @P6 LDGSTS.E.BYPASS.LTC128B.128 [R3+0x2000], [R18.64+0x80], !P0 ;  /* 0x0200008012036fae */ /* 0x0003e2000c101d48 */
[----:B------:R-:W-:Y:S04]  /*bc80*/  FADD.FTZ R189, R190, R189 ;  /* 0x000000bdbebd7221 */ /* 0x000fe80000010000 */
[----:B------:R-:W-:Y:S03]  /*bc90*/  FADD.FTZ R168, R168, R189 ;  /* 0x000000bda8a87221 */ /* 0x000fe60000010000 */
[----:B------:R1:W-:Y:S01]  /*bca0*/  @P6 LDGSTS.E.BYPASS.LTC128B.128 [R3+0x4000], [R18.64+0x100], !P3 ;  /* 0x0400010012036fae */ /* 0x0003e2000d901d48 */
[----:B------:R-:W-:Y:S07]  /*bcb0*/  FADD.FTZ R238, R167, R168 ;  /* 0x000000a8a7ee7221 */ /* 0x000fee0000010000 */
[----:B------:R1:W-:Y:S01]  /*bcc0*/  @P6 LDGSTS.E.BYPASS.LTC128B.128 [R3+0x1000], [R4.64], !P4 ;  /* 0x0100000004036fae */ /* 0x0003e2000e101d48 */
[----:B------:R-:W-:Y:S04]  /*bcd0*/  ISETP.GE.AND P4, PT, R134, 0x1, PT ;  /* 0x000000018600780c */ /* 0x000fe80003f86270 */
[----:B------:R-:W-:Y:S03]  /*bce0*/  SEL R134, R6, RZ, !P4 ;  /* 0x000000ff06867207 */ /* 0x000fe60006000000 */
[----:B------:R1:W-:Y:S01]  /*bcf0*/  @P6 LDGSTS.E.BYPASS.LTC128B.128 [R3+0x3000], [R4.64+0x80], !P0 ;  /* 0x0300008004036fae */ /* 0x0003e2000c101d48 */
[----:B------:R-:W-:Y:S02]  /*bd00*/  ISETP.GT.AND P0, PT, R179, R178, PT ;  /* 0x000000b2b300720c */ /* 0x000fe40003f04270 */
[----:B------:R-:W-:Y:S05]  /*bd10*/  MOV R179, R241 ;  /* 0x000000f100b37202 */ /* 0x000fea0000000f00 */
[----:B------:R1:W-:Y:S08]  /*bd20*/  @P6 LDGSTS.E.BYPASS.LTC128B.128 [R3+0x5000], [R4.64+0x100], !P3 ;  /* 0x0500010004036fae */ /* 0x0003f0000d901d48 */
[----:B------:R-:W0:Y:S01]  /*bd30*/  LDGDEPBAR ;  /* 0x00000000000079af */ /* 0x000e220000000000 */
[----:B-1----:R-:W-:Y:S01]  /*bd40*/  MOV R3, R0 ;  /* 0x0000000000037202 */ /* 0x002fe20000000f00 */
[----:B------:R-:W-:-:S06]  /*bd50*/  @P0 BRA `(.L_x_1688) ;  /* 0xffffd76000000947 */ /* 0x000fcc000383ffff */
.L_x_1687:
[----:B------:R-:W-:-:S13]  /*bd60*/  ISETP.GE.AND P0, PT, R241, R230, PT ;  /* 0x000000e6f100720c */ /* 0x000fda0003f06270 */
[----:B------:R-:W-:Y:S05]  /*bd70*/  @!P0 BRA `(.L_x_1689) ;  /* 0x0000335000008947 */ /* 0x000fea0003800000 */
[----:B------:R-:W-:Y:S02]  /*bd80*/  MOV R3, R0 ;  /* 0x0000000000037202 */ /* 0x000fe40000000f00 */
[----:B------:R-:W-:Y:S02]  /*bd90*/  MOV R132, R2 ;  /* 0x0000000200847202 */ /* 0x000fe40000000f00 */
.L_x_1698:
[----:B------:R-:W-:Y:S04]  /*bda0*/  DEPBAR.LE SB0, 0x2 ;  /* 0x000080800000791a */ /* 0x000fe80000000000 */
[----:B------:R-:W-:Y:S01]  /*bdb0*/  WARPSYNC 0xffffffff ;  /* 0xffffffff00007948 */ /* 0x000fe20003800000 */
[----:B------:R-:W-:Y:S01]  /*bdc0*/  BAR.SYNC.DEFER_BLOCKING 0x0 ;  /* 0x0000000000007b1d */ /* 0x000fe20000010000 */
[----:B------:R-:W-:Y:S01]  /*bdd0*/  IMAD R133, R134, 0x6000, RZ ;  /* 0x0000600086857824 */ /* 0x000fe200078e02ff */
[----:B------:R-:W-:Y:S03]  /*bde0*/  ISETP.GE.AND P6, PT, R230, R241, PT ;  /* 0x000000f1e600720c */ /* 0x000fe60003fc6270 */
[----:B------:R-:W-:Y:S04]  /*bdf0*/  IMAD.IADD R189, R186, 0x1, R133 ;  /* 0x00000001babd7824 */ /* 0x000fe800078e0285 */
[C---:B------:R-:W-:Y:S01]  /*be00*/  IMAD.IADD R190, R180.reuse, 0x1, R189 ;  /* 0x00000001b4be7824 */ /* 0x040fe200078e02bd */
[----:B------:R-:W-:Y:S05]  /*be10*/  IADD3 R191, R180, R189, R135 ;  /* 0x000000bdb4bf7210 */ /* 0x000fea0007ffe087 */
[----:B------:R-:W-:Y:S01]  /*be20*/  @!P6 IADD3 R0, R241, -0x1, RZ ;  /* 0xfffffffff100e810 */ /* 0x000fe20007ffe0ff */
[----:B------:R-:W-:Y:S02]  /*be30*/  @!P6 IMAD.MOV.U32 R2, RZ, RZ, c[0x0][0x208] ;  /* 0x00008200ff02e624 */ /* 0x000fe400078e00ff */
[----:B------:R-:W-:Y:S01]  /*be40*/  @!P6 IMAD.MOV.U32 R21, RZ, RZ, c[0x0][0x20c] ;  /* 0x00008300ff15e624 */ /* 0x000fe200078e00ff */
[----:B------:R-:W-:Y:S01]  /*be50*/  @!P6 SHF.R.S32.HI R23, RZ, 0x1f, R0 ;  /* 0x0000001fff17e819 */ /* 0x000fe20000011400 */
[----:B------:R-:W-:Y:S01]  /*be60*/  @!P6 IMAD.WIDE.U32 R4, R0, c[0x0][0x208], RZ ;  /* 0x000082000004ea25 */ /* 0x000fe200078e00ff */
[----:B------:R-:W-:Y:S03]  /*be70*/  LDSM.16.M88.4 R32, [R188] ;  /* 0x00000000bc20783b */ /* 0x000fe60000000200 */
[----:B------:R-:W-:Y:S01]  /*be80*/  @!P6 IMAD R23, R23, c[0x0][0x208], RZ ;  /* 0x000082001717ea24 */ /* 0x000fe200078e02ff */
[----:B------:R-:W-:Y:S01]  /*be90*/  ULDC UR4, c[0x0][0x324] ;  /* 0x0000c90000047ab9 */ /* 0x000fe20000000800 */
[----:B------:R-:W-:Y:S01]  /*bea0*/  @!P6 IMAD.SHL.U32 R13, R4, 0x40, RZ ;  /* 0x00000040040de824 */ /* 0x000fe200078e00ff */
[----:B------:R-:W-:Y:S01]  /*beb0*/  ULOP3.LUT UR4, URZ, UR4, URZ, 0x33, !UPT ;  /* 0x000000043f047292 */ /* 0x000fe2000f8e333f */
[----:B------:R-:W1:Y:S01]  /*bec0*/  LDSM.16.M88.4 R8, [R189] ;  /* 0x00000000bd08783b */ /* 0x000e620000000200 */
[----:B------:R-:W-:Y:S02]  /*bed0*/  @!P6 IMAD R23, R0, c[0x0][0x20c], R23 ;  /* 0x000083000017ea24 */ /* 0x000fe400078e0217 */
[-C--:B------:R-:W-:Y:S02]  /*bee0*/  @!P6 IADD3 R15, P5, R13, R234.reuse, RZ ;  /* 0x000000ea0d0fe210 */ /* 0x080fe40007fbe0ff */
[----:B------:R-:W2:Y:S01]  /*bef0*/  LDSM.16.M88.4 R16, [R189+0x800] ;  /* 0x00080000bd10783b */ /* 0x000ea20000000200 */
[----:B------:R-:W-:Y:S01]  /*bf00*/  @!P6 IMAD.IADD R23, R5, 0x1, R23 ;  /* 0x000000010517e824 */ /* 0x000fe200078e0217 */
[----:B------:R-:W-:Y:S02]  /*bf10*/  @!P6 LEA R28, P4, R15, c[0x0][0x1f8], 0x1 ;  /* 0x00007e000f1cea11 */ /* 0x000fe400078808ff */
[----:B------:R-:W-:Y:S01]  /*bf20*/  @!P6 LEA R13, P0, R2, R13, 0x5 ;  /* 0x0000000d020de211 */ /* 0x000fe200078028ff */
[----:B------:R-:W3:Y:S01]  /*bf30*/  LDSM.16.M88.4 R24, [R189+0x1000] ;  /* 0x00100000bd18783b */ /* 0x000ee20000000200 */
[----:B------:R-:W-:Y:S04]  /*bf40*/  @!P6 SHF.L.U64.HI R23, R4, 0x6, R23 ;  /* 0x000000060417e819 */ /* 0x000fe80000010217 */
[----:B------:R-:W4:Y:S01]  /*bf50*/  LDSM.16.M88.4 R136, [R189+0x1800] ;  /* 0x00180000bd88783b */ /* 0x000f220000000200 */
[----:B------:R-:W-:Y:S01]  /*bf60*/  @!P6 IMAD.X R0, R23, 0x1, R194, P5 ;  /* 0x000000011700e824 */ /* 0x000fe200028e06c2 */
[----:B------:R-:W-:Y:S01]  /*bf70*/  @!P6 LEA.HI.X R21, R2, R23, R21, 0x5, P0 ;  /* 0x000000170215e211 */ /* 0x000fe200000f2c15 */
[----:B------:R-:W-:Y:S01]  /*bf80*/  @!P6 IMAD R2, R233, 0x6000, R207 ;  /* 0x00006000e902e824 */ /* 0x000fe200078e02cf */
[----:B------:R-:W-:Y:S01]  /*bf90*/  @!P6 ISETP.GE.AND P0, PT, R204, c[0x0][0x1d4], PT ;  /* 0x00007500cc00ea0c */ /* 0x000fe20003f06270 */
[----:B------:R-:W-:Y:S01]  /*bfa0*/  LDSM.16.M88.4 R140, [R185] ;  /* 0x00000000b98c783b */ /* 0x000fe20000000200 */
[----:B------:R-:W-:Y:S02]  /*bfb0*/  @!P6 LEA.HI.X R29, R15, c[0x0][0x1fc], R0, 0x1, P4 ;  /* 0x00007f000f1dea11 */ /* 0x000fe400020f0c00 */
[----:B------:R-:W-:Y:S02]  /*bfc0*/  @!P6 ISETP.GE.AND P4, PT, R218, c[0x0][0x1d4], PT ;  /* 0x00007500da00ea0c */ /* 0x000fe40003f86270 */
[----:B------:R-:W5:Y:S01]  /*bfd0*/  LDSM.16.M88.4 R144, [R190] ;  /* 0x00000000be90783b */ /* 0x000f620000000200 */
[----:B------:R-:W-:Y:S04]  /*bfe0*/  @!P6 IADD3 R0, P5, R13, R234, RZ ;  /* 0x000000ea0d00e210 */ /* 0x000fe80007fbe0ff */
[----:B------:R-:W3:Y:S01]  /*bff0*/  LDSM.16.M88.4 R148, [R190+0x800] ;  /* 0x00080000be94783b */ /* 0x000ee20000000200 */
[----:B------:R-:W-:Y:S01]  /*c000*/  @!P6 IMAD.X R21, R21, 0x1, R194, P5 ;  /* 0x000000011515e824 */ /* 0x000fe200028e06c2 */
[C---:B------:R-:W-:Y:S03]  /*c010*/  @!P6 LEA R176, P5, R0.reuse, c[0x0][0x1f8], 0x1 ;  /* 0x00007e0000b0ea11 */ /* 0x040fe600078a08ff */
[----:B------:R-:W4:Y:S01]  /*c020*/  LDSM.16.M88.4 R152, [R190+0x1000] ;  /* 0x00100000be98783b */ /* 0x000f220000000200 */
[----:B------:R-:W-:Y:S01]  /*c030*/  @!P6 LEA.HI.X R177, R0, c[0x0][0x1fc], R21, 0x1, P5 ;  /* 0x00007f0000b1ea11 */ /* 0x000fe200028f0c15 */
[----:B------:R-:W-:Y:S01]  /*c040*/  IMAD.IADD R0, R135, 0x1, R189 ;  /* 0x0000000187007824 */ /* 0x000fe200078e02bd */
[C---:B-1----:R-:W-:Y:S02]  /*c050*/  HMMA.16816.F32 R4, R32.reuse, R8, RZ ;  /* 0x000000082004723c */ /* 0x042fe400000018ff */
[----:B------:R-:W1:Y:S05]  /*c060*/  LDSM.16.M88.4 R156, [R190+0x1800] ;  /* 0x00180000be9c783b */ /* 0x000e6a0000000200 */
[----:B------:R-:W-:Y:S01]  /*c070*/  @!PT LDS RZ, [RZ] ;  /* 0x00000000fffff984 */ /* 0x000fe20000000800 */
[----:B------:R-:W-:Y:S01]  /*c080*/  @!PT LDS RZ, [RZ] ;  /* 0x00000000fffff984 */ /* 0x000fe20000000800 */
[----:B------:R-:W-:Y:S01]  /*c090*/  @!PT LDS RZ, [RZ] ;  /* 0x00000000fffff984 */ /* 0x000fe20000000800 */
[----:B------:R4:W-:Y:S01]  /*c0a0*/  @!P6 LDGSTS.E.BYPASS.LTC128B.128 [R2], [R28.64], !P4 ;  /* 0x000000001c02efae */ /* 0x0009e2000e101d48 */
[C---:B------:R-:W-:Y:S04]  /*c0b0*/  HMMA.16816.F32 R8, R32.reuse, R10, RZ ;  /* 0x0000000a2008723c */ /* 0x040fe800000018ff */
[----:B------:R4:W-:Y:S04]  /*c0c0*/  @!P6 LDGSTS.E.BYPASS.LTC128B.128 [R2+0x2000], [R28.64+0x80], !P0 ;  /* 0x020000801c02efae */ /* 0x0009e8000c101d48 */
[C---:B--2---:R-:W-:Y:S01]  /*c0d0*/  HMMA.16816.F32 R12, R32.reuse, R16, RZ ;  /* 0x00000010200c723c */ /* 0x044fe200000018ff */
[----:B------:R4:W-:Y:S05]  /*c0e0*/  @!P6 LDGSTS.E.BYPASS.LTC128B.128 [R2+0x4000], [R28.64+0x100], !P3 ;  /* 0x040001001c02efae */ /* 0x0009ea000d901d48 */
[----:B------:R2:W-:Y:S02]  /*c0f0*/  @!P6 LDGSTS.E.BYPASS.LTC128B.128 [R2+0x1000], [R176.64], !P4 ;  /* 0x01000000b002efae */ /* 0x0005e4000e101d48 */
[C---:B------:R-:W-:Y:S03]  /*c100*/  HMMA.16816.F32 R16, R32.reuse, R18, RZ ;  /* 0x000000122010723c */ /* 0x040fe600000018ff */
[----:B------:R2:W-:Y:S01]  /*c110*/  @!P6 LDGSTS.E.BYPASS.LTC128B.128 [R2+0x3000], [R176.64+0x80], !P0 ;  /* 0x03000080b002efae */ /* 0x0005e2000c101d48 */
[C---:B------:R-:W-:Y:S02]  /*c120*/  ISETP.GE.AND P0, PT, R233.reuse, 0x1, PT ;  /* 0x00000001e900780c */ /* 0x040fe40003f06270 */
[----:B------:R-:W-:Y:S02]  /*c130*/  IADD3 R233, R233, 0x1, RZ ;  /* 0x00000001e9e97810 */ /* 0x000fe40007ffe0ff */
[C---:B---3--:R-:W-:Y:S01]  /*c140*/  HMMA.16816.F32 R20, R32.reuse, R24, RZ ;  /* 0x000000182014723c */ /* 0x048fe200000018ff */
[----:B------:R2:W-:Y:S03]  /*c150*/  @!P6 LDGSTS.E.BYPASS.LTC128B.128 [R2+0x5000], [R176.64+0x100], !P3 ;  /* 0x05000100b002efae */ /* 0x0005e6000d901d48 */
[----:B------:R-:W-:Y:S02]  /*c160*/  SEL R233, R233, RZ, !P0 ;  /* 0x000000ffe9e97207 */ /* 0x000fe40004000000 */
[----:B------:R-:W-:Y:S02]  /*c170*/  LDSM.16.M88.4 R160, [R184] ;  /* 0x00000000b8a0783b */ /* 0x000fe40000000200 */
[C---:B------:R-:W-:Y:S03]  /*c180*/  HMMA.16816.F32 R24, R32.reuse, R26, RZ ;  /* 0x0000001a2018723c */ /* 0x040fe600000018ff */
[----:B------:R-:W3:Y:S05]  /*c190*/  LDSM.16.M88.4 R164, [R0] ;  /* 0x0000000000a4783b */ /* 0x000eea0000000200 */
[C---:B----4-:R-:W-:Y:S01]  /*c1a0*/  HMMA.16816.F32 R28, R32.reuse, R136, RZ ;  /* 0x00000088201c723c */ /* 0x050fe200000018ff */
[----:B------:R-:W4:Y:S05]  /*c1b0*/  LDSM.16.M88.4 R168, [R0+0x800] ;  /* 0x0008000000a8783b */ /* 0x000f2a0000000200 */
[----:B------:R-:W1:Y:S02]  /*c1c0*/  LDSM.16.M88.4 R172, [R0+0x1000] ;  /* 0x0010000000ac783b */ /* 0x000e640000000200 */
[----:B------:R-:W-:Y:S03]  /*c1d0*/  HMMA.16816.F32 R32, R32, R138, RZ ;  /* 0x0000008a2020723c */ /* 0x000fe600000018ff */
[----:B------:R-:W1:Y:S01]  /*c1e0*/  LDSM.16.M88.4 R136, [R0+0x1800] ;  /* 0x001800000088783b */ /* 0x000e620000000200 */
[----:B--2---:R-:W-:Y:S04]  /*c1f0*/  IMAD.IADD R2, R135, 0x1, R190 ;  /* 0x0000000187027824 */ /* 0x004fe800078e02be */
[C---:B-----5:R-:W-:Y:S01]  /*c200*/  HMMA.16816.F32 R4, R140.reuse, R144, R4 ;  /* 0x000000908c04723c */ /* 0x060fe20000001804 */
[----:B------:R-:W-:Y:S05]  /*c210*/  LDSM.16.M88.4 R176, [R2+0x800] ;  /* 0x0008000002b0783b */ /* 0x000fea0000000200 */
[----:B------:R-:W0:Y:S02]  /*c220*/  LDGDEPBAR ;  /* 0x00000000000079af */ /* 0x000e240000000000 */
[C---:B------:R-:W-:Y:S03]  /*c230*/  HMMA.16816.F32 R8, R140.reuse, R146, R8 ;  /* 0x000000928c08723c */ /* 0x040fe60000001808 */
[----:B------:R-:W-:Y:S05]  /*c240*/  LDSM.16.M88.4 R144, [R183] ;  /* 0x00000000b790783b */ /* 0x000fea0000000200 */
[C---:B------:R-:W-:Y:S08]  /*c250*/  HMMA.16816.F32 R12, R140.reuse, R148, R12 ;  /* 0x000000948c0c723c */ /* 0x040ff0000000180c */
[C---:B------:R-:W-:Y:S01]  /*c260*/  HMMA.16816.F32 R16, R140.reuse, R150, R16 ;  /* 0x000000968c10723c */ /* 0x040fe20000001810 */
[----:B------:R-:W2:Y:S07]  /*c270*/  LDSM.16.M88.4 R148, [R2] ;  /* 0x000000000294783b */ /* 0x000eae0000000200 */
[C---:B------:R-:W-:Y:S08]  /*c280*/  HMMA.16816.F32 R20, R140.reuse, R152, R20 ;  /* 0x000000988c14723c */ /* 0x040ff00000001814 */
[C---:B------:R-:W-:Y:S01]  /*c290*/  HMMA.16816.F32 R24, R140.reuse, R154, R24 ;  /* 0x0000009a8c18723c */ /* 0x040fe20000001818 */
[----:B------:R-:W5:Y:S07]  /*c2a0*/  LDSM.16.M88.4 R152, [R2+0x1000] ;  /* 0x001000000298783b */ /* 0x000f6e0000000200 */
[C---:B-1----:R-:W-:Y:S08]  /*c2b0*/  HMMA.16816.F32 R28, R140.reuse, R156, R28 ;  /* 0x0000009c8c1c723c */ /* 0x042ff0000000181c */
[----:B------:R-:W-:Y:S01]  /*c2c0*/  HMMA.16816.F32 R32, R140, R158, R32 ;  /* 0x0000009e8c20723c */ /* 0x000fe20000001820 */
[----:B------:R-:W1:Y:S05]  /*c2d0*/  LDSM.16.M88.4 R140, [R2+0x1800] ;  /* 0x00180000028c783b */ /* 0x000e6a0000000200 */
[----:B------:R-:W-:Y:S02]  /*c2e0*/  LDSM.16.M88.4 R156, [R188+0x4000] ;  /* 0x00400000bc9c783b */ /* 0x000fe40000000200 */
[C---:B---3--:R-:W-:Y:S08]  /*c2f0*/  HMMA.16816.F32 R4, R160.reuse, R164, R4 ;  /* 0x000000a4a004723c */ /* 0x048ff00000001804 */
[C---:B------:R-:W-:Y:S01]  /*c300*/  HMMA.16816.F32 R8, R160.reuse, R166, R8 ;  /* 0x000000a6a008723c */ /* 0x040fe20000001808 */
[----:B------:R-:W3:Y:S07]  /*c310*/  LDSM.16.M88.4 R164, [R189+0x2000] ;  /* 0x00200000bda4783b */ /* 0x000eee0000000200 */
[C---:B----4-:R-:W-:Y:S08]  /*c320*/  HMMA.16816.F32 R12, R160.reuse, R168, R12 ;  /* 0x000000a8a00c723c */ /* 0x050ff0000000180c */
[C---:B------:R-:W-:Y:S01]  /*c330*/  HMMA.16816.F32 R16, R160.reuse, R170, R16 ;  /* 0x000000aaa010723c */ /* 0x040fe20000001810 */
[----:B------:R-:W4:Y:S07]  /*c340*/  LDSM.16.M88.4 R168, [R189+0x2800] ;  /* 0x00280000bda8783b */ /* 0x000f2e0000000200 */
[C---:B------:R-:W-:Y:S08]  /*c350*/  HMMA.16816.F32 R20, R160.reuse, R172, R20 ;  /* 0x000000aca014723c */ /* 0x040ff00000001814 */
[C---:B------:R-:W-:Y:S01]  /*c360*/  HMMA.16816.F32 R24, R160.reuse, R174, R24 ;  /* 0x000000aea018723c */ /* 0x040fe20000001818 */
[----:B------:R-:W1:Y:S07]  /*c370*/  LDSM.16.M88.4 R172, [R189+0x3000] ;  /* 0x00300000bdac783b */ /* 0x000e6e0000000200 */
[C---:B------:R-:W-:Y:S08]  /*c380*/  HMMA.16816.F32 R28, R160.reuse, R136, R28 ;  /* 0x00000088a01c723c */ /* 0x040ff0000000181c */
        /* <DEDUP_REMOVED lines=83> */
[----:B------:R2:W3:Y:S07]  /*c8c0*/  LDSM.16.M88.4 R160, [R2+0x4000] ;  /* 0x0040000002a0783b */ /* 0x0004ee0000000200 */
[C---:B------:R-:W-:Y:S08]  /*c8d0*/  HMMA.16816.F32 R12, R144.reuse, R176, R12 ;  /* 0x000000b0900c723c */ /* 0x040ff0000000180c */
[C---:B------:R-:W-:Y:S01]  /*c8e0*/  HMMA.16816.F32 R16, R144.reuse, R178, R16 ;  /* 0x000000b29010723c */ /* 0x040fe20000001810 */
[----:B------:R-:W4:Y:S07]  /*c8f0*/  LDSM.16.M88.4 R176, [R191+0x4800] ;  /* 0x00480000bfb0783b */ /* 0x000f2e0000000200 */
[C---:B-----5:R-:W-:Y:S04]  /*c900*/  HMMA.16816.F32 R20, R144.reuse, R152, R20 ;  /* 0x000000989014723c */ /* 0x060fe80000001814 */
[----:B--2---:R-:W-:Y:S04]  /*c910*/  IMAD.IADD R2, R210, 0x1, R193 ;  /* 0x00000001d2027824 */ /* 0x004fe800078e02c1 */
[C---:B------:R-:W-:Y:S01]  /*c920*/  HMMA.16816.F32 R24, R144.reuse, R154, R24 ;  /* 0x0000009a9018723c */ /* 0x040fe20000001818 */
[----:B------:R-:W2:Y:S03]  /*c930*/  LDSM.16.M88.4 R152, [R191+0x5000] ;  /* 0x00500000bf98783b */ /* 0x000ea60000000200 */
[----:B------:R-:W-:Y:S04]  /*c940*/  @P2 IMAD.HI.U32 R0, R2, c[0x0][0x2c8], RZ ;  /* 0x0000b20002002a27 */ /* 0x000fe800078e00ff */
[C---:B-1----:R-:W-:Y:S04]  /*c950*/  HMMA.16816.F32 R28, R144.reuse, R140, R28 ;  /* 0x0000008c901c723c */ /* 0x042fe8000000181c */
[----:B------:R-:W-:Y:S01]  /*c960*/  @P2 SHF.R.U32.HI R2, RZ, c[0x0][0x2cc], R0 ;  /* 0x0000b300ff022a19 */ /* 0x000fe20000011600 */
[----:B------:R-:W-:Y:S03]  /*c970*/  IMAD.SHL.U32 R0, R241, 0x40, RZ ;  /* 0x00000040f1007824 */ /* 0x000fe600078e00ff */
[----:B------:R-:W-:Y:S01]  /*c980*/  HMMA.16816.F32 R32, R144, R142, R32 ;  /* 0x0000008e9020723c */ /* 0x000fe20000001820 */
[----:B------:R-:W1:Y:S07]  /*c990*/  LDSM.16.M88.4 R140, [R191+0x5800] ;  /* 0x00580000bf8c783b */ /* 0x000e6e0000000200 */
[C---:B---3--:R-:W-:Y:S08]  /*c9a0*/  HMMA.16816.F32 R4, R156.reuse, R164, R4 ;  /* 0x000000a49c04723c */ /* 0x048ff00000001804 */
[C---:B------:R-:W-:Y:S08]  /*c9b0*/  HMMA.16816.F32 R8, R156.reuse, R166, R8 ;  /* 0x000000a69c08723c */ /* 0x040ff00000001808 */
[C---:B----4-:R-:W-:Y:S08]  /*c9c0*/  HMMA.16816.F32 R12, R156.reuse, R168, R12 ;  /* 0x000000a89c0c723c */ /* 0x050ff0000000180c */
[C---:B------:R-:W-:Y:S08]  /*c9d0*/  HMMA.16816.F32 R16, R156.reuse, R170, R16 ;  /* 0x000000aa9c10723c */ /* 0x040ff00000001810 */
[C---:B------:R-:W-:Y:S08]  /*c9e0*/  HMMA.16816.F32 R20, R156.reuse, R172, R20 ;  /* 0x000000ac9c14723c */ /* 0x040ff00000001814 */
[C---:B------:R-:W-:Y:S08]  /*c9f0*/  HMMA.16816.F32 R24, R156.reuse, R174, R24 ;  /* 0x000000ae9c18723c */ /* 0x040ff00000001818 */
[C---:B------:R-:W-:Y:S01]  /*ca00*/  HMMA.16816.F32 R28, R156.reuse, R136, R28 ;  /* 0x000000889c1c723c */ /* 0x040fe2000000181c */
[----:B------:R-:W3:Y:S06]  /*ca10*/  SHFL.IDX PT, R137, R2, RZ, 0x1c1f ;  /* 0x001c1fff02897589 */ /* 0x000eec00000e0000 */
[----:B------:R-:W-:Y:S01]  /*ca20*/  IADD3 R136, -R209, 0x1, -R0 ;  /* 0x00000001d1887810 */ /* 0x000fe20007ffe900 */
[----:B------:R-:W-:Y:S04]  /*ca30*/  HMMA.16816.F32 R32, R156, R138, R32 ;  /* 0x0000008a9c20723c */ /* 0x000fe80000001820 */
[----:B------:R-:W-:Y:S04]  /*ca40*/  IADD3 R136, -R228, R136, R227 ;  /* 0x00000088e4887210 */ /* 0x000fe80007ffe1e3 */
[C---:B------:R-:W-:Y:S05]  /*ca50*/  HMMA.16816.F32 R4, R148.reuse, R160, R4 ;  /* 0x000000a09404723c */ /* 0x040fea0000001804 */
[C---:B------:R-:W-:Y:S02]  /*ca60*/  IADD3 R138, R136.reuse, c[0x0][0x328], RZ ;  /* 0x0000ca00888a7a10 */ /* 0x040fe40007ffe0ff */
[----:B------:R-:W-:Y:S01]  /*ca70*/  IADD3 R136, R136, UR4, RZ ;  /* 0x0000000488887c10 */ /* 0x000fe2000fffe0ff */
[C---:B------:R-:W-:Y:S08]  /*ca80*/  HMMA.16816.F32 R8, R148.reuse, R162, R8 ;  /* 0x000000a29408723c */ /* 0x040ff00000001808 */
[C---:B------:R-:W-:Y:S08]  /*ca90*/  HMMA.16816.F32 R12, R148.reuse, R176, R12 ;  /* 0x000000b0940c723c */ /* 0x040ff0000000180c */
[C---:B------:R-:W-:Y:S08]  /*caa0*/  HMMA.16816.F32 R16, R148.reuse, R178, R16 ;  /* 0x000000b29410723c */ /* 0x040ff00000001810 */
[C---:B--2---:R-:W-:Y:S08]  /*cab0*/  HMMA.16816.F32 R20, R148.reuse, R152, R20 ;  /* 0x000000989414723c */ /* 0x044ff00000001814 */
[C---:B------:R-:W-:Y:S08]  /*cac0*/  HMMA.16816.F32 R24, R148.reuse, R154, R24 ;  /* 0x0000009a9418723c */ /* 0x040ff00000001818 */
[C---:B-1----:R-:W-:Y:S07]  /*cad0*/  HMMA.16816.F32 R28, R148.reuse, R140, R28 ;  /* 0x0000008c941c723c */ /* 0x042fee000000181c */
[--C-:B---3--:R-:W-:Y:S01]  /*cae0*/  IMAD.IADD R140, R136, 0x1, R137.reuse ;  /* 0x00000001888c7824 */ /* 0x108fe200078e0289 */
[----:B------:R-:W-:Y:S07]  /*caf0*/  HMMA.16816.F32 R32, R148, R142, R32 ;  /* 0x0000008e9420723c */ /* 0x000fee0000001820 */
[----:B------:R-:W-:Y:S01]  /*cb00*/  IMAD.IADD R142, R138, 0x1, R137 ;  /* 0x000000018a8e7824 */ /* 0x000fe200078e0289 */
        /* <DEDUP_REMOVED lines=14> */
.L_x_1692:
[----:B------:R-:W-:Y:S04]  /*cbf0*/  MOV R137, c[0x0][0x32c] ;  /* 0x0000cb0000897a02 */ /* 0x000fe80000000f00 */
[----:B------:R-:W-:Y:S11]  /*cc00*/  ISETP.NE.AND P0, PT, R137, 0x1, PT ;  /* 0x000000018900780c */ /* 0x000ff60003f05270 */
[----:B------:R-:W-:Y:S02]  /*cc10*/  @!UPT UIADD3 URZ, URZ, URZ, URZ ;  /* 0x0000003f3f3ff290 */ /* 0x000fe4000fffe03f */
[----:B------:R-:W-:Y:S05]  /*cc20*/  @P0 IMAD.HI.U32 R137, R139, c[0x0][0x330], RZ ;  /* 0x0000cc008b890a27 */ /* 0x000fea00078e00ff */
[----:B------:R-:W-:Y:S02]  /*cc30*/  @P0 SHF.R.U32.HI R139, RZ, c[0x0][0x334], R137 ;  /* 0x0000cd00ff8b0a19 */ /* 0x000fe40000011689 */
.L_x_1693:
[----:B------:R-:W-:Y:S05]  /*cc40*/  BSYNC B0 ;  /* 0x0000000000007941 */ /* 0x000fea0003800000 */
.L_x_1691:
[----:B------:R-:W-:Y:S04]  /*cc50*/  IMAD R144, R139, c[0x0][0x32c], -R0 ;  /* 0x0000cb008b907a24 */ /* 0x000fe800078e0a00 */
[----:B------:R-:W-:Y:S05]  /*cc60*/  IMAD.IADD R139, R144, 0x1, -R209 ;  /* 0x00000001908b7824 */ /* 0x000fea00078e0ad1 */
[----:B------:R-:W-:Y:S02]  /*cc70*/  IADD3 R137, R139, c[0x0][0x32c], RZ ;  /* 0x0000cb008b897a10 */ /* 0x000fe40007ffe0ff */
[----:B------:R-:W-:Y:S02]  /*cc80*/  IMNMX R140, R140, R139, !PT ;  /* 0x0000008b8c8c7217 */ /* 0x000fe40007800200 */
[----:B------:R-:W-:Y:S02]  /*cc90*/  IMNMX R142, R142, R137, PT ;  /* 0x000000898e8e7217 */ /* 0x000fe40003800200 */
.L_x_1690:
[----:B------:R-:W-:Y:S04]  /*cca0*/  ISETP.GT.AND P0, PT, R241, -0x1, PT ;  /* 0xfffffffff100780c */ /* 0x000fe80003f04270 */
[C---:B------:R-:W-:Y:S02]  /*ccb0*/  ISETP.GT.AND P4, PT, R140.reuse, RZ, P0 ;  /* 0x000000ff8c00720c */ /* 0x040fe40000784270 */
[----:B------:R-:W-:Y:S02]  /*ccc0*/  ISETP.GT.AND P6, PT, R140, 0x1, P0 ;  /* 0x000000018c00780c */ /* 0x000fe400007c4270 */
[----:B------:R-:W-:Y:S02]  /*ccd0*/  ISETP.LT.OR P4, PT, R142, 0x1, P4 ;  /* 0x000000018e00780c */ /* 0x000fe40002781670 */
        /* <DEDUP_REMOVED lines=8> */
[C---:B------:R-:W-:Y:S02]  /*cd60*/  ISETP.GT.AND P5, PT, R140.reuse, 0x11, P0 ;  /* 0x000000118c00780c */ /* 0x040fe400007a4270 */
[C---:B------:R-:W-:Y:S02]  /*cd70*/  ISETP.GT.AND P6, PT, R140.reuse, 0x10, P0 ;  /* 0x000000108c00780c */ /* 0x040fe400007c4270 */
[----:B------:R-:W-:Y:S02]  /*cd80*/  FSEL R9, R9, -INF , !P4 ;  /* 0xff80000009097808 */ /* 0x000fe40006000000 */
[----:B------:R-:W-:Y:S02]  /*cd90*/  ISETP.GT.AND P4, PT, R140, 0x18, P0 ;  /* 0x000000188c00780c */ /* 0x000fe40000784270 */
[C---:B------:R-:W-:Y:S02]  /*cda0*/  ISETP.LT.OR P5, PT, R142.reuse, 0x12, P5 ;  /* 0x000000128e00780c */ /* 0x040fe40002fa1670 */
[C---:B------:R-:W-:Y:S02]  /*cdb0*/  ISETP.LT.OR P6, PT, R142.reuse, 0x11, P6 ;  /* 0x000000118e00780c */ /* 0x040fe400037c1670 */
[----:B------:R-:W-:Y:S02]  /*cdc0*/  ISETP.LT.OR P4, PT, R142, 0x19, P4 ;  /* 0x000000198e00780c */ /* 0x000fe40002781670 */
[----:B------:R-:W-:Y:S02]  /*cdd0*/  FSEL R163, R13, -INF , !P5 ;  /* 0xff8000000da37808 */ /* 0x000fe40006800000 */
[----:B------:R-:W-:Y:S01]  /*cde0*/  FSEL R165, R12, -INF , !P6 ;  /* 0xff8000000ca57808 */ /* 0x000fe20007000000 */
[----:B------:R-:W1:Y:S01]  /*cdf0*/  SHFL.IDX PT, R13, R2, 0x1, 0x1c1f ;  /* 0x003c1f00020d7f89 */ /* 0x000e6200000e0000 */
[C---:B------:R-:W-:Y:S02]  /*ce00*/  ISETP.GT.AND P6, PT, R140.reuse, 0x19, P0 ;  /* 0x000000198c00780c */ /* 0x040fe400007c4270 */
[----:B------:R-:W-:Y:S02]  /*ce10*/  ISETP.GT.AND P5, PT, R140, 0x20, P0 ;  /* 0x000000208c00780c */ /* 0x000fe400007a4270 */
        /* <DEDUP_REMOVED lines=42> */
.L_x_1696:
[----:B------:R-:W-:Y:S04]  /*d0c0*/  MOV R8, c[0x0][0x32c] ;  /* 0x0000cb0000087a02 */ /* 0x000fe80000000f00 */
[----:B------:R-:W-:Y:S11]  /*d0d0*/  ISETP.NE.AND P4, PT, R8, 0x1, PT ;  /* 0x000000010800780c */ /* 0x000ff60003f85270 */
[----:B------:R-:W-:Y:S02]  /*d0e0*/  @!UPT UIADD3 URZ, URZ, URZ, URZ ;  /* 0x0000003f3f3ff290 */ /* 0x000fe4000fffe03f */
[----:B------:R-:W-:Y:S05]  /*d0f0*/  @P4 IMAD.HI.U32 R8, R13, c[0x0][0x330], RZ ;  /* 0x0000cc000d084a27 */ /* 0x000fea00078e00ff */
[----:B------:R-:W-:Y:S02]  /*d100*/  @P4 SHF.R.U32.HI R13, RZ, c[0x0][0x334], R8 ;  /* 0x0000cd00ff0d4a19 */ /* 0x000fe40000011608 */
.L_x_1697:
[----:B------:R-:W-:Y:S05]  /*d110*/  BSYNC B0 ;  /* 0x0000000000007941 */ /* 0x000fea0003800000 */
.L_x_1695:
[----:B------:R-:W-:Y:S04]  /*d120*/  IMAD R0, R13, c[0x0][0x32c], -R0 ;  /* 0x0000cb000d007a24 */ /* 0x000fe800078e0a00 */
[----:B------:R-:W-:Y:S05]  /*d130*/  IMAD.IADD R17, R0, 0x1, -R209 ;  /* 0x0000000100117824 */ /* 0x000fea00078e0ad1 */
[----:B------:R-:W-:Y:S02]  /*d140*/  IADD3 R13, R17, c[0x0][0x32c], RZ ;  /* 0x0000cb00110d7a10 */ /* 0x000fe40007ffe0ff */
[----:B------:R-:W-:Y:S02]  /*d150*/  IMNMX R4, R4, R17, !PT ;  /* 0x0000001104047217 */ /* 0x000fe40007800200 */
[----:B------:R-:W-:Y:S02]  /*d160*/  IMNMX R2, R2, R13, PT ;  /* 0x0000000d02027217 */ /* 0x000fe40003800200 */
.L_x_1694:
        /* <DEDUP_REMOVED lines=8> */
[C---:B------:R-:W-:Y:S02]  /*d1f0*/  ISETP.LT.OR P6, PT, R2.reuse, 0x1, P6 ;  /* 0x000000010200780c */ /* 0x040fe400037c1670 */
[----:B------:R-:W-:Y:S02]  /*d200*/  FMNMX.FTZ R0, R165, R0, !PT ;  /* 0x00000000a5007209 */ /* 0x000fe40007810000 */
[----:B------:R-:W-:Y:S02]  /*d210*/  ISETP.LT.OR P5, PT, R2, 0x2, P5 ;  /* 0x000000020200780c */ /* 0x000fe40002fa1670 */
[----:B------:R-:W-:Y:S02]  /*d220*/  FMNMX.FTZ R0, R163, R0, !PT ;  /* 0x00000000a3007209 */ /* 0x000fe40007810000 */
[----:B------:R-:W-:Y:S02]  /*d230*/  ISETP.GT.AND P4, PT, R4, 0x8, P0 ;  /* 0x000000080400780c */ /* 0x000fe40000784270 */
[----:B------:R-:W-:Y:S02]  /*d240*/  FSEL R16, R6, -INF , !P6 ;  /* 0xff80000006107808 */ /* 0x000fe40007000000 */
[----:B------:R-:W-:Y:S02]  /*d250*/  FMNMX.FTZ R0, R139, R0, !PT ;  /* 0x000000008b007209 */ /* 0x000fe40007810000 */
[----:B------:R-:W-:Y:S02]  /*d260*/  FSEL R8, R7, -INF , !P5 ;  /* 0xff80000007087808 */ /* 0x000fe40006800000 */
[----:B------:R-:W-:Y:S02]  /*d270*/  ISETP.GT.AND P6, PT, R4, 0x9, P0 ;  /* 0x000000090400780c */ /* 0x000fe400007c4270 */
[----:B------:R-:W-:Y:S02]  /*d280*/  ISETP.LT.OR P4, PT, R2, 0x9, P4 ;  /* 0x000000090200780c */ /* 0x000fe40002781670 */
[----:B------:R-:W-:Y:S02]  /*d290*/  FMNMX.FTZ R7, R16, R3, !PT ;  /* 0x0000000310077209 */ /* 0x000fe40007810000 */
[----:B------:R-:W-:Y:S02]  /*d2a0*/  FMNMX.FTZ R0, R137, R0, !PT ;  /* 0x0000000089007209 */ /* 0x000fe40007810000 */
[----:B------:R-:W-:Y:S02]  /*d2b0*/  FSEL R10, R10, -INF , !P4 ;  /* 0xff8000000a0a7808 */ /* 0x000fe40006000000 */
[----:B------:R-:W-:Y:S02]  /*d2c0*/  FMNMX.FTZ R7, R8, R7, !PT ;  /* 0x0000000708077209 */ /* 0x000fe40007810000 */
[----:B------:R-:W-:Y:S02]  /*d2d0*/  ISETP.GT.AND P5, PT, R4, 0x10, P0 ;  /* 0x000000100400780c */ /* 0x000fe400007a4270 */
[----:B------:R-:W-:Y:S02]  /*d2e0*/  ISETP.LT.OR P6, PT, R2, 0xa, P6 ;  /* 0x0000000a0200780c */ /* 0x000fe400037c1670 */
[----:B------:R-:W-:Y:S02]  /*d2f0*/  ISETP.GT.AND P4, PT, R4, 0x11, P0 ;  /* 0x000000110400780c */ /* 0x000fe40000784270 */
        /* <DEDUP_REMOVED lines=30> */
[----:B------:R-:W-:Y:S02]  /*d4e0*/  FSEL R172, R23, -INF , !P6 ;  /* 0xff80000017ac7808 */ /* 0x000fe40007000000 */
[----:B------:R-:W-:Y:S02]  /*d4f0*/  ISETP.LT.OR P5, PT, R2, 0x29, P5 ;  /* 0x000000290200780c */ /* 0x000fe40002fa1670 */
[----:B------:R-:W-:Y:S02]  /*d500*/  FMNMX.FTZ R11, R174, R11, !PT ;  /* 0x0000000bae0b7209 */ /* 0x000fe40007810000 */
[----:B------:R-:W-:Y:S02]  /*d510*/  ISETP.GT.AND P4, PT, R4, 0x29, P0 ;  /* 0x000000290400780c */ /* 0x000fe40000784270 */
[----:B------:R-:W-:Y:S02]  /*d520*/  FMNMX.FTZ R7, R147, R0, !PT ;  /* 0x0000000093077209 */ /* 0x000fe40007810000 */
[----:B------:R-:W-:Y:S02]  /*d530*/  FSEL R142, R26, -INF , !P5 ;  /* 0xff8000001a8e7808 */ /* 0x000fe40006800000 */
[----:B------:R-:W-:Y:S01]  /*d540*/  ISETP.LT.OR P4, PT, R2, 0x2a, P4 ;  /* 0x0000002a0200780c */ /* 0x000fe20002781670 */
[----:B------:R-:W1:Y:S01]  /*d550*/  SHFL.BFLY PT, R0, R7, 0x2, 0x1f ;  /* 0x0c401f0007007f89 */ /* 0x000e6200000e0000 */
        /* <DEDUP_REMOVED lines=8> */
[----:B------:R-:W-:Y:S02]  /*d5e0*/  ISETP.LT.OR P5, PT, R2, 0x32, P5 ;  /* 0x000000320200780c */ /* 0x000fe40002fa1670 */
[----:B------:R-:W-:Y:S02]  /*d5f0*/  ISETP.GT.AND P4, PT, R4, 0x38, P0 ;  /* 0x000000380400780c */ /* 0x000fe40000784270 */
[----:B------:R-:W-:Y:S02]  /*d600*/  FSEL R158, R31, -INF , !P5 ;  /* 0xff8000001f9e7808 */ /* 0x000fe40006800000 */
[----:B------:R-:W-:Y:S02]  /*d610*/  ISETP.LT.OR P4, PT, R2, 0x39, P4 ;  /* 0x000000390200780c */ /* 0x000fe40002781670 */
[----:B------:R-:W-:Y:S02]  /*d620*/  FMNMX.FTZ R11, R160, R11, !PT ;  /* 0x0000000ba00b7209 */ /* 0x000fe40007810000 */
[----:B------:R-:W-:Y:S02]  /*d630*/  ISETP.GT.AND P0, PT, R4, 0x39, P0 ;  /* 0x000000390400780c */ /* 0x000fe40000704270 */
[----:B------:R-:W-:Y:S02]  /*d640*/  FSEL R146, R34, -INF , !P4 ;  /* 0xff80000022927808 */ /* 0x000fe40006000000 */
[----:B------:R-:W-:Y:S02]  /*d650*/  ISETP.LT.OR P0, PT, R2, 0x3a, P0 ;  /* 0x0000003a0200780c */ /* 0x000fe40000701670 */
[----:B------:R-:W-:Y:S02]  /*d660*/  FMNMX.FTZ R11, R158, R11, !PT ;  /* 0x0000000b9e0b7209 */ /* 0x000fe40007810000 */
[----:B------:R-:W-:Y:S02]  /*d670*/  FSEL R144, R35, -INF , !P0 ;  /* 0xff80000023907808 */ /* 0x000fe40004000000 */
[----:B------:R-:W-:Y:S02]  /*d680*/  FMNMX.FTZ R15, R146, R11, !PT ;  /* 0x0000000b920f7209 */ /* 0x000fe40007810000 */
[----:B-1----:R-:W-:Y:S02]  /*d690*/  FMNMX.FTZ R7, R7, R0, !PT ;  /* 0x0000000007077209 */ /* 0x002fe40007810000 */
[----:B------:R-:W-:Y:S02]  /*d6a0*/  FMNMX.FTZ R13, R144, R15, !PT ;  /* 0x0000000f900d7209 */ /* 0x000fe40007810000 */
[-C--:B------:R-:W-:Y:S01]  /*d6b0*/  IADD3 R148, R182, R133.reuse, RZ ;  /* 0x00000085b6947210 */ /* 0x080fe20007ffe0ff */
[----:B------:R-:W1:Y:S01]  /*d6c0*/  SHFL.BFLY PT, R2, R7, 0x1, 0x1f ;  /* 0x0c201f0007027f89 */ /* 0x000e6200000e0000 */
[----:B------:R-:W-:Y:S04]  /*d6d0*/  IADD3 R14, R181, R133, RZ ;  /* 0x00000085b50e7210 */ /* 0x000fe80007ffe0ff */
        /* <DEDUP_REMOVED lines=10> */
[----:B------:R-:W1:Y:S01]  /*d780*/  SHFL.BFLY PT, R0, R11, 0x1, 0x1f ;  /* 0x0c201f000b007f89 */ /* 0x000e6200000e0000 */
[----:B------:R-:W-:Y:S01]  /*d790*/  IADD3 R13, R187, R148, RZ ;  /* 0x00000094bb0d7210 */ /* 0x000fe20007ffe0ff */
[----:B------:R-:W-:Y:S01]  /*d7a0*/  FADD.FTZ R4, -R7, R132 ;  /* 0x0000008407047221 */ /* 0x000fe20000010100 */
[----:B------:R-:W-:Y:S01]  /*d7b0*/  MOV R132, R2 ;  /* 0x0000000200847202 */ /* 0x000fe20000000f00 */
[--C-:B------:R-:W-:Y:S02]  /*d7c0*/  FFMA.FTZ R150, R145, c[0x0][0x2d0], -R162.reuse ;  /* 0x0000b40091967a23 */ /* 0x100fe400000108a2 */
[--C-:B------:R-:W-:Y:S02]  /*d7d0*/  FFMA.FTZ R155, R149, c[0x0][0x2d0], -R162.reuse ;  /* 0x0000b400959b7a23 */ /* 0x100fe400000108a2 */
[--C-:B------:R-:W-:Y:S01]  /*d7e0*/  FFMA.FTZ R149, R5, c[0x0][0x2d0], -R162.reuse ;  /* 0x0000b40005957a23 */ /* 0x100fe200000108a2 */
[----:B------:R-:W2:Y:S01]  /*d7f0*/  LDSM.16.MT88.4 R24, [R13] ;  /* 0x000000000d18783b */ /* 0x000ea20000004200 */
[----:B------:R-:W-:Y:S01]  /*d800*/  FMUL.FTZ R5, R4, c[0x0][0x2d0] ;  /* 0x0000b40004057a20 */ /* 0x000fe20000410000 */
[----:B------:R-:W-:Y:S01]  /*d810*/  MUFU.EX2 R150, R150 ;  /* 0x0000009600967308 */ /* 0x000fe20000000800 */
[--C-:B------:R-:W-:Y:S02]  /*d820*/  FFMA.FTZ R152, R9, c[0x0][0x2d0], -R162.reuse ;  /* 0x0000b40009987a23 */ /* 0x100fe400000108a2 */
[--C-:B------:R-:W-:Y:S02]  /*d830*/  FFMA.FTZ R166, R137, c[0x0][0x2d0], -R162.reuse ;  /* 0x0000b40089a67a23 */ /* 0x100fe400000108a2 */
[--C-:B------:R-:W-:Y:S02]  /*d840*/  FFMA.FTZ R178, R141, c[0x0][0x2d0], -R162.reuse ;  /* 0x0000b4008db27a23 */ /* 0x100fe400000108a2 */
[--C-:B------:R-:W-:Y:S02]  /*d850*/  FFMA.FTZ R133, R165, c[0x0][0x2d0], -R162.reuse ;  /* 0x0000b400a5857a23 */ /* 0x100fe400000108a2 */
[--C-:B------:R-:W-:Y:S01]  /*d860*/  FFMA.FTZ R164, R163, c[0x0][0x2d0], -R162.reuse ;  /* 0x0000b400a3a47a23 */ /* 0x100fe200000108a2 */
[----:B------:R-:W3:Y:S01]  /*d870*/  MUFU.EX2 R12, R5 ;  /* 0x00000005000c7308 */ /* 0x000ee20000000800 */
        /* <DEDUP_REMOVED lines=9> */
[----:B------:R-:W-:Y:S01]  /*d910*/  FSEL R145, R145, RZ, P0 ;  /* 0x000000ff91917208 */ /* 0x000fe20000000000 */
[--C-:B------:R-:W-:Y:S02]  /*d920*/  FFMA.FTZ R161, R161, c[0x0][0x2d0], -R162.reuse ;  /* 0x0000b400a1a17a23 */ /* 0x100fe400000108a2 */
[----:B------:R-:W-:Y:S02]  /*d930*/  FADD.FTZ R4, -R4, R3 ;  /* 0x0000000304047221 */ /* 0x000fe40000010100 */
[--C-:B------:R-:W-:Y:S02]  /*d940*/  FFMA.FTZ R154, R16, c[0x0][0x2d0], -R145.reuse ;  /* 0x0000b400109a7a23 */ /* 0x100fe40000010891 */
[--C-:B------:R-:W-:Y:S01]  /*d950*/  FFMA.FTZ R153, R8, c[0x0][0x2d0], -R145.reuse ;  /* 0x0000b40008997a23 */ /* 0x100fe20000010891 */
[----:B------:R-:W-:Y:S01]  /*d960*/  MUFU.EX2 R149, R149 ;  /* 0x0000009500957308 */ /* 0x000fe20000000800 */
[--C-:B------:R-:W-:Y:S02]  /*d970*/  FFMA.FTZ R151, R10, c[0x0][0x2d0], -R145.reuse ;  /* 0x0000b4000a977a23 */ /* 0x100fe40000010891 */
[--C-:B------:R-:W-:Y:S02]  /*d980*/  FFMA.FTZ R156, R6, c[0x0][0x2d0], -R145.reuse ;  /* 0x0000b400069c7a23 */ /* 0x100fe40000010891 */
[----:B------:R-:W-:Y:S02]  /*d990*/  FMUL.FTZ R3, R4, c[0x0][0x2d0] ;  /* 0x0000b40004037a20 */ /* 0x000fe40000410000 */
[C---:B---3--:R-:W-:Y:S02]  /*d9a0*/  FMUL.FTZ R4, R12.reuse, R128 ;  /* 0x000000800c047220 */ /* 0x048fe40000410000 */
[C---:B------:R-:W-:Y:S01]  /*d9b0*/  FMUL.FTZ R5, R12.reuse, R129 ;  /* 0x000000810c057220 */ /* 0x040fe20000410000 */
[----:B------:R-:W3:Y:S01]  /*d9c0*/  MUFU.EX2 R152, R152 ;  /* 0x0000009800987308 */ /* 0x000ee20000000800 */
[----:B------:R-:W-:Y:S01]  /*d9d0*/  FMUL.FTZ R8, R12, R124 ;  /* 0x0000007c0c087220 */ /* 0x000fe20000410000 */
[----:B-1----:R-:W-:Y:S01]  /*d9e0*/  F2FP.PACK_AB R16, R150, R155 ;  /* 0x0000009b9610723e */ /* 0x002fe200000000ff */
[C---:B------:R-:W-:Y:S02]  /*d9f0*/  FMUL.FTZ R9, R12.reuse, R125 ;  /* 0x0000007d0c097220 */ /* 0x040fe40000410000 */
[C---:B------:R-:W-:Y:S02]  /*da00*/  FMUL.FTZ R100, R12.reuse, R100 ;  /* 0x000000640c647220 */ /* 0x040fe40000410000 */
[C---:B------:R-:W-:Y:S03]  /*da10*/  FMUL.FTZ R101, R12.reuse, R101 ;  /* 0x000000650c657220 */ /* 0x040fe60000410000 */
[----:B------:R-:W1:Y:S01]  /*da20*/  MUFU.EX2 R3, R3 ;  /* 0x0000000300037308 */ /* 0x000e620000000800 */
        /* <DEDUP_REMOVED lines=8> */
[----:B---3--:R-:W-:Y:S01]  /*dab0*/  F2FP.PACK_AB R18, R152, R149 ;  /* 0x000000959812723e */ /* 0x008fe200000000ff */
[C---:B------:R-:W-:Y:S02]  /*dac0*/  FMUL.FTZ R117, R12.reuse, R117 ;  /* 0x000000750c757220 */ /* 0x040fe40000410000 */
[C---:B------:R-:W-:Y:S02]  /*dad0*/  FMUL.FTZ R120, R12.reuse, R120 ;  /* 0x000000780c787220 */ /* 0x040fe40000410000 */
[C---:B------:R-:W-:Y:S01]  /*dae0*/  FMUL.FTZ R121, R12.reuse, R121 ;  /* 0x000000790c797220 */ /* 0x040fe20000410000 */
[----:B------:R-:W3:Y:S01]  /*daf0*/  MUFU.EX2 R153, R153 ;  /* 0x0000009900997308 */ /* 0x000ee20000000800 */
[C---:B------:R-:W-:Y:S02]  /*db00*/  FMUL.FTZ R36, R12.reuse, R36 ;  /* 0x000000240c247220 */ /* 0x040fe40000410000 */
[C---:B------:R-:W-:Y:S02]  /*db10*/  FMUL.FTZ R37, R12.reuse, R37 ;  /* 0x000000250c257220 */ /* 0x040fe40000410000 */
[C---:B-1----:R-:W-:Y:S02]  /*db20*/  FMUL.FTZ R6, R3.reuse, R130 ;  /* 0x0000008203067220 */ /* 0x042fe40000410000 */
        /* <DEDUP_REMOVED lines=8> */
[C---:B------:R-:W-:Y:S01]  /*dbb0*/  FMUL.FTZ R107, R3.reuse, R107 ;  /* 0x0000006b036b7220 */ /* 0x040fe20000410000 */
[----:B------:R-:W1:Y:S01]  /*dbc0*/  MUFU.EX2 R156, R156 ;  /* 0x0000009c009c7308 */ /* 0x000e620000000800 */
[C---:B------:R-:W-:Y:S01]  /*dbd0*/  FMUL.FTZ R110, R3.reuse, R110 ;  /* 0x0000006e036e7220 */ /* 0x040fe20000410000 */
[----:B------:R-:W-:Y:S01]  /*dbe0*/  LDSM.16.MT88.4 R124, [R15+0x800] ;  /* 0x000800000f7c783b */ /* 0x000fe20000004200 */
        /* <DEDUP_REMOVED lines=13> */
[----:B------:R-:W-:Y:S01]  /*dcc0*/  FMUL.FTZ R41, R12, R41 ;  /* 0x000000290c297220 */ /* 0x000fe20000410000 */
[----:B-1----:R-:W-:Y:S01]  /*dcd0*/  F2FP.PACK_AB R19, R156, R151 ;  /* 0x000000979c13723e */ /* 0x002fe200000000ff */
[--C-:B------:R-:W-:Y:S02]  /*dce0*/  FFMA.FTZ R167, R32, c[0x0][0x2d0], -R145.reuse ;  /* 0x0000b40020a77a23 */ /* 0x100fe40000010891 */
[----:B------:R-:W-:Y:S01]  /*dcf0*/  LDSM.16.MT88.4 R32, [R13+0x800] ;  /* 0x000800000d20783b */ /* 0x000fe20000004200 */
[--C-:B------:R-:W-:Y:S02]  /*dd00*/  FFMA.FTZ R170, R136, c[0x0][0x2d0], -R145.reuse ;  /* 0x0000b40088aa7a23 */ /* 0x100fe40000010891 */
[--C-:B------:R-:W-:Y:S01]  /*dd10*/  FFMA.FTZ R175, R140, c[0x0][0x2d0], -R145.reuse ;  /* 0x0000b4008caf7a23 */ /* 0x100fe20000010891 */
[C---:B------:R-:W-:Y:S01]  /*dd20*/  HMMA.16816.F32 R4, R16.reuse, R20, R4 ;  /* 0x000000141004723c */ /* 0x040fe20000001804 */
[----:B------:R-:W-:Y:S04]  /*dd30*/  MUFU.EX2 R163, R163 ;  /* 0x000000a300a37308 */ /* 0x000fe80000000800 */
[C---:B------:R-:W-:Y:S02]  /*dd40*/  FMUL.FTZ R42, R3.reuse, R42 ;  /* 0x0000002a032a7220 */ /* 0x040fe40000410000 */
[C---:B------:R-:W-:Y:S01]  /*dd50*/  FMUL.FTZ R43, R3.reuse, R43 ;  /* 0x0000002b032b7220 */ /* 0x040fe20000410000 */
[C---:B------:R-:W-:Y:S01]  /*dd60*/  HMMA.16816.F32 R8, R16.reuse, R22, R8 ;  /* 0x000000161008723c */ /* 0x040fe20000001808 */
[----:B------:R-:W1:Y:S02]  /*dd70*/  LDSM.16.MT88.4 R20, [R15] ;  /* 0x000000000f14783b */ /* 0x000e640000004200 */
[----:B------:R-:W4:Y:S01]  /*dd80*/  MUFU.EX2 R166, R166 ;  /* 0x000000a600a67308 */ /* 0x000f220000000800 */
        /* <DEDUP_REMOVED lines=11> */
[C---:B------:R-:W-:Y:S04]  /*de40*/  HMMA.16816.F32 R108, R16.reuse, R28, R108 ;  /* 0x0000001c106c723c */ /* 0x040fe8000000186c */
        /* <DEDUP_REMOVED lines=17> */
[----:B------:R-:W-:Y:S01]  /*df60*/  MUFU.EX2 R169, R169 ;  /* 0x000000a900a97308 */ /* 0x000fe20000000800 */
[C---:B--2---:R-:W-:Y:S04]  /*df70*/  HMMA.16816.F32 R36, R16.reuse, R24, R36 ;  /* 0x000000181024723c */ /* 0x044fe80000001824 */
[C---:B------:R-:W-:Y:S02]  /*df80*/  FMUL.FTZ R60, R12.reuse, R60 ;  /* 0x0000003c0c3c7220 */ /* 0x040fe40000410000 */
[C---:B------:R-:W-:Y:S02]  /*df90*/  FMUL.FTZ R61, R12.reuse, R61 ;  /* 0x0000003d0c3d7220 */ /* 0x040fe40000410000 */
[C---:B------:R-:W-:Y:S01]  /*dfa0*/  HMMA.16816.F32 R40, R16.reuse, R26, R40 ;  /* 0x0000001a1028723c */ /* 0x040fe20000001828 */
[----:B------:R-:W2:Y:S01]  /*dfb0*/  LDSM.16.MT88.4 R24, [R15+0x2000] ;  /* 0x002000000f18783b */ /* 0x000ea20000004200 */
        /* <DEDUP_REMOVED lines=39> */
[----:B------:R-:W-:Y:S02]  /*e230*/  FMUL.FTZ R85, R12, R85 ;  /* 0x000000550c557220 */ /* 0x000fe40000410000 */
[C---:B------:R-:W-:Y:S01]  /*e240*/  FMUL.FTZ R86, R3.reuse, R86 ;  /* 0x0000005603567220 */ /* 0x040fe20000410000 */
[C---:B------:R-:W-:Y:S01]  /*e250*/  HMMA.16816.F32 R80, R16.reuse, R22, R80 ;  /* 0x000000161050723c */ /* 0x040fe20000001850 */
[----:B------:R-:W1:Y:S02]  /*e260*/  LDSM.16.MT88.4 R20, [R148+0x800] ;  /* 0x000800009414783b */ /* 0x000e640000004200 */
[C---:B------:R-:W-:Y:S02]  /*e270*/  FMUL.FTZ R87, R3.reuse, R87 ;  /* 0x0000005703577220 */ /* 0x040fe40000410000 */
[--C-:B------:R-:W-:Y:S02]  /*e280*/  FFMA.FTZ R165, R168, c[0x0][0x2d0], -R145.reuse ;  /* 0x0000b400a8a57a23 */ /* 0x100fe40000010891 */
[--C-:B------:R-:W-:Y:S02]  /*e290*/  FFMA.FTZ R168, R138, c[0x0][0x2d0], -R145.reuse ;  /* 0x0000b4008aa87a23 */ /* 0x100fe40000010891 */
[----:B------:R-:W-:Y:S01]  /*e2a0*/  LDSM.16.MT88.4 R136, [R13+0x2800] ;  /* 0x002800000d88783b */ /* 0x000fe20000004200 */
[C---:B--2---:R-:W-:Y:S01]  /*e2b0*/  HMMA.16816.F32 R84, R16.reuse, R24, R84 ;  /* 0x000000181054723c */ /* 0x044fe20000001854 */
[----:B------:R-:W-:Y:S02]  /*e2c0*/  MUFU.EX2 R165, R165 ;  /* 0x000000a500a57308 */ /* 0x000fe40000000800 */
[C---:B------:R-:W-:Y:S02]  /*e2d0*/  FMUL.FTZ R88, R12.reuse, R88 ;  /* 0x000000580c587220 */ /* 0x040fe40000410000 */
[C---:B------:R-:W-:Y:S02]  /*e2e0*/  FMUL.FTZ R89, R12.reuse, R89 ;  /* 0x000000590c597220 */ /* 0x040fe40000410000 */
[C---:B------:R-:W-:Y:S02]  /*e2f0*/  FMUL.FTZ R90, R3.reuse, R90 ;  /* 0x0000005a035a7220 */ /* 0x040fe40000410000 */
[C---:B------:R-:W-:Y:S02]  /*e300*/  FMUL.FTZ R91, R3.reuse, R91 ;  /* 0x0000005b035b7220 */ /* 0x040fe40000410000 */
[----:B------:R-:W2:Y:S01]  /*e310*/  MUFU.EX2 R168, R168 ;  /* 0x000000a800a87308 */ /* 0x000ea20000000800 */
[C---:B------:R-:W-:Y:S02]  /*e320*/  FMUL.FTZ R92, R12.reuse, R92 ;  /* 0x0000005c0c5c7220 */ /* 0x040fe40000410000 */
[C---:B------:R-:W-:Y:S02]  /*e330*/  FMUL.FTZ R93, R12.reuse, R93 ;  /* 0x0000005d0c5d7220 */ /* 0x040fe40000410000 */
[C---:B------:R-:W-:Y:S01]  /*e340*/  HMMA.16816.F32 R88, R16.reuse, R26, R88 ;  /* 0x0000001a1058723c */ /* 0x040fe20000001858 */
[----:B------:R-:W1:Y:S02]  /*e350*/  LDSM.16.MT88.4 R24, [R14+0x800] ;  /* 0x000800000e18783b */ /* 0x000e640000004200 */
[C---:B------:R-:W-:Y:S02]  /*e360*/  FMUL.FTZ R94, R3.reuse, R94 ;  /* 0x0000005e035e7220 */ /* 0x040fe40000410000 */
[C---:B------:R-:W-:Y:S02]  /*e370*/  FMUL.FTZ R95, R3.reuse, R95 ;  /* 0x0000005f035f7220 */ /* 0x040fe40000410000 */
[C---:B------:R-:W-:Y:S02]  /*e380*/  FMUL.FTZ R96, R12.reuse, R96 ;  /* 0x000000600c607220 */ /* 0x040fe40000410000 */
[----:B------:R-:W-:Y:S03]  /*e390*/  FMUL.FTZ R97, R12, R97 ;  /* 0x000000610c617220 */ /* 0x000fe60000410000 */
[C---:B-----5:R-:W-:Y:S03]  /*e3a0*/  HMMA.16816.F32 R92, R16.reuse, R28, R92 ;  /* 0x0000001c105c723c */ /* 0x060fe6000000185c */
[C---:B------:R-:W-:Y:S02]  /*e3b0*/  FMUL.FTZ R98, R3.reuse, R98 ;  /* 0x0000006203627220 */ /* 0x040fe40000410000 */
[----:B------:R-:W-:Y:S02]  /*e3c0*/  FMUL.FTZ R99, R3, R99 ;  /* 0x0000006303637220 */ /* 0x000fe40000410000 */
[--C-:B------:R-:W-:Y:S02]  /*e3d0*/  FFMA.FTZ R173, R174, c[0x0][0x2d0], -R145.reuse ;  /* 0x0000b400aead7a23 */ /* 0x100fe40000010891 */
[--C-:B------:R-:W-:Y:S02]  /*e3e0*/  FFMA.FTZ R174, R142, c[0x0][0x2d0], -R145.reuse ;  /* 0x0000b4008eae7a23 */ /* 0x100fe40000010891 */
[----:B------:R-:W-:Y:S01]  /*e3f0*/  LDSM.16.MT88.4 R140, [R13+0x3000] ;  /* 0x003000000d8c783b */ /* 0x000fe20000004200 */
[----:B------:R-:W-:Y:S01]  /*e400*/  HMMA.16816.F32 R96, R16, R30, R96 ;  /* 0x0000001e1060723c */ /* 0x000fe20000001860 */
[----:B------:R-:W-:Y:S02]  /*e410*/  MUFU.EX2 R173, R173 ;  /* 0x000000ad00ad7308 */ /* 0x000fe40000000800 */
[--C-:B------:R-:W-:Y:S02]  /*e420*/  FFMA.FTZ R172, R172, c[0x0][0x2d0], -R145.reuse ;  /* 0x0000b400acac7a23 */ /* 0x100fe40000010891 */
[--C-:B------:R-:W-:Y:S02]  /*e430*/  FFMA.FTZ R190, R159, c[0x0][0x2d0], -R162.reuse ;  /* 0x0000b4009fbe7a23 */ /* 0x100fe400000108a2 */
[----:B---3--:R-:W-:Y:S01]  /*e440*/  F2FP.PACK_AB R16, R164, R133 ;  /* 0x00000085a410723e */ /* 0x008fe200000000ff */
[----:B------:R-:W3:Y:S01]  /*e450*/  LDSM.16.MT88.4 R28, [R14+0x2800] ;  /* 0x002800000e1c783b */ /* 0x000ee20000004200 */
[----:B----4-:R-:W-:Y:S02]  /*e460*/  F2FP.PACK_AB R18, R166, R163 ;  /* 0x000000a3a612723e */ /* 0x010fe400000000ff */
[----:B------:R-:W4:Y:S01]  /*e470*/  MUFU.EX2 R172, R172 ;  /* 0x000000ac00ac7308 */ /* 0x000f220000000800 */
[----:B--2---:R-:W-:Y:S01]  /*e480*/  F2FP.PACK_AB R17, R168, R165 ;  /* 0x000000a5a811723e */ /* 0x004fe200000000ff */
[--C-:B------:R-:W-:Y:S01]  /*e490*/  FFMA.FTZ R157, R157, c[0x0][0x2d0], -R162.reuse ;  /* 0x0000b4009d9d7a23 */ /* 0x100fe200000108a2 */
[----:B------:R-:W-:Y:S01]  /*e4a0*/  F2FP.PACK_AB R19, R170, R167 ;  /* 0x000000a7aa13723e */ /* 0x000fe200000000ff */
[----:B------:R-:W-:Y:S02]  /*e4b0*/  FFMA.FTZ R162, R147, c[0x0][0x2d0], -R162 ;  /* 0x0000b40093a27a23 */ /* 0x000fe400000108a2 */
[--C-:B------:R-:W-:Y:S02]  /*e4c0*/  FFMA.FTZ R159, R160, c[0x0][0x2d0], -R145.reuse ;  /* 0x0000b400a09f7a23 */ /* 0x100fe40000010891 */
[--C-:B------:R-:W-:Y:S02]  /*e4d0*/  FFMA.FTZ R160, R146, c[0x0][0x2d0], -R145.reuse ;  /* 0x0000b40092a07a23 */ /* 0x100fe40000010891 */
[C---:B-1----:R-:W-:Y:S01]  /*e4e0*/  HMMA.16816.F32 R4, R16.reuse, R20, R4 ;  /* 0x000000141004723c */ /* 0x042fe20000001804 */
[----:B------:R-:W1:Y:S02]  /*e4f0*/  MUFU.EX2 R174, R174 ;  /* 0x000000ae00ae7308 */ /* 0x000e640000000800 */
[--C-:B------:R-:W-:Y:S02]  /*e500*/  FFMA.FTZ R158, R158, c[0x0][0x2d0], -R145.reuse ;  /* 0x0000b4009e9e7a23 */ /* 0x100fe40000010891 */
[----:B------:R-:W-:Y:S02]  /*e510*/  FFMA.FTZ R145, R144, c[0x0][0x2d0], -R145 ;  /* 0x0000b40090917a23 */ /* 0x000fe40000010891 */
[----:B------:R-:W-:Y:S01]  /*e520*/  FFMA.FTZ R155, R12, R239, R155 ;  /* 0x000000ef0c9b7223 */ /* 0x000fe2000001009b */
[C---:B------:R-:W-:Y:S01]  /*e530*/  HMMA.16816.F32 R8, R16.reuse, R22, R8 ;  /* 0x000000161008723c */ /* 0x040fe20000001808 */
[----:B------:R-:W2:Y:S02]  /*e540*/  LDSM.16.MT88.4 R20, [R15+0x2800] ;  /* 0x002800000f14783b */ /* 0x000ea40000004200 */
[----:B------:R5:W-:Y:S01]  /*e550*/  MUFU.EX2 R177, R145 ;  /* 0x0000009100b17308 */ /* 0x000be20000000800 */
[----:B------:R-:W-:Y:S02]  /*e560*/  FFMA.FTZ R154, R3, R238, R154 ;  /* 0x000000ee039a7223 */ /* 0x000fe4000001009a */
[----:B------:R-:W-:Y:S02]  /*e570*/  FADD.FTZ R150, R150, R155 ;  /* 0x0000009b96967221 */ /* 0x000fe40000010000 */
[C---:B------:R-:W-:Y:S04]  /*e580*/  HMMA.16816.F32 R100, R16.reuse, R32, R100 ;  /* 0x000000201064723c */ /* 0x040fe80000001864 */
[----:B------:R-:W-:Y:S01]  /*e590*/  FADD.FTZ R154, R153, R154 ;  /* 0x0000009a999a7221 */ /* 0x000fe20000010000 */
[----:B------:R-:W1:Y:S01]  /*e5a0*/  MUFU.EX2 R190, R190 ;  /* 0x000000be00be7308 */ /* 0x000e620000000800 */
[----:B------:R-:W-:Y:S02]  /*e5b0*/  FADD.FTZ R149, R149, R150 ;  /* 0x0000009695957221 */ /* 0x000fe40000010000 */
[C---:B------:R-:W-:Y:S01]  /*e5c0*/  HMMA.16816.F32 R104, R16.reuse, R34, R104 ;  /* 0x000000221068723c */ /* 0x040fe20000001868 */
[----:B------:R-:W-:Y:S03]  /*e5d0*/  LDSM.16.MT88.4 R32, [R13+0x4800] ;  /* 0x004800000d20783b */ /* 0x000fe60000004200 */
[----:B------:R-:W-:Y:S02]  /*e5e0*/  FADD.FTZ R151, R151, R154 ;  /* 0x0000009a97977221 */ /* 0x000fe40000010000 */
[----:B------:R-:W-:Y:S01]  /*e5f0*/  FADD.FTZ R152, R152, R149 ;  /* 0x0000009598987221 */ /* 0x000fe20000010000 */
[----:B------:R-:W-:Y:S01]  /*e600*/  MUFU.EX2 R157, R157 ;  /* 0x0000009d009d7308 */ /* 0x000fe20000000800 */
[C---:B------:R-:W-:Y:S01]  /*e610*/  HMMA.16816.F32 R108, R16.reuse, R24, R108 ;  /* 0x00000018106c723c */ /* 0x040fe2000000186c */
[----:B-----5:R-:W-:Y:S03]  /*e620*/  LDSM.16.MT88.4 R144, [R14+0x3800] ;  /* 0x003800000e90783b */ /* 0x020fe60000004200 */
[----:B------:R-:W-:Y:S02]  /*e630*/  FADD.FTZ R156, R156, R151 ;  /* 0x000000979c9c7221 */ /* 0x000fe40000010000 */
[----:B------:R-:W-:Y:S02]  /*e640*/  FADD.FTZ R133, R133, R152 ;  /* 0x0000009885857221 */ /* 0x000fe40000010000 */
[C---:B------:R-:W-:Y:S01]  /*e650*/  HMMA.16816.F32 R112, R16.reuse, R26, R112 ;  /* 0x0000001a1070723c */ /* 0x040fe20000001870 */
[----:B------:R-:W5:Y:S01]  /*e660*/  MUFU.EX2 R162, R162 ;  /* 0x000000a200a27308 */ /* 0x000f620000000800 */
[----:B------:R-:W1:Y:S02]  /*e670*/  LDSM.16.MT88.4 R24, [R148+0x4800] ;  /* 0x004800009418783b */ /* 0x000e640000004200 */
[----:B------:R-:W-:Y:S02]  /*e680*/  FADD.FTZ R165, R165, R156 ;  /* 0x0000009ca5a57221 */ /* 0x000fe40000010000 */
[----:B------:R-:W-:Y:S02]  /*e690*/  FADD.FTZ R164, R164, R133 ;  /* 0x00000085a4a47221 */ /* 0x000fe40000010000 */
[C---:B------:R-:W-:Y:S03]  /*e6a0*/  HMMA.16816.F32 R116, R16.reuse, R124, R116 ;  /* 0x0000007c1074723c */ /* 0x040fe60000001874 */
[----:B------:R-:W-:Y:S01]  /*e6b0*/  MUFU.EX2 R159, R159 ;  /* 0x0000009f009f7308 */ /* 0x000fe20000000800 */
[----:B------:R-:W-:Y:S02]  /*e6c0*/  FADD.FTZ R168, R168, R165 ;  /* 0x000000a5a8a87221 */ /* 0x000fe40000010000 */
[----:B------:R-:W-:Y:S02]  /*e6d0*/  FADD.FTZ R163, R163, R164 ;  /* 0x000000a4a3a37221 */ /* 0x000fe40000010000 */
[C---:B------:R-:W-:Y:S01]  /*e6e0*/  HMMA.16816.F32 R120, R16.reuse, R126, R120 ;  /* 0x0000007e1078723c */ /* 0x040fe20000001878 */
[----:B------:R-:W-:Y:S03]  /*e6f0*/  LDSM.16.MT88.4 R124, [R13+0x1000] ;  /* 0x001000000d7c783b */ /* 0x000fe60000004200 */
[----:B------:R-:W-:Y:S01]  /*e700*/  FADD.FTZ R167, R167, R168 ;  /* 0x000000a8a7a77221 */ /* 0x000fe20000010000 */
[----:B------:R-:W1:Y:S01]  /*e710*/  MUFU.EX2 R158, R158 ;  /* 0x0000009e009e7308 */ /* 0x000e620000000800 */
[----:B------:R-:W-:Y:S02]  /*e720*/  FADD.FTZ R166, R166, R163 ;  /* 0x000000a3a6a67221 */ /* 0x000fe40000010000 */
[C---:B------:R-:W-:Y:S04]  /*e730*/  HMMA.16816.F32 R36, R16.reuse, R128, R36 ;  /* 0x000000801024723c */ /* 0x040fe80000001824 */
[----:B------:R-:W-:Y:S03]  /*e740*/  FADD.FTZ R170, R170, R167 ;  /* 0x000000a7aaaa7221 */ /* 0x000fe60000010000 */
[----:B------:R-:W1:Y:S01]  /*e750*/  MUFU.EX2 R160, R160 ;  /* 0x000000a000a07308 */ /* 0x000e620000000800 */
[C---:B------:R-:W-:Y:S01]  /*e760*/  HMMA.16816.F32 R40, R16.reuse, R130, R40 ;  /* 0x000000821028723c */ /* 0x040fe20000001828 */
[----:B------:R-:W-:Y:S07]  /*e770*/  LDSM.16.MT88.4 R128, [R14+0x1000] ;  /* 0x001000000e80783b */ /* 0x000fee0000004200 */
[C---:B------:R-:W-:Y:S08]  /*e780*/  HMMA.16816.F32 R44, R16.reuse, R136, R44 ;  /* 0x00000088102c723c */ /* 0x040ff0000000182c */
[C---:B------:R-:W-:Y:S01]  /*e790*/  HMMA.16816.F32 R48, R16.reuse, R138, R48 ;  /* 0x0000008a1030723c */ /* 0x040fe20000001830 */
[----:B------:R-:W-:Y:S07]  /*e7a0*/  LDSM.16.MT88.4 R136, [R148+0x3000] ;  /* 0x003000009488783b */ /* 0x000fee0000004200 */
        /* <DEDUP_REMOVED lines=18> */
[----:B------:R-:W-:Y:S01]  /*e8d0*/  F2FP.PACK_AB R16, R176, R171 ;  /* 0x000000abb010723e */ /* 0x000fe200000000ff */
        /* <DEDUP_REMOVED lines=33> */
[C---:B----4-:R-:W-:Y:S08]  /*eaf0*/  HMMA.16816.F32 R76, R16.reuse, R32, R76 ;  /* 0x00000020104c723c */ /* 0x050ff0000000184c */
[C---:B------:R-:W-:Y:S01]  /*eb00*/  HMMA.16816.F32 R80, R16.reuse, R34, R80 ;  /* 0x000000221050723c */ /* 0x040fe20000001850 */
[----:B------:R-:W4:Y:S07]  /*eb10*/  LDSM.16.MT88.4 R32, [R14+0x1800] ;  /* 0x001800000e20783b */ /* 0x000f2e0000004200 */
[C---:B---3--:R-:W-:Y:S08]  /*eb20*/  HMMA.16816.F32 R84, R16.reuse, R28, R84 ;  /* 0x0000001c1054723c */ /* 0x048ff00000001854 */
[C---:B------:R-:W-:Y:S01]  /*eb30*/  HMMA.16816.F32 R88, R16.reuse, R30, R88 ;  /* 0x0000001e1058723c */ /* 0x040fe20000001858 */
[----:B------:R-:W3:Y:S07]  /*eb40*/  LDSM.16.MT88.4 R28, [R15+0x1800] ;  /* 0x001800000f1c783b */ /* 0x000eee0000004200 */
[C---:B--2---:R-:W-:Y:S08]  /*eb50*/  HMMA.16816.F32 R92, R16.reuse, R20, R92 ;  /* 0x00000014105c723c */ /* 0x044ff0000000185c */
[----:B------:R-:W-:Y:S01]  /*eb60*/  HMMA.16816.F32 R96, R16, R22, R96 ;  /* 0x000000161060723c */ /* 0x000fe20000001860 */
[----:B------:R2:W-:Y:S06]  /*eb70*/  LDSM.16.MT88.4 R20, [R13+0x5800] ;  /* 0x005800000d14783b */ /* 0x0005ec0000004200 */
[----:B------:R-:W-:Y:S01]  /*eb80*/  F2FP.PACK_AB R16, R190, R161 ;  /* 0x000000a1be10723e */ /* 0x000fe200000000ff */
[----:B------:R-:W-:Y:S01]  /*eb90*/  FADD.FTZ R161, R161, R178 ;  /* 0x000000b2a1a17221 */ /* 0x000fe20000010000 */
[----:B-----5:R-:W-:Y:S03]  /*eba0*/  F2FP.PACK_AB R18, R162, R157 ;  /* 0x0000009da212723e */ /* 0x020fe600000000ff */
        /* <DEDUP_REMOVED lines=8> */
[----:B------:R-:W5:Y:S07]  /*ec30*/  LDSM.16.MT88.4 R8, [R148+0x5800] ;  /* 0x005800009408783b */ /* 0x000f6e0000004200 */
[C---:B-1----:R-:W-:Y:S07]  /*ec40*/  HMMA.16816.F32 R100, R16.reuse, R24, R100 ;  /* 0x000000181064723c */ /* 0x042fee0000001864 */
[----:B------:R-:W-:Y:S01]  /*ec50*/  IADD3 R25, R241, -0x2, RZ ;  /* 0xfffffffef1197810 */ /* 0x000fe20007ffe0ff */
[C---:B------:R-:W-:Y:S03]  /*ec60*/  HMMA.16816.F32 R104, R16.reuse, R26, R104 ;  /* 0x0000001a1068723c */ /* 0x040fe60000001868 */
[C---:B------:R-:W-:Y:S05]  /*ec70*/  ISETP.GE.AND P6, PT, R25.reuse, R230, PT ;  /* 0x000000e61900720c */ /* 0x040fea0003fc6270 */
[C---:B----4-:R-:W-:Y:S08]  /*ec80*/  HMMA.16816.F32 R108, R16.reuse, R32, R108 ;  /* 0x00000020106c723c */ /* 0x050ff0000000186c */
[C---:B------:R-:W-:Y:S04]  /*ec90*/  HMMA.16816.F32 R112, R16.reuse, R34, R112 ;  /* 0x000000221070723c */ /* 0x040fe80000001870 */
[C---:B--2---:R-:W-:Y:S04]  /*eca0*/  @P6 IMAD.WIDE.U32 R12, R25.reuse, c[0x0][0x1e0], RZ ;  /* 0x00007800190c6a25 */ /* 0x044fe800078e00ff */
[C---:B---3--:R-:W-:Y:S04]  /*ecb0*/  HMMA.16816.F32 R116, R16.reuse, R28, R116 ;  /* 0x0000001c1074723c */ /* 0x048fe80000001874 */
[----:B------:R-:W-:Y:S04]  /*ecc0*/  @P6 SHF.L.U32 R3, R12, 0x6, RZ ;  /* 0x000000060c036819 */ /* 0x000fe800000006ff */
[C---:B------:R-:W-:Y:S08]  /*ecd0*/  HMMA.16816.F32 R120, R16.reuse, R30, R120 ;  /* 0x0000001e1078723c */ /* 0x040ff00000001878 */
[C---:B------:R-:W-:Y:S08]  /*ece0*/  HMMA.16816.F32 R36, R16.reuse, R136, R36 ;  /* 0x000000881024723c */ /* 0x040ff00000001824 */
[C---:B------:R-:W-:Y:S08]  /*ecf0*/  HMMA.16816.F32 R40, R16.reuse, R138, R40 ;  /* 0x0000008a1028723c */ /* 0x040ff00000001828 */
[C---:B------:R-:W-:Y:S08]  /*ed00*/  HMMA.16816.F32 R44, R16.reuse, R140, R44 ;  /* 0x0000008c102c723c */ /* 0x040ff0000000182c */
[C---:B------:R-:W-:Y:S08]  /*ed10*/  HMMA.16816.F32 R48, R16.reuse, R142, R48 ;  /* 0x0000008e1030723c */ /* 0x040ff00000001830 */
[C---:B------:R-:W-:Y:S08]  /*ed20*/  HMMA.16816.F32 R52, R16.reuse, R144, R52 ;  /* 0x000000901034723c */ /* 0x040ff00000001834 */
[C---:B------:R-:W-:Y:S08]  /*ed30*/  HMMA.16816.F32 R56, R16.reuse, R146, R56 ;  /* 0x000000921038723c */ /* 0x040ff00000001838 */
[C---:B-----5:R-:W-:Y:S08]  /*ed40*/  HMMA.16816.F32 R60, R16.reuse, R4, R60 ;  /* 0x00000004103c723c */ /* 0x060ff0000000183c */
[C---:B------:R-:W-:Y:S01]  /*ed50*/  HMMA.16816.F32 R64, R16.reuse, R6, R64 ;  /* 0x000000061040723c */ /* 0x040fe20000001840 */
[----:B------:R1:W2:Y:S07]  /*ed60*/  LDSM.16.MT88.4 R4, [R14+0x5800] ;  /* 0x005800000e04783b */ /* 0x0002ae0000004200 */
[C---:B------:R-:W-:Y:S07]  /*ed70*/  HMMA.16816.F32 R68, R16.reuse, R8, R68 ;  /* 0x000000081044723c */ /* 0x040fee0000001844 */
[----:B------:R-:W-:Y:S01]  /*ed80*/  @P6 SHF.R.S32.HI R8, RZ, 0x1f, R25 ;  /* 0x0000001fff086819 */ /* 0x000fe20000011419 */
[C---:B------:R-:W-:Y:S04]  /*ed90*/  HMMA.16816.F32 R72, R16.reuse, R10, R72 ;  /* 0x0000000a1048723c */ /* 0x040fe80000001848 */
[----:B------:R-:W-:Y:S04]  /*eda0*/  @P6 IMAD R8, R8, c[0x0][0x1e0], RZ ;  /* 0x0000780008086a24 */ /* 0x000fe800078e02ff */
[C---:B------:R-:W-:Y:S04]  /*edb0*/  HMMA.16816.F32 R76, R16.reuse, R20, R76 ;  /* 0x00000014104c723c */ /* 0x040fe8000000184c */
[----:B------:R-:W-:Y:S01]  /*edc0*/  @P6 IMAD R8, R25, c[0x0][0x1e4], R8 ;  /* 0x0000790019086a24 */ /* 0x000fe200078e0208 */
[----:B-1----:R-:W-:Y:S02]  /*edd0*/  @P6 IADD3 R14, P5, R3, R236, RZ ;  /* 0x000000ec030e6210 */ /* 0x002fe40007fbe0ff */
[----:B------:R-:W-:Y:S01]  /*ede0*/  @P6 MOV R21, c[0x0][0x1e4] ;  /* 0x0000790000156a02 */ /* 0x000fe20000000f00 */
[C---:B------:R-:W-:Y:S04]  /*edf0*/  HMMA.16816.F32 R80, R16.reuse, R22, R80 ;  /* 0x000000161050723c */ /* 0x040fe80000001850 */
[----:B------:R-:W-:Y:S02]  /*ee00*/  @P6 IADD3 R13, R13, R8, RZ ;  /* 0x000000080d0d6210 */ /* 0x000fe40007ffe0ff */
[----:B------:R-:W1:Y:S01]  /*ee10*/  LDSM.16.MT88.4 R8, [R15+0x5800] ;  /* 0x005800000f08783b */ /* 0x000e620000004200 */
[----:B------:R-:W-:Y:S02]  /*ee20*/  @P6 LEA R20, P4, R14, c[0x0][0x1c8], 0x1 ;  /* 0x000072000e146a11 */ /* 0x000fe400078808ff */
[----:B------:R-:W-:Y:S01]  /*ee30*/  @P6 SHF.L.U64.HI R12, R12, 0x6, R13 ;  /* 0x000000060c0c6819 */ /* 0x000fe2000001020d */
[C---:B--2---:R-:W-:Y:S02]  /*ee40*/  HMMA.16816.F32 R84, R16.reuse, R4, R84 ;  /* 0x000000041054723c */ /* 0x044fe40000001854 */
[----:B------:R-:W-:Y:S04]  /*ee50*/  @P6 MOV R13, c[0x0][0x1e0] ;  /* 0x00007800000d6a02 */ /* 0x000fe80000000f00 */
[C---:B------:R-:W-:Y:S02]  /*ee60*/  @P6 LEA R23, P0, R13.reuse, R3, 0x5 ;  /* 0x000000030d176211 */ /* 0x040fe400078028ff */
[-C--:B------:R-:W-:Y:S01]  /*ee70*/  @P6 IADD3.X R3, R12, R229.reuse, RZ, P5, !PT ;  /* 0x000000e50c036210 */ /* 0x080fe20002ffe4ff */
[C---:B------:R-:W-:Y:S03]  /*ee80*/  HMMA.16816.F32 R88, R16.reuse, R6, R88 ;  /* 0x000000061058723c */ /* 0x040fe60000001858 */
[----:B------:R-:W-:Y:S01]  /*ee90*/  @P6 LEA.HI.X R12, R13, R12, R21, 0x5, P0 ;  /* 0x0000000c0d0c6211 */ /* 0x000fe200000f2c15 */
[----:B------:R-:W-:Y:S01]  /*eea0*/  FADD.FTZ R13, R173, R170 ;  /* 0x000000aaad0d7221 */ /* 0x000fe20000010000 */
[----:B------:R-:W-:Y:S01]  /*eeb0*/  @P6 LEA.HI.X R21, R14, c[0x0][0x1cc], R3, 0x1, P4 ;  /* 0x000073000e156a11 */ /* 0x000fe200020f0c03 */
[----:B------:R-:W-:Y:S01]  /*eec0*/  @P6 IMAD R3, R233, 0x6000, R206 ;  /* 0x00006000e9036824 */ /* 0x000fe200078e02ce */
[----:B------:R-:W-:Y:S01]  /*eed0*/  @P6 ISETP.GE.AND P4, PT, R218, c[0x0][0x1d4], PT ;  /* 0x00007500da006a0c */ /* 0x000fe20003f86270 */
[----:B------:R-:W-:Y:S01]  /*eee0*/  FADD.FTZ R13, R172, R13 ;  /* 0x0000000dac0d7221 */ /* 0x000fe20000010000 */
[----:B------:R-:W-:Y:S03]  /*eef0*/  @P6 ISETP.GE.AND P0, PT, R204, c[0x0][0x1d4], PT ;  /* 0x00007500cc006a0c */ /* 0x000fe60003f06270 */
[----:B------:R-:W-:Y:S01]  /*ef00*/  @P6 IADD3 R23, P5, R23, R236, RZ ;  /* 0x000000ec17176210 */ /* 0x000fe20007fbe0ff */
[----:B------:R-:W-:Y:S03]  /*ef10*/  FADD.FTZ R174, R174, R13 ;  /* 0x0000000daeae7221 */ /* 0x000fe60000010000 */
[----:B------:R-:W-:Y:S01]  /*ef20*/  @P6 IADD3.X R12, R12, R229, RZ, P5, !PT ;  /* 0x000000e50c0c6210 */ /* 0x000fe20002ffe4ff */
[----:B------:R-:W-:Y:S01]  /*ef30*/  FADD.FTZ R174, R175, R174 ;  /* 0x000000aeafae7221 */ /* 0x000fe20000010000 */
[----:B------:R-:W-:Y:S02]  /*ef40*/  @P6 LEA R4, P5, R23, c[0x0][0x1c8], 0x1 ;  /* 0x0000720017046a11 */ /* 0x000fe400078a08ff */
[----:B------:R-:W-:Y:S01]  /*ef50*/  @!PT LDS RZ, [RZ] ;  /* 0x00000000fffff984 */ /* 0x000fe20000000800 */
[----:B------:R-:W-:Y:S01]  /*ef60*/  @!PT LDS RZ, [RZ] ;  /* 0x00000000fffff984 */ /* 0x000fe20000000800 */
[----:B------:R-:W-:Y:S01]  /*ef70*/  @!PT LDS RZ, [RZ] ;  /* 0x00000000fffff984 */ /* 0x000fe20000000800 */
[----:B------:R2:W-:Y:S01]  /*ef80*/  @P6 LDGSTS.E.BYPASS.LTC128B.128 [R3], [R20.64], !P4 ;  /* 0x0000000014036fae */ /* 0x0005e2000e101d48 */
[----:B------:R-:W-:Y:S01]  /*ef90*/  FADD.FTZ R159, R159, R174 ;  /* 0x000000ae9f9f7221 */ /* 0x000fe20000010000 */
[----:B------:R-:W-:Y:S03]  /*efa0*/  @P6 LEA.HI.X R5, R23, c[0x0][0x1cc], R12, 0x1, P5 ;  /* 0x0000730017056a11 */ /* 0x000fe600028f0c0c */
[----:B------:R-:W-:Y:S01]  /*efb0*/  FADD.FTZ R159, R158, R159 ;  /* 0x0000009f9e9f7221 */ /* 0x000fe20000010000 */
[C---:B-1----:R-:W-:Y:S02]  /*efc0*/  HMMA.16816.F32 R92, R16.reuse, R8, R92 ;  /* 0x00000008105c723c */ /* 0x042fe4000000185c */
[----:B------:R2:W-:Y:S01]  /*efd0*/  @P6 LDGSTS.E.BYPASS.LTC128B.128 [R3+0x2000], [R20.64+0x80], !P0 ;  /* 0x0200008014036fae */ /* 0x0005e2000c101d48 */
[----:B------:R-:W-:Y:S04]  /*efe0*/  FADD.FTZ R160, R160, R159 ;  /* 0x0000009fa0a07221 */ /* 0x000fe80000010000 */
[----:B------:R-:W-:Y:S01]  /*eff0*/  FADD.FTZ R238, R177, R160 ;  /* 0x000000a0b1ee7221 */ /* 0x000fe20000010000 */
[----:B------:R-:W-:Y:S02]  /*f000*/  HMMA.16816.F32 R96, R16, R10, R96 ;  /* 0x0000000a1060723c */ /* 0x000fe40000001860 */
[----:B------:R2:W-:Y:S08]  /*f010*/  @P6 LDGSTS.E.BYPASS.LTC128B.128 [R3+0x4000], [R20.64+0x100], !P3 ;  /* 0x0400010014036fae */ /* 0x0005f0000d901d48 */
[----:B------:R2:W-:Y:S01]  /*f020*/  @P6 LDGSTS.E.BYPASS.LTC128B.128 [R3+0x1000], [R4.64], !P4 ;  /* 0x0100000004036fae */ /* 0x0005e2000e101d48 */
[C---:B------:R-:W-:Y:S02]  /*f030*/  ISETP.GE.AND P4, PT, R134.reuse, 0x1, PT ;  /* 0x000000018600780c */ /* 0x040fe40003f86270 */
[----:B------:R-:W-:Y:S04]  /*f040*/  IADD3 R134, R134, 0x1, RZ ;  /* 0x0000000186867810 */ /* 0x000fe80007ffe0ff */
[----:B------:R-:W-:Y:S01]  /*f050*/  SEL R134, R134, RZ, !P4 ;  /* 0x000000ff86867207 */ /* 0x000fe20006000000 */
[----:B------:R2:W-:Y:S01]  /*f060*/  @P6 LDGSTS.E.BYPASS.LTC128B.128 [R3+0x3000], [R4.64+0x80], !P0 ;  /* 0x0300008004036fae */ /* 0x0005e2000c101d48 */
[----:B------:R-:W-:Y:S02]  /*f070*/  ISETP.GE.AND P0, PT, R230, R241, PT ;  /* 0x000000f1e600720c */ /* 0x000fe40003f06270 */
[----:B------:R-:W-:Y:S05]  /*f080*/  IADD3 R241, R241, -0x1, RZ ;  /* 0xfffffffff1f17810 */ /* 0x000fea0007ffe0ff */
[----:B------:R2:W-:Y:S08]  /*f090*/  @P6 LDGSTS.E.BYPASS.LTC128B.128 [R3+0x5000], [R4.64+0x100], !P3 ;  /* 0x0500010004036fae */ /* 0x0005f0000d901d48 */
[----:B------:R-:W0:Y:S01]  /*f0a0*/  LDGDEPBAR ;  /* 0x00000000000079af */ /* 0x000e220000000000 */
[----:B--2---:R-:W-:Y:S01]  /*f0b0*/  MOV R3, R0 ;  /* 0x0000000000037202 */ /* 0x004fe20000000f00 */
[----:B------:R-:W-:-:S06]  /*f0c0*/  @!P0 BRA `(.L_x_1698) ;  /* 0xffffccd000008947 */ /* 0x000fcc000383ffff */
.L_x_1689:
[----:B------:R-:W-:Y:S02]  /*f0d0*/  MOV R4, 0x1f ;  /* 0x0000001f00047802 */ /* 0x000fe40000000f00 */
[----:B------:R-:W-:Y:S01]  /*f0e0*/  MOV R3, 0xffffffff ;  /* 0xffffffff00037802 */ /* 0x000fe20000000f00 */
[----:B------:R-:W-:Y:S05]  /*f0f0*/  BRA.DIV ~URZ, `(.L_x_1699) ;  /* 0x00004f327f007947 */ /* 0x000fea000b800000 */
[----:B------:R1:W2:Y:S02]  /*f100*/  SHFL.BFLY PT, R5, R239, 0x2, 0x1f ;  /* 0x0c401f00ef057f89 */ /* 0x0002a400000e0000 */
.L_x_1772:
[----:B--2---:R-:W-:Y:S01]  /*f110*/  FADD.FTZ R10, R5, R239 ;  /* 0x000000ef050a7221 */ /* 0x004fe20000010000 */
[----:B------:R-:W-:Y:S05]  /*f120*/  BRA.DIV ~URZ, `(.L_x_1700) ;  /* 0x00004f527f007947 */ /* 0x000fea000b800000 */
[----:B------:R-:W2:Y:S04]  /*f130*/  SHFL.BFLY PT, R3, R238, 0x2, 0x1f ;  /* 0x0c401f00ee037f89 */ /* 0x000ea800000e0000 */
[----:B------:R-:W3:Y:S01]  /*f140*/  SHFL.BFLY PT, R7, R10, 0x1, 0x1f ;  /* 0x0c201f000a077f89 */ /* 0x000ee200000e0000 */
[----:B--2---:R-:W-:-:S02]  /*f150*/  FADD.FTZ R8, R3, R238 ;  /* 0x000000ee03087221 */ /* 0x004fc40000010000 */
[----:B---3--:R-:W-:-:S03]  /*f160*/  FADD.FTZ R7, R10, R7 ;  /* 0x000000070a077221 */ /* 0x008fc60000010000 */
[----:B------:R2:W3:Y:S04]  /*f170*/  SHFL.BFLY PT, R5, R8, 0x1, 0x1f ;  /* 0x0c201f0008057f89 */ /* 0x0004e800000e0000 */
.L_x_1773:
[----:B---3--:R-:W-:Y:S01]  /*f180*/  FADD.FTZ R5, R5, R8 ;  /* 0x0000000805057221 */ /* 0x008fe20000010000 */
[----:B------:R-:W-:Y:S02]  /*f190*/  FSETP.NE.FTZ.AND P1, PT, R7, RZ, PT ;  /* 0x000000ff0700720b */ /* 0x000fe40003f35000 */
[----:B------:R-:W-:Y:S02]  /*f1a0*/  MOV R6, RZ ;  /* 0x000000ff00067202 */ /* 0x000fe40000000f00 */
[----:B------:R-:W-:Y:S02]  /*f1b0*/  FSETP.NE.FTZ.AND P0, PT, R5, RZ, PT ;  /* 0x000000ff0500720b */ /* 0x000fe40003f15000 */
[----:B------:R-:W-:Y:S02]  /*f1c0*/  MOV R3, RZ ;  /* 0x000000ff00037202 */ /* 0x000fe40000000f00 */
[----:B------:R-:W-:-:S05]  /*f1d0*/  MOV R4, 0xff800000 ;  /* 0xff80000000047802 */ /* 0x000fca0000000f00 */
[----:B------:R-:W3:Y:S01]  /*f1e0*/  @P1 MUFU.LG2 R9, R7 ;  /* 0x0000000700091308 */ /* 0x000ee20000000c00 */
[----:B--2---:R-:W-:-:S05]  /*f1f0*/  @P1 MOV R8, 0x3f317218 ;  /* 0x3f31721800081802 */ /* 0x004fca0000000f00 */
[----:B------:R-:W-:Y:S02]  /*f200*/  @P1 FMUL.FTZ R8, R8, c[0x0][0x2d0] ;  /* 0x0000b40008081a20 */ /* 0x000fe40000410000 */
[----:B------:R2:W4:Y:S08]  /*f210*/  @P1 MUFU.RCP R6, R7 ;  /* 0x0000000700061308 */ /* 0x0005300000001000 */
[----:B------:R-:W-:Y:S01]  /*f220*/  @P0 MUFU.RCP R3, R5 ;  /* 0x0000000500030308 */ /* 0x000fe20000001000 */
[----:B---3--:R-:W-:-:S04]  /*f230*/  @P1 FMUL.FTZ R9, R9, 0.69314718246459960938 ;  /* 0x3f31721809091820 */ /* 0x008fc80000410000 */
[----:B------:R-:W-:Y:S01]  /*f240*/  @P1 FFMA.FTZ R4, R8, R2, R9 ;  /* 0x0000000208041223 */ /* 0x000fe20000010009 */
[----:B------:R-:W-:Y:S02]  /*f250*/  MOV R2, 0xff800000 ;  /* 0xff80000000027802 */ /* 0x000fe40000000f00 */
[----:B------:R-:W3:Y:S01]  /*f260*/  @P0 MUFU.LG2 R5, R5 ;  /* 0x0000000500050308 */ /* 0x000ee20000000c00 */
[----:B--2---:R-:W-:Y:S01]  /*f270*/  @P0 MOV R7, 0x3f317218 ;  /* 0x3f31721800070802 */ /* 0x004fe20000000f00 */
        /* <DEDUP_REMOVED lines=48> */
[----:B---3--:R-:W-:Y:S02]  /*f580*/  @P0 FMUL.FTZ R6, R5, 0.69314718246459960938 ;  /* 0x3f31721805060820 */ /* 0x008fe40000410000 */
[----:B------:R-:W-:Y:S01]  /*f590*/  @P0 FMUL.FTZ R5, R7, c[0x0][0x2d0] ;  /* 0x0000b40007050a20 */ /* 0x000fe20000410000 */
        /* <DEDUP_REMOVED lines=50> */
.L_x_1642:
[----:B------:R-:W-:Y:S01]  /*f8c0*/  LOP3.LUT P0, RZ, R202, 0xff, RZ, 0xc0, !PT ;  /* 0x000000ffcaff7812 */ /* 0x000fe2000780c0ff */
[----:B------:R-:W-:-:S12]  /*f8d0*/  BSSY B0, `(.L_x_1701) ;  /* 0x000000f000007945 */ /* 0x000fd80003800000 */
[----:B------:R-:W-:Y:S05]  /*f8e0*/  @P0 BRA `(.L_x_1702) ;  /* 0x000000d000000947 */ /* 0x000fea0003800000 */
[----:B------:R-:W2:Y:S01]  /*f8f0*/  S2R R3, SR_LANEID ;  /* 0x0000000000037919 */ /* 0x000ea20000000000 */
[----:B------:R-:W-:Y:S01]  /*f900*/  VOTEU.ANY UR4, UPT, PT ;  /* 0x0000000000047886 */ /* 0x000fe200038e0100 */
[----:B------:R-:W-:Y:S01]  /*f910*/  IMAD.MOV.U32 R8, RZ, RZ, c[0x0][0x560] ;  /* 0x00015800ff087624 */ /* 0x000fe200078e00ff */
[----:B------:R-:W2:Y:S01]  /*f920*/  FLO.U32 R6, UR4 ;  /* 0x0000000400067d00 */ /* 0x000ea200080e0000 */
[----:B------:R-:W-:-:S07]  /*f930*/  IMAD.MOV.U32 R9, RZ, RZ, c[0x0][0x564] ;  /* 0x00015900ff097624 */ /* 0x000fce00078e00ff */
[----:B------:R-:W3:Y:S01]  /*f940*/  POPC R5, UR4 ;  /* 0x0000000400057d09 */ /* 0x000ee20008000000 */
[----:B--2---:R-:W-:-:S13]  /*f950*/  ISETP.EQ.U32.AND P0, PT, R6, R3, PT ;  /* 0x000000030600720c */ /* 0x004fda0003f02070 */
[----:B---3--:R-:W2:Y:S04]  /*f960*/  @P0 ATOMG.E.ADD.STRONG.GPU PT, R3, [R8.64], R5 ;  /* 0x00000005080309a8 */ /* 0x008ea800081ee1c8 */
[----:B------:R-:W3:Y:S02]  /*f970*/  S2R R0, SR_LTMASK ;  /* 0x0000000000007919 */ /* 0x000ee40000003900 */
[----:B---3--:R-:W-:-:S04]  /*f980*/  LOP3.LUT R0, R0, UR4, RZ, 0xc0, !PT ;  /* 0x0000000400007c12 */ /* 0x008fc8000f8ec0ff */
[----:B------:R-:W3:Y:S01]  /*f990*/  POPC R192, R0 ;  /* 0x0000000000c07309 */ /* 0x000ee20000000000 */
[----:B--2---:R-:W3:Y:S02]  /*f9a0*/  SHFL.IDX PT, R3, R3, R6, 0x1f ;  /* 0x00001f0603037589 */ /* 0x004ee400000e0000 */
[----:B---3--:R-:W-:-:S05]  /*f9b0*/  IADD3 R192, R3, c[0x0][0xc], R192 ;  /* 0x0000030003c07a10 */ /* 0x008fca0007ffe0c0 */
.L_x_1702:
[----:B------:R-:W-:Y:S05]  /*f9c0*/  BSYNC B0 ;  /* 0x0000000000007941 */ /* 0x000fea0003800000 */
.L_x_1701:
        /* <DEDUP_REMOVED lines=26> */
[----:B------:R1:W-:Y:S04]  /*fb70*/  STS [R222+0x400], R5 ;  /* 0x00040005de007388 */ /* 0x0003e80000000800 */
[----:B------:R1:W-:Y:S04]  /*fb80*/  STS [R222], R7 ;  /* 0x00000007de007388 */ /* 0x0003e80000000800 */
[----:B------:R1:W-:Y:S01]  /*fb90*/  STS [R217], R8 ;  /* 0x00000008d9007388 */ /* 0x0003e20000000800 */
[----:B--2---:R-:W-:-:S03]  /*fba0*/  F2FP.PACK_AB R0, R109, R108 ;  /* 0x0000006c6d00723e */ /* 0x004fc600000000ff */
[----:B------:R2:W-:Y:S01]  /*fbb0*/  STS [R217+0x400], R6 ;  /* 0x00040006d9007388 */ /* 0x0005e20000000800 */
[----:B---3--:R-:W-:-:S03]  /*fbc0*/  F2FP.PACK_AB R10, R111, R110 ;  /* 0x0000006e6f0a723e */ /* 0x008fc600000000ff */
[----:B------:R3:W-:Y:S01]  /*fbd0*/  STS [R221], R0 ;  /* 0x00000000dd007388 */ /* 0x0007e20000000800 */
[----:B----4-:R-:W-:-:S03]  /*fbe0*/  F2FP.PACK_AB R14, R41, R40 ;  /* 0x00000028290e723e */ /* 0x010fc600000000ff */
[----:B------:R4:W-:Y:S01]  /*fbf0*/  STS [R221+0x400], R10 ;  /* 0x0004000add007388 */ /* 0x0009e20000000800 */
[----:B-1----:R-:W-:-:S03]  /*fc00*/  F2FP.PACK_AB R12, R43, R42 ;  /* 0x0000002a2b0c723e */ /* 0x002fc600000000ff */
[----:B------:R1:W-:Y:S01]  /*fc10*/  STS [R224], R11 ;  /* 0x0000000be0007388 */ /* 0x0003e20000000800 */
[----:B------:R-:W-:-:S03]  /*fc20*/  F2FP.PACK_AB R5, R119, R118 ;  /* 0x000000767705723e */ /* 0x000fc600000000ff */
[----:B------:R1:W-:Y:S01]  /*fc30*/  STS [R224+0x400], R9 ;  /* 0x00040009e0007388 */ /* 0x0003e20000000800 */
[----:B------:R-:W-:-:S03]  /*fc40*/  F2FP.PACK_AB R7, R117, R116 ;  /* 0x000000747507723e */ /* 0x000fc600000000ff */
[----:B------:R1:W-:Y:S01]  /*fc50*/  STS [R220+0x400], R5 ;  /* 0x00040005dc007388 */ /* 0x0003e20000000800 */
[----:B------:R-:W-:-:S03]  /*fc60*/  F2FP.PACK_AB R8, R121, R120 ;  /* 0x000000787908723e */ /* 0x000fc600000000ff */
[----:B------:R1:W-:Y:S01]  /*fc70*/  STS [R220], R7 ;  /* 0x00000007dc007388 */ /* 0x0003e20000000800 */
[----:B--2---:R-:W-:-:S03]  /*fc80*/  F2FP.PACK_AB R6, R123, R122 ;  /* 0x0000007a7b06723e */ /* 0x004fc600000000ff */
[----:B------:R2:W-:Y:S01]  /*fc90*/  STS [R223], R8 ;  /* 0x00000008df007388 */ /* 0x0005e20000000800 */
[----:B---3--:R-:W-:-:S03]  /*fca0*/  F2FP.PACK_AB R0, R37, R36 ;  /* 0x000000242500723e */ /* 0x008fc600000000ff */
[----:B------:R3:W-:Y:S01]  /*fcb0*/  STS [R223+0x400], R6 ;  /* 0x00040006df007388 */ /* 0x0007e20000000800 */
[----:B----4-:R-:W-:-:S03]  /*fcc0*/  F2FP.PACK_AB R10, R39, R38 ;  /* 0x00000026270a723e */ /* 0x010fc600000000ff */
[----:B------:R4:W-:Y:S01]  /*fcd0*/  STS [R213+0x4000], R0 ;  /* 0x00400000d5007388 */ /* 0x0009e20000000800 */
[----:B-1----:R-:W-:-:S03]  /*fce0*/  F2FP.PACK_AB R11, R57, R56 ;  /* 0x00000038390b723e */ /* 0x002fc600000000ff */
[----:B------:R1:W-:Y:S01]  /*fcf0*/  STS [R213+0x4400], R10 ;  /* 0x0044000ad5007388 */ /* 0x0003e20000000800 */
[----:B------:R-:W-:-:S03]  /*fd00*/  F2FP.PACK_AB R9, R59, R58 ;  /* 0x0000003a3b09723e */ /* 0x000fc600000000ff */
[----:B------:R1:W-:Y:S01]  /*fd10*/  STS [R205+0x4000], R14 ;  /* 0x0040000ecd007388 */ /* 0x0003e20000000800 */
[----:B------:R-:W-:-:S03]  /*fd20*/  F2FP.PACK_AB R5, R47, R46 ;  /* 0x0000002e2f05723e */ /* 0x000fc600000000ff */
[----:B------:R1:W-:Y:S01]  /*fd30*/  STS [R205+0x4400], R12 ;  /* 0x0044000ccd007388 */ /* 0x0003e20000000800 */
[----:B------:R-:W-:-:S03]  /*fd40*/  F2FP.PACK_AB R7, R45, R44 ;  /* 0x0000002c2d07723e */ /* 0x000fc600000000ff */
[----:B------:R1:W-:Y:S01]  /*fd50*/  STS [R222+0x4400], R5 ;  /* 0x00440005de007388 */ /* 0x0003e20000000800 */
[----:B--2---:R-:W-:-:S03]  /*fd60*/  F2FP.PACK_AB R8, R49, R48 ;  /* 0x000000303108723e */ /* 0x004fc600000000ff */
[----:B------:R2:W-:Y:S01]  /*fd70*/  STS [R222+0x4000], R7 ;  /* 0x00400007de007388 */ /* 0x0005e20000000800 */
        /* <DEDUP_REMOVED lines=23> */
[----:B------:R-:W-:Y:S01]  /*fef0*/  STS [R213+0x8400], R16 ;  /* 0x00840010d5007388 */ /* 0x000fe20000000800 */
[----:B------:R-:W-:-:S03]  /*ff00*/  F2FP.PACK_AB R9, R77, R76 ;  /* 0x0000004c4d09723e */ /* 0x000fc600000000ff */
[----:B------:R-:W-:Y:S01]  /*ff10*/  STS [R205+0x8000], R14 ;  /* 0x0080000ecd007388 */ /* 0x000fe20000000800 */
        /* <DEDUP_REMOVED lines=9> */
[----:B------:R1:W-:Y:S04]  /*ffb0*/  STS [R217+0x8400], R8 ;  /* 0x00840008d9007388 */ /* 0x0003e80000000800 */
[----:B------:R1:W-:Y:S04]  /*ffc0*/  STS [R221+0x8000], R6 ;  /* 0x00800006dd007388 */ /* 0x0003e80000000800 */
        /* <DEDUP_REMOVED lines=9> */
[----:B------:R-:W-:-:S03]  /*10060*/  IMAD.MOV.U32 R8, RZ, RZ, c[0x0][0x388] ;  /* 0x0000e200ff087624 */ /* 0x000fc600078e00ff */
[----:B------:R3:W-:Y:S01]  /*10070*/  STS [R223+0x8000], R12 ;  /* 0x0080000cdf007388 */ /* 0x0007e20000000800 */
[----:B------:R-:W-:-:S03]  /*10080*/  IMAD.MOV.U32 R6, RZ, RZ, 0x4 ;  /* 0x00000004ff067424 */ /* 0x000fc600078e00ff */
[----:B------:R3:W-:Y:S01]  /*10090*/  STS [R223+0x8400], R10 ;  /* 0x0084000adf007388 */ /* 0x0007e20000000800 */
[----:B------:R-:W-:Y:S02]  /*100a0*/  IMAD.MOV.U32 R0, RZ, RZ, RZ ;  /* 0x000000ffff007224 */ /* 0x000fe400078e00ff */
[CC--:B------:R-:W-:Y:S01]  /*100b0*/  @P2 IMAD.WIDE R14, R195.reuse, R6.reuse, c[0x0][0x508] ;  /* 0x00014200c30e2625 */ /* 0x0c0fe200078e0206 */
[----:B------:R-:W-:Y:S03]  /*100c0*/  BAR.SYNC.DEFER_BLOCKING 0x1, 0x100 ;  /* 0x0044000000007b1d */ /* 0x000fe60000010000 */
[----:B--2---:R-:W-:-:S03]  /*100d0*/  IMAD.WIDE R6, R195, R6, c[0x0][0x500] ;  /* 0x00014000c3067625 */ /* 0x004fc600078e0206 */
[----:B------:R3:W5:Y:S04]  /*100e0*/  @P2 LDG.E R8, [R14.64] ;  /* 0x000000080e082981 */ /* 0x000768000c1e1900 */
[----:B------:R3:W5:Y:S01]  /*100f0*/  @P1 LDG.E R0, [R6.64] ;  /* 0x0000000806001981 */ /* 0x000762000c1e1900 */
[----:B------:R-:W-:-:S04]  /*10100*/  ISETP.NE.AND P0, PT, R231, RZ, PT ;  /* 0x000000ffe700720c */ /* 0x000fc80003f05270 */
[----:B------:R-:W-:Y:S01]  /*10110*/  SEL R231, R231, c[0x0][0x3d4], P0 ;  /* 0x0000f500e7e77a07 */ /* 0x000fe20000000000 */
[----:B------:R-:W-:Y:S05]  /*10120*/  @P2 BRA `(.L_x_1705) ;  /* 0x0000004000002947 */ /* 0x000fea0003800000 */
[----:B------:R-:W-:Y:S05]  /*10130*/  @!P1 BRA `(.L_x_1705) ;  /* 0x0000003000009947 */ /* 0x000fea0003800000 */
[----:B-----5:R-:W2:Y:S04]  /*10140*/  LDG.E R8, [R6.64] ;  /* 0x0000000806087981 */ /* 0x020ea8000c1e1900 */
[----:B---3--:R-:W2:Y:S02]  /*10150*/  LDG.E R5, [R6.64+0x4] ;  /* 0x0000040806057981 */ /* 0x008ea4000c1e1900 */
[----:B--2---:R-:W-:Y:S02]  /*10160*/  IADD3 R8, -R8, R5, RZ ;  /* 0x0000000508087210 */ /* 0x004fe40007ffe1ff */
.L_x_1705:
[----:B---3--:R-:W-:Y:S01]  /*10170*/  IMAD.MOV.U32 R15, RZ, RZ, 0x368 ;  /* 0x00000368ff0f7424 */ /* 0x008fe200078e00ff */
[----:B------:R-:W-:Y:S01]  /*10180*/  ISETP.GT.AND P3, PT, R231, 0x1, PT ;  /* 0x00000001e700780c */ /* 0x000fe20003f64270 */
[----:B------:R-:W-:Y:S01]  /*10190*/  IMAD.MOV.U32 R5, RZ, RZ, c[0x0][0x4e8] ;  /* 0x00013a00ff057624 */ /* 0x000fe200078e00ff */
[----:B------:R-:W-:Y:S01]  /*101a0*/  ISETP.NE.U32.AND P0, PT, RZ, c[0x0][0x500], PT ;  /* 0x00014000ff007a0c */ /* 0x000fe20003f05070 */
[----:B-----5:R-:W-:Y:S01]  /*101b0*/  IMAD R8, R8, c[0x0][0x4e8], RZ ;  /* 0x00013a0008087a24 */ /* 0x020fe200078e02ff */
[----:B------:R-:W-:-:S02]  /*101c0*/  SEL R15, R15, 0x328, P3 ;  /* 0x000003280f0f7807 */ /* 0x000fc40001800000 */
[----:B------:R-:W-:Y:S02]  /*101d0*/  ISETP.NE.AND.EX P0, PT, RZ, c[0x0][0x504], PT, P0 ;  /* 0x00014100ff007a0c */ /* 0x000fe40003f05300 */
[----:B------:R-:W1:Y:S01]  /*101e0*/  LDC.64 R12, c[0x0][R15+0x170] ;  /* 0x00005c000f0c7b82 */ /* 0x000e620000000a00 */
[----:B------:R-:W-:Y:S01]  /*101f0*/  ISETP.NE.AND P2, PT, R5, 0x1, PT ;  /* 0x000000010500780c */ /* 0x000fe20003f45270 */
[----:B------:R-:W-:Y:S01]  /*10200*/  IMAD.IADD R5, R210, 0x1, R193 ;  /* 0x00000001d2057824 */ /* 0x000fe200078e02c1 */
[----:B------:R-:W-:Y:S02]  /*10210*/  SHF.R.S32.HI R6, RZ, 0x1f, R195 ;  /* 0x0000001fff067819 */ /* 0x000fe400000114c3 */
[----:B------:R-:W-:Y:S01]  /*10220*/  SEL R7, R195, RZ, !P0 ;  /* 0x000000ffc3077207 */ /* 0x000fe20004000000 */
[----:B------:R-:W-:Y:S01]  /*10230*/  IMAD.MOV.U32 R14, RZ, RZ, R5 ;  /* 0x000000ffff0e7224 */ /* 0x000fe200078e0005 */
[----:B------:R-:W-:Y:S01]  /*10240*/  SEL R6, R6, RZ, !P0 ;  /* 0x000000ff06067207 */ /* 0x000fe20004000000 */
[----:B------:R-:W2:Y:S01]  /*10250*/  LDC.64 R10, c[0x0][R15+0x168] ;  /* 0x00005a000f0a7b82 */ /* 0x000ea20000000a00 */
[----:B------:R-:W-:-:S07]  /*10260*/  SEL R16, R232, RZ, P3 ;  /* 0x000000ffe8107207 */ /* 0x000fce0001800000 */
[----:B------:R-:W3:Y:S08]  /*10270*/  LDC.64 R20, c[0x0][R15+0x178] ;  /* 0x00005e000f147b82 */ /* 0x000ef00000000a00 */
[----:B------:R4:W3:Y:S01]  /*10280*/  LDC.64 R18, c[0x0][R15+0x160] ;  /* 0x000058000f127b82 */ /* 0x0008e20000000a00 */
[----:B-1----:R-:W-:-:S04]  /*10290*/  IMAD R9, R13, R7, RZ ;  /* 0x000000070d097224 */ /* 0x002fc800078e02ff */
[----:B------:R-:W-:Y:S02]  /*102a0*/  IMAD R9, R12, R6, R9 ;  /* 0x000000060c097224 */ /* 0x000fe400078e0209 */
[----:B------:R-:W-:-:S04]  /*102b0*/  @P2 IMAD.HI.U32 R6, R5, c[0x0][0x4ec], RZ ;  /* 0x00013b0005062a27 */ /* 0x000fc800078e00ff */
[----:B--2---:R-:W-:Y:S01]  /*102c0*/  IMAD.WIDE.U32 R22, R10, R226, RZ ;  /* 0x000000e20a167225 */ /* 0x004fe200078e00ff */
[----:B------:R-:W-:Y:S02]  /*102d0*/  @P2 SHF.R.U32.HI R14, RZ, c[0x0][0x4f0], R6 ;  /* 0x00013c00ff0e2a19 */ /* 0x000fe40000011606 */
[----:B------:R-:W-:Y:S01]  /*102e0*/  SHF.R.S32.HI R6, RZ, 0x1f, R0 ;  /* 0x0000001fff067819 */ /* 0x000fe20000011400 */
[----:B------:R-:W-:-:S04]  /*102f0*/  IMAD.WIDE.U32 R12, R12, R7, RZ ;  /* 0x000000070c0c7225 */ /* 0x000fc800078e00ff */
[----:B------:R-:W-:Y:S02]  /*10300*/  IMAD R10, R11, R226, RZ ;  /* 0x000000e20b0a7224 */ /* 0x000fe400078e02ff */
[----:B------:R-:W-:Y:S01]  /*10310*/  IMAD.IADD R9, R13, 0x1, R9 ;  /* 0x000000010d097824 */ /* 0x000fe200078e0209 */
[----:B------:R-:W-:Y:S01]  /*10320*/  IADD3 R13, P1, P0, R12, R22, R0 ;  /* 0x000000160c0d7210 */ /* 0x000fe2000783e000 */
[----:B------:R-:W-:Y:S02]  /*10330*/  IMAD.IADD R10, R23, 0x1, R10 ;  /* 0x00000001170a7824 */ /* 0x000fe400078e020a */
[----:B---3--:R-:W-:Y:S02]  /*10340*/  IMAD R11, R21, R16, RZ ;  /* 0x00000010150b7224 */ /* 0x008fe400078e02ff */
[----:B------:R-:W-:Y:S01]  /*10350*/  IMAD.MOV R12, RZ, RZ, -R14 ;  /* 0x000000ffff0c7224 */ /* 0x000fe200078e0a0e */
[----:B------:R-:W-:Y:S01]  /*10360*/  IADD3.X R9, R9, R10, R6, P1, P0 ;  /* 0x0000000a09097210 */ /* 0x000fe20000fe0406 */
[----:B------:R-:W-:-:S04]  /*10370*/  IMAD.WIDE.U32 R16, R20, R16, RZ ;  /* 0x0000001014107225 */ /* 0x000fc800078e00ff */
[----:B----4-:R-:W-:Y:S01]  /*10380*/  IMAD R15, R12, c[0x0][0x4e8], R5 ;  /* 0x00013a000c0f7a24 */ /* 0x010fe200078e0205 */
        /* <DEDUP_REMOVED lines=16> */
[----:B------:R-:W-:Y:S01]  /*10490*/  IMAD.IADD R11, R211, 0x1, R193 ;  /* 0x00000001d30b7824 */ /* 0x000fe200078e02c1 */
[----:B------:R-:W-:Y:S01]  /*104a0*/  SHFL.IDX PT, R16, R9, 0x1, 0x1c1f ;  /* 0x003c1f0009107f89 */ /* 0x000fe200000e0000 */
[----:B------:R-:W-:-:S03]  /*104b0*/  LOP3.LUT P0, RZ, R212, 0x3, RZ, 0xc0, !PT ;  /* 0x00000003d4ff7812 */ /* 0x000fc6000780c0ff */
[----:B------:R-:W1:Y:S01]  /*104c0*/  SHFL.IDX PT, R13, R10, RZ, 0x1c1f ;  /* 0x001c1fff0a0d7589 */ /* 0x000e6200000e0000 */
[C---:B------:R-:W-:Y:S02]  /*104d0*/  IADD3 R15, R11.reuse, 0x8, RZ ;  /* 0x000000080b0f7810 */ /* 0x040fe40007ffe0ff */
[-C--:B------:R-:W-:Y:S01]  /*104e0*/  ISETP.GE.OR P1, PT, R11, R8.reuse, P0 ;  /* 0x000000080b00720c */ /* 0x080fe20000726670 */
[----:B------:R-:W2:Y:S01]  /*104f0*/  SHFL.IDX PT, R17, R10, 0x1, 0x1c1f ;  /* 0x003c1f000a117f89 */ /* 0x000ea200000e0000 */
[----:B------:R-:W-:-:S11]  /*10500*/  ISETP.GE.OR P0, PT, R15, R8, P0 ;  /* 0x000000080f00720c */ /* 0x000fd60000706670 */
[----:B-1----:R1:W-:Y:S01]  /*10510*/  @!P1 ST.E [R12.64], R4 ;  /* 0x000000040c009985 */ /* 0x0023e2000c101908 */
[----:B------:R-:W-:-:S03]  /*10520*/  ISETP.GE.AND P1, PT, R11, R8, PT ;  /* 0x000000080b00720c */ /* 0x000fc60003f26270 */
[----:B--2---:R1:W-:Y:S01]  /*10530*/  @!P0 ST.E [R16.64], R2 ;  /* 0x0000000210008985 */ /* 0x0043e2000c101908 */
[----:B------:R-:W-:Y:S01]  /*10540*/  ISETP.GE.AND P0, PT, R15, R8, PT ;  /* 0x000000080f00720c */ /* 0x000fe20003f06270 */
[----:B------:R-:W-:Y:S05]  /*10550*/  @P3 BRA `(.L_x_1706) ;  /* 0x000007c000003947 */ /* 0x000fea0003800000 */
[----:B------:R-:W-:Y:S01]  /*10560*/  IMAD R5, R6, c[0x0][0x3a0], RZ ;  /* 0x0000e80006057a24 */ /* 0x000fe200078e02ff */
[----:B-1----:R-:W-:Y:S01]  /*10570*/  SHF.R.S32.HI R4, RZ, 0x1f, R7 ;  /* 0x0000001fff047819 */ /* 0x002fe20000011407 */
[C---:B------:R-:W-:Y:S01]  /*10580*/  IMAD.WIDE.U32 R10, R0.reuse, c[0x0][0x3a0], RZ ;  /* 0x0000e800000a7a25 */ /* 0x040fe200078e00ff */
[----:B------:R1:W2:Y:S03]  /*10590*/  LDS.128 R56, [R208+0x80] ;  /* 0x00008000d0387984 */ /* 0x0002a60000000c00 */
[----:B------:R-:W-:Y:S01]  /*105a0*/  IMAD R5, R0, c[0x0][0x3a4], R5 ;  /* 0x0000e90000057a24 */ /* 0x000fe200078e0205 */
[----:B------:R-:W-:Y:S01]  /*105b0*/  LEA R0, R214, R215, 0x5 ;  /* 0x000000d7d6007211 */ /* 0x000fe200078e28ff */
[----:B------:R1:W3:Y:S01]  /*105c0*/  LDS.128 R52, [R208+0x1080] ;  /* 0x00108000d0347984 */ /* 0x0002e20000000c00 */
[----:B------:R-:W-:-:S02]  /*105d0*/  IMAD R4, R4, c[0x0][0x3f0], RZ ;  /* 0x0000fc0004047a24 */ /* 0x000fc400078e02ff */
[----:B------:R-:W-:Y:S01]  /*105e0*/  IADD3 R11, R11, R5, RZ ;  /* 0x000000050b0b7210 */ /* 0x000fe20007ffe0ff */
[----:B------:R1:W4:Y:S01]  /*105f0*/  LDS.128 R48, [R208+0x2080] ;  /* 0x00208000d0307984 */ /* 0x0003220000000c00 */
[----:B------:R-:W-:Y:S01]  /*10600*/  IADD3 R0, R193, R0, RZ ;  /* 0x00000000c1007210 */ /* 0x000fe20007ffe0ff */
[----:B------:R-:W-:Y:S01]  /*10610*/  IMAD R4, R7, c[0x0][0x3f4], R4 ;  /* 0x0000fd0007047a24 */ /* 0x000fe200078e0204 */
[----:B------:R-:W-:Y:S01]  /*10620*/  IADD3 R193, R215, R193, RZ ;  /* 0x000000c1d7c17210 */ /* 0x000fe20007ffe0ff */
[----:B------:R-:W-:Y:S01]  /*10630*/  IMAD.WIDE.U32 R10, R226, c[0x0][0x3e8], R10 ;  /* 0x0000fa00e20a7a25 */ /* 0x000fe200078e000a */
[----:B------:R1:W1:Y:S01]  /*10640*/  LDS.128 R44, [R208+0x3080] ;  /* 0x00308000d02c7984 */ /* 0x0002620000000c00 */
[----:B------:R-:W-:Y:S02]  /*10650*/  MOV R2, R0 ;  /* 0x0000000000027202 */ /* 0x000fe40000000f00 */
[----:B------:R-:W-:Y:S01]  /*10660*/  @P2 IMAD.HI.U32 R5, R0, c[0x0][0x4ec], RZ ;  /* 0x00013b0000052a27 */ /* 0x000fe200078e00ff */
[----:B------:R1:W1:Y:S03]  /*10670*/  LDS.128 R40, [R208+0x4080] ;  /* 0x00408000d0287984 */ /* 0x0002660000000c00 */
[----:B------:R-:W-:Y:S01]  /*10680*/  IMAD R11, R226, c[0x0][0x3ec], R11 ;  /* 0x0000fb00e20b7a24 */ /* 0x000fe200078e020b */
[----:B------:R1:W1:Y:S01]  /*10690*/  LDS.128 R36, [R208+0x5080] ;  /* 0x00508000d0247984 */ /* 0x0002620000000c00 */
[----:B------:R-:W-:-:S02]  /*106a0*/  @P2 SHF.R.U32.HI R2, RZ, c[0x0][0x4f0], R5 ;  /* 0x00013c00ff022a19 */ /* 0x000fc40000011605 */
[----:B------:R-:W-:Y:S01]  /*106b0*/  IMAD.WIDE.U32 R10, R7, c[0x0][0x3f0], R10 ;  /* 0x0000fc00070a7a25 */ /* 0x000fe200078e000a */
[----:B------:R1:W1:Y:S01]  /*106c0*/  LDS.128 R32, [R208+0x6080] ;  /* 0x00608000d0207984 */ /* 0x0002620000000c00 */
[----:B------:R-:W-:Y:S02]  /*106d0*/  SHF.R.S32.HI R6, RZ, 0x1f, R2 ;  /* 0x0000001fff067819 */ /* 0x000fe40000011402 */
[----:B------:R-:W-:Y:S01]  /*106e0*/  IADD3 R5, -R2, RZ, RZ ;  /* 0x000000ff02057210 */ /* 0x000fe20007ffe1ff */
[----:B------:R1:W1:Y:S01]  /*106f0*/  LDS.128 R28, [R208+0x7080] ;  /* 0x00708000d01c7984 */ /* 0x0002620000000c00 */
[----:B------:R-:W-:Y:S01]  /*10700*/  IADD3 R11, R11, R4, RZ ;  /* 0x000000040b0b7210 */ /* 0x000fe20007ffe0ff */
[----:B------:R-:W-:Y:S02]  /*10710*/  IMAD R7, R6, c[0x0][0x3e0], RZ ;  /* 0x0000f80006077a24 */ /* 0x000fe400078e02ff */
[----:B------:R1:W1:Y:S01]  /*10720*/  LDS.128 R24, [R208+0x8080] ;  /* 0x00808000d0187984 */ /* 0x0002620000000c00 */
[----:B------:R-:W-:-:S02]  /*10730*/  IMAD R5, R5, c[0x0][0x4e8], R0 ;  /* 0x00013a0005057a24 */ /* 0x000fc400078e0200 */
[C---:B------:R-:W-:Y:S01]  /*10740*/  IMAD R7, R2.reuse, c[0x0][0x3e4], R7 ;  /* 0x0000f90002077a24 */ /* 0x040fe200078e0207 */
[----:B------:R1:W1:Y:S01]  /*10750*/  LDS.128 R20, [R208+0x9080] ;  /* 0x00908000d0147984 */ /* 0x0002620000000c00 */
[----:B------:R-:W-:Y:S01]  /*10760*/  IMAD.WIDE.U32 R10, R2, c[0x0][0x3e0], R10 ;  /* 0x0000f800020a7a25 */ /* 0x000fe200078e000a */
[----:B------:R-:W-:Y:S02]  /*10770*/  SHF.R.S32.HI R0, RZ, 0x1f, R5 ;  /* 0x0000001fff007819 */ /* 0x000fe40000011405 */
[----:B------:R1:W1:Y:S02]  /*10780*/  LDS.128 R16, [R208+0xa080] ;  /* 0x00a08000d0107984 */ /* 0x0002640000000c00 */
[----:B------:R-:W-:Y:S01]  /*10790*/  IADD3 R11, R11, R7, RZ ;  /* 0x000000070b0b7210 */ /* 0x000fe20007ffe0ff */
[----:B------:R-:W-:Y:S01]  /*107a0*/  IMAD R0, R0, c[0x0][0x3d8], RZ ;  /* 0x0000f60000007a24 */ /* 0x000fe200078e02ff */
[----:B------:R1:W1:Y:S03]  /*107b0*/  LDS.128 R12, [R208+0xb080] ;  /* 0x00b08000d00c7984 */ /* 0x0002660000000c00 */
[----:B------:R-:W-:-:S04]  /*107c0*/  IMAD.WIDE.U32 R6, R5, c[0x0][0x3d8], R10 ;  /* 0x0000f60005067a25 */ /* 0x000fc800078e000a */
[----:B------:R-:W-:Y:S01]  /*107d0*/  IMAD R5, R5, c[0x0][0x3dc], R0 ;  /* 0x0000f70005057a24 */ /* 0x000fe200078e0200 */
[----:B------:R-:W-:-:S04]  /*107e0*/  LEA R10, P0, R6, c[0x0][0x380], 0x1 ;  /* 0x0000e000060a7a11 */ /* 0x000fc800078008ff */
[----:B------:R-:W-:-:S04]  /*107f0*/  IADD3 R5, R7, R5, RZ ;  /* 0x0000000507057210 */ /* 0x000fc80007ffe0ff */
[----:B------:R-:W-:Y:S01]  /*10800*/  LEA.HI.X R9, R6, c[0x0][0x384], R5, 0x1, P0 ;  /* 0x0000e10006097a11 */ /* 0x000fe200000f0c05 */
[----:B------:R-:W-:Y:S05]  /*10810*/  BRA.DIV ~URZ, `(.L_x_1707) ;  /* 0x000039427f007947 */ /* 0x000fea000b800000 */
[----:B--234-:R2:W3:Y:S02]  /*10820*/  SHFL.IDX PT, R11, R9, RZ, 0x181f ;  /* 0x00181fff090b7589 */ /* 0x01c4e400000e0000 */
.L_x_1774:
[----:B------:R-:W-:Y:S05]  /*10830*/  BRA.DIV ~URZ, `(.L_x_1708) ;  /* 0x000039927f007947 */ /* 0x000fea000b800000 */
[----:B------:R4:W2:Y:S02]  /*10840*/  SHFL.IDX PT, R2, R10, RZ, 0x181f ;  /* 0x00181fff0a027589 */ /* 0x0008a400000e0000 */
.L_x_1775:
[----:B------:R-:W-:Y:S01]  /*10850*/  ISETP.GE.AND P0, PT, R193, R8, PT ;  /* 0x00000008c100720c */ /* 0x000fe20003f06270 */
[----:B------:R-:W-:-:S12]  /*10860*/  BSSY B0, `(.L_x_1709) ;  /* 0x000000e000007945 */ /* 0x000fd80003800000 */
        /* <DEDUP_REMOVED lines=11> */
[----:B-1----:R2:W-:Y:S04]  /*10920*/  @!P4 ST.E.128 [R4.64], R40 ;  /* 0x000000280400c985 */ /* 0x0025e8000c101d08 */
[----:B------:R2:W-:Y:S02]  /*10930*/  @!P3 ST.E.128 [R60.64], R24 ;  /* 0x000000183c00b985 */ /* 0x0005e4000c101d08 */
.L_x_1710:
[----:B------:R-:W-:Y:S05]  /*10940*/  BSYNC B0 ;  /* 0x0000000000007941 */ /* 0x000fea0003800000 */
.L_x_1709:
[----:B------:R-:W-:Y:S05]  /*10950*/  BRA.DIV ~URZ, `(.L_x_1711) ;  /* 0x000038d27f007947 */ /* 0x000fea000b800000 */
[----:B---3--:R3:W4:Y:S04]  /*10960*/  SHFL.IDX PT, R11, R9, 0x1, 0x181f ;  /* 0x00381f00090b7f89 */ /* 0x00872800000e0000 */
[----:B--2---:R3:W2:Y:S02]  /*10970*/  SHFL.IDX PT, R2, R10, 0x1, 0x181f ;  /* 0x00381f000a027f89 */ /* 0x0046a400000e0000 */
.L_x_1776:
        /* <DEDUP_REMOVED lines=9> */
[C---:B-1----:R-:W-:Y:S02]  /*10a10*/  @!P0 LEA R24, P3, R203.reuse, R2, 0x1 ;  /* 0x00000002cb188211 */ /* 0x042fe400078608ff */
[-C--:B----4-:R-:W-:Y:S02]  /*10a20*/  @!P2 LEA.HI.X R7, R218, R11.reuse, R219, 0x1, P5 ;  /* 0x0000000bda07a211 */ /* 0x090fe400028f0cdb */
[-C--:B------:R-:W-:Y:S02]  /*10a30*/  @!P1 LEA.HI.X R5, R204, R11.reuse, R199, 0x1, P4 ;  /* 0x0000000bcc059211 */ /* 0x080fe400020f0cc7 */
[----:B------:R-:W-:Y:S01]  /*10a40*/  @!P0 LEA.HI.X R25, R203, R11, R198, 0x1, P3 ;  /* 0x0000000bcb198211 */ /* 0x000fe200018f0cc6 */
[----:B------:R1:W-:Y:S04]  /*10a50*/  @!P2 ST.E.128 [R6.64], R52 ;  /* 0x000000340600a985 */ /* 0x0003e8000c101d08 */
[----:B------:R1:W-:Y:S04]  /*10a60*/  @!P1 ST.E.128 [R4.64], R36 ;  /* 0x0000002404009985 */ /* 0x0003e8000c101d08 */
[----:B------:R1:W-:Y:S02]  /*10a70*/  @!P0 ST.E.128 [R24.64], R20 ;  /* 0x0000001418008985 */ /* 0x0003e4000c101d08 */
.L_x_1713:
[----:B------:R-:W-:Y:S05]  /*10a80*/  BSYNC B0 ;  /* 0x0000000000007941 */ /* 0x000fea0003800000 */
.L_x_1712:
[----:B------:R-:W-:Y:S05]  /*10a90*/  BRA.DIV ~URZ, `(.L_x_1714) ;  /* 0x000038527f007947 */ /* 0x000fea000b800000 */
[----:B----4-:R4:W3:Y:S02]  /*10aa0*/  SHFL.IDX PT, R11, R9, 0x2, 0x181f ;  /* 0x00581f00090b7f89 */ /* 0x0108e400000e0000 */
.L_x_1777:
[----:B------:R-:W-:Y:S05]  /*10ab0*/  BRA.DIV ~URZ, `(.L_x_1715) ;  /* 0x000038a27f007947 */ /* 0x000fea000b800000 */
[----:B--2---:R2:W4:Y:S02]  /*10ac0*/  SHFL.IDX PT, R2, R10, 0x2, 0x181f ;  /* 0x00581f000a027f89 */ /* 0x00452400000e0000 */
.L_x_1778:
[----:B-1----:R-:W-:Y:S01]  /*10ad0*/  IADD3 R5, R193, 0x40, RZ ;  /* 0x00000040c1057810 */ /* 0x002fe20007ffe0ff */
        /* <DEDUP_REMOVED lines=15> */
.L_x_1717:
[----:B------:R-:W-:Y:S05]  /*10bd0*/  BSYNC B0 ;  /* 0x0000000000007941 */ /* 0x000fea0003800000 */
.L_x_1716:
[----:B------:R-:W-:Y:S05]  /*10be0*/  BRA.DIV ~URZ, `(.L_x_1718) ;  /* 0x000037d27f007947 */ /* 0x000fea000b800000 */
[----:B---34-:R-:W3:Y:S04]  /*10bf0*/  SHFL.IDX PT, R9, R9, 0x3, 0x181f ;  /* 0x00781f0009097f89 */ /* 0x018ee800000e0000 */
[----:B------:R4:W1:Y:S02]  /*10c00*/  SHFL.IDX PT, R2, R10, 0x3, 0x181f ;  /* 0x00781f000a027f89 */ /* 0x00086400000e0000 */
.L_x_1779:
[----:B------:R-:W-:-:S04]  /*10c10*/  IADD3 R193, R193, 0x60, RZ ;  /* 0x00000060c1c17810 */ /* 0x000fc80007ffe0ff */
[----:B------:R-:W-:-:S13]  /*10c20*/  ISETP.GE.AND P0, PT, R193, R8, PT ;  /* 0x00000008c100720c */ /* 0x000fda0003f06270 */
[----:B------:R-:W-:Y:S05]  /*10c30*/  @P0 BRA `(.L_x_1719) ;  /* 0x00001e3000000947 */ /* 0x000fea0003800000 */
[----:B------:R-:W-:Y:S02]  /*10c40*/  ISETP.GE.AND P1, PT, R218, c[0x0][0x3c8], PT ;  /* 0x0000f200da007a0c */ /* 0x000fe40003f26270 */
[----:B------:R-:W-:-:S11]  /*10c50*/  ISETP.GE.AND P0, PT, R204, c[0x0][0x3c8], PT ;  /* 0x0000f200cc007a0c */ /* 0x000fd60003f06270 */
[-C--:B-1----:R-:W-:Y:S02]  /*10c60*/  @!P1 LEA R6, P3, R218, R2.reuse, 0x1 ;  /* 0x00000002da069211 */ /* 0x082fe400078608ff */
[----:B------:R-:W-:Y:S02]  /*10c70*/  @!P0 LEA R4, P2, R204, R2, 0x1 ;  /* 0x00000002cc048211 */ /* 0x000fe400078408ff */
[-C--:B---3--:R-:W-:Y:S02]  /*10c80*/  @!P1 LEA.HI.X R7, R218, R9.reuse, R219, 0x1, P3 ;  /* 0x00000009da079211 */ /* 0x088fe400018f0cdb */
        /* <DEDUP_REMOVED lines=9> */
.L_x_1706:
[----:B------:R-:W-:Y:S01]  /*10d20*/  IMAD R9, R6, c[0x0][0x408], RZ ;  /* 0x0001020006097a24 */ /* 0x000fe200078e02ff */
[----:B-1----:R-:W-:Y:S01]  /*10d30*/  MOV R4, R5 ;  /* 0x0000000500047202 */ /* 0x002fe20000000f00 */
[----:B------:R-:W-:-:S04]  /*10d40*/  IMAD.WIDE.U32 R10, R0, c[0x0][0x408], RZ ;  /* 0x00010200000a7a25 */ /* 0x000fc800078e00ff */
[----:B------:R-:W-:Y:S01]  /*10d50*/  IMAD R9, R0, c[0x0][0x40c], R9 ;  /* 0x0001030000097a24 */ /* 0x000fe200078e0209 */
[----:B------:R-:W-:Y:S01]  /*10d60*/  SHF.R.S32.HI R0, RZ, 0x1f, R7 ;  /* 0x0000001fff007819 */ /* 0x000fe20000011407 */
[----:B------:R-:W-:-:S03]  /*10d70*/  @P2 IMAD.HI.U32 R2, R5, c[0x0][0x4ec], RZ ;  /* 0x00013b0005022a27 */ /* 0x000fc600078e00ff */
[----:B------:R-:W-:Y:S01]  /*10d80*/  IADD3 R11, R11, R9, RZ ;  /* 0x000000090b0b7210 */ /* 0x000fe20007ffe0ff */
[----:B------:R-:W-:Y:S01]  /*10d90*/  IMAD R0, R0, c[0x0][0x440], RZ ;  /* 0x0001100000007a24 */ /* 0x000fe200078e02ff */
[----:B------:R-:W-:-:S03]  /*10da0*/  @P2 SHF.R.U32.HI R4, RZ, c[0x0][0x4f0], R2 ;  /* 0x00013c00ff042a19 */ /* 0x000fc60000011602 */
[----:B------:R-:W-:-:S04]  /*10db0*/  IMAD.WIDE.U32 R8, R226, c[0x0][0x438], R10 ;  /* 0x00010e00e2087a25 */ /* 0x000fc800078e000a */
[----:B------:R-:W-:Y:S02]  /*10dc0*/  IMAD R9, R226, c[0x0][0x43c], R9 ;  /* 0x00010f00e2097a24 */ /* 0x000fe400078e0209 */
[C---:B------:R-:W-:Y:S02]  /*10dd0*/  IMAD R0, R7.reuse, c[0x0][0x444], R0 ;  /* 0x0001110007007a24 */ /* 0x040fe400078e0200 */
[----:B------:R-:W-:Y:S01]  /*10de0*/  IMAD.WIDE.U32 R8, R7, c[0x0][0x440], R8 ;  /* 0x0001100007087a25 */ /* 0x000fe200078e0008 */
[----:B------:R-:W-:-:S04]  /*10df0*/  SHF.R.S32.HI R7, RZ, 0x1f, R4 ;  /* 0x0000001fff077819 */ /* 0x000fc80000011404 */
[----:B------:R-:W-:Y:S01]  /*10e00*/  IADD3 R9, R9, R0, RZ ;  /* 0x0000000009097210 */ /* 0x000fe20007ffe0ff */
[----:B------:R-:W-:Y:S01]  /*10e10*/  IMAD R7, R7, c[0x0][0x430], RZ ;  /* 0x00010c0007077a24 */ /* 0x000fe200078e02ff */
[----:B------:R-:W-:-:S03]  /*10e20*/  IADD3 R0, -R4, RZ, RZ ;  /* 0x000000ff04007210 */ /* 0x000fc60007ffe1ff */
[----:B------:R-:W-:-:S04]  /*10e30*/  IMAD.WIDE.U32 R8, R232, c[0x0][0x448], R8 ;  /* 0x00011200e8087a25 */ /* 0x000fc800078e0008 */
        /* <DEDUP_REMOVED lines=14> */
.L_x_1780:
[----:B------:R-:W-:Y:S05]  /*10f20*/  BRA.DIV ~URZ, `(.L_x_1721) ;  /* 0x000035c27f007947 */ /* 0x000fea000b800000 */
[----:B------:R3:W4:Y:S02]  /*10f30*/  SHFL.IDX PT, R2, R152, RZ, 0x1c1f ;  /* 0x001c1fff98027589 */ /* 0x00072400000e0000 */
.L_x_1781:
        /* <DEDUP_REMOVED lines=52> */
[----:B------:R-:W-:-:S07]  /*11280*/  ISETP.GE.AND P1, PT, R145, c[0x0][0x3c8], PT ;  /* 0x0000f20091007a0c */ /* 0x000fce0003f26270 */
[-C--:B----4-:R-:W-:Y:S02]  /*11290*/  @!P6 LEA R6, P4, R209, R2.reuse, 0x2 ;  /* 0x00000002d106e211 */ /* 0x090fe400078810ff */
[-C--:B------:R-:W-:Y:S02]  /*112a0*/  @!P2 LEA R4, P3, R149, R2.reuse, 0x2 ;  /* 0x000000029504a211 */ /* 0x080fe400078610ff */
[-C--:B--2---:R-:W-:Y:S02]  /*112b0*/  @!P6 LEA.HI.X R7, R209, R153.reuse, R150, 0x2, P4 ;  /* 0x00000099d107e211 */ /* 0x084fe400020f1496 */
[----:B------:R-:W-:Y:S02]  /*112c0*/  @!P2 LEA.HI.X R5, R149, R153, R148, 0x2, P3 ;  /* 0x000000999505a211 */ /* 0x000fe400018f1494 */
[----:B------:R-:W-:Y:S01]  /*112d0*/  @!P5 LEA R154, P4, R147, R2, 0x2 ;  /* 0x00000002939ad211 */ /* 0x000fe200078810ff */
[----:B------:R2:W-:Y:S01]  /*112e0*/  @!P6 ST.E.64 [R6.64], R128 ;  /* 0x000000800600e985 */ /* 0x0005e2000c101b08 */
[----:B------:R-:W-:-:S02]  /*112f0*/  ISETP.GE.AND P6, PT, R143, c[0x0][0x3c8], PT ;  /* 0x0000f2008f007a0c */ /* 0x000fc40003fc6270 */
[----:B------:R-:W-:Y:S01]  /*11300*/  @!P1 LEA R156, P3, R145, R2, 0x2 ;  /* 0x00000002919c9211 */ /* 0x000fe200078610ff */
[----:B------:R4:W-:Y:S01]  /*11310*/  @!P2 ST.E.64 [R4.64], R124 ;  /* 0x0000007c0400a985 */ /* 0x0009e2000c101b08 */
[----:B------:R-:W-:Y:S02]  /*11320*/  ISETP.GE.AND P2, PT, R141, c[0x0][0x3c8], PT ;  /* 0x0000f2008d007a0c */ /* 0x000fe40003f46270 */
[-C--:B------:R-:W-:Y:S02]  /*11330*/  @!P5 LEA.HI.X R155, R147, R153.reuse, R146, 0x2, P4 ;  /* 0x00000099939bd211 */ /* 0x080fe400020f1492 */
[----:B------:R-:W-:-:S03]  /*11340*/  @!P1 LEA.HI.X R157, R145, R153, R144, 0x2, P3 ;  /* 0x00000099919d9211 */ /* 0x000fc600018f1490 */
[----:B------:R5:W-:Y:S01]  /*11350*/  @!P5 ST.E.64 [R154.64], R100 ;  /* 0x000000649a00d985 */ /* 0x000be2000c101b08 */
[----:B------:R-:W-:Y:S02]  /*11360*/  ISETP.GE.AND P5, PT, R139, c[0x0][0x3c8], PT ;  /* 0x0000f2008b007a0c */ /* 0x000fe40003fa6270 */
[----:B------:R-:W-:Y:S01]  /*11370*/  @!P6 LEA R158, P4, R143, R2, 0x2 ;  /* 0x000000028f9ee211 */ /* 0x000fe200078810ff */
[----:B------:R1:W-:Y:S01]  /*11380*/  @!P1 ST.E.64 [R156.64], R104 ;  /* 0x000000689c009985 */ /* 0x0003e2000c101b08 */
[----:B------:R-:W-:Y:S02]  /*11390*/  ISETP.GE.AND P1, PT, R137, c[0x0][0x3c8], PT ;  /* 0x0000f20089007a0c */ /* 0x000fe40003f26270 */
[----:B------:R-:W-:-:S05]  /*113a0*/  @!P6 LEA.HI.X R159, R143, R153, R142, 0x2, P4 ;  /* 0x000000998f9fe211 */ /* 0x000fca00020f148e */
[----:B------:R3:W-:Y:S01]  /*113b0*/  @!P6 ST.E.64 [R158.64], R108 ;  /* 0x0000006c9e00e985 */ /* 0x0007e2000c101b08 */
[----:B------:R-:W-:Y:S02]  /*113c0*/  ISETP.GE.AND P6, PT, R135, c[0x0][0x3c8], PT ;  /* 0x0000f20087007a0c */ /* 0x000fe40003fc6270 */
[----:B--2---:R-:W-:-:S04]  /*113d0*/  @!P2 LEA R6, P3, R141, R2, 0x2 ;  /* 0x000000028d06a211 */ /* 0x004fc800078610ff */
[----:B------:R-:W-:Y:S02]  /*113e0*/  @!P2 LEA.HI.X R7, R141, R153, R140, 0x2, P3 ;  /* 0x000000998d07a211 */ /* 0x000fe400018f148c */
[----:B----4-:R-:W-:-:S03]  /*113f0*/  @!P5 LEA R4, P4, R139, R2, 0x2 ;  /* 0x000000028b04d211 */ /* 0x010fc600078810ff */
[----:B------:R2:W-:Y:S01]  /*11400*/  @!P2 ST.E.64 [R6.64], R112 ;  /* 0x000000700600a985 */ /* 0x0005e2000c101b08 */
[----:B------:R-:W-:Y:S02]  /*11410*/  ISETP.GE.AND P2, PT, R133, c[0x0][0x3c8], PT ;  /* 0x0000f20085007a0c */ /* 0x000fe40003f46270 */
[-C--:B-----5:R-:W-:Y:S02]  /*11420*/  @!P1 LEA R100, P3, R137, R2.reuse, 0x2 ;  /* 0x0000000289649211 */ /* 0x0a0fe400078610ff */
[-C--:B------:R-:W-:Y:S02]  /*11430*/  @!P5 LEA.HI.X R5, R139, R153.reuse, R138, 0x2, P4 ;  /* 0x000000998b05d211 */ /* 0x080fe400020f148a */
[----:B------:R-:W-:Y:S02]  /*11440*/  @!P1 LEA.HI.X R101, R137, R153, R136, 0x2, P3 ;  /* 0x0000009989659211 */ /* 0x000fe400018f1488 */
[----:B-1----:R-:W-:Y:S01]  /*11450*/  @!P6 LEA R104, P4, R135, R2, 0x2 ;  /* 0x000000028768e211 */ /* 0x002fe200078810ff */
[----:B------:R1:W-:Y:S01]  /*11460*/  @!P5 ST.E.64 [R4.64], R116 ;  /* 0x000000740400d985 */ /* 0x0003e2000c101b08 */
[----:B------:R-:W-:-:S02]  /*11470*/  ISETP.GE.AND P5, PT, R35, c[0x0][0x3c8], PT ;  /* 0x0000f20023007a0c */ /* 0x000fc40003fa6270 */
[-C--:B------:R-:W-:Y:S01]  /*11480*/  @!P6 LEA.HI.X R105, R135, R153.reuse, R134, 0x2, P4 ;  /* 0x000000998769e211 */ /* 0x080fe200020f1486 */
        /* <DEDUP_REMOVED lines=11> */
[-C--:B-1----:R-:W-:Y:S02]  /*11540*/  @!P1 LEA R4, P3, R33, R2.reuse, 0x2 ;  /* 0x0000000221049211 */ /* 0x082fe400078610ff */
[----:B------:R-:W-:Y:S02]  /*11550*/  ISETP.GE.AND P5, PT, R27, c[0x0][0x3c8], PT ;  /* 0x0000f2001b007a0c */ /* 0x000fe40003fa6270 */
[----:B------:R-:W-:Y:S02]  /*11560*/  @!P1 LEA.HI.X R5, R33, R153, R32, 0x2, P3 ;  /* 0x0000009921059211 */ /* 0x000fe400018f1420 */
[-C--:B----4-:R-:W-:Y:S02]  /*11570*/  @!P6 LEA R100, P4, R31, R2.reuse, 0x2 ;  /* 0x000000021f64e211 */ /* 0x090fe400078810ff */
[----:B---3--:R-:W-:Y:S01]  /*11580*/  @!P2 LEA R36, P3, R29, R2, 0x2 ;  /* 0x000000021d24a211 */ /* 0x008fe200078610ff */
[----:B------:R1:W-:Y:S01]  /*11590*/  @!P1 ST.E.64 [R4.64], R48 ;  /* 0x0000003004009985 */ /* 0x0003e2000c101b08 */
[----:B------:R-:W-:-:S02]  /*115a0*/  ISETP.GE.AND P1, PT, R25, c[0x0][0x3c8], PT ;  /* 0x0000f20019007a0c */ /* 0x000fc40003f26270 */
[-C--:B------:R-:W-:Y:S02]  /*115b0*/  @!P6 LEA.HI.X R101, R31, R153.reuse, R30, 0x2, P4 ;  /* 0x000000991f65e211 */ /* 0x080fe400020f141e */
[-C--:B------:R-:W-:Y:S02]  /*115c0*/  @!P2 LEA.HI.X R37, R29, R153.reuse, R28, 0x2, P3 ;  /* 0x000000991d25a211 */ /* 0x080fe400018f141c */
[----:B-----5:R-:W-:Y:S01]  /*115d0*/  @!P5 LEA R40, P3, R27, R2, 0x2 ;  /* 0x000000021b28d211 */ /* 0x020fe200078610ff */
[----:B------:R-:W-:Y:S01]  /*115e0*/  @!P6 ST.E.64 [R100.64], R52 ;  /* 0x000000346400e985 */ /* 0x000fe2000c101b08 */
[----:B------:R-:W-:Y:S02]  /*115f0*/  ISETP.GE.AND P6, PT, R23, c[0x0][0x3c8], PT ;  /* 0x0000f20017007a0c */ /* 0x000fe40003fc6270 */
[----:B------:R-:W-:Y:S01]  /*11600*/  ISETP.GE.AND P4, PT, R21, c[0x0][0x3c8], PT ;  /* 0x0000f20015007a0c */ /* 0x000fe20003f86270 */
[----:B------:R3:W-:Y:S01]  /*11610*/  @!P2 ST.E.64 [R36.64], R56 ;  /* 0x000000382400a985 */ /* 0x0007e2000c101b08 */
[----:B------:R-:W-:-:S02]  /*11620*/  @!P5 LEA.HI.X R41, R27, R153, R26, 0x2, P3 ;  /* 0x000000991b29d211 */ /* 0x000fc400018f141a */
[----:B------:R-:W-:-:S03]  /*11630*/  ISETP.GE.AND P3, PT, R19, c[0x0][0x3c8], PT ;  /* 0x0000f20013007a0c */ /* 0x000fc60003f66270 */
[----:B------:R-:W-:Y:S01]  /*11640*/  @!P5 ST.E.64 [R40.64], R60 ;  /* 0x0000003c2800d985 */ /* 0x000fe2000c101b08 */
[----:B--2---:R-:W-:-:S04]  /*11650*/  @!P1 LEA R6, P2, R25, R2, 0x2 ;  /* 0x0000000219069211 */ /* 0x004fc800078410ff */
[----:B------:R-:W-:Y:S02]  /*11660*/  @!P1 LEA.HI.X R7, R25, R153, R24, 0x2, P2 ;  /* 0x0000009919079211 */ /* 0x000fe400010f1418 */
[----:B------:R-:W-:-:S03]  /*11670*/  @!P4 LEA R44, P5, R21, R2, 0x2 ;  /* 0x00000002152cc211 */ /* 0x000fc600078a10ff */
[----:B------:R2:W-:Y:S01]  /*11680*/  @!P1 ST.E.64 [R6.64], R64 ;  /* 0x0000004006009985 */ /* 0x0005e2000c101b08 */
[----:B-1----:R-:W-:Y:S02]  /*11690*/  @!P6 LEA R4, P2, R23, R2, 0x2 ;  /* 0x000000021704e211 */ /* 0x002fe400078410ff */
[----:B------:R-:W-:Y:S02]  /*116a0*/  ISETP.GE.AND P1, PT, R17, c[0x0][0x3c8], PT ;  /* 0x0000f20011007a0c */ /* 0x000fe40003f26270 */
[-C--:B------:R-:W-:Y:S02]  /*116b0*/  @!P6 LEA.HI.X R5, R23, R153.reuse, R22, 0x2, P2 ;  /* 0x000000991705e211 */ /* 0x080fe400010f1416 */
[----:B------:R-:W-:Y:S02]  /*116c0*/  @!P4 LEA.HI.X R45, R21, R153, R20, 0x2, P5 ;  /* 0x00000099152dc211 */ /* 0x000fe400028f1414 */
[----:B------:R-:W-:Y:S01]  /*116d0*/  ISETP.GE.AND P5, PT, R13, c[0x0][0x3c8], PT ;  /* 0x0000f2000d007a0c */ /* 0x000fe20003fa6270 */
[----:B------:R1:W-:Y:S01]  /*116e0*/  @!P6 ST.E.64 [R4.64], R68 ;  /* 0x000000440400e985 */ /* 0x0003e2000c101b08 */
[----:B------:R-:W-:-:S02]  /*116f0*/  ISETP.GE.AND P6, PT, R15, c[0x0][0x3c8], PT ;  /* 0x0000f2000f007a0c */ /* 0x000fc40003fc6270 */
[----:B---3--:R-:W-:Y:S01]  /*11700*/  @!P3 LEA R36, P2, R19, R2, 0x2 ;  /* 0x000000021324b211 */ /* 0x008fe200078410ff */
[----:B------:R3:W-:Y:S01]  /*11710*/  @!P4 ST.E.64 [R44.64], R72 ;  /* 0x000000482c00c985 */ /* 0x0007e2000c101b08 */
[----:B------:R-:W-:Y:S02]  /*11720*/  ISETP.GE.AND P4, PT, R11, c[0x0][0x3c8], PT ;  /* 0x0000f2000b007a0c */ /* 0x000fe40003f86270 */
[----:B------:R-:W-:-:S05]  /*11730*/  @!P3 LEA.HI.X R37, R19, R153, R18, 0x2, P2 ;  /* 0x000000991325b211 */ /* 0x000fca00010f1412 */
[----:B------:R4:W-:Y:S01]  /*11740*/  @!P3 ST.E.64 [R36.64], R76 ;  /* 0x0000004c2400b985 */ /* 0x0009e2000c101b08 */
[----:B------:R-:W-:Y:S02]  /*11750*/  ISETP.GE.AND P3, PT, R9, c[0x0][0x3c8], PT ;  /* 0x0000f20009007a0c */ /* 0x000fe40003f66270 */
[----:B--2---:R-:W-:-:S04]  /*11760*/  @!P1 LEA R6, P2, R17, R2, 0x2 ;  /* 0x0000000211069211 */ /* 0x004fc800078410ff */
[----:B------:R-:W-:Y:S02]  /*11770*/  @!P1 LEA.HI.X R7, R17, R153, R16, 0x2, P2 ;  /* 0x0000009911079211 */ /* 0x000fe400010f1410 */
[----:B------:R-:W-:-:S03]  /*11780*/  @!P6 LEA R40, P2, R15, R2, 0x2 ;  /* 0x000000020f28e211 */ /* 0x000fc600078410ff */
[----:B------:R4:W-:Y:S01]  /*11790*/  @!P1 ST.E.64 [R6.64], R80 ;  /* 0x0000005006009985 */ /* 0x0009e2000c101b08 */
[-C--:B------:R-:W-:Y:S02]  /*117a0*/  @!P5 LEA R48, P1, R13, R2.reuse, 0x2 ;  /* 0x000000020d30d211 */ /* 0x080fe400078210ff */
[-C--:B------:R-:W-:Y:S02]  /*117b0*/  @!P6 LEA.HI.X R41, R15, R153.reuse, R14, 0x2, P2 ;  /* 0x000000990f29e211 */ /* 0x080fe400010f140e */
[-C--:B-1----:R-:W-:Y:S02]  /*117c0*/  @!P4 LEA R4, P2, R11, R2.reuse, 0x2 ;  /* 0x000000020b04c211 */ /* 0x082fe400078410ff */
[-C--:B------:R-:W-:Y:S01]  /*117d0*/  @!P5 LEA.HI.X R49, R13, R153.reuse, R12, 0x2, P1 ;  /* 0x000000990d31d211 */ /* 0x080fe200008f140c */
[----:B------:R4:W-:Y:S01]  /*117e0*/  @!P6 ST.E.64 [R40.64], R84 ;  /* 0x000000542800e985 */ /* 0x0009e2000c101b08 */
[----:B---3--:R-:W-:Y:S02]  /*117f0*/  @!P3 LEA R44, P1, R9, R2, 0x2 ;  /* 0x00000002092cb211 */ /* 0x008fe400078210ff */
[-C--:B------:R-:W-:Y:S01]  /*11800*/  @!P4 LEA.HI.X R5, R11, R153.reuse, R10, 0x2, P2 ;  /* 0x000000990b05c211 */ /* 0x080fe200010f140a */
[----:B------:R4:W-:Y:S01]  /*11810*/  @!P5 ST.E.64 [R48.64], R88 ;  /* 0x000000583000d985 */ /* 0x0009e2000c101b08 */
[----:B------:R-:W-:-:S03]  /*11820*/  @!P3 LEA.HI.X R45, R9, R153, R8, 0x2, P1 ;  /* 0x00000099092db211 */ /* 0x000fc600008f1408 */
[----:B------:R4:W-:Y:S04]  /*11830*/  @!P4 ST.E.64 [R4.64], R92 ;  /* 0x0000005c0400c985 */ /* 0x0009e8000c101b08 */
[----:B------:R4:W-:Y:S02]  /*11840*/  @!P3 ST.E.64 [R44.64], R96 ;  /* 0x000000602c00b985 */ /* 0x0009e4000c101b08 */
.L_x_1723:
[----:B------:R-:W-:Y:S05]  /*11850*/  BSYNC B0 ;  /* 0x0000000000007941 */ /* 0x000fea0003800000 */
.L_x_1722:
[----:B------:R-:W-:Y:S05]  /*11860*/  BRA.DIV ~URZ, `(.L_x_1724) ;  /* 0x00002ce27f007947 */ /* 0x000fea000b800000 */
[----:B-1----:R-:W1:Y:S04]  /*11870*/  SHFL.IDX PT, R151, R151, 0x1, 0x1c1f ;  /* 0x003c1f0097977f89 */ /* 0x002e6800000e0000 */
[----:B----4-:R4:W3:Y:S02]  /*11880*/  SHFL.IDX PT, R2, R152, 0x1, 0x1c1f ;  /* 0x003c1f0098027f89 */ /* 0x0108e400000e0000 */
.L_x_1782:
[----:B------:R-:W-:Y:S05]  /*11890*/  @P0 BRA `(.L_x_1719) ;  /* 0x000011d000000947 */ /* 0x000fea0003800000 */
[----:B------:R-:W-:Y:S02]  /*118a0*/  ISETP.GE.AND P3, PT, R149, c[0x0][0x3c8], PT ;  /* 0x0000f20095007a0c */ /* 0x000fe40003f66270 */
[----:B------:R-:W-:-:S02]  /*118b0*/  ISETP.GE.AND P2, PT, R147, c[0x0][0x3c8], PT ;  /* 0x0000f20093007a0c */ /* 0x000fc40003f46270 */
[----:B------:R-:W-:Y:S02]  /*118c0*/  ISETP.GE.AND P4, PT, R209, c[0x0][0x3c8], PT ;  /* 0x0000f200d1007a0c */ /* 0x000fe40003f86270 */
[----:B------:R-:W-:Y:S02]  /*118d0*/  ISETP.GE.AND P0, PT, R143, c[0x0][0x3c8], PT ;  /* 0x0000f2008f007a0c */ /* 0x000fe40003f06270 */
[----:B------:R-:W-:-:S05]  /*118e0*/  ISETP.GE.AND P1, PT, R145, c[0x0][0x3c8], PT ;  /* 0x0000f20091007a0c */ /* 0x000fca0003f26270 */
[----:B---3--:R-:W-:-:S04]  /*118f0*/  @!P3 LEA R4, P5, R149, R2, 0x2 ;  /* 0x000000029504b211 */ /* 0x008fc800078a10ff */
[-C--:B-1----:R-:W-:Y:S02]  /*11900*/  @!P3 LEA.HI.X R5, R149, R151.reuse, R148, 0x2, P5 ;  /* 0x000000979505b211 */ /* 0x082fe400028f1494 */
[-C--:B------:R-:W-:Y:S02]  /*11910*/  @!P2 LEA R6, P5, R147, R2.reuse, 0x2 ;  /* 0x000000029306a211 */ /* 0x080fe400078a10ff */
[-C--:B------:R-:W-:Y:S02]  /*11920*/  @!P4 LEA R36, P6, R209, R2.reuse, 0x2 ;  /* 0x00000002d124c211 */ /* 0x080fe400078c10ff */
[-C--:B------:R-:W-:Y:S02]  /*11930*/  @!P2 LEA.HI.X R7, R147, R151.reuse, R146, 0x2, P5 ;  /* 0x000000979307a211 */ /* 0x080fe400028f1492 */
[----:B------:R-:W-:Y:S02]  /*11940*/  @!P0 LEA R40, P5, R143, R2, 0x2 ;  /* 0x000000028f288211 */ /* 0x000fe400078a10ff */
[----:B------:R-:W-:-:S02]  /*11950*/  @!P4 LEA.HI.X R37, R209, R151, R150, 0x2, P6 ;  /* 0x00000097d125c211 */ /* 0x000fc400030f1496 */
[-C--:B------:R-:W-:Y:S02]  /*11960*/  @!P0 LEA.HI.X R41, R143, R151.reuse, R142, 0x2, P5 ;  /* 0x000000978f298211 */ /* 0x080fe400028f148e */
[----:B------:R-:W-:Y:S01]  /*11970*/  ISETP.GE.AND P5, PT, R141, c[0x0][0x3c8], PT ;  /* 0x0000f2008d007a0c */ /* 0x000fe20003fa6270 */
[----:B------:R1:W-:Y:S01]  /*11980*/  @!P4 ST.E.64 [R36.64], R130 ;  /* 0x000000822400c985 */ /* 0x0003e2000c101b08 */
[----:B------:R-:W-:Y:S02]  /*11990*/  ISETP.GE.AND P4, PT, R139, c[0x0][0x3c8], PT ;  /* 0x0000f2008b007a0c */ /* 0x000fe40003f86270 */
[----:B------:R-:W-:Y:S01]  /*119a0*/  @!P1 LEA R44, P6, R145, R2, 0x2 ;  /* 0x00000002912c9211 */ /* 0x000fe200078c10ff */
[----:B------:R3:W-:Y:S01]  /*119b0*/  @!P3 ST.E.64 [R4.64], R126 ;  /* 0x0000007e0400b985 */ /* 0x0007e2000c101b08 */
[----:B------:R-:W-:Y:S02]  /*119c0*/  ISETP.GE.AND P3, PT, R137, c[0x0][0x3c8], PT ;  /* 0x0000f20089007a0c */ /* 0x000fe40003f66270 */
[----:B------:R-:W-:Y:S01]  /*119d0*/  @!P1 LEA.HI.X R45, R145, R151, R144, 0x2, P6 ;  /* 0x00000097912d9211 */ /* 0x000fe200030f1490 */
[----:B------:R5:W-:Y:S01]  /*119e0*/  @!P2 ST.E.64 [R6.64], R102 ;  /* 0x000000660600a985 */ /* 0x000be2000c101b08 */
[----:B------:R-:W-:-:S03]  /*119f0*/  ISETP.GE.AND P2, PT, R135, c[0x0][0x3c8], PT ;  /* 0x0000f20087007a0c */ /* 0x000fc60003f46270 */
[----:B------:R-:W-:Y:S01]  /*11a00*/  @!P1 ST.E.64 [R44.64], R106 ;  /* 0x0000006a2c009985 */ /* 0x000fe2000c101b08 */
[-C--:B------:R-:W-:Y:S02]  /*11a10*/  @!P5 LEA R52, P6, R141, R2.reuse, 0x2 ;  /* 0x000000028d34d211 */ /* 0x080fe400078c10ff */
[----:B------:R-:W-:Y:S01]  /*11a20*/  ISETP.GE.AND P1, PT, R133, c[0x0][0x3c8], PT ;  /* 0x0000f20085007a0c */ /* 0x000fe20003f26270 */
[----:B------:R4:W-:Y:S01]  /*11a30*/  @!P0 ST.E.64 [R40.64], R110 ;  /* 0x0000006e28008985 */ /* 0x0009e2000c101b08 */
[----:B------:R-:W-:Y:S02]  /*11a40*/  @!P4 LEA R48, P0, R139, R2, 0x2 ;  /* 0x000000028b30c211 */ /* 0x000fe400078010ff */
[-C--:B------:R-:W-:Y:S02]  /*11a50*/  @!P5 LEA.HI.X R53, R141, R151.reuse, R140, 0x2, P6 ;  /* 0x000000978d35d211 */ /* 0x080fe400030f148c */
[----:B------:R-:W-:Y:S02]  /*11a60*/  @!P4 LEA.HI.X R49, R139, R151, R138, 0x2, P0 ;  /* 0x000000978b31c211 */ /* 0x000fe400000f148a */
[----:B------:R-:W-:Y:S01]  /*11a70*/  ISETP.GE.AND P0, PT, R35, c[0x0][0x3c8], PT ;  /* 0x0000f20023007a0c */ /* 0x000fe20003f06270 */
[----:B------:R-:W-:Y:S01]  /*11a80*/  @!P5 ST.E.64 [R52.64], R114 ;  /* 0x000000723400d985 */ /* 0x000fe2000c101b08 */
[----:B------:R-:W-:-:S03]  /*11a90*/  ISETP.GE.AND P5, PT, R33, c[0x0][0x3c8], PT ;  /* 0x0000f20021007a0c */ /* 0x000fc60003fa6270 */
[----:B------:R-:W-:Y:S01]  /*11aa0*/  @!P4 ST.E.64 [R48.64], R118 ;  /* 0x000000763000c985 */ /* 0x000fe2000c101b08 */
[-C--:B-1----:R-:W-:Y:S02]  /*11ab0*/  @!P3 LEA R36, P6, R137, R2.reuse, 0x2 ;  /* 0x000000028924b211 */ /* 0x082fe400078c10ff */
[----:B------:R-:W-:Y:S02]  /*11ac0*/  ISETP.GE.AND P4, PT, R31, c[0x0][0x3c8], PT ;  /* 0x0000f2001f007a0c */ /* 0x000fe40003f86270 */
[----:B------:R-:W-:Y:S02]  /*11ad0*/  @!P3 LEA.HI.X R37, R137, R151, R136, 0x2, P6 ;  /* 0x000000978925b211 */ /* 0x000fe400030f1488 */
[----:B---3--:R-:W-:-:S03]  /*11ae0*/  @!P2 LEA R4, P6, R135, R2, 0x2 ;  /* 0x000000028704a211 */ /* 0x008fc600078c10ff */
[----:B------:R-:W-:Y:S01]  /*11af0*/  @!P3 ST.E.64 [R36.64], R122 ;  /* 0x0000007a2400b985 */ /* 0x000fe2000c101b08 */
[-C--:B------:R-:W-:Y:S02]  /*11b00*/  @!P2 LEA.HI.X R5, R135, R151.reuse, R134, 0x2, P6 ;  /* 0x000000978705a211 */ /* 0x080fe400030f1486 */
[-C--:B-----5:R-:W-:Y:S02]  /*11b10*/  @!P1 LEA R6, P6, R133, R2.reuse, 0x2 ;  /* 0x0000000285069211 */ /* 0x0a0fe400078c10ff */
[----:B------:R-:W-:Y:S01]  /*11b20*/  ISETP.GE.AND P3, PT, R29, c[0x0][0x3c8], PT ;  /* 0x0000f2001d007a0c */ /* 0x000fe20003f66270 */
[----:B------:R1:W-:Y:S01]  /*11b30*/  @!P2 ST.E.64 [R4.64], R38 ;  /* 0x000000260400a985 */ /* 0x0003e2000c101b08 */
[-C--:B------:R-:W-:Y:S02]  /*11b40*/  @!P1 LEA.HI.X R7, R133, R151.reuse, R132, 0x2, P6 ;  /* 0x0000009785079211 */ /* 0x080fe400030f1484 */
[----:B----4-:R-:W-:Y:S02]  /*11b50*/  @!P0 LEA R40, P6, R35, R2, 0x2 ;  /* 0x0000000223288211 */ /* 0x010fe400078c10ff */
[----:B------:R-:W-:Y:S01]  /*11b60*/  ISETP.GE.AND P2, PT, R27, c[0x0][0x3c8], PT ;  /* 0x0000f2001b007a0c */ /* 0x000fe20003f46270 */
[----:B------:R3:W-:Y:S01]  /*11b70*/  @!P1 ST.E.64 [R6.64], R42 ;  /* 0x0000002a06009985 */ /* 0x0007e2000c101b08 */
[----:B------:R-:W-:-:S02]  /*11b80*/  @!P0 LEA.HI.X R41, R35, R151, R34, 0x2, P6 ;  /* 0x0000009723298211 */ /* 0x000fc400030f1422 */
[-C--:B------:R-:W-:Y:S02]  /*11b90*/  @!P5 LEA R44, P6, R33, R2.reuse, 0x2 ;  /* 0x00000002212cd211 */ /* 0x080fe400078c10ff */
[----:B------:R-:W-:Y:S01]  /*11ba0*/  ISETP.GE.AND P1, PT, R25, c[0x0][0x3c8], PT ;  /* 0x0000f20019007a0c */ /* 0x000fe20003f26270 */
[----:B------:R-:W-:Y:S01]  /*11bb0*/  @!P0 ST.E.64 [R40.64], R46 ;  /* 0x0000002e28008985 */ /* 0x000fe2000c101b08 */
[-C--:B------:R-:W-:Y:S02]  /*11bc0*/  @!P4 LEA R34, P0, R31, R2.reuse, 0x2 ;  /* 0x000000021f22c211 */ /* 0x080fe400078010ff */
[-C--:B------:R-:W-:Y:S02]  /*11bd0*/  @!P5 LEA.HI.X R45, R33, R151.reuse, R32, 0x2, P6 ;  /* 0x00000097212dd211 */ /* 0x080fe400030f1420 */
[----:B------:R-:W-:Y:S02]  /*11be0*/  @!P3 LEA R32, P6, R29, R2, 0x2 ;  /* 0x000000021d20b211 */ /* 0x000fe400078c10ff */
[----:B------:R-:W-:Y:S01]  /*11bf0*/  @!P4 LEA.HI.X R35, R31, R151, R30, 0x2, P0 ;  /* 0x000000971f23c211 */ /* 0x000fe200000f141e */
[----:B------:R-:W-:Y:S01]  /*11c00*/  @!P5 ST.E.64 [R44.64], R50 ;  /* 0x000000322c00d985 */ /* 0x000fe2000c101b08 */
[----:B------:R-:W-:-:S02]  /*11c10*/  ISETP.GE.AND P0, PT, R23, c[0x0][0x3c8], PT ;  /* 0x0000f20017007a0c */ /* 0x000fc40003f06270 */
[-C--:B------:R-:W-:Y:S01]  /*11c20*/  @!P3 LEA.HI.X R33, R29, R151.reuse, R28, 0x2, P6 ;  /* 0x000000971d21b211 */ /* 0x080fe200030f141c */
[----:B------:R-:W-:Y:S01]  /*11c30*/  @!P4 ST.E.64 [R34.64], R54 ;  /* 0x000000362200c985 */ /* 0x000fe2000c101b08 */
[----:B------:R-:W-:Y:S02]  /*11c40*/  ISETP.GE.AND P5, PT, R21, c[0x0][0x3c8], PT ;  /* 0x0000f20015007a0c */ /* 0x000fe40003fa6270 */
[----:B------:R-:W-:Y:S01]  /*11c50*/  ISETP.GE.AND P4, PT, R19, c[0x0][0x3c8], PT ;  /* 0x0000f20013007a0c */ /* 0x000fe20003f86270 */
[----:B------:R-:W-:Y:S01]  /*11c60*/  @!P3 ST.E.64 [R32.64], R58 ;  /* 0x0000003a2000b985 */ /* 0x000fe2000c101b08 */
[----:B-1----:R-:W-:Y:S02]  /*11c70*/  @!P2 LEA R4, P6, R27, R2, 0x2 ;  /* 0x000000021b04a211 */ /* 0x002fe400078c10ff */
[----:B------:R-:W-:Y:S02]  /*11c80*/  ISETP.GE.AND P3, PT, R17, c[0x0][0x3c8], PT ;  /* 0x0000f20011007a0c */ /* 0x000fe40003f66270 */
[----:B------:R-:W-:-:S02]  /*11c90*/  @!P2 LEA.HI.X R5, R27, R151, R26, 0x2, P6 ;  /* 0x000000971b05a211 */ /* 0x000fc400030f141a */
[----:B---3--:R-:W-:-:S03]  /*11ca0*/  @!P1 LEA R6, P6, R25, R2, 0x2 ;  /* 0x0000000219069211 */ /* 0x008fc600078c10ff */
[----:B------:R1:W-:Y:S01]  /*11cb0*/  @!P2 ST.E.64 [R4.64], R62 ;  /* 0x0000003e0400a985 */ /* 0x0003e2000c101b08 */
[-C--:B------:R-:W-:Y:S02]  /*11cc0*/  @!P1 LEA.HI.X R7, R25, R151.reuse, R24, 0x2, P6 ;  /* 0x0000009719079211 */ /* 0x080fe400030f1418 */
[-C--:B------:R-:W-:Y:S02]  /*11cd0*/  @!P0 LEA R24, P6, R23, R2.reuse, 0x2 ;  /* 0x0000000217188211 */ /* 0x080fe400078c10ff */
[----:B------:R-:W-:Y:S01]  /*11ce0*/  ISETP.GE.AND P2, PT, R15, c[0x0][0x3c8], PT ;  /* 0x0000f2000f007a0c */ /* 0x000fe20003f46270 */
[----:B------:R3:W-:Y:S01]  /*11cf0*/  @!P1 ST.E.64 [R6.64], R66 ;  /* 0x0000004206009985 */ /* 0x0007e2000c101b08 */
[----:B------:R-:W-:Y:S02]  /*11d00*/  @!P0 LEA.HI.X R25, R23, R151, R22, 0x2, P6 ;  /* 0x0000009717198211 */ /* 0x000fe400030f1416 */
[-C--:B------:R-:W-:Y:S02]  /*11d10*/  @!P5 LEA R26, P6, R21, R2.reuse, 0x2 ;  /* 0x00000002151ad211 */ /* 0x080fe400078c10ff */
[----:B------:R-:W-:Y:S01]  /*11d20*/  ISETP.GE.AND P1, PT, R13, c[0x0][0x3c8], PT ;  /* 0x0000f2000d007a0c */ /* 0x000fe20003f26270 */
[----:B------:R4:W-:Y:S01]  /*11d30*/  @!P0 ST.E.64 [R24.64], R70 ;  /* 0x0000004618008985 */ /* 0x0009e2000c101b08 */
[----:B------:R-:W-:-:S02]  /*11d40*/  @!P4 LEA R22, P0, R19, R2, 0x2 ;  /* 0x000000021316c211 */ /* 0x000fc400078010ff */
[-C--:B------:R-:W-:Y:S02]  /*11d50*/  @!P5 LEA.HI.X R27, R21, R151.reuse, R20, 0x2, P6 ;  /* 0x00000097151bd211 */ /* 0x080fe400030f1414 */
[-C--:B------:R-:W-:Y:S02]  /*11d60*/  @!P3 LEA R20, P6, R17, R2.reuse, 0x2 ;  /* 0x000000021114b211 */ /* 0x080fe400078c10ff */
        /* <DEDUP_REMOVED lines=8> */
[----:B---3--:R-:W-:-:S03]  /*11df0*/  @!P1 LEA R6, P6, R13, R2, 0x2 ;  /* 0x000000020d069211 */ /* 0x008fc600078c10ff */
[----:B------:R4:W-:Y:S01]  /*11e00*/  @!P2 ST.E.64 [R4.64], R86 ;  /* 0x000000560400a985 */ /* 0x0009e2000c101b08 */
[----:B------:R-:W-:Y:S02]  /*11e10*/  @!P1 LEA.HI.X R7, R13, R151, R12, 0x2, P6 ;  /* 0x000000970d079211 */ /* 0x000fe400030f140c */
[----:B------:R-:W-:-:S03]  /*11e20*/  @!P0 LEA R12, P6, R11, R2, 0x2 ;  /* 0x000000020b0c8211 */ /* 0x000fc600078c10ff */
        /* <DEDUP_REMOVED lines=9> */
.L_x_1704:
[----:B------:R-:W-:Y:S01]  /*11ec0*/  ISETP.NE.U32.AND P0, PT, RZ, c[0x0][0x508], PT ;  /* 0x00014200ff007a0c */ /* 0x000fe20003f05070 */
[----:B------:R-:W-:Y:S01]  /*11ed0*/  IMAD.MOV.U32 R2, RZ, RZ, 0x4 ;  /* 0x00000004ff027424 */ /* 0x000fe200078e00ff */
[----:B------:R-:W-:Y:S01]  /*11ee0*/  ISETP.NE.U32.AND P1, PT, RZ, c[0x0][0x500], PT ;  /* 0x00014000ff007a0c */ /* 0x000fe20003f25070 */
[----:B------:R-:W-:Y:S01]  /*11ef0*/  IMAD.MOV.U32 R8, RZ, RZ, c[0x0][0x388] ;  /* 0x0000e200ff087624 */ /* 0x000fe200078e00ff */
[----:B------:R-:W-:Y:S01]  /*11f00*/  ISETP.NE.AND.EX P0, PT, RZ, c[0x0][0x50c], PT, P0 ;  /* 0x00014300ff007a0c */ /* 0x000fe20003f05300 */
[----:B------:R-:W-:Y:S01]  /*11f10*/  IMAD.MOV.U32 R0, RZ, RZ, RZ ;  /* 0x000000ffff007224 */ /* 0x000fe200078e00ff */
[----:B------:R-:W-:Y:S01]  /*11f20*/  ISETP.NE.AND.EX P1, PT, RZ, c[0x0][0x504], PT, P1 ;  /* 0x00014100ff007a0c */ /* 0x000fe20003f25310 */
[----:B------:R-:W-:-:S10]  /*11f30*/  IMAD.WIDE R4, R195, R2, c[0x0][0x500] ;  /* 0x00014000c3047625 */ /* 0x000fd400078e0202 */
[----:B------:R-:W-:Y:S02]  /*11f40*/  @P0 IMAD.WIDE R6, R195, R2, c[0x0][0x508] ;  /* 0x00014200c3060625 */ /* 0x000fe400078e0202 */
[----:B------:R2:W5:Y:S04]  /*11f50*/  @P1 LDG.E R0, [R4.64] ;  /* 0x0000000804001981 */ /* 0x000568000c1e1900 */
        /* <DEDUP_REMOVED lines=8> */
.L_x_1725:
[----:B------:R-:W-:Y:S01]  /*11fe0*/  ISETP.GT.AND P0, PT, R202, 0x7f, PT ;  /* 0x0000007fca00780c */ /* 0x000fe20003f04270 */
[----:B------:R-:W-:Y:S01]  /*11ff0*/  BSSY B0, `(.L_x_1726) ;  /* 0x0000035000007945 */ /* 0x000fe20003800000 */
[----:B--2---:R-:W-:Y:S02]  /*12000*/  SHF.R.S32.HI R4, RZ, 0x1f, R195 ;  /* 0x0000001fff047819 */ /* 0x004fe400000114c3 */
[----:B-----5:R-:W-:-:S02]  /*12010*/  SHF.R.S32.HI R6, RZ, 0x1f, R0 ;  /* 0x0000001fff067819 */ /* 0x020fc40000011400 */
[----:B------:R-:W-:Y:S02]  /*12020*/  SEL R5, R195, RZ, !P1 ;  /* 0x000000ffc3057207 */ /* 0x000fe40004800000 */
[----:B------:R-:W-:-:S05]  /*12030*/  SEL R4, R4, RZ, !P1 ;  /* 0x000000ff04047207 */ /* 0x000fca0004800000 */
[----:B------:R-:W-:Y:S05]  /*12040*/  @P0 BRA `(.L_x_1727) ;  /* 0x000002f000000947 */ /* 0x000fea0003800000 */
[----:B------:R-:W-:Y:S01]  /*12050*/  IMAD R7, R8, c[0x0][0x4e8], RZ ;  /* 0x00013a0008077a24 */ /* 0x000fe200078e02ff */
[----:B------:R-:W-:-:S04]  /*12060*/  IADD3 R2, R193, R202, RZ ;  /* 0x000000cac1027210 */ /* 0x000fc80007ffe0ff */
        /* <DEDUP_REMOVED lines=8> */
[----:B------:R-:W2:Y:S01]  /*120f0*/  LDC.64 R20, c[0x0][R22+0x170] ;  /* 0x00005c0016147b82 */ /* 0x000ea20000000a00 */
[----:B------:R-:W-:-:S07]  /*12100*/  SEL R232, R232, RZ, P2 ;  /* 0x000000ffe8e87207 */ /* 0x000fce0001000000 */
[----:B------:R-:W3:Y:S03]  /*12110*/  LDC.64 R14, c[0x0][R22+0x168] ;  /* 0x00005a00160e7b82 */ /* 0x000ee60000000a00 */
[----:B------:R-:W-:-:S05]  /*12120*/  @P0 IMAD.HI.U32 R10, R2, c[0x0][0x4ec], RZ ;  /* 0x00013b00020a0a27 */ /* 0x000fca00078e00ff */
[----:B------:R-:W4:Y:S01]  /*12130*/  LDC.64 R18, c[0x0][R22+0x178] ;  /* 0x00005e0016127b82 */ /* 0x000f220000000a00 */
[----:B------:R-:W-:-:S07]  /*12140*/  @P0 SHF.R.U32.HI R11, RZ, c[0x0][0x4f0], R10 ;  /* 0x00013c00ff0b0a19 */ /* 0x000fce000001160a */
[----:B------:R-:W5:Y:S01]  /*12150*/  LDC.64 R16, c[0x0][R22+0x160] ;  /* 0x0000580016107b82 */ /* 0x000f620000000a00 */
[-C--:B--2---:R-:W-:Y:S02]  /*12160*/  IMAD R7, R21, R5.reuse, RZ ;  /* 0x0000000515077224 */ /* 0x084fe400078e02ff */
        /* <DEDUP_REMOVED lines=9> */
[----:B------:R-:W-:-:S03]  /*12200*/  IADD3.X R7, R7, R9, R6, P1, P0 ;  /* 0x0000000907077210 */ /* 0x000fc60000fe0406 */
[--C-:B------:R-:W-:Y:S01]  /*12210*/  IMAD.MOV R13, RZ, RZ, -R11.reuse ;  /* 0x000000ffff0d7224 */ /* 0x100fe200078e0a0b */
[----:B------:R-:W-:Y:S02]  /*12220*/  IADD3 R14, P1, P0, R11, R14, R18 ;  /* 0x0000000e0b0e7210 */ /* 0x000fe4000783e012 */
[----:B------:R-:W-:Y:S01]  /*12230*/  IADD3 R10, R19, R10, RZ ;  /* 0x0000000a130a7210 */ /* 0x000fe20007ffe0ff */
[----:B------:R-:W-:Y:S01]  /*12240*/  IMAD R13, R13, c[0x0][0x4e8], R2 ;  /* 0x00013a000d0d7a24 */ /* 0x000fe200078e0202 */
[----:B------:R-:W-:-:S03]  /*12250*/  SHF.R.S32.HI R11, RZ, 0x1f, R11 ;  /* 0x0000001fff0b7819 */ /* 0x000fc6000001140b */
[----:B-----5:R-:W-:Y:S01]  /*12260*/  IMAD R9, R17, R13, RZ ;  /* 0x0000000d11097224 */ /* 0x020fe200078e02ff */
[----:B------:R-:W-:Y:S02]  /*12270*/  SHF.R.S32.HI R2, RZ, 0x1f, R13 ;  /* 0x0000001fff027819 */ /* 0x000fe4000001140d */
[----:B------:R-:W-:Y:S01]  /*12280*/  IADD3.X R15, R11, R7, R10, P1, P0 ;  /* 0x000000070b0f7210 */ /* 0x000fe20000fe040a */
[----:B------:R-:W-:Y:S02]  /*12290*/  IMAD.MOV.U32 R7, RZ, RZ, c[0x0][0x4a8] ;  /* 0x00012a00ff077624 */ /* 0x000fe400078e00ff */
[C---:B------:R-:W-:Y:S01]  /*122a0*/  IMAD R2, R16.reuse, R2, R9 ;  /* 0x0000000210027224 */ /* 0x040fe200078e0209 */
[----:B------:R-:W-:Y:S01]  /*122b0*/  MOV R9, c[0x0][0x4ac] ;  /* 0x00012b0000097a02 */ /* 0x000fe20000000f00 */
[----:B------:R-:W-:Y:S01]  /*122c0*/  IMAD.WIDE.U32 R14, R16, R13, R14 ;  /* 0x0000000d100e7225 */ /* 0x000fe200078e000e */
[----:B------:R-:W-:Y:S02]  /*122d0*/  SEL R7, R7, c[0x0][0x450], P2 ;  /* 0x0001140007077a07 */ /* 0x000fe40001000000 */
[----:B------:R-:W-:Y:S01]  /*122e0*/  SEL R9, R9, c[0x0][0x454], P2 ;  /* 0x0001150009097a07 */ /* 0x000fe20001000000 */
[----:B------:R-:W-:Y:S01]  /*122f0*/  IMAD.IADD R2, R15, 0x1, R2 ;  /* 0x000000010f027824 */ /* 0x000fe200078e0202 */
[----:B------:R-:W-:-:S02]  /*12300*/  LEA R10, P0, R14, R7, 0x2 ;  /* 0x000000070e0a7211 */ /* 0x000fc400078010ff */
[----:B------:R-:W-:Y:S02]  /*12310*/  MOV R7, 0xff800000 ;  /* 0xff80000000077802 */ /* 0x000fe40000000f00 */
[----:B------:R-:W-:-:S05]  /*12320*/  LEA.HI.X R11, R14, R9, R2, 0x2, P0 ;  /* 0x000000090e0b7211 */ /* 0x000fca00000f1402 */
[----:B------:R2:W-:Y:S04]  /*12330*/  STG.E [R10.64], R7 ;  /* 0x000000070a007986 */ /* 0x0005e8000c101908 */
.L_x_1727:
[----:B------:R-:W-:Y:S05]  /*12340*/  BSYNC B0 ;  /* 0x0000000000007941 */ /* 0x000fea0003800000 */
.L_x_1726:
[----:B------:R-:W-:-:S13]  /*12350*/  ISETP.GT.AND P0, PT, R231, 0x1, PT ;  /* 0x00000001e700780c */ /* 0x000fda0003f04270 */
[----:B------:R-:W-:Y:S05]  /*12360*/  @P0 BRA `(.L_x_1719) ;  /* 0x0000070000000947 */ /* 0x000fea0003800000 */
[----:B------:R-:W-:Y:S01]  /*12370*/  MOV R2, c[0x0][0x4e8] ;  /* 0x00013a0000027a02 */ /* 0x000fe20000000f00 */
[----:B--2---:R-:W-:Y:S02]  /*12380*/  IMAD R7, R6, c[0x0][0x3a0], RZ ;  /* 0x0000e80006077a24 */ /* 0x004fe400078e02ff */
[----:B------:R-:W-:Y:S01]  /*12390*/  IMAD.WIDE.U32 R10, R0, c[0x0][0x3a0], RZ ;  /* 0x0000e800000a7a25 */ /* 0x000fe200078e00ff */
[----:B------:R-:W-:-:S03]  /*123a0*/  ISETP.NE.AND P0, PT, R2, 0x1, PT ;  /* 0x000000010200780c */ /* 0x000fc60003f05270 */
[----:B------:R-:W-:Y:S01]  /*123b0*/  IMAD R7, R0, c[0x0][0x3a4], R7 ;  /* 0x0000e90000077a24 */ /* 0x000fe200078e0207 */
[----:B------:R-:W-:Y:S01]  /*123c0*/  LEA R0, R214, R215, 0x5 ;  /* 0x000000d7d6007211 */ /* 0x000fe200078e28ff */
[----:B------:R-:W-:-:S03]  /*123d0*/  IMAD R4, R4, c[0x0][0x3f0], RZ ;  /* 0x0000fc0004047a24 */ /* 0x000fc600078e02ff */
[----:B------:R-:W-:Y:S01]  /*123e0*/  IADD3 R0, R193, R0, RZ ;  /* 0x00000000c1007210 */ /* 0x000fe20007ffe0ff */
[----:B------:R-:W-:Y:S01]  /*123f0*/  IMAD R4, R5, c[0x0][0x3f4], R4 ;  /* 0x0000fd0005047a24 */ /* 0x000fe200078e0204 */
[----:B------:R-:W-:Y:S02]  /*12400*/  IADD3 R11, R11, R7, RZ ;  /* 0x000000070b0b7210 */ /* 0x000fe40007ffe0ff */
[----:B------:R-:W-:Y:S01]  /*12410*/  MOV R6, R0 ;  /* 0x0000000000067202 */ /* 0x000fe20000000f00 */
[----:B------:R-:W-:Y:S01]  /*12420*/  @P0 IMAD.HI.U32 R2, R0, c[0x0][0x4ec], RZ ;  /* 0x00013b0000020a27 */ /* 0x000fe200078e00ff */
[----:B------:R-:W-:-:S03]  /*12430*/  IADD3 R193, R215, R193, RZ ;  /* 0x000000c1d7c17210 */ /* 0x000fc60007ffe0ff */
        /* <DEDUP_REMOVED lines=21> */
.L_x_1783:
[----:B------:R-:W-:Y:S05]  /*12590*/  BRA.DIV ~URZ, `(.L_x_1729) ;  /* 0x000020e27f007947 */ /* 0x000fea000b800000 */
[----:B------:R4:W1:Y:S02]  /*125a0*/  SHFL.IDX PT, R2, R9, RZ, 0x181f ;  /* 0x00181fff09027589 */ /* 0x00086400000e0000 */
.L_x_1784:
        /* <DEDUP_REMOVED lines=16> */
.L_x_1731:
[----:B------:R-:W-:Y:S05]  /*126b0*/  BSYNC B0 ;  /* 0x0000000000007941 */ /* 0x000fea0003800000 */
.L_x_1730:
[----:B------:R-:W-:Y:S05]  /*126c0*/  BRA.DIV ~URZ, `(.L_x_1732) ;  /* 0x000020127f007947 */ /* 0x000fea000b800000 */
[----:B---3--:R3:W2:Y:S04]  /*126d0*/  SHFL.IDX PT, R11, R10, 0x1, 0x181f ;  /* 0x00381f000a0b7f89 */ /* 0x0086a800000e0000 */
[----:B-1----:R3:W1:Y:S02]  /*126e0*/  SHFL.IDX PT, R2, R9, 0x1, 0x181f ;  /* 0x00381f0009027f89 */ /* 0x00266400000e0000 */
.L_x_1785:
        /* <DEDUP_REMOVED lines=16> */
.L_x_1734:
[----:B------:R-:W-:Y:S05]  /*127f0*/  BSYNC B0 ;  /* 0x0000000000007941 */ /* 0x000fea0003800000 */
.L_x_1733:
[----:B------:R-:W-:Y:S05]  /*12800*/  BRA.DIV ~URZ, `(.L_x_1735) ;  /* 0x00001f927f007947 */ /* 0x000fea000b800000 */
[----:B--2---:R2:W3:Y:S02]  /*12810*/  SHFL.IDX PT, R11, R10, 0x2, 0x181f ;  /* 0x00581f000a0b7f89 */ /* 0x0044e400000e0000 */
.L_x_1786:
[----:B------:R-:W-:Y:S05]  /*12820*/  BRA.DIV ~URZ, `(.L_x_1736) ;  /* 0x00001fe27f007947 */ /* 0x000fea000b800000 */
[----:B-1----:R1:W2:Y:S02]  /*12830*/  SHFL.IDX PT, R2, R9, 0x2, 0x181f ;  /* 0x00581f0009027f89 */ /* 0x0022a400000e0000 */
.L_x_1787:
        /* <DEDUP_REMOVED lines=16> */
.L_x_1738:
[----:B------:R-:W-:Y:S05]  /*12940*/  BSYNC B0 ;  /* 0x0000000000007941 */ /* 0x000fea0003800000 */
.L_x_1737:
[----:B------:R-:W-:Y:S05]  /*12950*/  BRA.DIV ~URZ, `(.L_x_1739) ;  /* 0x00001f127f007947 */ /* 0x000fea000b800000 */
[----:B---3--:R3:W1:Y:S04]  /*12960*/  SHFL.IDX PT, R11, R10, 0x3, 0x181f ;  /* 0x00781f000a0b7f89 */ /* 0x00866800000e0000 */
[----:B--2---:R3:W2:Y:S02]  /*12970*/  SHFL.IDX PT, R2, R9, 0x3, 0x181f ;  /* 0x00781f0009027f89 */ /* 0x0046a400000e0000 */
.L_x_1788:
[----:B------:R-:W-:-:S04]  /*12980*/  IADD3 R193, R193, 0x60, RZ ;  /* 0x00000060c1c17810 */ /* 0x000fc80007ffe0ff */
        /* <DEDUP_REMOVED lines=8> */
[-C--:B-1----:R-:W-:Y:S02]  /*12a10*/  @!P2 LEA.HI.X R7, R218, R11.reuse, R219, 0x1, P5 ;  /* 0x0000000bda07a211 */ /* 0x082fe400028f0cdb */
[-C--:B------:R-:W-:Y:S02]  /*12a20*/  @!P1 LEA.HI.X R5, R204, R11.reuse, R199, 0x1, P4 ;  /* 0x0000000bcc059211 */ /* 0x080fe400020f0cc7 */
[----:B---34-:R-:W-:Y:S01]  /*12a30*/  @!P0 LEA.HI.X R9, R203, R11, R198, 0x1, P3 ;  /* 0x0000000bcb098211 */ /* 0x018fe200018f0cc6 */
[----:B------:R1:W-:Y:S04]  /*12a40*/  @!P2 ST.E.128 [R6.64], RZ ;  /* 0x000000ff0600a985 */ /* 0x0003e8000c101d08 */
[----:B------:R1:W-:Y:S04]  /*12a50*/  @!P1 ST.E.128 [R4.64], RZ ;  /* 0x000000ff04009985 */ /* 0x0003e8000c101d08 */
[----:B------:R1:W-:Y:S02]  /*12a60*/  @!P0 ST.E.128 [R8.64], RZ ;  /* 0x000000ff08008985 */ /* 0x0003e4000c101d08 */
.L_x_1719:
[----:B------:R-:W-:Y:S05]  /*12a70*/  BSYNC B1 ;  /* 0x0000000000017941 */ /* 0x000fea0003800000 */
.L_x_1703:
[----:B------:R-:W-:-:S13]  /*12a80*/  ISETP.NE.AND P0, PT, R216, RZ, PT ;  /* 0x000000ffd800720c */ /* 0x000fda0003f05270 */
[----:B------:R-:W-:Y:S01]  /*12a90*/  @P0 WARPSYNC 0xffffffff ;  /* 0xffffffff00000948 */ /* 0x000fe20003800000 */
[----:B------:R-:W-:Y:S06]  /*12aa0*/  @P0 BAR.SYNC.DEFER_BLOCKING 0x5, 0x100 ;  /* 0x0144000000000b1d */ /* 0x000fec0000010000 */
[----:B------:R-:W4:Y:S04]  /*12ab0*/  @P0 LDS.128 R192, [0x24100] ;  /* 0x02410000ffc00984 */ /* 0x000f280000000c00 */
[----:B------:R-:W-:Y:S06]  /*12ac0*/  @P0 BAR.ARV 0x4, 0x100 ;  /* 0x0104000000000b1d */ /* 0x000fec0000002000 */
[----:B------:R-:W-:Y:S05]  /*12ad0*/  @P0 BRA `(.L_x_1740) ;  /* 0x00000e9000000947 */ /* 0x000fea0003800000 */
[----:B-1----:R-:W-:Y:S01]  /*12ae0*/  LOP3.LUT R8, R202, 0x1f, RZ, 0xc0, !PT ;  /* 0x0000001fca087812 */ /* 0x002fe200078ec0ff */
[----:B----4-:R-:W-:-:S03]  /*12af0*/  IMAD.MOV.U32 R12, RZ, RZ, RZ ;  /* 0x000000ffff0c7224 */ /* 0x010fc600078e00ff */
[----:B------:R-:W-:Y:S01]  /*12b00*/  ISETP.NE.AND P5, PT, R8, 0x1f, PT ;  /* 0x0000001f0800780c */ /* 0x000fe20003fa5270 */
[----:B------:R-:W-:Y:S10]  /*12b10*/  BRA.DIV ~URZ, `(.L_x_1741) ;  /* 0x00001e127f007947 */ /* 0x000ff4000b800000 */
[----:B---3--:R1:W3:Y:S02]  /*12b20*/  SHFL.IDX PT, R9, R3, RZ, 0x1f ;  /* 0x00001fff03097589 */ /* 0x0082e400000e0000 */
.L_x_1789:
[----:B------:R-:W-:Y:S05]  /*12b30*/  BRA.DIV ~URZ, `(.L_x_1742) ;  /* 0x00001e627f007947 */ /* 0x000fea000b800000 */
[----:B-1----:R-:W1:Y:S02]  /*12b40*/  SHFL.IDX PT, R3, R3, 0x1, 0x1f ;  /* 0x00201f0003037f89 */ /* 0x002e6400000e0000 */
.L_x_1790:
[----:B------:R-:W-:Y:S02]  /*12b50*/  IMAD.IADD R5, R195, 0x1, R8 ;  /* 0x00000001c3057824 */ /* 0x000fe400078e0208 */
[----:B------:R-:W-:-:S03]  /*12b60*/  IMAD.MOV.U32 R193, RZ, RZ, RZ ;  /* 0x000000ffffc17224 */ /* 0x000fc600078e00ff */
[----:B------:R-:W-:-:S13]  /*12b70*/  ISETP.GE.OR P0, PT, R5, c[0x0][0x53c], !P5 ;  /* 0x00014f0005007a0c */ /* 0x000fda0006f06670 */
[----:B--2---:R-:W-:Y:S01]  /*12b80*/  @!P0 IMAD.MOV.U32 R2, RZ, RZ, 0x4 ;  /* 0x00000004ff028424 */ /* 0x004fe200078e00ff */
[----:B------:R-:W-:-:S03]  /*12b90*/  @!P0 MOV R0, 0x4 ;  /* 0x0000000400008802 */ /* 0x000fc60000000f00 */
        /* <DEDUP_REMOVED lines=13> */
.L_x_1791:
        /* <DEDUP_REMOVED lines=16> */
.L_x_1792:
[----:B----4-:R-:W-:Y:S01]  /*12d70*/  IMAD R5, R2, c[0x0][0x538], RZ ;  /* 0x00014e0002057a24 */ /* 0x010fe200078e02ff */
[----:B------:R-:W-:Y:S04]  /*12d80*/  BSSY B1, `(.L_x_1745) ;  /* 0x00000b9000017945 */ /* 0x000fe80003800000 */
[----:B-1----:R-:W-:-:S04]  /*12d90*/  IADD3 R192, R5, R3, RZ ;  /* 0x0000000305c07210 */ /* 0x002fc80007ffe0ff */
[----:B---3--:R-:W-:-:S13]  /*12da0*/  ISETP.GT.AND P6, PT, R192, R9, PT ;  /* 0x00000009c000720c */ /* 0x008fda0003fc4270 */
[----:B------:R-:W-:Y:S05]  /*12db0*/  @P6 BRA `(.L_x_1746) ;  /* 0x0000024000006947 */ /* 0x000fea0003800000 */
.L_x_1750:
        /* <DEDUP_REMOVED lines=16> */
.L_x_1793:
        /* <DEDUP_REMOVED lines=12> */
[----:B--2---:R-:W1:Y:S02]  /*12f80*/  SHFL.UP PT, R11, R0, 0x10, RZ ;  /* 0x06000000000b7989 */ /* 0x004e6400000e00ff */
[----:B-1----:R-:W-:-:S05]  /*12f90*/  SEL R11, R11, RZ, P4 ;  /* 0x000000ff0b0b7207 */ /* 0x002fca0002000000 */
[----:B------:R-:W-:-:S05]  /*12fa0*/  IMAD.IADD R11, R0, 0x1, R11 ;  /* 0x00000001000b7824 */ /* 0x000fca00078e020b */
[----:B------:R1:W2:Y:S02]  /*12fb0*/  SHFL.IDX PT, R2, R11, 0x1f, 0x1f ;  /* 0x03e01f000b027f89 */ /* 0x0002a400000e0000 */
.L_x_1794:
[----:B--2---:R-:W-:-:S05]  /*12fc0*/  IMAD R5, R2, c[0x0][0x538], RZ ;  /* 0x00014e0002057a24 */ /* 0x004fca00078e02ff */
[----:B------:R-:W-:-:S04]  /*12fd0*/  IADD3 R192, R5, R192, RZ ;  /* 0x000000c005c07210 */ /* 0x000fc80007ffe0ff */
[----:B------:R-:W-:-:S13]  /*12fe0*/  ISETP.GT.AND P6, PT, R192, R9, PT ;  /* 0x00000009c000720c */ /* 0x000fda0003fc4270 */
[----:B-1----:R-:W-:Y:S05]  /*12ff0*/  @!P6 BRA `(.L_x_1750) ;  /* 0xfffffdc00000e947 */ /* 0x002fea000383ffff */
.L_x_1746:
[----:B------:R-:W-:-:S05]  /*13000*/  IADD3 R192, -R5, R192, RZ ;  /* 0x000000c005c07210 */ /* 0x000fca0007ffe1ff */
[----:B------:R-:W-:-:S05]  /*13010*/  IMAD R0, R11, c[0x0][0x538], R192 ;  /* 0x00014e000b007a24 */ /* 0x000fca00078e02c0 */
[----:B------:R-:W-:Y:S01]  /*13020*/  ISETP.GT.AND P0, PT, R0, R9, PT ;  /* 0x000000090000720c */ /* 0x000fe20003f04270 */
[----:B------:R-:W-:-:S12]  /*13030*/  BRA.DIV ~URZ, `(.L_x_1751) ;  /* 0x00001db27f007947 */ /* 0x000fd8000b800000 */
[----:B------:R-:W-:-:S04]  /*13040*/  VOTE.ANY R10, PT, !P0 ;  /* 0x00000000000a7806 */ /* 0x000fc800040e0100 */
.L_x_1795:
[----:B------:R-:W1:Y:S02]  /*13050*/  POPC R14, R10 ;  /* 0x0000000a000e7309 */ /* 0x000e640000000000 */
[----:B-1----:R-:W-:Y:S01]  /*13060*/  IADD3 R195, R14, R195, RZ ;  /* 0x000000c30ec37210 */ /* 0x002fe20007ffe0ff */
[----:B------:R-:W-:Y:S05]  /*13070*/  BRA.DIV ~URZ, `(.L_x_1752) ;  /* 0x00001db27f007947 */ /* 0x000fea000b800000 */
[----:B------:R1:W3:Y:S04]  /*13080*/  SHFL.IDX PT, R193, R193, R14, 0x1f ;  /* 0x00001f0ec1c17589 */ /* 0x0002e800000e0000 */
[----:B------:R1:W4:Y:S02]  /*13090*/  SHFL.IDX PT, R3, R12, R14, 0x1f ;  /* 0x00001f0e0c037589 */ /* 0x00032400000e0000 */
.L_x_1796:
[----:B------:R-:W-:Y:S01]  /*130a0*/  ISETP.NE.AND P0, PT, R10, RZ, PT ;  /* 0x000000ff0a00720c */ /* 0x000fe20003f05270 */
[----:B------:R-:W-:-:S12]  /*130b0*/  BSSY B0, `(.L_x_1753) ;  /* 0x0000005000007945 */ /* 0x000fd80003800000 */
[----:B------:R-:W-:Y:S05]  /*130c0*/  @!P0 BRA `(.L_x_1754) ;  /* 0x0000003000008947 */ /* 0x000fea0003800000 */
[----:B------:R-:W-:Y:S01]  /*130d0*/  IADD3 R4, R14, -0x1, RZ ;  /* 0xffffffff0e047810 */ /* 0x000fe20007ffe0ff */
[----:B------:R-:W-:Y:S05]  /*130e0*/  BRA.DIV ~URZ, `(.L_x_1755) ;  /* 0x00001e127f007947 */ /* 0x000fea000b800000 */
[----:B------:R1:W2:Y:S02]  /*130f0*/  SHFL.IDX PT, R13, R11, R4, 0x1f ;  /* 0x00001f040b0d7589 */ /* 0x0002a400000e0000 */
.L_x_1754:
[----:B------:R-:W-:Y:S05]  /*13100*/  BSYNC B0 ;  /* 0x0000000000007941 */ /* 0x000fea0003800000 */
.L_x_1753:
[----:B----4-:R-:W-:Y:S01]  /*13110*/  ISETP.NE.AND P0, PT, R3, 0x1, PT ;  /* 0x000000010300780c */ /* 0x010fe20003f05270 */
[----:B--2---:R-:W-:Y:S01]  /*13120*/  IMAD R192, R13, c[0x0][0x538], R192 ;  /* 0x00014e000dc07a24 */ /* 0x004fe200078e02c0 */
[----:B------:R-:W-:Y:S04]  /*13130*/  BSSY B0, `(.L_x_1756) ;  /* 0x0000076000007945 */ /* 0x000fe80003800000 */
[----:B------:R-:W-:-:S07]  /*13140*/  IADD3 R2, -R192, R9, RZ ;  /* 0x00000009c0027210 */ /* 0x000fce0007ffe1ff */
[----:B------:R-:W-:Y:S05]  /*13150*/  @!P0 BRA `(.L_x_1757) ;  /* 0x0000037000008947 */ /* 0x000fea0003800000 */
[----:B-1-3--:R-:W-:Y:S02]  /*13160*/  IABS R4, R193 ;  /* 0x000000c100047213 */ /* 0x00afe40000000000 */
[----:B------:R-:W-:Y:S02]  /*13170*/  IABS R7, R3 ;  /* 0x0000000300077213 */ /* 0x000fe40000000000 */
[----:B------:R-:W1:Y:S01]  /*13180*/  I2F.RP R6, R4 ;  /* 0x0000000400067306 */ /* 0x000e620000209400 */
[----:B------:R-:W-:Y:S02]  /*13190*/  IABS R0, R2 ;  /* 0x0000000200007213 */ /* 0x000fe40000000000 */
[----:B------:R-:W-:-:S05]  /*131a0*/  IABS R5, R193 ;  /* 0x000000c100057213 */ /* 0x000fca0000000000 */
[----:B------:R-:W2:Y:S01]  /*131b0*/  I2F.RP R9, R7 ;  /* 0x0000000700097306 */ /* 0x000ea20000209400 */
[----:B------:R-:W-:-:S07]  /*131c0*/  IMAD.MOV R5, RZ, RZ, -R5 ;  /* 0x000000ffff057224 */ /* 0x000fce00078e0a05 */
[----:B-1----:R-:W1:Y:S08]  /*131d0*/  MUFU.RCP R12, R6 ;  /* 0x00000006000c7308 */ /* 0x002e700000001000 */
[----:B--2---:R-:W2:Y:S01]  /*131e0*/  MUFU.RCP R9, R9 ;  /* 0x0000000900097308 */ /* 0x004ea20000001000 */
[----:B-1----:R-:W-:-:S07]  /*131f0*/  IADD3 R12, R12, 0xffffffe, RZ ;  /* 0x0ffffffe0c0c7810 */ /* 0x002fce0007ffe0ff */
[----:B------:R-:W1:Y:S01]  /*13200*/  F2I.FTZ.U32.TRUNC.NTZ R13, R12 ;  /* 0x0000000c000d7305 */ /* 0x000e62000021f000 */
[----:B--2---:R-:W-:Y:S01]  /*13210*/  IADD3 R10, R9, 0xffffffe, RZ ;  /* 0x0ffffffe090a7810 */ /* 0x004fe20007ffe0ff */
[----:B-1----:R-:W-:Y:S02]  /*13220*/  IMAD.MOV R11, RZ, RZ, -R13 ;  /* 0x000000ffff0b7224 */ /* 0x002fe400078e0a0d */
[----:B------:R-:W-:Y:S02]  /*13230*/  IMAD.MOV.U32 R12, RZ, RZ, RZ ;  /* 0x000000ffff0c7224 */ /* 0x000fe400078e00ff */
[----:B------:R-:W-:-:S04]  /*13240*/  IMAD R11, R11, R4, RZ ;  /* 0x000000040b0b7224 */ /* 0x000fc800078e02ff */
[----:B------:R-:W-:-:S06]  /*13250*/  IMAD.HI.U32 R11, R13, R11, R12 ;  /* 0x0000000b0d0b7227 */ /* 0x000fcc00078e000c */
[----:B------:R-:W-:Y:S02]  /*13260*/  IMAD.HI.U32 R6, R11, R0, RZ ;  /* 0x000000000b067227 */ /* 0x000fe400078e00ff */
[----:B------:R1:W2:Y:S02]  /*13270*/  F2I.FTZ.U32.TRUNC.NTZ R11, R10 ;  /* 0x0000000a000b7305 */ /* 0x0002a4000021f000 */
[----:B------:R-:W-:Y:S01]  /*13280*/  IMAD R5, R6, R5, R0 ;  /* 0x0000000506057224 */ /* 0x000fe200078e0200 */
[----:B------:R-:W-:-:S04]  /*13290*/  LOP3.LUT R0, R2, R193, RZ, 0x3c, !PT ;  /* 0x000000c102007212 */ /* 0x000fc800078e3cff */
[----:B------:R-:W-:Y:S02]  /*132a0*/  ISETP.GT.U32.AND P1, PT, R4, R5, PT ;  /* 0x000000050400720c */ /* 0x000fe40003f24070 */
[----:B------:R-:W-:Y:S02]  /*132b0*/  ISETP.GE.AND P0, PT, R0, RZ, PT ;  /* 0x000000ff0000720c */ /* 0x000fe40003f06270 */
[----:B------:R-:W-:Y:S01]  /*132c0*/  IABS R0, R3 ;  /* 0x0000000300007213 */ /* 0x000fe20000000000 */
[----:B-1----:R-:W-:-:S04]  /*132d0*/  IMAD.MOV.U32 R10, RZ, RZ, RZ ;  /* 0x000000ffff0a7224 */ /* 0x002fc800078e00ff */
[----:B------:R-:W-:-:S04]  /*132e0*/  IMAD.MOV R0, RZ, RZ, -R0 ;  /* 0x000000ffff007224 */ /* 0x000fc800078e0a00 */
        /* <DEDUP_REMOVED lines=12> */
[----:B------:R-:W-:Y:S02]  /*133b0*/  IMAD R0, R5, R0, R4 ;  /* 0x0000000005007224 */ /* 0x000fe400078e0204 */
[----:B------:R-:W-:-:S03]  /*133c0*/  IMAD.MOV R4, RZ, RZ, -R6 ;  /* 0x000000ffff047224 */ /* 0x000fc600078e0a06 */
[----:B------:R-:W-:Y:S01]  /*133d0*/  ISETP.GT.U32.AND P1, PT, R7, R0, PT ;  /* 0x000000000700720c */ /* 0x000fe20003f24070 */
[----:B------:R-:W-:-:S12]  /*133e0*/  IMAD R11, R193, R4, R2 ;  /* 0x00000004c10b7224 */ /* 0x000fd800078e0202 */
        /* <DEDUP_REMOVED lines=14> */
.L_x_1757:
[----:B------:R-:W-:-:S04]  /*134d0*/  IMAD.MOV.U32 R0, RZ, RZ, 0x4 ;  /* 0x00000004ff007424 */ /* 0x000fc800078e00ff */
[----:B-1----:R-:W-:-:S05]  /*134e0*/  IMAD.WIDE R12, R195, R0, c[0x0][0x590] ;  /* 0x00016400c30c7625 */ /* 0x002fca00078e0200 */
[----:B------:R-:W2:Y:S01]  /*134f0*/  LDG.E R3, [R12.64] ;  /* 0x000000080c037981 */ /* 0x000ea2000c1e1900 */
[----:B------:R-:W-:Y:S01]  /*13500*/  IABS R4, R2 ;  /* 0x0000000200047213 */ /* 0x000fe20000000000 */
[----:B--23--:R-:W-:-:S05]  /*13510*/  IMAD R5, R3, R193, RZ ;  /* 0x000000c103057224 */ /* 0x00cfca00078e02ff */
        /* <DEDUP_REMOVED lines=54> */
[----:B------:R-:W-:Y:S02]  /*13880*/  IMAD R194, R11, R194, R4 ;  /* 0x000000c20bc27224 */ /* 0x000fe400078e0204 */
.L_x_1758:
[----:B------:R-:W-:Y:S05]  /*13890*/  BSYNC B0 ;  /* 0x0000000000007941 */ /* 0x000fea0003800000 */
.L_x_1756:
[----:B------:R-:W-:-:S04]  /*138a0*/  LOP3.LUT R0, RZ, R11, RZ, 0x33, !PT ;  /* 0x0000000bff007212 */ /* 0x000fc800078e33ff */
[----:B------:R-:W-:Y:S01]  /*138b0*/  IADD3 R193, R0, R193, RZ ;  /* 0x000000c100c17210 */ /* 0x000fe20007ffe0ff */
[----:B------:R-:W-:Y:S05]  /*138c0*/  BRA `(.L_x_1759) ;  /* 0x0000004000007947 */ /* 0x000fea0003800000 */
.L_x_1747:
[----:B------:R-:W-:Y:S01]  /*138d0*/  IMAD.MOV.U32 R192, RZ, RZ, R9 ;  /* 0x000000ffffc07224 */ /* 0x000fe200078e0009 */
[----:B------:R-:W-:Y:S01]  /*138e0*/  MOV R194, RZ ;  /* 0x000000ff00c27202 */ /* 0x000fe20000000f00 */
[----:B------:R-:W-:Y:S01]  /*138f0*/  IMAD.MOV.U32 R193, RZ, RZ, RZ ;  /* 0x000000ffffc17224 */ /* 0x000fe200078e00ff */
[----:B------:R-:W-:Y:S02]  /*13900*/  MOV R195, c[0x0][0x53c] ;  /* 0x00014f0000c37a02 */ /* 0x000fe40000000f00 */
.L_x_1759:
[----:B------:R-:W-:Y:S05]  /*13910*/  BSYNC B1 ;  /* 0x0000000000017941 */ /* 0x000fea0003800000 */
.L_x_1745:
[----:B------:R-:W-:Y:S01]  /*13920*/  WARPSYNC 0xffffffff ;  /* 0xffffffff00007948 */ /* 0x000fe20003800000 */
[----:B------:R-:W-:Y:S01]  /*13930*/  BAR.SYNC.DEFER_BLOCKING 0x4, 0x100 ;  /* 0x0104000000007b1d */ /* 0x000fe20000010000 */
[----:B------:R-:W-:-:S13]  /*13940*/  ISETP.NE.AND P0, PT, R8, RZ, PT ;  /* 0x000000ff0800720c */ /* 0x000fda0003f05270 */
[----:B------:R1:W-:Y:S04]  /*13950*/  @!P0 STS.128 [0x24100], R192 ;  /* 0x024100c0ff008388 */ /* 0x0003e80000000c00 */
[----:B------:R-:W-:Y:S06]  /*13960*/  BAR.ARV 0x5, 0x100 ;  /* 0x0144000000007b1d */ /* 0x000fec0000002000 */
.L_x_1740:
[----:B----4-:R-:W-:-:S13]  /*13970*/  ISETP.GE.AND P0, PT, R195, c[0x0][0x53c], PT ;  /* 0x00014f00c3007a0c */ /* 0x010fda0003f06270 */
[----:B-123--:R-:W-:Y:S01]  /*13980*/  @P0 CALL.REL.NOINC `(.L_x_1760) ;  /* 0x0000001000000944 */ /* 0x00efe20003c00000 */
[----:B------:R-:W-:Y:S05]  /*13990*/  BRA `(.L_x_1761) ;  /* 0xfffedc9000007947 */ /* 0x000fea000383ffff */
.L_x_1760:
[----:B------:R-:W-:Y:S05]  /*139a0*/  EXIT ;  /* 0x000000000000794d */ /* 0x000fea0003800000 */
.L_x_1617:
[----:B------:R-:W-:Y:S02]  /*139b0*/  MOV R2, 0x1 ;  /* 0x0000000100027802 */ /* 0x000fe40000000f00 */
[----:B------:R-:W-:Y:S02]  /*139c0*/  MOV R0, 0x139e0 ;  /* 0x000139e000007802 */ /* 0x000fe40000000f00 */
[----:B------:R-:W-:Y:S05]  /*139d0*/  CALL.REL.NOINC `($__internal_36_$__cuda_sm70_shflsync_up_p) ;  /* 0x0000162000007944 */ /* 0x000fea0003c00000 */
[----:B-12---:R-:W-:Y:S05]  /*139e0*/  BRA `(.L_x_1762) ;  /* 0xfffeca8000007947 */ /* 0x006fea000383ffff */
.L_x_1618:
[----:B------:R-:W-:Y:S02]  /*139f0*/  MOV R2, 0x2 ;  /* 0x0000000200027802 */ /* 0x000fe40000000f00 */
[----:B------:R-:W-:Y:S02]  /*13a00*/  MOV R0, 0x13a20 ;  /* 0x00013a2000007802 */ /* 0x000fe40000000f00 */
[----:B------:R-:W-:Y:S05]  /*13a10*/  CALL.REL.NOINC `($__internal_36_$__cuda_sm70_shflsync_up_p) ;  /* 0x000015e000007944 */ /* 0x000fea0003c00000 */
[----:B--2---:R-:W-:Y:S02]  /*13a20*/  SEL R2, R2, RZ, P4 ;  /* 0x000000ff02027207 */ /* 0x004fe40002000000 */
[----:B------:R-:W-:-:S03]  /*13a30*/  MOV R0, 0x13a70 ;  /* 0x00013a7000007802 */ /* 0x000fc60000000f00 */
[----:B-1----:R-:W-:Y:S02]  /*13a40*/  IMAD.IADD R11, R11, 0x1, R2 ;  /* 0x000000010b0b7824 */ /* 0x002fe400078e0202 */
[----:B------:R-:W-:Y:S02]  /*13a50*/  IMAD.MOV.U32 R2, RZ, RZ, 0x4 ;  /* 0x00000004ff027424 */ /* 0x000fe400078e00ff */
        /* <DEDUP_REMOVED lines=11> */
[----:B--2---:R-:W-:Y:S01]  /*13b10*/  SEL R2, R2, RZ, P1 ;  /* 0x000000ff02027207 */ /* 0x004fe20000800000 */
[----:B------:R-:W-:Y:S01]  /*13b20*/  IMAD.MOV.U32 R4, RZ, RZ, 0x1f ;  /* 0x0000001fff047424 */ /* 0x000fe200078e00ff */
[----:B------:R-:W-:-:S03]  /*13b30*/  MOV R0, 0x13b80 ;  /* 0x00013b8000007802 */ /* 0x000fc60000000f00 */
[----:B-1----:R-:W-:Y:S01]  /*13b40*/  IMAD.IADD R11, R11, 0x1, R2 ;  /* 0x000000010b0b7824 */ /* 0x002fe200078e0202 */
[----:B------:R-:W-:-:S03]  /*13b50*/  MOV R2, 0x1f ;  /* 0x0000001f00027802 */ /* 0x000fc60000000f00 */
[----:B------:R-:W-:Y:S02]  /*13b60*/  IMAD.MOV.U32 R5, RZ, RZ, R11 ;  /* 0x000000ffff057224 */ /* 0x000fe400078e000b */
[----:B------:R-:W-:Y:S05]  /*13b70*/  CALL.REL.NOINC `($__internal_35_$__cuda_sm70_shflsync_idx_p) ;  /* 0x0000143000007944 */ /* 0x000fea0003c00000 */
[----:B-12---:R-:W-:Y:S05]  /*13b80*/  BRA `(.L_x_1763) ;  /* 0xfffec9e000007947 */ /* 0x006fea000383ffff */
.L_x_1620:
[----:B------:R-:W-:Y:S02]  /*13b90*/  SEL R2, RZ, 0x1, P0 ;  /* 0x00000001ff027807 */ /* 0x000fe40000000000 */
[----:B------:R-:W-:Y:S02]  /*13ba0*/  MOV R0, 0x13bc0 ;  /* 0x00013bc000007802 */ /* 0x000fe40000000f00 */
[----:B------:R-:W-:Y:S05]  /*13bb0*/  CALL.REL.NOINC `($__internal_37_$__cuda_sm70_votesync_ballot) ;  /* 0x0000149000007944 */ /* 0x000fea0003c00000 */
[----:B------:R-:W-:Y:S05]  /*13bc0*/  BRA `(.L_x_1764) ;  /* 0xfffeca3000007947 */ /* 0x000fea000383ffff */
.L_x_1621:
[----:B------:R-:W-:Y:S01]  /*13bd0*/  IMAD.MOV.U32 R5, RZ, RZ, R12 ;  /* 0x000000ffff057224 */ /* 0x000fe200078e000c */
[----:B------:R-:W-:Y:S01]  /*13be0*/  MOV R4, R14 ;  /* 0x0000000e00047202 */ /* 0x000fe20000000f00 */
[----:B------:R-:W-:Y:S01]  /*13bf0*/  IMAD.MOV.U32 R2, RZ, RZ, 0x1f ;  /* 0x0000001fff027424 */ /* 0x000fe200078e00ff */
[----:B------:R-:W-:Y:S02]  /*13c00*/  MOV R0, 0x13c20 ;  /* 0x00013c2000007802 */ /* 0x000fe40000000f00 */
[----:B------:R-:W-:Y:S05]  /*13c10*/  CALL.REL.NOINC `($__internal_35_$__cuda_sm70_shflsync_idx_p) ;  /* 0x0000139000007944 */ /* 0x000fea0003c00000 */
[----:B--2---:R-:W-:Y:S01]  /*13c20*/  IMAD.MOV.U32 R12, RZ, RZ, R2 ;  /* 0x000000ffff0c7224 */ /* 0x004fe200078e0002 */
[----:B-1----:R-:W-:Y:S01]  /*13c30*/  MOV R5, R9 ;  /* 0x0000000900057202 */ /* 0x002fe20000000f00 */
[----:B------:R-:W-:Y:S01]  /*13c40*/  IMAD.MOV.U32 R3, RZ, RZ, RZ ;  /* 0x000000ffff037224 */ /* 0x000fe200078e00ff */
[----:B------:R-:W-:Y:S01]  /*13c50*/  MOV R4, R14 ;  /* 0x0000000e00047202 */ /* 0x000fe20000000f00 */
[----:B------:R-:W-:Y:S01]  /*13c60*/  IMAD.MOV.U32 R2, RZ, RZ, 0x1f ;  /* 0x0000001fff027424 */ /* 0x000fe200078e00ff */
[----:B------:R-:W-:-:S02]  /*13c70*/  MOV R0, 0x13c90 ;  /* 0x00013c9000007802 */ /* 0x000fc40000000f00 */
[----:B------:R-:W-:Y:S05]  /*13c80*/  CALL.REL.NOINC `($__internal_35_$__cuda_sm70_shflsync_idx_p) ;  /* 0x0000132000007944 */ /* 0x000fea0003c00000 */
[----:B--2---:R-:W-:Y:S01]  /*13c90*/  MOV R9, R2 ;  /* 0x0000000200097202 */ /* 0x004fe20000000f00 */
[----:B-1----:R-:W-:Y:S05]  /*13ca0*/  BRA `(.L_x_1765) ;  /* 0xfffec9b000007947 */ /* 0x002fea000383ffff */
.L_x_1624:
[----:B------:R-:W-:Y:S01]  /*13cb0*/  IMAD.MOV.U32 R5, RZ, RZ, R11 ;  /* 0x000000ffff057224 */ /* 0x000fe200078e000b */
[----:B------:R-:W-:-:S02]  /*13cc0*/  MOV R2, 0x1f ;  /* 0x0000001f00027802 */ /* 0x000fc40000000f00 */
[----:B------:R-:W-:Y:S02]  /*13cd0*/  MOV R0, 0x13cf0 ;  /* 0x00013cf000007802 */ /* 0x000fe40000000f00 */
[----:B-123--:R-:W-:Y:S05]  /*13ce0*/  CALL.REL.NOINC `($__internal_35_$__cuda_sm70_shflsync_idx_p) ;  /* 0x000012c000007944 */ /* 0x00efea0003c00000 */
[----:B--2---:R-:W-:Y:S01]  /*13cf0*/  MOV R3, R2 ;  /* 0x0000000200037202 */ /* 0x004fe20000000f00 */
[----:B-1----:R-:W-:Y:S05]  /*13d00*/  BRA `(.L_x_1623) ;  /* 0xfffec9b000007947 */ /* 0x002fea000383ffff */
.L_x_1643:
[----:B------:R-:W-:Y:S01]  /*13d10*/  IMAD.MOV.U32 R5, RZ, RZ, R10 ;  /* 0x000000ffff057224 */ /* 0x000fe200078e000a */
[----:B------:R-:W-:Y:S01]  /*13d20*/  MOV R4, RZ ;  /* 0x000000ff00047202 */ /* 0x000fe20000000f00 */
[----:B------:R-:W-:Y:S01]  /*13d30*/  IMAD.MOV.U32 R2, RZ, RZ, 0x181f ;  /* 0x0000181fff027424 */ /* 0x000fe200078e00ff */
[----:B------:R-:W-:Y:S02]  /*13d40*/  MOV R0, 0x13d60 ;  /* 0x00013d6000007802 */ /* 0x000fe40000000f00 */
[----:B------:R-:W-:Y:S05]  /*13d50*/  CALL.REL.NOINC `($__internal_35_$__cuda_sm70_shflsync_idx_p) ;  /* 0x0000125000007944 */ /* 0x000fea0003c00000 */
[----:B--2---:R-:W-:Y:S01]  /*13d60*/  MOV R13, R2 ;  /* 0x00000002000d7202 */ /* 0x004fe20000000f00 */
[----:B-1----:R-:W-:Y:S05]  /*13d70*/  BRA `(.L_x_1766) ;  /* 0xfffee9e000007947 */ /* 0x002fea000383ffff */
.L_x_1644:
[----:B------:R-:W-:Y:S01]  /*13d80*/  IMAD.MOV.U32 R5, RZ, RZ, R12 ;  /* 0x000000ffff057224 */ /* 0x000fe200078e000c */
[----:B------:R-:W-:Y:S01]  /*13d90*/  MOV R4, RZ ;  /* 0x000000ff00047202 */ /* 0x000fe20000000f00 */
[----:B------:R-:W-:Y:S01]  /*13da0*/  IMAD.MOV.U32 R2, RZ, RZ, 0x181f ;  /* 0x0000181fff027424 */ /* 0x000fe200078e00ff */
[----:B------:R-:W-:Y:S02]  /*13db0*/  MOV R0, 0x13dd0 ;  /* 0x00013dd000007802 */ /* 0x000fe40000000f00 */
[----:B-12---:R-:W-:Y:S05]  /*13dc0*/  CALL.REL.NOINC `($__internal_35_$__cuda_sm70_shflsync_idx_p) ;  /* 0x000011e000007944 */ /* 0x006fea0003c00000 */
[----:B-12---:R-:W-:Y:S05]  /*13dd0*/  BRA `(.L_x_1767) ;  /* 0xfffee9a000007947 */ /* 0x006fea000383ffff */
.L_x_1647:
[----:B--2---:R-:W-:Y:S01]  /*13de0*/  IMAD.MOV.U32 R5, RZ, RZ, R10 ;  /* 0x000000ffff057224 */ /* 0x004fe200078e000a */
[----:B------:R-:W-:Y:S01]  /*13df0*/  MOV R4, 0x1 ;  /* 0x0000000100047802 */ /* 0x000fe20000000f00 */
[----:B----4-:R-:W-:Y:S01]  /*13e00*/  IMAD.MOV.U32 R2, RZ, RZ, 0x181f ;  /* 0x0000181fff027424 */ /* 0x010fe200078e00ff */
[----:B------:R-:W-:-:S02]  /*13e10*/  MOV R0, 0x13e30 ;  /* 0x00013e3000007802 */ /* 0x000fc40000000f00 */
[----:B-1-3--:R-:W-:Y:S05]  /*13e20*/  CALL.REL.NOINC `($__internal_35_$__cuda_sm70_shflsync_idx_p) ;  /* 0x0000118000007944 */ /* 0x00afea0003c00000 */
[----:B--2---:R-:W-:Y:S01]  /*13e30*/  IMAD.MOV.U32 R13, RZ, RZ, R2 ;  /* 0x000000ffff0d7224 */ /* 0x004fe200078e0002 */
[----:B-1----:R-:W-:Y:S01]  /*13e40*/  MOV R4, 0x1 ;  /* 0x0000000100047802 */ /* 0x002fe20000000f00 */
[----:B------:R-:W-:Y:S01]  /*13e50*/  IMAD.MOV.U32 R5, RZ, RZ, R12 ;  /* 0x000000ffff057224 */ /* 0x000fe200078e000c */
[----:B------:R-:W-:-:S02]  /*13e60*/  MOV R2, 0x181f ;  /* 0x0000181f00027802 */ /* 0x000fc40000000f00 */
[----:B------:R-:W-:Y:S02]  /*13e70*/  MOV R0, 0x13e90 ;  /* 0x00013e9000007802 */ /* 0x000fe40000000f00 */
[----:B------:R-:W-:Y:S05]  /*13e80*/  CALL.REL.NOINC `($__internal_35_$__cuda_sm70_shflsync_idx_p) ;  /* 0x0000112000007944 */ /* 0x000fea0003c00000 */
[----:B-12---:R-:W-:Y:S05]  /*13e90*/  BRA `(.L_x_1768) ;  /* 0xfffeea3000007947 */ /* 0x006fea000383ffff */
.L_x_1650:
[----:B-1----:R-:W-:Y:S01]  /*13ea0*/  IMAD.MOV.U32 R5, RZ, RZ, R10 ;  /* 0x000000ffff057224 */ /* 0x002fe200078e000a */
[----:B------:R-:W-:Y:S01]  /*13eb0*/  MOV R4, 0x2 ;  /* 0x0000000200047802 */ /* 0x000fe20000000f00 */
[----:B----4-:R-:W-:Y:S01]  /*13ec0*/  IMAD.MOV.U32 R2, RZ, RZ, 0x181f ;  /* 0x0000181fff027424 */ /* 0x010fe200078e00ff */
[----:B------:R-:W-:Y:S02]  /*13ed0*/  MOV R0, 0x13ef0 ;  /* 0x00013ef000007802 */ /* 0x000fe40000000f00 */
[----:B--23--:R-:W-:Y:S05]  /*13ee0*/  CALL.REL.NOINC `($__internal_35_$__cuda_sm70_shflsync_idx_p) ;  /* 0x000010c000007944 */ /* 0x00cfea0003c00000 */
[----:B--2---:R-:W-:Y:S01]  /*13ef0*/  MOV R13, R2 ;  /* 0x00000002000d7202 */ /* 0x004fe20000000f00 */
[----:B-1----:R-:W-:Y:S05]  /*13f00*/  BRA `(.L_x_1769) ;  /* 0xfffeeb0000007947 */ /* 0x002fea000383ffff */
.L_x_1651:
[----:B------:R-:W-:Y:S01]  /*13f10*/  IMAD.MOV.U32 R5, RZ, RZ, R12 ;  /* 0x000000ffff057224 */ /* 0x000fe200078e000c */
[----:B------:R-:W-:Y:S01]  /*13f20*/  MOV R4, 0x2 ;  /* 0x0000000200047802 */ /* 0x000fe20000000f00 */
[----:B----4-:R-:W-:Y:S01]  /*13f30*/  IMAD.MOV.U32 R2, RZ, RZ, 0x181f ;  /* 0x0000181fff027424 */ /* 0x010fe200078e00ff */
[----:B------:R-:W-:Y:S02]  /*13f40*/  MOV R0, 0x13f60 ;  /* 0x00013f6000007802 */ /* 0x000fe40000000f00 */
[----:B-123--:R-:W-:Y:S05]  /*13f50*/  CALL.REL.NOINC `($__internal_35_$__cuda_sm70_shflsync_idx_p) ;  /* 0x0000105000007944 */ /* 0x00efea0003c00000 */
[----:B-12---:R-:W-:Y:S05]  /*13f60*/  BRA `(.L_x_1770) ;  /* 0xfffeeac000007947 */ /* 0x006fea000383ffff */
.L_x_1654:
[----:B-1----:R-:W-:Y:S01]  /*13f70*/  IMAD.MOV.U32 R5, RZ, RZ, R10 ;  /* 0x000000ffff057224 */ /* 0x002fe200078e000a */
[----:B------:R-:W-:Y:S01]  /*13f80*/  MOV R4, 0x3 ;  /* 0x0000000300047802 */ /* 0x000fe20000000f00 */
[----:B------:R-:W-:Y:S01]  /*13f90*/  IMAD.MOV.U32 R2, RZ, RZ, 0x181f ;  /* 0x0000181fff027424 */ /* 0x000fe200078e00ff */
[----:B------:R-:W-:-:S02]  /*13fa0*/  MOV R0, 0x13fc0 ;  /* 0x00013fc000007802 */ /* 0x000fc40000000f00 */
[----:B--234-:R-:W-:Y:S05]  /*13fb0*/  CALL.REL.NOINC `($__internal_35_$__cuda_sm70_shflsync_idx_p) ;  /* 0x00000ff000007944 */ /* 0x01cfea0003c00000 */
[----:B--2---:R-:W-:Y:S01]  /*13fc0*/  IMAD.MOV.U32 R13, RZ, RZ, R2 ;  /* 0x000000ffff0d7224 */ /* 0x004fe200078e0002 */
[----:B-1----:R-:W-:Y:S01]  /*13fd0*/  MOV R4, 0x3 ;  /* 0x0000000300047802 */ /* 0x002fe20000000f00 */
[----:B------:R-:W-:Y:S01]  /*13fe0*/  IMAD.MOV.U32 R5, RZ, RZ, R12 ;  /* 0x000000ffff057224 */ /* 0x000fe200078e000c */
[----:B------:R-:W-:-:S02]  /*13ff0*/  MOV R2, 0x181f ;  /* 0x0000181f00027802 */ /* 0x000fc40000000f00 */
[----:B------:R-:W-:Y:S02]  /*14000*/  MOV R0, 0x14020 ;  /* 0x0001402000007802 */ /* 0x000fe40000000f00 */
[----:B------:R-:W-:Y:S05]  /*14010*/  CALL.REL.NOINC `($__internal_35_$__cuda_sm70_shflsync_idx_p) ;  /* 0x00000f9000007944 */ /* 0x000fea0003c00000 */
[----:B-12---:R-:W-:Y:S05]  /*14020*/  BRA `(.L_x_1771) ;  /* 0xfffeeb5000007947 */ /* 0x006fea000383ffff */
.L_x_1699:
[----:B------:R-:W-:Y:S01]  /*14030*/  IMAD.MOV.U32 R8, RZ, RZ, R239 ;  /* 0x000000ffff087224 */ /* 0x000fe200078e00ef */
[----:B------:R-:W-:Y:S02]  /*14040*/  MOV R5, 0x2 ;  /* 0x0000000200057802 */ /* 0x000fe40000000f00 */
[----:B------:R-:W-:Y:S02]  /*14050*/  MOV R6, 0x14070 ;  /* 0x0001407000067802 */ /* 0x000fe40000000f00 */
[----:B------:R-:W-:Y:S05]  /*14060*/  CALL.REL.NOINC `($__internal_34_$__cuda_sm70_shflsync_bfly_p) ;  /* 0x00000ef000007944 */ /* 0x000fea0003c00000 */
[----:B-12---:R-:W-:Y:S05]  /*14070*/  BRA `(.L_x_1772) ;  /* 0xffffb09000007947 */ /* 0x006fea000383ffff */
.L_x_1700:
[----:B------:R-:W-:Y:S01]  /*14080*/  IMAD.MOV.U32 R8, RZ, RZ, R10 ;  /* 0x000000ffff087224 */ /* 0x000fe200078e000a */
[----:B------:R-:W-:Y:S02]  /*14090*/  MOV R5, 0x1 ;  /* 0x0000000100057802 */ /* 0x000fe40000000f00 */
[----:B------:R-:W-:Y:S02]  /*140a0*/  MOV R6, 0x140c0 ;  /* 0x000140c000067802 */ /* 0x000fe40000000f00 */
[----:B-1----:R-:W-:Y:S05]  /*140b0*/  CALL.REL.NOINC `($__internal_34_$__cuda_sm70_shflsync_bfly_p) ;  /* 0x00000ea000007944 */ /* 0x002fea0003c00000 */
[----:B--2---:R-:W-:Y:S01]  /*140c0*/  FADD.FTZ R7, R10, R5 ;  /* 0x000000050a077221 */ /* 0x004fe20000010000 */
[----:B-1----:R-:W-:Y:S02]  /*140d0*/  MOV R8, R238 ;  /* 0x000000ee00087202 */ /* 0x002fe40000000f00 */
[----:B------:R-:W-:Y:S02]  /*140e0*/  MOV R5, 0x2 ;  /* 0x0000000200057802 */ /* 0x000fe40000000f00 */
[----:B------:R-:W-:-:S02]  /*140f0*/  MOV R6, 0x14110 ;  /* 0x0001411000067802 */ /* 0x000fc40000000f00 */
[----:B------:R-:W-:Y:S05]  /*14100*/  CALL.REL.NOINC `($__internal_34_$__cuda_sm70_shflsync_bfly_p) ;  /* 0x00000e5000007944 */ /* 0x000fea0003c00000 */
[----:B-12---:R-:W-:Y:S01]  /*14110*/  FADD.FTZ R8, R238, R5 ;  /* 0x00000005ee087221 */ /* 0x006fe20000010000 */
[----:B------:R-:W-:-:S02]  /*14120*/  MOV R5, 0x1 ;  /* 0x0000000100057802 */ /* 0x000fc40000000f00 */
[----:B------:R-:W-:Y:S02]  /*14130*/  MOV R6, 0x14150 ;  /* 0x0001415000067802 */ /* 0x000fe40000000f00 */
[----:B------:R-:W-:Y:S05]  /*14140*/  CALL.REL.NOINC `($__internal_34_$__cuda_sm70_shflsync_bfly_p) ;  /* 0x00000e1000007944 */ /* 0x000fea0003c00000 */
[----:B-12---:R-:W-:Y:S05]  /*14150*/  BRA `(.L_x_1773) ;  /* 0xffffb02000007947 */ /* 0x006fea000383ffff */
.L_x_1707:
[----:B--234-:R-:W-:Y:S01]  /*14160*/  IMAD.MOV.U32 R5, RZ, RZ, R9 ;  /* 0x000000ffff057224 */ /* 0x01cfe200078e0009 */
[----:B------:R-:W-:Y:S01]  /*14170*/  MOV R4, RZ ;  /* 0x000000ff00047202 */ /* 0x000fe20000000f00 */
[----:B------:R-:W-:Y:S01]  /*14180*/  IMAD.MOV.U32 R2, RZ, RZ, 0x181f ;  /* 0x0000181fff027424 */ /* 0x000fe200078e00ff */
[----:B------:R-:W-:Y:S02]  /*14190*/  MOV R0, 0x141b0 ;  /* 0x000141b000007802 */ /* 0x000fe40000000f00 */
[----:B-1----:R-:W-:Y:S05]  /*141a0*/  CALL.REL.NOINC `($__internal_35_$__cuda_sm70_shflsync_idx_p) ;  /* 0x00000e0000007944 */ /* 0x002fea0003c00000 */
[----:B--2---:R-:W-:Y:S01]  /*141b0*/  MOV R11, R2 ;  /* 0x00000002000b7202 */ /* 0x004fe20000000f00 */
[----:B-1----:R-:W-:Y:S05]  /*141c0*/  BRA `(.L_x_1774) ;  /* 0xffffc66000007947 */ /* 0x002fea000383ffff */
.L_x_1708:
[----:B------:R-:W-:Y:S01]  /*141d0*/  IMAD.MOV.U32 R5, RZ, RZ, R10 ;  /* 0x000000ffff057224 */ /* 0x000fe200078e000a */
[----:B------:R-:W-:Y:S01]  /*141e0*/  MOV R4, RZ ;  /* 0x000000ff00047202 */ /* 0x000fe20000000f00 */
[----:B------:R-:W-:Y:S01]  /*141f0*/  IMAD.MOV.U32 R2, RZ, RZ, 0x181f ;  /* 0x0000181fff027424 */ /* 0x000fe200078e00ff */
[----:B------:R-:W-:Y:S02]  /*14200*/  MOV R0, 0x14220 ;  /* 0x0001422000007802 */ /* 0x000fe40000000f00 */
[----:B-123--:R-:W-:Y:S05]  /*14210*/  CALL.REL.NOINC `($__internal_35_$__cuda_sm70_shflsync_idx_p) ;  /* 0x00000d9000007944 */ /* 0x00efea0003c00000 */
[----:B-12---:R-:W-:Y:S05]  /*14220*/  BRA `(.L_x_1775) ;  /* 0xffffc62000007947 */ /* 0x006fea000383ffff */
.L_x_1711:
[----:B--2---:R-:W-:Y:S01]  /*14230*/  IMAD.MOV.U32 R5, RZ, RZ, R9 ;  /* 0x000000ffff057224 */ /* 0x004fe200078e0009 */
[----:B------:R-:W-:Y:S01]  /*14240*/  MOV R4, 0x1 ;  /* 0x0000000100047802 */ /* 0x000fe20000000f00 */
[----:B------:R-:W-:Y:S01]  /*14250*/  IMAD.MOV.U32 R2, RZ, RZ, 0x181f ;  /* 0x0000181fff027424 */ /* 0x000fe200078e00ff */
[----:B------:R-:W-:-:S02]  /*14260*/  MOV R0, 0x14280 ;  /* 0x0001428000007802 */ /* 0x000fc40000000f00 */
[----:B-1-34-:R-:W-:Y:S05]  /*14270*/  CALL.REL.NOINC `($__internal_35_$__cuda_sm70_shflsync_idx_p) ;  /* 0x00000d3000007944 */ /* 0x01afea0003c00000 */
[----:B--2---:R-:W-:Y:S01]  /*14280*/  IMAD.MOV.U32 R11, RZ, RZ, R2 ;  /* 0x000000ffff0b7224 */ /* 0x004fe200078e0002 */
[----:B-1----:R-:W-:Y:S01]  /*14290*/  MOV R4, 0x1 ;  /* 0x0000000100047802 */ /* 0x002fe20000000f00 */
[----:B------:R-:W-:Y:S01]  /*142a0*/  IMAD.MOV.U32 R5, RZ, RZ, R10 ;  /* 0x000000ffff057224 */ /* 0x000fe200078e000a */
[----:B------:R-:W-:-:S02]  /*142b0*/  MOV R2, 0x181f ;  /* 0x0000181f00027802 */ /* 0x000fc40000000f00 */
[----:B------:R-:W-:Y:S02]  /*142c0*/  MOV R0, 0x142e0 ;  /* 0x000142e000007802 */ /* 0x000fe40000000f00 */
[----:B------:R-:W-:Y:S05]  /*142d0*/  CALL.REL.NOINC `($__internal_35_$__cuda_sm70_shflsync_idx_p) ;  /* 0x00000cd000007944 */ /* 0x000fea0003c00000 */
[----:B-12---:R-:W-:Y:S05]  /*142e0*/  BRA `(.L_x_1776) ;  /* 0xffffc69000007947 */ /* 0x006fea000383ffff */
.L_x_1714:
[----:B-1----:R-:W-:Y:S01]  /*142f0*/  IMAD.MOV.U32 R5, RZ, RZ, R9 ;  /* 0x000000ffff057224 */ /* 0x002fe200078e0009 */
[----:B------:R-:W-:Y:S01]  /*14300*/  MOV R4, 0x2 ;  /* 0x0000000200047802 */ /* 0x000fe20000000f00 */
[----:B--2---:R-:W-:Y:S01]  /*14310*/  IMAD.MOV.U32 R2, RZ, RZ, 0x181f ;  /* 0x0000181fff027424 */ /* 0x004fe200078e00ff */
[----:B------:R-:W-:Y:S02]  /*14320*/  MOV R0, 0x14340 ;  /* 0x0001434000007802 */ /* 0x000fe40000000f00 */
[----:B---34-:R-:W-:Y:S05]  /*14330*/  CALL.REL.NOINC `($__internal_35_$__cuda_sm70_shflsync_idx_p) ;  /* 0x00000c7000007944 */ /* 0x018fea0003c00000 */
[----:B--2---:R-:W-:Y:S01]  /*14340*/  MOV R11, R2 ;  /* 0x00000002000b7202 */ /* 0x004fe20000000f00 */
[----:B-1----:R-:W-:Y:S05]  /*14350*/  BRA `(.L_x_1777) ;  /* 0xffffc75000007947 */ /* 0x002fea000383ffff */
.L_x_1715:
[----:B-1----:R-:W-:Y:S01]  /*14360*/  IMAD.MOV.U32 R5, RZ, RZ, R10 ;  /* 0x000000ffff057224 */ /* 0x002fe200078e000a */
[----:B------:R-:W-:Y:S01]  /*14370*/  MOV R4, 0x2 ;  /* 0x0000000200047802 */ /* 0x000fe20000000f00 */
[----:B--2---:R-:W-:Y:S01]  /*14380*/  IMAD.MOV.U32 R2, RZ, RZ, 0x181f ;  /* 0x0000181fff027424 */ /* 0x004fe200078e00ff */
[----:B------:R-:W-:Y:S02]  /*14390*/  MOV R0, 0x143b0 ;  /* 0x000143b000007802 */ /* 0x000fe40000000f00 */
[----:B---34-:R-:W-:Y:S05]  /*143a0*/  CALL.REL.NOINC `($__internal_35_$__cuda_sm70_shflsync_idx_p) ;  /* 0x00000c0000007944 */ /* 0x018fea0003c00000 */
[----:B-12---:R-:W-:Y:S05]  /*143b0*/  BRA `(.L_x_1778) ;  /* 0xffffc71000007947 */ /* 0x006fea000383ffff */
.L_x_1718:
[----:B-1----:R-:W-:Y:S01]  /*143c0*/  IMAD.MOV.U32 R5, RZ, RZ, R9 ;  /* 0x000000ffff057224 */ /* 0x002fe200078e0009 */
[----:B------:R-:W-:Y:S01]  /*143d0*/  MOV R4, 0x3 ;  /* 0x0000000300047802 */ /* 0x000fe20000000f00 */
[----:B----4-:R-:W-:Y:S01]  /*143e0*/  IMAD.MOV.U32 R2, RZ, RZ, 0x181f ;  /* 0x0000181fff027424 */ /* 0x010fe200078e00ff */
[----:B------:R-:W-:-:S02]  /*143f0*/  MOV R0, 0x14410 ;  /* 0x0001441000007802 */ /* 0x000fc40000000f00 */
[----:B--23--:R-:W-:Y:S05]  /*14400*/  CALL.REL.NOINC `($__internal_35_$__cuda_sm70_shflsync_idx_p) ;  /* 0x00000ba000007944 */ /* 0x00cfea0003c00000 */
[----:B--2---:R-:W-:Y:S01]  /*14410*/  IMAD.MOV.U32 R9, RZ, RZ, R2 ;  /* 0x000000ffff097224 */ /* 0x004fe200078e0002 */
[----:B-1----:R-:W-:Y:S01]  /*14420*/  MOV R4, 0x3 ;  /* 0x0000000300047802 */ /* 0x002fe20000000f00 */
[----:B------:R-:W-:Y:S01]  /*14430*/  IMAD.MOV.U32 R5, RZ, RZ, R10 ;  /* 0x000000ffff057224 */ /* 0x000fe200078e000a */
[----:B------:R-:W-:-:S02]  /*14440*/  MOV R2, 0x181f ;  /* 0x0000181f00027802 */ /* 0x000fc40000000f00 */
[----:B------:R-:W-:Y:S02]  /*14450*/  MOV R0, 0x14470 ;  /* 0x0001447000007802 */ /* 0x000fe40000000f00 */
[----:B------:R-:W-:Y:S05]  /*14460*/  CALL.REL.NOINC `($__internal_35_$__cuda_sm70_shflsync_idx_p) ;  /* 0x00000b4000007944 */ /* 0x000fea0003c00000 */
[----:B-12---:R-:W-:Y:S05]  /*14470*/  BRA `(.L_x_1779) ;  /* 0xffffc79000007947 */ /* 0x006fea000383ffff */
.L_x_1720:
[----:B------:R-:W-:Y:S01]  /*14480*/  IMAD.MOV.U32 R5, RZ, RZ, R151 ;  /* 0x000000ffff057224 */ /* 0x000fe200078e0097 */
[----:B------:R-:W-:Y:S01]  /*14490*/  MOV R4, RZ ;  /* 0x000000ff00047202 */ /* 0x000fe20000000f00 */
[----:B------:R-:W-:Y:S01]  /*144a0*/  IMAD.MOV.U32 R2, RZ, RZ, 0x1c1f ;  /* 0x00001c1fff027424 */ /* 0x000fe200078e00ff */
[----:B------:R-:W-:Y:S02]  /*144b0*/  MOV R0, 0x144d0 ;  /* 0x000144d000007802 */ /* 0x000fe40000000f00 */
[----:B------:R-:W-:Y:S05]  /*144c0*/  CALL.REL.NOINC `($__internal_35_$__cuda_sm70_shflsync_idx_p) ;  /* 0x00000ae000007944 */ /* 0x000fea0003c00000 */
[----:B--2---:R-:W-:Y:S01]  /*144d0*/  MOV R153, R2 ;  /* 0x0000000200997202 */ /* 0x004fe20000000f00 */
[----:B-1----:R-:W-:Y:S05]  /*144e0*/  BRA `(.L_x_1780) ;  /* 0xffffca3000007947 */ /* 0x002fea000383ffff */
.L_x_1721:
[----:B------:R-:W-:Y:S01]  /*144f0*/  IMAD.MOV.U32 R5, RZ, RZ, R152 ;  /* 0x000000ffff057224 */ /* 0x000fe200078e0098 */
[----:B------:R-:W-:Y:S01]  /*14500*/  MOV R4, RZ ;  /* 0x000000ff00047202 */ /* 0x000fe20000000f00 */
[----:B------:R-:W-:Y:S01]  /*14510*/  IMAD.MOV.U32 R2, RZ, RZ, 0x1c1f ;  /* 0x00001c1fff027424 */ /* 0x000fe200078e00ff */
[----:B------:R-:W-:Y:S02]  /*14520*/  MOV R0, 0x14540 ;  /* 0x0001454000007802 */ /* 0x000fe40000000f00 */
[----:B-12---:R-:W-:Y:S05]  /*14530*/  CALL.REL.NOINC `($__internal_35_$__cuda_sm70_shflsync_idx_p) ;  /* 0x00000a7000007944 */ /* 0x006fea0003c00000 */
[----:B-12---:R-:W-:Y:S05]  /*14540*/  BRA `(.L_x_1781) ;  /* 0xffffc9f000007947 */ /* 0x006fea000383ffff */
.L_x_1724:
[----:B----4-:R-:W-:Y:S01]  /*14550*/  IMAD.MOV.U32 R5, RZ, RZ, R151 ;  /* 0x000000ffff057224 */ /* 0x010fe200078e0097 */
[----:B------:R-:W-:Y:S01]  /*14560*/  MOV R4, 0x1 ;  /* 0x0000000100047802 */ /* 0x000fe20000000f00 */
[----:B------:R-:W-:Y:S01]  /*14570*/  IMAD.MOV.U32 R2, RZ, RZ, 0x1c1f ;  /* 0x00001c1fff027424 */ /* 0x000fe200078e00ff */
[----:B------:R-:W-:-:S02]  /*14580*/  MOV R0, 0x145a0 ;  /* 0x000145a000007802 */ /* 0x000fc40000000f00 */
[----:B-123--:R-:W-:Y:S05]  /*14590*/  CALL.REL.NOINC `($__internal_35_$__cuda_sm70_shflsync_idx_p) ;  /* 0x00000a1000007944 */ /* 0x00efea0003c00000 */
[----:B--2---:R-:W-:Y:S01]  /*145a0*/  IMAD.MOV.U32 R151, RZ, RZ, R2 ;  /* 0x000000ffff977224 */ /* 0x004fe200078e0002 */
[----:B-1----:R-:W-:Y:S01]  /*145b0*/  MOV R4, 0x1 ;  /* 0x0000000100047802 */ /* 0x002fe20000000f00 */
[----:B------:R-:W-:Y:S01]  /*145c0*/  IMAD.MOV.U32 R5, RZ, RZ, R152 ;  /* 0x000000ffff057224 */ /* 0x000fe200078e0098 */
[----:B------:R-:W-:-:S02]  /*145d0*/  MOV R2, 0x1c1f ;  /* 0x00001c1f00027802 */ /* 0x000fc40000000f00 */
[----:B------:R-:W-:Y:S02]  /*145e0*/  MOV R0, 0x14600 ;  /* 0x0001460000007802 */ /* 0x000fe40000000f00 */
[----:B------:R-:W-:Y:S05]  /*145f0*/  CALL.REL.NOINC `($__internal_35_$__cuda_sm70_shflsync_idx_p) ;  /* 0x000009b000007944 */ /* 0x000fea0003c00000 */
[----:B-12---:R-:W-:Y:S05]  /*14600*/  BRA `(.L_x_1782) ;  /* 0xffffd28000007947 */ /* 0x006fea000383ffff */
.L_x_1728:
[----:B------:R-:W-:Y:S01]  /*14610*/  IMAD.MOV.U32 R5, RZ, RZ, R10 ;  /* 0x000000ffff057224 */ /* 0x000fe200078e000a */
[----:B------:R-:W-:Y:S01]  /*14620*/  MOV R4, RZ ;  /* 0x000000ff00047202 */ /* 0x000fe20000000f00 */
[----:B------:R-:W-:Y:S01]  /*14630*/  IMAD.MOV.U32 R2, RZ, RZ, 0x181f ;  /* 0x0000181fff027424 */ /* 0x000fe200078e00ff */
[----:B------:R-:W-:Y:S02]  /*14640*/  MOV R0, 0x14660 ;  /* 0x0001466000007802 */ /* 0x000fe40000000f00 */
[----:B-1----:R-:W-:Y:S05]  /*14650*/  CALL.REL.NOINC `($__internal_35_$__cuda_sm70_shflsync_idx_p) ;  /* 0x0000095000007944 */ /* 0x002fea0003c00000 */
[----:B--2---:R-:W-:Y:S01]  /*14660*/  MOV R11, R2 ;  /* 0x00000002000b7202 */ /* 0x004fe20000000f00 */
[----:B-1----:R-:W-:Y:S05]  /*14670*/  BRA `(.L_x_1783) ;  /* 0xffffdf1000007947 */ /* 0x002fea000383ffff */
.L_x_1729:
[----:B------:R-:W-:Y:S01]  /*14680*/  IMAD.MOV.U32 R5, RZ, RZ, R9 ;  /* 0x000000ffff057224 */ /* 0x000fe200078e0009 */
[----:B------:R-:W-:Y:S01]  /*14690*/  MOV R4, RZ ;  /* 0x000000ff00047202 */ /* 0x000fe20000000f00 */
[----:B------:R-:W-:Y:S01]  /*146a0*/  IMAD.MOV.U32 R2, RZ, RZ, 0x181f ;  /* 0x0000181fff027424 */ /* 0x000fe200078e00ff */
[----:B------:R-:W-:Y:S02]  /*146b0*/  MOV R0, 0x146d0 ;  /* 0x000146d000007802 */ /* 0x000fe40000000f00 */
[----:B-123--:R-:W-:Y:S05]  /*146c0*/  CALL.REL.NOINC `($__internal_35_$__cuda_sm70_shflsync_idx_p) ;  /* 0x000008e000007944 */ /* 0x00efea0003c00000 */
[----:B-12---:R-:W-:Y:S05]  /*146d0*/  BRA `(.L_x_1784) ;  /* 0xffffded000007947 */ /* 0x006fea000383ffff */
.L_x_1732:
        /* <DEDUP_REMOVED lines=12> */
.L_x_1735:
[----:B-1----:R-:W-:Y:S01]  /*147a0*/  IMAD.MOV.U32 R5, RZ, RZ, R10 ;  /* 0x000000ffff057224 */ /* 0x002fe200078e000a */
[----:B------:R-:W-:Y:S01]  /*147b0*/  MOV R4, 0x2 ;  /* 0x0000000200047802 */ /* 0x000fe20000000f00 */
[----:B------:R-:W-:Y:S01]  /*147c0*/  IMAD.MOV.U32 R2, RZ, RZ, 0x181f ;  /* 0x0000181fff027424 */ /* 0x000fe200078e00ff */
[----:B------:R-:W-:Y:S02]  /*147d0*/  MOV R0, 0x147f0 ;  /* 0x000147f000007802 */ /* 0x000fe40000000f00 */
[----:B--234-:R-:W-:Y:S05]  /*147e0*/  CALL.REL.NOINC `($__internal_35_$__cuda_sm70_shflsync_idx_p) ;  /* 0x000007c000007944 */ /* 0x01cfea0003c00000 */
[----:B--2---:R-:W-:Y:S01]  /*147f0*/  MOV R11, R2 ;  /* 0x00000002000b7202 */ /* 0x004fe20000000f00 */
[----:B-1----:R-:W-:Y:S05]  /*14800*/  BRA `(.L_x_1786) ;  /* 0xffffe01000007947 */ /* 0x002fea000383ffff */
.L_x_1736:
[----:B-1----:R-:W-:Y:S01]  /*14810*/  IMAD.MOV.U32 R5, RZ, RZ, R9 ;  /* 0x000000ffff057224 */ /* 0x002fe200078e0009 */
[----:B------:R-:W-:Y:S01]  /*14820*/  MOV R4, 0x2 ;  /* 0x0000000200047802 */ /* 0x000fe20000000f00 */
[----:B------:R-:W-:Y:S01]  /*14830*/  IMAD.MOV.U32 R2, RZ, RZ, 0x181f ;  /* 0x0000181fff027424 */ /* 0x000fe200078e00ff */
[----:B------:R-:W-:Y:S02]  /*14840*/  MOV R0, 0x14860 ;  /* 0x0001486000007802 */ /* 0x000fe40000000f00 */
[----:B--234-:R-:W-:Y:S05]  /*14850*/  CALL.REL.NOINC `($__internal_35_$__cuda_sm70_shflsync_idx_p) ;  /* 0x0000075000007944 */ /* 0x01cfea0003c00000 */
[----:B-12---:R-:W-:Y:S05]  /*14860*/  BRA `(.L_x_1787) ;  /* 0xffffdfd000007947 */ /* 0x006fea000383ffff */
.L_x_1739:
        /* <DEDUP_REMOVED lines=12> */
.L_x_1741:
[----:B------:R-:W-:Y:S01]  /*14930*/  IMAD.MOV.U32 R5, RZ, RZ, R3 ;  /* 0x000000ffff057224 */ /* 0x000fe200078e0003 */
[----:B------:R-:W-:Y:S01]  /*14940*/  MOV R4, RZ ;  /* 0x000000ff00047202 */ /* 0x000fe20000000f00 */
[----:B--23--:R-:W-:Y:S01]  /*14950*/  IMAD.MOV.U32 R2, RZ, RZ, 0x1f ;  /* 0x0000001fff027424 */ /* 0x00cfe200078e00ff */
[----:B------:R-:W-:Y:S02]  /*14960*/  MOV R0, 0x14980 ;  /* 0x0001498000007802 */ /* 0x000fe40000000f00 */
[----:B------:R-:W-:Y:S05]  /*14970*/  CALL.REL.NOINC `($__internal_35_$__cuda_sm70_shflsync_idx_p) ;  /* 0x0000063000007944 */ /* 0x000fea0003c00000 */
[----:B--2---:R-:W-:Y:S01]  /*14980*/  MOV R9, R2 ;  /* 0x0000000200097202 */ /* 0x004fe20000000f00 */
[----:B-1----:R-:W-:Y:S05]  /*14990*/  BRA `(.L_x_1789) ;  /* 0xffffe19000007947 */ /* 0x002fea000383ffff */
.L_x_1742:
[----:B------:R-:W-:Y:S01]  /*149a0*/  IMAD.MOV.U32 R5, RZ, RZ, R3 ;  /* 0x000000ffff057224 */ /* 0x000fe200078e0003 */
[----:B------:R-:W-:Y:S01]  /*149b0*/  MOV R4, 0x1 ;  /* 0x0000000100047802 */ /* 0x000fe20000000f00 */
[----:B--2---:R-:W-:Y:S01]  /*149c0*/  IMAD.MOV.U32 R2, RZ, RZ, 0x1f ;  /* 0x0000001fff027424 */ /* 0x004fe200078e00ff */
[----:B------:R-:W-:Y:S02]  /*149d0*/  MOV R0, 0x149f0 ;  /* 0x000149f000007802 */ /* 0x000fe40000000f00 */
[----:B-1-3--:R-:W-:Y:S05]  /*149e0*/  CALL.REL.NOINC `($__internal_35_$__cuda_sm70_shflsync_idx_p) ;  /* 0x000005c000007944 */ /* 0x00afea0003c00000 */
[----:B--2---:R-:W-:Y:S01]  /*149f0*/  MOV R3, R2 ;  /* 0x0000000200037202 */ /* 0x004fe20000000f00 */
[----:B-1----:R-:W-:Y:S05]  /*14a00*/  BRA `(.L_x_1790) ;  /* 0xffffe14000007947 */ /* 0x002fea000383ffff */
.L_x_1743:
[----:B------:R-:W-:Y:S02]  /*14a10*/  MOV R2, 0x1 ;  /* 0x0000000100027802 */ /* 0x000fe40000000f00 */
[----:B------:R-:W-:-:S02]  /*14a20*/  MOV R0, 0x14a40 ;  /* 0x00014a4000007802 */ /* 0x000fc40000000f00 */
[----:B-1-3--:R-:W-:Y:S05]  /*14a30*/  CALL.REL.NOINC `($__internal_36_$__cuda_sm70_shflsync_up_p) ;  /* 0x000005c000007944 */ /* 0x00afea0003c00000 */
[----:B-12---:R-:W-:Y:S05]  /*14a40*/  BRA `(.L_x_1791) ;  /* 0xffffe22000007947 */ /* 0x006fea000383ffff */
.L_x_1744:
[----:B------:R-:W-:Y:S02]  /*14a50*/  MOV R2, 0x2 ;  /* 0x0000000200027802 */ /* 0x000fe40000000f00 */
[----:B------:R-:W-:-:S02]  /*14a60*/  MOV R0, 0x14a80 ;  /* 0x00014a8000007802 */ /* 0x000fc40000000f00 */
[----:B-1-3--:R-:W-:Y:S05]  /*14a70*/  CALL.REL.NOINC `($__internal_36_$__cuda_sm70_shflsync_up_p) ;  /* 0x0000058000007944 */ /* 0x00afea0003c00000 */
        /* <DEDUP_REMOVED lines=23> */
.L_x_1748:
[----:B--2---:R-:W-:Y:S01]  /*14bf0*/  IMAD.MOV.U32 R11, RZ, RZ, R3 ;  /* 0x000000ffff0b7224 */ /* 0x004fe200078e0003 */
[----:B------:R-:W-:Y:S02]  /*14c00*/  MOV R2, 0x1 ;  /* 0x0000000100027802 */ /* 0x000fe40000000f00 */
[----:B------:R-:W-:Y:S02]  /*14c10*/  MOV R0, 0x14c30 ;  /* 0x00014c3000007802 */ /* 0x000fe40000000f00 */
[----:B------:R-:W-:Y:S05]  /*14c20*/  CALL.REL.NOINC `($__internal_36_$__cuda_sm70_shflsync_up_p) ;  /* 0x000003d000007944 */ /* 0x000fea0003c00000 */
[----:B-12---:R-:W-:Y:S05]  /*14c30*/  BRA `(.L_x_1793) ;  /* 0xffffe28000007947 */ /* 0x006fea000383ffff */
.L_x_1749:
[----:B--2---:R-:W-:Y:S01]  /*14c40*/  IMAD.MOV.U32 R11, RZ, RZ, R3 ;  /* 0x000000ffff0b7224 */ /* 0x004fe200078e0003 */
        /* <DEDUP_REMOVED lines=26> */
.L_x_1751:
[----:B------:R-:W-:Y:S02]  /*14df0*/  SEL R2, RZ, 0x1, P0 ;  /* 0x00000001ff027807 */ /* 0x000fe40000000000 */
[----:B------:R-:W-:Y:S02]  /*14e00*/  MOV R0, 0x14e20 ;  /* 0x00014e2000007802 */ /* 0x000fe40000000f00 */
[----:B--2---:R-:W-:Y:S05]  /*14e10*/  CALL.REL.NOINC `($__internal_37_$__cuda_sm70_votesync_ballot) ;  /* 0x0000023000007944 */ /* 0x004fea0003c00000 */
[----:B------:R-:W-:Y:S05]  /*14e20*/  BRA `(.L_x_1795) ;  /* 0xffffe22000007947 */ /* 0x000fea000383ffff */
.L_x_1752:
[----:B------:R-:W-:Y:S01]  /*14e30*/  IMAD.MOV.U32 R5, RZ, RZ, R193 ;  /* 0x000000ffff057224 */ /* 0x000fe200078e00c1 */
[----:B------:R-:W-:Y:S01]  /*14e40*/  MOV R4, R14 ;  /* 0x0000000e00047202 */ /* 0x000fe20000000f00 */
[----:B------:R-:W-:Y:S01]  /*14e50*/  IMAD.MOV.U32 R2, RZ, RZ, 0x1f ;  /* 0x0000001fff027424 */ /* 0x000fe200078e00ff */
[----:B------:R-:W-:Y:S02]  /*14e60*/  MOV R0, 0x14e80 ;  /* 0x00014e8000007802 */ /* 0x000fe40000000f00 */
[----:B--2---:R-:W-:Y:S05]  /*14e70*/  CALL.REL.NOINC `($__internal_35_$__cuda_sm70_shflsync_idx_p) ;  /* 0x0000013000007944 */ /* 0x004fea0003c00000 */
[----:B--2---:R-:W-:Y:S01]  /*14e80*/  IMAD.MOV.U32 R193, RZ, RZ, R2 ;  /* 0x000000ffffc17224 */ /* 0x004fe200078e0002 */
[----:B-1----:R-:W-:Y:S01]  /*14e90*/  MOV R4, R14 ;  /* 0x0000000e00047202 */ /* 0x002fe20000000f00 */
[----:B------:R-:W-:Y:S01]  /*14ea0*/  IMAD.MOV.U32 R5, RZ, RZ, R12 ;  /* 0x000000ffff057224 */ /* 0x000fe200078e000c */
[----:B------:R-:W-:Y:S02]  /*14eb0*/  MOV R2, 0x1f ;  /* 0x0000001f00027802 */ /* 0x000fe40000000f00 */
[----:B------:R-:W-:-:S02]  /*14ec0*/  MOV R0, 0x14ee0 ;  /* 0x00014ee000007802 */ /* 0x000fc40000000f00 */
[----:B------:R-:W-:Y:S05]  /*14ed0*/  CALL.REL.NOINC `($__internal_35_$__cuda_sm70_shflsync_idx_p) ;  /* 0x000000d000007944 */ /* 0x000fea0003c00000 */
[----:B--2---:R-:W-:Y:S01]  /*14ee0*/  MOV R3, R2 ;  /* 0x0000000200037202 */ /* 0x004fe20000000f00 */
[----:B-1----:R-:W-:Y:S05]  /*14ef0*/  BRA `(.L_x_1796) ;  /* 0xffffe1a000007947 */ /* 0x002fea000383ffff */
.L_x_1755:
[----:B------:R-:W-:Y:S01]  /*14f00*/  IMAD.MOV.U32 R5, RZ, RZ, R11 ;  /* 0x000000ffff057224 */ /* 0x000fe200078e000b */
[----:B------:R-:W-:-:S02]  /*14f10*/  MOV R2, 0x1f ;  /* 0x0000001f00027802 */ /* 0x000fc40000000f00 */
[----:B------:R-:W-:Y:S02]  /*14f20*/  MOV R0, 0x14f40 ;  /* 0x00014f4000007802 */ /* 0x000fe40000000f00 */
[----:B-1234-:R-:W-:Y:S05]  /*14f30*/  CALL.REL.NOINC `($__internal_35_$__cuda_sm70_shflsync_idx_p) ;  /* 0x0000007000007944 */ /* 0x01efea0003c00000 */
[----:B--2---:R-:W-:Y:S01]  /*14f40*/  MOV R13, R2 ;  /* 0x00000002000d7202 */ /* 0x004fe20000000f00 */
[----:B-1----:R-:W-:Y:S05]  /*14f50*/  BRA `(.L_x_1754) ;  /* 0xffffe1a000007947 */ /* 0x002fea000383ffff */
        .weak           $__internal_34_$__cuda_sm70_shflsync_bfly_p
        .type           $__internal_34_$__cuda_sm70_shflsync_bfly_p,@function
        .size           $__internal_34_$__cuda_sm70_shflsync_bfly_p,($__internal_35_$__cuda_sm70_shflsync_idx_p - $__internal_34_$__cuda_sm70_shflsync_bfly_p)
$__internal_34_$__cuda_sm70_shflsync_bfly_p:
[----:B------:R-:W-:Y:S01]  /*14f60*/  MOV R12, R6 ;  /* 0x00000006000c7202 */ /* 0x000fe20000000f00 */
[----:B------:R-:W-:Y:S04]  /*14f70*/  WARPSYNC R3 ;  /* 0x0000000300007348 */ /* 0x000fe80003800000 */
[----:B------:R-:W-:Y:S01]  /*14f80*/  MOV R13, 0x0 ;  /* 0x00000000000d7802 */ /* 0x000fe20000000f00 */
[----:B------:R1:W2:Y:S03]  /*14f90*/  SHFL.BFLY PT, R5, R8, R5, R4 ;  /* 0x0c00000508057389 */ /* 0x0002a600000e0004 */
[----:B------:R-:W-:Y:S05]  /*14fa0*/  RET.REL.NODEC R12 `(_ZN7cutlass13device_kernelIN5flash19enable_sm80_to_sm89INS1_16FlashAttnFwdSm80INS1_25CollectiveMainloopFwdSm80ILi8ELi2ELb0EN4cute5tupleIJNS5_1CILi128EEENS7_ILi64EEENS7_ILi192EEEEEELi192ENS_6half_tEfNS_4arch4Sm80ELb0ELb1ELb0ELb1ELb0ELb0ELb1ELb1EEENS1_21CollectiveEpilogueFwdINS6_IJS8_SA_S9_EEENS6_IJNS7_ILi1EEESI_SI_EEESC_SE_Li256ELb1ELb1ELb1ELb0EEENS1_36VarlenDynamicPersistentTileSchedulerILi128ELi64ELi256ELi256ELb1ELb1ELb0ELb1ELb0ELb1EEEEEEEEEvNT_6ParamsE) ;  /* 0xfffeb0500c007950 */ /* 0x000fea0003c3ffff */
        .weak           $__internal_35_$__cuda_sm70_shflsync_idx_p
        .type           $__internal_35_$__cuda_sm70_shflsync_idx_p,@function
        .size           $__internal_35_$__cuda_sm70_shflsync_idx_p,($__internal_36_$__cuda_sm70_shflsync_up_p - $__internal_35_$__cuda_sm70_shflsync_idx_p)
$__internal_35_$__cuda_sm70_shflsync_idx_p:
[----:B------:R-:W-:Y:S01]  /*14fb0*/  MOV R6, R0 ;  /* 0x0000000000067202 */ /* 0x000fe20000000f00 */
[----:B------:R-:W-:Y:S04]  /*14fc0*/  WARPSYNC R197 ;  /* 0x000000c500007348 */ /* 0x000fe80003800000 */
[----:B------:R-:W-:Y:S01]  /*14fd0*/  MOV R7, 0x0 ;  /* 0x0000000000077802 */ /* 0x000fe20000000f00 */
[----:B------:R1:W2:Y:S03]  /*14fe0*/  SHFL.IDX PT, R2, R5, R4, R2 ;  /* 0x0000000405027389 */ /* 0x0002a600000e0002 */
[----:B------:R-:W-:Y:S05]  /*14ff0*/  RET.REL.NODEC R6 `(_ZN7cutlass13device_kernelIN5flash19enable_sm80_to_sm89INS1_16FlashAttnFwdSm80INS1_25CollectiveMainloopFwdSm80ILi8ELi2ELb0EN4cute5tupleIJNS5_1CILi128EEENS7_ILi64EEENS7_ILi192EEEEEELi192ENS_6half_tEfNS_4arch4Sm80ELb0ELb1ELb0ELb1ELb0ELb0ELb1ELb1EEENS1_21CollectiveEpilogueFwdINS6_IJS8_SA_S9_EEENS6_IJNS7_ILi1EEESI_SI_EEESC_SE_Li256ELb1ELb1ELb1ELb0EEENS1_36VarlenDynamicPersistentTileSchedulerILi128ELi64ELi256ELi256ELb1ELb1ELb0ELb1ELb0ELb1EEEEEEEEEvNT_6ParamsE) ;  /* 0xfffeb00006007950 */ /* 0x000fea0003c3ffff */
        .weak           $__internal_36_$__cuda_sm70_shflsync_up_p
        .type           $__internal_36_$__cuda_sm70_shflsync_up_p,@function
        .size           $__internal_36_$__cuda_sm70_shflsync_up_p,($__internal_37_$__cuda_sm70_votesync_ballot - $__internal_36_$__cuda_sm70_shflsync_up_p)
$__internal_36_$__cuda_sm70_shflsync_up_p:
[----:B------:R-:W-:Y:S01]  /*15000*/  MOV R4, R0 ;  /* 0x0000000000047202 */ /* 0x000fe20000000f00 */
[----:B------:R-:W-:Y:S04]  /*15010*/  WARPSYNC R200 ;  /* 0x000000c800007348 */ /* 0x000fe80003800000 */
[----:B------:R-:W-:Y:S01]  /*15020*/  MOV R5, 0x0 ;  /* 0x0000000000057802 */ /* 0x000fe20000000f00 */
[----:B------:R1:W2:Y:S03]  /*15030*/  SHFL.UP PT, R2, R11, R2, R201 ;  /* 0x040000020b027389 */ /* 0x0002a600000e00c9 */
[----:B------:R-:W-:Y:S05]  /*15040*/  RET.REL.NODEC R4 `(_ZN7cutlass13device_kernelIN5flash19enable_sm80_to_sm89INS1_16FlashAttnFwdSm80INS1_25CollectiveMainloopFwdSm80ILi8ELi2ELb0EN4cute5tupleIJNS5_1CILi128EEENS7_ILi64EEENS7_ILi192EEEEEELi192ENS_6half_tEfNS_4arch4Sm80ELb0ELb1ELb0ELb1ELb0ELb0ELb1ELb1EEENS1_21CollectiveEpilogueFwdINS6_IJS8_SA_S9_EEENS6_IJNS7_ILi1EEESI_SI_EEESC_SE_Li256ELb1ELb1ELb1ELb0EEENS1_36VarlenDynamicPersistentTileSchedulerILi128ELi64ELi256ELi256ELb1ELb1ELb0ELb1ELb0ELb1EEEEEEEEEvNT_6ParamsE) ;  /* 0xfffeafb004007950 */ /* 0x000fea0003c3ffff */
        .weak           $__internal_37_$__cuda_sm70_votesync_ballot
        .type           $__internal_37_$__cuda_sm70_votesync_ballot,@function
        .size           $__internal_37_$__cuda_sm70_votesync_ballot,(.L_x_2499 - $__internal_37_$__cuda_sm70_votesync_ballot)
$__internal_37_$__cuda_sm70_votesync_ballot:
[----:B------:R-:W-:Y:S01]  /*15050*/  ISETP.NE.U32.AND P0, PT, R2, 0x1, PT ;  /* 0x000000010200780c */ /* 0x000fe20003f05070 */
[----:B------:R-:W-:Y:S04]  /*15060*/  WARPSYNC R196 ;  /* 0x000000c400007348 */ /* 0x000fe80003800000 */
[----:B------:R-:W-:-:S08]  /*15070*/  IMAD.MOV.U32 R2, RZ, RZ, R0 ;  /* 0x000000ffff027224 */ /* 0x000fd000078e0000 */
[----:B------:R-:W-:-:S04]  /*15080*/  VOTE.ANY R3, PT, !P0 ;  /* 0x0000000000037806 */ /* 0x000fc800040e0100 */
[----:B------:R-:W-:Y:S01]  /*15090*/  LOP3.LUT R10, R3, R196, RZ, 0xc0, !PT ;  /* 0x000000c4030a7212 */ /* 0x000fe200078ec0ff */
[----:B------:R-:W-:-:S04]  /*150a0*/  IMAD.MOV.U32 R3, RZ, RZ, 0x0 ;  /* 0x00000000ff037424 */ /* 0x000fc800078e00ff */
[----:B------:R-:W-:Y:S05]  /*150b0*/  RET.REL.NODEC R2 `(_ZN7cutlass13device_kernelIN5flash19enable_sm80_to_sm89INS1_16FlashAttnFwdSm80INS1_25CollectiveMainloopFwdSm80ILi8ELi2ELb0EN4cute5tupleIJNS5_1CILi128EEENS7_ILi64EEENS7_ILi192EEEEEELi192ENS_6half_tEfNS_4arch4Sm80ELb0ELb1ELb0ELb1ELb0ELb0ELb1ELb1EEENS1_21CollectiveEpilogueFwdINS6_IJS8_SA_S9_EEENS6_IJNS7_ILi1EEESI_SI_EEESC_SE_Li256ELb1ELb1ELb1ELb0EEENS1_36VarlenDynamicPersistentTileSchedulerILi128ELi64ELi256ELi256ELb1ELb1ELb0ELb1ELb0ELb1EEEEEEEEEvNT_6ParamsE) ;  /* 0xfffeaf4002007950 */ /* 0x000fea0003c3ffff */
.L_x_1797:
        /* <DEDUP_REMOVED lines=12> */
.L_x_2499:


//--------------------- .text._ZN7cutlass13device_kernelIN5flash19enable_sm80_to_sm89INS1_16FlashAttnFwdSm80INS1_25CollectiveMainloopFwdSm80ILi8ELi2ELb0EN4cute5tupleIJNS5_1CILi128EEENS7_ILi64EEENS7_ILi192EEEEEELi192ENS_6half_tEfNS_4arch4Sm80ELb0ELb1ELb0ELb1ELb0ELb1ELb1ELb1EEENS1_21CollectiveEpilogueFwdINS6_IJS8_SA_S9_EEENS6_IJNS7_ILi1EEESI_SI_EEESC_SE_Li256ELb1ELb1ELb1ELb0EEENS1_36VarlenDynamicPersistentTileSchedulerILi128ELi64ELi256ELi256ELb1ELb1ELb0ELb1ELb0ELb1EEEEEEEEEvNT_6ParamsE --------------------------
	.section	.text._ZN7cutlass13device_kernelIN5flash19enable_sm80_to_sm89INS1_16FlashAttnFwdSm80INS1_25CollectiveMainloopFwdSm80ILi8ELi2ELb0EN4cute5tupleIJNS5_1CILi128EEENS7_ILi64EEENS7_ILi192EEEEEELi192ENS_6half_tEfNS_4arch4Sm80ELb0ELb1ELb0ELb1ELb0ELb1ELb1ELb1EEENS1_21CollectiveEpilogueFwdINS6_IJS8_SA_S9_EEENS6_IJNS7_ILi1EEESI_SI_EEESC_SE_Li256ELb1ELb1ELb1ELb0EEENS1_36VarlenDynamicPersistentTileSchedulerILi128ELi64ELi256ELi256ELb1ELb1ELb0ELb1ELb0ELb1EEEEEEEEEvNT_6ParamsE,"ax",@progbits
	.sectioninfo	@"SHI_REGISTERS=247"
	.align	128
.text._ZN7cutlass13device_kernelIN5flash19enable_sm80_to_sm89INS1_16FlashAttnFwdSm80INS1_25CollectiveMainloopFwdSm80ILi8ELi2ELb0EN4cute5tupleIJNS5_1CILi128EEENS7_ILi64EEENS7_ILi192EEEEEELi192ENS_6half_tEfNS_4arch4Sm80ELb0ELb1ELb0ELb1ELb0ELb1ELb1ELb1EEENS1_21CollectiveEpilogueFwdINS6_IJS8_SA_S9_EEENS6_IJNS7_ILi1EEESI_SI_EEESC_SE_Li256ELb1ELb1ELb1ELb0EEENS1_36VarlenDynamicPersistentTileSchedulerILi128ELi64ELi256ELi256ELb1ELb1ELb0ELb1ELb0ELb1EEEEEEEEEvNT_6ParamsE:
        .type           _ZN7cutlass13device_kernelIN5flash19enable_sm80_to_sm89INS1_16FlashAttnFwdSm80INS1_25CollectiveMainloopFwdSm80ILi8ELi2ELb0EN4cute5tupleIJNS5_1CILi128EEENS7_ILi64EEENS7_ILi192EEEEEELi192ENS_6half_tEfNS_4arch4Sm80ELb0ELb1ELb0ELb1ELb0ELb1ELb1ELb1EEENS1_21CollectiveEpilogueFwdINS6_IJS8_SA_S9_EEENS6_IJNS7_ILi1EEESI_SI_EEESC_SE_Li256ELb1ELb1ELb1ELb0EEENS1_36VarlenDynamicPersistentTileSchedulerILi128ELi64ELi256ELi256ELb1ELb1ELb0ELb1ELb0ELb1EEEEEEEEEvNT_6ParamsE,@function
        .size           _ZN7cutlass13device_kernelIN5flash19enable_sm80_to_sm89INS1_16FlashAttnFwdSm80INS1_25CollectiveMainloopFwdSm80ILi8ELi2ELb0EN4cute5tupleIJNS5_1CILi128EEENS7_ILi64EEENS7_ILi192EEEEEELi192ENS_6half_tEfNS_4arch4Sm80ELb0ELb1ELb0ELb1ELb0ELb1ELb1ELb1EEENS1_21CollectiveEpilogueFwdINS6_IJS8_SA_S9_EEENS6_IJNS7_ILi1EEESI_SI_EEESC_SE_Li256ELb1ELb1ELb1ELb0EEENS1_36VarlenDynamicPersistentTileSchedulerILi128ELi64ELi256ELi256ELb1ELb1ELb0ELb1ELb0ELb1EEEEEEEEEvNT_6ParamsE,(.L_x_2504 - _ZN7cutlass13device_kernelIN5flash19enable_sm80_to_sm89INS1_16FlashAttnFwdSm80INS1_25CollectiveMainloopFwdSm80ILi8ELi2ELb0EN4cute5tupleIJNS5_1CILi128EEENS7_ILi64EEENS7_ILi192EEEEEELi192ENS_6half_tEfNS_4arch4Sm80ELb0ELb1ELb0ELb1ELb0ELb1ELb1ELb1EEENS1_21CollectiveEpilogueFwdINS6_IJS8_SA_S9_EEENS6_IJNS7_ILi1EEESI_SI_EEESC_SE_Li256ELb1ELb1ELb1ELb0EEENS1_36VarlenDynamicPersistentTileSchedulerILi128ELi64ELi256ELi256ELb1ELb1ELb0ELb1ELb0ELb1EEEEEEEEEvNT_6ParamsE)
        .other          _ZN7cutlass13device_kernelIN5flash19enable_sm80_to_sm89INS1_16FlashAttnFwdSm80INS1_25CollectiveMainloopFwdSm80ILi8ELi2ELb0EN4cute5tupleIJNS5_1CILi128EEENS7_ILi64EEENS7_ILi192EEEEEELi192ENS_6half_tEfNS_4arch4Sm80ELb0ELb1ELb0ELb1ELb0ELb1ELb1ELb1EEENS1_21CollectiveEpilogueFwdINS6_IJS8_SA_S9_EEENS6_IJNS7_ILi1EEESI_SI_EEESC_SE_Li256ELb1ELb1ELb1ELb0EEENS1_36VarlenDynamicPersistentTileSchedulerILi128ELi64ELi256ELi256ELb1ELb1ELb0ELb1ELb0ELb1EEEEEEEEEvNT_6ParamsE,@"STO_CUDA_ENTRY STV_DEFAULT"
_ZN7cutlass13device_kernelIN5flash19enable_sm80_to_sm89INS1_16FlashAttnFwdSm80INS1_25CollectiveMainloopFwdSm80ILi8ELi2ELb0EN4cute5tupleIJNS5_1CILi128EEENS7_ILi64EEENS7_ILi192EEEEEELi192ENS_6half_tEfNS_4arch4Sm80ELb0ELb1ELb0ELb1ELb0ELb1ELb1ELb1EEENS1_21CollectiveEpilogueFwdINS6_IJS8_SA_S9_EEENS6_IJNS7_ILi1EEESI_SI_EEESC_SE_Li256ELb1ELb1ELb1ELb0EEENS1_36VarlenDynamicPersistentTileSchedulerILi128ELi64ELi256ELi256ELb1ELb1ELb0ELb1ELb0ELb1EEEEEEEEEvNT_6ParamsE:
        /* <DEDUP_REMOVED lines=55> */
.L_x_1803:
        /* <DEDUP_REMOVED lines=16> */
.L_x_2026:
        /* <DEDUP_REMOVED lines=16> */
.L_x_2027:
[----:B--2---:R-:W-:-:S05]  /*0570*/  IMAD R9, R9, c[0x0][0x538], RZ ;  /* 0x00014e0009097a24 */ /* 0x004fca00078e02ff */
[----:B------:R-:W-:-:S04]  /*0580*/  IADD3 R6, R9, R6, RZ ;  /* 0x0000000609067210 */ /* 0x000fc80007ffe0ff */
[----:B------:R-:W-:-:S13]  /*0590*/  ISETP.GT.AND P0, PT, R6, UR4, PT ;  /* 0x0000000406007c0c */ /* 0x000fda000bf04270 */
[----:B-1----:R-:W-:Y:S05]  /*05a0*/  @!P0 BRA `(.L_x_1803) ;  /* 0xfffffdc000008947 */ /* 0x002fea000383ffff */
.L_x_1799:
[----:B------:R-:W-:-:S05]  /*05b0*/  IADD3 R204, -R9, R6, RZ ;  /* 0x0000000609cc7210 */ /* 0x000fca0007ffe1ff */
[----:B------:R-:W-:-:S05]  /*05c0*/  IMAD R0, R7, c[0x0][0x538], R204 ;  /* 0x00014e0007007a24 */ /* 0x000fca00078e02cc */
[----:B------:R-:W-:Y:S01]  /*05d0*/  ISETP.GT.AND P0, PT, R0, UR4, PT ;  /* 0x0000000400007c0c */ /* 0x000fe2000bf04270 */
[----:B------:R-:W-:-:S12]  /*05e0*/  BRA.DIV ~URZ, `(.L_x_1804) ;  /* 0x0001fee27f007947 */ /* 0x000fd8000b800000 */
[----:B------:R-:W-:-:S04]  /*05f0*/  VOTE.ANY R5, PT, !P0 ;  /* 0x0000000000057806 */ /* 0x000fc800040e0100 */
.L_x_2028:
[----:B------:R-:W1:Y:S02]  /*0600*/  POPC R6, R5 ;  /* 0x0000000500067309 */ /* 0x000e640000000000 */
[----:B-1----:R-:W-:Y:S01]  /*0610*/  IADD3 R207, R6, R207, RZ ;  /* 0x000000cf06cf7210 */ /* 0x002fe20007ffe0ff */
[----:B------:R-:W-:Y:S05]  /*0620*/  BRA.DIV ~URZ, `(.L_x_1805) ;  /* 0x0001fee27f007947 */ /* 0x000fea000b800000 */
[----:B------:R1:W2:Y:S01]  /*0630*/  SHFL.IDX PT, R4, R4, R6, 0x1f ;  /* 0x00001f0604047589 */ /* 0x0002a200000e0000 */
[----:B------:R-:W-:-:S03]  /*0640*/  MOV R11, RZ ;  /* 0x000000ff000b7202 */ /* 0x000fc60000000f00 */
[----:B------:R1:W3:Y:S04]  /*0650*/  SHFL.IDX PT, R3, R3, R6, 0x1f ;  /* 0x00001f0603037589 */ /* 0x0002e800000e0000 */
.L_x_2029:
[----:B------:R-:W-:Y:S01]  /*0660*/  ISETP.NE.AND P0, PT, R5, RZ, PT ;  /* 0x000000ff0500720c */ /* 0x000fe20003f05270 */
[----:B------:R-:W-:-:S12]  /*0670*/  BSSY B0, `(.L_x_1806) ;  /* 0x0000005000007945 */ /* 0x000fd80003800000 */
[----:B------:R-:W-:Y:S05]  /*0680*/  @!P0 BRA `(.L_x_1807) ;  /* 0x0000003000008947 */ /* 0x000fea0003800000 */
[----:B------:R-:W-:Y:S01]  /*0690*/  IADD3 R14, R6, -0x1, RZ ;  /* 0xffffffff060e7810 */ /* 0x000fe20007ffe0ff */
[----:B------:R-:W-:Y:S05]  /*06a0*/  BRA.DIV ~URZ, `(.L_x_1808) ;  /* 0x0001ff427f007947 */ /* 0x000fea000b800000 */
[----:B------:R4:W1:Y:S02]  /*06b0*/  SHFL.IDX PT, R11, R7, R14, 0x1f ;  /* 0x00001f0e070b7589 */ /* 0x00086400000e0000 */
.L_x_1807:
[----:B------:R-:W-:Y:S05]  /*06c0*/  BSYNC B0 ;  /* 0x0000000000007941 */ /* 0x000fea0003800000 */
.L_x_1806:
[----:B---3--:R-:W-:Y:S01]  /*06d0*/  ISETP.NE.AND P0, PT, R3, 0x1, PT ;  /* 0x000000010300780c */ /* 0x008fe20003f05270 */
[----:B-1----:R-:W-:Y:S01]  /*06e0*/  IMAD R204, R11, c[0x0][0x538], R204 ;  /* 0x00014e000bcc7a24 */ /* 0x002fe200078e02cc */
[----:B------:R-:W-:Y:S04]  /*06f0*/  BSSY B0, `(.L_x_1809) ;  /* 0x0000076000007945 */ /* 0x000fe80003800000 */
[----:B----4-:R-:W-:-:S07]  /*0700*/  IADD3 R7, -R204, UR4, RZ ;  /* 0x00000004cc077c10 */ /* 0x010fce000fffe1ff */
[----:B------:R-:W-:Y:S05]  /*0710*/  @!P0 BRA `(.L_x_1810) ;  /* 0x0000037000008947 */ /* 0x000fea0003800000 */
[-C--:B--2---:R-:W-:Y:S02]  /*0720*/  IABS R8, R4.reuse ;  /* 0x0000000400087213 */ /* 0x084fe40000000000 */
[----:B------:R-:W-:Y:S02]  /*0730*/  IABS R9, R3 ;  /* 0x0000000300097213 */ /* 0x000fe40000000000 */
[----:B------:R-:W1:Y:S01]  /*0740*/  I2F.RP R14, R8 ;  /* 0x00000008000e7306 */ /* 0x000e620000209400 */
[----:B------:R-:W-:Y:S02]  /*0750*/  IABS R5, R7 ;  /* 0x0000000700057213 */ /* 0x000fe40000000000 */
[----:B------:R-:W-:-:S05]  /*0760*/  IABS R0, R4 ;  /* 0x0000000400007213 */ /* 0x000fca0000000000 */
[----:B------:R-:W-:Y:S01]  /*0770*/  I2F.RP R12, R9 ;  /* 0x00000009000c7306 */ /* 0x000fe20000209400 */
[----:B------:R-:W-:-:S07]  /*0780*/  IMAD.MOV R0, RZ, RZ, -R0 ;  /* 0x000000ffff007224 */ /* 0x000fce00078e0a00 */
[----:B-1----:R-:W1:Y:S02]  /*0790*/  MUFU.RCP R10, R14 ;  /* 0x0000000e000a7308 */ /* 0x002e640000001000 */
[----:B-1----:R-:W-:-:S06]  /*07a0*/  IADD3 R10, R10, 0xffffffe, RZ ;  /* 0x0ffffffe0a0a7810 */ /* 0x002fcc0007ffe0ff */
[----:B------:R-:W1:Y:S02]  /*07b0*/  F2I.FTZ.U32.TRUNC.NTZ R11, R10 ;  /* 0x0000000a000b7305 */ /* 0x000e64000021f000 */
[----:B-1----:R-:W-:Y:S02]  /*07c0*/  IMAD.MOV R13, RZ, RZ, -R11 ;  /* 0x000000ffff0d7224 */ /* 0x002fe400078e0a0b */
[----:B------:R-:W-:Y:S02]  /*07d0*/  IMAD.MOV.U32 R10, RZ, RZ, RZ ;  /* 0x000000ffff0a7224 */ /* 0x000fe400078e00ff */
[----:B------:R-:W-:-:S04]  /*07e0*/  IMAD R6, R13, R8, RZ ;  /* 0x000000080d067224 */ /* 0x000fc800078e02ff */
[----:B------:R-:W-:Y:S02]  /*07f0*/  IMAD.HI.U32 R6, R11, R6, R10 ;  /* 0x000000060b067227 */ /* 0x000fe400078e000a */
[----:B------:R-:W1:Y:S04]  /*0800*/  MUFU.RCP R10, R12 ;  /* 0x0000000c000a7308 */ /* 0x000e680000001000 */
[----:B------:R-:W-:-:S04]  /*0810*/  IMAD.HI.U32 R6, R6, R5, RZ ;  /* 0x0000000506067227 */ /* 0x000fc800078e00ff */
[----:B------:R-:W-:Y:S01]  /*0820*/  IMAD R5, R6, R0, R5 ;  /* 0x0000000006057224 */ /* 0x000fe200078e0205 */
[----:B------:R-:W-:-:S04]  /*0830*/  LOP3.LUT R0, R7, R4, RZ, 0x3c, !PT ;  /* 0x0000000407007212 */ /* 0x000fc800078e3cff */
[----:B------:R-:W-:Y:S02]  /*0840*/  ISETP.GT.U32.AND P0, PT, R8, R5, PT ;  /* 0x000000050800720c */ /* 0x000fe40003f04070 */
[----:B------:R-:W-:Y:S02]  /*0850*/  ISETP.GE.AND P1, PT, R0, RZ, PT ;  /* 0x000000ff0000720c */ /* 0x000fe40003f26270 */
[----:B-1----:R-:W-:Y:S02]  /*0860*/  IADD3 R10, R10, 0xffffffe, RZ ;  /* 0x0ffffffe0a0a7810 */ /* 0x002fe40007ffe0ff */
[----:B------:R-:W-:Y:S02]  /*0870*/  IABS R0, R3 ;  /* 0x0000000300007213 */ /* 0x000fe40000000000 */
[----:B------:R-:W1:Y:S03]  /*0880*/  F2I.FTZ.U32.TRUNC.NTZ R11, R10 ;  /* 0x0000000a000b7305 */ /* 0x000e66000021f000 */
[----:B------:R-:W-:-:S02]  /*0890*/  IMAD.MOV R0, RZ, RZ, -R0 ;  /* 0x000000ffff007224 */ /* 0x000fc400078e0a00 */
[----:B------:R-:W-:Y:S01]  /*08a0*/  @!P0 IMAD.IADD R5, R5, 0x1, -R8 ;  /* 0x0000000105058824 */ /* 0x000fe200078e0a08 */
[----:B------:R-:W-:Y:S02]  /*08b0*/  @!P0 IADD3 R6, R6, 0x1, RZ ;  /* 0x0000000106068810 */ /* 0x000fe40007ffe0ff */
[----:B------:R-:W-:Y:S02]  /*08c0*/  ISETP.NE.AND P0, PT, R4, RZ, PT ;  /* 0x000000ff0400720c */ /* 0x000fe40003f05270 */
[----:B------:R-:W-:Y:S01]  /*08d0*/  ISETP.GE.U32.AND P2, PT, R5, R8, PT ;  /* 0x000000080500720c */ /* 0x000fe20003f46070 */
[----:B-1----:R-:W-:Y:S02]  /*08e0*/  IMAD.MOV R8, RZ, RZ, -R11 ;  /* 0x000000ffff087224 */ /* 0x002fe400078e0a0b */
[----:B------:R-:W-:Y:S02]  /*08f0*/  IMAD.MOV.U32 R10, RZ, RZ, RZ ;  /* 0x000000ffff0a7224 */ /* 0x000fe400078e00ff */
[----:B------:R-:W-:-:S08]  /*0900*/  IMAD R8, R8, R9, RZ ;  /* 0x0000000908087224 */ /* 0x000fd000078e02ff */
[----:B------:R-:W-:Y:S01]  /*0910*/  @P2 IADD3 R6, R6, 0x1, RZ ;  /* 0x0000000106062810 */ /* 0x000fe20007ffe0ff */
[----:B------:R-:W-:-:S04]  /*0920*/  IMAD.HI.U32 R8, R11, R8, R10 ;  /* 0x000000080b087227 */ /* 0x000fc800078e000a */
        /* <DEDUP_REMOVED lines=22> */
.L_x_1810:
[----:B------:R-:W-:-:S04]  /*0a90*/  IMAD.MOV.U32 R0, RZ, RZ, 0x4 ;  /* 0x00000004ff007424 */ /* 0x000fc800078e00ff */
[----:B------:R-:W-:-:S05]  /*0aa0*/  IMAD.WIDE R14, R207, R0, c[0x0][0x590] ;  /* 0x00016400cf0e7625 */ /* 0x000fca00078e0200 */
[----:B------:R-:W3:Y:S01]  /*0ab0*/  LDG.E R5, [R14.64] ;  /* 0x000000080e057981 */ /* 0x000ee2000c1e1900 */
        /* <DEDUP_REMOVED lines=26> */
[----:B------:R-:W-:Y:S02]  /*0c60*/  IMAD.MOV R9, RZ, RZ, -R10 ;  /* 0x000000ffff097224 */ /* 0x000fe400078e0a0a */
[----:B------:R-:W-:Y:S01]  /*0c70*/  IMAD.MOV.U32 R10, RZ, RZ, RZ ;  /* 0x000000ffff0a7224 */ /* 0x000fe200078e00ff */
[----:B------:R-:W-:Y:S01]  /*0c80*/  IADD3 R8, -R0, c[0x0][0x538], RZ ;  /* 0x00014e0000087a10 */ /* 0x000fe20007ffe1ff */
[----:B------:R-:W-:-:S03]  /*0c90*/  IMAD R6, R6, R9, R7 ;  /* 0x0000000906067224 */ /* 0x000fc600078e0207 */
[----:B------:R-:W-:Y:S02]  /*0ca0*/  IMNMX R5, R5, R8, PT ;  /* 0x0000000805057217 */ /* 0x000fe40003800200 */
[----:B------:R-:W-:Y:S02]  /*0cb0*/  IABS R7, R6 ;  /* 0x0000000600077213 */ /* 0x000fe40000000000 */
[----:B------:R-:W-:Y:S02]  /*0cc0*/  IABS R8, R5 ;  /* 0x0000000500087213 */ /* 0x000fe40000000000 */
[----:B------:R-:W-:Y:S02]  /*0cd0*/  IADD3 R0, R0, 0x1000000, R6 ;  /* 0x0100000000007810 */ /* 0x000fe40007ffe006 */
[----:B------:R-:W1:Y:S08]  /*0ce0*/  I2F.RP R12, R8 ;  /* 0x00000008000c7306 */ /* 0x000e700000209400 */
[----:B-1----:R-:W1:Y:S02]  /*0cf0*/  MUFU.RCP R11, R12 ;  /* 0x0000000c000b7308 */ /* 0x002e640000001000 */
[----:B-1----:R-:W-:-:S06]  /*0d00*/  IADD3 R11, R11, 0xffffffe, RZ ;  /* 0x0ffffffe0b0b7810 */ /* 0x002fcc0007ffe0ff */
[----:B------:R-:W1:Y:S02]  /*0d10*/  F2I.FTZ.U32.TRUNC.NTZ R11, R11 ;  /* 0x0000000b000b7305 */ /* 0x000e64000021f000 */
[----:B-1----:R-:W-:-:S04]  /*0d20*/  IMAD.MOV R3, RZ, RZ, -R11 ;  /* 0x000000ffff037224 */ /* 0x002fc800078e0a0b */
        /* <DEDUP_REMOVED lines=15> */
[----:B------:R-:W-:Y:S01]  /*0e20*/  @!P1 IMAD.MOV R10, RZ, RZ, -R10 ;  /* 0x000000ffff0a9224 */ /* 0x000fe200078e0a0a */
[----:B------:R-:W-:-:S05]  /*0e30*/  @!P0 LOP3.LUT R10, RZ, R5, RZ, 0x33, !PT ;  /* 0x00000005ff0a8212 */ /* 0x000fca00078e33ff */
[----:B------:R-:W-:Y:S02]  /*0e40*/  IMAD R206, R10, R3, R0 ;  /* 0x000000030ace7224 */ /* 0x000fe400078e0200 */
.L_x_1811:
[----:B------:R-:W-:Y:S05]  /*0e50*/  BSYNC B0 ;  /* 0x0000000000007941 */ /* 0x000fea0003800000 */
.L_x_1809:
[----:B------:R-:W-:-:S04]  /*0e60*/  LOP3.LUT R205, RZ, R10, RZ, 0x33, !PT ;  /* 0x0000000affcd7212 */ /* 0x000fc800078e33ff */
[----:B------:R-:W-:Y:S01]  /*0e70*/  IADD3 R205, R205, R4, RZ ;  /* 0x00000004cdcd7210 */ /* 0x000fe20007ffe0ff */
[----:B------:R-:W-:Y:S05]  /*0e80*/  BRA `(.L_x_1812) ;  /* 0x0000004000007947 */ /* 0x000fea0003800000 */
.L_x_1800:
[----:B------:R-:W-:Y:S01]  /*0e90*/  IMAD.MOV.U32 R205, RZ, RZ, RZ ;  /* 0x000000ffffcd7224 */ /* 0x000fe200078e00ff */
[----:B------:R-:W-:Y:S01]  /*0ea0*/  MOV R206, RZ ;  /* 0x000000ff00ce7202 */ /* 0x000fe20000000f00 */
[----:B------:R-:W-:Y:S01]  /*0eb0*/  IMAD.U32 R204, RZ, RZ, UR4 ;  /* 0x00000004ffcc7e24 */ /* 0x000fe2000f8e00ff */
[----:B------:R-:W-:Y:S02]  /*0ec0*/  MOV R207, c[0x0][0x53c] ;  /* 0x00014f0000cf7a02 */ /* 0x000fe40000000f00 */
.L_x_1812:
[----:B------:R-:W-:Y:S01]  /*0ed0*/  ISETP.NE.AND P0, PT, R2, RZ, PT ;  /* 0x000000ff0200720c */ /* 0x000fe20003f05270 */
[----:B------:R-:W-:-:S12]  /*0ee0*/  WARPSYNC 0xffffffff ;  /* 0xffffffff00007948 */ /* 0x000fd80003800000 */
[----:B------:R1:W-:Y:S04]  /*0ef0*/  @!P0 STS.128 [0x24100], R204 ;  /* 0x024100ccff008388 */ /* 0x0003e80000000c00 */
[----:B------:R-:W-:Y:S06]  /*0f00*/  BAR.ARV 0x5, 0x100 ;  /* 0x0144000000007b1d */ /* 0x000fec0000002000 */
.L_x_1798:
[----:B-1----:R-:W-:-:S13]  /*0f10*/  ISETP.GE.AND P0, PT, R207, c[0x0][0x53c], PT ;  /* 0x00014f00cf007a0c */ /* 0x002fda0003f06270 */
[----:B------:R-:W-:Y:S05]  /*0f20*/  @P0 EXIT ;  /* 0x000000000000094d */ /* 0x000fea0003800000 */
[----:B------:R-:W-:-:S04]  /*0f30*/  SHF.R.S32.HI R2, RZ, 0x1f, R211 ;  /* 0x0000001fff027819 */ /* 0x000fc800000114d3 */
[CC--:B------:R-:W-:Y:S02]  /*0f40*/  LEA.HI R9, R2.reuse, R211.reuse, RZ, 0x3 ;  /* 0x000000d302097211 */ /* 0x0c0fe400078f18ff */
[CC--:B------:R-:W-:Y:S02]  /*0f50*/  LEA.HI R7, R2.reuse, R211.reuse, RZ, 0x4 ;  /* 0x000000d302077211 */ /* 0x0c0fe400078f20ff */
[----:B------:R-:W-:Y:S02]  /*0f60*/  SHF.R.S32.HI R5, RZ, 0x3, R9 ;  /* 0x00000003ff057819 */ /* 0x000fe40000011409 */
[----:B------:R-:W-:Y:S02]  /*0f70*/  LOP3.LUT R0, R9, 0xfffffff8, RZ, 0xc0, !PT ;  /* 0xfffffff809007812 */ /* 0x000fe400078ec0ff */
[----:B------:R-:W-:Y:S01]  /*0f80*/  SHF.R.S32.HI R8, RZ, 0x4, R7 ;  /* 0x00000004ff087819 */ /* 0x000fe20000011407 */
[----:B------:R-:W-:Y:S01]  /*0f90*/  IMAD.SHL.U32 R5, R5, 0x40, RZ ;  /* 0x0000004005057824 */ /* 0x000fe200078e00ff */
[----:B------:R-:W-:Y:S01]  /*0fa0*/  LEA.HI R3, R2, R211, RZ, 0x6 ;  /* 0x000000d302037211 */ /* 0x000fe200078f30ff */
[----:B------:R-:W-:Y:S01]  /*0fb0*/  IMAD.IADD R0, R211, 0x1, -R0 ;  /* 0x00000001d3007824 */ /* 0x000fe200078e0a00 */
[----:B------:R-:W-:-:S02]  /*0fc0*/  LOP3.LUT R10, R7, 0xfffffff0, RZ, 0xc0, !PT ;  /* 0xfffffff0070a7812 */ /* 0x000fc400078ec0ff */
[----:B------:R-:W-:Y:S01]  /*0fd0*/  LEA.HI R7, R7, R8, RZ, 0x1 ;  /* 0x0000000807077211 */ /* 0x000fe200078f08ff */
[----:B------:R-:W-:Y:S01]  /*0fe0*/  IMAD.SHL.U32 R3, R3, 0x8, RZ ;  /* 0x0000000803037824 */ /* 0x000fe200078e00ff */
[----:B------:R-:W-:Y:S01]  /*0ff0*/  LOP3.LUT R5, R5, 0x1c0, RZ, 0xc0, !PT ;  /* 0x000001c005057812 */ /* 0x000fe200078ec0ff */
[C---:B------:R-:W-:Y:S01]  /*1000*/  IMAD.SHL.U32 R228, R0.reuse, 0x8, RZ ;  /* 0x0000000800e47824 */ /* 0x040fe200078e00ff */
[----:B------:R-:W-:Y:S01]  /*1010*/  LOP3.LUT R7, R7, 0xfffffffe, RZ, 0xc0, !PT ;  /* 0xfffffffe07077812 */ /* 0x000fe200078ec0ff */
[----:B------:R-:W-:Y:S01]  /*1020*/  IMAD.IADD R13, R211, 0x1, -R10 ;  /* 0x00000001d30d7824 */ /* 0x000fe200078e0a0a */
[----:B------:R-:W-:Y:S01]  /*1030*/  LOP3.LUT R3, R3, 0x7ffffe00, RZ, 0xc0, !PT ;  /* 0x7ffffe0003037812 */ /* 0x000fe200078ec0ff */
[----:B------:R-:W-:Y:S01]  /*1040*/  IMAD.SHL.U32 R0, R0, 0x40, RZ ;  /* 0x0000004000007824 */ /* 0x000fe200078e00ff */
[----:B------:R-:W-:Y:S01]  /*1050*/  SHF.R.U32.HI R140, RZ, 0x3, R5 ;  /* 0x00000003ff8c7819 */ /* 0x000fe20000011605 */
[----:B------:R-:W-:Y:S01]  /*1060*/  IMAD.IADD R7, R8, 0x1, -R7 ;  /* 0x0000000108077824 */ /* 0x000fe200078e0a07 */
[----:B------:R-:W-:-:S02]  /*1070*/  LOP3.LUT R4, R5, 0x38, R228, 0xf8, !PT ;  /* 0x0000003805047812 */ /* 0x000fc400078ef8e4 */
[----:B------:R-:W-:Y:S02]  /*1080*/  LEA.HI R6, R2, R211, RZ, 0x5 ;  /* 0x000000d302067211 */ /* 0x000fe400078f28ff */
[----:B------:R-:W-:Y:S02]  /*1090*/  SHF.R.S32.HI R8, RZ, 0x1f, R13 ;  /* 0x0000001fff087819 */ /* 0x000fe4000001140d */
[----:B------:R-:W-:Y:S02]  /*10a0*/  LOP3.LUT R140, R3, R4, R140, 0xf6, !PT ;  /* 0x00000004038c7212 */ /* 0x000fe400078ef68c */
[--C-:B------:R-:W-:Y:S02]  /*10b0*/  SHF.R.S32.HI R5, RZ, 0x5, R6.reuse ;  /* 0x00000005ff057819 */ /* 0x100fe40000011406 */
[----:B------:R-:W-:Y:S01]  /*10c0*/  SHF.R.S32.HI R4, RZ, 0x1f, R6 ;  /* 0x0000001fff047819 */ /* 0x000fe20000011406 */
[----:B------:R-:W-:Y:S01]  /*10d0*/  IMAD.SHL.U32 R140, R140, 0x2, RZ ;  /* 0x000000028c8c7824 */ /* 0x000fe200078e00ff */
[----:B------:R-:W-:-:S02]  /*10e0*/  LEA.HI R3, R8, R13, RZ, 0x3 ;  /* 0x0000000d08037211 */ /* 0x000fc400078f18ff */
[----:B------:R-:W-:Y:S02]  /*10f0*/  LOP3.LUT R6, R6, 0xffffffe0, RZ, 0xc0, !PT ;  /* 0xffffffe006067812 */ /* 0x000fe400078ec0ff */
[----:B------:R-:W-:Y:S02]  /*1100*/  LEA.HI R4, R4, R5, RZ, 0x3 ;  /* 0x0000000504047211 */ /* 0x000fe400078f18ff */
[----:B------:R-:W-:Y:S01]  /*1110*/  LEA.HI R2, R2, R211, RZ, 0x2 ;  /* 0x000000d302027211 */ /* 0x000fe200078f10ff */
[----:B------:R-:W-:Y:S01]  /*1120*/  IMAD.IADD R11, R211, 0x1, -R6 ;  /* 0x00000001d30b7824 */ /* 0x000fe200078e0a06 */
[C---:B------:R-:W-:Y:S01]  /*1130*/  LOP3.LUT R8, R3.reuse, 0xfffffff8, RZ, 0xc0, !PT ;  /* 0xfffffff803087812 */ /* 0x040fe200078ec0ff */
[----:B------:R-:W-:Y:S01]  /*1140*/  IMAD.SHL.U32 R3, R3, 0x40, RZ ;  /* 0x0000004003037824 */ /* 0x000fe200078e00ff */
[----:B------:R-:W-:Y:S02]  /*1150*/  LOP3.LUT R0, R0, 0x1c0, RZ, 0xc0, !PT ;  /* 0x000001c000007812 */ /* 0x000fe400078ec0ff */
[----:B------:R-:W-:Y:S01]  /*1160*/  LOP3.LUT R4, R4, 0xffffff8, RZ, 0xc0, !PT ;  /* 0x0ffffff804047812 */ /* 0x000fe200078ec0ff */
[----:B------:R-:W-:Y:S01]  /*1170*/  IMAD.IADD R8, R13, 0x1, -R8 ;  /* 0x000000010d087824 */ /* 0x000fe200078e0a08 */
[----:B------:R-:W-:-:S02]  /*1180*/  LOP3.LUT R214, R2, 0xfffffffc, RZ, 0xc0, !PT ;  /* 0xfffffffc02d67812 */ /* 0x000fc400078ec0ff */
[----:B------:R-:W-:Y:S01]  /*1190*/  LOP3.LUT R9, R0, 0x8, R9, 0xf8, !PT ;  /* 0x0000000800097812 */ /* 0x000fe200078ef809 */
[----:B------:R-:W-:Y:S01]  /*11a0*/  IMAD.IADD R13, R5, 0x1, -R4 ;  /* 0x00000001050d7824 */ /* 0x000fe200078e0a04 */
[----:B------:R-:W-:Y:S01]  /*11b0*/  SHF.R.U32.HI R0, RZ, 0x3, R0 ;  /* 0x00000003ff007819 */ /* 0x000fe20000011600 */
[----:B------:R-:W-:Y:S01]  /*11c0*/  IMAD.IADD R214, R211, 0x1, -R214 ;  /* 0x00000001d3d67824 */ /* 0x000fe200078e0ad6 */
[----:B------:R-:W-:Y:S01]  /*11d0*/  SHF.R.S32.HI R218, RZ, 0x1f, R11 ;  /* 0x0000001fffda7819 */ /* 0x000fe2000001140b */
[----:B------:R-:W-:Y:S01]  /*11e0*/  IMAD.SHL.U32 R4, R8, 0x40, RZ ;  /* 0x0000004008047824 */ /* 0x000fe200078e00ff */
[----:B------:R-:W-:Y:S01]  /*11f0*/  LOP3.LUT R0, R9, R0, RZ, 0x3c, !PT ;  /* 0x0000000009007212 */ /* 0x000fe200078e3cff */
[----:B------:R-:W-:Y:S01]  /*1200*/  IMAD.SHL.U32 R9, R7, 0x8, RZ ;  /* 0x0000000807097824 */ /* 0x000fe200078e00ff */
[----:B------:R-:W-:Y:S01]  /*1210*/  LEA.HI R218, R218, R11, RZ, 0x2 ;  /* 0x0000000bdada7211 */ /* 0x000fe200078f10ff */
[----:B------:R-:W-:Y:S01]  /*1220*/  IMAD.SHL.U32 R5, R5, 0x400, RZ ;  /* 0x0000040005057824 */ /* 0x000fe200078e00ff */
[C---:B------:R-:W-:Y:S01]  /*1230*/  LEA.HI R213, R214.reuse, R214, RZ, 0x1 ;  /* 0x000000d6d6d57211 */ /* 0x040fe200078f08ff */
[----:B------:R-:W-:Y:S01]  /*1240*/  IMAD.SHL.U32 R142, R214, 0x4, RZ ;  /* 0x00000004d68e7824 */ /* 0x000fe200078e00ff */
[----:B------:R-:W-:Y:S01]  /*1250*/  LOP3.LUT R4, R4, 0x1c0, RZ, 0xc0, !PT ;  /* 0x000001c004047812 */ /* 0x000fe200078ec0ff */
[----:B------:R-:W-:Y:S01]  /*1260*/  IMAD R0, R7, 0x200, R0 ;  /* 0x0000020007007824 */ /* 0x000fe200078e0200 */
[----:B------:R-:W-:Y:S01]  /*1270*/  SHF.R.S32.HI R6, RZ, 0x2, R218 ;  /* 0x00000002ff067819 */ /* 0x000fe200000114da */
[----:B------:R-:W-:Y:S01]  /*1280*/  IMAD.MOV.U32 R7, RZ, RZ, 0x40 ;  /* 0x00000040ff077424 */ /* 0x000fe200078e00ff */
[----:B------:R-:W-:Y:S01]  /*1290*/  LOP3.LUT R213, R213, 0x1ffffffe, RZ, 0xc0, !PT ;  /* 0x1ffffffed5d57812 */ /* 0x000fe200078ec0ff */
[----:B------:R-:W-:Y:S01]  /*12a0*/  IMAD.SHL.U32 R144, R214, 0x8, RZ ;  /* 0x00000008d6907824 */ /* 0x000fe200078e00ff */
[----:B------:R-:W-:Y:S01]  /*12b0*/  LOP3.LUT R9, R4, 0x8, R9, 0xf8, !PT ;  /* 0x0000000804097812 */ /* 0x000fe200078ef809 */
[----:B------:R-:W-:Y:S01]  /*12c0*/  IMAD R6, R13, 0x10, R6 ;  /* 0x000000100d067824 */ /* 0x000fe200078e0206 */
[----:B------:R-:W-:Y:S01]  /*12d0*/  SHF.R.U32.HI R4, RZ, 0x3, R4 ;  /* 0x00000003ff047819 */ /* 0x000fe20000011604 */
[----:B------:R-:W-:Y:S01]  /*12e0*/  IMAD.IADD R213, R214, 0x1, -R213 ;  /* 0x00000001d6d57824 */ /* 0x000fe200078e0ad5 */
[----:B------:R-:W-:-:S02]  /*12f0*/  SHF.R.S32.HI R217, RZ, 0x2, R2 ;  /* 0x00000002ffd97819 */ /* 0x000fc40000011402 */
[----:B------:R-:W-:Y:S01]  /*1300*/  SHF.R.S32.HI R2, RZ, 0x1f, R2 ;  /* 0x0000001fff027819 */ /* 0x000fe20000011402 */
[----:B------:R-:W-:Y:S01]  /*1310*/  IMAD R213, R213, 0x8, R6 ;  /* 0x00000008d5d57824 */ /* 0x000fe200078e0206 */
[----:B------:R-:W-:Y:S01]  /*1320*/  LOP3.LUT R4, R9, R4, RZ, 0x3c, !PT ;  /* 0x0000000409047212 */ /* 0x000fe200078e3cff */
[----:B------:R-:W-:Y:S01]  /*1330*/  IMAD.MOV.U32 R6, RZ, RZ, 0x20 ;  /* 0x00000020ff067424 */ /* 0x000fe200078e00ff */
[----:B------:R-:W-:Y:S02]  /*1340*/  LOP3.LUT R3, R3, 0xfffffe00, RZ, 0xc0, !PT ;  /* 0xfffffe0003037812 */ /* 0x000fe400078ec0ff */
[----:B------:R-:W-:Y:S02]  /*1350*/  R2P PR, R8, 0x6 ;  /* 0x0000000608007804 */ /* 0x000fe40000000000 */
[----:B------:R-:W-:Y:S02]  /*1360*/  LEA.HI R8, R2, R217, RZ, 0x3 ;  /* 0x000000d902087211 */ /* 0x000fe400078f18ff */
[----:B------:R-:W-:-:S02]  /*1370*/  IADD3 R2, R4, R3, R5 ;  /* 0x0000000304027210 */ /* 0x000fc40007ffe005 */
[----:B------:R-:W-:Y:S02]  /*1380*/  LOP3.LUT R4, R4, R3, RZ, 0xfc, !PT ;  /* 0x0000000304047212 */ /* 0x000fe400078efcff */
[----:B------:R-:W-:Y:S02]  /*1390*/  IADD3 R3, R142, 0x40, RZ ;  /* 0x000000408e037810 */ /* 0x000fe40007ffe0ff */
[----:B------:R-:W-:Y:S02]  /*13a0*/  LOP3.LUT R218, R218, 0x7ffffffc, RZ, 0xc0, !PT ;  /* 0x7ffffffcdada7812 */ /* 0x000fe400078ec0ff */
[----:B------:R-:W-:Y:S01]  /*13b0*/  SEL R195, R6, 0xffffffe0, !P1 ;  /* 0xffffffe006c37807 */ /* 0x000fe20004800000 */
[----:B------:R-:W-:Y:S01]  /*13c0*/  IMAD.IADD R138, R142, 0x1, R3 ;  /* 0x000000018e8a7824 */ /* 0x000fe200078e0203 */
[----:B------:R-:W-:Y:S01]  /*13d0*/  LEA R146, R4, 0x100, 0x1 ;  /* 0x0000010004927811 */ /* 0x000fe200078e08ff */
[----:B------:R-:W-:Y:S01]  /*13e0*/  IMAD.IADD R218, R11, 0x1, -R218 ;  /* 0x000000010bda7824 */ /* 0x000fe200078e0ada */
[----:B------:R-:W-:-:S02]  /*13f0*/  LEA R196, R2, 0x18100, 0x1 ;  /* 0x0001810002c47811 */ /* 0x000fc400078e08ff */
[----:B------:R-:W-:Y:S01]  /*1400*/  LOP3.LUT R8, R8, 0xfffffff8, RZ, 0xc0, !PT ;  /* 0xfffffff808087812 */ /* 0x000fe200078ec0ff */
[----:B------:R-:W-:Y:S01]  /*1410*/  IMAD.SHL.U32 R218, R218, 0x2, RZ ;  /* 0x00000002dada7824 */ /* 0x000fe200078e00ff */
[----:B------:R-:W-:Y:S01]  /*1420*/  IADD3 R5, R142, 0x20, RZ ;  /* 0x000000208e057810 */ /* 0x000fe20007ffe0ff */
[----:B------:R-:W-:Y:S01]  /*1430*/  IMAD.IADD R193, R196, 0x1, R195 ;  /* 0x00000001c4c17824 */ /* 0x000fe200078e02c3 */
[----:B------:R-:W-:Y:S01]  /*1440*/  SEL R3, R7, 0xffffffc0, !P2 ;  /* 0xffffffc007037807 */ /* 0x000fe20005000000 */
[----:B------:R-:W-:Y:S01]  /*1450*/  IMAD.IADD R215, R217, 0x1, -R8 ;  /* 0x00000001d9d77824 */ /* 0x000fe200078e0a08 */
[----:B------:R-:W-:Y:S01]  /*1460*/  LEA R194, R0, 0xc100, 0x1 ;  /* 0x0000c10000c27811 */ /* 0x000fe200078e08ff */
[--C-:B------:R-:W-:Y:S01]  /*1470*/  IMAD.IADD R0, R195, 0x1, R146.reuse ;  /* 0x00000001c3007824 */ /* 0x100fe200078e0292 */
[C---:B------:R-:W-:Y:S01]  /*1480*/  IADD3 R137, R142.reuse, 0x30, RZ ;  /* 0x000000308e897810 */ /* 0x040fe20007ffe0ff */
[C---:B------:R-:W-:Y:S01]  /*1490*/  IMAD.IADD R139, R142.reuse, 0x1, R5 ;  /* 0x000000018e8b7824 */ /* 0x040fe200078e0205 */
[----:B------:R-:W-:Y:S01]  /*14a0*/  IADD3 R136, R142, 0x50, RZ ;  /* 0x000000508e887810 */ /* 0x000fe20007ffe0ff */
[--C-:B------:R-:W-:Y:S01]  /*14b0*/  IMAD.IADD R192, R196, 0x1, R3.reuse ;  /* 0x00000001c4c07824 */ /* 0x100fe200078e0203 */
[----:B------:R-:W-:Y:S01]  /*14c0*/  IADD3 R212, R228, 0x40, RZ ;  /* 0x00000040e4d47810 */ /* 0x000fe20007ffe0ff */
[C---:B------:R-:W-:Y:S01]  /*14d0*/  IMAD.IADD R141, R3.reuse, 0x1, R146 ;  /* 0x00000001038d7824 */ /* 0x040fe200078e0292 */
[C---:B------:R-:W-:Y:S01]  /*14e0*/  IADD3 R10, R140.reuse, 0x100, RZ ;  /* 0x000001008c0a7810 */ /* 0x040fe20007ffe0ff */
[----:B------:R-:W-:Y:S01]  /*14f0*/  IMAD.IADD R219, R3, 0x1, R0 ;  /* 0x0000000103db7824 */ /* 0x000fe200078e0200 */
[----:B------:R-:W-:Y:S01]  /*1500*/  IADD3 R11, R140, 0xc100, RZ ;  /* 0x0000c1008c0b7810 */ /* 0x000fe20007ffe0ff */
[----:B------:R-:W-:-:S02]  /*1510*/  IMAD.IADD R147, R193, 0x1, R3 ;  /* 0x00000001c1937824 */ /* 0x000fc400078e0203 */
.L_x_2025:
[----:B------:R-:W-:Y:S01]  /*1520*/  ISETP.NE.U32.AND P0, PT, RZ, c[0x0][0x370], PT ;  /* 0x0000dc00ff007a0c */ /* 0x000fe20003f05070 */
[----:B------:R-:W-:Y:S01]  /*1530*/  IMAD.MOV.U32 R4, RZ, RZ, 0x4 ;  /* 0x00000004ff047424 */ /* 0x000fe200078e00ff */
[----:B------:R-:W-:Y:S01]  /*1540*/  ISETP.NE.U32.AND P1, PT, RZ, c[0x0][0x360], PT ;  /* 0x0000d800ff007a0c */ /* 0x000fe20003f25070 */
[----:B------:R-:W-:Y:S01]  /*1550*/  CS2R R80, SRZ ;  /* 0x0000000000507805 */ /* 0x000fe2000001ff00 */
[----:B------:R-:W-:Y:S01]  /*1560*/  ISETP.NE.AND.EX P2, PT, RZ, c[0x0][0x374], PT, P0 ;  /* 0x0000dd00ff007a0c */ /* 0x000fe20003f45300 */
[----:B------:R-:W-:Y:S01]  /*1570*/  IMAD.MOV.U32 R79, RZ, RZ, RZ ;  /* 0x000000ffff4f7224 */ /* 0x000fe200078e00ff */
[----:B------:R-:W-:Y:S01]  /*1580*/  ISETP.NE.AND.EX P0, PT, RZ, c[0x0][0x364], PT, P1 ;  /* 0x0000d900ff007a0c */ /* 0x000fe20003f05310 */
[----:B------:R-:W-:Y:S01]  /*1590*/  IMAD.MOV.U32 R2, RZ, RZ, RZ ;  /* 0x000000ffff027224 */ /* 0x000fe200078e00ff */
[----:B------:R-:W-:Y:S01]  /*15a0*/  ISETP.NE.U32.AND P1, PT, RZ, c[0x0][0x348], PT ;  /* 0x0000d200ff007a0c */ /* 0x000fe20003f25070 */
[----:B------:R-:W-:Y:S01]  /*15b0*/  IMAD.WIDE R6, R207, R4, c[0x0][0x348] ;  /* 0x0000d200cf067625 */ /* 0x000fe200078e0204 */
[----:B------:R-:W-:-:S02]  /*15c0*/  ISETP.NE.U32.AND P5, PT, RZ, c[0x0][0x350], PT ;  /* 0x0000d400ff007a0c */ /* 0x000fc40003fa5070 */
[----:B------:R-:W-:Y:S01]  /*15d0*/  ISETP.NE.U32.AND P4, PT, RZ, c[0x0][0x358], PT ;  /* 0x0000d600ff007a0c */ /* 0x000fe20003f85070 */
[CC--:B------:R-:W-:Y:S01]  /*15e0*/  IMAD.WIDE R8, R207.reuse, R4.reuse, c[0x0][0x350] ;  /* 0x0000d400cf087625 */ /* 0x0c0fe200078e0204 */
[----:B------:R-:W-:Y:S02]  /*15f0*/  ISETP.NE.AND.EX P1, PT, RZ, c[0x0][0x34c], PT, P1 ;  /* 0x0000d300ff007a0c */ /* 0x000fe40003f25310 */
[----:B------:R-:W-:Y:S01]  /*1600*/  ISETP.NE.AND.EX P5, PT, RZ, c[0x0][0x354], PT, P5 ;  /* 0x0000d500ff007a0c */ /* 0x000fe20003fa5350 */
[----:B------:R-:W-:Y:S01]  /*1610*/  @P2 IMAD.WIDE R16, R207, R4, c[0x0][0x370] ;  /* 0x0000dc00cf102625 */ /* 0x000fe200078e0204 */
[----:B------:R-:W-:-:S03]  /*1620*/  ISETP.NE.AND.EX P4, PT, RZ, c[0x0][0x35c], PT, P4 ;  /* 0x0000d700ff007a0c */ /* 0x000fc60003f85340 */
[CC--:B------:R-:W-:Y:S01]  /*1630*/  @P0 IMAD.WIDE R14, R207.reuse, R4.reuse, c[0x0][0x360] ;  /* 0x0000d800cf0e0625 */ /* 0x0c0fe200078e0204 */
[----:B------:R1:W5:Y:S03]  /*1640*/  @P2 LDG.E R81, [R16.64] ;  /* 0x0000000810512981 */ /* 0x000366000c1e1900 */
[----:B------:R-:W-:Y:S01]  /*1650*/  IMAD.WIDE R12, R207, R4, c[0x0][0x358] ;  /* 0x0000d600cf0c7625 */ /* 0x000fe200078e0204 */
        /* <DEDUP_REMOVED lines=12> */
.L_x_1813:
[----:B------:R-:W-:-:S04]  /*1720*/  ISETP.NE.U32.AND P0, PT, RZ, c[0x0][0x368], PT ;  /* 0x0000da00ff007a0c */ /* 0x000fc80003f05070 */
[----:B------:R-:W-:-:S13]  /*1730*/  ISETP.NE.AND.EX P0, PT, RZ, c[0x0][0x36c], PT, P0 ;  /* 0x0000db00ff007a0c */ /* 0x000fda0003f05300 */
[----:B------:R-:W-:Y:S05]  /*1740*/  @!P0 BRA `(.L_x_1814) ;  /* 0x0000003000008947 */ /* 0x000fea0003800000 */
[----:B-1----:R-:W-:-:S06]  /*1750*/  IMAD.WIDE R6, R207, R4, c[0x0][0x368] ;  /* 0x0000da00cf067625 */ /* 0x002fcc00078e0204 */
[----:B------:R1:W5:Y:S01]  /*1760*/  LDG.E R6, [R6.64] ;  /* 0x0000000806067981 */ /* 0x000362000c1e1900 */
[----:B------:R-:W-:Y:S05]  /*1770*/  BRA `(.L_x_1815) ;  /* 0x0000005000007947 */ /* 0x000fea0003800000 */
.L_x_1814:
[----:B-1----:R-:W-:Y:S01]  /*1780*/  MOV R6, c[0x0][0x1d0] ;  /* 0x0000740000067a02 */ /* 0x002fe20000000f00 */
[----:B------:R-:W-:Y:S05]  /*1790*/  @!P5 BRA `(.L_x_1815) ;  /* 0x000000300000d947 */ /* 0x000fea0003800000 */
[----:B------:R-:W2:Y:S04]  /*17a0*/  LDG.E R6, [R8.64] ;  /* 0x0000000808067981 */ /* 0x000ea8000c1e1900 */
[----:B------:R-:W2:Y:S02]  /*17b0*/  LDG.E R3, [R8.64+0x4] ;  /* 0x0000040808037981 */ /* 0x000ea4000c1e1900 */
[----:B--2---:R-:W-:Y:S02]  /*17c0*/  IADD3 R6, -R6, R3, RZ ;  /* 0x0000000306067210 */ /* 0x004fe40007ffe1ff */
.L_x_1815:
[----:B------:R-:W2:Y:S04]  /*17d0*/  @P4 LDG.E R0, [R12.64] ;  /* 0x000000080c004981 */ /* 0x000ea8000c1e1900 */
[----:B------:R-:W2:Y:S01]  /*17e0*/  @P4 LDG.E R3, [R12.64+0x4] ;  /* 0x000004080c034981 */ /* 0x000ea2000c1e1900 */
[----:B------:R-:W-:Y:S01]  /*17f0*/  ISETP.NE.U32.AND P0, PT, RZ, c[0x0][0x378], PT ;  /* 0x0000de00ff007a0c */ /* 0x000fe20003f05070 */
[----:B-----5:R-:W-:-:S03]  /*1800*/  IMAD.MOV.U32 R76, RZ, RZ, R6 ;  /* 0x000000ffff4c7224 */ /* 0x020fc600078e0006 */
[----:B------:R-:W-:-:S13]  /*1810*/  ISETP.NE.AND.EX P0, PT, RZ, c[0x0][0x37c], PT, P0 ;  /* 0x0000df00ff007a0c */ /* 0x000fda0003f05300 */
[----:B------:R-:W-:-:S05]  /*1820*/  @P0 IMAD.WIDE R14, R207, R4, c[0x0][0x378] ;  /* 0x0000de00cf0e0625 */ /* 0x000fca00078e0204 */
[----:B------:R3:W5:Y:S01]  /*1830*/  @P0 LDG.E R76, [R14.64] ;  /* 0x000000080e4c0981 */ /* 0x000762000c1e1900 */
[----:B------:R-:W-:Y:S01]  /*1840*/  IMAD.MOV.U32 R220, RZ, RZ, c[0x0][0x2c4] ;  /* 0x0000b100ffdc7624 */ /* 0x000fe200078e00ff */
[----:B------:R-:W-:Y:S01]  /*1850*/  LOP3.LUT R222, R222, 0xfffffffb, RZ, 0xc0, !PT ;  /* 0xfffffffbdede7812 */ /* 0x000fe200078ec0ff */
[----:B------:R-:W-:Y:S02]  /*1860*/  IMAD.SHL.U32 R224, R205, 0x80, RZ ;  /* 0x00000080cde07824 */ /* 0x000fe400078e00ff */
[----:B------:R-:W-:Y:S01]  /*1870*/  IMAD.MOV.U32 R86, RZ, RZ, c[0x0][0x228] ;  /* 0x00008a00ff567624 */ /* 0x000fe200078e00ff */
[----:B------:R-:W-:Y:S01]  /*1880*/  ISETP.NE.AND P2, PT, R220, 0x1, PT ;  /* 0x00000001dc00780c */ /* 0x000fe20003f45270 */
[----:B------:R-:W-:Y:S01]  /*1890*/  IMAD.MOV.U32 R205, RZ, RZ, c[0x0][0x32c] ;  /* 0x0000cb00ffcd7624 */ /* 0x000fe200078e00ff */
[----:B------:R-:W-:-:S04]  /*18a0*/  IADD3 R8, R224, 0x7f, RZ ;  /* 0x0000007fe0087810 */ /* 0x000fc80007ffe0ff */
[----:B------:R-:W-:-:S07]  /*18b0*/  ISETP.GE.AND P1, PT, R205, 0x1, PT ;  /* 0x00000001cd00780c */ /* 0x000fce0003f26270 */
[----:B------:R-:W-:-:S04]  /*18c0*/  @P2 LOP3.LUT R222, R222, 0x4, RZ, 0xfc, !PT ;  /* 0x00000004dede2812 */ /* 0x000fc800078efcff */
[----:B------:R-:W-:-:S04]  /*18d0*/  LOP3.LUT R222, R222, 0xfffffff7, RZ, 0xc0, !PT ;  /* 0xfffffff7dede7812 */ /* 0x000fc800078ec0ff */
[----:B------:R-:W-:Y:S01]  /*18e0*/  @P1 LOP3.LUT R222, R222, 0x8, RZ, 0xfc, !PT ;  /* 0x00000008dede1812 */ /* 0x000fe200078efcff */
[----:B--2---:R-:W-:Y:S02]  /*18f0*/  @P4 IMAD.IADD R86, R3, 0x1, -R0 ;  /* 0x0000000103564824 */ /* 0x004fe400078e0a00 */
[----:B------:R-:W-:Y:S02]  /*1900*/  IMAD.IADD R3, R6, 0x1, -R81 ;  /* 0x0000000106037824 */ /* 0x000fe400078e0a51 */
[----:B------:R-:W-:-:S04]  /*1910*/  @P2 IMAD.HI.U32 R0, R8, c[0x0][0x2c8], RZ ;  /* 0x0000b20008002a27 */ /* 0x000fc800078e00ff */
[----:B------:R-:W-:Y:S01]  /*1920*/  IMAD.IADD R226, R3, 0x1, R86 ;  /* 0x0000000103e27824 */ /* 0x000fe200078e0256 */
[----:B------:R-:W-:-:S04]  /*1930*/  @P2 SHF.R.U32.HI R8, RZ, c[0x0][0x2cc], R0 ;  /* 0x0000b300ff082a19 */ /* 0x000fc80000011600 */
[C---:B-1----:R-:W-:Y:S02]  /*1940*/  IADD3 R7, R226.reuse, 0x3f, RZ ;  /* 0x0000003fe2077810 */ /* 0x042fe40007ffe0ff */
[----:B------:R-:W-:Y:S02]  /*1950*/  IADD3 R83, R226, 0x1, -R223 ;  /* 0x00000001e2537810 */ /* 0x000fe40007ffe8df */
[----:B------:R-:W-:-:S03]  /*1960*/  SHF.R.S32.HI R0, RZ, 0x1f, R7 ;  /* 0x0000001fff007819 */ /* 0x000fc60000011407 */
[----:B------:R-:W-:Y:S01]  /*1970*/  IMAD.IADD R5, R83, 0x1, R8 ;  /* 0x0000000153057824 */ /* 0x000fe200078e0208 */
[----:B------:R-:W-:-:S04]  /*1980*/  LEA.HI R0, R0, R7, RZ, 0x6 ;  /* 0x0000000700007211 */ /* 0x000fc800078f30ff */
[----:B------:R-:W-:Y:S02]  /*1990*/  IADD3 R8, R5, c[0x0][0x328], RZ ;  /* 0x0000ca0005087a10 */ /* 0x000fe40007ffe0ff */
[----:B------:R-:W-:Y:S01]  /*19a0*/  SHF.R.S32.HI R84, RZ, 0x6, R0 ;  /* 0x00000006ff547819 */ /* 0x000fe20000011400 */
[----:B------:R-:W-:Y:S05]  /*19b0*/  @!P1 BRA `(.L_x_1816) ;  /* 0x0000010000009947 */ /* 0x000fea0003800000 */
[C---:B---3--:R-:W-:Y:S01]  /*19c0*/  ISETP.GT.AND P0, PT, R5.reuse, RZ, PT ;  /* 0x000000ff0500720c */ /* 0x048fe20003f04270 */
        /* <DEDUP_REMOVED lines=9> */
.L_x_1818:
[----:B------:R-:W-:-:S13]  /*1a60*/  ISETP.NE.AND P0, PT, R205, 0x1, PT ;  /* 0x00000001cd00780c */ /* 0x000fda0003f05270 */
[----:B------:R-:W-:-:S05]  /*1a70*/  @P0 IMAD.HI.U32 R5, R0, c[0x0][0x330], RZ ;  /* 0x0000cc0000050a27 */ /* 0x000fca00078e00ff */
[----:B------:R-:W-:Y:S02]  /*1a80*/  @P0 SHF.R.U32.HI R0, RZ, c[0x0][0x334], R5 ;  /* 0x0000cd00ff000a19 */ /* 0x000fe40000011605 */
.L_x_1819:
[----:B------:R-:W-:Y:S05]  /*1a90*/  BSYNC B0 ;  /* 0x0000000000007941 */ /* 0x000fea0003800000 */
.L_x_1817:
[----:B------:R-:W-:-:S05]  /*1aa0*/  IMAD R5, R0, R205, c[0x0][0x32c] ;  /* 0x0000cb0000057624 */ /* 0x000fca00078e02cd */
[----:B------:R-:W-:-:S04]  /*1ab0*/  IMNMX R8, R8, R5, PT ;  /* 0x0000000508087217 */ /* 0x000fc80003800200 */
.L_x_1816:
[----:B---3--:R-:W-:Y:S01]  /*1ac0*/  IADD3 R8, R8, 0x3f, RZ ;  /* 0x0000003f08087810 */ /* 0x008fe20007ffe0ff */
        /* <DEDUP_REMOVED lines=20> */
.L_x_1822:
[----:B------:R-:W-:-:S13]  /*1c10*/  ISETP.NE.AND P0, PT, R205, 0x1, PT ;  /* 0x00000001cd00780c */ /* 0x000fda0003f05270 */
[----:B------:R-:W-:-:S05]  /*1c20*/  @P0 IMAD.HI.U32 R5, R7, c[0x0][0x330], RZ ;  /* 0x0000cc0007050a27 */ /* 0x000fca00078e00ff */
[----:B------:R-:W-:Y:S02]  /*1c30*/  @P0 SHF.R.U32.HI R7, RZ, c[0x0][0x334], R5 ;  /* 0x0000cd00ff070a19 */ /* 0x000fe40000011605 */
.L_x_1823:
[----:B------:R-:W-:Y:S05]  /*1c40*/  BSYNC B0 ;  /* 0x0000000000007941 */ /* 0x000fea0003800000 */
.L_x_1821:
[----:B------:R-:W-:-:S05]  /*1c50*/  IMAD R7, R7, c[0x0][0x32c], RZ ;  /* 0x0000cb0007077a24 */ /* 0x000fca00078e02ff */
[----:B------:R-:W-:-:S04]  /*1c60*/  IMNMX R8, R8, R7, !PT ;  /* 0x0000000708087217 */ /* 0x000fc80007800200 */
.L_x_1820:
[----:B------:R-:W-:Y:S01]  /*1c70*/  SHF.R.S32.HI R5, RZ, 0x1f, R8 ;  /* 0x0000001fff057819 */ /* 0x000fe20000011408 */
[----:B------:R-:W-:Y:S01]  /*1c80*/  BSSY B0, `(.L_x_1824) ;  /* 0x000002a000007945 */ /* 0x000fe20003800000 */
[C---:B------:R-:W-:Y:S02]  /*1c90*/  LOP3.LUT R7, R206.reuse, 0xff000000, RZ, 0xc0, !PT ;  /* 0xff000000ce077812 */ /* 0x040fe400078ec0ff */
[----:B------:R-:W-:Y:S01]  /*1ca0*/  LEA.HI R8, R5, R8, RZ, 0x6 ;  /* 0x0000000805087211 */ /* 0x000fe200078f30ff */
[----:B------:R-:W-:Y:S01]  /*1cb0*/  IMAD.MOV.U32 R5, RZ, RZ, RZ ;  /* 0x000000ffff057224 */ /* 0x000fe200078e00ff */
[----:B------:R-:W-:Y:S02]  /*1cc0*/  LOP3.LUT R225, R206, 0xff0000, RZ, 0xc0, !PT ;  /* 0x00ff0000cee17812 */ /* 0x000fe400078ec0ff */
[----:B------:R-:W-:Y:S02]  /*1cd0*/  SHF.R.S32.HI R8, RZ, 0x6, R8 ;  /* 0x00000006ff087819 */ /* 0x000fe40000011408 */
[----:B------:R-:W-:-:S02]  /*1ce0*/  SHF.R.U32.HI R12, RZ, 0x8, R7 ;  /* 0x00000008ff0c7819 */ /* 0x000fc40000011607 */
[----:B------:R-:W-:Y:S02]  /*1cf0*/  IMNMX R8, RZ, R8, !PT ;  /* 0x00000008ff087217 */ /* 0x000fe40007800200 */
[----:B------:R-:W-:Y:S02]  /*1d00*/  LEA.HI R225, R225, R12, RZ, 0x10 ;  /* 0x0000000ce1e17211 */ /* 0x000fe400078f80ff */
[----:B------:R-:W-:Y:S02]  /*1d10*/  ISETP.GT.AND P0, PT, R0, R8, PT ;  /* 0x000000080000720c */ /* 0x000fe40003f04270 */
[----:B------:R-:W-:Y:S02]  /*1d20*/  SHF.R.U32.HI R206, RZ, 0x10, R225 ;  /* 0x00000010ffce7819 */ /* 0x000fe400000116e1 */
[----:B------:R-:W-:Y:S02]  /*1d30*/  LOP3.LUT R225, R225, 0xff, RZ, 0xc0, !PT ;  /* 0x000000ffe1e17812 */ /* 0x000fe400078ec0ff */
[----:B------:R-:W-:-:S04]  /*1d40*/  ISETP.NE.AND P1, PT, R206, RZ, PT ;  /* 0x000000ffce00720c */ /* 0x000fc80003f25270 */
[----:B------:R-:W-:-:S03]  /*1d50*/  SEL R85, R206, c[0x0][0x338], P1 ;  /* 0x0000ce00ce557a07 */ /* 0x000fc60000800000 */
[----:B------:R-:W-:Y:S05]  /*1d60*/  @!P0 BRA `(.L_x_1825) ;  /* 0x000001b000008947 */ /* 0x000fea0003800000 */
[-C--:B------:R-:W-:Y:S02]  /*1d70*/  IABS R12, R85.reuse ;  /* 0x00000055000c7213 */ /* 0x080fe40000000000 */
[----:B------:R-:W-:Y:S02]  /*1d80*/  IADD3 R5, R85, -0x1, R0 ;  /* 0xffffffff55057810 */ /* 0x000fe40007ffe000 */
[----:B------:R-:W1:Y:S03]  /*1d90*/  I2F.RP R13, R12 ;  /* 0x0000000c000d7306 */ /* 0x000e660000209400 */
[----:B------:R-:W-:Y:S01]  /*1da0*/  IMAD.IADD R14, R5, 0x1, -R8 ;  /* 0x00000001050e7824 */ /* 0x000fe200078e0a08 */
[----:B------:R-:W-:-:S04]  /*1db0*/  IABS R5, R85 ;  /* 0x0000005500057213 */ /* 0x000fc80000000000 */
[----:B------:R-:W-:Y:S01]  /*1dc0*/  IABS R7, R14 ;  /* 0x0000000e00077213 */ /* 0x000fe20000000000 */
[----:B------:R-:W-:Y:S01]  /*1dd0*/  IMAD.MOV R5, RZ, RZ, -R5 ;  /* 0x000000ffff057224 */ /* 0x000fe200078e0a05 */
[----:B------:R-:W-:-:S04]  /*1de0*/  LOP3.LUT R14, R14, R85, RZ, 0x3c, !PT ;  /* 0x000000550e0e7212 */ /* 0x000fc800078e3cff */
        /* <DEDUP_REMOVED lines=19> */
.L_x_1825:
[----:B------:R-:W-:Y:S05]  /*1f20*/  BSYNC B0 ;  /* 0x0000000000007941 */ /* 0x000fea0003800000 */
.L_x_1824:
[----:B------:R-:W-:Y:S01]  /*1f30*/  IMAD R8, R225, R5, R8 ;  /* 0x00000005e1087224 */ /* 0x000fe200078e0208 */
[----:B------:R-:W-:Y:S01]  /*1f40*/  SHF.R.S32.HI R88, RZ, 0x1f, R211 ;  /* 0x0000001fff587819 */ /* 0x000fe200000114d3 */
[----:B------:R-:W-:Y:S01]  /*1f50*/  IMAD.SHL.U32 R77, R215, 0x40, RZ ;  /* 0x00000040d74d7824 */ /* 0x000fe200078e00ff */
[----:B------:R-:W-:Y:S01]  /*1f60*/  IADD3 R78, R228, 0x80, RZ ;  /* 0x00000080e44e7810 */ /* 0x000fe20007ffe0ff */
[----:B------:R-:W-:Y:S01]  /*1f70*/  IMAD.IADD R5, R8, 0x1, R5 ;  /* 0x0000000108057824 */ /* 0x000fe200078e0205 */
[----:B------:R-:W-:Y:S01]  /*1f80*/  LEA.HI R12, R88, R211, RZ, 0x5 ;  /* 0x000000d3580c7211 */ /* 0x000fe200078f28ff */
[----:B------:R-:W-:Y:S01]  /*1f90*/  IMAD R8, R8, 0x40, -R3 ;  /* 0x0000004008087824 */ /* 0x000fe200078e0a03 */
[----:B------:R-:W-:Y:S02]  /*1fa0*/  LOP3.LUT R77, R77, 0x1c0, RZ, 0xc0, !PT ;  /* 0x000001c04d4d7812 */ /* 0x000fe400078ec0ff */
[----:B------:R-:W-:-:S02]  /*1fb0*/  IMNMX R0, R0, R5, PT ;  /* 0x0000000500007217 */ /* 0x000fc40003800200 */
[----:B------:R-:W-:Y:S02]  /*1fc0*/  SHF.R.S32.HI R12, RZ, 0x5, R12 ;  /* 0x00000005ff0c7819 */ /* 0x000fe4000001140c */
[----:B------:R-:W-:Y:S01]  /*1fd0*/  SHF.R.U32.HI R13, RZ, 0x3, R77 ;  /* 0x00000003ff0d7819 */ /* 0x000fe2000001164d */
[----:B------:R-:W-:Y:S01]  /*1fe0*/  IMAD R3, R0, 0x40, -R3 ;  /* 0x0000004000037824 */ /* 0x000fe200078e0a03 */
[----:B------:R-:W-:Y:S01]  /*1ff0*/  IMNMX R0, RZ, R8, !PT ;  /* 0x00000008ff007217 */ /* 0x000fe20007800200 */
[----:B------:R-:W-:-:S03]  /*2000*/  IMAD.SHL.U32 R12, R12, 0x200, RZ ;  /* 0x000002000c0c7824 */ /* 0x000fc600078e00ff */
[----:B------:R-:W-:Y:S02]  /*2010*/  IMNMX R3, R3, R86, PT ;  /* 0x0000005603037217 */ /* 0x000fe40003800200 */
[----:B------:R-:W-:Y:S02]  /*2020*/  SHF.R.U32.HI R14, RZ, 0x6, R0 ;  /* 0x00000006ff0e7819 */ /* 0x000fe40000011600 */
[----:B------:R-:W-:-:S03]  /*2030*/  ISETP.GT.AND P0, PT, R3, R0, PT ;  /* 0x000000000300720c */ /* 0x000fc60003f04270 */
[----:B------:R-:W-:-:S10]  /*2040*/  IMAD.MOV.U32 R5, RZ, RZ, R14 ;  /* 0x000000ffff057224 */ /* 0x000fd400078e000e */
[----:B------:R-:W-:-:S04]  /*2050*/  @P0 IADD3 R3, R3, 0x3f, RZ ;  /* 0x0000003f03030810 */ /* 0x000fc80007ffe0ff */
        /* <DEDUP_REMOVED lines=9> */
[----:B------:R-:W-:Y:S01]  /*20f0*/  LEA.HI R17, R88, R211, RZ, 0x3 ;  /* 0x000000d358117211 */ /* 0x000fe200078f18ff */
[----:B------:R-:W-:Y:S01]  /*2100*/  IMAD.MOV.U32 R103, RZ, RZ, 0x5 ;  /* 0x00000005ff677424 */ /* 0x000fe200078e00ff */
[----:B------:R-:W-:Y:S01]  /*2110*/  SHF.R.S32.HI R0, RZ, 0x1f, R2 ;  /* 0x0000001fff007819 */ /* 0x000fe20000011402 */
[----:B------:R-:W-:Y:S01]  /*2120*/  IMAD.MOV.U32 R104, RZ, RZ, c[0x0][0x258] ;  /* 0x00009600ff687624 */ /* 0x000fe200078e00ff */
[----:B------:R-:W-:Y:S01]  /*2130*/  SHF.R.S32.HI R17, RZ, 0x3, R17 ;  /* 0x00000003ff117819 */ /* 0x000fe20000011411 */
[----:B------:R-:W-:Y:S01]  /*2140*/  IMAD.WIDE.U32 R160, R217, c[0x0][0x1e0], RZ ;  /* 0x00007800d9a07a25 */ /* 0x000fe200078e00ff */
[--C-:B------:R-:W-:Y:S02]  /*2150*/  SHF.R.S32.HI R229, RZ, 0x1f, R228.reuse ;  /* 0x0000001fffe57819 */ /* 0x100fe400000114e4 */
[C---:B------:R-:W-:Y:S01]  /*2160*/  IADD3 R9, P0, R17.reuse, R2, RZ ;  /* 0x0000000211097210 */ /* 0x040fe20007f1e0ff */
[----:B------:R-:W-:Y:S01]  /*2170*/  IMAD.IADD R4, R86, 0x1, -R17 ;  /* 0x0000000156047824 */ /* 0x000fe200078e0a11 */
[----:B------:R-:W-:Y:S01]  /*2180*/  SHF.R.S32.HI R16, RZ, 0x1f, R207 ;  /* 0x0000001fff107819 */ /* 0x000fe200000114cf */
[----:B------:R-:W-:Y:S01]  /*2190*/  IMAD.SHL.U32 R97, R104, 0x40, RZ ;  /* 0x0000004068617824 */ /* 0x000fe200078e00ff */
[----:B------:R-:W-:Y:S01]  /*21a0*/  LEA.HI.X.SX32 R7, R17, R0, 0x1, P0 ;  /* 0x0000000011077211 */ /* 0x000fe200000f0eff */
[----:B------:R-:W-:Y:S01]  /*21b0*/  IMAD.WIDE.U32 R2, R9, c[0x0][0x238], R228 ;  /* 0x00008e0009027a25 */ /* 0x000fe200078e00e4 */
[----:B------:R-:W-:-:S02]  /*21c0*/  IADD3 R15, R5, -0x1, RZ ;  /* 0xffffffff050f7810 */ /* 0x000fc40007ffe0ff */
[----:B------:R-:W-:Y:S01]  /*21d0*/  SEL R152, R207, RZ, !P4 ;  /* 0x000000ffcf987207 */ /* 0x000fe20006000000 */
[----:B------:R-:W-:Y:S01]  /*21e0*/  IMAD R0, R7, c[0x0][0x238], RZ ;  /* 0x00008e0007007a24 */ /* 0x000fe200078e02ff */
[----:B------:R-:W-:Y:S01]  /*21f0*/  MOV R20, c[0x0][0x238] ;  /* 0x00008e0000147a02 */ /* 0x000fe20000000f00 */
[----:B------:R-:W-:Y:S01]  /*2200*/  IMAD R4, R15, -0x40, R4 ;  /* 0xffffffc00f047824 */ /* 0x000fe200078e0204 */
[----:B------:R-:W-:Y:S01]  /*2210*/  IADD3 R156, R6, R80, RZ ;  /* 0x00000050069c7210 */ /* 0x000fe20007ffe0ff */
[----:B------:R-:W-:Y:S01]  /*2220*/  IMAD R0, R9, c[0x0][0x23c], R0 ;  /* 0x00008f0009007a24 */ /* 0x000fe200078e0200 */
[C---:B------:R-:W-:Y:S01]  /*2230*/  SHF.L.U64.HI R101, R20.reuse, R103, c[0x0][0x23c] ;  /* 0x00008f0014657619 */ /* 0x040fe20000010267 */
[----:B------:R-:W-:Y:S01]  /*2240*/  IMAD.SHL.U32 R100, R20, 0x40, RZ ;  /* 0x0000004014647824 */ /* 0x000fe200078e00ff */
[----:B------:R-:W-:Y:S01]  /*2250*/  ISETP.GE.AND P0, PT, R4, 0x1, PT ;  /* 0x000000010400780c */ /* 0x000fe20003f06270 */
[----:B------:R-:W-:Y:S01]  /*2260*/  IMAD.IADD R3, R3, 0x1, R0 ;  /* 0x0000000103037824 */ /* 0x000fe200078e0200 */
[----:B------:R-:W-:Y:S01]  /*2270*/  SHF.R.S32.HI R0, RZ, 0x1f, R15 ;  /* 0x0000001fff007819 */ /* 0x000fe2000001140f */
[----:B------:R-:W-:Y:S01]  /*2280*/  IMAD.SHL.U32 R102, R20, 0x20, RZ ;  /* 0x0000002014667824 */ /* 0x000fe200078e00ff */
[----:B------:R-:W-:Y:S01]  /*2290*/  ISETP.GE.AND P1, PT, R4, 0x21, PT ;  /* 0x000000210400780c */ /* 0x000fe20003f26270 */
[----:B------:R-:W-:Y:S01]  /*22a0*/  IMAD.WIDE.U32 R150, R221, c[0x0][0x240], R2 ;  /* 0x00009000dd967a25 */ /* 0x000fe200078e0002 */
[----:B------:R-:W-:-:S02]  /*22b0*/  SEL R2, R16, RZ, !P4 ;  /* 0x000000ff10027207 */ /* 0x000fc40006000000 */
[----:B------:R-:W-:Y:S01]  /*22c0*/  SHF.R.S32.HI R4, RZ, 0x1f, R156 ;  /* 0x0000001fff047819 */ /* 0x000fe2000001149c */
[----:B------:R-:W-:Y:S01]  /*22d0*/  IMAD R151, R221, c[0x0][0x244], R151 ;  /* 0x00009100dd977a24 */ /* 0x000fe200078e0297 */
[----:B------:R-:W-:Y:S01]  /*22e0*/  ISETP.GE.AND P4, PT, R212, c[0x0][0x1d4], PT ;  /* 0x00007500d4007a0c */ /* 0x000fe20003f86270 */
[----:B------:R-:W-:Y:S01]  /*22f0*/  IMAD.MOV.U32 R3, RZ, RZ, 0x6 ;  /* 0x00000006ff037424 */ /* 0x000fe200078e00ff */
[----:B------:R-:W-:Y:S01]  /*2300*/  MOV R96, c[0x0][0x1e0] ;  /* 0x0000780000607a02 */ /* 0x000fe20000000f00 */
[----:B------:R-:W-:Y:S01]  /*2310*/  IMAD R159, R2, c[0x0][0x248], RZ ;  /* 0x00009200029f7a24 */ /* 0x000fe200078e02ff */
[----:B------:R-:W-:Y:S01]  /*2320*/  SHF.L.U64.HI R103, R104, R103, c[0x0][0x25c] ;  /* 0x0000970068677619 */ /* 0x000fe20000010267 */
[----:B------:R-:W-:Y:S01]  /*2330*/  IMAD.WIDE.U32 R150, R152, c[0x0][0x248], R150 ;  /* 0x0000920098967a25 */ /* 0x000fe200078e0096 */
[-C--:B------:R-:W-:Y:S02]  /*2340*/  SHF.L.U64.HI R98, R20, R3.reuse, c[0x0][0x23c] ;  /* 0x00008f0014627619 */ /* 0x080fe40000010203 */
[----:B------:R-:W-:Y:S01]  /*2350*/  SHF.L.U64.HI R94, R96, R3, c[0x0][0x1e4] ;  /* 0x00007900605e7619 */ /* 0x000fe20000010203 */
[----:B------:R-:W-:Y:S01]  /*2360*/  IMAD R159, R152, c[0x0][0x24c], R159 ;  /* 0x00009300989f7a24 */ /* 0x000fe200078e029f */
[----:B------:R-:W-:Y:S01]  /*2370*/  MOV R158, R150 ;  /* 0x00000096009e7202 */ /* 0x000fe20000000f00 */
[----:B------:R-:W-:Y:S01]  /*2380*/  IMAD R17, R98, R15, RZ ;  /* 0x0000000f62117224 */ /* 0x000fe200078e02ff */
[----:B------:R-:W-:Y:S01]  /*2390*/  SHF.L.U64.HI R95, R104, R3, c[0x0][0x25c] ;  /* 0x00009700685f7619 */ /* 0x000fe20000010203 */
[----:B------:R-:W-:Y:S01]  /*23a0*/  IMAD R7, R7, c[0x0][0x258], RZ ;  /* 0x0000960007077a24 */ /* 0x000fe200078e02ff */
[----:B------:R-:W-:Y:S01]  /*23b0*/  IADD3 R159, R151, R159, RZ ;  /* 0x0000009f979f7210 */ /* 0x000fe20007ffe0ff */
[-C--:B------:R-:W-:Y:S01]  /*23c0*/  IMAD R6, R0, R100.reuse, R17 ;  /* 0x0000006400067224 */ /* 0x080fe200078e0211 */
[----:B------:R-:W-:Y:S01]  /*23d0*/  SHF.R.S32.HI R145, RZ, 0x1f, R144 ;  /* 0x0000001fff917819 */ /* 0x000fe20000011490 */
[----:B------:R-:W-:Y:S01]  /*23e0*/  IMAD R17, R4, c[0x0][0x1e0], RZ ;  /* 0x0000780004117a24 */ /* 0x000fe200078e02ff */
[----:B------:R-:W-:Y:S01]  /*23f0*/  SHF.R.S32.HI R143, RZ, 0x1f, R142 ;  /* 0x0000001fff8f7819 */ /* 0x000fe2000001148e */
[----:B------:R-:W-:Y:S01]  /*2400*/  IMAD.WIDE.U32 R28, R15, R100, R158 ;  /* 0x000000640f1c7225 */ /* 0x000fe200078e009e */
[----:B------:R-:W-:-:S02]  /*2410*/  SHF.L.U32 R96, R96, 0x6, RZ ;  /* 0x0000000660607819 */ /* 0x000fc400000006ff */
[----:B------:R-:W-:Y:S01]  /*2420*/  SHF.L.U32 R104, R104, 0x5, RZ ;  /* 0x0000000568687819 */ /* 0x000fe200000006ff */
[----:B------:R-:W-:Y:S01]  /*2430*/  IMAD.WIDE.U32 R24, R9, c[0x0][0x258], R228 ;  /* 0x0000960009187a25 */ /* 0x000fe200078e00e4 */
[----:B------:R-:W-:Y:S02]  /*2440*/  IADD3 R6, R29, R6, RZ ;  /* 0x000000061d067210 */ /* 0x000fe40007ffe0ff */
[----:B------:R-:W-:Y:S01]  /*2450*/  @P0 LEA R22, P2, R28, c[0x0][0x220], 0x1 ;  /* 0x000088001c160a11 */ /* 0x000fe200078408ff */
[----:B------:R-:W-:Y:S02]  /*2460*/  IMAD R7, R9, c[0x0][0x25c], R7 ;  /* 0x0000970009077a24 */ /* 0x000fe400078e0207 */
[----:B------:R-:W-:Y:S01]  /*2470*/  IMAD.WIDE.U32 R26, R156, c[0x0][0x1e0], RZ ;  /* 0x000078009c1a7a25 */ /* 0x000fe200078e00ff */
[----:B------:R-:W-:Y:S02]  /*2480*/  @P0 LEA.HI.X R23, R28, c[0x0][0x224], R6, 0x1, P2 ;  /* 0x000089001c170a11 */ /* 0x000fe400010f0c06 */
[----:B------:R-:W-:Y:S01]  /*2490*/  @P1 IADD3 R9, P2, R102, R28, RZ ;  /* 0x0000001c66091210 */ /* 0x000fe20007f5e0ff */
[----:B------:R-:W-:Y:S01]  /*24a0*/  IMAD R8, R156, c[0x0][0x1e4], R17 ;  /* 0x000079009c087a24 */ /* 0x000fe200078e0211 */
[----:B------:R-:W-:Y:S01]  /*24b0*/  IADD3 R25, R25, R7, RZ ;  /* 0x0000000719197210 */ /* 0x000fe20007ffe0ff */
[----:B------:R-:W-:-:S02]  /*24c0*/  IMAD R91, R2, c[0x0][0x268], RZ ;  /* 0x00009a00025b7a24 */ /* 0x000fc400078e02ff */
[----:B------:R-:W-:Y:S01]  /*24d0*/  @P1 IMAD.X R6, R6, 0x1, R101, P2 ;  /* 0x0000000106061824 */ /* 0x000fe200010e0665 */
[----:B------:R-:W-:Y:S01]  /*24e0*/  @P1 LEA R20, P2, R9, c[0x0][0x220], 0x1 ;  /* 0x0000880009141a11 */ /* 0x000fe200078408ff */
[----:B------:R-:W-:Y:S02]  /*24f0*/  IMAD.IADD R27, R27, 0x1, R8 ;  /* 0x000000011b1b7824 */ /* 0x000fe400078e0208 */
[----:B------:R-:W-:Y:S01]  /*2500*/  IMAD R91, R152, c[0x0][0x26c], R91 ;  /* 0x00009b00985b7a24 */ /* 0x000fe200078e025b */
[----:B------:R-:W-:Y:S01]  /*2510*/  @P1 LEA.HI.X R21, R9, c[0x0][0x224], R6, 0x1, P2 ;  /* 0x0000890009151a11 */ /* 0x000fe200010f0c06 */
[----:B------:R-:W-:Y:S01]  /*2520*/  IMAD.WIDE.U32 R154, R221, c[0x0][0x1e8], R26 ;  /* 0x00007a00dd9a7a25 */ /* 0x000fe200078e001a */
[----:B------:R-:W-:-:S03]  /*2530*/  SHF.R.S32.HI R9, RZ, 0x1f, R217 ;  /* 0x0000001fff097819 */ /* 0x000fc600000114d9 */
[----:B------:R-:W-:-:S04]  /*2540*/  IMAD.WIDE.U32 R6, R221, c[0x0][0x260], R24 ;  /* 0x00009800dd067a25 */ /* 0x000fc800078e0018 */
[C---:B------:R-:W-:Y:S02]  /*2550*/  IMAD R155, R221.reuse, c[0x0][0x1ec], R155 ;  /* 0x00007b00dd9b7a24 */ /* 0x040fe400078e029b */
[----:B------:R-:W-:Y:S02]  /*2560*/  IMAD R7, R221, c[0x0][0x264], R7 ;  /* 0x00009900dd077a24 */ /* 0x000fe400078e0207 */
[----:B------:R-:W-:Y:S02]  /*2570*/  IMAD R2, R9, c[0x0][0x1e0], RZ ;  /* 0x0000780009027a24 */ /* 0x000fe400078e02ff */
[----:B------:R-:W-:-:S04]  /*2580*/  IMAD.WIDE.U32 R152, R152, c[0x0][0x268], R6 ;  /* 0x00009a0098987a25 */ /* 0x000fc800078e0006 */
[----:B------:R-:W-:Y:S02]  /*2590*/  IMAD R99, R217, c[0x0][0x1e4], R2 ;  /* 0x00007900d9637a24 */ /* 0x000fe400078e0202 */
[----:B------:R-:W-:Y:S02]  /*25a0*/  IMAD.IADD R91, R153, 0x1, R91 ;  /* 0x00000001995b7824 */ /* 0x000fe400078e025b */
[----:B------:R-:W-:Y:S01]  /*25b0*/  IMAD.IADD R99, R161, 0x1, R99 ;  /* 0x00000001a1637824 */ /* 0x000fe200078e0263 */
[----:B--2---:R-:W-:Y:S01]  /*25c0*/  @P3 SHF.R.S32.HI R19, RZ, 0x1f, R18 ;  /* 0x0000001fff133819 */ /* 0x004fe20000011412 */
[----:B------:R-:W-:Y:S01]  /*25d0*/  @!P3 IMAD.MOV.U32 R19, RZ, RZ, R16 ;  /* 0x000000ffff13b224 */ /* 0x000fe200078e0010 */
[----:B------:R-:W-:Y:S02]  /*25e0*/  @!P3 MOV R18, R207 ;  /* 0x000000cf0012b202 */ /* 0x000fe40000000f00 */
[----:B------:R-:W-:Y:S02]  /*25f0*/  ISETP.GE.AND P3, PT, R78, c[0x0][0x1d4], PT ;  /* 0x000075004e007a0c */ /* 0x000fe40003f66270 */
[----:B------:R-:W-:-:S02]  /*2600*/  SEL R148, R18, RZ, !P5 ;  /* 0x000000ff12947207 */ /* 0x000fc40006800000 */
[----:B------:R-:W-:Y:S02]  /*2610*/  SEL R123, R19, RZ, !P5 ;  /* 0x000000ff137b7207 */ /* 0x000fe40006800000 */
[----:B------:R-:W-:Y:S01]  /*2620*/  ISETP.GE.AND P5, PT, R228, c[0x0][0x1d4], PT ;  /* 0x00007500e4007a0c */ /* 0x000fe20003fa6270 */
[----:B------:R-:W-:-:S04]  /*2630*/  IMAD.WIDE.U32 R154, R148, c[0x0][0x1f0], R154 ;  /* 0x00007c00949a7a25 */ /* 0x000fc800078e009a */
[----:B------:R-:W-:-:S04]  /*2640*/  IMAD R93, R123, c[0x0][0x1f0], RZ ;  /* 0x00007c007b5d7a24 */ /* 0x000fc800078e02ff */
[----:B------:R-:W-:-:S04]  /*2650*/  IMAD R93, R148, c[0x0][0x1f4], R93 ;  /* 0x00007d00945d7a24 */ /* 0x000fc800078e025d */
[----:B------:R-:W-:Y:S01]  /*2660*/  @!PT LDS RZ, [RZ] ;  /* 0x00000000fffff984 */ /* 0x000fe20000000800 */
[----:B------:R-:W-:Y:S01]  /*2670*/  @!PT LDS RZ, [RZ] ;  /* 0x00000000fffff984 */ /* 0x000fe20000000800 */
[----:B------:R-:W-:Y:S01]  /*2680*/  @!PT LDS RZ, [RZ] ;  /* 0x00000000fffff984 */ /* 0x000fe20000000800 */
[----:B------:R1:W-:Y:S01]  /*2690*/  @P0 LDGSTS.E.BYPASS.LTC128B.128 [R140+0xc100], [R22.64], !P5 ;  /* 0x0c100000168c0fae */ /* 0x0003e2000e901d48 */
[----:B------:R-:W-:-:S03]  /*26a0*/  IADD3 R93, R155, R93, RZ ;  /* 0x0000005d9b5d7210 */ /* 0x000fc60007ffe0ff */
[----:B------:R1:W-:Y:S04]  /*26b0*/  @P0 LDGSTS.E.BYPASS.LTC128B.128 [R140+0xe100], [R22.64+0x80], !P4 ;  /* 0x0e100080168c0fae */ /* 0x0003e8000e101d48 */
[----:B------:R1:W-:Y:S04]  /*26c0*/  @P0 LDGSTS.E.BYPASS.LTC128B.128 [R140+0x10100], [R22.64+0x100], !P3 ;  /* 0x10100100168c0fae */ /* 0x0003e8000d901d48 */
[----:B------:R1:W-:Y:S04]  /*26d0*/  @P1 LDGSTS.E.BYPASS.LTC128B.128 [R140+0xd100], [R20.64], !P5 ;  /* 0x0d100000148c1fae */ /* 0x0003e8000e901d48 */
[----:B------:R1:W-:Y:S04]  /*26e0*/  @P1 LDGSTS.E.BYPASS.LTC128B.128 [R140+0xf100], [R20.64+0x80], !P4 ;  /* 0x0f100080148c1fae */ /* 0x0003e8000e101d48 */
[----:B------:R1:W-:Y:S04]  /*26f0*/  @P1 LDGSTS.E.BYPASS.LTC128B.128 [R140+0x11100], [R20.64+0x100], !P3 ;  /* 0x11100100148c1fae */ /* 0x0003e8000d901d48 */
[----:B------:R-:W0:Y:S01]  /*2700*/  LDGDEPBAR ;  /* 0x00000000000079af */ /* 0x000e220000000000 */
[----:B------:R-:W-:Y:S02]  /*2710*/  WARPSYNC 0xffffffff ;  /* 0xffffffff00007948 */ /* 0x000fe40003800000 */
[----:B------:R-:W-:Y:S01]  /*2720*/  BAR.SYNC.DEFER_BLOCKING 0x0 ;  /* 0x0000000000007b1d */ /* 0x000fe20000010000 */
[----:B------:R-:W-:Y:S01]  /*2730*/  IMAD R2, R95, R15, RZ ;  /* 0x0000000f5f027224 */ /* 0x000fe200078e02ff */
[----:B------:R-:W-:Y:S01]  /*2740*/  IADD3 R89, P6, P2, R154, R160, R144 ;  /* 0x000000a09a597210 */ /* 0x000fe20007ade090 */
[----:B------:R-:W-:Y:S01]  /*2750*/  IMAD.MOV.U32 R90, RZ, RZ, R152 ;  /* 0x000000ffff5a7224 */ /* 0x000fe200078e0098 */
[----:B-----5:R-:W-:Y:S01]  /*2760*/  SHF.R.S32.HI R117, RZ, 0x1f, R76 ;  /* 0x0000001fff757819 */ /* 0x020fe2000001144c */
[----:B------:R-:W-:Y:S01]  /*2770*/  IMAD R2, R0, R97, R2 ;  /* 0x0000006100027224 */ /* 0x000fe200078e0202 */
[----:B------:R-:W-:Y:S01]  /*2780*/  IADD3.X R87, R93, R99, R145, P6, P2 ;  /* 0x000000635d577210 */ /* 0x000fe200037e4491 */
[----:B------:R-:W-:Y:S01]  /*2790*/  IMAD.WIDE.U32 R6, R15, R97, R90 ;  /* 0x000000610f067225 */ /* 0x000fe200078e005a */
[----:B------:R-:W-:Y:S01]  /*27a0*/  ULDC.U8 UR4, c[0x0][0x298] ;  /* 0x0000a60000047ab9 */ /* 0x000fe20000000000 */
[----:B------:R-:W-:-:S02]  /*27b0*/  LOP3.LUT P6, RZ, R215, 0x4, RZ, 0xc0, !PT ;  /* 0x00000004d7ff7812 */ /* 0x000fc400078cc0ff */
[----:B------:R-:W-:Y:S01]  /*27c0*/  IMAD.IADD R2, R7, 0x1, R2 ;  /* 0x0000000107027824 */ /* 0x000fe200078e0202 */
[C---:B-1----:R-:W-:Y:S01]  /*27d0*/  @P0 LEA R20, P2, R6.reuse, c[0x0][0x250], 0x1 ;  /* 0x0000940006140a11 */ /* 0x042fe200078408ff */
[C---:B------:R-:W-:Y:S02]  /*27e0*/  IMAD R164, R9.reuse, c[0x0][0x290], RZ ;  /* 0x0000a40009a47a24 */ /* 0x040fe400078e02ff */
[----:B------:R-:W-:Y:S01]  /*27f0*/  IMAD R162, R9, c[0x0][0x280], RZ ;  /* 0x0000a00009a27a24 */ /* 0x000fe200078e02ff */
[----:B------:R-:W-:Y:S01]  /*2800*/  @P0 LEA.HI.X R21, R6, c[0x0][0x254], R2, 0x1, P2 ;  /* 0x0000950006150a11 */ /* 0x000fe200010f0c02 */
[----:B------:R-:W-:Y:S01]  /*2810*/  IMAD.MOV.U32 R92, RZ, RZ, 0x1 ;  /* 0x00000001ff5c7424 */ /* 0x000fe200078e00ff */
[----:B------:R-:W-:Y:S01]  /*2820*/  @P1 IADD3 R0, P2, R104, R6, RZ ;  /* 0x0000000668001210 */ /* 0x000fe20007f5e0ff */
[----:B------:R-:W-:Y:S02]  /*2830*/  IMAD R123, R123, c[0x0][0x218], RZ ;  /* 0x000086007b7b7a24 */ /* 0x000fe400078e02ff */
[C---:B------:R-:W-:Y:S01]  /*2840*/  IMAD.WIDE.U32 R166, R217.reuse, c[0x0][0x280], R144 ;  /* 0x0000a000d9a67a25 */ /* 0x040fe200078e0090 */
[----:B------:R-:W-:Y:S01]  /*2850*/  @!PT LDS RZ, [RZ] ;  /* 0x00000000fffff984 */ /* 0x000fe20000000800 */
[----:B------:R-:W-:Y:S01]  /*2860*/  @!PT LDS RZ, [RZ] ;  /* 0x00000000fffff984 */ /* 0x000fe20000000800 */
[----:B------:R-:W-:Y:S01]  /*2870*/  @!PT LDS RZ, [RZ] ;  /* 0x00000000fffff984 */ /* 0x000fe20000000800 */
[----:B------:R1:W-:Y:S03]  /*2880*/  @P0 LDGSTS.E.BYPASS.LTC128B.128 [R140+0x100], [R20.64], !P5 ;  /* 0x00100000148c0fae */ /* 0x0003e6000e901d48 */
[----:B------:R-:W-:Y:S01]  /*2890*/  @P1 IMAD.X R7, R2, 0x1, R103, P2 ;  /* 0x0000000102071824 */ /* 0x000fe200010e0667 */
[----:B------:R-:W-:Y:S01]  /*28a0*/  @P1 LEA R16, P2, R0, c[0x0][0x250], 0x1 ;  /* 0x0000940000101a11 */ /* 0x000fe200078408ff */
[----:B------:R-:W-:Y:S01]  /*28b0*/  IMAD R123, R148, c[0x0][0x21c], R123 ;  /* 0x00008700947b7a24 */ /* 0x000fe200078e027b */
[----:B------:R1:W-:Y:S01]  /*28c0*/  @P0 LDGSTS.E.BYPASS.LTC128B.128 [R140+0x2100], [R20.64+0x80], !P4 ;  /* 0x02100080148c0fae */ /* 0x0003e2000e101d48 */
[C---:B------:R-:W-:Y:S01]  /*28d0*/  IMAD R162, R217.reuse, c[0x0][0x284], R162 ;  /* 0x0000a100d9a27a24 */ /* 0x040fe200078e02a2 */
[----:B------:R-:W-:Y:S01]  /*28e0*/  @P1 LEA.HI.X R17, R0, c[0x0][0x254], R7, 0x1, P2 ;  /* 0x0000950000111a11 */ /* 0x000fe200010f0c07 */
[----:B------:R-:W-:Y:S01]  /*28f0*/  IMAD R164, R217, c[0x0][0x294], R164 ;  /* 0x0000a500d9a47a24 */ /* 0x000fe200078e02a4 */
[----:B------:R1:W-:Y:S01]  /*2900*/  @P0 LDGSTS.E.BYPASS.LTC128B.128 [R140+0x4100], [R20.64+0x100], !P3 ;  /* 0x04100100148c0fae */ /* 0x0003e2000d901d48 */
[----:B------:R-:W-:Y:S01]  /*2910*/  ISETP.GT.AND P0, PT, R15, R14, PT ;  /* 0x0000000e0f00720c */ /* 0x000fe20003f04270 */
[----:B------:R-:W-:Y:S01]  /*2920*/  IMAD.IADD R167, R167, 0x1, R162 ;  /* 0x00000001a7a77824 */ /* 0x000fe200078e02a2 */
[----:B------:R-:W-:Y:S01]  /*2930*/  ISETP.GE.AND P2, PT, R144, c[0x0][0x27c], PT ;  /* 0x00009f0090007a0c */ /* 0x000fe20003f46270 */
[----:B------:R2:W-:Y:S01]  /*2940*/  @P1 LDGSTS.E.BYPASS.LTC128B.128 [R140+0x1100], [R16.64], !P5 ;  /* 0x01100000108c1fae */ /* 0x0005e2000e901d48 */
[----:B------:R-:W-:-:S03]  /*2950*/  IMAD.WIDE.U32 R168, R217, c[0x0][0x290], R144 ;  /* 0x0000a400d9a87a25 */ /* 0x000fc600078e0090 */
[----:B------:R2:W-:Y:S01]  /*2960*/  @P1 LDGSTS.E.BYPASS.LTC128B.128 [R140+0x3100], [R16.64+0x80], !P4 ;  /* 0x03100080108c1fae */ /* 0x0005e2000e101d48 */
[----:B------:R-:W-:-:S03]  /*2970*/  IMAD.WIDE.U32 R22, R217, c[0x0][0x290], R142 ;  /* 0x0000a400d9167a25 */ /* 0x000fc600078e008e */
[----:B------:R2:W-:Y:S01]  /*2980*/  @P1 LDGSTS.E.BYPASS.LTC128B.128 [R140+0x5100], [R16.64+0x100], !P3 ;  /* 0x05100100108c1fae */ /* 0x0005e2000d901d48 */
[----:B------:R-:W-:Y:S01]  /*2990*/  IMAD.IADD R169, R169, 0x1, R164 ;  /* 0x00000001a9a97824 */ /* 0x000fe200078e02a4 */
[----:B------:R-:W-:Y:S01]  /*29a0*/  @P0 IADD3 R7, R5, -0x2, RZ ;  /* 0xfffffffe05070810 */ /* 0x000fe20007ffe0ff */
[----:B------:R-:W-:Y:S01]  /*29b0*/  IMAD.IADD R165, R164, 0x1, R23 ;  /* 0x00000001a4a57824 */ /* 0x000fe200078e0217 */
[----:B------:R-:W0:Y:S01]  /*29c0*/  LDGDEPBAR ;  /* 0x00000000000079af */ /* 0x000e220000000000 */
[----:B------:R-:W-:Y:S01]  /*29d0*/  IMAD.MOV.U32 R164, RZ, RZ, R22 ;  /* 0x000000ffffa47224 */ /* 0x000fe200078e0016 */
[----:B------:R-:W-:Y:S01]  /*29e0*/  @P0 SHF.R.S32.HI R0, RZ, 0x1f, R7 ;  /* 0x0000001fff000819 */ /* 0x000fe20000011407 */
[----:B------:R-:W-:Y:S02]  /*29f0*/  @P0 IMAD R5, R98, R7, RZ ;  /* 0x0000000762050224 */ /* 0x000fe400078e02ff */
[----:B------:R-:W-:-:S04]  /*2a00*/  @P0 IMAD.WIDE.U32 R6, R7, R100, R158 ;  /* 0x0000006407060225 */ /* 0x000fc800078e009e */
[----:B------:R-:W-:Y:S01]  /*2a10*/  @P0 IMAD R0, R0, R100, R5 ;  /* 0x0000006400000224 */ /* 0x000fe200078e0205 */
[C---:B------:R-:W-:Y:S01]  /*2a20*/  @P0 LEA R18, P1, R6.reuse, c[0x0][0x220], 0x1 ;  /* 0x0000880006120a11 */ /* 0x040fe200078208ff */
[----:B------:R-:W-:Y:S02]  /*2a30*/  IMAD R119, R117, c[0x0][0x290], RZ ;  /* 0x0000a40075777a24 */ /* 0x000fe400078e02ff */
[----:B------:R-:W-:Y:S01]  /*2a40*/  @P0 IMAD.IADD R0, R7, 0x1, R0 ;  /* 0x0000000107000824 */ /* 0x000fe200078e0200 */
[----:B------:R-:W-:Y:S01]  /*2a50*/  SEL R7, RZ, c[0x0][0x27c], !P2 ;  /* 0x00009f00ff077a07 */ /* 0x000fe20005000000 */
[----:B------:R-:W-:Y:S02]  /*2a60*/  IMAD R117, R117, c[0x0][0x280], RZ ;  /* 0x0000a00075757a24 */ /* 0x000fe400078e02ff */
[----:B------:R-:W-:Y:S01]  /*2a70*/  IMAD.MOV.U32 R108, RZ, RZ, c[0x0][0x290] ;  /* 0x0000a400ff6c7624 */ /* 0x000fe200078e00ff */
[----:B------:R-:W-:Y:S01]  /*2a80*/  @P0 LEA.HI.X R19, R6, c[0x0][0x224], R0, 0x1, P1 ;  /* 0x0000890006130a11 */ /* 0x000fe200008f0c00 */
[----:B------:R-:W-:Y:S01]  /*2a90*/  IMAD.MOV.U32 R6, RZ, RZ, c[0x0][0x27c] ;  /* 0x00009f00ff067624 */ /* 0x000fe200078e00ff */
[----:B-1----:R-:W-:Y:S01]  /*2aa0*/  @P0 LEA R20, P1, R102, R18, 0x1 ;  /* 0x0000001266140211 */ /* 0x002fe200078208ff */
[----:B------:R-:W-:Y:S01]  /*2ab0*/  IMAD.IADD R7, R144, 0x1, R7 ;  /* 0x0000000190077824 */ /* 0x000fe200078e0207 */
[----:B------:R-:W-:Y:S01]  /*2ac0*/  SHF.L.U64.HI R106, R108, R3, c[0x0][0x294] ;  /* 0x0000a5006c6a7619 */ /* 0x000fe20000010203 */
[----:B------:R-:W-:Y:S01]  /*2ad0*/  IMAD.SHL.U32 R6, R6, 0x2, RZ ;  /* 0x0000000206067824 */ /* 0x000fe200078e00ff */
[----:B------:R-:W-:Y:S01]  /*2ae0*/  @P0 LEA.HI.X R21, R102, R19, R101, 0x1, P1 ;  /* 0x0000001366150211 */ /* 0x000fe200008f0c65 */
[----:B------:R1:W-:Y:S01]  /*2af0*/  @P0 LDGSTS.E.BYPASS.LTC128B.128 [R140+0x12100], [R18.64], !P5 ;  /* 0x12100000128c0fae */ /* 0x0003e2000e901d48 */
[C---:B------:R-:W-:Y:S01]  /*2b00*/  ISETP.GE.AND P1, PT, R139.reuse, c[0x0][0x27c], PT ;  /* 0x00009f008b007a0c */ /* 0x040fe20003f26270 */
[----:B------:R-:W-:Y:S01]  /*2b10*/  IMAD.MOV.U32 R112, RZ, RZ, c[0x0][0x280] ;  /* 0x0000a000ff707624 */ /* 0x000fe200078e00ff */
[----:B--2---:R-:W-:Y:S01]  /*2b20*/  IADD3 R17, -R6, c[0x0][0x1d4], RZ ;  /* 0x0000750006117a10 */ /* 0x004fe20007ffe1ff */
[----:B------:R1:W-:Y:S01]  /*2b30*/  @P0 LDGSTS.E.BYPASS.LTC128B.128 [R140+0x14100], [R18.64+0x80], !P4 ;  /* 0x14100080128c0fae */ /* 0x0003e2000e101d48 */
[----:B------:R-:W-:Y:S01]  /*2b40*/  SEL R2, RZ, c[0x0][0x27c], !P1 ;  /* 0x00009f00ff027a07 */ /* 0x000fe20004800000 */
[----:B------:R-:W-:Y:S01]  /*2b50*/  IMAD R119, R76, c[0x0][0x294], R119 ;  /* 0x0000a5004c777a24 */ /* 0x000fe200078e0277 */
[----:B------:R-:W-:Y:S01]  /*2b60*/  SEL R0, R6, R17, !P2 ;  /* 0x0000001106007207 */ /* 0x000fe20005000000 */
[----:B------:R1:W-:Y:S01]  /*2b70*/  @P0 LDGSTS.E.BYPASS.LTC128B.128 [R140+0x16100], [R18.64+0x100], !P3 ;  /* 0x16100100128c0fae */ /* 0x0003e2000d901d48 */
[----:B------:R-:W-:Y:S01]  /*2b80*/  SHF.R.S32.HI R16, RZ, 0x1f, R7 ;  /* 0x0000001fff107819 */ /* 0x000fe20000011407 */
[----:B------:R-:W-:Y:S01]  /*2b90*/  IMAD.IADD R2, R139, 0x1, R2 ;  /* 0x000000018b027824 */ /* 0x000fe200078e0202 */
[----:B------:R-:W-:Y:S01]  /*2ba0*/  SHF.L.U64.HI R110, R112, R3, c[0x0][0x284] ;  /* 0x0000a100706e7619 */ /* 0x000fe20000010203 */
[----:B------:R2:W-:Y:S01]  /*2bb0*/  @P0 LDGSTS.E.BYPASS.LTC128B.128 [R140+0x13100], [R20.64], !P5 ;  /* 0x13100000148c0fae */ /* 0x0005e2000e901d48 */
[----:B------:R-:W-:-:S02]  /*2bc0*/  IMAD R117, R76, c[0x0][0x284], R117 ;  /* 0x0000a1004c757a24 */ /* 0x000fc400078e0275 */
[C---:B------:R-:W-:Y:S01]  /*2bd0*/  IMAD.WIDE.U32 R168, R76.reuse, c[0x0][0x290], R168 ;  /* 0x0000a4004ca87a25 */ /* 0x040fe200078e00a8 */
[----:B------:R2:W-:Y:S03]  /*2be0*/  @P0 LDGSTS.E.BYPASS.LTC128B.128 [R140+0x15100], [R20.64+0x80], !P4 ;  /* 0x15100080148c0fae */ /* 0x0005e6000e101d48 */
[----:B------:R-:W-:Y:S01]  /*2bf0*/  IMAD.WIDE.U32 R166, R76, c[0x0][0x280], R166 ;  /* 0x0000a0004ca67a25 */ /* 0x000fe200078e00a6 */
[----:B------:R2:W-:Y:S01]  /*2c00*/  @P0 LDGSTS.E.BYPASS.LTC128B.128 [R140+0x17100], [R20.64+0x100], !P3 ;  /* 0x17100100148c0fae */ /* 0x0005e2000d901d48 */
[----:B------:R-:W-:Y:S02]  /*2c10*/  ISETP.GE.AND P0, PT, R138, c[0x0][0x27c], PT ;  /* 0x00009f008a007a0c */ /* 0x000fe40003f06270 */
[----:B------:R-:W-:Y:S01]  /*2c20*/  IMAD.WIDE.U32 R164, R76, c[0x0][0x290], R164 ;  /* 0x0000a4004ca47a25 */ /* 0x000fe200078e00a4 */
[----:B------:R-:W0:Y:S01]  /*2c30*/  LDGDEPBAR ;  /* 0x00000000000079af */ /* 0x000e220000000000 */
[----:B------:R-:W-:-:S02]  /*2c40*/  SEL R5, RZ, c[0x0][0x27c], !P0 ;  /* 0x00009f00ff057a07 */ /* 0x000fc40004000000 */
[----:B------:R-:W-:Y:S02]  /*2c50*/  IMAD.IADD R121, R169, 0x1, R119 ;  /* 0x00000001a9797824 */ /* 0x000fe400078e0277 */
[----:B------:R-:W-:Y:S02]  /*2c60*/  IMAD.IADD R120, R167, 0x1, R117 ;  /* 0x00000001a7787824 */ /* 0x000fe400078e0275 */
[----:B------:R-:W-:Y:S02]  /*2c70*/  IMAD.IADD R5, R138, 0x1, R5 ;  /* 0x000000018a057824 */ /* 0x000fe400078e0205 */
[----:B------:R-:W-:Y:S01]  /*2c80*/  IMAD.MOV.U32 R58, RZ, RZ, 0x1 ;  /* 0x00000001ff3a7424 */ /* 0x000fe200078e00ff */
[-C--:B-1----:R-:W-:Y:S01]  /*2c90*/  SEL R18, R6, R17.reuse, !P1 ;  /* 0x0000001106127207 */ /* 0x082fe20004800000 */
[----:B------:R-:W-:Y:S01]  /*2ca0*/  IMAD.MOV.U32 R43, RZ, RZ, RZ ;  /* 0x000000ffff2b7224 */ /* 0x000fe200078e00ff */
[----:B------:R-:W-:Y:S01]  /*2cb0*/  IADD3 R156, P1, R217, R156, RZ ;  /* 0x0000009cd99c7210 */ /* 0x000fe20007f3e0ff */
[----:B------:R-:W-:Y:S01]  /*2cc0*/  IMAD.SHL.U32 R108, R108, 0x40, RZ ;  /* 0x000000406c6c7824 */ /* 0x000fe200078e00ff */
[----:B------:R-:W-:Y:S01]  /*2cd0*/  SEL R17, R6, R17, !P0 ;  /* 0x0000001106117207 */ /* 0x000fe20004000000 */
[----:B------:R-:W-:Y:S01]  /*2ce0*/  IMAD.SHL.U32 R112, R112, 0x40, RZ ;  /* 0x0000004070707824 */ /* 0x000fe200078e00ff */
[----:B------:R-:W-:Y:S01]  /*2cf0*/  ISETP.LE.AND P0, PT, R92, c[0x0][0x27c], PT ;  /* 0x00009f005c007a0c */ /* 0x000fe20003f03270 */
[----:B------:R-:W-:Y:S01]  /*2d00*/  IMAD.X R157, R4, 0x1, R9, P1 ;  /* 0x00000001049d7824 */ /* 0x000fe200008e0609 */
[----:B------:R-:W-:Y:S01]  /*2d10*/  LEA.HI R6, R16, R7, RZ, 0x3 ;  /* 0x0000000710067211 */ /* 0x000fe200078f18ff */
[----:B------:R-:W-:Y:S01]  /*2d20*/  IMAD.WIDE.U32 R8, R221, c[0x0][0x210], R144 ;  /* 0x00008400dd087a25 */ /* 0x000fe200078e0090 */
[----:B------:R-:W-:-:S02]  /*2d30*/  P2R R4, PR, RZ, 0x1 ;  /* 0x00000001ff047803 */ /* 0x000fc40000000000 */
[----:B------:R-:W-:Y:S01]  /*2d40*/  LEA.HI R16, R16, R7, RZ, 0x6 ;  /* 0x0000000710107211 */ /* 0x000fe200078f30ff */
[----:B------:R-:W-:Y:S01]  /*2d50*/  IMAD R9, R221, c[0x0][0x214], R9 ;  /* 0x00008500dd097a24 */ /* 0x000fe200078e0209 */
[----:B------:R-:W-:Y:S01]  /*2d60*/  SHF.R.S32.HI R7, RZ, 0x1f, R0 ;  /* 0x0000001fff077819 */ /* 0x000fe20000011400 */
[----:B--2---:R-:W-:Y:S01]  /*2d70*/  IMAD.WIDE.U32 R20, R217, c[0x0][0x280], R142 ;  /* 0x0000a000d9147a25 */ /* 0x004fe200078e008e */
[----:B------:R-:W-:Y:S02]  /*2d80*/  LOP3.LUT R22, R77, 0x38, R6, 0xf8, !PT ;  /* 0x000000384d167812 */ /* 0x000fe400078ef806 */
[----:B------:R-:W-:Y:S01]  /*2d90*/  LEA.HI R7, R7, R0, RZ, 0x4 ;  /* 0x0000000007077211 */ /* 0x000fe200078f20ff */
[----:B------:R-:W-:Y:S01]  /*2da0*/  IMAD.WIDE.U32 R148, R148, c[0x0][0x218], R8 ;  /* 0x0000860094947a25 */ /* 0x000fe200078e0008 */
[----:B------:R-:W-:Y:S02]  /*2db0*/  SHF.R.S32.HI R9, RZ, 0x1f, R2 ;  /* 0x0000001fff097819 */ /* 0x000fe40000011402 */
[----:B------:R-:W-:Y:S01]  /*2dc0*/  SHF.R.S32.HI R8, RZ, 0x1f, R5 ;  /* 0x0000001fff087819 */ /* 0x000fe20000011405 */
[----:B------:R-:W-:Y:S01]  /*2dd0*/  IMAD.IADD R163, R162, 0x1, R21 ;  /* 0x00000001a2a37824 */ /* 0x000fe200078e0215 */
[CC--:B------:R-:W-:Y:S01]  /*2de0*/  LEA.HI R4, R9.reuse, R2.reuse, RZ, 0x3 ;  /* 0x0000000209047211 */ /* 0x0c0fe200078f18ff */
[----:B------:R-:W-:Y:S01]  /*2df0*/  IMAD.MOV.U32 R162, RZ, RZ, R20 ;  /* 0x000000ffffa27224 */ /* 0x000fe200078e0014 */
[----:B------:R-:W-:Y:S01]  /*2e00*/  LEA.HI R9, R9, R2, RZ, 0x6 ;  /* 0x0000000209097211 */ /* 0x000fe200078f30ff */
[----:B------:R-:W-:Y:S01]  /*2e10*/  IMAD.SHL.U32 R16, R16, 0x40, RZ ;  /* 0x0000004010107824 */ /* 0x000fe200078e00ff */
[----:B------:R-:W-:Y:S01]  /*2e20*/  LEA.HI R2, R8, R5, RZ, 0x3 ;  /* 0x0000000508027211 */ /* 0x000fe200078f18ff */
[----:B------:R-:W-:Y:S01]  /*2e30*/  IMAD.WIDE.U32 R162, R76, c[0x0][0x280], R162 ;  /* 0x0000a0004ca27a25 */ /* 0x000fe200078e00a2 */
[----:B------:R-:W-:-:S02]  /*2e40*/  LOP3.LUT R20, R77, 0x38, R4, 0xf8, !PT ;  /* 0x000000384d147812 */ /* 0x000fc400078ef804 */
[----:B------:R-:W-:Y:S01]  /*2e50*/  LEA.HI R8, R8, R5, RZ, 0x6 ;  /* 0x0000000508087211 */ /* 0x000fe200078f30ff */
[----:B------:R-:W-:Y:S01]  /*2e60*/  IMAD.SHL.U32 R9, R9, 0x40, RZ ;  /* 0x0000004009097824 */ /* 0x000fe200078e00ff */
[----:B------:R-:W-:Y:S01]  /*2e70*/  SHF.R.S32.HI R5, RZ, 0x1f, R18 ;  /* 0x0000001fff057819 */ /* 0x000fe20000011412 */
[----:B------:R-:W-:Y:S01]  /*2e80*/  IMAD.IADD R123, R149, 0x1, R123 ;  /* 0x00000001957b7824 */ /* 0x000fe200078e027b */
[----:B------:R-:W-:Y:S01]  /*2e90*/  SHF.R.S32.HI R0, RZ, 0x1f, R17 ;  /* 0x0000001fff007819 */ /* 0x000fe20000011411 */
[----:B------:R-:W-:Y:S01]  /*2ea0*/  IMAD.SHL.U32 R8, R8, 0x40, RZ ;  /* 0x0000004008087824 */ /* 0x000fe200078e00ff */
[----:B------:R-:W-:Y:S01]  /*2eb0*/  LOP3.LUT R9, R9, 0xfffff000, RZ, 0xc0, !PT ;  /* 0xfffff00009097812 */ /* 0x000fe200078ec0ff */
[----:B------:R-:W-:Y:S01]  /*2ec0*/  IMAD.IADD R119, R119, 0x1, R165 ;  /* 0x0000000177777824 */ /* 0x000fe200078e02a5 */
[----:B------:R-:W-:Y:S01]  /*2ed0*/  LOP3.LUT R113, R20, R13, RZ, 0x3c, !PT ;  /* 0x0000000d14717212 */ /* 0x000fe200078e3cff */
[----:B------:R-:W-:Y:S01]  /*2ee0*/  IMAD.IADD R117, R117, 0x1, R163 ;  /* 0x0000000175757824 */ /* 0x000fe200078e02a3 */
[----:B------:R-:W-:-:S02]  /*2ef0*/  LEA.HI R5, R5, R18, RZ, 0x4 ;  /* 0x0000001205057211 */ /* 0x000fc400078f20ff */
[----:B------:R-:W-:Y:S02]  /*2f00*/  LEA.HI R0, R0, R17, RZ, 0x4 ;  /* 0x0000001100007211 */ /* 0x000fe400078f20ff */
[----:B------:R-:W-:Y:S02]  /*2f10*/  IADD3 R113, R113, R9, R12 ;  /* 0x0000000971717210 */ /* 0x000fe40007ffe00c */
[----:B------:R-:W-:Y:S02]  /*2f20*/  SHF.R.S32.HI R9, RZ, 0x4, R7 ;  /* 0x00000004ff097819 */ /* 0x000fe40000011407 */
[----:B------:R-:W-:Y:S02]  /*2f30*/  SHF.R.S32.HI R7, RZ, 0x4, R5 ;  /* 0x00000004ff077819 */ /* 0x000fe40000011405 */
[----:B------:R-:W-:Y:S02]  /*2f40*/  SHF.R.S32.HI R5, RZ, 0x4, R0 ;  /* 0x00000004ff057819 */ /* 0x000fe40000011400 */
[----:B------:R-:W-:-:S02]  /*2f50*/  LEA.HI.SX32 R118, R6, R9, 0x1d ;  /* 0x0000000906767211 */ /* 0x000fc400078feaff */
[----:B------:R-:W-:Y:S02]  /*2f60*/  LEA.HI.SX32 R114, R2, R5, 0x1d ;  /* 0x0000000502727211 */ /* 0x000fe400078feaff */
[----:B------:R-:W-:Y:S02]  /*2f70*/  LOP3.LUT R16, R16, 0xfffff000, RZ, 0xc0, !PT ;  /* 0xfffff00010107812 */ /* 0x000fe400078ec0ff */
[----:B------:R-:W-:Y:S02]  /*2f80*/  LOP3.LUT R115, R22, R13, RZ, 0x3c, !PT ;  /* 0x0000000d16737212 */ /* 0x000fe400078e3cff */
[----:B------:R-:W-:Y:S02]  /*2f90*/  SHF.R.S32.HI R9, RZ, 0x1f, R114 ;  /* 0x0000001fff097819 */ /* 0x000fe40000011472 */
[----:B------:R-:W-:Y:S02]  /*2fa0*/  LEA.HI.SX32 R116, R4, R7, 0x1d ;  /* 0x0000000704747211 */ /* 0x000fe400078feaff */
[----:B------:R-:W-:-:S02]  /*2fb0*/  IADD3 R115, R115, R16, R12 ;  /* 0x0000001073737210 */ /* 0x000fc40007ffe00c */
[----:B------:R-:W-:Y:S01]  /*2fc0*/  LEA.HI R0, R9, R114, RZ, 0x3 ;  /* 0x0000007209007211 */ /* 0x000fe200078f18ff */
[----:B------:R-:W-:Y:S01]  /*2fd0*/  IMAD.SHL.U32 R114, R114, 0x8, RZ ;  /* 0x0000000872727824 */ /* 0x000fe200078e00ff */
[----:B------:R-:W-:Y:S02]  /*2fe0*/  LOP3.LUT R16, R77, 0x38, R2, 0xf8, !PT ;  /* 0x000000384d107812 */ /* 0x000fe400078ef802 */
[----:B------:R-:W-:Y:S01]  /*2ff0*/  SHF.R.S32.HI R7, RZ, 0x1f, R118 ;  /* 0x0000001fff077819 */ /* 0x000fe20000011476 */
[----:B------:R-:W-:Y:S01]  /*3000*/  IMAD.SHL.U32 R0, R0, 0x200, RZ ;  /* 0x0000020000007824 */ /* 0x000fe200078e00ff */
[----:B------:R-:W-:Y:S02]  /*3010*/  SHF.R.S32.HI R5, RZ, 0x1f, R116 ;  /* 0x0000001fff057819 */ /* 0x000fe40000011474 */
[----:B------:R-:W-:Y:S01]  /*3020*/  LEA.HI R7, R7, R118, RZ, 0x3 ;  /* 0x0000007607077211 */ /* 0x000fe200078f18ff */
[----:B------:R-:W-:Y:S01]  /*3030*/  IMAD.SHL.U32 R118, R118, 0x8, RZ ;  /* 0x0000000876767824 */ /* 0x000fe200078e00ff */
[----:B------:R-:W-:Y:S01]  /*3040*/  LEA.HI R5, R5, R116, RZ, 0x3 ;  /* 0x0000007405057211 */ /* 0x000fe200078f18ff */
[----:B------:R-:W-:Y:S01]  /*3050*/  IMAD.SHL.U32 R116, R116, 0x8, RZ ;  /* 0x0000000874747824 */ /* 0x000fe200078e00ff */
[----:B------:R-:W-:Y:S01]  /*3060*/  LOP3.LUT R111, R16, R13, RZ, 0x3c, !PT ;  /* 0x0000000d106f7212 */ /* 0x000fe200078e3cff */
[----:B------:R-:W-:Y:S01]  /*3070*/  IMAD.SHL.U32 R7, R7, 0x200, RZ ;  /* 0x0000020007077824 */ /* 0x000fe200078e00ff */
[----:B------:R-:W-:Y:S01]  /*3080*/  LOP3.LUT R16, R77, 0x38, R114, 0xf8, !PT ;  /* 0x000000384d107812 */ /* 0x000fe200078ef872 */
[----:B------:R-:W-:Y:S01]  /*3090*/  IMAD.SHL.U32 R5, R5, 0x200, RZ ;  /* 0x0000020005057824 */ /* 0x000fe200078e00ff */
[----:B------:R-:W-:-:S02]  /*30a0*/  LOP3.LUT R0, R0, 0xfffff000, RZ, 0xc0, !PT ;  /* 0xfffff00000007812 */ /* 0x000fc400078ec0ff */
[-C--:B------:R-:W-:Y:S02]  /*30b0*/  LOP3.LUT R105, R16, R13.reuse, RZ, 0x3c, !PT ;  /* 0x0000000d10697212 */ /* 0x080fe400078e3cff */
[C---:B------:R-:W-:Y:S02]  /*30c0*/  LOP3.LUT R20, R77.reuse, 0x38, R118, 0xf8, !PT ;  /* 0x000000384d147812 */ /* 0x040fe400078ef876 */
[----:B------:R-:W-:Y:S02]  /*30d0*/  LOP3.LUT R18, R77, 0x38, R116, 0xf8, !PT ;  /* 0x000000384d127812 */ /* 0x000fe400078ef874 */
[----:B------:R-:W-:Y:S02]  /*30e0*/  IADD3 R105, R105, R0, R12 ;  /* 0x0000000069697210 */ /* 0x000fe40007ffe00c */
[----:B------:R-:W-:Y:S02]  /*30f0*/  LOP3.LUT R8, R8, 0xfffff000, RZ, 0xc0, !PT ;  /* 0xfffff00008087812 */ /* 0x000fe400078ec0ff */
[----:B------:R-:W-:-:S02]  /*3100*/  LOP3.LUT R109, R20, R13, RZ, 0x3c, !PT ;  /* 0x0000000d146d7212 */ /* 0x000fc400078e3cff */
[----:B------:R-:W-:Y:S02]  /*3110*/  LOP3.LUT R107, R18, R13, RZ, 0x3c, !PT ;  /* 0x0000000d126b7212 */ /* 0x000fe400078e3cff */
[----:B------:R-:W-:Y:S02]  /*3120*/  LOP3.LUT R7, R7, 0xfffff000, RZ, 0xc0, !PT ;  /* 0xfffff00007077812 */ /* 0x000fe400078ec0ff */
[----:B------:R-:W-:Y:S02]  /*3130*/  LOP3.LUT R5, R5, 0xfffff000, RZ, 0xc0, !PT ;  /* 0xfffff00005057812 */ /* 0x000fe400078ec0ff */
[----:B------:R-:W-:Y:S02]  /*3140*/  LOP3.LUT R0, R77, 0x18, R144, 0xf8, !PT ;  /* 0x000000184d007812 */ /* 0x000fe400078ef890 */
[----:B------:R-:W-:Y:S02]  /*3150*/  LOP3.LUT R129, R6, 0xfffffff8, RZ, 0xc0, !PT ;  /* 0xfffffff806817812 */ /* 0x000fe400078ec0ff */
[----:B------:R-:W-:-:S02]  /*3160*/  LOP3.LUT R127, R4, 0xfffffff8, RZ, 0xc0, !PT ;  /* 0xfffffff8047f7812 */ /* 0x000fc400078ec0ff */
[----:B------:R-:W-:Y:S02]  /*3170*/  LOP3.LUT R125, R2, 0xfffffff8, RZ, 0xc0, !PT ;  /* 0xfffffff8027d7812 */ /* 0x000fe400078ec0ff */
[----:B------:R-:W-:Y:S02]  /*3180*/  ISETP.NE.AND P0, PT, RZ, UR4, PT ;  /* 0x00000004ff007c0c */ /* 0x000fe4000bf05270 */
[--C-:B------:R-:W-:Y:S02]  /*3190*/  IADD3 R111, R111, R8, R12.reuse ;  /* 0x000000086f6f7210 */ /* 0x100fe40007ffe00c */
[--C-:B------:R-:W-:Y:S02]  /*31a0*/  IADD3 R109, R109, R7, R12.reuse ;  /* 0x000000076d6d7210 */ /* 0x100fe40007ffe00c */
[----:B------:R-:W-:Y:S02]  /*31b0*/  IADD3 R107, R107, R5, R12 ;  /* 0x000000056b6b7210 */ /* 0x000fe40007ffe00c */
[----:B------:R-:W-:-:S02]  /*31c0*/  LOP3.LUT R0, R12, R0, R13, 0xf6, !PT ;  /* 0x000000000c007212 */ /* 0x000fc400078ef60d */
[----:B------:R-:W-:Y:S02]  /*31d0*/  SHF.R.S32.HI R134, RZ, 0x1f, R129 ;  /* 0x0000001fff867819 */ /* 0x000fe40000011481 */
[----:B------:R-:W-:Y:S02]  /*31e0*/  SHF.R.S32.HI R132, RZ, 0x1f, R127 ;  /* 0x0000001fff847819 */ /* 0x000fe4000001147f */
[----:B------:R-:W-:Y:S02]  /*31f0*/  SHF.R.S32.HI R130, RZ, 0x1f, R125 ;  /* 0x0000001fff827819 */ /* 0x000fe4000001147d */
[----:B------:R-:W-:Y:S02]  /*3200*/  SHF.R.S32.HI R128, RZ, 0x1f, R118 ;  /* 0x0000001fff807819 */ /* 0x000fe40000011476 */
[----:B------:R-:W-:Y:S02]  /*3210*/  SHF.R.S32.HI R126, RZ, 0x1f, R116 ;  /* 0x0000001fff7e7819 */ /* 0x000fe40000011474 */
[----:B------:R-:W-:-:S02]  /*3220*/  SHF.R.S32.HI R124, RZ, 0x1f, R114 ;  /* 0x0000001fff7c7819 */ /* 0x000fc40000011472 */
[----:B------:R-:W-:Y:S02]  /*3230*/  P2R R131, PR, RZ, 0x1 ;  /* 0x00000001ff837803 */ /* 0x000fe40000000000 */
.L_x_1851:
        /* <DEDUP_REMOVED lines=21> */
[----:B------:R-:W-:Y:S01]  /*3390*/  ISETP.NE.AND P1, PT, R131, RZ, PT ;  /* 0x000000ff8300720c */ /* 0x000fe20003f25270 */
        /* <DEDUP_REMOVED lines=72> */
.L_x_1831:
[----:B------:R-:W-:Y:S05]  /*3820*/  BSYNC B0 ;  /* 0x0000000000007941 */ /* 0x000fea0003800000 */
.L_x_1830:
        /* <DEDUP_REMOVED lines=40> */
[----:B------:R-:W-:Y:S01]  /*3ab0*/  @!P0 SHF.R.U64 R39, R32, 0x10, R33 ;  /* 0x0000001020278819 */ /* 0x000fe20000001221 */
[----:B------:R-:W-:Y:S01]  /*3ac0*/  @!P0 HADD2.F32 R41, -RZ, R34.H0_H0 ;  /* 0x20000022ff298230 */ /* 0x000fe20000004100 */
[--C-:B------:R-:W-:Y:S01]  /*3ad0*/  @!P0 SHF.R.U64 R42, R64, 0x10, R65.reuse ;  /* 0x00000010402a8819 */ /* 0x100fe20000001241 */
[----:B------:R-:W-:Y:S01]  /*3ae0*/  @!P0 HADD2.F32 R45, -RZ, R40.H0_H0 ;  /* 0x20000028ff2d8230 */ /* 0x000fe20000004100 */
[----:B------:R-:W-:Y:S01]  /*3af0*/  @!P0 SHF.R.U32.HI R49, RZ, 0x10, R65 ;  /* 0x00000010ff318819 */ /* 0x000fe20000011641 */
        /* <DEDUP_REMOVED lines=30> */
[----:B------:R-:W-:Y:S01]  /*3ce0*/  @!P0 FMUL.FTZ R4, R34, R35 ;  /* 0x0000002322048220 */ /* 0x000fe20000410000 */
        /* <DEDUP_REMOVED lines=13> */
.L_x_1834:
[----:B------:R-:W-:Y:S05]  /*3dc0*/  BSYNC B0 ;  /* 0x0000000000007941 */ /* 0x000fea0003800000 */
.L_x_1833:
        /* <DEDUP_REMOVED lines=45> */
[----:B------:R-:W-:Y:S01]  /*40a0*/  @!P0 FMUL.FTZ R5, R29, R28 ;  /* 0x0000001c1d058220 */ /* 0x000fe20000410000 */
[----:B------:R-:W-:Y:S01]  /*40b0*/  @!P0 HADD2.F32 R44, -RZ, R45.H0_H0 ;  /* 0x2000002dff2c8230 */ /* 0x000fe20000004100 */
        /* <DEDUP_REMOVED lines=9> */
.L_x_1836:
[----:B------:R-:W-:Y:S05]  /*4150*/  BSYNC B0 ;  /* 0x0000000000007941 */ /* 0x000fea0003800000 */
.L_x_1835:
        /* <DEDUP_REMOVED lines=56> */
.L_x_1838:
[----:B------:R-:W-:Y:S05]  /*44e0*/  BSYNC B0 ;  /* 0x0000000000007941 */ /* 0x000fea0003800000 */
.L_x_1837:
        /* <DEDUP_REMOVED lines=57> */
.L_x_1840:
[----:B------:R-:W-:Y:S05]  /*4880*/  BSYNC B0 ;  /* 0x0000000000007941 */ /* 0x000fea0003800000 */
.L_x_1839:
        /* <DEDUP_REMOVED lines=57> */
.L_x_1842:
[----:B------:R-:W-:Y:S05]  /*4c20*/  BSYNC B0 ;  /* 0x0000000000007941 */ /* 0x000fea0003800000 */
.L_x_1841:
        /* <DEDUP_REMOVED lines=57> */
.L_x_1829:
        /* <DEDUP_REMOVED lines=47> */
.L_x_1844:
[----:B------:R-:W-:Y:S05]  /*52b0*/  BSYNC B0 ;  /* 0x0000000000007941 */ /* 0x000fea0003800000 */
.L_x_1843:
        /* <DEDUP_REMOVED lines=34> */
[CC--:B------:R-:W-:Y:S01]  /*54e0*/  IADD3 R175, P1, P0, R154.reuse, R171.reuse, R129 ;  /* 0x000000ab9aaf7210 */ /* 0x0c0fe2000783e081 */
[----:B------:R-:W-:Y:S01]  /*54f0*/  IMAD.MOV.U32 R37, RZ, RZ, R33 ;  /* 0x000000ffff257224 */ /* 0x000fe200078e0021 */
[----:B------:R-:W-:Y:S02]  /*5500*/  IADD3 R179, R109, R170, RZ ;  /* 0x000000aa6db37210 */ /* 0x000fe40007ffe0ff */
[----:B------:R-:W-:Y:S02]  /*5510*/  IADD3.X R174, R93, R90, R134, P1, P0 ;  /* 0x0000005a5dae7210 */ /* 0x000fe40000fe0486 */
[----:B------:R-:W-:Y:S02]  /*5520*/  SHF.L.U32 R178, R179, 0x1, RZ ;  /* 0x00000001b3b27819 */ /* 0x000fe400000006ff */
[----:B------:R-:W-:Y:S02]  /*5530*/  MOV R39, R32 ;  /* 0x0000002000277202 */ /* 0x000fe40000000f00 */
[----:B------:R-:W-:Y:S01]  /*5540*/  MOV R53, R50 ;  /* 0x0000003200357202 */ /* 0x000fe20000000f00 */
[----:B------:R-:W-:Y:S01]  /*5550*/  LDS.128 R72, [R178+0xc100] ;  /* 0x00c10000b2487984 */ /* 0x000fe20000000c00 */
[----:B------:R-:W-:Y:S02]  /*5560*/  @!P2 IADD3 R172, P1, P0, R154, R171, R118 ;  /* 0x000000ab9aaca210 */ /* 0x000fe4000783e076 */
[----:B------:R-:W-:Y:S02]  /*5570*/  MOV R47, R48 ;  /* 0x00000030002f7202 */ /* 0x000fe40000000f00 */
[----:B------:R-:W-:Y:S02]  /*5580*/  @!P2 IADD3.X R173, R93, R90, R128, P1, P0 ;  /* 0x0000005a5dada210 */ /* 0x000fe40000fe0480 */
[C---:B------:R-:W-:Y:S04]  /*5590*/  LEA R176, P0, R175.reuse, c[0x0][0x1c8], 0x1 ;  /* 0x00007200afb07a11 */ /* 0x040fe800078008ff */
[----:B------:R-:W-:Y:S02]  /*55a0*/  LEA.HI.X R177, R175, c[0x0][0x1cc], R174, 0x1, P0 ;  /* 0x00007300afb17a11 */ /* 0x000fe400000f0cae */
[C---:B------:R-:W-:Y:S04]  /*55b0*/  @!P2 LEA R174, P0, R172.reuse, c[0x0][0x1c8], 0x1 ;  /* 0x00007200acaeaa11 */ /* 0x040fe800078008ff */
[----:B------:R-:W-:Y:S01]  /*55c0*/  @!P2 LEA.HI.X R175, R172, c[0x0][0x1cc], R173, 0x1, P0 ;  /* 0x00007300acafaa11 */ /* 0x000fe200000f0cad */
[----:B------:R-:W-:Y:S01]  /*55d0*/  IMAD.IADD R173, R115, 0x1, R170 ;  /* 0x0000000173ad7824 */ /* 0x000fe200078e02aa */
[----:B------:R-:W-:Y:S03]  /*55e0*/  ISETP.GE.AND P0, PT, R144, c[0x0][0x27c], PT ;  /* 0x00009f0090007a0c */ /* 0x000fe60003f06270 */
[----:B------:R-:W-:Y:S05]  /*55f0*/  IMAD.SHL.U32 R172, R173, 0x2, RZ ;  /* 0x00000002adac7824 */ /* 0x000fea00078e00ff */
[----:B------:R-:W1:Y:S05]  /*5600*/  LDS.128 R20, [R172+0xc100] ;  /* 0x00c10000ac147984 */ /* 0x000e6a0000000c00 */
        /* <DEDUP_REMOVED lines=53> */
[C---:B------:R-:W-:Y:S01]  /*5960*/  @!P0 FMUL.FTZ R3, R39.reuse, R38 ;  /* 0x0000002627038220 */ /* 0x040fe20000410000 */
        /* <DEDUP_REMOVED lines=46> */
.L_x_1846:
[----:B------:R-:W-:Y:S05]  /*5c50*/  BSYNC B0 ;  /* 0x0000000000007941 */ /* 0x000fea0003800000 */
.L_x_1845:
[----:B------:R-:W-:Y:S01]  /*5c60*/  ISETP.GE.AND P0, PT, R139, c[0x0][0x1d4], PT ;  /* 0x000075008b007a0c */ /* 0x000fe20003f06270 */
[----:B------:R-:W-:Y:S01]  /*5c70*/  @!UPT UIADD3 URZ, URZ, URZ, URZ ;  /* 0x0000003f3f3ff290 */ /* 0x000fe2000fffe03f */
[----:B------:R-:W-:Y:S11]  /*5c80*/  BSSY B0, `(.L_x_1847) ;  /* 0x0000074000007945 */ /* 0x000ff60003800000 */
[----:B------:R-:W-:-:S05]  /*5c90*/  @P0 BRA `(.L_x_1848) ;  /* 0x0000072000000947 */ /* 0x000fca0003800000 */
[----:B------:R-:W-:Y:S02]  /*5ca0*/  ISETP.GE.AND P2, PT, R116, c[0x0][0x1d4], PT ;  /* 0x0000750074007a0c */ /* 0x000fe40003f46270 */
[CC--:B------:R-:W-:Y:S02]  /*5cb0*/  IADD3 R59, P1, P0, R154.reuse, R171.reuse, R127 ;  /* 0x000000ab9a3b7210 */ /* 0x0c0fe4000783e07f */
[----:B-1----:R-:W-:Y:S02]  /*5cc0*/  IADD3 R74, R107, R170, RZ ;  /* 0x000000aa6b4a7210 */ /* 0x002fe40007ffe0ff */
[CC--:B------:R-:W-:Y:S07]  /*5cd0*/  IADD3.X R48, R93.reuse, R90.reuse, R132, P1, P0 ;  /* 0x0000005a5d307210 */ /* 0x0c0fee0000fe0484 */
        /* <DEDUP_REMOVED lines=14> */
[--C-:B------:R-:W-:Y:S01]  /*5dc0*/  @!P0 SHF.R.U64 R24, R26, 0x10, R27.reuse ;  /* 0x000000101a188819 */ /* 0x100fe2000000121b */
[--C-:B------:R-:W-:Y:S01]  /*5dd0*/  @!P0 HADD2.F32 R36, -RZ, R71.reuse.H1_H1 ;  /* 0x30000047ff248230 */ /* 0x100fe20000004100 */
[----:B------:R-:W-:Y:S01]  /*5de0*/  @!P0 SHF.R.U32.HI R26, RZ, 0x10, R27 ;  /* 0x00000010ff1a8819 */ /* 0x000fe2000001161b */
[----:B------:R-:W-:Y:S01]  /*5df0*/  @!P0 HADD2.F32 R39, -RZ, R71.H0_H0 ;  /* 0x20000047ff278230 */ /* 0x000fe20000004100 */
[----:B------:R-:W-:Y:S01]  /*5e00*/  @!P0 SHF.R.U32.HI R25, RZ, 0x10, R25 ;  /* 0x00000010ff198819 */ /* 0x000fe20000011619 */
[--C-:B------:R-:W-:Y:S01]  /*5e10*/  @!P0 HADD2.F32 R45, -RZ, R70.reuse.H1_H1 ;  /* 0x30000046ff2d8230 */ /* 0x100fe20000004100 */
        /* <DEDUP_REMOVED lines=11> */
[----:B------:R-:W-:Y:S02]  /*5ed0*/  @!P0 MOV R37, R52 ;  /* 0x0000003400258202 */ /* 0x000fe40000000f00 */
[----:B------:R-:W-:Y:S02]  /*5ee0*/  @!P0 MOV R46, R55 ;  /* 0x00000037002e8202 */ /* 0x000fe40000000f00 */
[--C-:B------:R-:W-:Y:S02]  /*5ef0*/  @!P0 HADD2.F32 R41, -RZ, R42.reuse.H0_H0 ;  /* 0x2000002aff298230 */ /* 0x100fe40000004100 */
[--C-:B------:R-:W-:Y:S01]  /*5f00*/  @!P0 HADD2.F32 R35, -RZ, R37.reuse.H0_H0 ;  /* 0x20000025ff238230 */ /* 0x100fe20000004100 */
[----:B--2---:R-:W-:Y:S01]  /*5f10*/  @!P0 IMAD.MOV.U32 R27, RZ, RZ, R20 ;  /* 0x000000ffff1b8224 */ /* 0x004fe200078e0014 */
[----:B------:R-:W-:Y:S02]  /*5f20*/  @!P0 HADD2.F32 R37, -RZ, R37.H1_H1 ;  /* 0x30000025ff258230 */ /* 0x000fe40000004100 */
[----:B------:R-:W-:Y:S01]  /*5f30*/  @!P0 HADD2.F32 R42, -RZ, R42.H1_H1 ;  /* 0x3000002aff2a8230 */ /* 0x000fe20000004100 */
[----:B------:R-:W-:Y:S01]  /*5f40*/  @!P0 FMUL.FTZ R48, R35, R34 ;  /* 0x0000002223308220 */ /* 0x000fe20000410000 */
[--C-:B------:R-:W-:Y:S01]  /*5f50*/  @!P0 HADD2.F32 R33, -RZ, R27.reuse.H0_H0 ;  /* 0x2000001bff218230 */ /* 0x100fe20000004100 */
[----:B------:R-:W-:Y:S01]  /*5f60*/  @!P0 FMUL.FTZ R59, R37, R32 ;  /* 0x00000020253b8220 */ /* 0x000fe20000410000 */
[----:B------:R-:W-:Y:S02]  /*5f70*/  @!P0 HADD2.F32 R27, -RZ, R27.H1_H1 ;  /* 0x3000001bff1b8230 */ /* 0x000fe40000004100 */
        /* <DEDUP_REMOVED lines=48> */
[----:B------:R-:W-:Y:S02]  /*6280*/  @!P0 FFMA.FTZ R172, R26, R49, -R172 ;  /* 0x000000311aac8223 */ /* 0x000fe400000108ac */
[----:B------:R-:W-:Y:S02]  /*6290*/  @!P0 FFMA.FTZ R175, R24, R51, -R175 ;  /* 0x0000003318af8223 */ /* 0x000fe400000108af */
        /* <DEDUP_REMOVED lines=18> */
.L_x_1848:
[----:B------:R-:W-:Y:S05]  /*63c0*/  BSYNC B0 ;  /* 0x0000000000007941 */ /* 0x000fea0003800000 */
.L_x_1847:
[----:B------:R-:W-:Y:S11]  /*63d0*/  ISETP.GE.AND P0, PT, R138, c[0x0][0x1d4], PT ;  /* 0x000075008a007a0c */ /* 0x000ff60003f06270 */
[----:B------:R-:W-:Y:S02]  /*63e0*/  @!UPT UIADD3 URZ, URZ, URZ, URZ ;  /* 0x0000003f3f3ff290 */ /* 0x000fe4000fffe03f */
[----:B------:R-:W-:-:S05]  /*63f0*/  @P0 BRA `(.L_x_1832) ;  /* 0x0000092000000947 */ /* 0x000fca0003800000 */
[----:B------:R-:W-:Y:S04]  /*6400*/  IADD3 R47, P1, P0, R154, R171, R125 ;  /* 0x000000ab9a2f7210 */ /* 0x000fe8000783e07d */
[----:B------:R-:W-:Y:S02]  /*6410*/  IADD3.X R44, R93, R90, R130, P1, P0 ;  /* 0x0000005a5d2c7210 */ /* 0x000fe40000fe0482 */
[C---:B------:R-:W-:Y:S04]  /*6420*/  LEA R46, P0, R47.reuse, c[0x0][0x1c8], 0x1 ;  /* 0x000072002f2e7a11 */ /* 0x040fe800078008ff */
[----:B------:R-:W-:Y:S02]  /*6430*/  LEA.HI.X R47, R47, c[0x0][0x1cc], R44, 0x1, P0 ;  /* 0x000073002f2f7a11 */ /* 0x000fe400000f0c2c */
[-C--:B------:R-:W-:Y:S02]  /*6440*/  IADD3 R44, R105, R170.reuse, RZ ;  /* 0x000000aa692c7210 */ /* 0x080fe40007ffe0ff */
[----:B------:R-:W-:Y:S02]  /*6450*/  IADD3 R170, R111, R170, RZ ;  /* 0x000000aa6faa7210 */ /* 0x000fe40007ffe0ff */
[----:B-1----:R-:W-:Y:S02]  /*6460*/  SHF.L.U32 R52, R44, 0x1, RZ ;  /* 0x000000012c347819 */ /* 0x002fe400000006ff */
[----:B------:R-:W-:Y:S01]  /*6470*/  ISETP.GE.AND P0, PT, R138, c[0x0][0x27c], PT ;  /* 0x00009f008a007a0c */ /* 0x000fe20003f06270 */
[----:B------:R-:W-:Y:S02]  /*6480*/  IMAD.SHL.U32 R42, R170, 0x2, RZ ;  /* 0x00000002aa2a7824 */ /* 0x000fe400078e00ff */
[----:B------:R-:W-:Y:S08]  /*6490*/  LDS.128 R48, [R52+0xc100] ;  /* 0x00c1000034307984 */ /* 0x000ff00000000c00 */
[----:B------:R-:W1:Y:S02]  /*64a0*/  LDS.128 R20, [R42+0xc100] ;  /* 0x00c100002a147984 */ /* 0x000e640000000c00 */
[----:B------:R-:W-:Y:S01]  /*64b0*/  @!P0 SHF.R.U64 R18, R18, 0x10, R19 ;  /* 0x0000001012128819 */ /* 0x000fe20000001213 */
[----:B------:R-:W-:Y:S01]  /*64c0*/  @!P0 HADD2.F32 R26, -RZ, R29.H1_H1 ;  /* 0x3000001dff1a8230 */ /* 0x000fe20000004100 */
[----:B------:R-:W-:Y:S01]  /*64d0*/  @!P0 SHF.R.U64 R24, R16, 0x10, R17 ;  /* 0x0000001010188819 */ /* 0x000fe20000001211 */
        /* <DEDUP_REMOVED lines=15> */
[----:B-1----:R-:W-:Y:S02]  /*65d0*/  @!P0 MOV R19, R20 ;  /* 0x0000001400138202 */ /* 0x002fe40000000f00 */
[----:B------:R-:W-:Y:S02]  /*65e0*/  @!P0 MOV R31, R48 ;  /* 0x00000030001f8202 */ /* 0x000fe40000000f00 */
[----:B------:R-:W-:Y:S01]  /*65f0*/  @!P0 MOV R36, R51 ;  /* 0x0000003300248202 */ /* 0x000fe20000000f00 */
[----:B------:R-:W-:Y:S02]  /*6600*/  @!P0 HADD2.F32 R25, -RZ, R19.H0_H0 ;  /* 0x20000013ff198230 */ /* 0x000fe40000004100 */
[----:B------:R-:W-:Y:S02]  /*6610*/  @!P0 HADD2.F32 R27, -RZ, R31.H0_H0 ;  /* 0x2000001fff1b8230 */ /* 0x000fe40000004100 */
[----:B------:R-:W-:Y:S01]  /*6620*/  @!P0 HADD2.F32 R19, -RZ, R19.H1_H1 ;  /* 0x30000013ff138230 */ /* 0x000fe20000004100 */
[-C--:B------:R-:W-:Y:S01]  /*6630*/  @!P0 FMUL.FTZ R2, R25, R26.reuse ;  /* 0x0000001a19028220 */ /* 0x080fe20000410000 */
[----:B------:R-:W-:Y:S01]  /*6640*/  @!P0 HADD2.F32 R31, -RZ, R31.H1_H1 ;  /* 0x3000001fff1f8230 */ /* 0x000fe20000004100 */
[C---:B------:R-:W-:Y:S01]  /*6650*/  @!P0 FMUL.FTZ R42, R27.reuse, R26 ;  /* 0x0000001a1b2a8220 */ /* 0x040fe20000410000 */
[--C-:B------:R-:W-:Y:S01]  /*6660*/  @!P0 HADD2.F32 R40, -RZ, R36.reuse.H1_H1 ;  /* 0x30000024ff288230 */ /* 0x100fe20000004100 */
[-C--:B------:R-:W-:Y:S01]  /*6670*/  @!P0 FFMA.FTZ R2, R27, R30.reuse, R2 ;  /* 0x0000001e1b028223 */ /* 0x080fe20000010002 */
[----:B------:R-:W-:Y:S01]  /*6680*/  @!P0 HADD2.F32 R38, -RZ, R36.H0_H0 ;  /* 0x20000024ff268230 */ /* 0x000fe20000004100 */
[----:B------:R-:W-:Y:S01]  /*6690*/  @!P0 FFMA.FTZ R42, R25, R30, -R42 ;  /* 0x0000001e192a8223 */ /* 0x000fe2000001082a */
[----:B------:R-:W-:Y:S01]  /*66a0*/  @!P0 MOV R25, R21 ;  /* 0x0000001500198202 */ /* 0x000fe20000000f00 */
[----:B------:R-:W-:Y:S01]  /*66b0*/  @!P0 IMAD.MOV.U32 R30, RZ, RZ, R49 ;  /* 0x000000ffff1e8224 */ /* 0x000fe200078e0031 */
[----:B------:R-:W-:Y:S01]  /*66c0*/  @!P0 MOV R36, R50 ;  /* 0x0000003200248202 */ /* 0x000fe20000000f00 */
[-C--:B------:R-:W-:Y:S02]  /*66d0*/  @!P0 FMUL.FTZ R53, R31, R24.reuse ;  /* 0x000000181f358220 */ /* 0x080fe40000410000 */
[C---:B------:R-:W-:Y:S01]  /*66e0*/  @!P0 FMUL.FTZ R3, R19.reuse, R24 ;  /* 0x0000001813038220 */ /* 0x040fe20000410000 */
[----:B------:R-:W-:Y:S01]  /*66f0*/  @!P0 HADD2.F32 R24, -RZ, R17.H0_H0 ;  /* 0x20000011ff188230 */ /* 0x000fe20000004100 */
[-C--:B------:R-:W-:Y:S01]  /*6700*/  @!P0 FFMA.FTZ R53, R19, R32.reuse, -R53 ;  /* 0x0000002013358223 */ /* 0x080fe20000010835 */
[--C-:B------:R-:W-:Y:S01]  /*6710*/  @!P0 HADD2.F32 R27, -RZ, R30.reuse.H0_H0 ;  /* 0x2000001eff1b8230 */ /* 0x100fe20000004100 */
[----:B------:R-:W-:Y:S01]  /*6720*/  @!P0 FFMA.FTZ R3, R31, R32, R3 ;  /* 0x000000201f038223 */ /* 0x000fe20000010003 */
[----:B------:R-:W-:Y:S02]  /*6730*/  @!P0 HADD2.F32 R30, -RZ, R30.H1_H1 ;  /* 0x3000001eff1e8230 */ /* 0x000fe40000004100 */
[--C-:B------:R-:W-:Y:S01]  /*6740*/  @!P0 HADD2.F32 R17, -RZ, R25.reuse.H1_H1 ;  /* 0x30000019ff118230 */ /* 0x100fe20000004100 */
[----:B------:R-:W-:Y:S01]  /*6750*/  @!P0 F2FP.PACK_AB R42, R53, R42 ;  /* 0x0000002a352a823e */ /* 0x000fe200000000ff */
[----:B------:R-:W-:Y:S01]  /*6760*/  @!P0 HADD2.F32 R26, -RZ, R25.H0_H0 ;  /* 0x20000019ff1a8230 */ /* 0x000fe20000004100 */
[-C--:B------:R-:W-:Y:S01]  /*6770*/  @!P0 FMUL.FTZ R55, R30, R24.reuse ;  /* 0x000000181e378220 */ /* 0x080fe20000410000 */
[----:B------:R-:W-:Y:S01]  /*6780*/  @!P0 HADD2.F32 R19, -RZ, R29.H0_H0 ;  /* 0x2000001dff138230 */ /* 0x000fe20000004100 */
[----:B------:R-:W-:Y:S01]  /*6790*/  @!P0 IMAD.MOV.U32 R25, RZ, RZ, R23 ;  /* 0x000000ffff198224 */ /* 0x000fe200078e0017 */
[--C-:B------:R-:W-:Y:S01]  /*67a0*/  @!P0 HADD2.F32 R35, -RZ, R36.reuse.H0_H0 ;  /* 0x20000024ff238230 */ /* 0x100fe20000004100 */
[C---:B------:R-:W-:Y:S01]  /*67b0*/  @!P0 FMUL.FTZ R5, R17.reuse, R24 ;  /* 0x0000001811058220 */ /* 0x040fe20000410000 */
[----:B------:R-:W-:Y:S01]  /*67c0*/  @!P0 HADD2.F32 R36, -RZ, R36.H1_H1 ;  /* 0x30000024ff248230 */ /* 0x000fe20000004100 */
[----:B------:R-:W-:Y:S01]  /*67d0*/  @!P0 FFMA.FTZ R55, R17, R34, -R55 ;  /* 0x0000002211378223 */ /* 0x000fe20000010837 */
[----:B------:R-:W-:Y:S01]  /*67e0*/  @!P0 HADD2.F32 R17, -RZ, R16.H0_H0 ;  /* 0x20000010ff118230 */ /* 0x000fe20000004100 */
[-C--:B------:R-:W-:Y:S01]  /*67f0*/  @!P0 FMUL.FTZ R44, R27, R19.reuse ;  /* 0x000000131b2c8220 */ /* 0x080fe20000410000 */
[--C-:B------:R-:W-:Y:S01]  /*6800*/  @!P0 HADD2.F32 R16, -RZ, R25.reuse.H1_H1 ;  /* 0x30000019ff108230 */ /* 0x100fe20000004100 */
[----:B------:R-:W-:Y:S01]  /*6810*/  @!P0 FMUL.FTZ R4, R26, R19 ;  /* 0x000000131a048220 */ /* 0x000fe20000410000 */
[----:B------:R-:W-:Y:S01]  /*6820*/  @!P0 HADD2.F32 R24, -RZ, R25.H0_H0 ;  /* 0x20000019ff188230 */ /* 0x000fe20000004100 */
[-C--:B------:R-:W-:Y:S01]  /*6830*/  @!P0 FMUL.FTZ R57, R40, R17.reuse ;  /* 0x0000001128398220 */ /* 0x080fe20000410000 */
[----:B------:R-:W-:Y:S01]  /*6840*/  @!P0 HADD2.F32 R19, -RZ, R28.H1_H1 ;  /* 0x3000001cff138230 */ /* 0x000fe20000004100 */
[C---:B------:R-:W-:Y:S01]  /*6850*/  @!P0 FMUL.FTZ R9, R16.reuse, R17 ;  /* 0x0000001110098220 */ /* 0x040fe20000410000 */
[----:B------:R-:W-:Y:S01]  /*6860*/  @!P0 HADD2.F32 R17, -RZ, R18.H0_H0 ;  /* 0x20000012ff118230 */ /* 0x000fe20000004100 */
[----:B------:R-:W-:Y:S01]  /*6870*/  @!P0 FFMA.FTZ R57, R16, R45, -R57 ;  /* 0x0000002d10398223 */ /* 0x000fe20000010839 */
[----:B------:R-:W-:Y:S01]  /*6880*/  @!P0 MOV R16, R22 ;  /* 0x0000001600108202 */ /* 0x000fe20000000f00 */
[-C--:B------:R-:W-:Y:S02]  /*6890*/  @!P0 FMUL.FTZ R52, R38, R19.reuse ;  /* 0x0000001326348220 */ /* 0x080fe40000410000 */
[----:B------:R-:W-:Y:S01]  /*68a0*/  @!P0 FMUL.FTZ R8, R24, R19 ;  /* 0x0000001318088220 */ /* 0x000fe20000410000 */
[----:B------:R-:W-:Y:S01]  /*68b0*/  @!P0 HADD2.F32 R19, -RZ, R28.H0_H0 ;  /* 0x2000001cff138230 */ /* 0x000fe20000004100 */
[----:B------:R-:W-:Y:S01]  /*68c0*/  @!P0 FMUL.FTZ R59, R36, R17 ;  /* 0x00000011243b8220 */ /* 0x000fe20000410000 */
[--C-:B------:R-:W-:Y:S01]  /*68d0*/  @!P0 HADD2.F32 R18, -RZ, R16.reuse.H0_H0 ;  /* 0x20000010ff128230 */ /* 0x100fe20000004100 */
[----:B------:R-:W-:Y:S01]  /*68e0*/  @!P0 FFMA.FTZ R44, R26, R33, -R44 ;  /* 0x000000211a2c8223 */ /* 0x000fe2000001082c */
[----:B------:R-:W-:Y:S01]  /*68f0*/  @!P0 HADD2.F32 R16, -RZ, R16.H1_H1 ;  /* 0x30000010ff108230 */ /* 0x000fe20000004100 */
[----:B------:R-:W-:Y:S02]  /*6900*/  @!P0 FMUL.FTZ R54, R35, R19 ;  /* 0x0000001323368220 */ /* 0x000fe40000410000 */
[----:B------:R-:W-:Y:S01]  /*6910*/  @!P0 FFMA.FTZ R52, R24, R41, -R52 ;  /* 0x0000002918348223 */ /* 0x000fe20000010834 */
[----:B------:R-:W-:Y:S01]  /*6920*/  @!P0 F2FP.PACK_AB R55, R55, R44 ;  /* 0x0000002c3737823e */ /* 0x000fe200000000ff */
[----:B------:R-:W-:Y:S01]  /*6930*/  @!P0 FFMA.FTZ R54, R18, R37, -R54 ;  /* 0x0000002512368223 */ /* 0x000fe20000010836 */
[----:B------:R-:W-:Y:S01]  /*6940*/  @!P0 F2FP.PACK_AB R44, R3, R2 ;  /* 0x00000002032c823e */ /* 0x000fe200000000ff */
[----:B------:R-:W-:Y:S01]  /*6950*/  @!P0 FFMA.FTZ R59, R16, R39, -R59 ;  /* 0x00000027103b8223 */ /* 0x000fe2000001083b */
[----:B------:R-:W-:Y:S01]  /*6960*/  @!P0 F2FP.PACK_AB R52, R57, R52 ;  /* 0x000000343934823e */ /* 0x000fe200000000ff */
[----:B------:R-:W-:Y:S01]  /*6970*/  @!P0 FMUL.FTZ R6, R18, R19 ;  /* 0x0000001312068220 */ /* 0x000fe20000410000 */
[----:B------:R-:W-:Y:S01]  /*6980*/  @!P0 MOV R21, R55 ;  /* 0x0000003700158202 */ /* 0x000fe20000000f00 */
[----:B------:R-:W-:Y:S01]  /*6990*/  @!P0 FFMA.FTZ R4, R27, R33, R4 ;  /* 0x000000211b048223 */ /* 0x000fe20000010004 */
[----:B------:R-:W-:Y:S01]  /*69a0*/  @!P0 F2FP.PACK_AB R59, R59, R54 ;  /* 0x000000363b3b823e */ /* 0x000fe200000000ff */
[----:B------:R-:W-:Y:S01]  /*69b0*/  @!P0 FMUL.FTZ R7, R16, R17 ;  /* 0x0000001110078220 */ /* 0x000fe20000410000 */
[----:B------:R-:W-:Y:S01]  /*69c0*/  @!P0 MOV R23, R52 ;  /* 0x0000003400178202 */ /* 0x000fe20000000f00 */
[----:B------:R-:W-:Y:S01]  /*69d0*/  @!P0 FFMA.FTZ R5, R30, R34, R5 ;  /* 0x000000221e058223 */ /* 0x000fe20000010005 */
[----:B------:R-:W-:Y:S01]  /*69e0*/  @!P0 MOV R22, R59 ;  /* 0x0000003b00168202 */ /* 0x000fe20000000f00 */
[----:B------:R-:W-:Y:S02]  /*69f0*/  @!P0 FFMA.FTZ R6, R35, R37, R6 ;  /* 0x0000002523068223 */ /* 0x000fe40000010006 */
[----:B------:R-:W-:Y:S01]  /*6a00*/  @!P0 FFMA.FTZ R7, R36, R39, R7 ;  /* 0x0000002724078223 */ /* 0x000fe20000010007 */
[----:B------:R-:W-:Y:S01]  /*6a10*/  @!P0 F2FP.PACK_AB R53, R5, R4 ;  /* 0x000000040535823e */ /* 0x000fe200000000ff */
[----:B------:R-:W-:Y:S02]  /*6a20*/  @!P0 FFMA.FTZ R8, R38, R41, R8 ;  /* 0x0000002926088223 */ /* 0x000fe40000010008 */
[----:B------:R-:W-:Y:S01]  /*6a30*/  @!P0 IMAD.MOV.U32 R20, RZ, RZ, R42 ;  /* 0x000000ffff148224 */ /* 0x000fe200078e002a */
[----:B------:R-:W-:Y:S01]  /*6a40*/  @!P0 F2FP.PACK_AB R54, R7, R6 ;  /* 0x000000060736823e */ /* 0x000fe200000000ff */
[----:B------:R-:W-:Y:S01]  /*6a50*/  @!P0 FFMA.FTZ R9, R40, R45, R9 ;  /* 0x0000002d28098223 */ /* 0x000fe20000010009 */
[----:B------:R-:W-:Y:S01]  /*6a60*/  @!P0 MOV R49, R53 ;  /* 0x0000003500318202 */ /* 0x000fe20000000f00 */
[----:B------:R-:W-:Y:S01]  /*6a70*/  @!P0 IMAD.MOV.U32 R48, RZ, RZ, R44 ;  /* 0x000000ffff308224 */ /* 0x000fe200078e002c */
[----:B------:R1:W-:Y:S01]  /*6a80*/  STG.E.128 [R46.64], R20 ;  /* 0x000000142e007986 */ /* 0x0003e2000c101d08 */
[----:B------:R-:W-:Y:S02]  /*6a90*/  @!P0 MOV R50, R54 ;  /* 0x0000003600328202 */ /* 0x000fe40000000f00 */
[----:B------:R-:W-:Y:S04]  /*6aa0*/  @!P0 F2FP.PACK_AB R57, R9, R8 ;  /* 0x000000080939823e */ /* 0x000fe800000000ff */
        /* <DEDUP_REMOVED lines=10> */
.L_x_1828:
        /* <DEDUP_REMOVED lines=29> */
.L_x_1832:
[----:B------:R-:W-:Y:S05]  /*6d20*/  BSYNC B1 ;  /* 0x0000000000017941 */ /* 0x000fea0003800000 */
.L_x_1827:
[C---:B------:R-:W-:Y:S01]  /*6d30*/  ISETP.GT.AND P0, PT, R15.reuse, R14, PT ;  /* 0x0000000e0f00720c */ /* 0x040fe20003f04270 */
[----:B------:R-:W-:Y:S01]  /*6d40*/  @!UPT UIADD3 URZ, URZ, URZ, URZ ;  /* 0x0000003f3f3ff290 */ /* 0x000fe2000fffe03f */
[----:B------:R-:W-:Y:S11]  /*6d50*/  BSSY B0, `(.L_x_1849) ;  /* 0x000003f000007945 */ /* 0x000ff60003800000 */
[----:B-1----:R-:W-:Y:S01]  /*6d60*/  @P0 IADD3 R6, R15, -0x1, RZ ;  /* 0xffffffff0f060810 */ /* 0x002fe20007ffe0ff */
[----:B------:R-:W-:Y:S02]  /*6d70*/  @P0 IMAD.MOV.U32 R90, RZ, RZ, R152 ;  /* 0x000000ffff5a0224 */ /* 0x000fe400078e0098 */
[----:B--2---:R-:W-:Y:S01]  /*6d80*/  @P0 IMAD R2, R58, 0x6000, R10 ;  /* 0x000060003a020824 */ /* 0x004fe200078e020a */
[----:B------:R-:W-:Y:S01]  /*6d90*/  @P0 SHF.R.S32.HI R3, RZ, 0x1f, R6 ;  /* 0x0000001fff030819 */ /* 0x000fe20000011406 */
[----:B------:R-:W-:Y:S02]  /*6da0*/  @P0 IMAD R4, R95, R6, RZ ;  /* 0x000000065f040224 */ /* 0x000fe400078e02ff */
[-C--:B------:R-:W-:Y:S04]  /*6db0*/  @P0 IMAD.WIDE.U32 R6, R6, R97.reuse, R90 ;  /* 0x0000006106060225 */ /* 0x080fe800078e005a */
[----:B------:R-:W-:Y:S01]  /*6dc0*/  @P0 IMAD R4, R3, R97, R4 ;  /* 0x0000006103040224 */ /* 0x000fe200078e0204 */
[----:B------:R-:W-:Y:S02]  /*6dd0*/  @P0 LEA R8, P1, R6, c[0x0][0x250], 0x1 ;  /* 0x0000940006080a11 */ /* 0x000fe400078208ff */
        /* <DEDUP_REMOVED lines=8> */
[----:B------:R-:W-:Y:S02]  /*6e60*/  @P0 LEA.HI.X R5, R104, R9, R103, 0x1, P1 ;  /* 0x0000000968050211 */ /* 0x000fe400008f0c67 */
[----:B------:R-:W-:Y:S01]  /*6e70*/  ISETP.GE.AND P1, PT, R58, 0x1, PT ;  /* 0x000000013a00780c */ /* 0x000fe20003f26270 */
[----:B------:R1:W-:Y:S03]  /*6e80*/  @P0 LDGSTS.E.BYPASS.LTC128B.128 [R2+0x2000], [R8.64+0x80], !P4 ;  /* 0x0200008008020fae */ /* 0x0003e6000e101d48 */
[----:B------:R-:W-:Y:S01]  /*6e90*/  SEL R58, R3, RZ, !P1 ;  /* 0x000000ff033a7207 */ /* 0x000fe20004800000 */
[----:B------:R1:W-:Y:S04]  /*6ea0*/  @P0 LDGSTS.E.BYPASS.LTC128B.128 [R2+0x4000], [R8.64+0x100], !P3 ;  /* 0x0400010008020fae */ /* 0x0003e8000d901d48 */
        /* <DEDUP_REMOVED lines=8> */
[C---:B-1----:R-:W-:Y:S01]  /*6f30*/  LEA R4, P0, R15.reuse, R156, 0x6 ;  /* 0x0000009c0f047211 */ /* 0x042fe200078030ff */
[----:B------:R-:W-:Y:S03]  /*6f40*/  IMAD.MOV.U32 R122, RZ, RZ, R148 ;  /* 0x000000ffff7a7224 */ /* 0x000fe600078e0094 */
[----:B------:R-:W-:Y:S01]  /*6f50*/  LEA.HI.X.SX32 R5, R15, R157, 0x6, P0 ;  /* 0x0000009d0f057211 */ /* 0x000fe200000f36ff */
[----:B-----5:R-:W-:Y:S04]  /*6f60*/  IMAD.WIDE.U32 R20, R4, c[0x0][0x208], R122 ;  /* 0x0000820004147a25 */ /* 0x020fe800078e007a */
[----:B------:R-:W-:Y:S01]  /*6f70*/  IMAD R2, R5, c[0x0][0x208], RZ ;  /* 0x0000820005027a24 */ /* 0x000fe200078e02ff */
[----:B------:R-:W-:Y:S03]  /*6f80*/  LEA R8, P0, R20, c[0x0][0x1f8], 0x1 ;  /* 0x00007e0014087a11 */ /* 0x000fe600078008ff */
[----:B------:R-:W-:Y:S04]  /*6f90*/  IMAD R2, R4, c[0x0][0x20c], R2 ;  /* 0x0000830004027a24 */ /* 0x000fe800078e0202 */
        /* <DEDUP_REMOVED lines=26> */
.L_x_1850:
[----:B-1----:R-:W-:Y:S05]  /*7140*/  BSYNC B0 ;  /* 0x0000000000007941 */ /* 0x002fea0003800000 */
.L_x_1849:
[----:B------:R-:W-:Y:S02]  /*7150*/  ISETP.GE.AND P0, PT, R43, 0x1, PT ;  /* 0x000000012b00780c */ /* 0x000fe40003f06270 */
[----:B------:R-:W-:Y:S02]  /*7160*/  IADD3 R3, R15, -0x2, RZ ;  /* 0xfffffffe0f037810 */ /* 0x000fe40007ffe0ff */
[----:B------:R-:W-:Y:S04]  /*7170*/  IADD3 R4, R43, 0x1, RZ ;  /* 0x000000012b047810 */ /* 0x000fe80007ffe0ff */
[----:B------:R-:W-:Y:S02]  /*7180*/  SEL R43, R4, RZ, !P0 ;  /* 0x000000ff042b7207 */ /* 0x000fe40004000000 */
        /* <DEDUP_REMOVED lines=9> */
[----:B------:R-:W-:Y:S02]  /*7220*/  @P0 IMAD R2, R58, 0x6000, R11 ;  /* 0x000060003a020824 */ /* 0x000fe400078e020b */
        /* <DEDUP_REMOVED lines=13> */
[C---:B------:R-:W-:Y:S02]  /*7300*/  ISETP.GT.AND P0, PT, R15.reuse, R14, PT ;  /* 0x0000000e0f00720c */ /* 0x040fe40003f04270 */
[----:B------:R-:W-:Y:S01]  /*7310*/  IADD3 R15, R15, -0x1, RZ ;  /* 0xffffffff0f0f7810 */ /* 0x000fe20007ffe0ff */
[----:B------:R-:W0:Y:S10]  /*7320*/  LDGDEPBAR ;  /* 0x00000000000079af */ /* 0x000e340000000000 */
[----:B------:R-:W-:-:S05]  /*7330*/  @P0 BRA `(.L_x_1851) ;  /* 0xffffbf0000000947 */ /* 0x000fca000383ffff */
[----:B------:R-:W-:Y:S01]  /*7340*/  WARPSYNC 0xffffffff ;  /* 0xffffffff00007948 */ /* 0x000fe20003800000 */
[----:B------:R-:W-:Y:S06]  /*7350*/  BAR.SYNC.DEFER_BLOCKING 0x0 ;  /* 0x0000000000007b1d */ /* 0x000fec0000010000 */
.L_x_1826:
[----:B------:R-:W-:Y:S02]  /*7360*/  ISETP.NE.AND P3, PT, R220, 0x1, PT ;  /* 0x00000001dc00780c */ /* 0x000fe40003f65270 */
[----:B-1----:R-:W-:-:S02]  /*7370*/  IADD3 R2, R224, 0x7f, RZ ;  /* 0x0000007fe0027810 */ /* 0x002fc40007ffe0ff */
[----:B------:R-:W-:-:S09]  /*7380*/  ISETP.GE.AND P1, PT, R205, 0x1, PT ;  /* 0x00000001cd00780c */ /* 0x000fd20003f26270 */
[----:B------:R-:W-:-:S05]  /*7390*/  @P3 IMAD.HI.U32 R0, R2, c[0x0][0x2c8], RZ ;  /* 0x0000b20002003a27 */ /* 0x000fca00078e00ff */
[----:B------:R-:W-:Y:S01]  /*73a0*/  @P3 SHF.R.U32.HI R2, RZ, c[0x0][0x2cc], R0 ;  /* 0x0000b300ff023a19 */ /* 0x000fe20000011600 */
[----:B------:R-:W-:-:S04]  /*73b0*/  IMAD.IADD R0, R80, 0x1, R81 ;  /* 0x0000000150007824 */ /* 0x000fc800078e0251 */
[----:B------:R-:W-:-:S05]  /*73c0*/  IMAD.IADD R2, R83, 0x1, R2 ;  /* 0x0000000153027824 */ /* 0x000fca00078e0202 */
[----:B------:R-:W-:Y:S01]  /*73d0*/  IADD3 R5, R2, c[0x0][0x328], RZ ;  /* 0x0000ca0002057a10 */ /* 0x000fe20007ffe0ff */
[----:B------:R-:W-:Y:S05]  /*73e0*/  @!P1 BRA `(.L_x_1852) ;  /* 0x0000013000009947 */ /* 0x000fea0003800000 */
[C---:B------:R-:W-:Y:S01]  /*73f0*/  ISETP.GT.AND P0, PT, R2.reuse, RZ, PT ;  /* 0x000000ff0200720c */ /* 0x040fe20003f04270 */
[----:B------:R-:W-:Y:S01]  /*7400*/  BSSY B0, `(.L_x_1853) ;  /* 0x000000e000007945 */ /* 0x000fe20003800000 */
[----:B------:R-:W-:-:S11]  /*7410*/  IADD3 R3, R2, -0x1, RZ ;  /* 0xffffffff02037810 */ /* 0x000fd60007ffe0ff */
[----:B------:R-:W-:Y:S05]  /*7420*/  @P0 BRA `(.L_x_1854) ;  /* 0x0000007000000947 */ /* 0x000fea0003800000 */
[----:B------:R-:W-:-:S05]  /*7430*/  IMAD.MOV.U32 R3, RZ, RZ, 0x1 ;  /* 0x00000001ff037424 */ /* 0x000fca00078e00ff */
[----:B------:R-:W-:Y:S01]  /*7440*/  ISETP.NE.AND P0, PT, R3, c[0x0][0x32c], PT ;  /* 0x0000cb0003007a0c */ /* 0x000fe20003f05270 */
[----:B------:R-:W-:-:S12]  /*7450*/  IMAD.MOV R3, RZ, RZ, -R2 ;  /* 0x000000ffff037224 */ /* 0x000fd800078e0a02 */
[----:B------:R-:W-:-:S05]  /*7460*/  @P0 IMAD.HI.U32 R2, R3, c[0x0][0x330], RZ ;  /* 0x0000cc0003020a27 */ /* 0x000fca00078e00ff */
[----:B------:R-:W-:-:S04]  /*7470*/  @P0 SHF.R.U32.HI R3, RZ, c[0x0][0x334], R2 ;  /* 0x0000cd00ff030a19 */ /* 0x000fc80000011602 */
[----:B------:R-:W-:Y:S01]  /*7480*/  LOP3.LUT R3, RZ, R3, RZ, 0x33, !PT ;  /* 0x00000003ff037212 */ /* 0x000fe200078e33ff */
[----:B------:R-:W-:Y:S05]  /*7490*/  BRA `(.L_x_1855) ;  /* 0x0000004000007947 */ /* 0x000fea0003800000 */
.L_x_1854:
[----:B------:R-:W-:-:S04]  /*74a0*/  MOV R2, 0x1 ;  /* 0x0000000100027802 */ /* 0x000fc80000000f00 */
[----:B------:R-:W-:-:S13]  /*74b0*/  ISETP.NE.AND P0, PT, R2, c[0x0][0x32c], PT ;  /* 0x0000cb0002007a0c */ /* 0x000fda0003f05270 */
[----:B------:R-:W-:-:S05]  /*74c0*/  @P0 IMAD.HI.U32 R2, R3, c[0x0][0x330], RZ ;  /* 0x0000cc0003020a27 */ /* 0x000fca00078e00ff */
[----:B------:R-:W-:Y:S02]  /*74d0*/  @P0 SHF.R.U32.HI R3, RZ, c[0x0][0x334], R2 ;  /* 0x0000cd00ff030a19 */ /* 0x000fe40000011602 */
.L_x_1855:
[----:B------:R-:W-:Y:S05]  /*74e0*/  BSYNC B0 ;  /* 0x0000000000007941 */ /* 0x000fea0003800000 */
.L_x_1853:
[----:B------:R-:W-:-:S05]  /*74f0*/  MOV R2, c[0x0][0x32c] ;  /* 0x0000cb0000027a02 */ /* 0x000fca0000000f00 */
[----:B------:R-:W-:-:S05]  /*7500*/  IMAD R2, R3, R2, c[0x0][0x32c] ;  /* 0x0000cb0003027624 */ /* 0x000fca00078e0202 */
[----:B------:R-:W-:-:S04]  /*7510*/  IMNMX R5, R5, R2, PT ;  /* 0x0000000205057217 */ /* 0x000fc80003800200 */
.L_x_1852:
        /* <DEDUP_REMOVED lines=21> */
.L_x_1858:
[----:B------:R-:W-:-:S04]  /*7670*/  MOV R3, c[0x0][0x32c] ;  /* 0x0000cb0000037a02 */ /* 0x000fc80000000f00 */
[----:B------:R-:W-:-:S13]  /*7680*/  ISETP.NE.AND P0, PT, R3, 0x1, PT ;  /* 0x000000010300780c */ /* 0x000fda0003f05270 */
[----:B------:R-:W-:-:S05]  /*7690*/  @P0 IMAD.HI.U32 R3, R82, c[0x0][0x330], RZ ;  /* 0x0000cc0052030a27 */ /* 0x000fca00078e00ff */
[----:B------:R-:W-:Y:S02]  /*76a0*/  @P0 SHF.R.U32.HI R82, RZ, c[0x0][0x334], R3 ;  /* 0x0000cd00ff520a19 */ /* 0x000fe40000011603 */
.L_x_1859:
[----:B------:R-:W-:Y:S05]  /*76b0*/  BSYNC B0 ;  /* 0x0000000000007941 */ /* 0x000fea0003800000 */
.L_x_1857:
[----:B------:R-:W-:-:S05]  /*76c0*/  IMAD R3, R82, c[0x0][0x32c], RZ ;  /* 0x0000cb0052037a24 */ /* 0x000fca00078e02ff */
[----:B------:R-:W-:-:S04]  /*76d0*/  IMNMX R2, R2, R3, !PT ;  /* 0x0000000302027217 */ /* 0x000fc80007800200 */
.L_x_1856:
[----:B------:R-:W-:Y:S01]  /*76e0*/  SHF.R.S32.HI R3, RZ, 0x1f, R2 ;  /* 0x0000001fff037819 */ /* 0x000fe20000011402 */
[----:B------:R-:W-:Y:S03]  /*76f0*/  BSSY B0, `(.L_x_1860) ;  /* 0x0000022000007945 */ /* 0x000fe60003800000 */
[----:B------:R-:W-:Y:S01]  /*7700*/  LEA.HI R3, R3, R2, RZ, 0x6 ;  /* 0x0000000203037211 */ /* 0x000fe200078f30ff */
[----:B------:R-:W-:-:S03]  /*7710*/  IMAD.MOV.U32 R2, RZ, RZ, RZ ;  /* 0x000000ffff027224 */ /* 0x000fc600078e00ff */
[----:B------:R-:W-:-:S04]  /*7720*/  SHF.R.S32.HI R231, RZ, 0x6, R3 ;  /* 0x00000006ffe77819 */ /* 0x000fc80000011403 */
[----:B------:R-:W-:-:S04]  /*7730*/  IMNMX R231, RZ, R231, !PT ;  /* 0x000000e7ffe77217 */ /* 0x000fc80007800200 */
[----:B------:R-:W-:-:S13]  /*7740*/  ISETP.GT.AND P0, PT, R8, R231, PT ;  /* 0x000000e70800720c */ /* 0x000fda0003f04270 */
[----:B------:R-:W-:Y:S05]  /*7750*/  @!P0 BRA `(.L_x_1861) ;  /* 0x000001b000008947 */ /* 0x000fea0003800000 */
[-C--:B------:R-:W-:Y:S02]  /*7760*/  IABS R5, R85.reuse ;  /* 0x0000005500057213 */ /* 0x080fe40000000000 */
[----:B------:R-:W-:Y:S02]  /*7770*/  IADD3 R6, R85, -0x1, R8 ;  /* 0xffffffff55067810 */ /* 0x000fe40007ffe008 */
[----:B------:R-:W1:Y:S01]  /*7780*/  I2F.RP R7, R5 ;  /* 0x0000000500077306 */ /* 0x000e620000209400 */
[----:B------:R-:W-:Y:S02]  /*7790*/  IABS R2, R85 ;  /* 0x0000005500027213 */ /* 0x000fe40000000000 */
[----:B------:R-:W-:-:S03]  /*77a0*/  IMAD.IADD R6, R6, 0x1, -R231 ;  /* 0x0000000106067824 */ /* 0x000fc600078e0ae7 */
[----:B------:R-:W-:Y:S02]  /*77b0*/  IMAD.MOV R2, RZ, RZ, -R2 ;  /* 0x000000ffff027224 */ /* 0x000fe400078e0a02 */
[----:B------:R-:W-:Y:S02]  /*77c0*/  IABS R3, R6 ;  /* 0x0000000600037213 */ /* 0x000fe40000000000 */
        /* <DEDUP_REMOVED lines=20> */
.L_x_1861:
[----:B------:R-:W-:Y:S05]  /*7910*/  BSYNC B0 ;  /* 0x0000000000007941 */ /* 0x000fea0003800000 */
.L_x_1860:
[----:B------:R-:W-:Y:S01]  /*7920*/  IMAD R231, R225, R2, R231 ;  /* 0x00000002e1e77224 */ /* 0x000fe200078e02e7 */
        /* <DEDUP_REMOVED lines=58> */
[----:B------:R-:W-:-:S06]  /*7cd0*/  @P1 IMAD.WIDE R2, R207, R2, c[0x0][0x340] ;  /* 0x0000d000cf021625 */ /* 0x000fcc00078e0202 */
[----:B------:R1:W2:Y:S01]  /*7ce0*/  @P1 LDG.E R2, [R2.64] ;  /* 0x0000000802021981 */ /* 0x0002a2000c1e1900 */
[-C--:B------:R-:W-:Y:S01]  /*7cf0*/  LEA.HI R44, R88, R211.reuse, RZ, 0x3 ;  /* 0x000000d3582c7211 */ /* 0x080fe200078f18ff */
[C---:B------:R-:W-:Y:S01]  /*7d00*/  IMAD.WIDE.U32 R26, R79.reuse, c[0x0][0x178], RZ ;  /* 0x00005e004f1a7a25 */ /* 0x040fe200078e00ff */
[----:B------:R-:W-:Y:S02]  /*7d10*/  SHF.R.S32.HI R4, RZ, 0x1f, R79 ;  /* 0x0000001fff047819 */ /* 0x000fe4000001144f */
[----:B------:R-:W-:Y:S01]  /*7d20*/  SHF.R.S32.HI R7, RZ, 0x3, R44 ;  /* 0x00000003ff077819 */ /* 0x000fe2000001142c */
[----:B------:R-:W-:Y:S01]  /*7d30*/  IMAD.MOV.U32 R22, RZ, RZ, R228 ;  /* 0x000000ffff167224 */ /* 0x000fe200078e00e4 */
[----:B------:R-:W-:Y:S01]  /*7d40*/  LOP3.LUT R44, R44, 0xfffffff8, RZ, 0xc0, !PT ;  /* 0xfffffff82c2c7812 */ /* 0x000fe200078ec0ff */
[----:B------:R-:W-:Y:S01]  /*7d50*/  IMAD R4, R4, c[0x0][0x178], RZ ;  /* 0x00005e0004047a24 */ /* 0x000fe200078e02ff */
[----:B------:R-:W-:Y:S02]  /*7d60*/  SHF.R.S32.HI R14, RZ, 0x1f, R0 ;  /* 0x0000001fff0e7819 */ /* 0x000fe40000011400 */
[----:B------:R-:W-:Y:S01]  /*7d70*/  IADD3 R44, -R44, R211, RZ ;  /* 0x000000d32c2c7210 */ /* 0x000fe20007ffe1ff */
[----:B------:R-:W-:Y:S01]  /*7d80*/  IMAD R4, R79, c[0x0][0x17c], R4 ;  /* 0x00005f004f047a24 */ /* 0x000fe200078e0204 */
[----:B------:R-:W-:-:S02]  /*7d90*/  IADD3 R15, P0, R7, R0, RZ ;  /* 0x00000000070f7210 */ /* 0x000fc40007f1e0ff */
[----:B------:R-:W-:Y:S01]  /*7da0*/  ISETP.NE.U32.AND P2, PT, RZ, c[0x0][0x348], PT ;  /* 0x0000d200ff007a0c */ /* 0x000fe20003f45070 */
[----:B------:R-:W-:Y:S01]  /*7db0*/  IMAD.IADD R27, R27, 0x1, R4 ;  /* 0x000000011b1b7824 */ /* 0x000fe200078e0204 */
[----:B------:R-:W-:Y:S02]  /*7dc0*/  LEA R9, R44, R7, 0x5 ;  /* 0x000000072c097211 */ /* 0x000fe400078e28ff */
[----:B------:R-:W-:Y:S01]  /*7dd0*/  LEA.HI.X.SX32 R5, R7, R14, 0x1, P0 ;  /* 0x0000000e07057211 */ /* 0x000fe200000f0eff */
[----:B------:R-:W-:Y:S01]  /*7de0*/  IMAD.WIDE.U32 R26, R221, c[0x0][0x1b8], R26 ;  /* 0x00006e00dd1a7a25 */ /* 0x000fe200078e001a */
[----:B------:R-:W-:Y:S02]  /*7df0*/  SHF.R.S32.HI R4, RZ, 0x1f, R207 ;  /* 0x0000001fff047819 */ /* 0x000fe400000114cf */
[----:B------:R-:W-:Y:S01]  /*7e00*/  ISETP.NE.AND.EX P2, PT, RZ, c[0x0][0x34c], PT, P2 ;  /* 0x0000d300ff007a0c */ /* 0x000fe20003f45320 */
[----:B------:R-:W-:Y:S01]  /*7e10*/  IMAD.IADD R0, R224, 0x1, R9 ;  /* 0x00000001e0007824 */ /* 0x000fe200078e0209 */
[----:B------:R-:W-:Y:S01]  /*7e20*/  SHF.R.S32.HI R23, RZ, 0x1f, R228 ;  /* 0x0000001fff177819 */ /* 0x000fe200000114e4 */
[----:B------:R-:W-:Y:S01]  /*7e30*/  IMAD R18, R5, c[0x0][0x1e0], RZ ;  /* 0x0000780005127a24 */ /* 0x000fe200078e02ff */
[----:B------:R-:W-:Y:S01]  /*7e40*/  SEL R6, R4, RZ, !P2 ;  /* 0x000000ff04067207 */ /* 0x000fe20005000000 */
[----:B------:R-:W-:Y:S01]  /*7e50*/  @P3 IMAD.HI.U32 R14, R0, c[0x0][0x2c8], RZ ;  /* 0x0000b200000e3a27 */ /* 0x000fe200078e00ff */
[----:B-1----:R-:W-:-:S02]  /*7e60*/  SEL R3, R207, RZ, !P2 ;  /* 0x000000ffcf037207 */ /* 0x002fc40005000000 */
[----:B------:R-:W-:Y:S01]  /*7e70*/  MOV R16, R0 ;  /* 0x0000000000107202 */ /* 0x000fe20000000f00 */
[----:B------:R-:W-:Y:S01]  /*7e80*/  IMAD R9, R15, c[0x0][0x1e4], R18 ;  /* 0x000079000f097a24 */ /* 0x000fe200078e0212 */
[----:B------:R-:W-:Y:S01]  /*7e90*/  @P3 SHF.R.U32.HI R16, RZ, c[0x0][0x2cc], R14 ;  /* 0x0000b300ff103a19 */ /* 0x000fe2000001160e */
[----:B------:R-:W-:Y:S01]  /*7ea0*/  IMAD R6, R6, c[0x0][0x1c0], RZ ;  /* 0x0000700006067a24 */ /* 0x000fe200078e02ff */
[----:B------:R-:W-:Y:S01]  /*7eb0*/  ISETP.NE.U32.AND P0, PT, RZ, c[0x0][0x350], PT ;  /* 0x0000d400ff007a0c */ /* 0x000fe20003f05070 */
[----:B------:R-:W-:Y:S01]  /*7ec0*/  IMAD R19, R221, c[0x0][0x1bc], R27 ;  /* 0x00006f00dd137a24 */ /* 0x000fe200078e021b */
[----:B------:R-:W-:Y:S01]  /*7ed0*/  ISETP.GE.AND P5, PT, R78, c[0x0][0x1d4], PT ;  /* 0x000075004e007a0c */ /* 0x000fe20003fa6270 */
[----:B------:R-:W-:Y:S01]  /*7ee0*/  IMAD.MOV.U32 R18, RZ, RZ, R26 ;  /* 0x000000ffff127224 */ /* 0x000fe200078e001a */
[----:B------:R-:W-:Y:S01]  /*7ef0*/  ISETP.NE.AND.EX P0, PT, RZ, c[0x0][0x354], PT, P0 ;  /* 0x0000d500ff007a0c */ /* 0x000fe20003f05300 */
[----:B------:R-:W-:Y:S01]  /*7f00*/  IMAD R5, R5, c[0x0][0x208], RZ ;  /* 0x0000820005057a24 */ /* 0x000fe200078e02ff */
[----:B------:R-:W-:Y:S01]  /*7f10*/  ISETP.GE.AND P4, PT, R228, c[0x0][0x198], PT ;  /* 0x00006600e4007a0c */ /* 0x000fe20003f86270 */
[C---:B------:R-:W-:Y:S01]  /*7f20*/  IMAD R6, R3.reuse, c[0x0][0x1c4], R6 ;  /* 0x0000710003067a24 */ /* 0x040fe200078e0206 */
[----:B------:R-:W-:Y:S01]  /*7f30*/  ISETP.GE.AND P3, PT, R212, c[0x0][0x198], PT ;  /* 0x00006600d4007a0c */ /* 0x000fe20003f66270 */
[----:B------:R-:W-:Y:S01]  /*7f40*/  IMAD.WIDE.U32 R18, R3, c[0x0][0x1c0], R18 ;  /* 0x0000700003127a25 */ /* 0x000fe200078e0012 */
[----:B------:R-:W-:-:S02]  /*7f50*/  SHF.R.S32.HI R3, RZ, 0x1f, R16 ;  /* 0x0000001fff037819 */ /* 0x000fc40000011410 */
[----:B------:R-:W-:Y:S01]  /*7f60*/  ISETP.GE.AND P2, PT, R78, c[0x0][0x198], PT ;  /* 0x000066004e007a0c */ /* 0x000fe20003f46270 */
[----:B------:R-:W-:Y:S01]  /*7f70*/  IMAD.WIDE.U32 R20, R15, c[0x0][0x208], R22 ;  /* 0x000082000f147a25 */ /* 0x000fe200078e0016 */
[----:B------:R-:W-:-:S03]  /*7f80*/  IADD3 R19, R19, R6, RZ ;  /* 0x0000000613137210 */ /* 0x000fc60007ffe0ff */
[----:B------:R-:W-:Y:S02]  /*7f90*/  IMAD R5, R15, c[0x0][0x20c], R5 ;  /* 0x000083000f057a24 */ /* 0x000fe400078e0205 */
[----:B------:R-:W-:Y:S02]  /*7fa0*/  IMAD R3, R3, c[0x0][0x1b0], RZ ;  /* 0x00006c0003037a24 */ /* 0x000fe400078e02ff */
[----:B------:R-:W-:Y:S02]  /*7fb0*/  IMAD.IADD R21, R21, 0x1, R5 ;  /* 0x0000000115157824 */ /* 0x000fe400078e0205 */
[----:B------:R-:W-:Y:S02]  /*7fc0*/  IMAD.MOV R5, RZ, RZ, -R16 ;  /* 0x000000ffff057224 */ /* 0x000fe400078e0a10 */
[C---:B------:R-:W-:Y:S02]  /*7fd0*/  IMAD R3, R16.reuse, c[0x0][0x1b4], R3 ;  /* 0x00006d0010037a24 */ /* 0x040fe400078e0203 */
[----:B------:R-:W-:-:S04]  /*7fe0*/  IMAD.WIDE.U32 R18, R16, c[0x0][0x1b0], R18 ;  /* 0x00006c0010127a25 */ /* 0x000fc800078e0012 */
[----:B------:R-:W-:Y:S01]  /*7ff0*/  IMAD R0, R5, c[0x0][0x2c4], R0 ;  /* 0x0000b10005007a24 */ /* 0x000fe200078e0200 */
[----:B------:R-:W-:Y:S01]  /*8000*/  IADD3 R19, R19, R3, RZ ;  /* 0x0000000313137210 */ /* 0x000fe20007ffe0ff */
[----:B------:R-:W-:-:S03]  /*8010*/  IMAD.WIDE.U32 R24, R15, c[0x0][0x1e0], R22 ;  /* 0x000078000f187a25 */ /* 0x000fc600078e0016 */
[----:B------:R-:W-:Y:S01]  /*8020*/  SHF.R.S32.HI R3, RZ, 0x1f, R0 ;  /* 0x0000001fff037819 */ /* 0x000fe20000011400 */
[----:B------:R-:W-:Y:S01]  /*8030*/  IMAD.WIDE.U32 R14, R221, c[0x0][0x210], R20 ;  /* 0x00008400dd0e7a25 */ /* 0x000fe200078e0014 */
[----:B------:R-:W-:-:S03]  /*8040*/  IADD3 R25, R25, R9, RZ ;  /* 0x0000000919197210 */ /* 0x000fc60007ffe0ff */
[----:B------:R-:W-:Y:S02]  /*8050*/  IMAD R3, R3, c[0x0][0x1a8], RZ ;  /* 0x00006a0003037a24 */ /* 0x000fe400078e02ff */
[----:B------:R-:W-:-:S04]  /*8060*/  IMAD.WIDE.U32 R236, R221, c[0x0][0x1e8], R24 ;  /* 0x00007a00ddec7a25 */ /* 0x000fc800078e0018 */
[C---:B------:R-:W-:Y:S02]  /*8070*/  IMAD R6, R0.reuse, c[0x0][0x1ac], R3 ;  /* 0x00006b0000067a24 */ /* 0x040fe400078e0203 */
[C---:B------:R-:W-:Y:S02]  /*8080*/  IMAD R237, R221.reuse, c[0x0][0x1ec], R237 ;  /* 0x00007b00dded7a24 */ /* 0x040fe400078e02ed */
[----:B------:R-:W-:Y:S01]  /*8090*/  IMAD R15, R221, c[0x0][0x214], R15 ;  /* 0x00008500dd0f7a24 */ /* 0x000fe200078e020f */
[----:B--2---:R-:W-:Y:S02]  /*80a0*/  @P1 SHF.R.S32.HI R233, RZ, 0x1f, R2 ;  /* 0x0000001fffe91819 */ /* 0x004fe40000011402 */
[----:B------:R-:W-:Y:S01]  /*80b0*/  @!P1 MOV R233, R4 ;  /* 0x0000000400e99202 */ /* 0x000fe20000000f00 */
[----:B------:R-:W-:Y:S01]  /*80c0*/  IMAD.WIDE.U32 R4, R0, c[0x0][0x1a8], R18 ;  /* 0x00006a0000047a25 */ /* 0x000fe200078e0012 */
[----:B------:R-:W-:Y:S02]  /*80d0*/  @P1 MOV R232, R2 ;  /* 0x0000000200e81202 */ /* 0x000fe40000000f00 */
[----:B------:R-:W-:Y:S01]  /*80e0*/  SEL R227, R233, RZ, !P0 ;  /* 0x000000ffe9e37207 */ /* 0x000fe20004000000 */
[----:B------:R-:W-:Y:S01]  /*80f0*/  @!P1 IMAD.MOV.U32 R232, RZ, RZ, R207 ;  /* 0x000000ffffe89224 */ /* 0x000fe200078e00cf */
[----:B------:R-:W-:Y:S01]  /*8100*/  IADD3 R6, R5, R6, RZ ;  /* 0x0000000605067210 */ /* 0x000fe20007ffe0ff */
[----:B------:R-:W-:-:S02]  /*8110*/  IMAD.IADD R2, R7, 0x1, R224 ;  /* 0x0000000107027824 */ /* 0x000fc400078e02e0 */
[C---:B------:R-:W-:Y:S01]  /*8120*/  IMAD R3, R227.reuse, c[0x0][0x1f0], RZ ;  /* 0x00007c00e3037a24 */ /* 0x040fe200078e02ff */
[----:B------:R-:W-:Y:S01]  /*8130*/  SEL R232, R232, RZ, !P0 ;  /* 0x000000ffe8e87207 */ /* 0x000fe20004000000 */
[----:B------:R-:W-:Y:S01]  /*8140*/  IMAD R227, R227, c[0x0][0x218], RZ ;  /* 0x00008600e3e37a24 */ /* 0x000fe200078e02ff */
[----:B------:R-:W-:-:S03]  /*8150*/  LEA R18, P0, R4, c[0x0][0x160], 0x1 ;  /* 0x0000580004127a11 */ /* 0x000fc600078008ff */
[----:B------:R-:W-:Y:S01]  /*8160*/  IMAD R3, R232, c[0x0][0x1f4], R3 ;  /* 0x00007d00e8037a24 */ /* 0x000fe200078e0203 */
[----:B------:R-:W-:Y:S01]  /*8170*/  LEA.HI.X R6, R4, c[0x0][0x164], R6, 0x1, P0 ;  /* 0x0000590004067a11 */ /* 0x000fe200000f0c06 */
[----:B------:R-:W-:Y:S01]  /*8180*/  IMAD R227, R232, c[0x0][0x21c], R227 ;  /* 0x00008700e8e37a24 */ /* 0x000fe200078e02e3 */
[----:B------:R-:W-:Y:S01]  /*8190*/  IADD3 R4, R8, -0x1, RZ ;  /* 0xffffffff08047810 */ /* 0x000fe20007ffe0ff */
[----:B------:R-:W-:-:S04]  /*81a0*/  IMAD.WIDE.U32 R236, R232, c[0x0][0x1f0], R236 ;  /* 0x00007c00e8ec7a25 */ /* 0x000fc800078e00ec */
[----:B------:R-:W-:Y:S01]  /*81b0*/  IMAD.WIDE.U32 R232, R232, c[0x0][0x218], R14 ;  /* 0x00008600e8e87a25 */ /* 0x000fe200078e000e */
[----:B------:R-:W-:-:S04]  /*81c0*/  IADD3 R230, R237, R3, RZ ;  /* 0x00000003ede67210 */ /* 0x000fc80007ffe0ff */
[----:B------:R-:W-:Y:S01]  /*81d0*/  IADD3 R227, R233, R227, RZ ;  /* 0x000000e3e9e37210 */ /* 0x000fe20007ffe0ff */
[----:B------:R-:W-:Y:S05]  /*81e0*/  BRA.DIV ~URZ, `(.L_x_1863) ;  /* 0x000184627f007947 */ /* 0x000fea000b800000 */
[----:B------:R1:W2:Y:S02]  /*81f0*/  SHFL.IDX PT, R21, R6, RZ, 0x181f ;  /* 0x00181fff06157589 */ /* 0x0002a400000e0000 */
.L_x_2030:
[----:B------:R-:W-:Y:S05]  /*8200*/  BRA.DIV ~URZ, `(.L_x_1864) ;  /* 0x000184b27f007947 */ /* 0x000fea000b800000 */
[----:B------:R3:W4:Y:S02]  /*8210*/  SHFL.IDX PT, R9, R18, RZ, 0x181f ;  /* 0x00181fff12097589 */ /* 0x00072400000e0000 */
.L_x_2031:
[----:B------:R-:W-:Y:S01]  /*8220*/  IMAD R5, R223, c[0x0][0x2c4], RZ ;  /* 0x0000b100df057a24 */ /* 0x000fe200078e02ff */
[----:B------:R-:W-:Y:S01]  /*8230*/  BSSY B0, `(.L_x_1865) ;  /* 0x0000011000007945 */ /* 0x000fe20003800000 */
[----:B------:R-:W-:Y:S02]  /*8240*/  SHF.R.S32.HI R19, RZ, 0x1f, R212 ;  /* 0x0000001fff137819 */ /* 0x000fe400000114d4 */
[----:B------:R-:W-:Y:S02]  /*8250*/  SHF.R.S32.HI R3, RZ, 0x1f, R78 ;  /* 0x0000001fff037819 */ /* 0x000fe4000001144e */
        /* <DEDUP_REMOVED lines=14> */
.L_x_1866:
[----:B------:R-:W-:Y:S05]  /*8340*/  BSYNC B0 ;  /* 0x0000000000007941 */ /* 0x000fea0003800000 */
.L_x_1865:
[----:B------:R-:W-:Y:S05]  /*8350*/  BRA.DIV ~URZ, `(.L_x_1867) ;  /* 0x000183c27f007947 */ /* 0x000fea000b800000 */
[----:B--2---:R2:W1:Y:S04]  /*8360*/  SHFL.IDX PT, R21, R6, 0x1, 0x181f ;  /* 0x00381f0006157f89 */ /* 0x00446800000e0000 */
[----:B----4-:R2:W4:Y:S02]  /*8370*/  SHFL.IDX PT, R9, R18, 0x1, 0x181f ;  /* 0x00381f0012097f89 */ /* 0x01052400000e0000 */
.L_x_2032:
[----:B------:R-:W-:Y:S01]  /*8380*/  IADD3 R0, R2, 0x20, RZ ;  /* 0x0000002002007810 */ /* 0x000fe20007ffe0ff */
[----:B------:R-:W-:Y:S03]  /*8390*/  BSSY B0, `(.L_x_1868) ;  /* 0x000000f000007945 */ /* 0x000fe60003800000 */
[----:B------:R-:W-:-:S13]  /*83a0*/  ISETP.GE.AND P0, PT, R0, R5, PT ;  /* 0x000000050000720c */ /* 0x000fda0003f06270 */
[----:B------:R-:W-:Y:S05]  /*83b0*/  @P0 BRA `(.L_x_1869) ;  /* 0x000000c000000947 */ /* 0x000fea0003800000 */
[----:B----4-:R-:W-:-:S04]  /*83c0*/  LEA R16, P0, R228, R9, 0x1 ;  /* 0x00000009e4107211 */ /* 0x010fc800078008ff */
        /* <DEDUP_REMOVED lines=11> */
.L_x_1869:
[----:B------:R-:W-:Y:S05]  /*8480*/  BSYNC B0 ;  /* 0x0000000000007941 */ /* 0x000fea0003800000 */
.L_x_1868:
[----:B------:R-:W-:Y:S05]  /*8490*/  BRA.DIV ~URZ, `(.L_x_1870) ;  /* 0x000183427f007947 */ /* 0x000fea000b800000 */
[----:B-1----:R1:W2:Y:S02]  /*84a0*/  SHFL.IDX PT, R21, R6, 0x2, 0x181f ;  /* 0x00581f0006157f89 */ /* 0x0022a400000e0000 */
.L_x_2033:
[----:B------:R-:W-:Y:S05]  /*84b0*/  BRA.DIV ~URZ, `(.L_x_1871) ;  /* 0x000183927f007947 */ /* 0x000fea000b800000 */
[----:B----4-:R4:W1:Y:S02]  /*84c0*/  SHFL.IDX PT, R9, R18, 0x2, 0x181f ;  /* 0x00581f0012097f89 */ /* 0x01086400000e0000 */
.L_x_2034:
        /* <DEDUP_REMOVED lines=16> */
.L_x_1873:
[----:B------:R-:W-:Y:S05]  /*85d0*/  BSYNC B0 ;  /* 0x0000000000007941 */ /* 0x000fea0003800000 */
.L_x_1872:
[----:B------:R-:W-:Y:S05]  /*85e0*/  BRA.DIV ~URZ, `(.L_x_1874) ;  /* 0x000182c27f007947 */ /* 0x000fea000b800000 */
[----:B-12---:R1:W2:Y:S04]  /*85f0*/  SHFL.IDX PT, R21, R6, 0x3, 0x181f ;  /* 0x00781f0006157f89 */ /* 0x0062a800000e0000 */
[----:B------:R1:W3:Y:S02]  /*8600*/  SHFL.IDX PT, R9, R18, 0x3, 0x181f ;  /* 0x00781f0012097f89 */ /* 0x0002e400000e0000 */
.L_x_2035:
[----:B------:R-:W-:-:S04]  /*8610*/  IADD3 R2, R2, 0x60, RZ ;  /* 0x0000006002027810 */ /* 0x000fc80007ffe0ff */
[----:B------:R-:W-:-:S13]  /*8620*/  ISETP.GE.AND P0, PT, R2, R5, PT ;  /* 0x000000050200720c */ /* 0x000fda0003f06270 */
[----:B---3--:R-:W-:-:S04]  /*8630*/  @!P0 LEA R16, P1, R228, R9, 0x1 ;  /* 0x00000009e4108211 */ /* 0x008fc800078208ff */
        /* <DEDUP_REMOVED lines=13> */
[C---:B--2---:R-:W-:Y:S01]  /*8710*/  IMAD.SHL.U32 R3, R4.reuse, 0x40, RZ ;  /* 0x0000004004037824 */ /* 0x044fe200078e00ff */
[----:B------:R-:W-:Y:S01]  /*8720*/  SHF.R.S32.HI R0, RZ, 0x1f, R4 ;  /* 0x0000001fff007819 */ /* 0x000fe20000011404 */
[----:B------:R-:W-:Y:S01]  /*8730*/  IMAD.WIDE.U32 R14, R4, c[0x0][0x1e0], RZ ;  /* 0x00007800040e7a25 */ /* 0x000fe200078e00ff */
[----:B------:R-:W-:Y:S02]  /*8740*/  BAR.SYNC.DEFER_BLOCKING 0x0 ;  /* 0x0000000000007b1d */ /* 0x000fe40000010000 */
[----:B------:R-:W-:Y:S01]  /*8750*/  IADD3 R9, -R3, R226, -R7 ;  /* 0x000000e203097210 */ /* 0x000fe20007ffe907 */
[----:B------:R-:W-:-:S03]  /*8760*/  IMAD R7, R0, c[0x0][0x1e0], RZ ;  /* 0x0000780000077a24 */ /* 0x000fc600078e02ff */
[C---:B------:R-:W-:Y:S01]  /*8770*/  ISETP.GE.AND P1, PT, R9.reuse, 0x1, PT ;  /* 0x000000010900780c */ /* 0x040fe20003f26270 */
[----:B------:R-:W-:Y:S01]  /*8780*/  IMAD R2, R4, c[0x0][0x1e4], R7 ;  /* 0x0000790004027a24 */ /* 0x000fe200078e0207 */
[C---:B------:R-:W-:Y:S01]  /*8790*/  LEA R7, P2, R14.reuse, R236, 0x6 ;  /* 0x000000ec0e077211 */ /* 0x040fe200078430ff */
[----:B------:R-:W-:Y:S01]  /*87a0*/  ULDC.64 UR4, c[0x0][0x208] ;  /* 0x0000820000047ab9 */ /* 0x000fe20000000a00 */
[----:B------:R-:W-:Y:S01]  /*87b0*/  ISETP.GE.AND P0, PT, R9, 0x21, PT ;  /* 0x000000210900780c */ /* 0x000fe20003f06270 */
[----:B------:R-:W-:Y:S01]  /*87c0*/  IMAD.IADD R15, R15, 0x1, R2 ;  /* 0x000000010f0f7824 */ /* 0x000fe200078e0202 */
[----:B------:R-:W-:Y:S01]  /*87d0*/  USHF.L.U32 UR7, UR4, 0x6, URZ ;  /* 0x0000000604077899 */ /* 0x000fe2000800063f */
[----:B------:R-:W-:Y:S01]  /*87e0*/  IMAD.MOV.U32 R2, RZ, RZ, 0x20 ;  /* 0x00000020ff027424 */ /* 0x000fe200078e00ff */
[----:B------:R-:W-:Y:S01]  /*87f0*/  UMOV UR6, 0x6 ;  /* 0x0000000600067882 */ /* 0x000fe20000000000 */
[----:B------:R-:W-:Y:S01]  /*8800*/  BSSY B0, `(.L_x_1875) ;  /* 0x000004c000007945 */ /* 0x000fe20003800000 */
[----:B-1----:R-:W-:Y:S01]  /*8810*/  LEA.HI.X R6, R14, R230, R15, 0x6, P2 ;  /* 0x000000e60e067211 */ /* 0x002fe200010f340f */
[----:B------:R-:W-:Y:S01]  /*8820*/  IMAD.WIDE.U32 R16, R2, c[0x0][0x1e0], RZ ;  /* 0x0000780002107a25 */ /* 0x000fe200078e00ff */
[----:B------:R-:W-:Y:S01]  /*8830*/  USHF.L.U64.HI UR5, UR4, UR6, UR5 ;  /* 0x0000000604057299 */ /* 0x000fe20008010205 */
[----:B----4-:R-:W-:-:S02]  /*8840*/  @P1 LEA R18, P2, R7, c[0x0][0x1c8], 0x1 ;  /* 0x0000720007121a11 */ /* 0x010fc400078408ff */
[----:B------:R-:W-:Y:S01]  /*8850*/  @P1 ISETP.GE.AND P3, PT, R228, c[0x0][0x1d4], PT ;  /* 0x00007500e4001a0c */ /* 0x000fe20003f66270 */
[----:B------:R-:W-:Y:S01]  /*8860*/  IMAD R15, R2, c[0x0][0x1e4], RZ ;  /* 0x00007900020f7a24 */ /* 0x000fe200078e02ff */
[----:B------:R-:W-:Y:S02]  /*8870*/  @P1 LEA.HI.X R19, R7, c[0x0][0x1cc], R6, 0x1, P2 ;  /* 0x0000730007131a11 */ /* 0x000fe400010f0c06 */
[C---:B------:R-:W-:Y:S02]  /*8880*/  @P1 ISETP.GE.AND P2, PT, R212.reuse, c[0x0][0x1d4], PT ;  /* 0x00007500d4001a0c */ /* 0x040fe40003f46270 */
[----:B------:R-:W-:-:S07]  /*8890*/  @P0 ISETP.GE.AND P4, PT, R212, c[0x0][0x1d4], PT ;  /* 0x00007500d4000a0c */ /* 0x000fce0003f86270 */
[----:B------:R-:W-:Y:S01]  /*88a0*/  @!PT LDS RZ, [RZ] ;  /* 0x00000000fffff984 */ /* 0x000fe20000000800 */
[----:B------:R-:W-:Y:S01]  /*88b0*/  @!PT LDS RZ, [RZ] ;  /* 0x00000000fffff984 */ /* 0x000fe20000000800 */
[----:B------:R-:W-:Y:S01]  /*88c0*/  @!PT LDS RZ, [RZ] ;  /* 0x00000000fffff984 */ /* 0x000fe20000000800 */
[----:B------:R1:W-:Y:S01]  /*88d0*/  @P1 LDGSTS.E.BYPASS.LTC128B.128 [R140+0xc100], [R18.64], !P3 ;  /* 0x0c100000128c1fae */ /* 0x0003e2000d901d48 */
[----:B------:R-:W-:-:S03]  /*88e0*/  @P0 IADD3 R7, P3, R7, R16, RZ ;  /* 0x0000001007070210 */ /* 0x000fc60007f7e0ff */
[----:B------:R1:W-:Y:S01]  /*88f0*/  @P1 LDGSTS.E.BYPASS.LTC128B.128 [R140+0xe100], [R18.64+0x80], !P2 ;  /* 0x0e100080128c1fae */ /* 0x0003e2000d101d48 */
[----:B------:R-:W-:Y:S02]  /*8900*/  @P0 ISETP.GE.AND P2, PT, R228, c[0x0][0x1d4], PT ;  /* 0x00007500e4000a0c */ /* 0x000fe40003f46270 */
[----:B------:R-:W-:Y:S01]  /*8910*/  @P0 IADD3.X R6, R6, R17, R15, P3, !PT ;  /* 0x0000001106060210 */ /* 0x000fe20001ffe40f */
[----:B------:R-:W-:Y:S01]  /*8920*/  IMAD R15, R0, c[0x0][0x208], RZ ;  /* 0x00008200000f7a24 */ /* 0x000fe200078e02ff */
[----:B------:R1:W-:Y:S01]  /*8930*/  @P1 LDGSTS.E.BYPASS.LTC128B.128 [R140+0x10100], [R18.64+0x100], !P5 ;  /* 0x10100100128c1fae */ /* 0x0003e2000e901d48 */
[----:B------:R-:W-:Y:S01]  /*8940*/  @P0 LEA R14, P1, R7, c[0x0][0x1c8], 0x1 ;  /* 0x00007200070e0a11 */ /* 0x000fe200078208ff */
[----:B------:R-:W-:Y:S01]  /*8950*/  IMAD.WIDE.U32 R16, R4, c[0x0][0x208], RZ ;  /* 0x0000820004107a25 */ /* 0x000fe200078e00ff */
[----:B------:R-:W-:-:S03]  /*8960*/  ISETP.GE.AND P3, PT, R228, c[0x0][0x1d4], PT ;  /* 0x00007500e4007a0c */ /* 0x000fc60003f66270 */
[----:B------:R-:W-:Y:S01]  /*8970*/  IMAD R0, R4, c[0x0][0x20c], R15 ;  /* 0x0000830004007a24 */ /* 0x000fe200078e020f */
[----:B------:R-:W-:Y:S02]  /*8980*/  @P0 LEA.HI.X R15, R7, c[0x0][0x1cc], R6, 0x1, P1 ;  /* 0x00007300070f0a11 */ /* 0x000fe400008f0c06 */
[----:B------:R-:W-:Y:S01]  /*8990*/  LEA R6, P1, R16, R232, 0x6 ;  /* 0x000000e810067211 */ /* 0x000fe200078230ff */
[----:B------:R-:W-:Y:S02]  /*89a0*/  IMAD.IADD R0, R17, 0x1, R0 ;  /* 0x0000000111007824 */ /* 0x000fe400078e0200 */
[----:B------:R1:W-:Y:S01]  /*89b0*/  @P0 LDGSTS.E.BYPASS.LTC128B.128 [R140+0xd100], [R14.64], !P2 ;  /* 0x0d1000000e8c0fae */ /* 0x0003e2000d101d48 */
[----:B------:R-:W-:Y:S02]  /*89c0*/  ISETP.GE.AND P2, PT, R212, c[0x0][0x1d4], PT ;  /* 0x00007500d4007a0c */ /* 0x000fe40003f46270 */
[----:B------:R-:W-:Y:S01]  /*89d0*/  LEA.HI.X R17, R16, R227, R0, 0x6, P1 ;  /* 0x000000e310117211 */ /* 0x000fe200008f3400 */
[----:B------:R1:W-:Y:S01]  /*89e0*/  @P0 LDGSTS.E.BYPASS.LTC128B.128 [R140+0xf100], [R14.64+0x80], !P4 ;  /* 0x0f1000800e8c0fae */ /* 0x0003e2000e101d48 */
[C---:B------:R-:W-:Y:S01]  /*89f0*/  ISETP.LT.OR P4, PT, R9.reuse, 0x1, P3 ;  /* 0x000000010900780c */ /* 0x040fe20001f81670 */
[----:B------:R-:W-:Y:S01]  /*8a00*/  IMAD.MOV.U32 R0, RZ, RZ, 0x40 ;  /* 0x00000040ff007424 */ /* 0x000fe200078e00ff */
[----:B------:R-:W-:Y:S01]  /*8a10*/  ISETP.LT.OR P1, PT, R9, 0x1, P2 ;  /* 0x000000010900780c */ /* 0x000fe20001721670 */
[----:B------:R1:W-:Y:S01]  /*8a20*/  @P0 LDGSTS.E.BYPASS.LTC128B.128 [R140+0x11100], [R14.64+0x100], !P5 ;  /* 0x111001000e8c0fae */ /* 0x0003e2000e901d48 */
[----:B------:R-:W-:-:S02]  /*8a30*/  LEA R16, P0, R6, c[0x0][0x1f8], 0x1 ;  /* 0x00007e0006107a11 */ /* 0x000fc400078008ff */
[C---:B------:R-:W-:Y:S01]  /*8a40*/  ISETP.LT.OR P3, PT, R9.reuse, 0x21, P3 ;  /* 0x000000210900780c */ /* 0x040fe20001f61670 */
[----:B------:R-:W0:Y:S01]  /*8a50*/  LDGDEPBAR ;  /* 0x00000000000079af */ /* 0x000e220000000000 */
[----:B------:R-:W-:Y:S02]  /*8a60*/  LEA.HI.X R17, R6, c[0x0][0x1fc], R17, 0x1, P0 ;  /* 0x00007f0006117a11 */ /* 0x000fe400000f0c11 */
[----:B------:R-:W-:Y:S02]  /*8a70*/  ISETP.GE.AND P0, PT, R78, c[0x0][0x1d4], PT ;  /* 0x000075004e007a0c */ /* 0x000fe40003f06270 */
[C---:B------:R-:W-:Y:S01]  /*8a80*/  ISETP.LT.OR P2, PT, R9.reuse, 0x21, P2 ;  /* 0x000000210900780c */ /* 0x040fe20001741670 */
[----:B------:R1:W-:Y:S01]  /*8a90*/  LDGSTS.E.BYPASS.LTC128B.128 [R140+0x100], [R16.64], !P4 ;  /* 0x00100000108c7fae */ /* 0x0003e2000e101d48 */
[----:B------:R-:W-:-:S03]  /*8aa0*/  ISETP.LT.OR P4, PT, R9, 0x1, P0 ;  /* 0x000000010900780c */ /* 0x000fc60000781670 */
[----:B------:R1:W-:Y:S01]  /*8ab0*/  LDGSTS.E.BYPASS.LTC128B.128 [R140+0x2100], [R16.64+0x80], !P1 ;  /* 0x02100080108c7fae */ /* 0x0003e2000c901d48 */
[----:B------:R-:W-:Y:S02]  /*8ac0*/  ISETP.LT.OR P1, PT, R9, 0x21, P0 ;  /* 0x000000210900780c */ /* 0x000fe40000721670 */
[----:B------:R-:W-:-:S04]  /*8ad0*/  IADD3 R6, P0, R16, UR7, RZ ;  /* 0x0000000710067c10 */ /* 0x000fc8000ff1e0ff */
[----:B------:R-:W-:-:S03]  /*8ae0*/  IADD3.X R7, R17, UR5, RZ, P0, !PT ;  /* 0x0000000511077c10 */ /* 0x000fc600087fe4ff */
[----:B------:R1:W-:Y:S01]  /*8af0*/  LDGSTS.E.BYPASS.LTC128B.128 [R140+0x4100], [R16.64+0x100], !P4 ;  /* 0x04100100108c7fae */ /* 0x0003e2000e101d48 */
[----:B------:R-:W-:-:S03]  /*8b00*/  ISETP.GT.AND P4, PT, R4, R231, PT ;  /* 0x000000e70400720c */ /* 0x000fc60003f84270 */
[----:B------:R1:W-:Y:S04]  /*8b10*/  LDGSTS.E.BYPASS.LTC128B.128 [R140+0x1100], [R6.64], !P3 ;  /* 0x01100000068c7fae */ /* 0x0003e8000d901d48 */
[----:B------:R1:W-:Y:S04]  /*8b20*/  LDGSTS.E.BYPASS.LTC128B.128 [R140+0x3100], [R6.64+0x80], !P2 ;  /* 0x03100080068c7fae */ /* 0x0003e8000d101d48 */
[----:B------:R1:W-:Y:S04]  /*8b30*/  LDGSTS.E.BYPASS.LTC128B.128 [R140+0x5100], [R6.64+0x100], !P1 ;  /* 0x05100100068c7fae */ /* 0x0003e8000c901d48 */
[----:B------:R-:W0:Y:S01]  /*8b40*/  LDGDEPBAR ;  /* 0x00000000000079af */ /* 0x000e220000000000 */
[----:B------:R-:W-:Y:S05]  /*8b50*/  @!P4 BRA `(.L_x_1876) ;  /* 0x000001600000c947 */ /* 0x000fea0003800000 */
[----:B-1----:R-:W-:Y:S02]  /*8b60*/  IADD3 R7, R8, -0x2, RZ ;  /* 0xfffffffe08077810 */ /* 0x002fe40007ffe0ff */
[----:B------:R-:W-:-:S02]  /*8b70*/  ISETP.GE.AND P1, PT, R228, c[0x0][0x1d4], PT ;  /* 0x00007500e4007a0c */ /* 0x000fc40003f26270 */
[----:B------:R-:W-:Y:S01]  /*8b80*/  SHF.R.S32.HI R4, RZ, 0x1f, R7 ;  /* 0x0000001fff047819 */ /* 0x000fe20000011407 */
[----:B------:R-:W-:-:S04]  /*8b90*/  IMAD.WIDE.U32 R14, R7, c[0x0][0x1e0], RZ ;  /* 0x00007800070e7a25 */ /* 0x000fc800078e00ff */
[----:B------:R-:W-:Y:S01]  /*8ba0*/  IMAD R4, R4, c[0x0][0x1e0], RZ ;  /* 0x0000780004047a24 */ /* 0x000fe200078e02ff */
[----:B------:R-:W-:-:S03]  /*8bb0*/  LEA R6, P0, R14, R236, 0x6 ;  /* 0x000000ec0e067211 */ /* 0x000fc600078030ff */
[----:B------:R-:W-:Y:S01]  /*8bc0*/  IMAD R4, R7, c[0x0][0x1e4], R4 ;  /* 0x0000790007047a24 */ /* 0x000fe200078e0204 */
[----:B------:R-:W-:-:S03]  /*8bd0*/  LEA R16, P2, R6, c[0x0][0x1c8], 0x1 ;  /* 0x0000720006107a11 */ /* 0x000fc600078408ff */
[----:B------:R-:W-:Y:S02]  /*8be0*/  IMAD.IADD R7, R15, 0x1, R4 ;  /* 0x000000010f077824 */ /* 0x000fe400078e0204 */
[----:B------:R-:W-:-:S03]  /*8bf0*/  IMAD R4, R0, c[0x0][0x1e4], RZ ;  /* 0x0000790000047a24 */ /* 0x000fc600078e02ff */
[----:B------:R-:W-:Y:S01]  /*8c00*/  LEA.HI.X R7, R14, R230, R7, 0x6, P0 ;  /* 0x000000e60e077211 */ /* 0x000fe200000f3407 */
[----:B------:R-:W-:Y:S01]  /*8c10*/  IMAD.WIDE.U32 R14, R0, c[0x0][0x1e0], RZ ;  /* 0x00007800000e7a25 */ /* 0x000fe200078e00ff */
[----:B------:R-:W-:Y:S02]  /*8c20*/  ISETP.GE.AND P0, PT, R212, c[0x0][0x1d4], PT ;  /* 0x00007500d4007a0c */ /* 0x000fe40003f06270 */
[----:B------:R-:W-:Y:S02]  /*8c30*/  LEA.HI.X R17, R6, c[0x0][0x1cc], R7, 0x1, P2 ;  /* 0x0000730006117a11 */ /* 0x000fe400010f0c07 */
        /* <DEDUP_REMOVED lines=8> */
.L_x_1876:
[----:B------:R-:W-:Y:S05]  /*8cc0*/  BSYNC B0 ;  /* 0x0000000000007941 */ /* 0x000fea0003800000 */
.L_x_1875:
[----:B------:R-:W-:Y:S01]  /*8cd0*/  ISETP.LT.AND P0, PT, RZ, c[0x0][0x27c], PT ;  /* 0x00009f00ff007a0c */ /* 0x000fe20003f01270 */
[----:B------:R-:W0:Y:S01]  /*8ce0*/  LDGDEPBAR ;  /* 0x00000000000079af */ /* 0x000e220000000000 */
[----:B------:R-:W-:-:S11]  /*8cf0*/  ISETP.NE.AND P6, PT, R220, 0x1, PT ;  /* 0x00000001dc00780c */ /* 0x000fd60003fc5270 */
[----:B------:R-:W-:Y:S05]  /*8d00*/  @P0 BRA `(.L_x_1877) ;  /* 0x0000002000000947 */ /* 0x000fea0003800000 */
[----:B------:R-:W-:-:S04]  /*8d10*/  DEPBAR.LE SB0, 0x3 ;  /* 0x000080c00000791a */ /* 0x000fc80000000000 */
[----:B------:R-:W-:Y:S05]  /*8d20*/  BRA `(.L_x_1878) ;  /* 0x00006a7000007947 */ /* 0x000fea0003800000 */
.L_x_1877:
[----:B------:R-:W-:Y:S01]  /*8d30*/  ULDC.U8 UR4, c[0x0][0x298] ;  /* 0x0000a60000047ab9 */ /* 0x000fe20000000000 */
[----:B-1---5:R-:W-:Y:S01]  /*8d40*/  SHF.R.S32.HI R7, RZ, 0x1f, R76 ;  /* 0x0000001fff077819 */ /* 0x022fe2000001144c */
[----:B------:R-:W-:Y:S01]  /*8d50*/  IMAD.WIDE.U32 R16, R76, c[0x0][0x280], RZ ;  /* 0x0000a0004c107a25 */ /* 0x000fe200078e00ff */
[----:B------:R-:W-:Y:S01]  /*8d60*/  ISETP.NE.AND P0, PT, RZ, UR4, PT ;  /* 0x00000004ff007c0c */ /* 0x000fe2000bf05270 */
[----:B------:R-:W-:Y:S01]  /*8d70*/  BSSY B2, `(.L_x_1878) ;  /* 0x00006a2000027945 */ /* 0x000fe20003800000 */
[----:B------:R-:W-:Y:S01]  /*8d80*/  IADD3 R14, R217, R224, RZ ;  /* 0x000000e0d90e7210 */ /* 0x000fe20007ffe0ff */
[----:B------:R-:W-:Y:S01]  /*8d90*/  IMAD R15, R7, c[0x0][0x280], RZ ;  /* 0x0000a000070f7a24 */ /* 0x000fe200078e02ff */
[----:B------:R-:W-:Y:S01]  /*8da0*/  IADD3 R9, R217, 0x40, RZ ;  /* 0x00000040d9097810 */ /* 0x000fe20007ffe0ff */
[----:B------:R-:W-:Y:S01]  /*8db0*/  IMAD R7, R7, c[0x0][0x290], RZ ;  /* 0x0000a40007077a24 */ /* 0x000fe200078e02ff */
[----:B------:R-:W-:Y:S01]  /*8dc0*/  LEA R6, R214, R14, 0x6 ;  /* 0x0000000ed6067211 */ /* 0x000fe200078e30ff */
[----:B------:R-:W-:-:S02]  /*8dd0*/  IMAD R15, R76, c[0x0][0x284], R15 ;  /* 0x0000a1004c0f7a24 */ /* 0x000fc400078e020f */
[C---:B------:R-:W-:Y:S02]  /*8de0*/  IMAD R7, R76.reuse, c[0x0][0x294], R7 ;  /* 0x0000a5004c077a24 */ /* 0x040fe400078e0207 */
[----:B------:R-:W-:Y:S01]  /*8df0*/  IMAD.WIDE.U32 R18, R76, c[0x0][0x290], RZ ;  /* 0x0000a4004c127a25 */ /* 0x000fe200078e00ff */
[----:B------:R-:W-:-:S04]  /*8e00*/  IADD3 R15, R15, R17, RZ ;  /* 0x000000110f0f7210 */ /* 0x000fc80007ffe0ff */
[----:B------:R-:W-:Y:S01]  /*8e10*/  IADD3 R7, R7, R19, RZ ;  /* 0x0000001307077210 */ /* 0x000fe20007ffe0ff */
[----:B------:R-:W-:Y:S05]  /*8e20*/  @!P0 BRA `(.L_x_1879) ;  /* 0x0000344000008947 */ /* 0x000fea0003800000 */
[----:B------:R-:W-:Y:S01]  /*8e30*/  @P6 IMAD.HI.U32 R4, R6, c[0x0][0x2c8], RZ ;  /* 0x0000b20006046a27 */ /* 0x000fe200078e00ff */
[C---:B------:R-:W-:Y:S01]  /*8e40*/  IADD3 R22, R142.reuse, 0x40, RZ ;  /* 0x000000408e167810 */ /* 0x040fe20007ffe0ff */
[----:B------:R-:W-:Y:S01]  /*8e50*/  BSSY B0, `(.L_x_1880) ;  /* 0x000006b000007945 */ /* 0x000fe20003800000 */
[C---:B------:R-:W-:Y:S01]  /*8e60*/  IADD3 R33, R142.reuse, 0x20, RZ ;  /* 0x000000208e217810 */ /* 0x040fe20007ffe0ff */
[----:B------:R-:W-:Y:S01]  /*8e70*/  IMAD.MOV.U32 R21, RZ, RZ, R15 ;  /* 0x000000ffff157224 */ /* 0x000fe200078e000f */
[----:B------:R-:W-:Y:S01]  /*8e80*/  @P6 SHF.R.U32.HI R6, RZ, c[0x0][0x2cc], R4 ;  /* 0x0000b300ff066a19 */ /* 0x000fe20000011604 */
[----:B------:R-:W-:Y:S01]  /*8e90*/  IMAD.MOV.U32 R20, RZ, RZ, R16 ;  /* 0x000000ffff147224 */ /* 0x000fe200078e0010 */
[----:B------:R-:W-:Y:S01]  /*8ea0*/  IADD3 R38, R142, 0x10, RZ ;  /* 0x000000108e267810 */ /* 0x000fe20007ffe0ff */
[----:B------:R-:W-:Y:S01]  /*8eb0*/  IMAD.MOV.U32 R16, RZ, RZ, R18 ;  /* 0x000000ffff107224 */ /* 0x000fe200078e0012 */
[----:B------:R-:W-:Y:S01]  /*8ec0*/  SHF.R.S32.HI R4, RZ, 0x1f, R6 ;  /* 0x0000001fff047819 */ /* 0x000fe20000011406 */
[----:B------:R-:W-:Y:S01]  /*8ed0*/  IMAD.WIDE.U32 R18, R6, c[0x0][0x280], R20 ;  /* 0x0000a00006127a25 */ /* 0x000fe200078e0014 */
[----:B------:R-:W-:Y:S01]  /*8ee0*/  SHF.R.S32.HI R21, RZ, 0x1f, R136 ;  /* 0x0000001fff157819 */ /* 0x000fe20000011488 */
[----:B------:R-:W-:Y:S01]  /*8ef0*/  CS2R R64, SRZ ;  /* 0x0000000000407805 */ /* 0x000fe2000001ff00 */
[----:B------:R-:W-:Y:S01]  /*8f00*/  CS2R R70, SRZ ;  /* 0x0000000000467805 */ /* 0x000fe2000001ff00 */
[----:B------:R-:W-:Y:S01]  /*8f10*/  IMAD R15, R4, c[0x0][0x280], RZ ;  /* 0x0000a000040f7a24 */ /* 0x000fe200078e02ff */
[----:B------:R-:W-:Y:S01]  /*8f20*/  LEA R25, P0, R18, c[0x0][0x270], 0x1 ;  /* 0x00009c0012197a11 */ /* 0x000fe200078008ff */
[----:B------:R-:W-:Y:S01]  /*8f30*/  IMAD.MOV.U32 R17, RZ, RZ, R7 ;  /* 0x000000ffff117224 */ /* 0x000fe200078e0007 */
[----:B------:R-:W-:Y:S01]  /*8f40*/  CS2R R78, SRZ ;  /* 0x00000000004e7805 */ /* 0x000fe2000001ff00 */
[----:B------:R-:W-:Y:S01]  /*8f50*/  IMAD R15, R6, c[0x0][0x284], R15 ;  /* 0x0000a100060f7a24 */ /* 0x000fe200078e020f */
[----:B------:R-:W-:Y:S01]  /*8f60*/  CS2R R90, SRZ ;  /* 0x00000000005a7805 */ /* 0x000fe2000001ff00 */
[----:B------:R-:W-:Y:S01]  /*8f70*/  IMAD R7, R4, c[0x0][0x290], RZ ;  /* 0x0000a40004077a24 */ /* 0x000fe200078e02ff */
[----:B------:R1:W2:Y:S01]  /*8f80*/  SHFL.IDX PT, R30, R25, RZ, 0x1c1f ;  /* 0x001c1fff191e7589 */ /* 0x0002a200000e0000 */
[----:B------:R-:W-:Y:S01]  /*8f90*/  IMAD.IADD R26, R19, 0x1, R15 ;  /* 0x00000001131a7824 */ /* 0x000fe200078e020f */
[----:B------:R-:W-:Y:S01]  /*8fa0*/  CS2R R100, SRZ ;  /* 0x0000000000647805 */ /* 0x000fe2000001ff00 */
[----:B------:R-:W-:Y:S01]  /*8fb0*/  IMAD.WIDE.U32 R16, R6, c[0x0][0x290], R16 ;  /* 0x0000a40006107a25 */ /* 0x000fe200078e0010 */
[----:B------:R-:W-:Y:S01]  /*8fc0*/  CS2R R80, SRZ ;  /* 0x0000000000507805 */ /* 0x000fe2000001ff00 */
[----:B------:R-:W-:Y:S01]  /*8fd0*/  CS2R R62, SRZ ;  /* 0x00000000003e7805 */ /* 0x000fe2000001ff00 */
[----:B------:R-:W-:Y:S01]  /*8fe0*/  LEA.HI.X R26, R18, c[0x0][0x274], R26, 0x1, P0 ;  /* 0x00009d00121a7a11 */ /* 0x000fe200000f0c1a */
[----:B------:R-:W-:Y:S01]  /*8ff0*/  IMAD R24, R6, c[0x0][0x294], R7 ;  /* 0x0000a50006187a24 */ /* 0x000fe200078e0207 */
[----:B------:R-:W-:Y:S01]  /*9000*/  ISETP.GE.AND P0, PT, R14, R5, PT ;  /* 0x000000050e00720c */ /* 0x000fe20003f06270 */
[----:B------:R-:W-:Y:S01]  /*9010*/  CS2R R18, SRZ ;  /* 0x0000000000127805 */ /* 0x000fe2000001ff00 */
[C---:B------:R-:W-:Y:S01]  /*9020*/  LEA R23, P1, R16.reuse, c[0x0][0x288], 0x1 ;  /* 0x0000a20010177a11 */ /* 0x040fe200078208ff */
[----:B------:R-:W-:Y:S01]  /*9030*/  IMAD.IADD R24, R17, 0x1, R24 ;  /* 0x0000000111187824 */ /* 0x000fe200078e0218 */
[----:B------:R1:W3:Y:S01]  /*9040*/  SHFL.IDX PT, R31, R26, RZ, 0x1c1f ;  /* 0x001c1fff1a1f7589 */ /* 0x0002e200000e0000 */
[----:B------:R-:W-:Y:S01]  /*9050*/  SHF.R.S32.HI R6, RZ, 0x1f, R137 ;  /* 0x0000001fff067819 */ /* 0x000fe20000011489 */
[----:B------:R-:W-:Y:S01]  /*9060*/  CS2R R68, SRZ ;  /* 0x0000000000447805 */ /* 0x000fe2000001ff00 */
[----:B------:R-:W-:Y:S01]  /*9070*/  CS2R R74, SRZ ;  /* 0x00000000004a7805 */ /* 0x000fe2000001ff00 */
[----:B------:R-:W-:Y:S01]  /*9080*/  LEA.HI.X R24, R16, c[0x0][0x28c], R24, 0x1, P1 ;  /* 0x0000a30010187a11 */ /* 0x000fe200008f0c18 */
[----:B------:R1:W4:Y:S01]  /*9090*/  SHFL.IDX PT, R28, R23, RZ, 0x1c1f ;  /* 0x001c1fff171c7589 */ /* 0x00032200000e0000 */
[----:B------:R-:W-:Y:S01]  /*90a0*/  CS2R R88, SRZ ;  /* 0x0000000000587805 */ /* 0x000fe2000001ff00 */
[----:B------:R-:W-:Y:S01]  /*90b0*/  CS2R R98, SRZ ;  /* 0x0000000000627805 */ /* 0x000fe2000001ff00 */
[----:B------:R-:W-:Y:S01]  /*90c0*/  CS2R R82, SRZ ;  /* 0x0000000000527805 */ /* 0x000fe2000001ff00 */
[----:B------:R1:W1:Y:S01]  /*90d0*/  SHFL.IDX PT, R29, R24, RZ, 0x1c1f ;  /* 0x001c1fff181d7589 */ /* 0x00026200000e0000 */
[----:B------:R-:W-:-:S02]  /*90e0*/  SHF.R.S32.HI R15, RZ, 0x1f, R22 ;  /* 0x0000001fff0f7819 */ /* 0x000fc40000011416 */
[----:B------:R-:W-:Y:S02]  /*90f0*/  SHF.R.S32.HI R4, RZ, 0x1f, R33 ;  /* 0x0000001fff047819 */ /* 0x000fe40000011421 */
[----:B------:R-:W-:Y:S01]  /*9100*/  SHF.R.S32.HI R7, RZ, 0x1f, R38 ;  /* 0x0000001fff077819 */ /* 0x000fe20000011426 */
[----:B------:R-:W-:Y:S05]  /*9110*/  @P0 BRA `(.L_x_1881) ;  /* 0x000003e000000947 */ /* 0x000fea0003800000 */
[----:B--2---:R-:W-:Y:S01]  /*9120*/  ISETP.GE.AND P0, PT, R38, c[0x0][0x27c], PT ;  /* 0x00009f0026007a0c */ /* 0x004fe20003f06270 */
[----:B------:R-:W-:Y:S01]  /*9130*/  CS2R R100, SRZ ;  /* 0x0000000000647805 */ /* 0x000fe2000001ff00 */
[----:B------:R-:W-:Y:S01]  /*9140*/  ISETP.GE.AND P1, PT, R33, c[0x0][0x27c], PT ;  /* 0x00009f0021007a0c */ /* 0x000fe20003f26270 */
[----:B------:R-:W-:-:S10]  /*9150*/  CS2R R98, SRZ ;  /* 0x0000000000627805 */ /* 0x000fd4000001ff00 */
[C---:B------:R-:W-:Y:S01]  /*9160*/  @!P0 IMAD.SHL.U32 R27, R38.reuse, 0x2, RZ ;  /* 0x00000002261b8824 */ /* 0x040fe200078e00ff */
[----:B------:R-:W-:-:S04]  /*9170*/  @!P0 SHF.L.U64.HI R17, R38, 0x1, R7 ;  /* 0x0000000126118819 */ /* 0x000fc80000010207 */
[----:B------:R-:W-:-:S05]  /*9180*/  @!P0 IADD3 R42, P2, R30, R27, RZ ;  /* 0x0000001b1e2a8210 */ /* 0x000fca0007f5e0ff */
[----:B---3--:R-:W-:Y:S01]  /*9190*/  @!P0 IMAD.X R43, R31, 0x1, R17, P2 ;  /* 0x000000011f2b8824 */ /* 0x008fe200010e0611 */
[----:B----4-:R-:W-:Y:S01]  /*91a0*/  @!P0 IADD3 R40, P2, R28, R27, RZ ;  /* 0x0000001b1c288210 */ /* 0x010fe20007f5e0ff */
[----:B------:R-:W-:-:S03]  /*91b0*/  @!P1 IMAD.SHL.U32 R27, R33, 0x2, RZ ;  /* 0x00000002211b9824 */ /* 0x000fc600078e00ff */
[----:B------:R2:W5:Y:S01]  /*91c0*/  @!P0 LD.E.64 R100, [R42.64] ;  /* 0x000000082a648980 */ /* 0x000562000c101b00 */
[----:B-1----:R-:W-:Y:S01]  /*91d0*/  @!P0 IMAD.X R41, R29, 0x1, R17, P2 ;  /* 0x000000011d298824 */ /* 0x002fe200010e0611 */
[----:B------:R-:W-:Y:S02]  /*91e0*/  @!P1 SHF.L.U64.HI R17, R33, 0x1, R4 ;  /* 0x0000000121119819 */ /* 0x000fe40000010204 */
[-C--:B------:R-:W-:Y:S02]  /*91f0*/  @!P1 IADD3 R36, P2, R30, R27.reuse, RZ ;  /* 0x0000001b1e249210 */ /* 0x080fe40007f5e0ff */
[----:B------:R1:W5:Y:S01]  /*9200*/  @!P0 LD.E.64 R98, [R40.64] ;  /* 0x0000000828628980 */ /* 0x000362000c101b00 */
[----:B------:R-:W-:Y:S02]  /*9210*/  ISETP.GE.AND P0, PT, R137, c[0x0][0x27c], PT ;  /* 0x00009f0089007a0c */ /* 0x000fe40003f06270 */
[----:B------:R-:W-:Y:S01]  /*9220*/  @!P1 IMAD.X R37, R31, 0x1, R17, P2 ;  /* 0x000000011f259824 */ /* 0x000fe200010e0611 */
[----:B------:R-:W-:Y:S01]  /*9230*/  @!P1 IADD3 R34, P2, R28, R27, RZ ;  /* 0x0000001b1c229210 */ /* 0x000fe20007f5e0ff */
[----:B------:R-:W-:Y:S01]  /*9240*/  CS2R R90, SRZ ;  /* 0x00000000005a7805 */ /* 0x000fe2000001ff00 */
[----:B------:R-:W-:-:S03]  /*9250*/  CS2R R88, SRZ ;  /* 0x0000000000587805 */ /* 0x000fc6000001ff00 */
[----:B------:R-:W-:Y:S01]  /*9260*/  @!P1 IMAD.X R35, R29, 0x1, R17, P2 ;  /* 0x000000011d239824 */ /* 0x000fe200010e0611 */
[----:B------:R-:W-:Y:S01]  /*9270*/  ISETP.GE.AND P2, PT, R22, c[0x0][0x27c], PT ;  /* 0x00009f0016007a0c */ /* 0x000fe20003f46270 */
[----:B------:R3:W5:Y:S03]  /*9280*/  @!P1 LD.E.64 R90, [R36.64] ;  /* 0x00000008245a9980 */ /* 0x000766000c101b00 */
[C---:B------:R-:W-:Y:S01]  /*9290*/  @!P0 IMAD.SHL.U32 R17, R137.reuse, 0x2, RZ ;  /* 0x0000000289118824 */ /* 0x040fe200078e00ff */
[----:B------:R4:W5:Y:S01]  /*92a0*/  @!P1 LD.E.64 R88, [R34.64] ;  /* 0x0000000822589980 */ /* 0x000962000c101b00 */
[----:B------:R-:W-:-:S03]  /*92b0*/  @!P0 SHF.L.U64.HI R16, R137, 0x1, R6 ;  /* 0x0000000189108819 */ /* 0x000fc60000010206 */
[----:B-1----:R-:W-:-:S05]  /*92c0*/  @!P0 IADD3 R40, P1, R30, R17, RZ ;  /* 0x000000111e288210 */ /* 0x002fca0007f3e0ff */
[--C-:B------:R-:W-:Y:S01]  /*92d0*/  @!P0 IMAD.X R41, R31, 0x1, R16.reuse, P1 ;  /* 0x000000011f298824 */ /* 0x100fe200008e0610 */
[----:B------:R-:W-:Y:S01]  /*92e0*/  @!P0 IADD3 R46, P1, R28, R17, RZ ;  /* 0x000000111c2e8210 */ /* 0x000fe20007f3e0ff */
[----:B------:R-:W-:Y:S01]  /*92f0*/  CS2R R78, SRZ ;  /* 0x00000000004e7805 */ /* 0x000fe2000001ff00 */
[----:B------:R-:W-:Y:S01]  /*9300*/  CS2R R74, SRZ ;  /* 0x00000000004a7805 */ /* 0x000fe2000001ff00 */
[C---:B------:R-:W-:Y:S02]  /*9310*/  @!P2 IMAD.SHL.U32 R17, R22.reuse, 0x2, RZ ;  /* 0x000000021611a824 */ /* 0x040fe400078e00ff */
[----:B------:R-:W-:Y:S01]  /*9320*/  @!P0 IMAD.X R47, R29, 0x1, R16, P1 ;  /* 0x000000011d2f8824 */ /* 0x000fe200008e0610 */
[----:B------:R-:W-:Y:S01]  /*9330*/  @!P2 SHF.L.U64.HI R16, R22, 0x1, R15 ;  /* 0x000000011610a819 */ /* 0x000fe2000001020f */
[----:B------:R1:W5:Y:S04]  /*9340*/  @!P0 LD.E.64 R78, [R40.64] ;  /* 0x00000008284e8980 */ /* 0x000368000c101b00 */
[----:B------:R1:W5:Y:S01]  /*9350*/  @!P0 LD.E.64 R74, [R46.64] ;  /* 0x000000082e4a8980 */ /* 0x000362000c101b00 */
[----:B----4-:R-:W-:-:S02]  /*9360*/  @!P2 IADD3 R34, P0, R28, R17, RZ ;  /* 0x000000111c22a210 */ /* 0x010fc40007f1e0ff */
[----:B------:R-:W-:-:S03]  /*9370*/  ISETP.GE.AND P1, PT, R142, c[0x0][0x27c], PT ;  /* 0x00009f008e007a0c */ /* 0x000fc60003f26270 */
[----:B------:R-:W-:Y:S01]  /*9380*/  @!P2 IMAD.X R35, R29, 0x1, R16, P0 ;  /* 0x000000011d23a824 */ /* 0x000fe200000e0610 */
[----:B------:R-:W-:Y:S01]  /*9390*/  ISETP.GE.AND P0, PT, R136, c[0x0][0x27c], PT ;  /* 0x00009f0088007a0c */ /* 0x000fe20003f06270 */
[----:B------:R-:W-:Y:S01]  /*93a0*/  CS2R R80, SRZ ;  /* 0x0000000000507805 */ /* 0x000fe2000001ff00 */
[----:B------:R-:W-:Y:S01]  /*93b0*/  CS2R R82, SRZ ;  /* 0x0000000000527805 */ /* 0x000fe2000001ff00 */
[----:B---3--:R-:W-:-:S06]  /*93c0*/  @!P2 IADD3 R36, P3, R30, R17, RZ ;  /* 0x000000111e24a210 */ /* 0x008fcc0007f7e0ff */
[----:B--2---:R-:W-:-:S04]  /*93d0*/  @!P1 IMAD.WIDE R42, R142, 0x2, R30 ;  /* 0x000000028e2a9825 */ /* 0x004fc800078e021e */
[----:B------:R-:W-:Y:S01]  /*93e0*/  @!P0 IMAD.SHL.U32 R17, R136, 0x2, RZ ;  /* 0x0000000288118824 */ /* 0x000fe200078e00ff */
[----:B------:R2:W5:Y:S01]  /*93f0*/  @!P1 LD.E.64 R80, [R42.64] ;  /* 0x000000082a509980 */ /* 0x000562000c101b00 */
[----:B-1----:R-:W-:-:S04]  /*9400*/  @!P1 IMAD.WIDE R40, R142, 0x2, R28 ;  /* 0x000000028e289825 */ /* 0x002fc800078e021c */
[----:B------:R-:W-:Y:S01]  /*9410*/  @!P2 IMAD.X R37, R31, 0x1, R16, P3 ;  /* 0x000000011f25a824 */ /* 0x000fe200018e0610 */
[----:B------:R2:W5:Y:S01]  /*9420*/  @!P1 LD.E.64 R82, [R40.64] ;  /* 0x0000000828529980 */ /* 0x000562000c101b00 */
[----:B------:R-:W-:Y:S02]  /*9430*/  @!P0 SHF.L.U64.HI R16, R136, 0x1, R21 ;  /* 0x0000000188108819 */ /* 0x000fe40000010215 */
[----:B------:R-:W-:-:S05]  /*9440*/  @!P0 IADD3 R30, P1, R30, R17, RZ ;  /* 0x000000111e1e8210 */ /* 0x000fca0007f3e0ff */
[--C-:B------:R-:W-:Y:S01]  /*9450*/  @!P0 IMAD.X R31, R31, 0x1, R16.reuse, P1 ;  /* 0x000000011f1f8824 */ /* 0x100fe200008e0610 */
[----:B------:R-:W-:Y:S01]  /*9460*/  @!P0 IADD3 R28, P1, R28, R17, RZ ;  /* 0x000000111c1c8210 */ /* 0x000fe20007f3e0ff */
[----:B------:R-:W-:Y:S01]  /*9470*/  CS2R R70, SRZ ;  /* 0x0000000000467805 */ /* 0x000fe2000001ff00 */
[----:B------:R-:W-:Y:S01]  /*9480*/  CS2R R68, SRZ ;  /* 0x0000000000447805 */ /* 0x000fe2000001ff00 */
[----:B------:R-:W-:Y:S01]  /*9490*/  CS2R R64, SRZ ;  /* 0x0000000000407805 */ /* 0x000fe2000001ff00 */
[----:B------:R-:W-:Y:S01]  /*94a0*/  CS2R R62, SRZ ;  /* 0x00000000003e7805 */ /* 0x000fe2000001ff00 */
[----:B------:R-:W-:Y:S02]  /*94b0*/  @!P0 IMAD.X R29, R29, 0x1, R16, P1 ;  /* 0x000000011d1d8824 */ /* 0x000fe400008e0610 */
[----:B------:R2:W5:Y:S04]  /*94c0*/  @!P2 LD.E.64 R70, [R36.64] ;  /* 0x000000082446a980 */ /* 0x000568000c101b00 */
[----:B------:R2:W5:Y:S04]  /*94d0*/  @!P2 LD.E.64 R68, [R34.64] ;  /* 0x000000082244a980 */ /* 0x000568000c101b00 */
[----:B------:R2:W5:Y:S04]  /*94e0*/  @!P0 LD.E.64 R64, [R30.64] ;  /* 0x000000081e408980 */ /* 0x000568000c101b00 */
[----:B------:R2:W5:Y:S02]  /*94f0*/  @!P0 LD.E.64 R62, [R28.64] ;  /* 0x000000081c3e8980 */ /* 0x000564000c101b00 */
.L_x_1881:
[----:B--2---:R-:W-:Y:S05]  /*9500*/  BSYNC B0 ;  /* 0x0000000000007941 */ /* 0x004fea0003800000 */
.L_x_1880:
[----:B------:R-:W-:Y:S01]  /*9510*/  IADD3 R14, R14, 0x40, RZ ;  /* 0x000000400e0e7810 */ /* 0x000fe20007ffe0ff */
[----:B-----5:R-:W-:Y:S01]  /*9520*/  IMAD.MOV.U32 R20, RZ, RZ, R64 ;  /* 0x000000ffff147224 */ /* 0x020fe200078e0040 */
[----:B------:R2:W4:Y:S01]  /*9530*/  SHFL.IDX PT, R37, R26, 0x1, 0x1c1f ;  /* 0x003c1f001a257f89 */ /* 0x00052200000e0000 */
[----:B------:R-:W-:Y:S01]  /*9540*/  IMAD.MOV.U32 R17, RZ, RZ, R65 ;  /* 0x000000ffff117224 */ /* 0x000fe200078e0041 */
[----:B------:R-:W-:Y:S01]  /*9550*/  ISETP.GE.AND P0, PT, R14, R5, PT ;  /* 0x000000050e00720c */ /* 0x000fe20003f06270 */
[----:B------:R-:W-:Y:S01]  /*9560*/  IMAD.MOV.U32 R16, RZ, RZ, R70 ;  /* 0x000000ffff107224 */ /* 0x000fe200078e0046 */
[----:B------:R-:W3:Y:S01]  /*9570*/  SHFL.IDX PT, R36, R25, 0x1, 0x1c1f ;  /* 0x003c1f0019247f89 */ /* 0x000ee200000e0000 */
[----:B------:R-:W-:Y:S01]  /*9580*/  IMAD.MOV.U32 R14, RZ, RZ, R71 ;  /* 0x000000ffff0e7224 */ /* 0x000fe200078e0047 */
[----:B------:R-:W-:Y:S01]  /*9590*/  PRMT R51, R17, 0x5410, R20 ;  /* 0x0000541011337816 */ /* 0x000fe20000000014 */
[----:B------:R-:W-:Y:S01]  /*95a0*/  IMAD.MOV.U32 R17, RZ, RZ, R79 ;  /* 0x000000ffff117224 */ /* 0x000fe200078e004f */
[----:B------:R-:W-:Y:S01]  /*95b0*/  MOV R20, R78 ;  /* 0x0000004e00147202 */ /* 0x000fe20000000f00 */
[----:B-1----:R1:W1:Y:S01]  /*95c0*/  SHFL.IDX PT, R29, R24, 0x1, 0x1c1f ;  /* 0x003c1f00181d7f89 */ /* 0x00226200000e0000 */
[----:B------:R-:W-:Y:S01]  /*95d0*/  PRMT R54, R14, 0x5410, R16 ;  /* 0x000054100e367816 */ /* 0x000fe20000000010 */
[----:B------:R-:W-:Y:S01]  /*95e0*/  IMAD.MOV.U32 R16, RZ, RZ, R90 ;  /* 0x000000ffff107224 */ /* 0x000fe200078e005a */
[----:B------:R-:W-:Y:S01]  /*95f0*/  PRMT R60, R17, 0x5410, R20 ;  /* 0x00005410113c7816 */ /* 0x000fe20000000014 */
[----:B------:R-:W-:Y:S01]  /*9600*/  IMAD.MOV.U32 R14, RZ, RZ, R91 ;  /* 0x000000ffff0e7224 */ /* 0x000fe200078e005b */
[----:B------:R-:W-:Y:S01]  /*9610*/  MOV R20, R100 ;  /* 0x0000006400147202 */ /* 0x000fe20000000f00 */
[----:B------:R-:W-:Y:S01]  /*9620*/  IMAD.MOV.U32 R17, RZ, RZ, R101 ;  /* 0x000000ffff117224 */ /* 0x000fe200078e0065 */
[----:B----4-:R4:W1:Y:S01]  /*9630*/  SHFL.IDX PT, R28, R23, 0x1, 0x1c1f ;  /* 0x003c1f00171c7f89 */ /* 0x01086200000e0000 */
[----:B------:R-:W-:Y:S01]  /*9640*/  BSSY B0, `(.L_x_1882) ;  /* 0x0000062000007945 */ /* 0x000fe20003800000 */
[----:B------:R-:W-:Y:S01]  /*9650*/  PRMT R66, R14, 0x5410, R16 ;  /* 0x000054100e427816 */ /* 0x000fe20000000010 */
[----:B------:R-:W-:Y:S01]  /*9660*/  IMAD.MOV.U32 R16, RZ, RZ, R80 ;  /* 0x000000ffff107224 */ /* 0x000fe200078e0050 */
[----:B------:R-:W-:Y:S01]  /*9670*/  PRMT R72, R17, 0x5410, R20 ;  /* 0x0000541011487816 */ /* 0x000fe20000000014 */
[----:B------:R-:W-:Y:S01]  /*9680*/  IMAD.MOV.U32 R14, RZ, RZ, R81 ;  /* 0x000000ffff0e7224 */ /* 0x000fe200078e0051 */
[----:B------:R-:W-:Y:S01]  /*9690*/  MOV R20, R62 ;  /* 0x0000003e00147202 */ /* 0x000fe20000000f00 */
[----:B------:R-:W-:Y:S01]  /*96a0*/  IMAD.MOV.U32 R17, RZ, RZ, R63 ;  /* 0x000000ffff117224 */ /* 0x000fe200078e003f */
[----:B--2---:R-:W-:Y:S01]  /*96b0*/  CS2R R26, SRZ ;  /* 0x00000000001a7805 */ /* 0x004fe2000001ff00 */
        /* <DEDUP_REMOVED lines=11> */
[----:B------:R-:W-:Y:S01]  /*9770*/  MOV R14, R89 ;  /* 0x00000059000e7202 */ /* 0x000fe20000000f00 */
[----:B------:R-:W-:Y:S01]  /*9780*/  CS2R R58, SRZ ;  /* 0x00000000003a7805 */ /* 0x000fe2000001ff00 */
[----:B------:R-:W-:Y:S01]  /*9790*/  PRMT R55, R17, 0x5410, R20 ;  /* 0x0000541011377816 */ /* 0x000fe20000000014 */
[----:B------:R-:W-:Y:S01]  /*97a0*/  IMAD.MOV.U32 R20, RZ, RZ, R98 ;  /* 0x000000ffff147224 */ /* 0x000fe200078e0062 */
[----:B------:R-:W-:Y:S01]  /*97b0*/  PRMT R61, R14, 0x5410, R16 ;  /* 0x000054100e3d7816 */ /* 0x000fe20000000010 */
[----:B------:R-:W-:Y:S01]  /*97c0*/  IMAD.MOV.U32 R17, RZ, RZ, R99 ;  /* 0x000000ffff117224 */ /* 0x000fe200078e0063 */
[----:B------:R-:W-:Y:S01]  /*97d0*/  MOV R16, R82 ;  /* 0x0000005200107202 */ /* 0x000fe20000000f00 */
[----:B------:R-:W-:Y:S01]  /*97e0*/  IMAD.MOV.U32 R14, RZ, RZ, R83 ;  /* 0x000000ffff0e7224 */ /* 0x000fe200078e0053 */
[----:B-1----:R-:W-:Y:S01]  /*97f0*/  CS2R R24, SRZ ;  /* 0x0000000000187805 */ /* 0x002fe2000001ff00 */
[----:B---3--:R-:W-:Y:S01]  /*9800*/  CS2R R30, SRZ ;  /* 0x00000000001e7805 */ /* 0x008fe2000001ff00 */
[----:B------:R-:W-:Y:S01]  /*9810*/  PRMT R67, R17, 0x5410, R20 ;  /* 0x0000541011437816 */ /* 0x000fe20000000014 */
[----:B------:R-:W-:Y:S01]  /*9820*/  CS2R R40, SRZ ;  /* 0x0000000000287805 */ /* 0x000fe2000001ff00 */
[----:B------:R-:W-:Y:S01]  /*9830*/  PRMT R73, R14, 0x5410, R16 ;  /* 0x000054100e497816 */ /* 0x000fe20000000010 */
[----:B------:R-:W-:Y:S01]  /*9840*/  CS2R R46, SRZ ;  /* 0x00000000002e7805 */ /* 0x000fe2000001ff00 */
[----:B------:R-:W-:Y:S01]  /*9850*/  CS2R R16, SRZ ;  /* 0x0000000000107805 */ /* 0x000fe2000001ff00 */
[----:B------:R-:W-:Y:S01]  /*9860*/  CS2R R56, SRZ ;  /* 0x0000000000387805 */ /* 0x000fe2000001ff00 */
        /* <DEDUP_REMOVED lines=8> */
[--C-:B------:R-:W-:Y:S01]  /*98f0*/  @!P0 IMAD.X R19, R37, 0x1, R7.reuse, P2 ;  /* 0x0000000125138824 */ /* 0x100fe200010e0607 */
[----:B------:R-:W-:Y:S02]  /*9900*/  @!P0 IADD3 R16, P2, R28, R17, RZ ;  /* 0x000000111c108210 */ /* 0x000fe40007f5e0ff */
[----:B------:R-:W-:Y:S02]  /*9910*/  @!P1 SHF.L.U64.HI R4, R33, 0x1, R4 ;  /* 0x0000000121049819 */ /* 0x000fe40000010204 */
[----:B------:R1:W5:Y:S01]  /*9920*/  @!P0 LD.E.64 R48, [R18.64] ;  /* 0x0000000812308980 */ /* 0x000362000c101b00 */
[----:B------:R-:W-:Y:S02]  /*9930*/  @!P0 IMAD.X R17, R29, 0x1, R7, P2 ;  /* 0x000000011d118824 */ /* 0x000fe400010e0607 */
[----:B------:R-:W-:-:S03]  /*9940*/  @!P1 IMAD.SHL.U32 R7, R33, 0x2, RZ ;  /* 0x0000000221079824 */ /* 0x000fc600078e00ff */
[----:B------:R2:W5:Y:S01]  /*9950*/  @!P0 LD.E.64 R46, [R16.64] ;  /* 0x00000008102e8980 */ /* 0x000562000c101b00 */
[----:B------:R-:W-:Y:S02]  /*9960*/  ISETP.GE.AND P0, PT, R137, c[0x0][0x27c], PT ;  /* 0x00009f0089007a0c */ /* 0x000fe40003f06270 */
[----:B------:R-:W-:-:S05]  /*9970*/  @!P1 IADD3 R26, P2, R36, R7, RZ ;  /* 0x00000007241a9210 */ /* 0x000fca0007f5e0ff */
[----:B------:R-:W-:Y:S01]  /*9980*/  @!P1 IMAD.X R27, R37, 0x1, R4, P2 ;  /* 0x00000001251b9824 */ /* 0x000fe200010e0604 */
[----:B------:R-:W-:Y:S01]  /*9990*/  @!P1 IADD3 R24, P2, R28, R7, RZ ;  /* 0x000000071c189210 */ /* 0x000fe20007f5e0ff */
[----:B------:R-:W-:Y:S01]  /*99a0*/  CS2R R42, SRZ ;  /* 0x00000000002a7805 */ /* 0x000fe2000001ff00 */
[----:B------:R-:W-:-:S03]  /*99b0*/  CS2R R40, SRZ ;  /* 0x0000000000287805 */ /* 0x000fc6000001ff00 */
[----:B------:R-:W-:Y:S02]  /*99c0*/  @!P1 IMAD.X R25, R29, 0x1, R4, P2 ;  /* 0x000000011d199824 */ /* 0x000fe400010e0604 */
[C---:B------:R-:W-:Y:S01]  /*99d0*/  @!P0 IMAD.SHL.U32 R4, R137.reuse, 0x2, RZ ;  /* 0x0000000289048824 */ /* 0x040fe200078e00ff */
[----:B------:R3:W5:Y:S01]  /*99e0*/  @!P1 LD.E.64 R42, [R26.64] ;  /* 0x000000081a2a9980 */ /* 0x000762000c101b00 */
[----:B------:R-:W-:Y:S02]  /*99f0*/  ISETP.GE.AND P2, PT, R22, c[0x0][0x27c], PT ;  /* 0x00009f0016007a0c */ /* 0x000fe40003f46270 */
[----:B------:R-:W-:Y:S01]  /*9a00*/  @!P0 SHF.L.U64.HI R6, R137, 0x1, R6 ;  /* 0x0000000189068819 */ /* 0x000fe20000010206 */
[----:B------:R4:W5:Y:S01]  /*9a10*/  @!P1 LD.E.64 R40, [R24.64] ;  /* 0x0000000818289980 */ /* 0x000962000c101b00 */
[----:B--2---:R-:W-:-:S05]  /*9a20*/  @!P0 IADD3 R16, P1, R36, R4, RZ ;  /* 0x0000000424108210 */ /* 0x004fca0007f3e0ff */
[--C-:B------:R-:W-:Y:S01]  /*9a30*/  @!P0 IMAD.X R17, R37, 0x1, R6.reuse, P1 ;  /* 0x0000000125118824 */ /* 0x100fe200008e0606 */
[----:B-1----:R-:W-:Y:S01]  /*9a40*/  @!P0 IADD3 R18, P1, R28, R4, RZ ;  /* 0x000000041c128210 */ /* 0x002fe20007f3e0ff */
[----:B------:R-:W-:Y:S01]  /*9a50*/  CS2R R34, SRZ ;  /* 0x0000000000227805 */ /* 0x000fe2000001ff00 */
[----:B------:R-:W-:Y:S01]  /*9a60*/  CS2R R30, SRZ ;  /* 0x00000000001e7805 */ /* 0x000fe2000001ff00 */
[C---:B------:R-:W-:Y:S02]  /*9a70*/  @!P2 IMAD.SHL.U32 R4, R22.reuse, 0x2, RZ ;  /* 0x000000021604a824 */ /* 0x040fe400078e00ff */
[----:B------:R-:W-:Y:S01]  /*9a80*/  @!P0 IMAD.X R19, R29, 0x1, R6, P1 ;  /* 0x000000011d138824 */ /* 0x000fe200008e0606 */
[----:B------:R-:W-:Y:S01]  /*9a90*/  @!P2 SHF.L.U64.HI R15, R22, 0x1, R15 ;  /* 0x00000001160fa819 */ /* 0x000fe2000001020f */
[----:B------:R1:W5:Y:S04]  /*9aa0*/  @!P0 LD.E.64 R34, [R16.64] ;  /* 0x0000000810228980 */ /* 0x000368000c101b00 */
[----:B------:R2:W5:Y:S01]  /*9ab0*/  @!P0 LD.E.64 R30, [R18.64] ;  /* 0x00000008121e8980 */ /* 0x000562000c101b00 */
[----:B------:R-:W-:-:S02]  /*9ac0*/  @!P2 IADD3 R6, P0, R28, R4, RZ ;  /* 0x000000041c06a210 */ /* 0x000fc40007f1e0ff */
[----:B------:R-:W-:-:S03]  /*9ad0*/  ISETP.GE.AND P1, PT, R142, c[0x0][0x27c], PT ;  /* 0x00009f008e007a0c */ /* 0x000fc60003f26270 */
[----:B------:R-:W-:Y:S01]  /*9ae0*/  @!P2 IMAD.X R7, R29, 0x1, R15, P0 ;  /* 0x000000011d07a824 */ /* 0x000fe200000e060f */
[----:B------:R-:W-:Y:S01]  /*9af0*/  ISETP.GE.AND P0, PT, R136, c[0x0][0x27c], PT ;  /* 0x00009f0088007a0c */ /* 0x000fe20003f06270 */
[----:B------:R-:W-:Y:S01]  /*9b00*/  CS2R R58, SRZ ;  /* 0x00000000003a7805 */ /* 0x000fe2000001ff00 */
[----:B------:R-:W-:Y:S01]  /*9b10*/  CS2R R56, SRZ ;  /* 0x0000000000387805 */ /* 0x000fe2000001ff00 */
[----:B------:R-:W-:-:S06]  /*9b20*/  @!P2 IADD3 R84, P3, R36, R4, RZ ;  /* 0x000000042454a210 */ /* 0x000fcc0007f7e0ff */
[----:B------:R-:W-:-:S04]  /*9b30*/  @!P1 IMAD.WIDE R86, R142, 0x2, R28 ;  /* 0x000000028e569825 */ /* 0x000fc800078e021c */
[----:B------:R-:W-:Y:S01]  /*9b40*/  @!P0 IMAD.SHL.U32 R4, R136, 0x2, RZ ;  /* 0x0000000288048824 */ /* 0x000fe200078e00ff */
[----:B------:R2:W5:Y:S01]  /*9b50*/  @!P1 LD.E.64 R56, [R86.64] ;  /* 0x0000000856389980 */ /* 0x000562000c101b00 */
[----:B-1----:R-:W-:Y:S01]  /*9b60*/  @!P1 IMAD.WIDE R16, R142, 0x2, R36 ;  /* 0x000000028e109825 */ /* 0x002fe200078e0224 */
[----:B------:R-:W-:-:S04]  /*9b70*/  @!P0 SHF.L.U64.HI R21, R136, 0x1, R21 ;  /* 0x0000000188158819 */ /* 0x000fc80000010215 */
[----:B------:R1:W5:Y:S01]  /*9b80*/  @!P1 LD.E.64 R58, [R16.64] ;  /* 0x00000008103a9980 */ /* 0x000362000c101b00 */
[----:B------:R-:W-:Y:S01]  /*9b90*/  @!P0 IADD3 R14, P1, R36, R4, RZ ;  /* 0x00000004240e8210 */ /* 0x000fe20007f3e0ff */
[----:B------:R-:W-:-:S04]  /*9ba0*/  @!P2 IMAD.X R85, R37, 0x1, R15, P3 ;  /* 0x000000012555a824 */ /* 0x000fc800018e060f */
[--C-:B------:R-:W-:Y:S01]  /*9bb0*/  @!P0 IMAD.X R15, R37, 0x1, R21.reuse, P1 ;  /* 0x00000001250f8824 */ /* 0x100fe200008e0615 */
[----:B------:R-:W-:Y:S01]  /*9bc0*/  @!P0 IADD3 R20, P1, R28, R4, RZ ;  /* 0x000000041c148210 */ /* 0x000fe20007f3e0ff */
[----:B---3--:R-:W-:Y:S01]  /*9bd0*/  CS2R R26, SRZ ;  /* 0x00000000001a7805 */ /* 0x008fe2000001ff00 */
[----:B----4-:R-:W-:Y:S01]  /*9be0*/  CS2R R24, SRZ ;  /* 0x0000000000187805 */ /* 0x010fe2000001ff00 */
[----:B--2---:R-:W-:Y:S02]  /*9bf0*/  CS2R R18, SRZ ;  /* 0x0000000000127805 */ /* 0x004fe4000001ff00 */
[----:B------:R-:W-:Y:S02]  /*9c00*/  @!P0 IMAD.X R21, R29, 0x1, R21, P1 ;  /* 0x000000011d158824 */ /* 0x000fe400008e0615 */
[----:B------:R2:W5:Y:S04]  /*9c10*/  @!P2 LD.E.64 R26, [R84.64] ;  /* 0x00000008541aa980 */ /* 0x000568000c101b00 */
[----:B------:R2:W5:Y:S04]  /*9c20*/  @!P2 LD.E.64 R24, [R6.64] ;  /* 0x000000080618a980 */ /* 0x000568000c101b00 */
[----:B------:R2:W5:Y:S01]  /*9c30*/  @!P0 LD.E.64 R18, [R14.64] ;  /* 0x000000080e128980 */ /* 0x000562000c101b00 */
[----:B-1----:R-:W-:-:S06]  /*9c40*/  CS2R R16, SRZ ;  /* 0x0000000000107805 */ /* 0x002fcc000001ff00 */
[----:B------:R2:W5:Y:S02]  /*9c50*/  @!P0 LD.E.64 R16, [R20.64] ;  /* 0x0000000814108980 */ /* 0x000564000c101b00 */
.L_x_1883:
[----:B----4-:R-:W-:Y:S05]  /*9c60*/  BSYNC B0 ;  /* 0x0000000000007941 */ /* 0x010fea0003800000 */
.L_x_1882:
[----:B--2--5:R-:W-:Y:S01]  /*9c70*/  IMAD.MOV.U32 R7, RZ, RZ, R18 ;  /* 0x000000ffff077224 */ /* 0x024fe200078e0012 */
[----:B------:R-:W-:Y:S01]  /*9c80*/  LOP3.LUT R15, R77, 0x18, R144, 0xf8, !PT ;  /* 0x000000184d0f7812 */ /* 0x000fe200078ef890 */
[----:B------:R-:W-:Y:S01]  /*9c90*/  IMAD.MOV.U32 R6, RZ, RZ, R19 ;  /* 0x000000ffff067224 */ /* 0x000fe200078e0013 */
[----:B------:R-:W-:Y:S01]  /*9ca0*/  LOP3.LUT P0, RZ, R215, 0x4, RZ, 0xc0, !PT ;  /* 0x00000004d7ff7812 */ /* 0x000fe2000780c0ff */
[----:B------:R-:W-:Y:S01]  /*9cb0*/  IMAD.MOV.U32 R4, RZ, RZ, R26 ;  /* 0x000000ffff047224 */ /* 0x000fe200078e001a */
[----:B------:R-:W-:Y:S01]  /*9cc0*/  LOP3.LUT R15, R12, R15, R13, 0xf6, !PT ;  /* 0x0000000f0c0f7212 */ /* 0x000fe200078ef60d */
[----:B------:R-:W-:Y:S01]  /*9cd0*/  IMAD.MOV.U32 R12, RZ, RZ, R27 ;  /* 0x000000ffff0c7224 */ /* 0x000fe200078e001b */
[----:B------:R-:W-:Y:S01]  /*9ce0*/  PRMT R14, R6, 0x5410, R7 ;  /* 0x00005410060e7816 */ /* 0x000fe20000000007 */
[----:B------:R-:W-:Y:S01]  /*9cf0*/  IMAD.MOV.U32 R7, RZ, RZ, R34 ;  /* 0x000000ffff077224 */ /* 0x000fe200078e0022 */
[----:B------:R-:W-:Y:S01]  /*9d00*/  PRMT R21, R21, 0x5410, R4 ;  /* 0x0000541015157816 */ /* 0x000fe20000000004 */
[----:B------:R-:W-:Y:S01]  /*9d10*/  IMAD.MOV.U32 R6, RZ, RZ, R35 ;  /* 0x000000ffff067224 */ /* 0x000fe200078e0023 */
[----:B------:R-:W-:-:S04]  /*9d20*/  DEPBAR.LE SB0, 0x3 ;  /* 0x000080c00000791a */ /* 0x000fc80000000000 */
        /* <DEDUP_REMOVED lines=8> */
[----:B------:R-:W-:Y:S01]  /*9db0*/  IMAD.IADD R52, R5, 0x1, -R224 ;  /* 0x0000000105347824 */ /* 0x000fe200078e0ae0 */
[----:B------:R-:W-:Y:S01]  /*9dc0*/  PRMT R36, R6, 0x5410, R7 ;  /* 0x0000541006247816 */ /* 0x000fe20000000007 */
[----:B------:R-:W-:Y:S01]  /*9dd0*/  IMAD.MOV.U32 R7, RZ, RZ, R16 ;  /* 0x000000ffff077224 */ /* 0x000fe200078e0010 */
[----:B------:R-:W-:Y:S01]  /*9de0*/  PRMT R39, R39, 0x5410, R4 ;  /* 0x0000541027277816 */ /* 0x000fe20000000004 */
[----:B------:R-:W-:Y:S01]  /*9df0*/  IMAD.MOV.U32 R6, RZ, RZ, R17 ;  /* 0x000000ffff067224 */ /* 0x000fe200078e0011 */
[----:B------:R-:W-:Y:S01]  /*9e00*/  IMNMX R52, R52, 0x80, PT ;  /* 0x0000008034347817 */ /* 0x000fe20003800200 */
[----:B------:R-:W-:-:S02]  /*9e10*/  IMAD.MOV.U32 R4, RZ, RZ, R24 ;  /* 0x000000ffff047224 */ /* 0x000fc400078e0018 */
[----:B------:R-:W-:Y:S01]  /*9e20*/  IMAD.MOV.U32 R12, RZ, RZ, R43 ;  /* 0x000000ffff0c7224 */ /* 0x000fe200078e002b */
[----:B------:R-:W-:Y:S01]  /*9e30*/  PRMT R13, R6, 0x5410, R7 ;  /* 0x00005410060d7816 */ /* 0x000fe20000000007 */
[----:B------:R-:W-:Y:S01]  /*9e40*/  IMAD.MOV.U32 R7, RZ, RZ, R30 ;  /* 0x000000ffff077224 */ /* 0x000fe200078e001e */
[----:B------:R-:W-:Y:S01]  /*9e50*/  PRMT R20, R20, 0x5410, R4 ;  /* 0x0000541014147816 */ /* 0x000fe20000000004 */
[----:B------:R-:W-:Y:S01]  /*9e60*/  IMAD.MOV.U32 R6, RZ, RZ, R31 ;  /* 0x000000ffff067224 */ /* 0x000fe200078e001f */
[----:B------:R-:W-:Y:S01]  /*9e70*/  BAR.SYNC.DEFER_BLOCKING 0x0 ;  /* 0x0000000000007b1d */ /* 0x000fe20000010000 */
[----:B------:R-:W-:Y:S01]  /*9e80*/  IMAD.MOV.U32 R4, RZ, RZ, R40 ;  /* 0x000000ffff047224 */ /* 0x000fe200078e0028 */
[----:B------:R-:W-:Y:S01]  /*9e90*/  ISETP.GE.AND P1, PT, R217, R52, PT ;  /* 0x00000034d900720c */ /* 0x000fe20003f26270 */
[----:B------:R-:W-:Y:S01]  /*9ea0*/  IMAD.SHL.U32 R15, R15, 0x2, RZ ;  /* 0x000000020f0f7824 */ /* 0x000fe200078e00ff */
        /* <DEDUP_REMOVED lines=12> */
[----:B------:R-:W-:Y:S01]  /*9f70*/  IADD3 R4, R15, 0x18100, RZ ;  /* 0x000181000f047810 */ /* 0x000fe20007ffe0ff */
[----:B------:R-:W-:Y:S01]  /*9f80*/  IMAD.MOV.U32 R5, RZ, RZ, R57 ;  /* 0x000000ffff057224 */ /* 0x000fe200078e0039 */
[----:B------:R-:W-:-:S02]  /*9f90*/  PRMT R20, R12, 0x7610, R20 ;  /* 0x000076100c147816 */ /* 0x000fc40000000014 */
[----:B------:R-:W-:Y:S02]  /*9fa0*/  IADD3 R12, R15, 0x18140, RZ ;  /* 0x000181400f0c7810 */ /* 0x000fe40007ffe0ff */
[----:B------:R-:W-:Y:S02]  /*9fb0*/  PRMT R37, R7, 0x7610, R37 ;  /* 0x0000761007257816 */ /* 0x000fe40000000025 */
[----:B------:R-:W-:Y:S02]  /*9fc0*/  PRMT R45, R5, 0x5410, R6 ;  /* 0x00005410052d7816 */ /* 0x000fe40000000006 */
[----:B------:R-:W-:Y:S01]  /*9fd0*/  @P0 IADD3 R12, R4, -0x40, RZ ;  /* 0xffffffc0040c0810 */ /* 0x000fe20007ffe0ff */
[----:B------:R-:W-:Y:S05]  /*9fe0*/  @P1 BRA `(.L_x_1885) ;  /* 0x0000112000001947 */ /* 0x000fea0003800000 */
[----:B------:R-:W-:Y:S01]  /*9ff0*/  ISETP.GE.AND P0, PT, R142, c[0x0][0x27c], PT ;  /* 0x00009f008e007a0c */ /* 0x000fe20003f06270 */
[----:B------:R-:W-:-:S12]  /*a000*/  BSSY B0, `(.L_x_1886) ;  /* 0x000002c000007945 */ /* 0x000fd80003800000 */
[----:B------:R-:W-:Y:S05]  /*a010*/  @P0 BRA `(.L_x_1887) ;  /* 0x000002a000000947 */ /* 0x000fea0003800000 */
[----:B------:R-:W1:Y:S01]  /*a020*/  LDS.128 R4, [R15+0x18100] ;  /* 0x018100000f047984 */ /* 0x000e620000000c00 */
[--C-:B------:R-:W-:Y:S01]  /*a030*/  SHF.R.U64 R77, R80, 0x10, R81.reuse ;  /* 0x00000010504d7819 */ /* 0x100fe20000001251 */
[--C-:B------:R-:W-:Y:S01]  /*a040*/  HADD2.F32 R87, -RZ, R73.reuse.H1_H1 ;  /* 0x30000049ff577230 */ /* 0x100fe20000004100 */
[----:B------:R-:W-:Y:S01]  /*a050*/  SHF.R.U32.HI R80, RZ, 0x10, R81 ;  /* 0x00000010ff507819 */ /* 0x000fe20000011651 */
[----:B------:R-:W-:Y:S01]  /*a060*/  HADD2.F32 R93, -RZ, R76.H1_H1 ;  /* 0x3000004cff5d7230 */ /* 0x000fe20000004100 */
[--C-:B------:R-:W-:Y:S01]  /*a070*/  SHF.R.U64 R81, R82, 0x10, R83.reuse ;  /* 0x0000001052517819 */ /* 0x100fe20000001253 */
[----:B------:R-:W-:Y:S01]  /*a080*/  HADD2.F32 R73, -RZ, R73.H0_H0 ;  /* 0x20000049ff497230 */ /* 0x000fe20000004100 */
[----:B------:R-:W-:Y:S01]  /*a090*/  SHF.R.U32.HI R82, RZ, 0x10, R83 ;  /* 0x00000010ff527819 */ /* 0x000fe20000011653 */
[----:B------:R-:W-:Y:S02]  /*a0a0*/  HADD2.F32 R92, -RZ, R80.H0_H0 ;  /* 0x20000050ff5c7230 */ /* 0x000fe40000004100 */
[----:B------:R-:W-:-:S02]  /*a0b0*/  HADD2.F32 R81, -RZ, R81.H0_H0 ;  /* 0x20000051ff517230 */ /* 0x000fc40000004100 */
[----:B------:R-:W-:Y:S02]  /*a0c0*/  HADD2.F32 R82, -RZ, R82.H0_H0 ;  /* 0x20000052ff527230 */ /* 0x000fe40000004100 */
[----:B------:R-:W-:Y:S02]  /*a0d0*/  HADD2.F32 R77, -RZ, R77.H0_H0 ;  /* 0x2000004dff4d7230 */ /* 0x000fe40000004100 */
[--C-:B-1----:R-:W-:Y:S02]  /*a0e0*/  HADD2.F32 R83, -RZ, R7.reuse.H0_H0 ;  /* 0x20000007ff537230 */ /* 0x102fe40000004100 */
[----:B------:R-:W-:Y:S02]  /*a0f0*/  HADD2.F32 R7, -RZ, R7.H1_H1 ;  /* 0x30000007ff077230 */ /* 0x000fe40000004100 */
[--C-:B------:R-:W-:Y:S02]  /*a100*/  HADD2.F32 R85, -RZ, R4.reuse.H1_H1 ;  /* 0x30000004ff557230 */ /* 0x100fe40000004100 */
[----:B------:R-:W-:Y:S01]  /*a110*/  HADD2.F32 R84, -RZ, R4.H0_H0 ;  /* 0x20000004ff547230 */ /* 0x000fe20000004100 */
[-C--:B------:R-:W-:Y:S01]  /*a120*/  FMUL.FTZ R80, R7, R82.reuse ;  /* 0x0000005207507220 */ /* 0x080fe20000410000 */
[--C-:B------:R-:W-:Y:S01]  /*a130*/  HADD2.F32 R4, -RZ, R6.reuse.H0_H0 ;  /* 0x20000006ff047230 */ /* 0x100fe20000004100 */
[----:B------:R-:W-:Y:S01]  /*a140*/  FMUL.FTZ R82, R83, R82 ;  /* 0x0000005253527220 */ /* 0x000fe20000410000 */
[----:B------:R-:W-:Y:S01]  /*a150*/  HADD2.F32 R6, -RZ, R6.H1_H1 ;  /* 0x30000006ff067230 */ /* 0x000fe20000004100 */
[-C--:B------:R-:W-:Y:S01]  /*a160*/  FMUL.FTZ R94, R85, R87.reuse ;  /* 0x00000057555e7220 */ /* 0x080fe20000410000 */
[--C-:B------:R-:W-:Y:S01]  /*a170*/  HADD2.F32 R86, -RZ, R5.reuse.H0_H0 ;  /* 0x20000005ff567230 */ /* 0x100fe20000004100 */
[-C--:B------:R-:W-:Y:S01]  /*a180*/  FFMA.FTZ R80, R83, R92.reuse, -R80 ;  /* 0x0000005c53507223 */ /* 0x080fe20000010850 */
[----:B------:R-:W-:Y:S01]  /*a190*/  HADD2.F32 R5, -RZ, R5.H1_H1 ;  /* 0x30000005ff057230 */ /* 0x000fe20000004100 */
[----:B------:R-:W-:Y:S01]  /*a1a0*/  FMUL.FTZ R96, R84, R87 ;  /* 0x0000005754607220 */ /* 0x000fe20000410000 */
[----:B------:R-:W-:Y:S01]  /*a1b0*/  HADD2.F32 R83, -RZ, R76.H0_H0 ;  /* 0x2000004cff537230 */ /* 0x000fe20000004100 */
[----:B------:R-:W-:-:S02]  /*a1c0*/  FFMA.FTZ R7, R7, R92, R82 ;  /* 0x0000005c07077223 */ /* 0x000fc40000010052 */
[----:B------:R-:W-:Y:S02]  /*a1d0*/  FFMA.FTZ R94, R84, R93, -R94 ;  /* 0x0000005d545e7223 */ /* 0x000fe4000001085e */
[-C--:B------:R-:W-:Y:S01]  /*a1e0*/  FMUL.FTZ R76, R6, R73.reuse ;  /* 0x00000049064c7220 */ /* 0x080fe20000410000 */
[----:B------:R-:W-:Y:S01]  /*a1f0*/  F2FP.PACK_AB R7, R7, R80 ;  /* 0x000000500707723e */ /* 0x000fe200000000ff */
[----:B------:R-:W-:Y:S02]  /*a200*/  FMUL.FTZ R73, R4, R73 ;  /* 0x0000004904497220 */ /* 0x000fe40000410000 */
[-C--:B------:R-:W-:Y:S02]  /*a210*/  FMUL.FTZ R82, R5, R81.reuse ;  /* 0x0000005105527220 */ /* 0x080fe40000410000 */
[----:B------:R-:W-:Y:S02]  /*a220*/  FMUL.FTZ R84, R86, R81 ;  /* 0x0000005156547220 */ /* 0x000fe40000410000 */
[----:B------:R-:W-:-:S02]  /*a230*/  FFMA.FTZ R85, R85, R93, R96 ;  /* 0x0000005d55557223 */ /* 0x000fc40000010060 */
[-C--:B------:R-:W-:Y:S02]  /*a240*/  FFMA.FTZ R76, R4, R83.reuse, -R76 ;  /* 0x00000053044c7223 */ /* 0x080fe4000001084c */
[----:B------:R-:W-:Y:S01]  /*a250*/  FFMA.FTZ R73, R6, R83, R73 ;  /* 0x0000005306497223 */ /* 0x000fe20000010049 */
[----:B------:R-:W-:Y:S01]  /*a260*/  F2FP.PACK_AB R4, R85, R94 ;  /* 0x0000005e5504723e */ /* 0x000fe200000000ff */
[-C--:B------:R-:W-:Y:S02]  /*a270*/  FFMA.FTZ R82, R86, R77.reuse, -R82 ;  /* 0x0000004d56527223 */ /* 0x080fe40000010852 */
[----:B------:R-:W-:Y:S01]  /*a280*/  FFMA.FTZ R5, R5, R77, R84 ;  /* 0x0000004d05057223 */ /* 0x000fe20000010054 */
[----:B------:R-:W-:-:S04]  /*a290*/  F2FP.PACK_AB R6, R73, R76 ;  /* 0x0000004c4906723e */ /* 0x000fc800000000ff */
[----:B------:R-:W-:-:S05]  /*a2a0*/  F2FP.PACK_AB R5, R5, R82 ;  /* 0x000000520505723e */ /* 0x000fca00000000ff */
[----:B------:R1:W-:Y:S02]  /*a2b0*/  STS.128 [R15+0x18100], R4 ;  /* 0x018100040f007388 */ /* 0x0003e40000000c00 */
.L_x_1887:
[----:B------:R-:W-:Y:S05]  /*a2c0*/  BSYNC B0 ;  /* 0x0000000000007941 */ /* 0x000fea0003800000 */
.L_x_1886:
[----:B------:R-:W-:Y:S01]  /*a2d0*/  ISETP.GE.AND P0, PT, R38, c[0x0][0x27c], PT ;  /* 0x00009f0026007a0c */ /* 0x000fe20003f06270 */
[----:B------:R-:W-:-:S12]  /*a2e0*/  BSSY B0, `(.L_x_1888) ;  /* 0x000002c000007945 */ /* 0x000fd80003800000 */
[----:B------:R-:W-:Y:S05]  /*a2f0*/  @P0 BRA `(.L_x_1889) ;  /* 0x000002a000000947 */ /* 0x000fea0003800000 */
[----:B-1----:R-:W1:Y:S01]  /*a300*/  LDS.128 R4, [R12] ;  /* 0x000000000c047984 */ /* 0x002e620000000c00 */
        /* <DEDUP_REMOVED lines=17> */
[-C--:B------:R-:W-:Y:S01]  /*a420*/  FMUL.FTZ R86, R81, R83.reuse ;  /* 0x0000005351567220 */ /* 0x080fe20000410000 */
[--C-:B------:R-:W-:Y:S01]  /*a430*/  HADD2.F32 R82, -RZ, R5.reuse.H0_H0 ;  /* 0x20000005ff527230 */ /* 0x100fe20000004100 */
[C---:B------:R-:W-:Y:S01]  /*a440*/  FMUL.FTZ R98, R77.reuse, R98 ;  /* 0x000000624d627220 */ /* 0x040fe20000410000 */
[----:B------:R-:W-:Y:S01]  /*a450*/  HADD2.F32 R6, -RZ, R6.H1_H1 ;  /* 0x30000006ff067230 */ /* 0x000fe20000004100 */
[----:B------:R-:W-:Y:S01]  /*a460*/  FFMA.FTZ R84, R77, R100, -R84 ;  /* 0x000000644d547223 */ /* 0x000fe20000010854 */
[----:B------:R-:W-:Y:S01]  /*a470*/  HADD2.F32 R5, -RZ, R5.H1_H1 ;  /* 0x30000005ff057230 */ /* 0x000fe20000004100 */
[C---:B------:R-:W-:Y:S01]  /*a480*/  FMUL.FTZ R92, R80.reuse, R83 ;  /* 0x00000053505c7220 */ /* 0x040fe20000410000 */
[----:B------:R-:W-:Y:S01]  /*a490*/  HADD2.F32 R77, -RZ, R72.H0_H0 ;  /* 0x20000048ff4d7230 */ /* 0x000fe20000004100 */
[----:B------:R-:W-:-:S02]  /*a4a0*/  FFMA.FTZ R86, R80, R85, -R86 ;  /* 0x0000005550567223 */ /* 0x000fc40000010856 */
[-C--:B------:R-:W-:Y:S02]  /*a4b0*/  FMUL.FTZ R72, R6, R67.reuse ;  /* 0x0000004306487220 */ /* 0x080fe40000410000 */
[-C--:B------:R-:W-:Y:S02]  /*a4c0*/  FMUL.FTZ R80, R5, R76.reuse ;  /* 0x0000004c05507220 */ /* 0x080fe40000410000 */
[----:B------:R-:W-:Y:S02]  /*a4d0*/  FMUL.FTZ R67, R4, R67 ;  /* 0x0000004304437220 */ /* 0x000fe40000410000 */
[----:B------:R-:W-:Y:S02]  /*a4e0*/  FMUL.FTZ R76, R82, R76 ;  /* 0x0000004c524c7220 */ /* 0x000fe40000410000 */
[----:B------:R-:W-:Y:S02]  /*a4f0*/  FFMA.FTZ R7, R7, R100, R98 ;  /* 0x0000006407077223 */ /* 0x000fe40000010062 */
[----:B------:R-:W-:-:S02]  /*a500*/  FFMA.FTZ R81, R81, R85, R92 ;  /* 0x0000005551517223 */ /* 0x000fc4000001005c */
[-C--:B------:R-:W-:Y:S01]  /*a510*/  FFMA.FTZ R72, R4, R77.reuse, -R72 ;  /* 0x0000004d04487223 */ /* 0x080fe20000010848 */
[----:B------:R-:W-:Y:S01]  /*a520*/  F2FP.PACK_AB R7, R7, R84 ;  /* 0x000000540707723e */ /* 0x000fe200000000ff */
[----:B------:R-:W-:Y:S01]  /*a530*/  FFMA.FTZ R67, R6, R77, R67 ;  /* 0x0000004d06437223 */ /* 0x000fe20000010043 */
[----:B------:R-:W-:Y:S01]  /*a540*/  F2FP.PACK_AB R4, R81, R86 ;  /* 0x000000565104723e */ /* 0x000fe200000000ff */
[-C--:B------:R-:W-:Y:S02]  /*a550*/  FFMA.FTZ R80, R82, R73.reuse, -R80 ;  /* 0x0000004952507223 */ /* 0x080fe40000010850 */
[----:B------:R-:W-:Y:S01]  /*a560*/  FFMA.FTZ R5, R5, R73, R76 ;  /* 0x0000004905057223 */ /* 0x000fe2000001004c */
[----:B------:R-:W-:-:S04]  /*a570*/  F2FP.PACK_AB R6, R67, R72 ;  /* 0x000000484306723e */ /* 0x000fc800000000ff */
[----:B------:R-:W-:-:S05]  /*a580*/  F2FP.PACK_AB R5, R5, R80 ;  /* 0x000000500505723e */ /* 0x000fca00000000ff */
[----:B------:R1:W-:Y:S02]  /*a590*/  STS.128 [R12], R4 ;  /* 0x000000040c007388 */ /* 0x0003e40000000c00 */
.L_x_1889:
[----:B------:R-:W-:Y:S05]  /*a5a0*/  BSYNC B0 ;  /* 0x0000000000007941 */ /* 0x000fea0003800000 */
.L_x_1888:
[----:B------:R-:W-:Y:S01]  /*a5b0*/  ISETP.GE.AND P0, PT, R33, c[0x0][0x27c], PT ;  /* 0x00009f0021007a0c */ /* 0x000fe20003f06270 */
[----:B------:R-:W-:-:S12]  /*a5c0*/  BSSY B0, `(.L_x_1890) ;  /* 0x000002c000007945 */ /* 0x000fd80003800000 */
[----:B------:R-:W-:Y:S05]  /*a5d0*/  @P0 BRA `(.L_x_1891) ;  /* 0x000002a000000947 */ /* 0x000fea0003800000 */
[----:B-1----:R-:W1:Y:S01]  /*a5e0*/  LDS.128 R4, [R15+0x1c100] ;  /* 0x01c100000f047984 */ /* 0x002e620000000c00 */
        /* <DEDUP_REMOVED lines=40> */
[----:B------:R1:W-:Y:S02]  /*a870*/  STS.128 [R15+0x1c100], R4 ;  /* 0x01c100040f007388 */ /* 0x0003e40000000c00 */
.L_x_1891:
[----:B------:R-:W-:Y:S05]  /*a880*/  BSYNC B0 ;  /* 0x0000000000007941 */ /* 0x000fea0003800000 */
.L_x_1890:
        /* <DEDUP_REMOVED lines=14> */
[--C-:B-1----:R-:W-:Y:S02]  /*a970*/  HADD2.F32 R67, -RZ, R7.reuse.H0_H0 ;  /* 0x20000007ff437230 */ /* 0x102fe40000004100 */
[----:B------:R-:W-:Y:S02]  /*a980*/  HADD2.F32 R7, -RZ, R7.H1_H1 ;  /* 0x30000007ff077230 */ /* 0x000fe40000004100 */
[--C-:B------:R-:W-:Y:S02]  /*a990*/  HADD2.F32 R73, -RZ, R4.reuse.H1_H1 ;  /* 0x30000004ff497230 */ /* 0x100fe40000004100 */
[----:B------:R-:W-:Y:S01]  /*a9a0*/  HADD2.F32 R72, -RZ, R4.H0_H0 ;  /* 0x20000004ff487230 */ /* 0x000fe20000004100 */
[----:B------:R-:W-:Y:S01]  /*a9b0*/  FMUL.FTZ R78, R7, R74 ;  /* 0x0000004a074e7220 */ /* 0x000fe20000410000 */
[--C-:B------:R-:W-:Y:S01]  /*a9c0*/  HADD2.F32 R4, -RZ, R6.reuse.H0_H0 ;  /* 0x20000006ff047230 */ /* 0x100fe20000004100 */
[----:B------:R-:W-:Y:S01]  /*a9d0*/  FMUL.FTZ R79, R73, R76 ;  /* 0x0000004c494f7220 */ /* 0x000fe20000410000 */
[--C-:B------:R-:W-:Y:S01]  /*a9e0*/  HADD2.F32 R75, -RZ, R5.reuse.H0_H0 ;  /* 0x20000005ff4b7230 */ /* 0x100fe20000004100 */
[C---:B------:R-:W-:Y:S01]  /*a9f0*/  FMUL.FTZ R74, R67.reuse, R74 ;  /* 0x0000004a434a7220 */ /* 0x040fe20000410000 */
[----:B------:R-:W-:Y:S01]  /*aa00*/  HADD2.F32 R6, -RZ, R6.H1_H1 ;  /* 0x30000006ff067230 */ /* 0x000fe20000004100 */
[----:B------:R-:W-:Y:S01]  /*aa10*/  FFMA.FTZ R78, R67, R80, -R78 ;  /* 0x00000050434e7223 */ /* 0x000fe2000001084e */
[----:B------:R-:W-:Y:S01]  /*aa20*/  HADD2.F32 R5, -RZ, R5.H1_H1 ;  /* 0x30000005ff057230 */ /* 0x000fe20000004100 */
[C---:B------:R-:W-:Y:S01]  /*aa30*/  FMUL.FTZ R76, R72.reuse, R76 ;  /* 0x0000004c484c7220 */ /* 0x040fe20000410000 */
[----:B------:R-:W-:Y:S01]  /*aa40*/  HADD2.F32 R67, -RZ, R60.H0_H0 ;  /* 0x2000003cff437230 */ /* 0x000fe20000004100 */
[----:B------:R-:W-:Y:S01]  /*aa50*/  FFMA.FTZ R79, R72, R77, -R79 ;  /* 0x0000004d484f7223 */ /* 0x000fe2000001084f */
[----:B------:R-:W-:Y:S01]  /*aa60*/  HADD2.F32 R72, -RZ, R61.H0_H0 ;  /* 0x2000003dff487230 */ /* 0x000fe20000004100 */
[----:B------:R-:W-:-:S02]  /*aa70*/  FMUL.FTZ R60, R6, R55 ;  /* 0x00000037063c7220 */ /* 0x000fc40000410000 */
[-C--:B------:R-:W-:Y:S02]  /*aa80*/  FMUL.FTZ R61, R5, R66.reuse ;  /* 0x00000042053d7220 */ /* 0x080fe40000410000 */
[C---:B------:R-:W-:Y:S02]  /*aa90*/  FMUL.FTZ R55, R4.reuse, R55 ;  /* 0x0000003704377220 */ /* 0x040fe40000410000 */
[----:B------:R-:W-:Y:S02]  /*aaa0*/  FMUL.FTZ R66, R75, R66 ;  /* 0x000000424b427220 */ /* 0x000fe40000410000 */
[----:B------:R-:W-:Y:S02]  /*aab0*/  FFMA.FTZ R7, R7, R80, R74 ;  /* 0x0000005007077223 */ /* 0x000fe4000001004a */
[----:B------:R-:W-:Y:S02]  /*aac0*/  FFMA.FTZ R76, R73, R77, R76 ;  /* 0x0000004d494c7223 */ /* 0x000fe4000001004c */
[-C--:B------:R-:W-:Y:S01]  /*aad0*/  FFMA.FTZ R60, R4, R67.reuse, -R60 ;  /* 0x00000043043c7223 */ /* 0x080fe2000001083c */
[----:B------:R-:W-:Y:S01]  /*aae0*/  F2FP.PACK_AB R7, R7, R78 ;  /* 0x0000004e0707723e */ /* 0x000fe200000000ff */
[----:B------:R-:W-:Y:S01]  /*aaf0*/  FFMA.FTZ R55, R6, R67, R55 ;  /* 0x0000004306377223 */ /* 0x000fe20000010037 */
[----:B------:R-:W-:Y:S01]  /*ab00*/  F2FP.PACK_AB R4, R76, R79 ;  /* 0x0000004f4c04723e */ /* 0x000fe200000000ff */
[----:B------:R-:W-:-:S02]  /*ab10*/  FFMA.FTZ R61, R75, R72, -R61 ;  /* 0x000000484b3d7223 */ /* 0x000fc4000001083d */
[----:B------:R-:W-:Y:S01]  /*ab20*/  FFMA.FTZ R66, R5, R72, R66 ;  /* 0x0000004805427223 */ /* 0x000fe20000010042 */
[----:B------:R-:W-:-:S04]  /*ab30*/  F2FP.PACK_AB R6, R55, R60 ;  /* 0x0000003c3706723e */ /* 0x000fc800000000ff */
[----:B------:R-:W-:-:S05]  /*ab40*/  F2FP.PACK_AB R5, R66, R61 ;  /* 0x0000003d4205723e */ /* 0x000fca00000000ff */
[----:B------:R1:W-:Y:S02]  /*ab50*/  STS.128 [R12+0x4000], R4 ;  /* 0x004000040c007388 */ /* 0x0003e40000000c00 */
.L_x_1893:
[----:B------:R-:W-:Y:S05]  /*ab60*/  BSYNC B0 ;  /* 0x0000000000007941 */ /* 0x000fea0003800000 */
.L_x_1892:
[----:B------:R-:W-:Y:S01]  /*ab70*/  ISETP.GE.AND P0, PT, R22, c[0x0][0x27c], PT ;  /* 0x00009f0016007a0c */ /* 0x000fe20003f06270 */
[----:B------:R-:W-:-:S12]  /*ab80*/  BSSY B0, `(.L_x_1894) ;  /* 0x000002c000007945 */ /* 0x000fd80003800000 */
[----:B------:R-:W-:Y:S05]  /*ab90*/  @P0 BRA `(.L_x_1895) ;  /* 0x000002a000000947 */ /* 0x000fea0003800000 */
[----:B-1----:R-:W1:Y:S01]  /*aba0*/  LDS.128 R4, [R15+0x20100] ;  /* 0x020100000f047984 */ /* 0x002e620000000c00 */
[--C-:B------:R-:W-:Y:S01]  /*abb0*/  SHF.R.U64 R60, R68, 0x10, R69.reuse ;  /* 0x00000010443c7819 */ /* 0x100fe20000001245 */
[----:B------:R-:W-:Y:S01]  /*abc0*/  HADD2.F32 R73, -RZ, R54.H1_H1 ;  /* 0x30000036ff497230 */ /* 0x000fe20000004100 */
[----:B------:R-:W-:Y:S02]  /*abd0*/  SHF.R.U32.HI R68, RZ, 0x10, R69 ;  /* 0x00000010ff447819 */ /* 0x000fe40000011645 */
[--C-:B------:R-:W-:Y:S01]  /*abe0*/  SHF.R.U64 R55, R70, 0x10, R71.reuse ;  /* 0x0000001046377819 */ /* 0x100fe20000001247 */
[----:B------:R-:W-:Y:S01]  /*abf0*/  HADD2.F32 R60, -RZ, R60.H0_H0 ;  /* 0x2000003cff3c7230 */ /* 0x000fe20000004100 */
[----:B------:R-:W-:Y:S01]  /*ac00*/  SHF.R.U32.HI R70, RZ, 0x10, R71 ;  /* 0x00000010ff467819 */ /* 0x000fe20000011647 */
[----:B------:R-:W-:Y:S02]  /*ac10*/  HADD2.F32 R68, -RZ, R68.H0_H0 ;  /* 0x20000044ff447230 */ /* 0x000fe40000004100 */
[----:B------:R-:W-:-:S02]  /*ac20*/  HADD2.F32 R71, -RZ, R53.H1_H1 ;  /* 0x30000035ff477230 */ /* 0x000fc40000004100 */
        /* <DEDUP_REMOVED lines=33> */
.L_x_1895:
[----:B------:R-:W-:Y:S05]  /*ae40*/  BSYNC B0 ;  /* 0x0000000000007941 */ /* 0x000fea0003800000 */
.L_x_1894:
[----:B------:R-:W-:-:S13]  /*ae50*/  ISETP.GE.AND P0, PT, R136, c[0x0][0x27c], PT ;  /* 0x00009f0088007a0c */ /* 0x000fda0003f06270 */
[----:B------:R-:W-:Y:S05]  /*ae60*/  @P0 BRA `(.L_x_1885) ;  /* 0x000002a000000947 */ /* 0x000fea0003800000 */
[----:B-1----:R-:W1:Y:S01]  /*ae70*/  LDS.128 R4, [R12+0x8000] ;  /* 0x008000000c047984 */ /* 0x002e620000000c00 */
[--C-:B------:R-:W-:Y:S01]  /*ae80*/  SHF.R.U64 R54, R62, 0x10, R63.reuse ;  /* 0x000000103e367819 */ /* 0x100fe2000000123f */
[--C-:B------:R-:W-:Y:S01]  /*ae90*/  HADD2.F32 R67, -RZ, R51.reuse.H1_H1 ;  /* 0x30000033ff437230 */ /* 0x100fe20000004100 */
[----:B------:R-:W-:Y:S01]  /*aea0*/  SHF.R.U32.HI R62, RZ, 0x10, R63 ;  /* 0x00000010ff3e7819 */ /* 0x000fe2000001163f */
[----:B------:R-:W-:Y:S01]  /*aeb0*/  HADD2.F32 R51, -RZ, R51.H0_H0 ;  /* 0x20000033ff337230 */ /* 0x000fe20000004100 */
[--C-:B------:R-:W-:Y:S01]  /*aec0*/  SHF.R.U64 R53, R64, 0x10, R65.reuse ;  /* 0x0000001040357819 */ /* 0x100fe20000001241 */
[----:B------:R-:W-:Y:S01]  /*aed0*/  HADD2.F32 R54, -RZ, R54.H0_H0 ;  /* 0x20000036ff367230 */ /* 0x000fe20000004100 */
[----:B------:R-:W-:Y:S01]  /*aee0*/  SHF.R.U32.HI R64, RZ, 0x10, R65 ;  /* 0x00000010ff407819 */ /* 0x000fe20000011641 */
[----:B------:R-:W-:Y:S02]  /*aef0*/  HADD2.F32 R62, -RZ, R62.H0_H0 ;  /* 0x2000003eff3e7230 */ /* 0x000fe40000004100 */
[----:B------:R-:W-:-:S02]  /*af00*/  HADD2.F32 R65, -RZ, R50.H1_H1 ;  /* 0x30000032ff417230 */ /* 0x000fc40000004100 */
        /* <DEDUP_REMOVED lines=8> */
[--C-:B------:R-:W-:Y:S01]  /*af90*/  HADD2.F32 R63, -RZ, R5.reuse.H0_H0 ;  /* 0x20000005ff3f7230 */ /* 0x100fe20000004100 */
[-C--:B------:R-:W-:Y:S01]  /*afa0*/  FMUL.FTZ R68, R61, R65.reuse ;  /* 0x000000413d447220 */ /* 0x080fe20000410000 */
        /* <DEDUP_REMOVED lines=22> */
.L_x_1885:
[----:B------:R-:W-:Y:S05]  /*b110*/  BSYNC B1 ;  /* 0x0000000000017941 */ /* 0x000fea0003800000 */
.L_x_1884:
[----:B------:R-:W-:-:S13]  /*b120*/  ISETP.GE.AND P0, PT, R9, R52, PT ;  /* 0x000000340900720c */ /* 0x000fda0003f06270 */
[----:B------:R-:W-:Y:S05]  /*b130*/  @P0 BRA `(.L_x_1896) ;  /* 0x0000465000000947 */ /* 0x000fea0003800000 */
[----:B------:R-:W-:Y:S01]  /*b140*/  ISETP.GE.AND P0, PT, R142, c[0x0][0x27c], PT ;  /* 0x00009f008e007a0c */ /* 0x000fe20003f06270 */
[----:B------:R-:W-:-:S12]  /*b150*/  BSSY B0, `(.L_x_1897) ;  /* 0x000002c000007945 */ /* 0x000fd80003800000 */
[----:B------:R-:W-:Y:S05]  /*b160*/  @P0 BRA `(.L_x_1898) ;  /* 0x000002a000000947 */ /* 0x000fea0003800000 */
[----:B-1----:R-:W1:Y:S01]  /*b170*/  LDS.128 R4, [R15+0x1a100] ;  /* 0x01a100000f047984 */ /* 0x002e620000000c00 */
[--C-:B------:R-:W-:Y:S01]  /*b180*/  SHF.R.U64 R50, R56, 0x10, R57.reuse ;  /* 0x0000001038327819 */ /* 0x100fe20000001239 */
[----:B------:R-:W-:Y:S01]  /*b190*/  HADD2.F32 R55, -RZ, R45.H1_H1 ;  /* 0x3000002dff377230 */ /* 0x000fe20000004100 */
        /* <DEDUP_REMOVED lines=39> */
.L_x_1898:
[----:B------:R-:W-:Y:S05]  /*b410*/  BSYNC B0 ;  /* 0x0000000000007941 */ /* 0x000fea0003800000 */
.L_x_1897:
        /* <DEDUP_REMOVED lines=45> */
.L_x_1900:
[----:B------:R-:W-:Y:S05]  /*b6f0*/  BSYNC B0 ;  /* 0x0000000000007941 */ /* 0x000fea0003800000 */
.L_x_1899:
[----:B------:R-:W-:Y:S01]  /*b700*/  ISETP.GE.AND P0, PT, R33, c[0x0][0x27c], PT ;  /* 0x00009f0021007a0c */ /* 0x000fe20003f06270 */
[----:B------:R-:W-:-:S12]  /*b710*/  BSSY B0, `(.L_x_1901) ;  /* 0x000002c000007945 */ /* 0x000fd80003800000 */
[----:B------:R-:W-:Y:S05]  /*b720*/  @P0 BRA `(.L_x_1902) ;  /* 0x000002a000000947 */ /* 0x000fea0003800000 */
[----:B-1----:R-:W1:Y:S01]  /*b730*/  LDS.128 R4, [R15+0x1e100] ;  /* 0x01e100000f047984 */ /* 0x002e620000000c00 */
[--C-:B------:R-:W-:Y:S01]  /*b740*/  SHF.R.U64 R33, R40, 0x10, R41.reuse ;  /* 0x0000001028217819 */ /* 0x100fe20000001229 */
[----:B------:R-:W-:Y:S01]  /*b750*/  HADD2.F32 R45, -RZ, R32.H1_H1 ;  /* 0x30000020ff2d7230 */ /* 0x000fe20000004100 */
[----:B------:R-:W-:Y:S01]  /*b760*/  SHF.R.U32.HI R40, RZ, 0x10, R41 ;  /* 0x00000010ff287819 */ /* 0x000fe20000011629 */
[--C-:B------:R-:W-:Y:S01]  /*b770*/  HADD2.F32 R41, -RZ, R29.reuse.H1_H1 ;  /* 0x3000001dff297230 */ /* 0x100fe20000004100 */
[--C-:B------:R-:W-:Y:S01]  /*b780*/  SHF.R.U64 R9, R42, 0x10, R43.reuse ;  /* 0x000000102a097819 */ /* 0x100fe2000000122b */
[----:B------:R-:W-:Y:S01]  /*b790*/  HADD2.F32 R29, -RZ, R29.H0_H0 ;  /* 0x2000001dff1d7230 */ /* 0x000fe20000004100 */
[----:B------:R-:W-:Y:S01]  /*b7a0*/  SHF.R.U32.HI R42, RZ, 0x10, R43 ;  /* 0x00000010ff2a7819 */ /* 0x000fe2000001162b */
[----:B------:R-:W-:-:S04]  /*b7b0*/  HADD2.F32 R40, -RZ, R40.H0_H0 ;  /* 0x20000028ff287230 */ /* 0x000fc80000004100 */
[----:B------:R-:W-:Y:S02]  /*b7c0*/  HADD2.F32 R42, -RZ, R42.H0_H0 ;  /* 0x2000002aff2a7230 */ /* 0x000fe40000004100 */
[--C-:B-1----:R-:W-:Y:S02]  /*b7d0*/  HADD2.F32 R36, -RZ, R7.reuse.H0_H0 ;  /* 0x20000007ff247230 */ /* 0x102fe40000004100 */
[----:B------:R-:W-:Y:S02]  /*b7e0*/  HADD2.F32 R7, -RZ, R7.H1_H1 ;  /* 0x30000007ff077230 */ /* 0x000fe40000004100 */
[--C-:B------:R-:W-:Y:S02]  /*b7f0*/  HADD2.F32 R37, -RZ, R4.reuse.H0_H0 ;  /* 0x20000004ff257230 */ /* 0x100fe40000004100 */
[----:B------:R-:W-:Y:S01]  /*b800*/  HADD2.F32 R38, -RZ, R4.H1_H1 ;  /* 0x30000004ff267230 */ /* 0x000fe20000004100 */
[CC--:B------:R-:W-:Y:S01]  /*b810*/  FMUL.FTZ R43, R7.reuse, R40.reuse ;  /* 0x00000028072b7220 */ /* 0x0c0fe20000410000 */
[--C-:B------:R-:W-:Y:S01]  /*b820*/  HADD2.F32 R4, -RZ, R6.reuse.H0_H0 ;  /* 0x20000006ff047230 */ /* 0x100fe20000004100 */
[C---:B------:R-:W-:Y:S01]  /*b830*/  FMUL.FTZ R40, R36.reuse, R40 ;  /* 0x0000002824287220 */ /* 0x040fe20000410000 */
[--C-:B------:R-:W-:Y:S01]  /*b840*/  HADD2.F32 R39, -RZ, R5.reuse.H0_H0 ;  /* 0x20000005ff277230 */ /* 0x100fe20000004100 */
[-C--:B------:R-:W-:Y:S01]  /*b850*/  FFMA.FTZ R43, R36, R42.reuse, -R43 ;  /* 0x0000002a242b7223 */ /* 0x080fe2000001082b */
[----:B------:R-:W-:Y:S01]  /*b860*/  HADD2.F32 R6, -RZ, R6.H1_H1 ;  /* 0x30000006ff067230 */ /* 0x000fe20000004100 */
[----:B------:R-:W-:Y:S01]  /*b870*/  FFMA.FTZ R40, R7, R42, R40 ;  /* 0x0000002a07287223 */ /* 0x000fe20000010028 */
[----:B------:R-:W-:Y:S01]  /*b880*/  HADD2.F32 R5, -RZ, R5.H1_H1 ;  /* 0x30000005ff057230 */ /* 0x000fe20000004100 */
[-C--:B------:R-:W-:Y:S01]  /*b890*/  FMUL.FTZ R46, R38, R41.reuse ;  /* 0x00000029262e7220 */ /* 0x080fe20000410000 */
[----:B------:R-:W-:Y:S01]  /*b8a0*/  HADD2.F32 R36, -RZ, R33.H0_H0 ;  /* 0x20000021ff247230 */ /* 0x000fe20000004100 */
[C---:B------:R-:W-:Y:S01]  /*b8b0*/  FMUL.FTZ R41, R37.reuse, R41 ;  /* 0x0000002925297220 */ /* 0x040fe20000410000 */
[----:B------:R-:W-:Y:S01]  /*b8c0*/  HADD2.F32 R7, -RZ, R32.H0_H0 ;  /* 0x20000020ff077230 */ /* 0x000fe20000004100 */
[----:B------:R-:W-:Y:S01]  /*b8d0*/  FFMA.FTZ R46, R37, R45, -R46 ;  /* 0x0000002d252e7223 */ /* 0x000fe2000001082e */
[----:B------:R-:W-:Y:S01]  /*b8e0*/  HADD2.F32 R32, -RZ, R9.H0_H0 ;  /* 0x20000009ff207230 */ /* 0x000fe20000004100 */
[----:B------:R-:W-:-:S02]  /*b8f0*/  FMUL.FTZ R9, R6, R29 ;  /* 0x0000001d06097220 */ /* 0x000fc40000410000 */
[-C--:B------:R-:W-:Y:S02]  /*b900*/  FMUL.FTZ R33, R5, R36.reuse ;  /* 0x0000002405217220 */ /* 0x080fe40000410000 */
[----:B------:R-:W-:Y:S02]  /*b910*/  FMUL.FTZ R29, R4, R29 ;  /* 0x0000001d041d7220 */ /* 0x000fe40000410000 */
[C---:B------:R-:W-:Y:S02]  /*b920*/  FMUL.FTZ R36, R39.reuse, R36 ;  /* 0x0000002427247220 */ /* 0x040fe40000410000 */
[----:B------:R-:W-:Y:S02]  /*b930*/  FFMA.FTZ R41, R38, R45, R41 ;  /* 0x0000002d26297223 */ /* 0x000fe40000010029 */
        /* <DEDUP_REMOVED lines=9> */
.L_x_1902:
[----:B------:R-:W-:Y:S05]  /*b9d0*/  BSYNC B0 ;  /* 0x0000000000007941 */ /* 0x000fea0003800000 */
.L_x_1901:
[----:B------:R-:W-:Y:S01]  /*b9e0*/  ISETP.GE.AND P0, PT, R137, c[0x0][0x27c], PT ;  /* 0x00009f0089007a0c */ /* 0x000fe20003f06270 */
[----:B------:R-:W-:-:S12]  /*b9f0*/  BSSY B0, `(.L_x_1903) ;  /* 0x000002c000007945 */ /* 0x000fd80003800000 */
[----:B------:R-:W-:Y:S05]  /*ba00*/  @P0 BRA `(.L_x_1904) ;  /* 0x000002a000000947 */ /* 0x000fea0003800000 */
[----:B-1----:R-:W1:Y:S01]  /*ba10*/  LDS.128 R4, [R12+0x6000] ;  /* 0x006000000c047984 */ /* 0x002e620000000c00 */
[--C-:B------:R-:W-:Y:S01]  /*ba20*/  SHF.R.U64 R29, R30, 0x10, R31.reuse ;  /* 0x000000101e1d7819 */ /* 0x100fe2000000121f */
[--C-:B------:R-:W-:Y:S01]  /*ba30*/  HADD2.F32 R36, -RZ, R23.reuse.H1_H1 ;  /* 0x30000017ff247230 */ /* 0x100fe20000004100 */
[----:B------:R-:W-:Y:S01]  /*ba40*/  SHF.R.U32.HI R30, RZ, 0x10, R31 ;  /* 0x00000010ff1e7819 */ /* 0x000fe2000001161f */
[----:B------:R-:W-:Y:S01]  /*ba50*/  HADD2.F32 R23, -RZ, R23.H0_H0 ;  /* 0x20000017ff177230 */ /* 0x000fe20000004100 */
[--C-:B------:R-:W-:Y:S01]  /*ba60*/  SHF.R.U64 R9, R34, 0x10, R35.reuse ;  /* 0x0000001022097819 */ /* 0x100fe20000001223 */
[----:B------:R-:W-:Y:S01]  /*ba70*/  HADD2.F32 R37, -RZ, R28.H1_H1 ;  /* 0x3000001cff257230 */ /* 0x000fe20000004100 */
[----:B------:R-:W-:Y:S01]  /*ba80*/  SHF.R.U32.HI R34, RZ, 0x10, R35 ;  /* 0x00000010ff227819 */ /* 0x000fe20000011623 */
[----:B------:R-:W-:-:S04]  /*ba90*/  HADD2.F32 R30, -RZ, R30.H0_H0 ;  /* 0x2000001eff1e7230 */ /* 0x000fc80000004100 */
[----:B------:R-:W-:Y:S02]  /*baa0*/  HADD2.F32 R38, -RZ, R34.H0_H0 ;  /* 0x20000022ff267230 */ /* 0x000fe40000004100 */
[--C-:B-1----:R-:W-:Y:S02]  /*bab0*/  HADD2.F32 R31, -RZ, R7.reuse.H0_H0 ;  /* 0x20000007ff1f7230 */ /* 0x102fe40000004100 */
[----:B------:R-:W-:Y:S02]  /*bac0*/  HADD2.F32 R7, -RZ, R7.H1_H1 ;  /* 0x30000007ff077230 */ /* 0x000fe40000004100 */
[--C-:B------:R-:W-:Y:S02]  /*bad0*/  HADD2.F32 R32, -RZ, R4.reuse.H0_H0 ;  /* 0x20000004ff207230 */ /* 0x100fe40000004100 */
[----:B------:R-:W-:Y:S01]  /*bae0*/  HADD2.F32 R33, -RZ, R4.H1_H1 ;  /* 0x30000004ff217230 */ /* 0x000fe20000004100 */
[-C--:B------:R-:W-:Y:S01]  /*baf0*/  FMUL.FTZ R34, R7, R30.reuse ;  /* 0x0000001e07227220 */ /* 0x080fe20000410000 */
        /* <DEDUP_REMOVED lines=13> */
[----:B------:R-:W-:Y:S01]  /*bbd0*/  FMUL.FTZ R9, R6, R23 ;  /* 0x0000001706097220 */ /* 0x000fe20000410000 */
[----:B------:R-:W-:Y:S01]  /*bbe0*/  F2FP.PACK_AB R7, R7, R34 ;  /* 0x000000220707723e */ /* 0x000fe200000000ff */
[----:B------:R-:W-:-:S02]  /*bbf0*/  FMUL.FTZ R31, R5, R30 ;  /* 0x0000001e051f7220 */ /* 0x000fc40000410000 */
[C---:B------:R-:W-:Y:S02]  /*bc00*/  FMUL.FTZ R23, R4.reuse, R23 ;  /* 0x0000001704177220 */ /* 0x040fe40000410000 */
[----:B------:R-:W-:Y:S02]  /*bc10*/  FMUL.FTZ R30, R35, R30 ;  /* 0x0000001e231e7220 */ /* 0x000fe40000410000 */
[----:B------:R-:W-:Y:S02]  /*bc20*/  FFMA.FTZ R36, R33, R37, R36 ;  /* 0x0000002521247223 */ /* 0x000fe40000010024 */
[-C--:B------:R-:W-:Y:S02]  /*bc30*/  FFMA.FTZ R9, R4, R29.reuse, -R9 ;  /* 0x0000001d04097223 */ /* 0x080fe40000010809 */
[----:B------:R-:W-:Y:S01]  /*bc40*/  FFMA.FTZ R6, R6, R29, R23 ;  /* 0x0000001d06067223 */ /* 0x000fe20000010017 */
[----:B------:R-:W-:Y:S01]  /*bc50*/  F2FP.PACK_AB R4, R36, R39 ;  /* 0x000000272404723e */ /* 0x000fe200000000ff */
[----:B------:R-:W-:-:S02]  /*bc60*/  FFMA.FTZ R31, R35, R28, -R31 ;  /* 0x0000001c231f7223 */ /* 0x000fc4000001081f */
[----:B------:R-:W-:Y:S01]  /*bc70*/  FFMA.FTZ R30, R5, R28, R30 ;  /* 0x0000001c051e7223 */ /* 0x000fe2000001001e */
[----:B------:R-:W-:-:S04]  /*bc80*/  F2FP.PACK_AB R6, R6, R9 ;  /* 0x000000090606723e */ /* 0x000fc800000000ff */
[----:B------:R-:W-:-:S05]  /*bc90*/  F2FP.PACK_AB R5, R30, R31 ;  /* 0x0000001f1e05723e */ /* 0x000fca00000000ff */
[----:B------:R1:W-:Y:S02]  /*bca0*/  STS.128 [R12+0x6000], R4 ;  /* 0x006000040c007388 */ /* 0x0003e40000000c00 */
.L_x_1904:
[----:B------:R-:W-:Y:S05]  /*bcb0*/  BSYNC B0 ;  /* 0x0000000000007941 */ /* 0x000fea0003800000 */
.L_x_1903:
        /* <DEDUP_REMOVED lines=18> */
[-C--:B------:R-:W-:Y:S01]  /*bde0*/  FMUL.FTZ R26, R7, R24.reuse ;  /* 0x00000018071a7220 */ /* 0x080fe20000410000 */
[--C-:B------:R-:W-:Y:S01]  /*bdf0*/  HADD2.F32 R4, -RZ, R6.reuse.H0_H0 ;  /* 0x20000006ff047230 */ /* 0x100fe20000004100 */
[C---:B------:R-:W-:Y:S01]  /*be00*/  FMUL.FTZ R24, R23.reuse, R24 ;  /* 0x0000001817187220 */ /* 0x040fe20000410000 */
[--C-:B------:R-:W-:Y:S01]  /*be10*/  HADD2.F32 R28, -RZ, R5.reuse.H0_H0 ;  /* 0x20000005ff1c7230 */ /* 0x100fe20000004100 */
[----:B------:R-:W-:Y:S01]  /*be20*/  FFMA.FTZ R26, R23, R32, -R26 ;  /* 0x00000020171a7223 */ /* 0x000fe2000001081a */
[----:B------:R-:W-:Y:S01]  /*be30*/  HADD2.F32 R6, -RZ, R6.H1_H1 ;  /* 0x30000006ff067230 */ /* 0x000fe20000004100 */
[-C--:B------:R-:W-:Y:S01]  /*be40*/  FMUL.FTZ R29, R27, R30.reuse ;  /* 0x0000001e1b1d7220 */ /* 0x080fe20000410000 */
[----:B------:R-:W-:Y:S01]  /*be50*/  HADD2.F32 R5, -RZ, R5.H1_H1 ;  /* 0x30000005ff057230 */ /* 0x000fe20000004100 */
[C---:B------:R-:W-:Y:S01]  /*be60*/  FMUL.FTZ R30, R25.reuse, R30 ;  /* 0x0000001e191e7220 */ /* 0x040fe20000410000 */
[----:B------:R-:W-:Y:S01]  /*be70*/  HADD2.F32 R23, -RZ, R20.H0_H0 ;  /* 0x20000014ff177230 */ /* 0x000fe20000004100 */
[----:B------:R-:W-:Y:S01]  /*be80*/  FFMA.FTZ R29, R25, R34, -R29 ;  /* 0x00000022191d7223 */ /* 0x000fe2000001081d */
[----:B------:R-:W-:Y:S01]  /*be90*/  HADD2.F32 R20, -RZ, R9.H0_H0 ;  /* 0x20000009ff147230 */ /* 0x000fe20000004100 */
[----:B------:R-:W-:-:S02]  /*bea0*/  FMUL.FTZ R25, R5, R22 ;  /* 0x0000001605197220 */ /* 0x000fc40000410000 */
[-C--:B------:R-:W-:Y:S02]  /*beb0*/  FMUL.FTZ R9, R6, R23.reuse ;  /* 0x0000001706097220 */ /* 0x080fe40000410000 */
[----:B------:R-:W-:Y:S02]  /*bec0*/  FMUL.FTZ R23, R4, R23 ;  /* 0x0000001704177220 */ /* 0x000fe40000410000 */
        /* <DEDUP_REMOVED lines=12> */
.L_x_1906:
[----:B------:R-:W-:Y:S05]  /*bf90*/  BSYNC B0 ;  /* 0x0000000000007941 */ /* 0x000fea0003800000 */
.L_x_1905:
        /* <DEDUP_REMOVED lines=33> */
[----:B------:R-:W-:Y:S02]  /*c1b0*/  FMUL.FTZ R13, R4, R13 ;  /* 0x0000000d040d7220 */ /* 0x000fe40000410000 */
        /* <DEDUP_REMOVED lines=9> */
[----:B------:R1:W-:Y:S01]  /*c250*/  STS.128 [R12+0xa000], R4 ;  /* 0x00a000040c007388 */ /* 0x0003e20000000c00 */
[----:B------:R-:W-:Y:S05]  /*c260*/  BRA `(.L_x_1896) ;  /* 0x0000352000007947 */ /* 0x000fea0003800000 */
.L_x_1879:
        /* <DEDUP_REMOVED lines=21> */
[----:B------:R-:W-:Y:S01]  /*c3c0*/  CS2R R60, SRZ ;  /* 0x00000000003c7805 */ /* 0x000fe2000001ff00 */
        /* <DEDUP_REMOVED lines=8> */
[----:B------:R1:W2:Y:S01]  /*c450*/  SHFL.IDX PT, R24, R21, RZ, 0x1c1f ;  /* 0x001c1fff15187589 */ /* 0x0002a200000e0000 */
[C---:B------:R-:W-:Y:S01]  /*c460*/  LEA R18, P1, R16.reuse, c[0x0][0x288], 0x1 ;  /* 0x0000a20010127a11 */ /* 0x040fe200078208ff */
[----:B------:R-:W-:Y:S01]  /*c470*/  IMAD.IADD R20, R17, 0x1, R20 ;  /* 0x0000000111147824 */ /* 0x000fe200078e0214 */
[----:B------:R-:W-:Y:S01]  /*c480*/  SHF.R.S32.HI R7, RZ, 0x1f, R144 ;  /* 0x0000001fff077819 */ /* 0x000fe20000011490 */
[----:B------:R1:W3:Y:S01]  /*c490*/  SHFL.IDX PT, R25, R22, RZ, 0x1c1f ;  /* 0x001c1fff16197589 */ /* 0x0002e200000e0000 */
[----:B------:R-:W-:Y:S01]  /*c4a0*/  CS2R R48, SRZ ;  /* 0x0000000000307805 */ /* 0x000fe2000001ff00 */
[----:B------:R-:W-:Y:S01]  /*c4b0*/  CS2R R58, SRZ ;  /* 0x00000000003a7805 */ /* 0x000fe2000001ff00 */
[----:B------:R-:W-:Y:S01]  /*c4c0*/  LEA.HI.X R20, R16, c[0x0][0x28c], R20, 0x1, P1 ;  /* 0x0000a30010147a11 */ /* 0x000fe200008f0c14 */
        /* <DEDUP_REMOVED lines=20> */
[----:B----4-:R-:W-:Y:S01]  /*c610*/  @!P0 IADD3 R28, P3, R16, R29, RZ ;  /* 0x0000001d101c8210 */ /* 0x010fe20007f7e0ff */
[----:B---3--:R-:W-:Y:S01]  /*c620*/  @!P2 IMAD.WIDE R32, R6, 0x2, R24 ;  /* 0x000000020620a825 */ /* 0x008fe200078e0218 */
[----:B------:R-:W-:Y:S02]  /*c630*/  @!P0 IADD3.X R31, R25, R15, RZ, P1, !PT ;  /* 0x0000000f191f8210 */ /* 0x000fe40000ffe4ff */
[----:B------:R-:W-:Y:S01]  /*c640*/  ISETP.GE.AND P1, PT, R138, c[0x0][0x27c], PT ;  /* 0x00009f008a007a0c */ /* 0x000fe20003f26270 */
[----:B-1----:R-:W-:Y:S01]  /*c650*/  @!P0 IMAD.X R29, R17, 0x1, R15, P3 ;  /* 0x00000001111d8824 */ /* 0x002fe200018e060f */
        /* <DEDUP_REMOVED lines=16> */
.L_x_1908:
[----:B------:R-:W-:Y:S05]  /*c760*/  BSYNC B0 ;  /* 0x0000000000007941 */ /* 0x000fea0003800000 */
.L_x_1907:
[----:B------:R-:W-:Y:S01]  /*c770*/  IADD3 R4, R14, 0x40, RZ ;  /* 0x000000400e047810 */ /* 0x000fe20007ffe0ff */
[----:B-----5:R-:W-:Y:S01]  /*c780*/  IMAD.MOV.U32 R15, RZ, RZ, R54 ;  /* 0x000000ffff0f7224 */ /* 0x020fe200078e0036 */
[----:B------:R4:W3:Y:S01]  /*c790*/  SHFL.IDX PT, R47, R22, 0x1, 0x1c1f ;  /* 0x003c1f00162f7f89 */ /* 0x0008e200000e0000 */
[----:B------:R-:W-:Y:S01]  /*c7a0*/  IMAD.MOV.U32 R14, RZ, RZ, R55 ;  /* 0x000000ffff0e7224 */ /* 0x000fe200078e0037 */
[----:B------:R-:W-:Y:S01]  /*c7b0*/  ISETP.GE.AND P0, PT, R4, R5, PT ;  /* 0x000000050400720c */ /* 0x000fe20003f06270 */
[----:B------:R-:W-:Y:S01]  /*c7c0*/  IMAD.MOV.U32 R6, RZ, RZ, R52 ;  /* 0x000000ffff067224 */ /* 0x000fe200078e0034 */
[----:B------:R-:W2:Y:S01]  /*c7d0*/  SHFL.IDX PT, R46, R21, 0x1, 0x1c1f ;  /* 0x003c1f00152e7f89 */ /* 0x000ea200000e0000 */
[----:B------:R-:W-:Y:S01]  /*c7e0*/  IMAD.MOV.U32 R4, RZ, RZ, R53 ;  /* 0x000000ffff047224 */ /* 0x000fe200078e0035 */
[----:B------:R-:W-:Y:S01]  /*c7f0*/  PRMT R92, R14, 0x5410, R15 ;  /* 0x000054100e5c7816 */ /* 0x000fe2000000000f */
[----:B------:R-:W-:Y:S01]  /*c800*/  IMAD.MOV.U32 R14, RZ, RZ, R63 ;  /* 0x000000ffff0e7224 */ /* 0x000fe200078e003f */
[----:B------:R-:W-:Y:S01]  /*c810*/  MOV R15, R62 ;  /* 0x0000003e000f7202 */ /* 0x000fe20000000f00 */
[----:B-1----:R-:W-:Y:S01]  /*c820*/  IMAD.MOV.U32 R17, RZ, RZ, R70 ;  /* 0x000000ffff117224 */ /* 0x002fe200078e0046 */
[----:B------:R-:W-:Y:S01]  /*c830*/  PRMT R91, R4, 0x5410, R6 ;  /* 0x00005410045b7816 */ /* 0x000fe20000000006 */
[----:B------:R-:W-:Y:S01]  /*c840*/  IMAD.MOV.U32 R6, RZ, RZ, R60 ;  /* 0x000000ffff067224 */ /* 0x000fe200078e003c */
[----:B------:R-:W-:Y:S01]  /*c850*/  PRMT R94, R14, 0x5410, R15 ;  /* 0x000054100e5e7816 */ /* 0x000fe2000000000f */
[----:B------:R-:W-:Y:S01]  /*c860*/  IMAD.MOV.U32 R4, RZ, RZ, R61 ;  /* 0x000000ffff047224 */ /* 0x000fe200078e003d */
[----:B------:R-:W-:Y:S01]  /*c870*/  MOV R15, R74 ;  /* 0x0000004a000f7202 */ /* 0x000fe20000000f00 */
[----:B------:R-:W-:Y:S01]  /*c880*/  IMAD.MOV.U32 R14, RZ, RZ, R75 ;  /* 0x000000ffff0e7224 */ /* 0x000fe200078e004b */
[----:B------:R1:W1:Y:S01]  /*c890*/  SHFL.IDX PT, R19, R20, 0x1, 0x1c1f ;  /* 0x003c1f0014137f89 */ /* 0x00026200000e0000 */
[----:B----4-:R-:W-:Y:S01]  /*c8a0*/  IMAD.MOV.U32 R16, RZ, RZ, R71 ;  /* 0x000000ffff107224 */ /* 0x010fe200078e0047 */
[----:B------:R-:W-:Y:S01]  /*c8b0*/  PRMT R93, R4, 0x5410, R6 ;  /* 0x00005410045d7816 */ /* 0x000fe20000000006 */
[----:B------:R-:W-:Y:S01]  /*c8c0*/  IMAD.MOV.U32 R6, RZ, RZ, R72 ;  /* 0x000000ffff067224 */ /* 0x000fe200078e0048 */
[----:B------:R-:W-:Y:S01]  /*c8d0*/  PRMT R100, R14, 0x5410, R15 ;  /* 0x000054100e647816 */ /* 0x000fe2000000000f */
[----:B------:R-:W-:Y:S01]  /*c8e0*/  IMAD.MOV.U32 R4, RZ, RZ, R73 ;  /* 0x000000ffff047224 */ /* 0x000fe200078e0049 */
[----:B------:R-:W-:Y:S01]  /*c8f0*/  MOV R15, R50 ;  /* 0x00000032000f7202 */ /* 0x000fe20000000f00 */
[----:B------:R-:W-:Y:S01]  /*c900*/  IMAD.MOV.U32 R14, RZ, RZ, R51 ;  /* 0x000000ffff0e7224 */ /* 0x000fe200078e0033 */
[----:B------:R-:W4:Y:S01]  /*c910*/  SHFL.IDX PT, R18, R18, 0x1, 0x1c1f ;  /* 0x003c1f0012127f89 */ /* 0x000f2200000e0000 */
[----:B------:R-:W-:Y:S01]  /*c920*/  BSSY B0, `(.L_x_1909) ;  /* 0x000003d000007945 */ /* 0x000fe20003800000 */
[----:B------:R-:W-:Y:S01]  /*c930*/  PRMT R99, R4, 0x5410, R6 ;  /* 0x0000541004637816 */ /* 0x000fe20000000006 */
[----:B------:R-:W-:Y:S01]  /*c940*/  IMAD.MOV.U32 R6, RZ, RZ, R48 ;  /* 0x000000ffff067224 */ /* 0x000fe200078e0030 */
[----:B------:R-:W-:Y:S01]  /*c950*/  PRMT R90, R14, 0x5410, R15 ;  /* 0x000054100e5a7816 */ /* 0x000fe2000000000f */
[----:B------:R-:W-:Y:S01]  /*c960*/  IMAD.MOV.U32 R4, RZ, RZ, R49 ;  /* 0x000000ffff047224 */ /* 0x000fe200078e0031 */
[----:B------:R-:W-:Y:S01]  /*c970*/  MOV R15, R58 ;  /* 0x0000003a000f7202 */ /* 0x000fe20000000f00 */
[----:B------:R-:W-:Y:S01]  /*c980*/  IMAD.MOV.U32 R14, RZ, RZ, R59 ;  /* 0x000000ffff0e7224 */ /* 0x000fe200078e003b */
[----:B------:R-:W-:Y:S01]  /*c990*/  PRMT R98, R16, 0x5410, R17 ;  /* 0x0000541010627816 */ /* 0x000fe20000000011 */
[----:B--23--:R-:W-:Y:S01]  /*c9a0*/  CS2R R24, SRZ ;  /* 0x0000000000187805 */ /* 0x00cfe2000001ff00 */
[----:B------:R-:W-:Y:S01]  /*c9b0*/  PRMT R89, R4, 0x5410, R6 ;  /* 0x0000541004597816 */ /* 0x000fe20000000006 */
[----:B------:R-:W-:Y:S01]  /*c9c0*/  IMAD.MOV.U32 R6, RZ, RZ, R56 ;  /* 0x000000ffff067224 */ /* 0x000fe200078e0038 */
[----:B------:R-:W-:Y:S01]  /*c9d0*/  MOV R4, R57 ;  /* 0x0000003900047202 */ /* 0x000fe20000000f00 */
[----:B------:R-:W-:Y:S01]  /*c9e0*/  CS2R R34, SRZ ;  /* 0x0000000000227805 */ /* 0x000fe2000001ff00 */
[----:B------:R-:W-:Y:S01]  /*c9f0*/  PRMT R15, R14, 0x5410, R15 ;  /* 0x000054100e0f7816 */ /* 0x000fe2000000000f */
[----:B------:R-:W-:Y:S01]  /*ca00*/  CS2R R32, SRZ ;  /* 0x0000000000207805 */ /* 0x000fe2000001ff00 */
[----:B------:R-:W-:Y:S01]  /*ca10*/  PRMT R14, R4, 0x5410, R6 ;  /* 0x00005410040e7816 */ /* 0x000fe20000000006 */
[----:B------:R-:W-:Y:S01]  /*ca20*/  IMAD.MOV.U32 R4, RZ, RZ, R69 ;  /* 0x000000ffff047224 */ /* 0x000fe200078e0045 */
[----:B------:R-:W-:Y:S01]  /*ca30*/  MOV R6, R68 ;  /* 0x0000004400067202 */ /* 0x000fe20000000f00 */
[----:B------:R-:W-:Y:S01]  /*ca40*/  CS2R R42, SRZ ;  /* 0x00000000002a7805 */ /* 0x000fe2000001ff00 */
[----:B------:R-:W-:Y:S01]  /*ca50*/  CS2R R40, SRZ ;  /* 0x0000000000287805 */ /* 0x000fe2000001ff00 */
[----:B------:R-:W-:Y:S01]  /*ca60*/  CS2R R22, SRZ ;  /* 0x0000000000167805 */ /* 0x000fe2000001ff00 */
[----:B------:R-:W-:Y:S01]  /*ca70*/  PRMT R97, R4, 0x5410, R6 ;  /* 0x0000541004617816 */ /* 0x000fe20000000006 */
[----:B-1----:R-:W-:Y:S01]  /*ca80*/  CS2R R20, SRZ ;  /* 0x0000000000147805 */ /* 0x002fe2000001ff00 */
[----:B------:R-:W-:Y:S01]  /*ca90*/  CS2R R30, SRZ ;  /* 0x00000000001e7805 */ /* 0x000fe2000001ff00 */
[----:B------:R-:W-:Y:S01]  /*caa0*/  CS2R R28, SRZ ;  /* 0x00000000001c7805 */ /* 0x000fe2000001ff00 */
[----:B------:R-:W-:Y:S01]  /*cab0*/  CS2R R38, SRZ ;  /* 0x0000000000267805 */ /* 0x000fe2000001ff00 */
[----:B------:R-:W-:Y:S01]  /*cac0*/  CS2R R36, SRZ ;  /* 0x0000000000247805 */ /* 0x000fe2000001ff00 */
[----:B------:R-:W-:Y:S05]  /*cad0*/  @P0 BRA `(.L_x_1910) ;  /* 0x0000021000000947 */ /* 0x000fea0003800000 */
[----:B----4-:R-:W-:Y:S01]  /*cae0*/  ISETP.GE.AND P0, PT, R144, c[0x0][0x27c], PT ;  /* 0x00009f0090007a0c */ /* 0x010fe20003f06270 */
        /* <DEDUP_REMOVED lines=10> */
[-C--:B------:R-:W-:Y:S02]  /*cb90*/  @!P0 IADD3 R16, P1, R46, R4.reuse, RZ ;  /* 0x000000042e108210 */ /* 0x080fe40007f3e0ff */
[----:B------:R-:W-:Y:S01]  /*cba0*/  @!P0 IADD3 R78, P3, R18, R4, RZ ;  /* 0x00000004124e8210 */ /* 0x000fe20007f7e0ff */
[----:B------:R-:W-:Y:S01]  /*cbb0*/  @!P2 IMAD.WIDE R86, R6, 0x2, R46 ;  /* 0x000000020656a825 */ /* 0x000fe200078e022e */
[----:B------:R-:W-:Y:S02]  /*cbc0*/  @!P0 IADD3.X R17, R47, R7, RZ, P1, !PT ;  /* 0x000000072f118210 */ /* 0x000fe40000ffe4ff */
[----:B------:R-:W-:Y:S01]  /*cbd0*/  ISETP.GE.AND P1, PT, R138, c[0x0][0x27c], PT ;  /* 0x00009f008a007a0c */ /* 0x000fe20003f26270 */
[----:B------:R-:W-:Y:S01]  /*cbe0*/  @!P0 IMAD.X R79, R19, 0x1, R7, P3 ;  /* 0x00000001134f8824 */ /* 0x000fe200018e0607 */
        /* <DEDUP_REMOVED lines=16> */
.L_x_1910:
[----:B----4-:R-:W-:Y:S05]  /*ccf0*/  BSYNC B0 ;  /* 0x0000000000007941 */ /* 0x010fea0003800000 */
.L_x_1909:
        /* <DEDUP_REMOVED lines=8> */
[----:B------:R-:W-:Y:S01]  /*cd80*/  MOV R16, R35 ;  /* 0x0000002300107202 */ /* 0x000fe20000000f00 */
[----:B------:R-:W-:Y:S01]  /*cd90*/  IMAD.IADD R88, R5, 0x1, -R224 ;  /* 0x0000000105587824 */ /* 0x000fe200078e0ae0 */
[----:B------:R-:W-:Y:S01]  /*cda0*/  PRMT R47, R6, 0x5410, R7 ;  /* 0x00005410062f7816 */ /* 0x000fe20000000007 */
[----:B------:R-:W-:Y:S01]  /*cdb0*/  IMAD.MOV.U32 R7, RZ, RZ, R32 ;  /* 0x000000ffff077224 */ /* 0x000fe200078e0020 */
        /* <DEDUP_REMOVED lines=12> */
[----:B------:R-:W-:Y:S01]  /*ce80*/  BAR.SYNC.DEFER_BLOCKING 0x0 ;  /* 0x0000000000007b1d */ /* 0x000fe20000010000 */
[----:B------:R-:W-:-:S02]  /*ce90*/  ISETP.GE.AND P0, PT, R217, R88, PT ;  /* 0x00000058d900720c */ /* 0x000fc40003f06270 */
[----:B------:R-:W-:Y:S01]  /*cea0*/  PRMT R86, R6, 0x5410, R7 ;  /* 0x0000541006567816 */ /* 0x000fe20000000007 */
[----:B------:R-:W-:Y:S01]  /*ceb0*/  IMAD.MOV.U32 R6, RZ, RZ, R21 ;  /* 0x000000ffff067224 */ /* 0x000fe200078e0015 */
[----:B------:R-:W-:Y:S01]  /*cec0*/  PRMT R46, R46, 0x5410, R4 ;  /* 0x000054102e2e7816 */ /* 0x000fe20000000004 */
[----:B------:R-:W-:Y:S01]  /*ced0*/  IMAD.MOV.U32 R4, RZ, RZ, R30 ;  /* 0x000000ffff047224 */ /* 0x000fe200078e001e */
[----:B------:R-:W-:Y:S02]  /*cee0*/  MOV R7, R20 ;  /* 0x0000001400077202 */ /* 0x000fe40000000f00 */
        /* <DEDUP_REMOVED lines=11> */
[----:B------:R-:W-:Y:S02]  /*cfa0*/  MOV R6, R39 ;  /* 0x0000002700067202 */ /* 0x000fe40000000f00 */
[----:B------:R-:W-:Y:S02]  /*cfb0*/  PRMT R46, R16, 0x7610, R46 ;  /* 0x00007610102e7816 */ /* 0x000fe4000000002e */
[----:B------:R-:W-:Y:S02]  /*cfc0*/  PRMT R85, R6, 0x5410, R7 ;  /* 0x0000541006557816 */ /* 0x000fe40000000007 */
[----:B------:R-:W-:Y:S01]  /*cfd0*/  PRMT R83, R4, 0x5410, R5 ;  /* 0x0000541004537816 */ /* 0x000fe20000000005 */
[----:B------:R-:W-:Y:S05]  /*cfe0*/  @P0 BRA `(.L_x_1912) ;  /* 0x0000138000000947 */ /* 0x000fea0003800000 */
[----:B------:R-:W-:Y:S01]  /*cff0*/  ISETP.GE.AND P0, PT, R144, c[0x0][0x27c], PT ;  /* 0x00009f0090007a0c */ /* 0x000fe20003f06270 */
[----:B------:R-:W-:-:S12]  /*d000*/  BSSY B0, `(.L_x_1913) ;  /* 0x0000064000007945 */ /* 0x000fd80003800000 */
[----:B------:R-:W-:Y:S05]  /*d010*/  @P0 BRA `(.L_x_1914) ;  /* 0x0000062000000947 */ /* 0x000fea0003800000 */
[----:B------:R-:W-:Y:S01]  /*d020*/  MOV R5, c[0x0][0x27c] ;  /* 0x00009f0000057a02 */ /* 0x000fe20000000f00 */
[--C-:B------:R-:W-:Y:S01]  /*d030*/  HADD2.F32 R106, -RZ, R97.reuse.H0_H0 ;  /* 0x20000061ff6a7230 */ /* 0x100fe20000004100 */
[----:B------:R-:W-:Y:S01]  /*d040*/  LOP3.LUT R96, R77, 0x38, R144, 0xf8, !PT ;  /* 0x000000384d607812 */ /* 0x000fe200078ef890 */
[----:B------:R-:W-:Y:S01]  /*d050*/  HADD2.F32 R97, -RZ, R97.H1_H1 ;  /* 0x30000061ff617230 */ /* 0x000fe20000004100 */
[----:B------:R-:W-:Y:S01]  /*d060*/  LEA.HI R5, R5, R214, RZ, 0x1d ;  /* 0x000000d605057211 */ /* 0x000fe200078fe8ff */
[--C-:B------:R-:W-:Y:S01]  /*d070*/  HADD2.F32 R112, -RZ, R99.reuse.H0_H0 ;  /* 0x20000063ff707230 */ /* 0x100fe20000004100 */
[----:B------:R-:W-:Y:S01]  /*d080*/  LOP3.LUT R96, R12, R96, R13, 0xf6, !PT ;  /* 0x000000600c607212 */ /* 0x000fe200078ef60d */
[----:B------:R-:W-:Y:S01]  /*d090*/  HADD2.F32 R99, -RZ, R99.H1_H1 ;  /* 0x30000063ff637230 */ /* 0x000fe20000004100 */
[----:B------:R-:W-:Y:S02]  /*d0a0*/  SHF.R.S32.HI R4, RZ, 0x1f, R5 ;  /* 0x0000001fff047819 */ /* 0x000fe40000011405 */
[----:B------:R-:W-:-:S02]  /*d0b0*/  SHF.L.U32 R6, R5, 0x3, RZ ;  /* 0x0000000305067819 */ /* 0x000fc400000006ff */
[----:B------:R-:W-:Y:S02]  /*d0c0*/  LEA.HI R4, R4, R5, RZ, 0x3 ;  /* 0x0000000504047211 */ /* 0x000fe400078f18ff */
[----:B------:R-:W-:Y:S02]  /*d0d0*/  LOP3.LUT R6, R77, 0x38, R6, 0xf8, !PT ;  /* 0x000000384d067812 */ /* 0x000fe400078ef806 */
[----:B------:R-:W-:Y:S02]  /*d0e0*/  SHF.L.U32 R4, R4, 0xa, RZ ;  /* 0x0000000a04047819 */ /* 0x000fe400000006ff */
[----:B------:R-:W-:Y:S02]  /*d0f0*/  LOP3.LUT R5, R6, R13, RZ, 0x3c, !PT ;  /* 0x0000000d06057212 */ /* 0x000fe400078e3cff */
[----:B------:R-:W-:Y:S02]  /*d100*/  LOP3.LUT R4, R4, 0x7fffe000, RZ, 0xc0, !PT ;  /* 0x7fffe00004047812 */ /* 0x000fe400078ec0ff */
[----:B------:R-:W-:-:S02]  /*d110*/  SHF.L.U32 R96, R96, 0x1, RZ ;  /* 0x0000000160607819 */ /* 0x000fc400000006ff */
[----:B------:R-:W-:Y:S02]  /*d120*/  IADD3 R4, R5, R4, R12 ;  /* 0x0000000405047210 */ /* 0x000fe40007ffe00c */
[--C-:B------:R-:W-:Y:S01]  /*d130*/  SHF.R.U32.HI R101, RZ, 0x10, R69.reuse ;  /* 0x00000010ff657819 */ /* 0x100fe20000011645 */
[----:B------:R-:W1:Y:S01]  /*d140*/  LDS.128 R16, [R96+0x18100] ;  /* 0x0181000060107984 */ /* 0x000e620000000c00 */
[----:B------:R-:W-:Y:S02]  /*d150*/  SHF.L.U32 R95, R4, 0x1, RZ ;  /* 0x00000001045f7819 */ /* 0x000fe400000006ff */
[----:B------:R-:W-:Y:S01]  /*d160*/  SHF.R.U64 R68, R68, 0x10, R69 ;  /* 0x0000001044447819 */ /* 0x000fe20000001245 */
[----:B------:R-:W-:Y:S01]  /*d170*/  HADD2.F32 R114, -RZ, R101.H0_H0 ;  /* 0x20000065ff727230 */ /* 0x000fe20000004100 */
[----:B------:R-:W-:Y:S01]  /*d180*/  SHF.R.U64 R69, R74, 0x10, R75 ;  /* 0x000000104a457819 */ /* 0x000fe2000000124b */
[----:B------:R-:W2:Y:S01]  /*d190*/  LDS.128 R4, [R95+0x18100] ;  /* 0x018100005f047984 */ /* 0x000ea20000000c00 */
[----:B------:R-:W-:Y:S01]  /*d1a0*/  SHF.R.U64 R72, R72, 0x10, R73 ;  /* 0x0000001048487819 */ /* 0x000fe20000001249 */
[----:B------:R-:W-:Y:S01]  /*d1b0*/  HADD2.F32 R68, -RZ, R68.H0_H0 ;  /* 0x20000044ff447230 */ /* 0x000fe20000004100 */
[----:B------:R-:W-:Y:S01]  /*d1c0*/  SHF.R.U32.HI R74, RZ, 0x10, R75 ;  /* 0x00000010ff4a7819 */ /* 0x000fe2000001164b */
[----:B------:R-:W-:Y:S01]  /*d1d0*/  HADD2.F32 R101, -RZ, R98.H0_H0 ;  /* 0x20000062ff657230 */ /* 0x000fe20000004100 */
[----:B------:R-:W-:Y:S01]  /*d1e0*/  SHF.R.U32.HI R73, RZ, 0x10, R73 ;  /* 0x00000010ff497819 */ /* 0x000fe20000011649 */
[----:B------:R-:W-:Y:S01]  /*d1f0*/  HADD2.F32 R72, -RZ, R72.H0_H0 ;  /* 0x20000048ff487230 */ /* 0x000fe20000004100 */
[--C-:B------:R-:W-:Y:S01]  /*d200*/  SHF.R.U64 R70, R70, 0x10, R71.reuse ;  /* 0x0000001046467819 */ /* 0x100fe20000001247 */
[----:B------:R-:W-:Y:S01]  /*d210*/  HADD2.F32 R74, -RZ, R74.H0_H0 ;  /* 0x2000004aff4a7230 */ /* 0x000fe20000004100 */
[----:B------:R-:W-:Y:S01]  /*d220*/  SHF.R.U32.HI R71, RZ, 0x10, R71 ;  /* 0x00000010ff477819 */ /* 0x000fe20000011647 */
[----:B------:R-:W-:-:S02]  /*d230*/  HADD2.F32 R118, -RZ, R73.H0_H0 ;  /* 0x20000049ff767230 */ /* 0x000fc40000004100 */
[----:B------:R-:W-:Y:S02]  /*d240*/  HADD2.F32 R73, -RZ, R98.H1_H1 ;  /* 0x30000062ff497230 */ /* 0x000fe40000004100 */
[----:B------:R-:W-:Y:S02]  /*d250*/  HADD2.F32 R70, -RZ, R70.H0_H0 ;  /* 0x20000046ff467230 */ /* 0x000fe40000004100 */
[--C-:B-1----:R-:W-:Y:S02]  /*d260*/  HADD2.F32 R75, -RZ, R17.reuse.H0_H0 ;  /* 0x20000011ff4b7230 */ /* 0x102fe40000004100 */
[----:B------:R-:W-:Y:S02]  /*d270*/  HADD2.F32 R102, -RZ, R16.H0_H0 ;  /* 0x20000010ff667230 */ /* 0x000fe40000004100 */
[----:B------:R-:W-:Y:S01]  /*d280*/  HADD2.F32 R17, -RZ, R17.H1_H1 ;  /* 0x30000011ff117230 */ /* 0x000fe20000004100 */
[----:B------:R-:W-:Y:S01]  /*d290*/  FMUL.FTZ R110, R75, R106 ;  /* 0x0000006a4b6e7220 */ /* 0x000fe20000410000 */
[--C-:B--2---:R-:W-:Y:S01]  /*d2a0*/  HADD2.F32 R105, -RZ, R5.reuse.H0_H0 ;  /* 0x20000005ff697230 */ /* 0x104fe20000004100 */
[-C--:B------:R-:W-:Y:S01]  /*d2b0*/  FMUL.FTZ R120, R102, R97.reuse ;  /* 0x0000006166787220 */ /* 0x080fe20000410000 */
[----:B------:R-:W-:Y:S01]  /*d2c0*/  HADD2.F32 R5, -RZ, R5.H1_H1 ;  /* 0x30000005ff057230 */ /* 0x000fe20000004100 */
[----:B------:R-:W-:Y:S01]  /*d2d0*/  FMUL.FTZ R116, R17, R114 ;  /* 0x0000007211747220 */ /* 0x000fe20000410000 */
[----:B------:R-:W-:Y:S01]  /*d2e0*/  HADD2.F32 R107, -RZ, R4.H0_H0 ;  /* 0x20000004ff6b7230 */ /* 0x000fe20000004100 */
[C---:B------:R-:W-:Y:S01]  /*d2f0*/  FMUL.FTZ R106, R105.reuse, R106 ;  /* 0x0000006a696a7220 */ /* 0x040fe20000410000 */
[----:B------:R-:W-:Y:S01]  /*d300*/  HADD2.F32 R103, -RZ, R16.H1_H1 ;  /* 0x30000010ff677230 */ /* 0x000fe20000004100 */
[----:B------:R-:W-:Y:S01]  /*d310*/  FFMA.FTZ R110, R105, R112, R110 ;  /* 0x00000070696e7223 */ /* 0x000fe2000001006e */
[--C-:B------:R-:W-:Y:S01]  /*d320*/  HADD2.F32 R16, -RZ, R18.reuse.H0_H0 ;  /* 0x20000012ff107230 */ /* 0x100fe20000004100 */
[----:B------:R-:W-:Y:S01]  /*d330*/  FMUL.FTZ R114, R5, R114 ;  /* 0x0000007205727220 */ /* 0x000fe20000410000 */
[----:B------:R-:W-:Y:S01]  /*d340*/  HADD2.F32 R104, -RZ, R18.H1_H1 ;  /* 0x30000012ff687230 */ /* 0x000fe20000004100 */
[C---:B------:R-:W-:Y:S01]  /*d350*/  FMUL.FTZ R97, R107.reuse, R97 ;  /* 0x000000616b617220 */ /* 0x040fe20000410000 */
[----:B------:R-:W-:Y:S01]  /*d360*/  HADD2.F32 R108, -RZ, R4.H1_H1 ;  /* 0x30000004ff6c7230 */ /* 0x000fe20000004100 */
[----:B------:R-:W-:Y:S01]  /*d370*/  FFMA.FTZ R120, R107, R99, R120 ;  /* 0x000000636b787223 */ /* 0x000fe20000010078 */
[--C-:B------:R-:W-:Y:S01]  /*d380*/  HADD2.F32 R18, -RZ, R19.reuse.H0_H0 ;  /* 0x20000013ff127230 */ /* 0x100fe20000004100 */
[----:B------:R-:W-:Y:S01]  /*d390*/  FFMA.FTZ R5, R5, R118, R116 ;  /* 0x0000007605057223 */ /* 0x000fe20000010074 */
[----:B------:R-:W-:Y:S01]  /*d3a0*/  HADD2.F32 R4, -RZ, R6.H0_H0 ;  /* 0x20000006ff047230 */ /* 0x000fe20000004100 */
[-C--:B------:R-:W-:Y:S01]  /*d3b0*/  FMUL.FTZ R111, R103, R68.reuse ;  /* 0x00000044676f7220 */ /* 0x080fe20000410000 */
[--C-:B------:R-:W-:Y:S01]  /*d3c0*/  HADD2.F32 R105, -RZ, R100.reuse.H1_H1 ;  /* 0x30000064ff697230 */ /* 0x100fe20000004100 */
[----:B------:R-:W-:Y:S01]  /*d3d0*/  FMUL.FTZ R98, R18, R101 ;  /* 0x0000006512627220 */ /* 0x000fe20000410000 */
[----:B------:R-:W-:Y:S01]  /*d3e0*/  HADD2.F32 R107, -RZ, R100.H0_H0 ;  /* 0x20000064ff6b7230 */ /* 0x000fe20000004100 */
[-C--:B------:R-:W-:Y:S01]  /*d3f0*/  FMUL.FTZ R100, R16, R73.reuse ;  /* 0x0000004910647220 */ /* 0x080fe20000410000 */
[----:B------:R-:W-:Y:S01]  /*d400*/  HADD2.F32 R19, -RZ, R19.H1_H1 ;  /* 0x30000013ff137230 */ /* 0x000fe20000004100 */
[C---:B------:R-:W-:Y:S01]  /*d410*/  FMUL.FTZ R73, R4.reuse, R73 ;  /* 0x0000004904497220 */ /* 0x040fe20000410000 */
[----:B------:R-:W-:Y:S01]  /*d420*/  HADD2.F32 R116, -RZ, R71.H0_H0 ;  /* 0x20000047ff747230 */ /* 0x000fe20000004100 */
[-C--:B------:R-:W-:Y:S01]  /*d430*/  FFMA.FTZ R71, R4, R105.reuse, R100 ;  /* 0x0000006904477223 */ /* 0x080fe20000010064 */
[----:B------:R-:W-:Y:S01]  /*d440*/  HADD2.F32 R109, -RZ, R6.H1_H1 ;  /* 0x30000006ff6d7230 */ /* 0x000fe20000004100 */
[----:B------:R-:W-:Y:S01]  /*d450*/  FMUL.FTZ R68, R108, R68 ;  /* 0x000000446c447220 */ /* 0x000fe20000410000 */
[--C-:B------:R-:W-:Y:S01]  /*d460*/  HADD2.F32 R6, -RZ, R7.reuse.H0_H0 ;  /* 0x20000007ff067230 */ /* 0x100fe20000004100 */
[----:B------:R-:W-:Y:S01]  /*d470*/  FMUL.FTZ R4, R19, R116 ;  /* 0x0000007413047220 */ /* 0x000fe20000410000 */
[----:B------:R-:W-:Y:S01]  /*d480*/  HADD2.F32 R7, -RZ, R7.H1_H1 ;  /* 0x30000007ff077230 */ /* 0x000fe20000004100 */
[----:B------:R-:W-:Y:S01]  /*d490*/  FFMA.FTZ R73, R16, R105, -R73 ;  /* 0x0000006910497223 */ /* 0x000fe20000010849 */
[----:B------:R-:W-:Y:S01]  /*d4a0*/  F2FP.PACK_AB R5, R5, R110 ;  /* 0x0000006e0505723e */ /* 0x000fe200000000ff */
[----:B------:R-:W-:-:S02]  /*d4b0*/  FMUL.FTZ R101, R6, R101 ;  /* 0x0000006506657220 */ /* 0x000fc40000410000 */
[C---:B------:R-:W-:Y:S02]  /*d4c0*/  FMUL.FTZ R116, R7.reuse, R116 ;  /* 0x0000007407747220 */ /* 0x040fe40000410000 */
[----:B------:R-:W-:Y:S01]  /*d4d0*/  FFMA.FTZ R7, R7, R74, R4 ;  /* 0x0000004a07077223 */ /* 0x000fe20000010004 */
[----:B------:R-:W-:Y:S01]  /*d4e0*/  HADD2.F32 R4, -RZ, R69.H0_H0 ;  /* 0x20000045ff047230 */ /* 0x000fe20000004100 */
[----:B------:R-:W-:Y:S02]  /*d4f0*/  FFMA.FTZ R69, R108, R72, R111 ;  /* 0x000000486c457223 */ /* 0x000fe4000001006f */
[-C--:B------:R-:W-:Y:S02]  /*d500*/  FFMA.FTZ R98, R6, R107.reuse, R98 ;  /* 0x0000006b06627223 */ /* 0x080fe40000010062 */
[-C--:B------:R-:W-:Y:S02]  /*d510*/  FMUL.FTZ R111, R109, R70.reuse ;  /* 0x000000466d6f7220 */ /* 0x080fe40000410000 */
[----:B------:R-:W-:Y:S01]  /*d520*/  FMUL.FTZ R6, R104, R70 ;  /* 0x0000004668067220 */ /* 0x000fe20000410000 */
[----:B------:R-:W-:Y:S01]  /*d530*/  F2FP.PACK_AB R7, R7, R98 ;  /* 0x000000620707723e */ /* 0x000fe200000000ff */
[----:B------:R-:W-:-:S02]  /*d540*/  FFMA.FTZ R101, R18, R107, -R101 ;  /* 0x0000006b12657223 */ /* 0x000fc40000010865 */
[----:B------:R-:W-:Y:S02]  /*d550*/  FFMA.FTZ R106, R75, R112, -R106 ;  /* 0x000000704b6a7223 */ /* 0x000fe4000001086a */
[----:B------:R-:W-:Y:S02]  /*d560*/  FFMA.FTZ R17, R17, R118, -R114 ;  /* 0x0000007611117223 */ /* 0x000fe40000010872 */
[----:B------:R-:W-:Y:S02]  /*d570*/  FFMA.FTZ R97, R102, R99, -R97 ;  /* 0x0000006366617223 */ /* 0x000fe40000010861 */
[----:B------:R-:W-:Y:S01]  /*d580*/  FFMA.FTZ R116, R19, R74, -R116 ;  /* 0x0000004a13747223 */ /* 0x000fe20000010874 */
[----:B------:R-:W-:Y:S01]  /*d590*/  F2FP.PACK_AB R17, R17, R106 ;  /* 0x0000006a1111723e */ /* 0x000fe200000000ff */
[----:B------:R-:W-:Y:S02]  /*d5a0*/  FFMA.FTZ R16, R103, R72, -R68 ;  /* 0x0000004867107223 */ /* 0x000fe40000010844 */
[-C--:B------:R-:W-:Y:S01]  /*d5b0*/  FFMA.FTZ R18, R104, R4.reuse, -R111 ;  /* 0x0000000468127223 */ /* 0x080fe2000001086f */
[----:B------:R-:W-:Y:S01]  /*d5c0*/  F2FP.PACK_AB R19, R116, R101 ;  /* 0x000000657413723e */ /* 0x000fe200000000ff */
[----:B------:R-:W-:Y:S01]  /*d5d0*/  FFMA.FTZ R6, R109, R4, R6 ;  /* 0x000000046d067223 */ /* 0x000fe20000010006 */
[----:B------:R-:W-:-:S02]  /*d5e0*/  F2FP.PACK_AB R16, R16, R97 ;  /* 0x000000611010723e */ /* 0x000fc400000000ff */
[----:B------:R-:W-:Y:S02]  /*d5f0*/  F2FP.PACK_AB R18, R18, R73 ;  /* 0x000000491212723e */ /* 0x000fe400000000ff */
[----:B------:R-:W-:Y:S02]  /*d600*/  F2FP.PACK_AB R4, R69, R120 ;  /* 0x000000784504723e */ /* 0x000fe400000000ff */
[----:B------:R-:W-:Y:S01]  /*d610*/  F2FP.PACK_AB R6, R6, R71 ;  /* 0x000000470606723e */ /* 0x000fe200000000ff */
[----:B------:R1:W-:Y:S04]  /*d620*/  STS.128 [R96+0x18100], R16 ;  /* 0x0181001060007388 */ /* 0x0003e80000000c00 */
[----:B------:R1:W-:Y:S02]  /*d630*/  STS.128 [R95+0x18100], R4 ;  /* 0x018100045f007388 */ /* 0x0003e40000000c00 */
.L_x_1914:
[----:B------:R-:W-:Y:S05]  /*d640*/  BSYNC B0 ;  /* 0x0000000000007941 */ /* 0x000fea0003800000 */
.L_x_1913:
[----:B------:R-:W-:Y:S01]  /*d650*/  ISETP.GE.AND P0, PT, R139, c[0x0][0x27c], PT ;  /* 0x00009f008b007a0c */ /* 0x000fe20003f06270 */
[----:B------:R-:W-:-:S12]  /*d660*/  BSSY B0, `(.L_x_1915) ;  /* 0x0000068000007945 */ /* 0x000fd80003800000 */
[----:B------:R-:W-:Y:S05]  /*d670*/  @P0 BRA `(.L_x_1916) ;  /* 0x0000066000000947 */ /* 0x000fea0003800000 */
[----:B-1----:R-:W-:Y:S01]  /*d680*/  MOV R4, c[0x0][0x27c] ;  /* 0x00009f0000047a02 */ /* 0x002fe20000000f00 */
[--C-:B------:R-:W-:Y:S01]  /*d690*/  HADD2.F32 R74, -RZ, R14.reuse.H0_H0 ;  /* 0x2000000eff4a7230 */ /* 0x100fe20000004100 */
[----:B------:R-:W-:Y:S01]  /*d6a0*/  LEA.HI R68, R84, R139, RZ, 0x6 ;  /* 0x0000008b54447211 */ /* 0x000fe200078f30ff */
[----:B------:R-:W-:Y:S01]  /*d6b0*/  HADD2.F32 R14, -RZ, R14.H1_H1 ;  /* 0x3000000eff0e7230 */ /* 0x000fe20000004100 */
[----:B------:R-:W-:Y:S01]  /*d6c0*/  LEA.HI R7, R4, R81, RZ, 0x1d ;  /* 0x0000005104077211 */ /* 0x000fe200078fe8ff */
[--C-:B------:R-:W-:Y:S01]  /*d6d0*/  HADD2.F32 R100, -RZ, R93.reuse.H0_H0 ;  /* 0x2000005dff647230 */ /* 0x100fe20000004100 */
[----:B------:R-:W-:Y:S01]  /*d6e0*/  LOP3.LUT R6, R77, 0x38, R82, 0xf8, !PT ;  /* 0x000000384d067812 */ /* 0x000fe200078ef852 */
[----:B------:R-:W-:Y:S01]  /*d6f0*/  HADD2.F32 R108, -RZ, R93.H1_H1 ;  /* 0x3000005dff6c7230 */ /* 0x000fe20000004100 */
[----:B------:R-:W-:Y:S01]  /*d700*/  SHF.R.S32.HI R4, RZ, 0x1f, R7 ;  /* 0x0000001fff047819 */ /* 0x000fe20000011407 */
[----:B------:R-:W-:Y:S01]  /*d710*/  HADD2.F32 R93, -RZ, R94.H1_H1 ;  /* 0x3000005eff5d7230 */ /* 0x000fe20000004100 */
[----:B------:R-:W-:-:S02]  /*d720*/  SHF.L.U32 R68, R68, 0x7, RZ ;  /* 0x0000000744447819 */ /* 0x000fc400000006ff */
[----:B------:R-:W-:Y:S02]  /*d730*/  LOP3.LUT R5, R6, R13, RZ, 0x3c, !PT ;  /* 0x0000000d06057212 */ /* 0x000fe400078e3cff */
[----:B------:R-:W-:Y:S02]  /*d740*/  SHF.L.U32 R6, R7, 0x3, RZ ;  /* 0x0000000307067819 */ /* 0x000fe400000006ff */
[----:B------:R-:W-:Y:S02]  /*d750*/  LEA.HI R4, R4, R7, RZ, 0x3 ;  /* 0x0000000704047211 */ /* 0x000fe400078f18ff */
[----:B------:R-:W-:Y:S02]  /*d760*/  LOP3.LUT R68, R68, 0xffffe000, RZ, 0xc0, !PT ;  /* 0xffffe00044447812 */ /* 0x000fe400078ec0ff */
[----:B------:R-:W-:Y:S02]  /*d770*/  LOP3.LUT R6, R77, 0x38, R6, 0xf8, !PT ;  /* 0x000000384d067812 */ /* 0x000fe400078ef806 */
[----:B------:R-:W-:-:S02]  /*d780*/  SHF.L.U32 R4, R4, 0xa, RZ ;  /* 0x0000000a04047819 */ /* 0x000fc400000006ff */
[--C-:B------:R-:W-:Y:S02]  /*d790*/  IADD3 R68, R5, R68, R12.reuse ;  /* 0x0000004405447210 */ /* 0x100fe40007ffe00c */
[----:B------:R-:W-:Y:S02]  /*d7a0*/  LOP3.LUT R5, R6, R13, RZ, 0x3c, !PT ;  /* 0x0000000d06057212 */ /* 0x000fe400078e3cff */
[----:B------:R-:W-:Y:S02]  /*d7b0*/  LOP3.LUT R4, R4, 0x7fffe000, RZ, 0xc0, !PT ;  /* 0x7fffe00004047812 */ /* 0x000fe400078ec0ff */
[----:B------:R-:W-:Y:S02]  /*d7c0*/  LEA R68, R68, 0x18100, 0x1 ;  /* 0x0001810044447811 */ /* 0x000fe400078e08ff */
[----:B------:R-:W-:Y:S02]  /*d7d0*/  IADD3 R4, R5, R4, R12 ;  /* 0x0000000405047210 */ /* 0x000fe40007ffe00c */
[----:B------:R-:W-:Y:S01]  /*d7e0*/  SHF.R.U64 R56, R56, 0x10, R57 ;  /* 0x0000001038387819 */ /* 0x000fe20000001239 */
[----:B------:R-:W1:Y:S01]  /*d7f0*/  LDS.128 R16, [R68] ;  /* 0x0000000044107984 */ /* 0x000e620000000c00 */
[----:B------:R-:W-:-:S02]  /*d800*/  SHF.L.U32 R69, R4, 0x1, RZ ;  /* 0x0000000104457819 */ /* 0x000fc400000006ff */
[----:B------:R-:W-:Y:S01]  /*d810*/  SHF.R.U32.HI R70, RZ, 0x10, R57 ;  /* 0x00000010ff467819 */ /* 0x000fe20000011639 */
[----:B------:R-:W-:Y:S01]  /*d820*/  HADD2.F32 R99, -RZ, R56.H0_H0 ;  /* 0x20000038ff637230 */ /* 0x000fe20000004100 */
[----:B------:R-:W-:Y:S01]  /*d830*/  SHF.R.U64 R57, R62, 0x10, R63 ;  /* 0x000000103e397819 */ /* 0x000fe2000000123f */
[----:B------:R-:W2:Y:S01]  /*d840*/  LDS.128 R4, [R69+0x18100] ;  /* 0x0181000045047984 */ /* 0x000ea20000000c00 */
[----:B------:R-:W-:Y:S01]  /*d850*/  SHF.R.U64 R60, R60, 0x10, R61 ;  /* 0x000000103c3c7819 */ /* 0x000fe2000000123d */
[----:B------:R-:W-:Y:S01]  /*d860*/  HADD2.F32 R70, -RZ, R70.H0_H0 ;  /* 0x20000046ff467230 */ /* 0x000fe20000004100 */
[----:B------:R-:W-:Y:S01]  /*d870*/  SHF.R.U32.HI R62, RZ, 0x10, R63 ;  /* 0x00000010ff3e7819 */ /* 0x000fe2000001163f */
[----:B------:R-:W-:Y:S01]  /*d880*/  HADD2.F32 R56, -RZ, R57.H0_H0 ;  /* 0x20000039ff387230 */ /* 0x000fe20000004100 */
[----:B------:R-:W-:Y:S02]  /*d890*/  SHF.R.U32.HI R61, RZ, 0x10, R61 ;  /* 0x00000010ff3d7819 */ /* 0x000fe4000001163d */
[--C-:B------:R-:W-:Y:S01]  /*d8a0*/  SHF.R.U64 R58, R58, 0x10, R59.reuse ;  /* 0x000000103a3a7819 */ /* 0x100fe2000000123b */
[----:B------:R-:W-:Y:S01]  /*d8b0*/  HADD2.F32 R62, -RZ, R62.H0_H0 ;  /* 0x2000003eff3e7230 */ /* 0x000fe20000004100 */
[----:B------:R-:W-:Y:S01]  /*d8c0*/  SHF.R.U32.HI R59, RZ, 0x10, R59 ;  /* 0x00000010ff3b7819 */ /* 0x000fe2000001163b */
[----:B------:R-:W-:-:S02]  /*d8d0*/  HADD2.F32 R104, -RZ, R61.H0_H0 ;  /* 0x2000003dff687230 */ /* 0x000fc40000004100 */
[----:B------:R-:W-:Y:S02]  /*d8e0*/  HADD2.F32 R61, -RZ, R15.H1_H1 ;  /* 0x3000000fff3d7230 */ /* 0x000fe40000004100 */
[----:B------:R-:W-:Y:S02]  /*d8f0*/  HADD2.F32 R58, -RZ, R58.H0_H0 ;  /* 0x2000003aff3a7230 */ /* 0x000fe40000004100 */
[----:B-1----:R-:W-:Y:S02]  /*d900*/  HADD2.F32 R63, -RZ, R17.H0_H0 ;  /* 0x20000011ff3f7230 */ /* 0x002fe40000004100 */
[--C-:B------:R-:W-:Y:S02]  /*d910*/  HADD2.F32 R71, -RZ, R16.reuse.H0_H0 ;  /* 0x20000010ff477230 */ /* 0x100fe40000004100 */
[----:B------:R-:W-:Y:S01]  /*d920*/  HADD2.F32 R72, -RZ, R16.H1_H1 ;  /* 0x30000010ff487230 */ /* 0x000fe20000004100 */
[----:B------:R-:W-:Y:S01]  /*d930*/  FMUL.FTZ R98, R63, R74 ;  /* 0x0000004a3f627220 */ /* 0x000fe20000410000 */
[----:B--2---:R-:W-:Y:S01]  /*d940*/  HADD2.F32 R75, -RZ, R5.H0_H0 ;  /* 0x20000005ff4b7230 */ /* 0x004fe20000004100 */
[----:B------:R-:W-:Y:S01]  /*d950*/  FMUL.FTZ R106, R71, R14 ;  /* 0x0000000e476a7220 */ /* 0x000fe20000410000 */
[----:B------:R-:W-:-:S02]  /*d960*/  HADD2.F32 R95, -RZ, R4.H0_H0 ;  /* 0x20000004ff5f7230 */ /* 0x000fc40000004100 */
[--C-:B------:R-:W-:Y:S01]  /*d970*/  HADD2.F32 R16, -RZ, R18.reuse.H0_H0 ;  /* 0x20000012ff107230 */ /* 0x100fe20000004100 */
[C---:B------:R-:W-:Y:S01]  /*d980*/  FMUL.FTZ R74, R75.reuse, R74 ;  /* 0x0000004a4b4a7220 */ /* 0x040fe20000410000 */
[----:B------:R-:W-:Y:S01]  /*d990*/  HADD2.F32 R73, -RZ, R18.H1_H1 ;  /* 0x30000012ff497230 */ /* 0x000fe20000004100 */
[----:B------:R-:W-:Y:S01]  /*d9a0*/  FFMA.FTZ R98, R75, R100, R98 ;  /* 0x000000644b627223 */ /* 0x000fe20000010062 */
[----:B------:R-:W-:Y:S01]  /*d9b0*/  HADD2.F32 R96, -RZ, R4.H1_H1 ;  /* 0x30000004ff607230 */ /* 0x000fe20000004100 */
[C---:B------:R-:W-:Y:S01]  /*d9c0*/  FMUL.FTZ R14, R95.reuse, R14 ;  /* 0x0000000e5f0e7220 */ /* 0x040fe20000410000 */
[----:B------:R-:W-:Y:S01]  /*d9d0*/  HADD2.F32 R18, -RZ, R19.H0_H0 ;  /* 0x20000013ff127230 */ /* 0x000fe20000004100 */
[----:B------:R-:W-:Y:S01]  /*d9e0*/  FFMA.FTZ R106, R95, R108, R106 ;  /* 0x0000006c5f6a7223 */ /* 0x000fe2000001006a */
[----:B------:R-:W-:Y:S01]  /*d9f0*/  HADD2.F32 R4, -RZ, R6.H0_H0 ;  /* 0x20000006ff047230 */ /* 0x000fe20000004100 */
[----:B------:R-:W-:Y:S01]  /*da00*/  FFMA.FTZ R74, R63, R100, -R74 ;  /* 0x000000643f4a7223 */ /* 0x000fe2000001084a */
[----:B------:R-:W-:Y:S01]  /*da10*/  HADD2.F32 R75, -RZ, R15.H0_H0 ;  /* 0x2000000fff4b7230 */ /* 0x000fe20000004100 */
[-C--:B------:R-:W-:Y:S01]  /*da20*/  FMUL.FTZ R15, R16, R61.reuse ;  /* 0x0000003d100f7220 */ /* 0x080fe20000410000 */
[----:B------:R-:W-:Y:S01]  /*da30*/  HADD2.F32 R95, -RZ, R94.H0_H0 ;  /* 0x2000005eff5f7230 */ /* 0x000fe20000004100 */
[C---:B------:R-:W-:Y:S01]  /*da40*/  FMUL.FTZ R61, R4.reuse, R61 ;  /* 0x0000003d043d7220 */ /* 0x040fe20000410000 */
[----:B------:R-:W-:Y:S01]  /*da50*/  HADD2.F32 R19, -RZ, R19.H1_H1 ;  /* 0x30000013ff137230 */ /* 0x000fe20000004100 */
[----:B------:R-:W-:Y:S01]  /*da60*/  FFMA.FTZ R15, R4, R93, R15 ;  /* 0x0000005d040f7223 */ /* 0x000fe2000001000f */
[----:B------:R-:W-:Y:S01]  /*da70*/  HADD2.F32 R94, -RZ, R59.H0_H0 ;  /* 0x2000003bff5e7230 */ /* 0x000fe20000004100 */
[----:B------:R-:W-:Y:S01]  /*da80*/  FMUL.FTZ R59, R18, R75 ;  /* 0x0000004b123b7220 */ /* 0x000fe20000410000 */
[----:B------:R-:W-:Y:S01]  /*da90*/  HADD2.F32 R97, -RZ, R6.H1_H1 ;  /* 0x30000006ff617230 */ /* 0x000fe20000004100 */
[----:B------:R-:W-:Y:S01]  /*daa0*/  FFMA.FTZ R14, R71, R108, -R14 ;  /* 0x0000006c470e7223 */ /* 0x000fe2000001080e */
[--C-:B------:R-:W-:Y:S01]  /*dab0*/  HADD2.F32 R6, -RZ, R7.reuse.H0_H0 ;  /* 0x20000007ff067230 */ /* 0x100fe20000004100 */
[-C--:B------:R-:W-:Y:S01]  /*dac0*/  FMUL.FTZ R4, R19, R94.reuse ;  /* 0x0000005e13047220 */ /* 0x080fe20000410000 */
[----:B------:R-:W-:Y:S01]  /*dad0*/  HADD2.F32 R7, -RZ, R7.H1_H1 ;  /* 0x30000007ff077230 */ /* 0x000fe20000004100 */
[----:B------:R-:W-:Y:S01]  /*dae0*/  FFMA.FTZ R61, R16, R93, -R61 ;  /* 0x0000005d103d7223 */ /* 0x000fe2000001083d */
[----:B------:R-:W-:Y:S01]  /*daf0*/  HADD2.F32 R17, -RZ, R17.H1_H1 ;  /* 0x30000011ff117230 */ /* 0x000fe20000004100 */
[----:B------:R-:W-:Y:S01]  /*db00*/  FMUL.FTZ R75, R6, R75 ;  /* 0x0000004b064b7220 */ /* 0x000fe20000410000 */
[----:B------:R-:W-:Y:S01]  /*db10*/  HADD2.F32 R5, -RZ, R5.H1_H1 ;  /* 0x30000005ff057230 */ /* 0x000fe20000004100 */
[----:B------:R-:W-:-:S02]  /*db20*/  FMUL.FTZ R94, R7, R94 ;  /* 0x0000005e075e7220 */ /* 0x000fc40000410000 */
[----:B------:R-:W-:Y:S01]  /*db30*/  FFMA.FTZ R4, R7, R62, R4 ;  /* 0x0000003e07047223 */ /* 0x000fe20000010004 */
[----:B------:R-:W-:Y:S01]  /*db40*/  HADD2.F32 R7, -RZ, R60.H0_H0 ;  /* 0x2000003cff077230 */ /* 0x000fe20000004100 */
[----:B------:R-:W-:Y:S02]  /*db50*/  FFMA.FTZ R59, R6, R95, R59 ;  /* 0x0000005f063b7223 */ /* 0x000fe4000001003b */
[----:B------:R-:W-:Y:S02]  /*db60*/  FMUL.FTZ R102, R17, R70 ;  /* 0x0000004611667220 */ /* 0x000fe40000410000 */
[----:B------:R-:W-:Y:S02]  /*db70*/  FMUL.FTZ R60, R72, R99 ;  /* 0x00000063483c7220 */ /* 0x000fe40000410000 */
[----:B------:R-:W-:Y:S02]  /*db80*/  FMUL.FTZ R6, R73, R58 ;  /* 0x0000003a49067220 */ /* 0x000fe40000410000 */
        /* <DEDUP_REMOVED lines=10> */
[----:B------:R-:W-:Y:S01]  /*dc30*/  FFMA.FTZ R5, R5, R104, R102 ;  /* 0x0000006805057223 */ /* 0x000fe20000010066 */
[----:B------:R-:W-:Y:S01]  /*dc40*/  F2FP.PACK_AB R16, R99, R14 ;  /* 0x0000000e6310723e */ /* 0x000fe200000000ff */
[----:B------:R-:W-:Y:S01]  /*dc50*/  FFMA.FTZ R57, R96, R7, R60 ;  /* 0x0000000760397223 */ /* 0x000fe2000001003c */
[----:B------:R-:W-:Y:S01]  /*dc60*/  F2FP.PACK_AB R7, R4, R59 ;  /* 0x0000003b0407723e */ /* 0x000fe200000000ff */
[----:B------:R-:W-:Y:S01]  /*dc70*/  FFMA.FTZ R6, R97, R56, R6 ;  /* 0x0000003861067223 */ /* 0x000fe20000010006 */
[----:B------:R-:W-:-:S02]  /*dc80*/  F2FP.PACK_AB R18, R18, R61 ;  /* 0x0000003d1212723e */ /* 0x000fc400000000ff */
[----:B------:R-:W-:Y:S02]  /*dc90*/  F2FP.PACK_AB R5, R5, R98 ;  /* 0x000000620505723e */ /* 0x000fe400000000ff */
[----:B------:R-:W-:Y:S01]  /*dca0*/  F2FP.PACK_AB R4, R57, R106 ;  /* 0x0000006a3904723e */ /* 0x000fe200000000ff */
[----:B------:R1:W-:Y:S01]  /*dcb0*/  STS.128 [R68], R16 ;  /* 0x0000001044007388 */ /* 0x0003e20000000c00 */
[----:B------:R-:W-:-:S05]  /*dcc0*/  F2FP.PACK_AB R6, R6, R15 ;  /* 0x0000000f0606723e */ /* 0x000fca00000000ff */
[----:B------:R1:W-:Y:S02]  /*dcd0*/  STS.128 [R69+0x18100], R4 ;  /* 0x0181000445007388 */ /* 0x0003e40000000c00 */
.L_x_1916:
[----:B------:R-:W-:Y:S05]  /*dce0*/  BSYNC B0 ;  /* 0x0000000000007941 */ /* 0x000fea0003800000 */
.L_x_1915:
[----:B------:R-:W-:-:S13]  /*dcf0*/  ISETP.GE.AND P0, PT, R138, c[0x0][0x27c], PT ;  /* 0x00009f008a007a0c */ /* 0x000fda0003f06270 */
[----:B------:R-:W-:Y:S05]  /*dd00*/  @P0 BRA `(.L_x_1912) ;  /* 0x0000066000000947 */ /* 0x000fea0003800000 */
[----:B-1----:R-:W-:Y:S01]  /*dd10*/  MOV R6, c[0x0][0x27c] ;  /* 0x00009f0000067a02 */ /* 0x002fe20000000f00 */
[----:B------:R-:W-:Y:S01]  /*dd20*/  HADD2.F32 R58, -RZ, R89.H0_H0 ;  /* 0x20000059ff3a7230 */ /* 0x000fe20000004100 */
[----:B------:R-:W-:Y:S01]  /*dd30*/  LOP3.LUT R14, R77, 0x38, R66, 0xf8, !PT ;  /* 0x000000384d0e7812 */ /* 0x000fe200078ef842 */
[----:B------:R-:W-:Y:S01]  /*dd40*/  HADD2.F32 R70, -RZ, R91.H0_H0 ;  /* 0x2000005bff467230 */ /* 0x000fe20000004100 */
[----:B------:R-:W-:Y:S01]  /*dd50*/  LEA.HI R7, R6, R65, RZ, 0x1d ;  /* 0x0000004106077211 */ /* 0x000fe200078fe8ff */
[----:B------:R-:W-:Y:S01]  /*dd60*/  HADD2.F32 R72, -RZ, R90.H0_H0 ;  /* 0x2000005aff487230 */ /* 0x000fe20000004100 */
[----:B------:R-:W-:Y:S01]  /*dd70*/  LEA.HI R4, R67, R138, RZ, 0x6 ;  /* 0x0000008a43047211 */ /* 0x000fe200078f30ff */
[----:B------:R-:W-:Y:S01]  /*dd80*/  HADD2.F32 R94, -RZ, R92.H0_H0 ;  /* 0x2000005cff5e7230 */ /* 0x000fe20000004100 */
[----:B------:R-:W-:Y:S01]  /*dd90*/  SHF.R.S32.HI R6, RZ, 0x1f, R7 ;  /* 0x0000001fff067819 */ /* 0x000fe20000011407 */
[----:B------:R-:W-:Y:S01]  /*dda0*/  HADD2.F32 R89, -RZ, R89.H1_H1 ;  /* 0x30000059ff597230 */ /* 0x000fe20000004100 */
[----:B------:R-:W-:Y:S01]  /*ddb0*/  LOP3.LUT R5, R14, R13, RZ, 0x3c, !PT ;  /* 0x0000000d0e057212 */ /* 0x000fe200078e3cff */
[----:B------:R-:W-:Y:S01]  /*ddc0*/  HADD2.F32 R91, -RZ, R91.H1_H1 ;  /* 0x3000005bff5b7230 */ /* 0x000fe20000004100 */
[----:B------:R-:W-:-:S02]  /*ddd0*/  SHF.L.U32 R14, R7, 0x3, RZ ;  /* 0x00000003070e7819 */ /* 0x000fc400000006ff */
[----:B------:R-:W-:Y:S02]  /*dde0*/  SHF.L.U32 R4, R4, 0x7, RZ ;  /* 0x0000000704047819 */ /* 0x000fe400000006ff */
[----:B------:R-:W-:Y:S02]  /*ddf0*/  LEA.HI R6, R6, R7, RZ, 0x3 ;  /* 0x0000000706067211 */ /* 0x000fe400078f18ff */
[----:B------:R-:W-:Y:S02]  /*de00*/  LOP3.LUT R14, R77, 0x38, R14, 0xf8, !PT ;  /* 0x000000384d0e7812 */ /* 0x000fe400078ef80e */
[----:B------:R-:W-:Y:S02]  /*de10*/  LOP3.LUT R4, R4, 0xffffe000, RZ, 0xc0, !PT ;  /* 0xffffe00004047812 */ /* 0x000fe400078ec0ff */
[----:B------:R-:W-:Y:S02]  /*de20*/  SHF.L.U32 R6, R6, 0xa, RZ ;  /* 0x0000000a06067819 */ /* 0x000fe400000006ff */
[----:B------:R-:W-:-:S02]  /*de30*/  LOP3.LUT R13, R14, R13, RZ, 0x3c, !PT ;  /* 0x0000000d0e0d7212 */ /* 0x000fc400078e3cff */
[--C-:B------:R-:W-:Y:S02]  /*de40*/  IADD3 R4, R5, R4, R12.reuse ;  /* 0x0000000405047210 */ /* 0x100fe40007ffe00c */
[----:B------:R-:W-:Y:S02]  /*de50*/  LOP3.LUT R14, R6, 0x7fffe000, RZ, 0xc0, !PT ;  /* 0x7fffe000060e7812 */ /* 0x000fe400078ec0ff */
[----:B------:R-:W-:Y:S02]  /*de60*/  LEA R16, R4, 0x18100, 0x1 ;  /* 0x0001810004107811 */ /* 0x000fe400078e08ff */
[----:B------:R-:W-:Y:S02]  /*de70*/  IADD3 R13, R13, R14, R12 ;  /* 0x0000000e0d0d7210 */ /* 0x000fe40007ffe00c */
[----:B------:R-:W-:Y:S01]  /*de80*/  SHF.R.U64 R18, R52, 0x10, R53 ;  /* 0x0000001034127819 */ /* 0x000fe20000001235 */
[----:B------:R-:W1:Y:S01]  /*de90*/  LDS.128 R4, [R16] ;  /* 0x0000000010047984 */ /* 0x000e620000000c00 */
[----:B------:R-:W-:-:S02]  /*dea0*/  SHF.L.U32 R17, R13, 0x1, RZ ;  /* 0x000000010d117819 */ /* 0x000fc400000006ff */
[----:B------:R-:W-:Y:S02]  /*deb0*/  SHF.R.U32.HI R52, RZ, 0x10, R53 ;  /* 0x00000010ff347819 */ /* 0x000fe40000011635 */
[--C-:B------:R-:W-:Y:S01]  /*dec0*/  SHF.R.U64 R19, R48, 0x10, R49.reuse ;  /* 0x0000001030137819 */ /* 0x100fe20000001231 */
[----:B------:R-:W2:Y:S01]  /*ded0*/  LDS.128 R12, [R17+0x18100] ;  /* 0x01810000110c7984 */ /* 0x000ea20000000c00 */
[----:B------:R-:W-:Y:S01]  /*dee0*/  SHF.R.U32.HI R49, RZ, 0x10, R49 ;  /* 0x00000010ff317819 */ /* 0x000fe20000011631 */
[----:B------:R-:W-:Y:S01]  /*def0*/  HADD2.F32 R52, -RZ, R52.H0_H0 ;  /* 0x20000034ff347230 */ /* 0x000fe20000004100 */
[--C-:B------:R-:W-:Y:S02]  /*df00*/  SHF.R.U64 R48, R54, 0x10, R55.reuse ;  /* 0x0000001036307819 */ /* 0x100fe40000001237 */
[----:B------:R-:W-:Y:S01]  /*df10*/  SHF.R.U32.HI R54, RZ, 0x10, R55 ;  /* 0x00000010ff367819 */ /* 0x000fe20000011637 */
[----:B------:R-:W-:Y:S01]  /*df20*/  HADD2.F32 R49, -RZ, R49.H0_H0 ;  /* 0x20000031ff317230 */ /* 0x000fe20000004100 */
[--C-:B------:R-:W-:Y:S01]  /*df30*/  SHF.R.U64 R50, R50, 0x10, R51.reuse ;  /* 0x0000001032327819 */ /* 0x100fe20000001233 */
[----:B------:R-:W-:Y:S01]  /*df40*/  HADD2.F32 R69, -RZ, R48.H0_H0 ;  /* 0x20000030ff457230 */ /* 0x000fe20000004100 */
[----:B------:R-:W-:Y:S01]  /*df50*/  SHF.R.U32.HI R51, RZ, 0x10, R51 ;  /* 0x00000010ff337819 */ /* 0x000fe20000011633 */
[----:B------:R-:W-:-:S02]  /*df60*/  HADD2.F32 R96, -RZ, R54.H0_H0 ;  /* 0x20000036ff607230 */ /* 0x000fc40000004100 */
[----:B------:R-:W-:Y:S02]  /*df70*/  HADD2.F32 R63, -RZ, R50.H0_H0 ;  /* 0x20000032ff3f7230 */ /* 0x000fe40000004100 */
[--C-:B-1----:R-:W-:Y:S02]  /*df80*/  HADD2.F32 R53, -RZ, R5.reuse.H0_H0 ;  /* 0x20000005ff357230 */ /* 0x102fe40000004100 */
[----:B------:R-:W-:Y:S02]  /*df90*/  HADD2.F32 R55, -RZ, R5.H1_H1 ;  /* 0x30000005ff377230 */ /* 0x000fe40000004100 */
[----:B------:R-:W-:Y:S01]  /*dfa0*/  HADD2.F32 R5, -RZ, R7.H0_H0 ;  /* 0x20000007ff057230 */ /* 0x000fe20000004100 */
[----:B------:R-:W-:Y:S01]  /*dfb0*/  FMUL.FTZ R68, R53, R58 ;  /* 0x0000003a35447220 */ /* 0x000fe20000410000 */
[--C-:B--2---:R-:W-:Y:S02]  /*dfc0*/  HADD2.F32 R59, -RZ, R13.reuse.H0_H0 ;  /* 0x2000000dff3b7230 */ /* 0x104fe40000004100 */
[----:B------:R-:W-:Y:S01]  /*dfd0*/  HADD2.F32 R60, -RZ, R13.H1_H1 ;  /* 0x3000000dff3c7230 */ /* 0x000fe20000004100 */
[----:B------:R-:W-:Y:S01]  /*dfe0*/  FMUL.FTZ R74, R5, R72 ;  /* 0x00000048054a7220 */ /* 0x000fe20000410000 */
[----:B------:R-:W-:Y:S01]  /*dff0*/  HADD2.F32 R13, -RZ, R15.H0_H0 ;  /* 0x2000000fff0d7230 */ /* 0x000fe20000004100 */
[C---:B------:R-:W-:Y:S01]  /*e000*/  FMUL.FTZ R58, R59.reuse, R58 ;  /* 0x0000003a3b3a7220 */ /* 0x040fe20000410000 */
[----:B------:R-:W-:Y:S01]  /*e010*/  HADD2.F32 R7, -RZ, R7.H1_H1 ;  /* 0x30000007ff077230 */ /* 0x000fe20000004100 */
[----:B------:R-:W-:Y:S01]  /*e020*/  FFMA.FTZ R68, R59, R70, R68 ;  /* 0x000000463b447223 */ /* 0x000fe20000010044 */
[--C-:B------:R-:W-:Y:S01]  /*e030*/  HADD2.F32 R56, -RZ, R4.reuse.H0_H0 ;  /* 0x20000004ff387230 */ /* 0x100fe20000004100 */
[-C--:B------:R-:W-:Y:S01]  /*e040*/  FMUL.FTZ R59, R55, R49.reuse ;  /* 0x00000031373b7220 */ /* 0x080fe20000410000 */
[----:B------:R-:W-:Y:S01]  /*e050*/  HADD2.F32 R15, -RZ, R15.H1_H1 ;  /* 0x3000000fff0f7230 */ /* 0x000fe20000004100 */
[C---:B------:R-:W-:Y:S01]  /*e060*/  FMUL.FTZ R49, R60.reuse, R49 ;  /* 0x000000313c317220 */ /* 0x040fe20000410000 */
[----:B------:R-:W-:Y:S01]  /*e070*/  HADD2.F32 R57, -RZ, R4.H1_H1 ;  /* 0x30000004ff397230 */ /* 0x000fe20000004100 */
[----:B------:R-:W-:Y:S01]  /*e080*/  FFMA.FTZ R59, R60, R52, R59 ;  /* 0x000000343c3b7223 */ /* 0x000fe2000001003b */
[----:B------:R-:W-:Y:S01]  /*e090*/  HADD2.F32 R60, -RZ, R51.H0_H0 ;  /* 0x20000033ff3c7230 */ /* 0x000fe20000004100 */
[C---:B------:R-:W-:Y:S01]  /*e0a0*/  FMUL.FTZ R72, R13.reuse, R72 ;  /* 0x000000480d487220 */ /* 0x040fe20000410000 */
[----:B------:R-:W-:Y:S01]  /*e0b0*/  HADD2.F32 R4, -RZ, R6.H0_H0 ;  /* 0x20000006ff047230 */ /* 0x000fe20000004100 */
[----:B------:R-:W-:Y:S01]  /*e0c0*/  FFMA.FTZ R74, R13, R94, R74 ;  /* 0x0000005e0d4a7223 */ /* 0x000fe2000001004a */
[----:B------:R-:W-:Y:S01]  /*e0d0*/  HADD2.F32 R61, -RZ, R12.H0_H0 ;  /* 0x2000000cff3d7230 */ /* 0x000fe20000004100 */
[-C--:B------:R-:W-:Y:S01]  /*e0e0*/  FMUL.FTZ R54, R7, R60.reuse ;  /* 0x0000003c07367220 */ /* 0x080fe20000410000 */
[----:B------:R-:W-:Y:S01]  /*e0f0*/  HADD2.F32 R13, -RZ, R90.H1_H1 ;  /* 0x3000005aff0d7230 */ /* 0x000fe20000004100 */
[-C--:B------:R-:W-:Y:S01]  /*e100*/  FMUL.FTZ R90, R56, R89.reuse ;  /* 0x00000059385a7220 */ /* 0x080fe20000410000 */
[----:B------:R-:W-:Y:S01]  /*e110*/  HADD2.F32 R62, -RZ, R12.H1_H1 ;  /* 0x3000000cff3e7230 */ /* 0x000fe20000004100 */
[C---:B------:R-:W-:Y:S01]  /*e120*/  FMUL.FTZ R60, R15.reuse, R60 ;  /* 0x0000003c0f3c7220 */ /* 0x040fe20000410000 */
[----:B------:R-:W-:Y:S01]  /*e130*/  HADD2.F32 R12, -RZ, R14.H0_H0 ;  /* 0x2000000eff0c7230 */ /* 0x000fe20000004100 */
[----:B------:R-:W-:Y:S01]  /*e140*/  FFMA.FTZ R15, R15, R96, R54 ;  /* 0x000000600f0f7223 */ /* 0x000fe20000010036 */
[----:B------:R-:W-:Y:S01]  /*e150*/  HADD2.F32 R51, -RZ, R92.H1_H1 ;  /* 0x3000005cff337230 */ /* 0x000fe20000004100 */
[C---:B------:R-:W-:Y:S01]  /*e160*/  FMUL.FTZ R89, R61.reuse, R89 ;  /* 0x000000593d597220 */ /* 0x040fe20000410000 */
[----:B------:R-:W-:Y:S01]  /*e170*/  HADD2.F32 R6, -RZ, R6.H1_H1 ;  /* 0x30000006ff067230 */ /* 0x000fe20000004100 */
[----:B------:R-:W-:Y:S01]  /*e180*/  FFMA.FTZ R90, R61, R91, R90 ;  /* 0x0000005b3d5a7223 */ /* 0x000fe2000001005a */
[----:B------:R-:W-:Y:S01]  /*e190*/  HADD2.F32 R61, -RZ, R19.H0_H0 ;  /* 0x20000013ff3d7230 */ /* 0x000fe20000004100 */
[-C--:B------:R-:W-:Y:S01]  /*e1a0*/  FMUL.FTZ R54, R4, R13.reuse ;  /* 0x0000000d04367220 */ /* 0x080fe20000410000 */
[----:B------:R-:W-:Y:S01]  /*e1b0*/  HADD2.F32 R14, -RZ, R14.H1_H1 ;  /* 0x3000000eff0e7230 */ /* 0x000fe20000004100 */
[----:B------:R-:W-:-:S02]  /*e1c0*/  FMUL.FTZ R13, R12, R13 ;  /* 0x0000000d0c0d7220 */ /* 0x000fc40000410000 */
[----:B------:R-:W-:Y:S01]  /*e1d0*/  FFMA.FTZ R19, R12, R51, R54 ;  /* 0x000000330c137223 */ /* 0x000fe20000010036 */
[----:B------:R-:W-:Y:S01]  /*e1e0*/  HADD2.F32 R12, -RZ, R18.H0_H0 ;  /* 0x20000012ff0c7230 */ /* 0x000fe20000004100 */
[----:B------:R-:W-:Y:S02]  /*e1f0*/  FMUL.FTZ R71, R57, R61 ;  /* 0x0000003d39477220 */ /* 0x000fe40000410000 */
[----:B------:R-:W-:Y:S02]  /*e200*/  FMUL.FTZ R18, R6, R63 ;  /* 0x0000003f06127220 */ /* 0x000fe40000410000 */
[----:B------:R-:W-:Y:S02]  /*e210*/  FMUL.FTZ R48, R62, R61 ;  /* 0x0000003d3e307220 */ /* 0x000fe40000410000 */
[----:B------:R-:W-:Y:S02]  /*e220*/  FMUL.FTZ R63, R14, R63 ;  /* 0x0000003f0e3f7220 */ /* 0x000fe40000410000 */
[----:B------:R-:W-:-:S02]  /*e230*/  FFMA.FTZ R61, R62, R12, R71 ;  /* 0x0000000c3e3d7223 */ /* 0x000fc40000010047 */
[----:B------:R-:W-:Y:S02]  /*e240*/  FFMA.FTZ R18, R14, R69, R18 ;  /* 0x000000450e127223 */ /* 0x000fe40000010012 */
[----:B------:R-:W-:Y:S02]  /*e250*/  FFMA.FTZ R58, R53, R70, -R58 ;  /* 0x00000046353a7223 */ /* 0x000fe4000001083a */
        /* <DEDUP_REMOVED lines=17> */
.L_x_1912:
[----:B------:R-:W-:Y:S05]  /*e370*/  BSYNC B1 ;  /* 0x0000000000017941 */ /* 0x000fea0003800000 */
.L_x_1911:
        /* <DEDUP_REMOVED lines=13> */
[--C-:B------:R-:W-:Y:S01]  /*e450*/  HADD2.F32 R52, -RZ, R83.reuse.H0_H0 ;  /* 0x20000053ff347230 */ /* 0x100fe20000004100 */
[----:B------:R-:W-:Y:S01]  /*e460*/  LOP3.LUT R18, R17, 0x38, R144, 0xf8, !PT ;  /* 0x0000003811127812 */ /* 0x000fe200078ef890 */
[--C-:B------:R-:W-:Y:S01]  /*e470*/  HADD2.F32 R60, -RZ, R86.reuse.H0_H0 ;  /* 0x20000056ff3c7230 */ /* 0x100fe20000004100 */
[----:B------:R-:W-:Y:S01]  /*e480*/  LEA.HI R5, R5, R214, RZ, 0x1d ;  /* 0x000000d605057211 */ /* 0x000fe200078fe8ff */
[----:B------:R-:W-:Y:S01]  /*e490*/  HADD2.F32 R83, -RZ, R83.H1_H1 ;  /* 0x30000053ff537230 */ /* 0x000fe20000004100 */
[----:B------:R-:W-:Y:S01]  /*e4a0*/  LOP3.LUT R18, R9, R18, R16, 0xf6, !PT ;  /* 0x0000001209127212 */ /* 0x000fe200078ef610 */
[----:B------:R-:W-:Y:S01]  /*e4b0*/  HADD2.F32 R86, -RZ, R86.H1_H1 ;  /* 0x30000056ff567230 */ /* 0x000fe20000004100 */
[----:B------:R-:W-:Y:S01]  /*e4c0*/  SHF.R.S32.HI R4, RZ, 0x1f, R5 ;  /* 0x0000001fff047819 */ /* 0x000fe20000011405 */
[--C-:B------:R-:W-:Y:S01]  /*e4d0*/  HADD2.F32 R57, -RZ, R87.reuse.H1_H1 ;  /* 0x30000057ff397230 */ /* 0x100fe20000004100 */
[----:B------:R-:W-:Y:S01]  /*e4e0*/  SHF.L.U32 R6, R5, 0x3, RZ ;  /* 0x0000000305067819 */ /* 0x000fe200000006ff */
[----:B------:R-:W-:Y:S01]  /*e4f0*/  HADD2.F32 R87, -RZ, R87.H0_H0 ;  /* 0x20000057ff577230 */ /* 0x000fe20000004100 */
[----:B------:R-:W-:-:S02]  /*e500*/  LEA.HI R4, R4, R5, RZ, 0x3 ;  /* 0x0000000504047211 */ /* 0x000fc400078f18ff */
[----:B------:R-:W-:Y:S02]  /*e510*/  LOP3.LUT R5, R17, 0x38, R6, 0xf8, !PT ;  /* 0x0000003811057812 */ /* 0x000fe400078ef806 */
[----:B------:R-:W-:Y:S02]  /*e520*/  SHF.L.U32 R4, R4, 0xa, RZ ;  /* 0x0000000a04047819 */ /* 0x000fe400000006ff */
[----:B------:R-:W-:Y:S02]  /*e530*/  LOP3.LUT R5, R5, R16, RZ, 0x3c, !PT ;  /* 0x0000001005057212 */ /* 0x000fe400078e3cff */
[----:B------:R-:W-:Y:S02]  /*e540*/  LOP3.LUT R4, R4, 0x7fffe000, RZ, 0xc0, !PT ;  /* 0x7fffe00004047812 */ /* 0x000fe400078ec0ff */
[----:B------:R-:W-:Y:S02]  /*e550*/  LEA R18, R18, 0x18100, 0x1 ;  /* 0x0001810012127811 */ /* 0x000fe400078e08ff */
[----:B------:R-:W-:-:S02]  /*e560*/  IADD3 R4, R5, R4, R9 ;  /* 0x0000000405047210 */ /* 0x000fc40007ffe009 */
[--C-:B------:R-:W-:Y:S01]  /*e570*/  SHF.R.U64 R36, R36, 0x10, R37.reuse ;  /* 0x0000001024247819 */ /* 0x100fe20000001225 */
[----:B------:R-:W1:Y:S01]  /*e580*/  LDS.128 R12, [R18] ;  /* 0x00000000120c7984 */ /* 0x000e620000000c00 */
[----:B------:R-:W-:Y:S02]  /*e590*/  SHF.L.U32 R19, R4, 0x1, RZ ;  /* 0x0000000104137819 */ /* 0x000fe400000006ff */
[----:B------:R-:W-:Y:S01]  /*e5a0*/  SHF.R.U32.HI R48, RZ, 0x10, R37 ;  /* 0x00000010ff307819 */ /* 0x000fe20000011625 */
[----:B------:R-:W-:Y:S01]  /*e5b0*/  HADD2.F32 R36, -RZ, R36.H0_H0 ;  /* 0x20000024ff247230 */ /* 0x000fe20000004100 */
[--C-:B------:R-:W-:Y:S01]  /*e5c0*/  SHF.R.U64 R37, R42, 0x10, R43.reuse ;  /* 0x000000102a257819 */ /* 0x100fe2000000122b */
[----:B------:R-:W2:Y:S01]  /*e5d0*/  LDS.128 R4, [R19+0x18100] ;  /* 0x0181000013047984 */ /* 0x000ea20000000c00 */
[----:B------:R-:W-:Y:S01]  /*e5e0*/  SHF.R.U32.HI R42, RZ, 0x10, R43 ;  /* 0x00000010ff2a7819 */ /* 0x000fe2000001162b */
[----:B------:R-:W-:Y:S01]  /*e5f0*/  HADD2.F32 R48, -RZ, R48.H0_H0 ;  /* 0x20000030ff307230 */ /* 0x000fe20000004100 */
[--C-:B------:R-:W-:Y:S01]  /*e600*/  SHF.R.U64 R40, R40, 0x10, R41.reuse ;  /* 0x0000001028287819 */ /* 0x100fe20000001229 */
[----:B------:R-:W-:Y:S01]  /*e610*/  HADD2.F32 R37, -RZ, R37.H0_H0 ;  /* 0x20000025ff257230 */ /* 0x000fe20000004100 */
        /* <DEDUP_REMOVED lines=9> */
[--C-:B------:R-:W-:Y:S01]  /*e6b0*/  HADD2.F32 R49, -RZ, R12.reuse.H0_H0 ;  /* 0x2000000cff317230 */ /* 0x100fe20000004100 */
[----:B------:R-:W-:Y:S01]  /*e6c0*/  FMUL.FTZ R58, R43, R52 ;  /* 0x000000342b3a7220 */ /* 0x000fe20000410000 */
[--C-:B--2---:R-:W-:Y:S01]  /*e6d0*/  HADD2.F32 R53, -RZ, R5.reuse.H0_H0 ;  /* 0x20000005ff357230 */ /* 0x104fe20000004100 */
[----:B------:R-:W-:Y:S01]  /*e6e0*/  FMUL.FTZ R62, R13, R48 ;  /* 0x000000300d3e7220 */ /* 0x000fe20000410000 */
[----:B------:R-:W-:Y:S01]  /*e6f0*/  HADD2.F32 R5, -RZ, R5.H1_H1 ;  /* 0x30000005ff057230 */ /* 0x000fe20000004100 */
[----:B------:R-:W-:Y:S01]  /*e700*/  FMUL.FTZ R41, R49, R83 ;  /* 0x0000005331297220 */ /* 0x000fe20000410000 */
[----:B------:R-:W-:Y:S01]  /*e710*/  HADD2.F32 R50, -RZ, R12.H1_H1 ;  /* 0x3000000cff327230 */ /* 0x000fe20000004100 */
[C---:B------:R-:W-:Y:S01]  /*e720*/  FMUL.FTZ R52, R53.reuse, R52 ;  /* 0x0000003435347220 */ /* 0x040fe20000410000 */
[--C-:B------:R-:W-:Y:S01]  /*e730*/  HADD2.F32 R12, -RZ, R14.reuse.H0_H0 ;  /* 0x2000000eff0c7230 */ /* 0x100fe20000004100 */
[----:B------:R-:W-:Y:S01]  /*e740*/  FFMA.FTZ R58, R53, R60, R58 ;  /* 0x0000003c353a7223 */ /* 0x000fe2000001003a */
[----:B------:R-:W-:Y:S01]  /*e750*/  HADD2.F32 R53, -RZ, R85.H1_H1 ;  /* 0x30000055ff357230 */ /* 0x000fe20000004100 */
[C---:B------:R-:W-:Y:S01]  /*e760*/  FMUL.FTZ R48, R5.reuse, R48 ;  /* 0x0000003005307220 */ /* 0x040fe20000410000 */
[----:B------:R-:W-:Y:S01]  /*e770*/  HADD2.F32 R51, -RZ, R14.H1_H1 ;  /* 0x3000000eff337230 */ /* 0x000fe20000004100 */
[----:B------:R-:W-:Y:S01]  /*e780*/  FFMA.FTZ R5, R5, R68, R62 ;  /* 0x0000004405057223 */ /* 0x000fe2000001003e */
[--C-:B------:R-:W-:Y:S01]  /*e790*/  HADD2.F32 R54, -RZ, R4.reuse.H0_H0 ;  /* 0x20000004ff367230 */ /* 0x100fe20000004100 */
[----:B------:R-:W-:Y:S01]  /*e7a0*/  FMUL.FTZ R59, R12, R53 ;  /* 0x000000350c3b7220 */ /* 0x000fe20000410000 */
[----:B------:R-:W-:Y:S01]  /*e7b0*/  HADD2.F32 R14, -RZ, R15.H0_H0 ;  /* 0x2000000fff0e7230 */ /* 0x000fe20000004100 */
[----:B------:R-:W-:Y:S01]  /*e7c0*/  FFMA.FTZ R52, R43, R60, -R52 ;  /* 0x0000003c2b347223 */ /* 0x000fe20000010834 */
[----:B------:R-:W-:Y:S01]  /*e7d0*/  HADD2.F32 R55, -RZ, R4.H1_H1 ;  /* 0x30000004ff377230 */ /* 0x000fe20000004100 */
[C---:B------:R-:W-:Y:S01]  /*e7e0*/  FMUL.FTZ R83, R54.reuse, R83 ;  /* 0x0000005336537220 */ /* 0x040fe20000410000 */
[----:B------:R-:W-:Y:S01]  /*e7f0*/  HADD2.F32 R85, -RZ, R85.H0_H0 ;  /* 0x20000055ff557230 */ /* 0x000fe20000004100 */
[----:B------:R-:W-:Y:S01]  /*e800*/  FFMA.FTZ R41, R54, R86, R41 ;  /* 0x0000005636297223 */ /* 0x000fe20000010029 */
[--C-:B------:R-:W-:Y:S01]  /*e810*/  HADD2.F32 R4, -RZ, R6.reuse.H0_H0 ;  /* 0x20000006ff047230 */ /* 0x100fe20000004100 */
[----:B------:R-:W-:Y:S01]  /*e820*/  FFMA.FTZ R13, R13, R68, -R48 ;  /* 0x000000440d0d7223 */ /* 0x000fe20000010830 */
        /* <DEDUP_REMOVED lines=9> */
[----:B------:R-:W-:Y:S01]  /*e8c0*/  FMUL.FTZ R59, R55, R36 ;  /* 0x00000024373b7220 */ /* 0x000fe20000410000 */
[----:B------:R-:W-:Y:S01]  /*e8d0*/  F2FP.PACK_AB R13, R13, R52 ;  /* 0x000000340d0d723e */ /* 0x000fe200000000ff */
[C---:B------:R-:W-:Y:S01]  /*e8e0*/  FMUL.FTZ R85, R6.reuse, R85 ;  /* 0x0000005506557220 */ /* 0x040fe20000410000 */
[----:B------:R-:W-:Y:S01]  /*e8f0*/  F2FP.PACK_AB R5, R5, R58 ;  /* 0x0000003a0505723e */ /* 0x000fe200000000ff */
[----:B------:R-:W-:-:S02]  /*e900*/  FFMA.FTZ R54, R6, R87, R54 ;  /* 0x0000005706367223 */ /* 0x000fc40000010036 */
[----:B------:R-:W-:Y:S02]  /*e910*/  FMUL.FTZ R62, R7, R62 ;  /* 0x0000003e073e7220 */ /* 0x000fe40000410000 */
[----:B------:R-:W-:Y:S02]  /*e920*/  FMUL.FTZ R6, R51, R38 ;  /* 0x0000002633067220 */ /* 0x000fe40000410000 */
[----:B------:R-:W-:Y:S02]  /*e930*/  FFMA.FTZ R7, R7, R42, R4 ;  /* 0x0000002a07077223 */ /* 0x000fe40000010004 */
[----:B------:R-:W-:Y:S02]  /*e940*/  FMUL.FTZ R38, R56, R38 ;  /* 0x0000002638267220 */ /* 0x000fe40000410000 */
[----:B------:R-:W-:Y:S01]  /*e950*/  FMUL.FTZ R4, R50, R36 ;  /* 0x0000002432047220 */ /* 0x000fe20000410000 */
[----:B------:R-:W-:Y:S01]  /*e960*/  F2FP.PACK_AB R7, R7, R54 ;  /* 0x000000360707723e */ /* 0x000fe200000000ff */
[----:B------:R-:W-:-:S02]  /*e970*/  FFMA.FTZ R53, R12, R57, -R53 ;  /* 0x000000390c357223 */ /* 0x000fc40000010835 */
[----:B------:R-:W-:Y:S02]  /*e980*/  FFMA.FTZ R85, R14, R87, -R85 ;  /* 0x000000570e557223 */ /* 0x000fe40000010855 */
[----:B------:R-:W-:Y:S02]  /*e990*/  FFMA.FTZ R83, R49, R86, -R83 ;  /* 0x0000005631537223 */ /* 0x000fe40000010853 */
[----:B------:R-:W-:Y:S02]  /*e9a0*/  FFMA.FTZ R62, R15, R42, -R62 ;  /* 0x0000002a0f3e7223 */ /* 0x000fe4000001083e */
[-C--:B------:R-:W-:Y:S02]  /*e9b0*/  FFMA.FTZ R12, R50, R40.reuse, -R59 ;  /* 0x00000028320c7223 */ /* 0x080fe4000001083b */
[----:B------:R-:W-:Y:S01]  /*e9c0*/  FFMA.FTZ R14, R51, R37, -R38 ;  /* 0x00000025330e7223 */ /* 0x000fe20000010826 */
        /* <DEDUP_REMOVED lines=9> */
.L_x_1918:
[----:B------:R-:W-:Y:S05]  /*ea60*/  BSYNC B0 ;  /* 0x0000000000007941 */ /* 0x000fea0003800000 */
.L_x_1917:
[----:B------:R-:W-:Y:S01]  /*ea70*/  ISETP.GE.AND P0, PT, R139, c[0x0][0x27c], PT ;  /* 0x00009f008b007a0c */ /* 0x000fe20003f06270 */
[----:B------:R-:W-:-:S12]  /*ea80*/  BSSY B0, `(.L_x_1919) ;  /* 0x0000068000007945 */ /* 0x000fd80003800000 */
[----:B------:R-:W-:Y:S05]  /*ea90*/  @P0 BRA `(.L_x_1920) ;  /* 0x0000066000000947 */ /* 0x000fea0003800000 */
[----:B-1----:R-:W-:Y:S01]  /*eaa0*/  MOV R4, c[0x0][0x27c] ;  /* 0x00009f0000047a02 */ /* 0x002fe20000000f00 */
[--C-:B------:R-:W-:Y:S01]  /*eab0*/  HADD2.F32 R40, -RZ, R76.reuse.H0_H0 ;  /* 0x2000004cff287230 */ /* 0x100fe20000004100 */
[----:B------:R-:W-:Y:S01]  /*eac0*/  LEA.HI R84, R84, R139, RZ, 0x6 ;  /* 0x0000008b54547211 */ /* 0x000fe200078f30ff */
[--C-:B------:R-:W-:Y:S01]  /*ead0*/  HADD2.F32 R52, -RZ, R79.reuse.H0_H0 ;  /* 0x2000004fff347230 */ /* 0x100fe20000004100 */
[----:B------:R-:W-:Y:S01]  /*eae0*/  LEA.HI R81, R4, R81, RZ, 0x1d ;  /* 0x0000005104517211 */ /* 0x000fe200078fe8ff */
[----:B------:R-:W-:Y:S01]  /*eaf0*/  HADD2.F32 R76, -RZ, R76.H1_H1 ;  /* 0x3000004cff4c7230 */ /* 0x000fe20000004100 */
[----:B------:R-:W-:Y:S01]  /*eb00*/  LOP3.LUT R5, R17, 0x38, R82, 0xf8, !PT ;  /* 0x0000003811057812 */ /* 0x000fe200078ef852 */
[----:B------:R-:W-:Y:S01]  /*eb10*/  HADD2.F32 R58, -RZ, R79.H1_H1 ;  /* 0x3000004fff3a7230 */ /* 0x000fe20000004100 */
[----:B------:R-:W-:Y:S01]  /*eb20*/  SHF.R.S32.HI R4, RZ, 0x1f, R81 ;  /* 0x0000001fff047819 */ /* 0x000fe20000011451 */
[----:B------:R-:W-:Y:S01]  /*eb30*/  HADD2.F32 R49, -RZ, R78.H0_H0 ;  /* 0x2000004eff317230 */ /* 0x000fe20000004100 */
[----:B------:R-:W-:Y:S01]  /*eb40*/  SHF.L.U32 R84, R84, 0x7, RZ ;  /* 0x0000000754547819 */ /* 0x000fe200000006ff */
[--C-:B------:R-:W-:Y:S01]  /*eb50*/  HADD2.F32 R51, -RZ, R80.reuse.H1_H1 ;  /* 0x30000050ff337230 */ /* 0x100fe20000004100 */
[----:B------:R-:W-:Y:S01]  /*eb60*/  SHF.L.U32 R12, R81, 0x3, RZ ;  /* 0x00000003510c7819 */ /* 0x000fe200000006ff */
[----:B------:R-:W-:Y:S01]  /*eb70*/  HADD2.F32 R53, -RZ, R80.H0_H0 ;  /* 0x20000050ff357230 */ /* 0x000fe20000004100 */
[----:B------:R-:W-:-:S02]  /*eb80*/  LEA.HI R4, R4, R81, RZ, 0x3 ;  /* 0x0000005104047211 */ /* 0x000fc400078f18ff */
[----:B------:R-:W-:Y:S02]  /*eb90*/  LOP3.LUT R6, R5, R16, RZ, 0x3c, !PT ;  /* 0x0000001005067212 */ /* 0x000fe400078e3cff */
[----:B------:R-:W-:Y:S02]  /*eba0*/  LOP3.LUT R84, R84, 0xffffe000, RZ, 0xc0, !PT ;  /* 0xffffe00054547812 */ /* 0x000fe400078ec0ff */
[----:B------:R-:W-:Y:S02]  /*ebb0*/  LOP3.LUT R5, R17, 0x38, R12, 0xf8, !PT ;  /* 0x0000003811057812 */ /* 0x000fe400078ef80c */
[----:B------:R-:W-:Y:S02]  /*ebc0*/  SHF.L.U32 R4, R4, 0xa, RZ ;  /* 0x0000000a04047819 */ /* 0x000fe400000006ff */
[----:B------:R-:W-:Y:S02]  /*ebd0*/  IADD3 R6, R6, R84, R9 ;  /* 0x0000005406067210 */ /* 0x000fe40007ffe009 */
[----:B------:R-:W-:-:S02]  /*ebe0*/  LOP3.LUT R5, R5, R16, RZ, 0x3c, !PT ;  /* 0x0000001005057212 */ /* 0x000fc400078e3cff */
[----:B------:R-:W-:Y:S02]  /*ebf0*/  LOP3.LUT R4, R4, 0x7fffe000, RZ, 0xc0, !PT ;  /* 0x7fffe00004047812 */ /* 0x000fe400078ec0ff */
[----:B------:R-:W-:Y:S02]  /*ec00*/  LEA R18, R6, 0x18100, 0x1 ;  /* 0x0001810006127811 */ /* 0x000fe400078e08ff */
[----:B------:R-:W-:Y:S02]  /*ec10*/  IADD3 R4, R5, R4, R9 ;  /* 0x0000000405047210 */ /* 0x000fe40007ffe009 */
        /* <DEDUP_REMOVED lines=35> */
[--C-:B------:R-:W-:Y:S01]  /*ee50*/  HADD2.F32 R42, -RZ, R4.reuse.H0_H0 ;  /* 0x20000004ff2a7230 */ /* 0x100fe20000004100 */
[----:B------:R-:W-:Y:S01]  /*ee60*/  FMUL.FTZ R54, R12, R41 ;  /* 0x000000290c367220 */ /* 0x000fe20000410000 */
[--C-:B------:R-:W-:Y:S01]  /*ee70*/  HADD2.F32 R14, -RZ, R15.reuse.H0_H0 ;  /* 0x2000000fff0e7230 */ /* 0x100fe20000004100 */
[----:B------:R-:W-:Y:S01]  /*ee80*/  FFMA.FTZ R40, R35, R52, -R40 ;  /* 0x0000003423287223 */ /* 0x000fe20000010828 */
[----:B------:R-:W-:Y:S01]  /*ee90*/  HADD2.F32 R43, -RZ, R4.H1_H1 ;  /* 0x30000004ff2b7230 */ /* 0x000fe20000004100 */
[C---:B------:R-:W-:Y:S01]  /*eea0*/  FMUL.FTZ R76, R42.reuse, R76 ;  /* 0x0000004c2a4c7220 */ /* 0x040fe20000410000 */
[--C-:B------:R-:W-:Y:S01]  /*eeb0*/  HADD2.F32 R4, -RZ, R6.reuse.H0_H0 ;  /* 0x20000006ff047230 */ /* 0x100fe20000004100 */
[----:B------:R-:W-:Y:S01]  /*eec0*/  FFMA.FTZ R33, R42, R58, R33 ;  /* 0x0000003a2a217223 */ /* 0x000fe20000010021 */
[----:B------:R-:W-:Y:S01]  /*eed0*/  HADD2.F32 R15, -RZ, R15.H1_H1 ;  /* 0x3000000fff0f7230 */ /* 0x000fe20000004100 */
[----:B------:R-:W-:Y:S01]  /*eee0*/  FMUL.FTZ R42, R14, R49 ;  /* 0x000000310e2a7220 */ /* 0x000fe20000410000 */
[----:B------:R-:W-:Y:S01]  /*eef0*/  HADD2.F32 R48, -RZ, R6.H1_H1 ;  /* 0x30000006ff307230 */ /* 0x000fe20000004100 */
[C---:B------:R-:W-:Y:S01]  /*ef00*/  FMUL.FTZ R41, R4.reuse, R41 ;  /* 0x0000002904297220 */ /* 0x040fe20000410000 */
[--C-:B------:R-:W-:Y:S01]  /*ef10*/  HADD2.F32 R6, -RZ, R7.reuse.H0_H0 ;  /* 0x20000007ff067230 */ /* 0x100fe20000004100 */
[----:B------:R-:W-:Y:S01]  /*ef20*/  FFMA.FTZ R31, R4, R51, R54 ;  /* 0x00000033041f7223 */ /* 0x000fe20000010036 */
[----:B------:R-:W-:Y:S01]  /*ef30*/  HADD2.F32 R7, -RZ, R7.H1_H1 ;  /* 0x30000007ff077230 */ /* 0x000fe20000004100 */
[----:B------:R-:W-:Y:S01]  /*ef40*/  FMUL.FTZ R4, R15, R60 ;  /* 0x0000003c0f047220 */ /* 0x000fe20000410000 */
[----:B------:R-:W-:Y:S01]  /*ef50*/  F2FP.PACK_AB R5, R5, R50 ;  /* 0x000000320505723e */ /* 0x000fe200000000ff */
[----:B------:R-:W-:-:S02]  /*ef60*/  FMUL.FTZ R49, R6, R49 ;  /* 0x0000003106317220 */ /* 0x000fc40000410000 */
[----:B------:R-:W-:Y:S02]  /*ef70*/  FFMA.FTZ R42, R6, R53, R42 ;  /* 0x00000035062a7223 */ /* 0x000fe4000001002a */
[----:B------:R-:W-:Y:S02]  /*ef80*/  FMUL.FTZ R60, R7, R60 ;  /* 0x0000003c073c7220 */ /* 0x000fe40000410000 */
[----:B------:R-:W-:Y:S02]  /*ef90*/  FMUL.FTZ R6, R39, R30 ;  /* 0x0000001e27067220 */ /* 0x000fe40000410000 */
[----:B------:R-:W-:Y:S02]  /*efa0*/  FFMA.FTZ R7, R7, R34, R4 ;  /* 0x0000002207077223 */ /* 0x000fe40000010004 */
[----:B------:R-:W-:Y:S02]  /*efb0*/  FMUL.FTZ R55, R43, R28 ;  /* 0x0000001c2b377220 */ /* 0x000fe40000410000 */
[----:B------:R-:W-:Y:S01]  /*efc0*/  FMUL.FTZ R30, R48, R30 ;  /* 0x0000001e301e7220 */ /* 0x000fe20000410000 */
[----:B------:R-:W-:Y:S01]  /*efd0*/  F2FP.PACK_AB R7, R7, R42 ;  /* 0x0000002a0707723e */ /* 0x000fe200000000ff */
[----:B------:R-:W-:-:S02]  /*efe0*/  FMUL.FTZ R4, R38, R28 ;  /* 0x0000001c26047220 */ /* 0x000fc40000410000 */
[----:B------:R-:W-:Y:S02]  /*eff0*/  FFMA.FTZ R49, R14, R53, -R49 ;  /* 0x000000350e317223 */ /* 0x000fe40000010831 */
[----:B------:R-:W-:Y:S02]  /*f000*/  FFMA.FTZ R13, R13, R56, -R36 ;  /* 0x000000380d0d7223 */ /* 0x000fe40000010824 */
[----:B------:R-:W-:Y:S02]  /*f010*/  FFMA.FTZ R76, R37, R58, -R76 ;  /* 0x0000003a254c7223 */ /* 0x000fe4000001084c */
[----:B------:R-:W-:Y:S01]  /*f020*/  FFMA.FTZ R41, R12, R51, -R41 ;  /* 0x000000330c297223 */ /* 0x000fe20000010829 */
[----:B------:R-:W-:Y:S01]  /*f030*/  F2FP.PACK_AB R13, R13, R40 ;  /* 0x000000280d0d723e */ /* 0x000fe200000000ff */
[----:B------:R-:W-:Y:S02]  /*f040*/  FFMA.FTZ R60, R15, R34, -R60 ;  /* 0x000000220f3c7223 */ /* 0x000fe4000001083c */
[----:B------:R-:W-:-:S02]  /*f050*/  FFMA.FTZ R55, R38, R32, -R55 ;  /* 0x0000002026377223 */ /* 0x000fc40000010837 */
[----:B------:R-:W-:Y:S01]  /*f060*/  FFMA.FTZ R14, R39, R29, -R30 ;  /* 0x0000001d270e7223 */ /* 0x000fe2000001081e */
[----:B------:R-:W-:Y:S01]  /*f070*/  F2FP.PACK_AB R15, R60, R49 ;  /* 0x000000313c0f723e */ /* 0x000fe200000000ff */
[----:B------:R-:W-:Y:S01]  /*f080*/  FFMA.FTZ R4, R43, R32, R4 ;  /* 0x000000202b047223 */ /* 0x000fe20000010004 */
[----:B------:R-:W-:Y:S01]  /*f090*/  F2FP.PACK_AB R12, R55, R76 ;  /* 0x0000004c370c723e */ /* 0x000fe200000000ff */
[----:B------:R-:W-:Y:S01]  /*f0a0*/  FFMA.FTZ R6, R48, R29, R6 ;  /* 0x0000001d30067223 */ /* 0x000fe20000010006 */
[----:B------:R-:W-:Y:S02]  /*f0b0*/  F2FP.PACK_AB R14, R14, R41 ;  /* 0x000000290e0e723e */ /* 0x000fe400000000ff */
[----:B------:R-:W-:Y:S02]  /*f0c0*/  F2FP.PACK_AB R4, R4, R33 ;  /* 0x000000210404723e */ /* 0x000fe400000000ff */
[----:B------:R-:W-:Y:S01]  /*f0d0*/  F2FP.PACK_AB R6, R6, R31 ;  /* 0x0000001f0606723e */ /* 0x000fe200000000ff */
[----:B------:R1:W-:Y:S04]  /*f0e0*/  STS.128 [R18], R12 ;  /* 0x0000000c12007388 */ /* 0x0003e80000000c00 */
[----:B------:R1:W-:Y:S02]  /*f0f0*/  STS.128 [R19+0x18100], R4 ;  /* 0x0181000413007388 */ /* 0x0003e40000000c00 */
.L_x_1920:
[----:B------:R-:W-:Y:S05]  /*f100*/  BSYNC B0 ;  /* 0x0000000000007941 */ /* 0x000fea0003800000 */
.L_x_1919:
[----:B------:R-:W-:-:S13]  /*f110*/  ISETP.GE.AND P0, PT, R138, c[0x0][0x27c], PT ;  /* 0x00009f008a007a0c */ /* 0x000fda0003f06270 */
[----:B------:R-:W-:Y:S05]  /*f120*/  @P0 BRA `(.L_x_1896) ;  /* 0x0000066000000947 */ /* 0x000fea0003800000 */
[----:B-1----:R-:W-:Y:S01]  /*f130*/  MOV R4, c[0x0][0x27c] ;  /* 0x00009f0000047a02 */ /* 0x002fe20000000f00 */
[----:B------:R-:W-:Y:S01]  /*f140*/  HADD2.F32 R30, -RZ, R45.H0_H0 ;  /* 0x2000002dff1e7230 */ /* 0x000fe20000004100 */
[----:B------:R-:W-:Y:S01]  /*f150*/  LEA.HI R67, R67, R138, RZ, 0x6 ;  /* 0x0000008a43437211 */ /* 0x000fe200078f30ff */
[----:B------:R-:W-:Y:S01]  /*f160*/  HADD2.F32 R36, -RZ, R47.H0_H0 ;  /* 0x2000002fff247230 */ /* 0x000fe20000004100 */
[----:B------:R-:W-:Y:S01]  /*f170*/  LEA.HI R65, R4, R65, RZ, 0x1d ;  /* 0x0000004104417211 */ /* 0x000fe200078fe8ff */
[----:B------:R-:W-:Y:S01]  /*f180*/  HADD2.F32 R38, -RZ, R45.H1_H1 ;  /* 0x3000002dff267230 */ /* 0x000fe20000004100 */
[----:B------:R-:W-:Y:S01]  /*f190*/  LOP3.LUT R5, R17, 0x38, R66, 0xf8, !PT ;  /* 0x0000003811057812 */ /* 0x000fe200078ef842 */
[----:B------:R-:W-:Y:S01]  /*f1a0*/  HADD2.F32 R40, -RZ, R47.H1_H1 ;  /* 0x3000002fff287230 */ /* 0x000fe20000004100 */
[----:B------:R-:W-:Y:S01]  /*f1b0*/  SHF.R.S32.HI R4, RZ, 0x1f, R65 ;  /* 0x0000001fff047819 */ /* 0x000fe20000011441 */
[--C-:B------:R-:W-:Y:S01]  /*f1c0*/  HADD2.F32 R37, -RZ, R64.reuse.H1_H1 ;  /* 0x30000040ff257230 */ /* 0x100fe20000004100 */
[----:B------:R-:W-:Y:S01]  /*f1d0*/  SHF.L.U32 R67, R67, 0x7, RZ ;  /* 0x0000000743437819 */ /* 0x000fe200000006ff */
[----:B------:R-:W-:Y:S01]  /*f1e0*/  HADD2.F32 R41, -RZ, R64.H0_H0 ;  /* 0x20000040ff297230 */ /* 0x000fe20000004100 */
[----:B------:R-:W-:-:S02]  /*f1f0*/  SHF.L.U32 R12, R65, 0x3, RZ ;  /* 0x00000003410c7819 */ /* 0x000fc400000006ff */
[----:B------:R-:W-:Y:S02]  /*f200*/  LEA.HI R4, R4, R65, RZ, 0x3 ;  /* 0x0000004104047211 */ /* 0x000fe400078f18ff */
[----:B------:R-:W-:Y:S02]  /*f210*/  LOP3.LUT R6, R5, R16, RZ, 0x3c, !PT ;  /* 0x0000001005067212 */ /* 0x000fe400078e3cff */
[----:B------:R-:W-:Y:S02]  /*f220*/  LOP3.LUT R67, R67, 0xffffe000, RZ, 0xc0, !PT ;  /* 0xffffe00043437812 */ /* 0x000fe400078ec0ff */
[----:B------:R-:W-:Y:S02]  /*f230*/  LOP3.LUT R5, R17, 0x38, R12, 0xf8, !PT ;  /* 0x0000003811057812 */ /* 0x000fe400078ef80c */
[----:B------:R-:W-:Y:S02]  /*f240*/  SHF.L.U32 R4, R4, 0xa, RZ ;  /* 0x0000000a04047819 */ /* 0x000fe400000006ff */
[----:B------:R-:W-:-:S02]  /*f250*/  IADD3 R6, R6, R67, R9 ;  /* 0x0000004306067210 */ /* 0x000fc40007ffe009 */
        /* <DEDUP_REMOVED lines=25> */
[----:B------:R-:W-:Y:S01]  /*f3f0*/  HADD2.F32 R25, -RZ, R12.H0_H0 ;  /* 0x2000000cff197230 */ /* 0x000fe20000004100 */
[----:B------:R-:W-:Y:S01]  /*f400*/  FMUL.FTZ R34, R23, R30 ;  /* 0x0000001e17227220 */ /* 0x000fe20000410000 */
[----:B--2---:R-:W-:-:S02]  /*f410*/  HADD2.F32 R29, -RZ, R5.H0_H0 ;  /* 0x20000005ff1d7230 */ /* 0x004fc40000004100 */
        /* <DEDUP_REMOVED lines=9> */
[----:B------:R-:W-:Y:S01]  /*f4b0*/  FMUL.FTZ R20, R5, R20 ;  /* 0x0000001405147220 */ /* 0x000fe20000410000 */
[----:B------:R-:W-:Y:S01]  /*f4c0*/  HADD2.F32 R14, -RZ, R15.H0_H0 ;  /* 0x2000000fff0e7230 */ /* 0x000fe20000004100 */
[----:B------:R-:W-:Y:S01]  /*f4d0*/  FMUL.FTZ R38, R31, R38 ;  /* 0x000000261f267220 */ /* 0x000fe20000410000 */
[----:B------:R-:W-:Y:S01]  /*f4e0*/  HADD2.F32 R32, -RZ, R4.H1_H1 ;  /* 0x30000004ff207230 */ /* 0x000fe20000004100 */
[----:B------:R-:W-:Y:S01]  /*f4f0*/  FFMA.FTZ R5, R5, R24, R29 ;  /* 0x0000001805057223 */ /* 0x000fe2000001001d */
[--C-:B------:R-:W-:Y:S01]  /*f500*/  HADD2.F32 R29, -RZ, R46.reuse.H1_H1 ;  /* 0x3000002eff1d7230 */ /* 0x100fe20000004100 */
[----:B------:R-:W-:Y:S01]  /*f510*/  FFMA.FTZ R31, R31, R40, R35 ;  /* 0x000000281f1f7223 */ /* 0x000fe20000010023 */
[----:B------:R-:W-:Y:S01]  /*f520*/  HADD2.F32 R35, -RZ, R46.H0_H0 ;  /* 0x2000002eff237230 */ /* 0x000fe20000004100 */
[----:B------:R-:W-:Y:S01]  /*f530*/  FMUL.FTZ R43, R27, R18 ;  /* 0x000000121b2b7220 */ /* 0x000fe20000410000 */
[--C-:B------:R-:W-:Y:S01]  /*f540*/  HADD2.F32 R4, -RZ, R6.reuse.H0_H0 ;  /* 0x20000006ff047230 */ /* 0x100fe20000004100 */
[----:B------:R-:W-:Y:S01]  /*f550*/  FMUL.FTZ R39, R12, R29 ;  /* 0x0000001d0c277220 */ /* 0x000fe20000410000 */
[----:B------:R-:W-:Y:S01]  /*f560*/  HADD2.F32 R33, -RZ, R6.H1_H1 ;  /* 0x30000006ff217230 */ /* 0x000fe20000004100 */
[----:B------:R-:W-:Y:S01]  /*f570*/  FMUL.FTZ R22, R14, R35 ;  /* 0x000000230e167220 */ /* 0x000fe20000410000 */
[----:B------:R-:W-:Y:S01]  /*f580*/  HADD2.F32 R6, -RZ, R7.H0_H0 ;  /* 0x20000007ff067230 */ /* 0x000fe20000004100 */
[C---:B------:R-:W-:Y:S01]  /*f590*/  FMUL.FTZ R29, R4.reuse, R29 ;  /* 0x0000001d041d7220 */ /* 0x040fe20000410000 */
[----:B------:R-:W-:Y:S01]  /*f5a0*/  HADD2.F32 R15, -RZ, R15.H1_H1 ;  /* 0x3000000fff0f7230 */ /* 0x000fe20000004100 */
[----:B------:R-:W-:Y:S01]  /*f5b0*/  FFMA.FTZ R39, R4, R37, R39 ;  /* 0x0000002504277223 */ /* 0x000fe20000010027 */
[----:B------:R-:W-:Y:S01]  /*f5c0*/  HADD2.F32 R7, -RZ, R7.H1_H1 ;  /* 0x30000007ff077230 */ /* 0x000fe20000004100 */
[C---:B------:R-:W-:Y:S01]  /*f5d0*/  FMUL.FTZ R35, R6.reuse, R35 ;  /* 0x0000002306237220 */ /* 0x040fe20000410000 */
[----:B------:R-:W-:Y:S01]  /*f5e0*/  F2FP.PACK_AB R5, R5, R34 ;  /* 0x000000220505723e */ /* 0x000fe200000000ff */
[----:B------:R-:W-:-:S02]  /*f5f0*/  FFMA.FTZ R22, R6, R41, R22 ;  /* 0x0000002906167223 */ /* 0x000fc40000010016 */
[-C--:B------:R-:W-:Y:S02]  /*f600*/  FMUL.FTZ R4, R15, R42.reuse ;  /* 0x0000002a0f047220 */ /* 0x080fe40000410000 */
[-C--:B------:R-:W-:Y:S02]  /*f610*/  FMUL.FTZ R6, R28, R21.reuse ;  /* 0x000000151c067220 */ /* 0x080fe40000410000 */
[----:B------:R-:W-:Y:S02]  /*f620*/  FMUL.FTZ R42, R7, R42 ;  /* 0x0000002a072a7220 */ /* 0x000fe40000410000 */
[----:B------:R-:W-:Y:S02]  /*f630*/  FMUL.FTZ R21, R33, R21 ;  /* 0x0000001521157220 */ /* 0x000fe40000410000 */
[----:B------:R-:W-:Y:S02]  /*f640*/  FMUL.FTZ R18, R32, R18 ;  /* 0x0000001220127220 */ /* 0x000fe40000410000 */
[----:B------:R-:W-:-:S02]  /*f650*/  FFMA.FTZ R35, R14, R41, -R35 ;  /* 0x000000290e237223 */ /* 0x000fc40000010823 */
[----:B------:R-:W-:Y:S02]  /*f660*/  FFMA.FTZ R7, R7, R26, R4 ;  /* 0x0000001a07077223 */ /* 0x000fe40000010004 */
[----:B------:R-:W-:Y:S02]  /*f670*/  FFMA.FTZ R30, R23, R36, -R30 ;  /* 0x00000024171e7223 */ /* 0x000fe4000001081e */
[----:B------:R-:W-:Y:S01]  /*f680*/  FFMA.FTZ R13, R13, R24, -R20 ;  /* 0x000000180d0d7223 */ /* 0x000fe20000010814 */
[----:B------:R-:W-:Y:S01]  /*f690*/  F2FP.PACK_AB R7, R7, R22 ;  /* 0x000000160707723e */ /* 0x000fe200000000ff */
[----:B------:R-:W-:Y:S02]  /*f6a0*/  FFMA.FTZ R38, R25, R40, -R38 ;  /* 0x0000002819267223 */ /* 0x000fe40000010826 */
[----:B------:R-:W-:Y:S01]  /*f6b0*/  FFMA.FTZ R29, R12, R37, -R29 ;  /* 0x000000250c1d7223 */ /* 0x000fe2000001081d */
[----:B------:R-:W-:Y:S01]  /*f6c0*/  F2FP.PACK_AB R13, R13, R30 ;  /* 0x0000001e0d0d723e */ /* 0x000fe200000000ff */
[----:B------:R-:W-:-:S02]  /*f6d0*/  FFMA.FTZ R42, R15, R26, -R42 ;  /* 0x0000001a0f2a7223 */ /* 0x000fc4000001082a */
[----:B------:R-:W-:Y:S02]  /*f6e0*/  FFMA.FTZ R14, R28, R19, -R21 ;  /* 0x000000131c0e7223 */ /* 0x000fe40000010815 */
[-C--:B------:R-:W-:Y:S01]  /*f6f0*/  FFMA.FTZ R27, R27, R16.reuse, -R18 ;  /* 0x000000101b1b7223 */ /* 0x080fe20000010812 */
        /* <DEDUP_REMOVED lines=9> */
.L_x_1896:
[----:B------:R-:W-:Y:S05]  /*f790*/  BSYNC B2 ;  /* 0x0000000000027941 */ /* 0x000fea0003800000 */
.L_x_1878:
[----:B------:R-:W-:-:S04]  /*f7a0*/  DEPBAR.LE SB0, 0x2 ;  /* 0x000080800000791a */ /* 0x000fc80000000000 */
[----:B------:R-:W-:Y:S01]  /*f7b0*/  BAR.SYNC.DEFER_BLOCKING 0x0 ;  /* 0x0000000000007b1d */ /* 0x000fe20000010000 */
[----:B------:R-:W-:-:S04]  /*f7c0*/  LOP3.LUT P0, RZ, R44, 0x2, RZ, 0xc0, !PT ;  /* 0x000000022cff7812 */ /* 0x000fc8000780c0ff */
[----:B------:R-:W-:Y:S01]  /*f7d0*/  SEL R198, R2, 0xffffffe0, !P0 ;  /* 0xffffffe002c67807 */ /* 0x000fe20004000000 */
[----:B------:R-:W-:Y:S04]  /*f7e0*/  BSSY B0, `(.L_x_1921) ;  /* 0x0000024000007945 */ /* 0x000fe80003800000 */
[----:B-1----:R-:W-:Y:S01]  /*f7f0*/  IMAD.IADD R9, R194, 0x1, R198 ;  /* 0x00000001c2097824 */ /* 0x002fe200078e02c6 */
[----:B------:R1:W2:Y:S04]  /*f800*/  LDSM.16.M88.4 R48, [R196] ;  /* 0x00000000c430783b */ /* 0x0002a80000000200 */
[----:B------:R1:W3:Y:S04]  /*f810*/  LDSM.16.M88.4 R28, [R194] ;  /* 0x00000000c21c783b */ /* 0x0002e80000000200 */
[----:B------:R1:W4:Y:S04]  /*f820*/  LDSM.16.M88.4 R20, [R194+0x800] ;  /* 0x00080000c214783b */ /* 0x0003280000000200 */
        /* <DEDUP_REMOVED lines=31> */
.L_x_1922:
[----:B------:R-:W-:Y:S05]  /*fa20*/  BSYNC B0 ;  /* 0x0000000000007941 */ /* 0x000fea0003800000 */
.L_x_1921:
[----:B------:R-:W-:Y:S01]  /*fa30*/  LOP3.LUT P0, RZ, R44, 0x4, RZ, 0xc0, !PT ;  /* 0x000000042cff7812 */ /* 0x000fe2000780c0ff */
[C---:B--23--:R-:W-:Y:S01]  /*fa40*/  HMMA.16816.F32 R32, R48.reuse, R28, RZ ;  /* 0x0000001c3020723c */ /* 0x04cfe200000018ff */
[----:B------:R-:W-:Y:S01]  /*fa50*/  LDSM.16.M88.4 R44, [R192] ;  /* 0x00000000c02c783b */ /* 0x000fe20000000200 */
[----:B------:R-:W-:Y:S01]  /*fa60*/  ULDC UR4, c[0x0][0x324] ;  /* 0x0000c90000047ab9 */ /* 0x000fe20000000800 */
[----:B------:R-:W-:Y:S01]  /*fa70*/  SEL R199, R0, 0xffffffc0, !P0 ;  /* 0xffffffc000c77807 */ /* 0x000fe20004000000 */
[----:B------:R-:W-:Y:S01]  /*fa80*/  ULOP3.LUT UR4, URZ, UR4, URZ, 0x33, !UPT ;  /* 0x000000043f047292 */ /* 0x000fe2000f8e333f */
[----:B------:R-:W0:Y:S02]  /*fa90*/  LDGDEPBAR ;  /* 0x00000000000079af */ /* 0x000e240000000000 */
[----:B------:R-:W-:Y:S01]  /*faa0*/  IADD3 R0, R199, R194, R198 ;  /* 0x000000c2c7007210 */ /* 0x000fe20007ffe0c6 */
[----:B------:R-:W-:Y:S01]  /*fab0*/  HMMA.16816.F32 R28, R48, R30, RZ ;  /* 0x0000001e301c723c */ /* 0x000fe200000018ff */
[----:B------:R-:W-:-:S05]  /*fac0*/  IMAD.IADD R2, R194, 0x1, R199 ;  /* 0x00000001c2027824 */ /* 0x000fca00078e02c7 */
[----:B----4-:R-:W2:Y:S02]  /*fad0*/  LDSM.16.M88.4 R12, [R2] ;  /* 0x00000000020c783b */ /* 0x010ea40000000200 */
[C---:B------:R-:W-:Y:S02]  /*fae0*/  HMMA.16816.F32 R24, R48.reuse, R20, RZ ;  /* 0x000000143018723c */ /* 0x040fe400000018ff */
[----:B------:R-:W3:Y:S04]  /*faf0*/  LDSM.16.M88.4 R4, [R2+0x800] ;  /* 0x000800000204783b */ /* 0x000ee80000000200 */
[----:B-----5:R-:W4:Y:S02]  /*fb00*/  LDSM.16.M88.4 R76, [R2+0x1000] ;  /* 0x00100000024c783b */ /* 0x020f240000000200 */
[C---:B------:R-:W-:Y:S02]  /*fb10*/  HMMA.16816.F32 R20, R48.reuse, R22, RZ ;  /* 0x000000163014723c */ /* 0x040fe400000018ff */
[----:B------:R-:W1:Y:S06]  /*fb20*/  LDSM.16.M88.4 R72, [R2+0x1800] ;  /* 0x001800000248783b */ /* 0x000e6c0000000200 */
[C---:B-1----:R-:W-:Y:S08]  /*fb30*/  HMMA.16816.F32 R68, R48.reuse, R64, RZ ;  /* 0x000000403044723c */ /* 0x042ff000000018ff */
[C---:B------:R-:W-:Y:S08]  /*fb40*/  HMMA.16816.F32 R64, R48.reuse, R66, RZ ;  /* 0x000000423040723c */ /* 0x040ff000000018ff */
[C---:B------:R-:W-:Y:S08]  /*fb50*/  HMMA.16816.F32 R60, R48.reuse, R40, RZ ;  /* 0x00000028303c723c */ /* 0x040ff000000018ff */
[----:B------:R-:W-:Y:S01]  /*fb60*/  HMMA.16816.F32 R48, R48, R42, RZ ;  /* 0x0000002a3030723c */ /* 0x000fe200000018ff */
[----:B------:R-:W-:Y:S07]  /*fb70*/  LDSM.16.M88.4 R40, [R147] ;  /* 0x000000009328783b */ /* 0x000fee0000000200 */
[C---:B------:R-:W-:Y:S08]  /*fb80*/  HMMA.16816.F32 R32, R56.reuse, R36, R32 ;  /* 0x000000243820723c */ /* 0x040ff00000001820 */
[C---:B------:R-:W-:Y:S01]  /*fb90*/  HMMA.16816.F32 R28, R56.reuse, R38, R28 ;  /* 0x00000026381c723c */ /* 0x040fe2000000181c */
[----:B------:R-:W1:Y:S07]  /*fba0*/  LDSM.16.M88.4 R36, [R0] ;  /* 0x000000000024783b */ /* 0x000e6e0000000200 */
        /* <DEDUP_REMOVED lines=8> */
[----:B------:R-:W1:Y:S04]  /*fc30*/  LDSM.16.M88.4 R52, [R0+0x1800] ;  /* 0x001800000034783b */ /* 0x000e680000000200 */
[----:B------:R-:W-:Y:S03]  /*fc40*/  LDSM.16.M88.4 R48, [R196+0x4000] ;  /* 0x00400000c430783b */ /* 0x000fe60000000200 */
        /* <DEDUP_REMOVED lines=37> */
[----:B------:R-:W-:Y:S04]  /*fea0*/  LDSM.16.M88.4 R48, [R0+0x2000] ;  /* 0x002000000030783b */ /* 0x000fe80000000200 */
[----:B------:R-:W-:Y:S03]  /*feb0*/  LDSM.16.M88.4 R72, [R2+0x3800] ;  /* 0x003800000248783b */ /* 0x000fe60000000200 */
        /* <DEDUP_REMOVED lines=23> */
[----:B------:R-:W-:Y:S01]  /*10030*/  HMMA.16816.F32 R28, R16, R50, R28 ;  /* 0x00000032101c723c */ /* 0x000fe2000000181c */
[----:B------:R-:W-:Y:S07]  /*10040*/  LDSM.16.M88.4 R48, [R9+0x4000] ;  /* 0x004000000930783b */ /* 0x000fee0000000200 */
[C---:B------:R-:W-:Y:S08]  /*10050*/  HMMA.16816.F32 R60, R52.reuse, R72, R60 ;  /* 0x00000048343c723c */ /* 0x040ff0000000183c */
[----:B------:R-:W-:Y:S01]  /*10060*/  HMMA.16816.F32 R56, R52, R74, R56 ;  /* 0x0000004a3438723c */ /* 0x000fe20000001838 */
[----:B------:R-:W1:Y:S04]  /*10070*/  LDSM.16.M88.4 R52, [R193+0x8000] ;  /* 0x00800000c134783b */ /* 0x000e680000000200 */
[----:B------:R-:W1:Y:S03]  /*10080*/  LDSM.16.M88.4 R72, [R194+0x5800] ;  /* 0x00580000c248783b */ /* 0x000e660000000200 */
[C---:B------:R-:W-:Y:S08]  /*10090*/  HMMA.16816.F32 R24, R16.reuse, R44, R24 ;  /* 0x0000002c1018723c */ /* 0x040ff00000001818 */
[C---:B------:R-:W-:Y:S01]  /*100a0*/  HMMA.16816.F32 R20, R16.reuse, R46, R20 ;  /* 0x0000002e1014723c */ /* 0x040fe20000001814 */
[----:B------:R-:W1:Y:S07]  /*100b0*/  LDSM.16.M88.4 R44, [R9+0x4800] ;  /* 0x00480000092c783b */ /* 0x000e6e0000000200 */
[C---:B------:R-:W-:Y:S08]  /*100c0*/  HMMA.16816.F32 R68, R16.reuse, R40, R68 ;  /* 0x000000281044723c */ /* 0x040ff00000001844 */
[----:B------:R-:W-:Y:S01]  /*100d0*/  HMMA.16816.F32 R64, R16, R42, R64 ;  /* 0x0000002a1040723c */ /* 0x000fe20000001840 */
[----:B------:R-:W1:Y:S07]  /*100e0*/  LDSM.16.M88.4 R40, [R9+0x5000] ;  /* 0x005000000928783b */ /* 0x000e6e0000000200 */
[C---:B--2---:R-:W-:Y:S08]  /*100f0*/  HMMA.16816.F32 R32, R80.reuse, R12, R32 ;  /* 0x0000000c5020723c */ /* 0x044ff00000001820 */
[----:B------:R-:W-:Y:S01]  /*10100*/  HMMA.16816.F32 R28, R80, R14, R28 ;  /* 0x0000000e501c723c */ /* 0x000fe2000000181c */
[----:B------:R-:W-:Y:S07]  /*10110*/  LDSM.16.M88.4 R12, [R2+0x4000] ;  /* 0x00400000020c783b */ /* 0x000fee0000000200 */
[C---:B------:R-:W-:Y:S08]  /*10120*/  HMMA.16816.F32 R60, R16.reuse, R36, R60 ;  /* 0x00000024103c723c */ /* 0x040ff0000000183c */
[----:B------:R-:W-:Y:S01]  /*10130*/  HMMA.16816.F32 R56, R16, R38, R56 ;  /* 0x000000261038723c */ /* 0x000fe20000001838 */
[----:B------:R-:W2:Y:S04]  /*10140*/  LDSM.16.M88.4 R16, [R192+0x8000] ;  /* 0x00800000c010783b */ /* 0x000ea80000000200 */
[----:B------:R-:W2:Y:S03]  /*10150*/  LDSM.16.M88.4 R36, [R9+0x5800] ;  /* 0x005800000924783b */ /* 0x000ea60000000200 */
[C---:B---3--:R-:W-:Y:S08]  /*10160*/  HMMA.16816.F32 R24, R80.reuse, R4, R24 ;  /* 0x000000045018723c */ /* 0x048ff00000001818 */
[C---:B------:R-:W-:Y:S01]  /*10170*/  HMMA.16816.F32 R20, R80.reuse, R6, R20 ;  /* 0x000000065014723c */ /* 0x040fe20000001814 */
[----:B------:R-:W3:Y:S07]  /*10180*/  LDSM.16.M88.4 R4, [R2+0x4800] ;  /* 0x004800000204783b */ /* 0x000eee0000000200 */
[----:B----4-:R-:W-:Y:S08]  /*10190*/  HMMA.16816.F32 R68, R80, R76, R68 ;  /* 0x0000004c5044723c */ /* 0x010ff00000001844 */
[C---:B-1----:R-:W-:Y:S08]  /*101a0*/  HMMA.16816.F32 R32, R52.reuse, R48, R32 ;  /* 0x000000303420723c */ /* 0x042ff00000001820 */
[----:B------:R-:W-:Y:S01]  /*101b0*/  HMMA.16816.F32 R28, R52, R50, R28 ;  /* 0x00000032341c723c */ /* 0x000fe2000000181c */
[----:B------:R-:W1:Y:S07]  /*101c0*/  LDSM.16.M88.4 R48, [R2+0x5000] ;  /* 0x005000000230783b */ /* 0x000e6e0000000200 */
[C---:B------:R-:W-:Y:S01]  /*101d0*/  HMMA.16816.F32 R64, R80.reuse, R78, R64 ;  /* 0x0000004e5040723c */ /* 0x040fe20000001840 */
[----:B------:R-:W-:Y:S07]  /*101e0*/  LDSM.16.M88.4 R76, [R147+0x8000] ;  /* 0x00800000934c783b */ /* 0x000fee0000000200 */
[C---:B------:R-:W-:Y:S08]  /*101f0*/  HMMA.16816.F32 R60, R80.reuse, R72, R60 ;  /* 0x00000048503c723c */ /* 0x040ff0000000183c */
[----:B------:R-:W-:Y:S01]  /*10200*/  HMMA.16816.F32 R56, R80, R74, R56 ;  /* 0x0000004a5038723c */ /* 0x000fe20000001838 */
[----:B------:R4:W1:Y:S04]  /*10210*/  LDSM.16.M88.4 R80, [R2+0x5800] ;  /* 0x005800000250783b */ /* 0x0008680000000200 */
[----:B------:R-:W-:Y:S03]  /*10220*/  LDSM.16.M88.4 R72, [R0+0x4000] ;  /* 0x004000000048783b */ /* 0x000fe60000000200 */
[C---:B------:R-:W-:Y:S08]  /*10230*/  HMMA.16816.F32 R24, R52.reuse, R44, R24 ;  /* 0x0000002c3418723c */ /* 0x040ff00000001818 */
[C---:B------:R-:W-:Y:S01]  /*10240*/  HMMA.16816.F32 R20, R52.reuse, R46, R20 ;  /* 0x0000002e3414723c */ /* 0x040fe20000001814 */
[----:B------:R-:W-:Y:S07]  /*10250*/  LDSM.16.M88.4 R44, [R0+0x4800] ;  /* 0x00480000002c783b */ /* 0x000fee0000000200 */
[----:B------:R-:W-:Y:S01]  /*10260*/  HMMA.16816.F32 R68, R52, R40, R68 ;  /* 0x000000283444723c */ /* 0x000fe20000001844 */
[----:B----4-:R-:W-:-:S04]  /*10270*/  IMAD.IADD R2, R213, 0x1, R224 ;  /* 0x00000001d5027824 */ /* 0x010fc800078e02e0 */
[----:B------:R-:W-:-:S03]  /*10280*/  @P6 IMAD.HI.U32 R9, R2, c[0x0][0x2c8], RZ ;  /* 0x0000b20002096a27 */ /* 0x000fc600078e00ff */
[C---:B--2---:R-:W-:Y:S08]  /*10290*/  HMMA.16816.F32 R32, R16.reuse, R12, R32 ;  /* 0x0000000c1020723c */ /* 0x044ff00000001820 */
[----:B------:R-:W-:Y:S01]  /*102a0*/  HMMA.16816.F32 R28, R16, R14, R28 ;  /* 0x0000000e101c723c */ /* 0x000fe2000000181c */
[----:B------:R-:W2:Y:S07]  /*102b0*/  LDSM.16.M88.4 R12, [R0+0x5000] ;  /* 0x00500000000c783b */ /* 0x000eae0000000200 */
[C---:B------:R-:W-:Y:S08]  /*102c0*/  HMMA.16816.F32 R64, R52.reuse, R42, R64 ;  /* 0x0000002a3440723c */ /* 0x040ff00000001840 */
[C---:B------:R-:W-:Y:S08]  /*102d0*/  HMMA.16816.F32 R60, R52.reuse, R36, R60 ;  /* 0x00000024343c723c */ /* 0x040ff0000000183c */
[----:B------:R-:W-:Y:S08]  /*102e0*/  HMMA.16816.F32 R56, R52, R38, R56 ;  /* 0x000000263438723c */ /* 0x000ff00000001838 */
[C---:B---3--:R-:W-:Y:S08]  /*102f0*/  HMMA.16816.F32 R24, R16.reuse, R4, R24 ;  /* 0x000000041018723c */ /* 0x048ff00000001818 */
[C---:B------:R-:W-:Y:S01]  /*10300*/  HMMA.16816.F32 R20, R16.reuse, R6, R20 ;  /* 0x000000061014723c */ /* 0x040fe20000001814 */
[----:B------:R3:W4:Y:S07]  /*10310*/  LDSM.16.M88.4 R4, [R0+0x5800] ;  /* 0x005800000004783b */ /* 0x00072e0000000200 */
[C---:B-1----:R-:W-:Y:S08]  /*10320*/  HMMA.16816.F32 R68, R16.reuse, R48, R68 ;  /* 0x000000301044723c */ /* 0x042ff00000001844 */
[----:B------:R-:W-:Y:S01]  /*10330*/  HMMA.16816.F32 R64, R16, R50, R64 ;  /* 0x000000321040723c */ /* 0x000fe20000001840 */
[----:B---3--:R-:W-:Y:S01]  /*10340*/  IMAD.MOV.U32 R0, RZ, RZ, R2 ;  /* 0x000000ffff007224 */ /* 0x008fe200078e0002 */
[----:B------:R-:W-:-:S06]  /*10350*/  @P6 SHF.R.U32.HI R0, RZ, c[0x0][0x2cc], R9 ;  /* 0x0000b300ff006a19 */ /* 0x000fcc0000011609 */
[C---:B------:R-:W-:Y:S01]  /*10360*/  HMMA.16816.F32 R60, R16.reuse, R80, R60 ;  /* 0x00000050103c723c */ /* 0x040fe2000000183c */
[----:B------:R-:W-:Y:S01]  /*10370*/  ISETP.GE.AND P6, PT, R205, 0x1, PT ;  /* 0x00000001cd00780c */ /* 0x000fe20003fc6270 */
[----:B------:R-:W1:Y:S06]  /*10380*/  SHFL.IDX PT, R2, R0, RZ, 0x1c1f ;  /* 0x001c1fff00027589 */ /* 0x000e6c00000e0000 */
[----:B------:R-:W-:Y:S08]  /*10390*/  HMMA.16816.F32 R56, R16, R82, R56 ;  /* 0x000000521038723c */ /* 0x000ff00000001838 */
[C---:B--2---:R-:W-:Y:S07]  /*103a0*/  HMMA.16816.F32 R68, R76.reuse, R12, R68 ;  /* 0x0000000c4c44723c */ /* 0x044fee0000001844 */
[----:B------:R-:W-:Y:S01]  /*103b0*/  IADD3 R13, R226, 0x1, -R3 ;  /* 0x00000001e20d7810 */ /* 0x000fe20007ffe803 */
[----:B------:R-:W-:Y:S03]  /*103c0*/  HMMA.16816.F32 R64, R76, R14, R64 ;  /* 0x0000000e4c40723c */ /* 0x000fe60000001840 */
[----:B------:R-:W-:-:S04]  /*103d0*/  IADD3 R13, -R223, R13, -R218 ;  /* 0x0000000ddf0d7210 */ /* 0x000fc80007ffe9da */
[C---:B------:R-:W-:Y:S01]  /*103e0*/  IADD3 R15, R13.reuse, c[0x0][0x328], RZ ;  /* 0x0000ca000d0f7a10 */ /* 0x040fe20007ffe0ff */
[----:B----4-:R-:W-:Y:S01]  /*103f0*/  HMMA.16816.F32 R60, R76, R4, R60 ;  /* 0x000000044c3c723c */ /* 0x010fe2000000183c */
[----:B------:R-:W-:-:S06]  /*10400*/  IADD3 R13, R13, UR4, RZ ;  /* 0x000000040d0d7c10 */ /* 0x000fcc000fffe0ff */
[----:B-1----:R-:W-:Y:S01]  /*10410*/  IMAD.IADD R5, R15, 0x1, R2 ;  /* 0x000000010f057824 */ /* 0x002fe200078e0202 */
[----:B------:R-:W-:Y:S01]  /*10420*/  IADD3 R4, -R218, R226, -R3 ;  /* 0x000000e2da047210 */ /* 0x000fe20007ffe903 */
[----:B------:R-:W-:Y:S03]  /*10430*/  HMMA.16816.F32 R32, R76, R72, R32 ;  /* 0x000000484c20723c */ /* 0x000fe60000001820 */
[----:B------:R-:W-:-:S05]  /*10440*/  IMNMX R12, R4, R5, PT ;  /* 0x00000005040c7217 */ /* 0x000fca0003800200 */
[C---:B------:R-:W-:Y:S08]  /*10450*/  HMMA.16816.F32 R28, R76.reuse, R74, R28 ;  /* 0x0000004a4c1c723c */ /* 0x040ff0000000181c */
[C---:B------:R-:W-:Y:S08]  /*10460*/  HMMA.16816.F32 R24, R76.reuse, R44, R24 ;  /* 0x0000002c4c18723c */ /* 0x040ff00000001818 */
[C---:B------:R-:W-:Y:S08]  /*10470*/  HMMA.16816.F32 R20, R76.reuse, R46, R20 ;  /* 0x0000002e4c14723c */ /* 0x040ff00000001814 */
[----:B------:R-:W-:Y:S07]  /*10480*/  HMMA.16816.F32 R56, R76, R6, R56 ;  /* 0x000000064c38723c */ /* 0x000fee0000001838 */
[----:B------:R-:W-:Y:S01]  /*10490*/  IMAD.IADD R6, R13, 0x1, R2 ;  /* 0x000000010d067824 */ /* 0x000fe200078e0202 */
        /* <DEDUP_REMOVED lines=12> */
.L_x_1925:
[----:B------:R-:W-:-:S04]  /*10560*/  MOV R2, c[0x0][0x32c] ;  /* 0x0000cb0000027a02 */ /* 0x000fc80000000f00 */
[----:B------:R-:W-:-:S13]  /*10570*/  ISETP.NE.AND P0, PT, R2, 0x1, PT ;  /* 0x000000010200780c */ /* 0x000fda0003f05270 */
[----:B------:R-:W-:-:S05]  /*10580*/  @P0 IMAD.HI.U32 R2, R14, c[0x0][0x330], RZ ;  /* 0x0000cc000e020a27 */ /* 0x000fca00078e00ff */
[----:B------:R-:W-:Y:S02]  /*10590*/  @P0 SHF.R.U32.HI R14, RZ, c[0x0][0x334], R2 ;  /* 0x0000cd00ff0e0a19 */ /* 0x000fe40000011602 */
.L_x_1926:
[----:B------:R-:W-:Y:S05]  /*105a0*/  BSYNC B0 ;  /* 0x0000000000007941 */ /* 0x000fea0003800000 */
.L_x_1924:
[----:B------:R-:W-:-:S04]  /*105b0*/  IMAD R7, R14, c[0x0][0x32c], -R3 ;  /* 0x0000cb000e077a24 */ /* 0x000fc800078e0a03 */
[----:B------:R-:W-:-:S05]  /*105c0*/  IMAD.IADD R7, R7, 0x1, -R218 ;  /* 0x0000000107077824 */ /* 0x000fca00078e0ada */
[----:B------:R-:W-:Y:S02]  /*105d0*/  IADD3 R5, R7, c[0x0][0x32c], RZ ;  /* 0x0000cb0007057a10 */ /* 0x000fe40007ffe0ff */
[----:B------:R-:W-:Y:S02]  /*105e0*/  IMNMX R6, R6, R7, !PT ;  /* 0x0000000706067217 */ /* 0x000fe40007800200 */
[----:B------:R-:W-:Y:S02]  /*105f0*/  IMNMX R12, R12, R5, PT ;  /* 0x000000050c0c7217 */ /* 0x000fe40003800200 */
.L_x_1923:
[----:B------:R-:W-:Y:S01]  /*10600*/  ISETP.GT.AND P1, PT, R8, RZ, PT ;  /* 0x000000ff0800720c */ /* 0x000fe20003f24270 */
[----:B------:R-:W1:Y:S03]  /*10610*/  SHFL.IDX PT, R2, R0, 0x1, 0x1c1f ;  /* 0x003c1f0000027f89 */ /* 0x000e6600000e0000 */
[C---:B------:R-:W-:Y:S02]  /*10620*/  ISETP.GT.AND P0, PT, R6.reuse, RZ, P1 ;  /* 0x000000ff0600720c */ /* 0x040fe40000f04270 */
[----:B------:R-:W-:-:S02]  /*10630*/  ISETP.GT.AND P3, PT, R6, 0x1, P1 ;  /* 0x000000010600780c */ /* 0x000fc40000f64270 */
[----:B------:R-:W-:Y:S02]  /*10640*/  ISETP.LT.OR P0, PT, R12, 0x1, P0 ;  /* 0x000000010c00780c */ /* 0x000fe40000701670 */
[----:B------:R-:W-:Y:S02]  /*10650*/  ISETP.GT.AND P2, PT, R6, 0x8, P1 ;  /* 0x000000080600780c */ /* 0x000fe40000f44270 */
        /* <DEDUP_REMOVED lines=59> */
.L_x_1929:
[----:B------:R-:W-:-:S04]  /*10a10*/  MOV R2, c[0x0][0x32c] ;  /* 0x0000cb0000027a02 */ /* 0x000fc80000000f00 */
[----:B------:R-:W-:-:S13]  /*10a20*/  ISETP.NE.AND P0, PT, R2, 0x1, PT ;  /* 0x000000010200780c */ /* 0x000fda0003f05270 */
[----:B------:R-:W-:-:S05]  /*10a30*/  @P0 IMAD.HI.U32 R2, R4, c[0x0][0x330], RZ ;  /* 0x0000cc0004020a27 */ /* 0x000fca00078e00ff */
[----:B------:R-:W-:Y:S02]  /*10a40*/  @P0 SHF.R.U32.HI R4, RZ, c[0x0][0x334], R2 ;  /* 0x0000cd00ff040a19 */ /* 0x000fe40000011602 */
.L_x_1930:
[----:B------:R-:W-:Y:S05]  /*10a50*/  BSYNC B0 ;  /* 0x0000000000007941 */ /* 0x000fea0003800000 */
.L_x_1928:
[----:B------:R-:W-:-:S04]  /*10a60*/  IMAD R3, R4, c[0x0][0x32c], -R3 ;  /* 0x0000cb0004037a24 */ /* 0x000fc800078e0a03 */
[----:B------:R-:W-:-:S05]  /*10a70*/  IMAD.IADD R2, R3, 0x1, -R218 ;  /* 0x0000000103027824 */ /* 0x000fca00078e0ada */
[----:B------:R-:W-:Y:S02]  /*10a80*/  IADD3 R3, R2, c[0x0][0x32c], RZ ;  /* 0x0000cb0002037a10 */ /* 0x000fe40007ffe0ff */
[----:B------:R-:W-:Y:S02]  /*10a90*/  IMNMX R13, R13, R2, !PT ;  /* 0x000000020d0d7217 */ /* 0x000fe40007800200 */
[----:B------:R-:W-:Y:S02]  /*10aa0*/  IMNMX R0, R0, R3, PT ;  /* 0x0000000300007217 */ /* 0x000fe40003800200 */
.L_x_1927:
[----:B------:R-:W-:Y:S01]  /*10ab0*/  ISETP.GT.AND P2, PT, R13, RZ, P1 ;  /* 0x000000ff0d00720c */ /* 0x000fe20000f44270 */
[----:B------:R-:W-:-:S04]  /*10ac0*/  DEPBAR.LE SB0, 0x2 ;  /* 0x000080800000791a */ /* 0x000fc80000000000 */
[----:B------:R-:W-:Y:S01]  /*10ad0*/  BAR.SYNC.DEFER_BLOCKING 0x0 ;  /* 0x0000000000007b1d */ /* 0x000fe20000010000 */
[----:B------:R-:W-:Y:S01]  /*10ae0*/  ISETP.GT.AND P0, PT, R13, 0x1, P1 ;  /* 0x000000010d00780c */ /* 0x000fe20000f04270 */
[C---:B------:R-:W-:Y:S01]  /*10af0*/  IMAD.IADD R177, R195.reuse, 0x1, R146 ;  /* 0x00000001c3b17824 */ /* 0x040fe200078e0292 */
[C---:B------:R-:W-:Y:S01]  /*10b00*/  ISETP.LT.OR P3, PT, R0.reuse, 0x1, P2 ;  /* 0x000000010000780c */ /* 0x040fe20001761670 */
[----:B------:R-:W-:Y:S01]  /*10b10*/  IMAD.IADD R169, R195, 0x1, R141 ;  /* 0x00000001c3a97824 */ /* 0x000fe200078e028d */
[----:B------:R-:W-:Y:S01]  /*10b20*/  ISETP.LT.OR P2, PT, R0, 0x2, P0 ;  /* 0x000000020000780c */ /* 0x000fe20000741670 */
[----:B------:R-:W-:Y:S01]  /*10b30*/  BSSY B0, `(.L_x_1931) ;  /* 0x0000173000007945 */ /* 0x000fe20003800000 */
[----:B------:R-:W-:Y:S02]  /*10b40*/  ISETP.GT.AND P0, PT, R13, 0x8, P1 ;  /* 0x000000080d00780c */ /* 0x000fe40000f04270 */
[----:B------:R-:W-:Y:S02]  /*10b50*/  FMNMX.FTZ R2, R32, R33, !PT ;  /* 0x0000002120027209 */ /* 0x000fe40007810000 */
[----:B------:R-:W-:-:S02]  /*10b60*/  FSEL R34, R34, -INF , !P3 ;  /* 0xff80000022227808 */ /* 0x000fc40005800000 */
[----:B------:R-:W-:Y:S02]  /*10b70*/  ISETP.LT.OR P0, PT, R0, 0x9, P0 ;  /* 0x000000090000780c */ /* 0x000fe40000701670 */
[----:B------:R-:W-:Y:S02]  /*10b80*/  FSEL R6, R35, -INF , !P2 ;  /* 0xff80000023067808 */ /* 0x000fe40005000000 */
[C---:B------:R-:W-:Y:S02]  /*10b90*/  ISETP.GT.AND P3, PT, R13.reuse, 0x9, P1 ;  /* 0x000000090d00780c */ /* 0x040fe40000f64270 */
[----:B------:R-:W-:Y:S02]  /*10ba0*/  ISETP.GT.AND P2, PT, R13, 0x10, P1 ;  /* 0x000000100d00780c */ /* 0x000fe40000f44270 */
[----:B------:R-:W-:Y:S02]  /*10bb0*/  FMNMX.FTZ R2, R9, R2, !PT ;  /* 0x0000000209027209 */ /* 0x000fe40007810000 */
[----:B------:R-:W-:Y:S01]  /*10bc0*/  FSEL R30, R30, -INF , !P0 ;  /* 0xff8000001e1e7808 */ /* 0x000fe20004000000 */
[----:B------:R-:W-:Y:S01]  /*10bd0*/  LDSM.16.MT88.4 R116, [R141] ;  /* 0x000000008d74783b */ /* 0x000fe20000004200 */
[----:B------:R-:W-:-:S02]  /*10be0*/  ISETP.GT.AND P0, PT, R13, 0x11, P1 ;  /* 0x000000110d00780c */ /* 0x000fc40000f04270 */
[----:B------:R-:W-:Y:S01]  /*10bf0*/  ISETP.LT.OR P3, PT, R0, 0xa, P3 ;  /* 0x0000000a0000780c */ /* 0x000fe20001f61670 */
[----:B------:R-:W-:Y:S01]  /*10c00*/  LDSM.16.MT88.4 R44, [R146+0x2000] ;  /* 0x00200000922c783b */ /* 0x000fe20000004200 */
[----:B------:R-:W-:Y:S02]  /*10c10*/  FMNMX.FTZ R3, R34, R6, !PT ;  /* 0x0000000622037209 */ /* 0x000fe40007810000 */
[C---:B------:R-:W-:Y:S01]  /*10c20*/  ISETP.LT.OR P2, PT, R0.reuse, 0x11, P2 ;  /* 0x000000110000780c */ /* 0x040fe20001741670 */
[----:B------:R-:W-:Y:S01]  /*10c30*/  LDSM.16.MT88.4 R108, [R177] ;  /* 0x00000000b16c783b */ /* 0x000fe20000004200 */
[----:B------:R-:W-:Y:S02]  /*10c40*/  FMNMX.FTZ R2, R29, R2, !PT ;  /* 0x000000021d027209 */ /* 0x000fe40007810000 */
[----:B------:R-:W-:Y:S01]  /*10c50*/  ISETP.LT.OR P0, PT, R0, 0x12, P0 ;  /* 0x000000120000780c */ /* 0x000fe20000701670 */
[----:B------:R-:W-:Y:S01]  /*10c60*/  LDSM.16.MT88.4 R52, [R177+0x2000] ;  /* 0x00200000b134783b */ /* 0x000fe20000004200 */
[----:B------:R-:W-:-:S02]  /*10c70*/  FSEL R4, R31, -INF , !P3 ;  /* 0xff8000001f047808 */ /* 0x000fc40005800000 */
[----:B------:R-:W-:Y:S01]  /*10c80*/  FMNMX.FTZ R3, R30, R3, !PT ;  /* 0x000000031e037209 */ /* 0x000fe20007810000 */
[----:B------:R-:W-:Y:S01]  /*10c90*/  LDSM.16.MT88.4 R84, [R177+0x4000] ;  /* 0x00400000b154783b */ /* 0x000fe20000004200 */
[----:B------:R-:W-:Y:S02]  /*10ca0*/  FSEL R26, R26, -INF , !P2 ;  /* 0xff8000001a1a7808 */ /* 0x000fe40005000000 */
[----:B------:R-:W-:Y:S01]  /*10cb0*/  ISETP.GT.AND P2, PT, R13, 0x18, P1 ;  /* 0x000000180d00780c */ /* 0x000fe20000f44270 */
[----:B------:R-:W-:Y:S01]  /*10cc0*/  LDSM.16.MT88.4 R128, [R146] ;  /* 0x000000009280783b */ /* 0x000fe20000004200 */
[----:B------:R-:W-:Y:S02]  /*10cd0*/  FMNMX.FTZ R2, R7, R2, !PT ;  /* 0x0000000207027209 */ /* 0x000fe40007810000 */
[----:B------:R-:W-:Y:S01]  /*10ce0*/  FSEL R14, R27, -INF , !P0 ;  /* 0xff8000001b0e7808 */ /* 0x000fe20004000000 */
[----:B------:R-:W-:Y:S01]  /*10cf0*/  LDSM.16.MT88.4 R124, [R219] ;  /* 0x00000000db7c783b */ /* 0x000fe20000004200 */
[----:B------:R-:W-:-:S02]  /*10d00*/  FMNMX.FTZ R3, R4, R3, !PT ;  /* 0x0000000304037209 */ /* 0x000fc40007810000 */
[----:B------:R-:W-:Y:S01]  /*10d10*/  ISETP.GT.AND P0, PT, R13, 0x19, P1 ;  /* 0x000000190d00780c */ /* 0x000fe20000f04270 */
[----:B------:R-:W-:Y:S01]  /*10d20*/  LDSM.16.MT88.4 R76, [R146+0x4000] ;  /* 0x00400000924c783b */ /* 0x000fe20000004200 */
[----:B------:R-:W-:Y:S02]  /*10d30*/  ISETP.LT.OR P2, PT, R0, 0x19, P2 ;  /* 0x000000190000780c */ /* 0x000fe40001741670 */
[----:B------:R-:W-:Y:S01]  /*10d40*/  FMNMX.FTZ R2, R25, R2, !PT ;  /* 0x0000000219027209 */ /* 0x000fe20007810000 */
[----:B------:R-:W-:Y:S01]  /*10d50*/  LDSM.16.MT88.4 R92, [R141+0x4000] ;  /* 0x004000008d5c783b */ /* 0x000fe20000004200 */
[----:B------:R-:W-:Y:S02]  /*10d60*/  FMNMX.FTZ R3, R26, R3, !PT ;  /* 0x000000031a037209 */ /* 0x000fe40007810000 */
[----:B------:R-:W-:Y:S01]  /*10d70*/  ISETP.LT.OR P0, PT, R0, 0x1a, P0 ;  /* 0x0000001a0000780c */ /* 0x000fe20000701670 */
[----:B------:R-:W-:Y:S01]  /*10d80*/  LDSM.16.MT88.4 R16, [R141+0x2800] ;  /* 0x002800008d10783b */ /* 0x000fe20000004200 */
[----:B------:R-:W-:-:S02]  /*10d90*/  FSEL R22, R22, -INF , !P2 ;  /* 0xff80000016167808 */ /* 0x000fc40005000000 */
[----:B------:R-:W-:Y:S01]  /*10da0*/  FMNMX.FTZ R2, R5, R2, !PT ;  /* 0x0000000205027209 */ /* 0x000fe20007810000 */
[----:B------:R-:W-:Y:S01]  /*10db0*/  LDSM.16.MT88.4 R148, [R177+0x2800] ;  /* 0x00280000b194783b */ /* 0x000fe20000004200 */
[----:B------:R-:W-:Y:S02]  /*10dc0*/  ISETP.GT.AND P2, PT, R13, 0x20, P1 ;  /* 0x000000200d00780c */ /* 0x000fe40000f44270 */
[----:B------:R-:W-:Y:S01]  /*10dd0*/  FMNMX.FTZ R3, R14, R3, !PT ;  /* 0x000000030e037209 */ /* 0x000fe20007810000 */
[----:B------:R-:W-:Y:S01]  /*10de0*/  LDSM.16.MT88.4 R36, [R177+0x4800] ;  /* 0x00480000b124783b */ /* 0x000fe20000004200 */
[----:B------:R-:W-:Y:S02]  /*10df0*/  FSEL R12, R23, -INF , !P0 ;  /* 0xff800000170c7808 */ /* 0x000fe40004000000 */
[----:B------:R-:W-:Y:S02]  /*10e00*/  ISETP.GT.AND P0, PT, R13, 0x21, P1 ;  /* 0x000000210d00780c */ /* 0x000fe40000f04270 */
[----:B------:R-:W-:-:S02]  /*10e10*/  FMNMX.FTZ R2, R21, R2, !PT ;  /* 0x0000000215027209 */ /* 0x000fc40007810000 */
[----:B------:R-:W-:Y:S02]  /*10e20*/  ISETP.LT.OR P2, PT, R0, 0x21, P2 ;  /* 0x000000210000780c */ /* 0x000fe40001741670 */
[----:B------:R-:W-:Y:S02]  /*10e30*/  FMNMX.FTZ R3, R22, R3, !PT ;  /* 0x0000000316037209 */ /* 0x000fe40007810000 */
[----:B------:R-:W-:Y:S02]  /*10e40*/  ISETP.LT.OR P0, PT, R0, 0x22, P0 ;  /* 0x000000220000780c */ /* 0x000fe40000701670 */
[----:B------:R-:W-:Y:S02]  /*10e50*/  FMNMX.FTZ R2, R171, R2, !PT ;  /* 0x00000002ab027209 */ /* 0x000fe40007810000 */
[----:B------:R-:W-:Y:S02]  /*10e60*/  FSEL R178, R70, -INF , !P2 ;  /* 0xff80000046b27808 */ /* 0x000fe40005000000 */
[----:B------:R-:W-:-:S02]  /*10e70*/  ISETP.GT.AND P2, PT, R13, 0x28, P1 ;  /* 0x000000280d00780c */ /* 0x000fc40000f44270 */
[----:B------:R-:W-:Y:S02]  /*10e80*/  FMNMX.FTZ R15, R12, R3, !PT ;  /* 0x000000030c0f7209 */ /* 0x000fe40007810000 */
[----:B------:R-:W-:Y:S02]  /*10e90*/  FSEL R188, R71, -INF , !P0 ;  /* 0xff80000047bc7808 */ /* 0x000fe40004000000 */
[----:B------:R-:W-:Y:S01]  /*10ea0*/  FMNMX.FTZ R2, R181, R2, !PT ;  /* 0x00000002b5027209 */ /* 0x000fe20007810000 */
[----:B------:R-:W-:Y:S01]  /*10eb0*/  LDSM.16.MT88.4 R68, [R169+0x2000] ;  /* 0x00200000a944783b */ /* 0x000fe20000004200 */
[----:B------:R-:W-:Y:S02]  /*10ec0*/  ISETP.GT.AND P0, PT, R13, 0x29, P1 ;  /* 0x000000290d00780c */ /* 0x000fe40000f04270 */
[----:B------:R-:W-:Y:S02]  /*10ed0*/  ISETP.LT.OR P2, PT, R0, 0x29, P2 ;  /* 0x000000290000780c */ /* 0x000fe40001741670 */
[----:B------:R-:W-:-:S02]  /*10ee0*/  FMNMX.FTZ R15, R178, R15, !PT ;  /* 0x0000000fb20f7209 */ /* 0x000fc40007810000 */
[----:B------:R-:W-:Y:S02]  /*10ef0*/  FMNMX.FTZ R2, R179, R2, !PT ;  /* 0x00000002b3027209 */ /* 0x000fe40007810000 */
[----:B------:R-:W-:Y:S02]  /*10f00*/  ISETP.LT.OR P0, PT, R0, 0x2a, P0 ;  /* 0x0000002a0000780c */ /* 0x000fe40000701670 */
[----:B------:R-:W-:Y:S02]  /*10f10*/  ISETP.GT.AND P3, PT, R13, 0x30, P1 ;  /* 0x000000300d00780c */ /* 0x000fe40000f64270 */
        /* <DEDUP_REMOVED lines=81> */
[----:B------:R-:W-:Y:S02]  /*11430*/  FFMA.FTZ R183, R155, c[0x0][0x2d0], -R182 ;  /* 0x0000b4009bb77a23 */ /* 0x000fe400000108b6 */
[--C-:B------:R-:W-:Y:S02]  /*11440*/  FFMA.FTZ R180, R180, c[0x0][0x2d0], -R175.reuse ;  /* 0x0000b400b4b47a23 */ /* 0x100fe400000108af */
[--C-:B------:R-:W-:Y:S01]  /*11450*/  FFMA.FTZ R187, R154, c[0x0][0x2d0], -R175.reuse ;  /* 0x0000b4009abb7a23 */ /* 0x100fe200000108af */
[----:B------:R-:W3:Y:S01]  /*11460*/  MUFU.EX2 R161, R161 ;  /* 0x000000a100a17308 */ /* 0x000ee20000000800 */
[----:B-----5:R-:W-:Y:S01]  /*11470*/  F2FP.PACK_AB R101, R165, R166 ;  /* 0x000000a6a565723e */ /* 0x020fe200000000ff */
[----:B------:R-:W-:-:S02]  /*11480*/  FFMA.FTZ R188, R152, c[0x0][0x2d0], -R175 ;  /* 0x0000b40098bc7a23 */ /* 0x000fc400000108af */
[----:B------:R-:W-:Y:S02]  /*11490*/  FFMA.FTZ R182, R153, c[0x0][0x2d0], -R182 ;  /* 0x0000b40099b67a23 */ /* 0x000fe400000108b6 */
        /* <DEDUP_REMOVED lines=108> */
[C---:B------:R-:W-:Y:S01]  /*11b60*/  F2FP.PACK_AB R5, R179.reuse, R178 ;  /* 0x000000b2b305723e */ /* 0x040fe200000000ff */
        /* <DEDUP_REMOVED lines=90> */
[----:B------:R-:W-:Y:S01]  /*12110*/  IMAD R3, R3, c[0x0][0x1e0], RZ ;  /* 0x0000780003037a24 */ /* 0x000fe200078e02ff */
[----:B------:R-:W-:-:S03]  /*12120*/  LEA R5, P0, R6, R236, 0x6 ;  /* 0x000000ec06057211 */ /* 0x000fc600078030ff */
[----:B------:R-:W-:Y:S01]  /*12130*/  IMAD R4, R4, c[0x0][0x1e4], R3 ;  /* 0x0000790004047a24 */ /* 0x000fe200078e0203 */
[----:B------:R-:W-:-:S03]  /*12140*/  LEA R12, P2, R5, c[0x0][0x1c8], 0x1 ;  /* 0x00007200050c7a11 */ /* 0x000fc600078408ff */
[----:B------:R-:W-:-:S05]  /*12150*/  IMAD.IADD R3, R7, 0x1, R4 ;  /* 0x0000000107037824 */ /* 0x000fca00078e0204 */
        /* <DEDUP_REMOVED lines=16> */
.L_x_1932:
[----:B------:R-:W-:Y:S05]  /*12260*/  BSYNC B0 ;  /* 0x0000000000007941 */ /* 0x000fea0003800000 */
.L_x_1931:
[----:B------:R-:W-:Y:S01]  /*12270*/  ISETP.NE.AND P0, PT, R220, 0x1, PT ;  /* 0x00000001dc00780c */ /* 0x000fe20003f05270 */
[----:B-1----:R-:W-:Y:S01]  /*12280*/  IMAD.MOV.U32 R6, RZ, RZ, R224 ;  /* 0x000000ffff067224 */ /* 0x002fe200078e00e0 */
[----:B------:R-:W0:Y:S01]  /*12290*/  LDGDEPBAR ;  /* 0x00000000000079af */ /* 0x000e220000000000 */
[----:B------:R-:W-:Y:S01]  /*122a0*/  IMAD.IADD R3, R226, 0x1, -R223 ;  /* 0x00000001e2037824 */ /* 0x000fe200078e0adf */
[----:B------:R-:W-:-:S09]  /*122b0*/  IADD3 R240, R8, -0x2, RZ ;  /* 0xfffffffe08f07810 */ /* 0x000fd20007ffe0ff */
        /* <DEDUP_REMOVED lines=16> */
.L_x_1935:
[----:B------:R-:W-:-:S13]  /*123c0*/  ISETP.NE.AND P0, PT, R4, 0x1, PT ;  /* 0x000000010400780c */ /* 0x000fda0003f05270 */
[----:B------:R-:W-:-:S05]  /*123d0*/  @P0 IMAD.HI.U32 R3, R7, c[0x0][0x330], RZ ;  /* 0x0000cc0007030a27 */ /* 0x000fca00078e00ff */
[----:B------:R-:W-:Y:S02]  /*123e0*/  @P0 SHF.R.U32.HI R7, RZ, c[0x0][0x334], R3 ;  /* 0x0000cd00ff070a19 */ /* 0x000fe40000011603 */
.L_x_1936:
[----:B------:R-:W-:Y:S05]  /*123f0*/  BSYNC B0 ;  /* 0x0000000000007941 */ /* 0x000fea0003800000 */
.L_x_1934:
[----:B------:R-:W-:-:S05]  /*12400*/  IMAD R4, R7, R4, c[0x0][0x32c] ;  /* 0x0000cb0007047624 */ /* 0x000fca00078e0204 */
[----:B------:R-:W-:-:S04]  /*12410*/  IMNMX R5, R5, R4, PT ;  /* 0x0000000405057217 */ /* 0x000fc80003800200 */
.L_x_1933:
        /* <DEDUP_REMOVED lines=12> */
.L_x_1946:
[----:B------:R-:W-:Y:S04]  /*124e0*/  DEPBAR.LE SB0, 0x2 ;  /* 0x000080800000791a */ /* 0x000fe80000000000 */
[----:B------:R-:W-:Y:S01]  /*124f0*/  WARPSYNC 0xffffffff ;  /* 0xffffffff00007948 */ /* 0x000fe20003800000 */
[----:B------:R-:W-:Y:S01]  /*12500*/  BAR.SYNC.DEFER_BLOCKING 0x0 ;  /* 0x0000000000007b1d */ /* 0x000fe20000010000 */
[----:B------:R-:W-:Y:S01]  /*12510*/  IMAD R9, R197, 0x6000, RZ ;  /* 0x00006000c5097824 */ /* 0x000fe200078e02ff */
[----:B------:R-:W-:Y:S02]  /*12520*/  ISETP.GE.AND P0, PT, R231, R240, PT ;  /* 0x000000f0e700720c */ /* 0x000fe40003f06270 */
[----:B------:R-:W-:Y:S01]  /*12530*/  ISETP.NE.AND P4, PT, R220, 0x1, PT ;  /* 0x00000001dc00780c */ /* 0x000fe20003f85270 */
[----:B------:R-:W-:Y:S04]  /*12540*/  IMAD.IADD R201, R194, 0x1, R9 ;  /* 0x00000001c2c97824 */ /* 0x000fe800078e0209 */
[C---:B------:R-:W-:Y:S01]  /*12550*/  IMAD.IADD R200, R198.reuse, 0x1, R201 ;  /* 0x00000001c6c87824 */ /* 0x040fe200078e02c9 */
[----:B------:R-:W-:Y:S01]  /*12560*/  IADD3 R202, R198, R201, R199 ;  /* 0x000000c9c6ca7210 */ /* 0x000fe20007ffe0c7 */
[----:B------:R-:W-:Y:S04]  /*12570*/  IMAD.IADD R0, R199, 0x1, R201 ;  /* 0x00000001c7007824 */ /* 0x000fe800078e02c9 */
[----:B------:R-:W-:Y:S01]  /*12580*/  @!P0 IADD3 R25, R240, -0x1, RZ ;  /* 0xfffffffff0198810 */ /* 0x000fe20007ffe0ff */
[----:B------:R-:W-:Y:S03]  /*12590*/  @!P0 IMAD.MOV.U32 R2, RZ, RZ, c[0x0][0x208] ;  /* 0x00008200ff028624 */ /* 0x000fe600078e00ff */
[----:B------:R-:W-:Y:S01]  /*125a0*/  @!P0 SHF.R.S32.HI R26, RZ, 0x1f, R25 ;  /* 0x0000001fff1a8819 */ /* 0x000fe20000011419 */
[C---:B------:R-:W-:Y:S01]  /*125b0*/  @!P0 IMAD.WIDE.U32 R28, R25.reuse, c[0x0][0x208], RZ ;  /* 0x00008200191c8a25 */ /* 0x040fe200078e00ff */
[----:B------:R-:W-:Y:S03]  /*125c0*/  LDSM.16.M88.4 R148, [R196] ;  /* 0x00000000c494783b */ /* 0x000fe60000000200 */
[----:B------:R-:W-:Y:S01]  /*125d0*/  @!P0 IMAD R26, R26, c[0x0][0x208], RZ ;  /* 0x000082001a1a8a24 */ /* 0x000fe200078e02ff */
[----:B------:R-:W-:Y:S02]  /*125e0*/  ULDC UR4, c[0x0][0x324] ;  /* 0x0000c90000047ab9 */ /* 0x000fe40000000800 */
[----:B------:R-:W-:Y:S01]  /*125f0*/  ULOP3.LUT UR4, URZ, UR4, URZ, 0x33, !UPT ;  /* 0x000000043f047292 */ /* 0x000fe2000f8e333f */
[----:B------:R-:W1:Y:S01]  /*12600*/  LDSM.16.M88.4 R152, [R201] ;  /* 0x00000000c998783b */ /* 0x000e620000000200 */
[----:B------:R-:W-:Y:S02]  /*12610*/  @!P0 IMAD R26, R25, c[0x0][0x20c], R26 ;  /* 0x00008300191a8a24 */ /* 0x000fe400078e021a */
[C---:B------:R-:W-:Y:S02]  /*12620*/  @!P0 IMAD.SHL.U32 R25, R28.reuse, 0x40, RZ ;  /* 0x000000401c198824 */ /* 0x040fe400078e00ff */
[----:B------:R-:W2:Y:S01]  /*12630*/  LDSM.16.M88.4 R156, [R201+0x800] ;  /* 0x00080000c99c783b */ /* 0x000ea20000000200 */
[----:B------:R-:W-:Y:S02]  /*12640*/  @!P0 IMAD.IADD R26, R29, 0x1, R26 ;  /* 0x000000011d1a8824 */ /* 0x000fe400078e021a */
[----:B------:R-:W-:Y:S01]  /*12650*/  @!P0 IADD3 R27, P3, R25, R232, RZ ;  /* 0x000000e8191b8210 */ /* 0x000fe20007f7e0ff */
[----:B------:R-:W-:Y:S01]  /*12660*/  @!P0 IMAD.MOV.U32 R29, RZ, RZ, c[0x0][0x20c] ;  /* 0x00008300ff1d8624 */ /* 0x000fe200078e00ff */
[----:B------:R-:W3:Y:S01]  /*12670*/  LDSM.16.M88.4 R160, [R201+0x1000] ;  /* 0x00100000c9a0783b */ /* 0x000ee20000000200 */
[----:B------:R-:W-:Y:S02]  /*12680*/  @!P0 SHF.L.U64.HI R26, R28, 0x6, R26 ;  /* 0x000000061c1a8819 */ /* 0x000fe4000001021a */
[C---:B------:R-:W-:Y:S02]  /*12690*/  @!P0 LEA R32, P2, R27.reuse, c[0x0][0x1f8], 0x1 ;  /* 0x00007e001b208a11 */ /* 0x040fe400078408ff */
[----:B------:R-:W4:Y:S01]  /*126a0*/  LDSM.16.M88.4 R164, [R201+0x1800] ;  /* 0x00180000c9a4783b */ /* 0x000f220000000200 */
[----:B------:R-:W-:Y:S01]  /*126b0*/  @!P0 IMAD.X R24, R26, 0x1, R227, P3 ;  /* 0x000000011a188824 */ /* 0x000fe200018e06e3 */
[----:B------:R-:W-:Y:S03]  /*126c0*/  @!P0 LEA R25, P1, R2, R25, 0x5 ;  /* 0x0000001902198211 */ /* 0x000fe600078228ff */
[----:B------:R-:W-:Y:S01]  /*126d0*/  LDSM.16.M88.4 R168, [R193] ;  /* 0x00000000c1a8783b */ /* 0x000fe20000000200 */
[----:B------:R-:W-:Y:S02]  /*126e0*/  @!P0 LEA.HI.X R33, R27, c[0x0][0x1fc], R24, 0x1, P2 ;  /* 0x00007f001b218a11 */ /* 0x000fe400010f0c18 */
[----:B------:R-:W-:Y:S02]  /*126f0*/  @!P0 ISETP.GE.AND P2, PT, R228, c[0x0][0x1d4], PT ;  /* 0x00007500e4008a0c */ /* 0x000fe40003f46270 */
[----:B------:R-:W-:Y:S01]  /*12700*/  LDSM.16.M88.4 R172, [R200+0x800] ;  /* 0x00080000c8ac783b */ /* 0x000fe20000000200 */
[----:B------:R-:W-:Y:S02]  /*12710*/  @!P0 LEA.HI.X R2, R2, R26, R29, 0x5, P1 ;  /* 0x0000001a02028211 */ /* 0x000fe400008f2c1d */
[----:B------:R-:W-:Y:S02]  /*12720*/  @!P0 ISETP.GE.AND P1, PT, R212, c[0x0][0x1d4], PT ;  /* 0x00007500d4008a0c */ /* 0x000fe40003f26270 */
[----:B------:R-:W-:Y:S01]  /*12730*/  LDSM.16.M88.4 R176, [R200+0x1000] ;  /* 0x00100000c8b0783b */ /* 0x000fe20000000200 */
[----:B------:R-:W-:Y:S05]  /*12740*/  @!P0 IADD3 R24, P3, R25, R232, RZ ;  /* 0x000000e819188210 */ /* 0x000fea0007f7e0ff */
[----:B------:R-:W-:Y:S01]  /*12750*/  @!P0 IMAD.X R25, R2, 0x1, R227, P3 ;  /* 0x0000000102198824 */ /* 0x000fe200018e06e3 */
[----:B------:R-:W-:Y:S01]  /*12760*/  @!P0 LEA R242, P3, R24, c[0x0][0x1f8], 0x1 ;  /* 0x00007e0018f28a11 */ /* 0x000fe200078608ff */
[----:B------:R-:W-:Y:S01]  /*12770*/  @!P0 IMAD R2, R234, 0x6000, R10 ;  /* 0x00006000ea028824 */ /* 0x000fe200078e020a */
[C---:B-1----:R-:W-:Y:S03]  /*12780*/  HMMA.16816.F32 R4, R148.reuse, R152, RZ ;  /* 0x000000989404723c */ /* 0x042fe600000018ff */
[----:B------:R-:W-:Y:S05]  /*12790*/  @!P0 LEA.HI.X R243, R24, c[0x0][0x1fc], R25, 0x1, P3 ;  /* 0x00007f0018f38a11 */ /* 0x000fea00018f0c19 */
        /* <DEDUP_REMOVED lines=13> */
[----:B------:R3:W-:Y:S05]  /*12870*/  @!P0 LDGSTS.E.BYPASS.LTC128B.128 [R2+0x1000], [R242.64], !P2 ;  /* 0x01000000f2028fae */ /* 0x0007ea000d101d48 */
[----:B------:R3:W-:Y:S05]  /*12880*/  @!P0 LDGSTS.E.BYPASS.LTC128B.128 [R2+0x3000], [R242.64+0x80], !P1 ;  /* 0x03000080f2028fae */ /* 0x0007ea000c901d48 */
[----:B------:R3:W-:Y:S01]  /*12890*/  @!P0 LDGSTS.E.BYPASS.LTC128B.128 [R2+0x5000], [R242.64+0x100], !P5 ;  /* 0x05000100f2028fae */ /* 0x0007e2000e901d48 */
[C---:B------:R-:W-:Y:S02]  /*128a0*/  ISETP.GE.AND P0, PT, R234.reuse, 0x1, PT ;  /* 0x00000001ea00780c */ /* 0x040fe40003f06270 */
[----:B------:R-:W-:Y:S02]  /*128b0*/  IADD3 R234, R234, 0x1, RZ ;  /* 0x00000001eaea7810 */ /* 0x000fe40007ffe0ff */
[----:B------:R-:W-:Y:S02]  /*128c0*/  LDSM.16.M88.4 R180, [R192] ;  /* 0x00000000c0b4783b */ /* 0x000fe40000000200 */
[----:B------:R-:W-:Y:S03]  /*128d0*/  SEL R234, R234, RZ, !P0 ;  /* 0x000000ffeaea7207 */ /* 0x000fe60004000000 */
[----:B------:R-:W5:Y:S01]  /*128e0*/  LDSM.16.M88.4 R184, [R0] ;  /* 0x0000000000b8783b */ /* 0x000f620000000200 */
[C---:B----4-:R-:W-:Y:S04]  /*128f0*/  HMMA.16816.F32 R32, R148.reuse, R164, RZ ;  /* 0x000000a49420723c */ /* 0x050fe800000018ff */
[----:B------:R-:W4:Y:S04]  /*12900*/  LDSM.16.M88.4 R188, [R0+0x800] ;  /* 0x0008000000bc783b */ /* 0x000f280000000200 */
[----:B------:R-:W-:Y:S01]  /*12910*/  HMMA.16816.F32 R36, R148, R166, RZ ;  /* 0x000000a69424723c */ /* 0x000fe200000018ff */
[----:B------:R-:W2:Y:S05]  /*12920*/  LDSM.16.M88.4 R160, [R0+0x1000] ;  /* 0x0010000000a0783b */ /* 0x000eaa0000000200 */
[----:B------:R-:W2:Y:S01]  /*12930*/  LDSM.16.M88.4 R148, [R0+0x1800] ;  /* 0x001800000094783b */ /* 0x000ea20000000200 */
[----:B---3--:R-:W-:Y:S01]  /*12940*/  IMAD.IADD R2, R199, 0x1, R200 ;  /* 0x00000001c7027824 */ /* 0x008fe200078e02c8 */
[C---:B-1----:R-:W-:Y:S03]  /*12950*/  HMMA.16816.F32 R4, R168.reuse, R152, R4 ;  /* 0x00000098a804723c */ /* 0x042fe60000001804 */
[----:B------:R-:W0:Y:S05]  /*12960*/  LDGDEPBAR ;  /* 0x00000000000079af */ /* 0x000e2a0000000000 */
[C---:B------:R-:W-:Y:S01]  /*12970*/  HMMA.16816.F32 R12, R168.reuse, R154, R12 ;  /* 0x0000009aa80c723c */ /* 0x040fe2000000180c */
[----:B------:R-:W-:Y:S05]  /*12980*/  LDSM.16.M88.4 R152, [R147] ;  /* 0x000000009398783b */ /* 0x000fea0000000200 */
[----:B------:R-:W1:Y:S02]  /*12990*/  LDSM.16.M88.4 R164, [R2] ;  /* 0x0000000002a4783b */ /* 0x000e640000000200 */
[C---:B------:R-:W-:Y:S08]  /*129a0*/  HMMA.16816.F32 R16, R168.reuse, R172, R16 ;  /* 0x000000aca810723c */ /* 0x040ff00000001810 */
[C---:B------:R-:W-:Y:S01]  /*129b0*/  HMMA.16816.F32 R20, R168.reuse, R174, R20 ;  /* 0x000000aea814723c */ /* 0x040fe20000001814 */
[----:B------:R-:W3:Y:S07]  /*129c0*/  LDSM.16.M88.4 R172, [R2+0x800] ;  /* 0x0008000002ac783b */ /* 0x000eee0000000200 */
[C---:B------:R-:W-:Y:S08]  /*129d0*/  HMMA.16816.F32 R24, R168.reuse, R176, R24 ;  /* 0x000000b0a818723c */ /* 0x040ff00000001818 */
[C---:B------:R-:W-:Y:S01]  /*129e0*/  HMMA.16816.F32 R28, R168.reuse, R178, R28 ;  /* 0x000000b2a81c723c */ /* 0x040fe2000000181c */
[----:B------:R-:W1:Y:S07]  /*129f0*/  LDSM.16.M88.4 R176, [R2+0x1000] ;  /* 0x0010000002b0783b */ /* 0x000e6e0000000200 */
[C---:B--2---:R-:W-:Y:S08]  /*12a00*/  HMMA.16816.F32 R32, R168.reuse, R156, R32 ;  /* 0x0000009ca820723c */ /* 0x044ff00000001820 */
[----:B------:R-:W-:Y:S01]  /*12a10*/  HMMA.16816.F32 R36, R168, R158, R36 ;  /* 0x0000009ea824723c */ /* 0x000fe20000001824 */
[----:B------:R-:W2:Y:S05]  /*12a20*/  LDSM.16.M88.4 R156, [R2+0x1800] ;  /* 0x00180000029c783b */ /* 0x000eaa0000000200 */
[----:B------:R-:W-:Y:S02]  /*12a30*/  LDSM.16.M88.4 R168, [R196+0x4000] ;  /* 0x00400000c4a8783b */ /* 0x000fe40000000200 */
[C---:B-----5:R-:W-:Y:S08]  /*12a40*/  HMMA.16816.F32 R4, R180.reuse, R184, R4 ;  /* 0x000000b8b404723c */ /* 0x060ff00000001804 */
[C---:B------:R-:W-:Y:S01]  /*12a50*/  HMMA.16816.F32 R12, R180.reuse, R186, R12 ;  /* 0x000000bab40c723c */ /* 0x040fe2000000180c */
[----:B------:R-:W5:Y:S07]  /*12a60*/  LDSM.16.M88.4 R184, [R201+0x2000] ;  /* 0x00200000c9b8783b */ /* 0x000f6e0000000200 */
[C---:B----4-:R-:W-:Y:S08]  /*12a70*/  HMMA.16816.F32 R16, R180.reuse, R188, R16 ;  /* 0x000000bcb410723c */ /* 0x050ff00000001810 */
[C---:B------:R-:W-:Y:S01]  /*12a80*/  HMMA.16816.F32 R20, R180.reuse, R190, R20 ;  /* 0x000000beb414723c */ /* 0x040fe20000001814 */
[----:B------:R-:W4:Y:S07]  /*12a90*/  LDSM.16.M88.4 R188, [R201+0x2800] ;  /* 0x00280000c9bc783b */ /* 0x000f2e0000000200 */
[C---:B------:R-:W-:Y:S08]  /*12aa0*/  HMMA.16816.F32 R24, R180.reuse, R160, R24 ;  /* 0x000000a0b418723c */ /* 0x040ff00000001818 */
[C---:B------:R-:W-:Y:S01]  /*12ab0*/  HMMA.16816.F32 R28, R180.reuse, R162, R28 ;  /* 0x000000a2b41c723c */ /* 0x040fe2000000181c */
[----:B------:R-:W2:Y:S07]  /*12ac0*/  LDSM.16.M88.4 R160, [R201+0x3000] ;  /* 0x00300000c9a0783b */ /* 0x000eae0000000200 */
[C---:B------:R-:W-:Y:S08]  /*12ad0*/  HMMA.16816.F32 R32, R180.reuse, R148, R32 ;  /* 0x00000094b420723c */ /* 0x040ff00000001820 */
[----:B------:R-:W-:Y:S01]  /*12ae0*/  HMMA.16816.F32 R36, R180, R150, R36 ;  /* 0x00000096b424723c */ /* 0x000fe20000001824 */
[----:B------:R-:W2:Y:S05]  /*12af0*/  LDSM.16.M88.4 R148, [R201+0x3800] ;  /* 0x00380000c994783b */ /* 0x000eaa0000000200 */
[----:B------:R-:W-:Y:S02]  /*12b00*/  LDSM.16.M88.4 R180, [R200+0x2800] ;  /* 0x00280000c8b4783b */ /* 0x000fe40000000200 */
[C---:B-1----:R-:W-:Y:S08]  /*12b10*/  HMMA.16816.F32 R4, R152.reuse, R164, R4 ;  /* 0x000000a49804723c */ /* 0x042ff00000001804 */
[C---:B------:R-:W-:Y:S01]  /*12b20*/  HMMA.16816.F32 R12, R152.reuse, R166, R12 ;  /* 0x000000a6980c723c */ /* 0x040fe2000000180c */
[----:B------:R-:W-:Y:S07]  /*12b30*/  LDSM.16.M88.4 R164, [R193+0x4000] ;  /* 0x00400000c1a4783b */ /* 0x000fee0000000200 */
[C---:B---3--:R-:W-:Y:S08]  /*12b40*/  HMMA.16816.F32 R16, R152.reuse, R172, R16 ;  /* 0x000000ac9810723c */ /* 0x048ff00000001810 */
[C---:B------:R-:W-:Y:S01]  /*12b50*/  HMMA.16816.F32 R20, R152.reuse, R174, R20 ;  /* 0x000000ae9814723c */ /* 0x040fe20000001814 */
[----:B------:R-:W1:Y:S07]  /*12b60*/  LDSM.16.M88.4 R172, [R200+0x2000] ;  /* 0x00200000c8ac783b */ /* 0x000e6e0000000200 */
[C---:B------:R-:W-:Y:S08]  /*12b70*/  HMMA.16816.F32 R24, R152.reuse, R176, R24 ;  /* 0x000000b09818723c */ /* 0x040ff00000001818 */
[C---:B------:R-:W-:Y:S01]  /*12b80*/  HMMA.16816.F32 R28, R152.reuse, R178, R28 ;  /* 0x000000b2981c723c */ /* 0x040fe2000000181c */
[----:B------:R-:W3:Y:S07]  /*12b90*/  LDSM.16.M88.4 R176, [R200+0x3000] ;  /* 0x00300000c8b0783b */ /* 0x000eee0000000200 */
        /* <DEDUP_REMOVED lines=71> */
[----:B------:R1:W4:Y:S07]  /*13010*/  LDSM.16.M88.4 R172, [R2+0x4000] ;  /* 0x0040000002ac783b */ /* 0x00032e0000000200 */
[C---:B------:R-:W-:Y:S08]  /*13020*/  HMMA.16816.F32 R16, R156.reuse, R180, R16 ;  /* 0x000000b49c10723c */ /* 0x040ff00000001810 */
[C---:B------:R-:W-:Y:S01]  /*13030*/  HMMA.16816.F32 R20, R156.reuse, R182, R20 ;  /* 0x000000b69c14723c */ /* 0x040fe20000001814 */
[----:B------:R-:W4:Y:S07]  /*13040*/  LDSM.16.M88.4 R180, [R202+0x4800] ;  /* 0x00480000cab4783b */ /* 0x000f2e0000000200 */
[C---:B---3--:R-:W-:Y:S04]  /*13050*/  HMMA.16816.F32 R24, R156.reuse, R176, R24 ;  /* 0x000000b09c18723c */ /* 0x048fe80000001818 */
[----:B-1----:R-:W-:Y:S04]  /*13060*/  IMAD.IADD R2, R213, 0x1, R224 ;  /* 0x00000001d5027824 */ /* 0x002fe800078e02e0 */
[C---:B------:R-:W-:Y:S01]  /*13070*/  HMMA.16816.F32 R28, R156.reuse, R178, R28 ;  /* 0x000000b29c1c723c */ /* 0x040fe2000000181c */
[----:B------:R-:W1:Y:S07]  /*13080*/  LDSM.16.M88.4 R176, [R202+0x5000] ;  /* 0x00500000cab0783b */ /* 0x000e6e0000000200 */
[C---:B--2---:R-:W-:Y:S08]  /*13090*/  HMMA.16816.F32 R32, R156.reuse, R152, R32 ;  /* 0x000000989c20723c */ /* 0x044ff00000001820 */
[----:B------:R-:W-:Y:S01]  /*130a0*/  HMMA.16816.F32 R36, R156, R154, R36 ;  /* 0x0000009a9c24723c */ /* 0x000fe20000001824 */
[----:B------:R-:W2:Y:S07]  /*130b0*/  LDSM.16.M88.4 R152, [R202+0x5800] ;  /* 0x00580000ca98783b */ /* 0x000eae0000000200 */
[C---:B-----5:R-:W-:Y:S08]  /*130c0*/  HMMA.16816.F32 R4, R168.reuse, R184, R4 ;  /* 0x000000b8a804723c */ /* 0x060ff00000001804 */
[C---:B------:R-:W-:Y:S08]  /*130d0*/  HMMA.16816.F32 R12, R168.reuse, R186, R12 ;  /* 0x000000baa80c723c */ /* 0x040ff0000000180c */
[C---:B----4-:R-:W-:Y:S07]  /*130e0*/  HMMA.16816.F32 R16, R168.reuse, R188, R16 ;  /* 0x000000bca810723c */ /* 0x050fee0000001810 */
[----:B------:R-:W-:Y:S01]  /*130f0*/  IMAD.SHL.U32 R189, R240, 0x40, RZ ;  /* 0x00000040f0bd7824 */ /* 0x000fe200078e00ff */
[C---:B------:R-:W-:Y:S08]  /*13100*/  HMMA.16816.F32 R20, R168.reuse, R190, R20 ;  /* 0x000000bea814723c */ /* 0x040ff00000001814 */
[C---:B------:R-:W-:Y:S08]  /*13110*/  HMMA.16816.F32 R24, R168.reuse, R160, R24 ;  /* 0x000000a0a818723c */ /* 0x040ff00000001818 */
[C---:B------:R-:W-:Y:S08]  /*13120*/  HMMA.16816.F32 R28, R168.reuse, R162, R28 ;  /* 0x000000a2a81c723c */ /* 0x040ff0000000181c */
[C---:B------:R-:W-:Y:S08]  /*13130*/  HMMA.16816.F32 R32, R168.reuse, R148, R32 ;  /* 0x00000094a820723c */ /* 0x040ff00000001820 */
[----:B------:R-:W-:Y:S08]  /*13140*/  HMMA.16816.F32 R36, R168, R150, R36 ;  /* 0x00000096a824723c */ /* 0x000ff00000001824 */
[C---:B------:R-:W-:Y:S08]  /*13150*/  HMMA.16816.F32 R4, R164.reuse, R172, R4 ;  /* 0x000000aca404723c */ /* 0x040ff00000001804 */
[C---:B------:R-:W-:Y:S08]  /*13160*/  HMMA.16816.F32 R12, R164.reuse, R174, R12 ;  /* 0x000000aea40c723c */ /* 0x040ff0000000180c */
[C---:B------:R-:W-:Y:S07]  /*13170*/  HMMA.16816.F32 R16, R164.reuse, R180, R16 ;  /* 0x000000b4a410723c */ /* 0x040fee0000001810 */
[----:B------:R-:W-:Y:S01]  /*13180*/  @P4 IMAD.HI.U32 R180, R2, c[0x0][0x2c8], RZ ;  /* 0x0000b20002b44a27 */ /* 0x000fe200078e00ff */
[C---:B------:R-:W-:Y:S04]  /*13190*/  HMMA.16816.F32 R20, R164.reuse, R182, R20 ;  /* 0x000000b6a414723c */ /* 0x040fe80000001814 */
[----:B------:R-:W-:Y:S02]  /*131a0*/  @P4 SHF.R.U32.HI R2, RZ, c[0x0][0x2cc], R180 ;  /* 0x0000b300ff024a19 */ /* 0x000fe400000116b4 */
[----:B------:R-:W-:Y:S02]  /*131b0*/  ISETP.GE.AND P4, PT, R205, 0x1, PT ;  /* 0x00000001cd00780c */ /* 0x000fe40003f86270 */
[C---:B-1----:R-:W-:Y:S01]  /*131c0*/  HMMA.16816.F32 R24, R164.reuse, R176, R24 ;  /* 0x000000b0a418723c */ /* 0x042fe20000001818 */
[----:B------:R-:W1:Y:S03]  /*131d0*/  SHFL.IDX PT, R181, R2, RZ, 0x1c1f ;  /* 0x001c1fff02b57589 */ /* 0x000e6600000e0000 */
[----:B------:R-:W-:Y:S04]  /*131e0*/  IADD3 R180, -R218, 0x1, -R189 ;  /* 0x00000001dab47810 */ /* 0x000fe80007ffe9bd */
[C---:B------:R-:W-:Y:S04]  /*131f0*/  HMMA.16816.F32 R28, R164.reuse, R178, R28 ;  /* 0x000000b2a41c723c */ /* 0x040fe8000000181c */
[----:B------:R-:W-:Y:S04]  /*13200*/  IADD3 R180, -R223, R180, R226 ;  /* 0x000000b4dfb47210 */ /* 0x000fe80007ffe1e2 */
[C---:B--2---:R-:W-:Y:S04]  /*13210*/  HMMA.16816.F32 R32, R164.reuse, R152, R32 ;  /* 0x00000098a420723c */ /* 0x044fe80000001820 */
[C---:B------:R-:W-:Y:S02]  /*13220*/  IADD3 R182, R180.reuse, c[0x0][0x328], RZ ;  /* 0x0000ca00b4b67a10 */ /* 0x040fe40007ffe0ff */
[----:B------:R-:W-:Y:S02]  /*13230*/  IADD3 R180, R180, UR4, RZ ;  /* 0x00000004b4b47c10 */ /* 0x000fe4000fffe0ff */
[----:B------:R-:W-:Y:S04]  /*13240*/  HMMA.16816.F32 R36, R164, R154, R36 ;  /* 0x0000009aa424723c */ /* 0x000fe80000001824 */
[--C-:B-1----:R-:W-:Y:S02]  /*13250*/  IMAD.IADD R186, R182, 0x1, R181.reuse ;  /* 0x00000001b6ba7824 */ /* 0x102fe400078e02b5 */
[----:B------:R-:W-:Y:S02]  /*13260*/  IMAD.IADD R184, R180, 0x1, R181 ;  /* 0x00000001b4b87824 */ /* 0x000fe400078e02b5 */
        /* <DEDUP_REMOVED lines=14> */
.L_x_1940:
[----:B------:R-:W-:Y:S04]  /*13350*/  MOV R0, c[0x0][0x32c] ;  /* 0x0000cb0000007a02 */ /* 0x000fe80000000f00 */
[----:B------:R-:W-:Y:S11]  /*13360*/  ISETP.NE.AND P0, PT, R0, 0x1, PT ;  /* 0x000000010000780c */ /* 0x000ff60003f05270 */
[----:B------:R-:W-:Y:S02]  /*13370*/  @!UPT UIADD3 URZ, URZ, URZ, URZ ;  /* 0x0000003f3f3ff290 */ /* 0x000fe4000fffe03f */
[----:B------:R-:W-:Y:S05]  /*13380*/  @P0 IMAD.HI.U32 R0, R148, c[0x0][0x330], RZ ;  /* 0x0000cc0094000a27 */ /* 0x000fea00078e00ff */
[----:B------:R-:W-:Y:S02]  /*13390*/  @P0 SHF.R.U32.HI R148, RZ, c[0x0][0x334], R0 ;  /* 0x0000cd00ff940a19 */ /* 0x000fe40000011600 */
.L_x_1941:
[----:B------:R-:W-:Y:S05]  /*133a0*/  BSYNC B0 ;  /* 0x0000000000007941 */ /* 0x000fea0003800000 */
.L_x_1939:
[----:B------:R-:W-:Y:S04]  /*133b0*/  IMAD R151, R148, c[0x0][0x32c], -R189 ;  /* 0x0000cb0094977a24 */ /* 0x000fe800078e0abd */
[----:B------:R-:W-:Y:S05]  /*133c0*/  IMAD.IADD R151, R151, 0x1, -R218 ;  /* 0x0000000197977824 */ /* 0x000fea00078e0ada */
[----:B------:R-:W-:Y:S02]  /*133d0*/  IADD3 R149, R151, c[0x0][0x32c], RZ ;  /* 0x0000cb0097957a10 */ /* 0x000fe40007ffe0ff */
[----:B------:R-:W-:Y:S02]  /*133e0*/  IMNMX R184, R184, R151, !PT ;  /* 0x00000097b8b87217 */ /* 0x000fe40007800200 */
[----:B------:R-:W-:Y:S02]  /*133f0*/  IMNMX R186, R186, R149, PT ;  /* 0x00000095baba7217 */ /* 0x000fe40003800200 */
.L_x_1938:
        /* <DEDUP_REMOVED lines=66> */
.L_x_1944:
[----:B------:R-:W-:Y:S04]  /*13820*/  MOV R4, c[0x0][0x32c] ;  /* 0x0000cb0000047a02 */ /* 0x000fe80000000f00 */
[----:B------:R-:W-:Y:S11]  /*13830*/  ISETP.NE.AND P0, PT, R4, 0x1, PT ;  /* 0x000000010400780c */ /* 0x000ff60003f05270 */
[----:B------:R-:W-:Y:S02]  /*13840*/  @!UPT UIADD3 URZ, URZ, URZ, URZ ;  /* 0x0000003f3f3ff290 */ /* 0x000fe4000fffe03f */
[----:B------:R-:W-:Y:S05]  /*13850*/  @P0 IMAD.HI.U32 R4, R12, c[0x0][0x330], RZ ;  /* 0x0000cc000c040a27 */ /* 0x000fea00078e00ff */
[----:B------:R-:W-:Y:S02]  /*13860*/  @P0 SHF.R.U32.HI R12, RZ, c[0x0][0x334], R4 ;  /* 0x0000cd00ff0c0a19 */ /* 0x000fe40000011604 */
.L_x_1945:
[----:B------:R-:W-:Y:S05]  /*13870*/  BSYNC B0 ;  /* 0x0000000000007941 */ /* 0x000fea0003800000 */
.L_x_1943:
[----:B------:R-:W-:Y:S04]  /*13880*/  IMAD R189, R12, c[0x0][0x32c], -R189 ;  /* 0x0000cb000cbd7a24 */ /* 0x000fe800078e0abd */
[----:B------:R-:W-:Y:S05]  /*13890*/  IMAD.IADD R189, R189, 0x1, -R218 ;  /* 0x00000001bdbd7824 */ /* 0x000fea00078e0ada */
[----:B------:R-:W-:Y:S02]  /*138a0*/  IADD3 R17, R189, c[0x0][0x32c], RZ ;  /* 0x0000cb00bd117a10 */ /* 0x000fe40007ffe0ff */
[----:B------:R-:W-:Y:S02]  /*138b0*/  IMNMX R2, R2, R189, !PT ;  /* 0x000000bd02027217 */ /* 0x000fe40007800200 */
[----:B------:R-:W-:Y:S02]  /*138c0*/  IMNMX R0, R0, R17, PT ;  /* 0x0000001100007217 */ /* 0x000fe40003800200 */
.L_x_1942:
        /* <DEDUP_REMOVED lines=23> */
[----:B------:R-:W-:Y:S02]  /*13a40*/  FMNMX.FTZ R7, R12, R7, !PT ;  /* 0x000000070c077209 */ /* 0x000fe40007810000 */
[----:B------:R-:W-:Y:S02]  /*13a50*/  ISETP.LT.OR P2, PT, R0, 0xa, P0 ;  /* 0x0000000a0000780c */ /* 0x000fe40000741670 */
[----:B------:R-:W-:Y:S02]  /*13a60*/  FMNMX.FTZ R4, R185, R4, !PT ;  /* 0x00000004b9047209 */ /* 0x000fe40007810000 */
[----:B------:R-:W-:Y:S02]  /*13a70*/  ISETP.GT.AND P0, PT, R2, 0x11, P1 ;  /* 0x000000110200780c */ /* 0x000fe40000f04270 */
[----:B------:R-:W-:Y:S02]  /*13a80*/  FSEL R6, R15, -INF , !P2 ;  /* 0xff8000000f067808 */ /* 0x000fe40005000000 */
[----:B------:R-:W-:Y:S02]  /*13a90*/  ISETP.LT.OR P2, PT, R0, 0x11, P4 ;  /* 0x000000110000780c */ /* 0x000fe40002741670 */
[----:B------:R-:W-:Y:S02]  /*13aa0*/  FMNMX.FTZ R7, R14, R7, !PT ;  /* 0x000000070e077209 */ /* 0x000fe40007810000 */
        /* <DEDUP_REMOVED lines=36> */
[----:B------:R-:W-:Y:S02]  /*13cf0*/  ISETP.GT.AND P0, PT, R2, 0x31, P1 ;  /* 0x000000310200780c */ /* 0x000fe40000f04270 */
[----:B------:R-:W-:Y:S02]  /*13d00*/  ISETP.LT.OR P3, PT, R0, 0x31, P3 ;  /* 0x000000310000780c */ /* 0x000fe40001f61670 */
[----:B------:R-:W-:Y:S02]  /*13d10*/  FMNMX.FTZ R15, R184, R15, !PT ;  /* 0x0000000fb80f7209 */ /* 0x000fe40007810000 */
[----:B------:R-:W-:Y:S02]  /*13d20*/  FSEL R158, R34, -INF , !P3 ;  /* 0xff800000229e7808 */ /* 0x000fe40005800000 */
[----:B------:R-:W-:Y:S02]  /*13d30*/  FMNMX.FTZ R15, R162, R15, !PT ;  /* 0x0000000fa20f7209 */ /* 0x000fe40007810000 */
[----:B------:R-:W-:Y:S02]  /*13d40*/  ISETP.LT.OR P2, PT, R0, 0x32, P0 ;  /* 0x000000320000780c */ /* 0x000fe40000741670 */
[----:B------:R-:W-:Y:S02]  /*13d50*/  ISETP.GT.AND P4, PT, R2, 0x38, P1 ;  /* 0x000000380200780c */ /* 0x000fe40000f84270 */
[----:B------:R-:W-:Y:S02]  /*13d60*/  FSEL R156, R35, -INF , !P2 ;  /* 0xff800000239c7808 */ /* 0x000fe40005000000 */
[----:B------:R-:W-:Y:S02]  /*13d70*/  FMNMX.FTZ R15, R158, R15, !PT ;  /* 0x0000000f9e0f7209 */ /* 0x000fe40007810000 */
[----:B------:R-:W-:Y:S02]  /*13d80*/  ISETP.GT.AND P0, PT, R2, 0x39, P1 ;  /* 0x000000390200780c */ /* 0x000fe40000f04270 */
[----:B------:R-:W-:Y:S02]  /*13d90*/  ISETP.LT.OR P1, PT, R0, 0x39, P4 ;  /* 0x000000390000780c */ /* 0x000fe40002721670 */
[----:B------:R-:W-:Y:S02]  /*13da0*/  FMNMX.FTZ R15, R156, R15, !PT ;  /* 0x0000000f9c0f7209 */ /* 0x000fe40007810000 */
[----:B------:R-:W-:Y:S02]  /*13db0*/  FSEL R154, R38, -INF , !P1 ;  /* 0xff800000269a7808 */ /* 0x000fe40004800000 */
        /* <DEDUP_REMOVED lines=356> */
[C---:B------:R-:W-:Y:S04]  /*15400*/  HMMA.16816.F32 R120, R148.reuse, R124, R32 ;  /* 0x0000007c9478723c */ /* 0x040fe80000001820 */
[----:B------:R-:W-:Y:S04]  /*15410*/  @P0 SHF.R.S32.HI R3, RZ, 0x1f, R20 ;  /* 0x0000001fff030819 */ /* 0x000fe80000011414 */
[C---:B------:R-:W-:Y:S04]  /*15420*/  HMMA.16816.F32 R124, R148.reuse, R126, R36 ;  /* 0x0000007e947c723c */ /* 0x040fe80000001824 */
[----:B------:R-:W-:Y:S04]  /*15430*/  @P0 IMAD R3, R3, c[0x0][0x1e0], RZ ;  /* 0x0000780003030a24 */ /* 0x000fe800078e02ff */
[C---:B------:R-:W-:Y:S04]  /*15440*/  HMMA.16816.F32 R40, R148.reuse, R152, R40 ;  /* 0x000000989428723c */ /* 0x040fe80000001828 */
[C---:B------:R-:W-:Y:S02]  /*15450*/  @P0 IMAD R3, R20.reuse, c[0x0][0x1e4], R3 ;  /* 0x0000790014030a24 */ /* 0x040fe400078e0203 */
[----:B------:R-:W-:Y:S02]  /*15460*/  @P0 IMAD.WIDE.U32 R20, R20, c[0x0][0x1e0], RZ ;  /* 0x0000780014140a25 */ /* 0x000fe400078e00ff */
        /* <DEDUP_REMOVED lines=8> */
[C---:B--2---:R-:W-:Y:S08]  /*154f0*/  HMMA.16816.F32 R72, R148.reuse, R12, R72 ;  /* 0x0000000c9448723c */ /* 0x044ff00000001848 */
[C---:B------:R-:W-:Y:S01]  /*15500*/  HMMA.16816.F32 R76, R148.reuse, R14, R76 ;  /* 0x0000000e944c723c */ /* 0x040fe2000000184c */
[----:B------:R2:W3:Y:S07]  /*15510*/  LDSM.16.MT88.4 R12, [R9+0x5800] ;  /* 0x00580000090c783b */ /* 0x0004ee0000004200 */
[C---:B----4-:R-:W-:Y:S07]  /*15520*/  HMMA.16816.F32 R80, R148.reuse, R16, R80 ;  /* 0x000000109450723c */ /* 0x050fee0000001850 */
[----:B------:R-:W-:Y:S01]  /*15530*/  @P0 IADD3 R17, R21, R3, RZ ;  /* 0x0000000315110210 */ /* 0x000fe20007ffe0ff */
[C---:B------:R-:W-:Y:S01]  /*15540*/  HMMA.16816.F32 R84, R148.reuse, R18, R84 ;  /* 0x000000129454723c */ /* 0x040fe20000001854 */
[----:B------:R-:W-:Y:S03]  /*15550*/  @P0 MOV R16, c[0x0][0x1e0] ;  /* 0x0000780000100a02 */ /* 0x000fe60000000f00 */
[C---:B------:R-:W-:Y:S02]  /*15560*/  @P0 SHF.L.U32 R3, R20.reuse, 0x6, RZ ;  /* 0x0000000614030819 */ /* 0x040fe400000006ff */
[----:B------:R-:W-:Y:S02]  /*15570*/  @P0 SHF.L.U64.HI R17, R20, 0x6, R17 ;  /* 0x0000000614110819 */ /* 0x000fe40000010211 */
[----:B------:R-:W-:Y:S01]  /*15580*/  @P0 IADD3 R20, P3, R3, R236, RZ ;  /* 0x000000ec03140210 */ /* 0x000fe20007f7e0ff */
[C---:B-1----:R-:W-:Y:S03]  /*15590*/  HMMA.16816.F32 R88, R148.reuse, R4, R88 ;  /* 0x000000049458723c */ /* 0x042fe60000001858 */
[----:B------:R-:W-:Y:S01]  /*155a0*/  @P0 LEA R18, P2, R20, c[0x0][0x1c8], 0x1 ;  /* 0x0000720014120a11 */ /* 0x000fe200078408ff */
[----:B--2---:R-:W-:Y:S01]  /*155b0*/  FADD.FTZ R9, R185, R182 ;  /* 0x000000b6b9097221 */ /* 0x004fe20000010000 */
[----:B------:R-:W-:Y:S02]  /*155c0*/  @P0 MOV R19, c[0x0][0x1e4] ;  /* 0x0000790000130a02 */ /* 0x000fe40000000f00 */
[----:B------:R-:W-:Y:S01]  /*155d0*/  @P0 LEA R21, P1, R16, R3, 0x5 ;  /* 0x0000000310150211 */ /* 0x000fe200078228ff */
[C---:B------:R-:W-:Y:S04]  /*155e0*/  HMMA.16816.F32 R92, R148.reuse, R6, R92 ;  /* 0x00000006945c723c */ /* 0x040fe8000000185c */
[----:B------:R-:W-:Y:S01]  /*155f0*/  @P0 IADD3.X R3, R17, R230, RZ, P3, !PT ;  /* 0x000000e611030210 */ /* 0x000fe20001ffe4ff */
[----:B------:R-:W-:Y:S01]  /*15600*/  FADD.FTZ R9, R186, R9 ;  /* 0x00000009ba097221 */ /* 0x000fe20000010000 */
[----:B------:R-:W-:Y:S02]  /*15610*/  @P0 LEA.HI.X R17, R16, R17, R19, 0x5, P1 ;  /* 0x0000001110110211 */ /* 0x000fe400008f2c13 */
[----:B------:R-:W-:Y:S01]  /*15620*/  @P0 LEA.HI.X R19, R20, c[0x0][0x1cc], R3, 0x1, P2 ;  /* 0x0000730014130a11 */ /* 0x000fe200010f0c03 */
[----:B------:R-:W-:Y:S01]  /*15630*/  @P0 IMAD R3, R234, 0x6000, R11 ;  /* 0x00006000ea030824 */ /* 0x000fe200078e020b */
[----:B------:R-:W-:Y:S01]  /*15640*/  @P0 ISETP.GE.AND P2, PT, R228, c[0x0][0x1d4], PT ;  /* 0x00007500e4000a0c */ /* 0x000fe20003f46270 */
[C---:B---3--:R-:W-:Y:S03]  /*15650*/  HMMA.16816.F32 R96, R148.reuse, R12, R96 ;  /* 0x0000000c9460723c */ /* 0x048fe60000001860 */
[----:B------:R-:W-:Y:S01]  /*15660*/  @P0 ISETP.GE.AND P1, PT, R212, c[0x0][0x1d4], PT ;  /* 0x00007500d4000a0c */ /* 0x000fe20003f26270 */
[----:B------:R-:W-:Y:S01]  /*15670*/  FADD.FTZ R184, R184, R9 ;  /* 0x00000009b8b87221 */ /* 0x000fe20000010000 */
[----:B------:R-:W-:Y:S03]  /*15680*/  @P0 IADD3 R21, P3, R21, R236, RZ ;  /* 0x000000ec15150210 */ /* 0x000fe60007f7e0ff */
[----:B------:R-:W-:Y:S04]  /*15690*/  HMMA.16816.F32 R100, R148, R14, R100 ;  /* 0x0000000e9464723c */ /* 0x000fe80000001864 */
[----:B------:R-:W-:Y:S01]  /*156a0*/  @!PT LDS RZ, [RZ] ;  /* 0x00000000fffff984 */ /* 0x000fe20000000800 */
[----:B------:R-:W-:Y:S01]  /*156b0*/  @!PT LDS RZ, [RZ] ;  /* 0x00000000fffff984 */ /* 0x000fe20000000800 */
[----:B------:R-:W-:Y:S01]  /*156c0*/  @!PT LDS RZ, [RZ] ;  /* 0x00000000fffff984 */ /* 0x000fe20000000800 */
[----:B------:R1:W-:Y:S01]  /*156d0*/  @P0 LDGSTS.E.BYPASS.LTC128B.128 [R3], [R18.64], !P2 ;  /* 0x0000000012030fae */ /* 0x0003e2000d101d48 */
[----:B------:R-:W-:Y:S01]  /*156e0*/  @P0 IADD3.X R16, R17, R230, RZ, P3, !PT ;  /* 0x000000e611100210 */ /* 0x000fe20001ffe4ff */
[----:B------:R-:W-:Y:S01]  /*156f0*/  FADD.FTZ R184, R189, R184 ;  /* 0x000000b8bdb87221 */ /* 0x000fe20000010000 */
[C---:B------:R-:W-:Y:S05]  /*15700*/  @P0 LEA R4, P3, R21.reuse, c[0x0][0x1c8], 0x1 ;  /* 0x0000720015040a11 */ /* 0x040fea00078608ff */
[----:B------:R1:W-:Y:S01]  /*15710*/  @P0 LDGSTS.E.BYPASS.LTC128B.128 [R3+0x2000], [R18.64+0x80], !P1 ;  /* 0x0200008012030fae */ /* 0x0003e2000c901d48 */
[----:B------:R-:W-:Y:S01]  /*15720*/  @P0 LEA.HI.X R5, R21, c[0x0][0x1cc], R16, 0x1, P3 ;  /* 0x0000730015050a11 */ /* 0x000fe200018f0c10 */
[----:B------:R-:W-:Y:S04]  /*15730*/  FADD.FTZ R241, R241, R184 ;  /* 0x000000b8f1f17221 */ /* 0x000fe80000010000 */
[----:B------:R-:W-:Y:S02]  /*15740*/  FADD.FTZ R242, R242, R241 ;  /* 0x000000f1f2f27221 */ /* 0x000fe40000010000 */
[----:B------:R1:W-:Y:S02]  /*15750*/  @P0 LDGSTS.E.BYPASS.LTC128B.128 [R3+0x4000], [R18.64+0x100], !P5 ;  /* 0x0400010012030fae */ /* 0x0003e4000e901d48 */
[----:B------:R-:W-:Y:S04]  /*15760*/  FADD.FTZ R243, R243, R242 ;  /* 0x000000f2f3f37221 */ /* 0x000fe80000010000 */
[----:B------:R-:W-:Y:S02]  /*15770*/  FADD.FTZ R238, R244, R243 ;  /* 0x000000f3f4ee7221 */ /* 0x000fe40000010000 */
[----:B------:R1:W-:Y:S08]  /*15780*/  @P0 LDGSTS.E.BYPASS.LTC128B.128 [R3+0x1000], [R4.64], !P2 ;  /* 0x0100000004030fae */ /* 0x0003f0000d101d48 */
[----:B------:R1:W-:Y:S01]  /*15790*/  @P0 LDGSTS.E.BYPASS.LTC128B.128 [R3+0x3000], [R4.64+0x80], !P1 ;  /* 0x0300008004030fae */ /* 0x0003e2000c901d48 */
[C---:B------:R-:W-:Y:S02]  /*157a0*/  ISETP.GE.AND P1, PT, R197.reuse, 0x1, PT ;  /* 0x00000001c500780c */ /* 0x040fe40003f26270 */
[----:B------:R-:W-:Y:S04]  /*157b0*/  IADD3 R197, R197, 0x1, RZ ;  /* 0x00000001c5c57810 */ /* 0x000fe80007ffe0ff */
[----:B------:R-:W-:Y:S01]  /*157c0*/  SEL R197, R197, RZ, !P1 ;  /* 0x000000ffc5c57207 */ /* 0x000fe20004800000 */
[----:B------:R1:W-:Y:S01]  /*157d0*/  @P0 LDGSTS.E.BYPASS.LTC128B.128 [R3+0x5000], [R4.64+0x100], !P5 ;  /* 0x0500010004030fae */ /* 0x0003e2000e901d48 */
[C---:B------:R-:W-:Y:S02]  /*157e0*/  ISETP.GT.AND P0, PT, R240.reuse, R239, PT ;  /* 0x000000eff000720c */ /* 0x040fe40003f04270 */
[----:B------:R-:W-:Y:S05]  /*157f0*/  IADD3 R240, R240, -0x1, RZ ;  /* 0xfffffffff0f07810 */ /* 0x000fea0007ffe0ff */
[----:B------:R-:W0:Y:S01]  /*15800*/  LDGDEPBAR ;  /* 0x00000000000079af */ /* 0x000e220000000000 */
[----:B-1----:R-:W-:Y:S05]  /*15810*/  MOV R3, R0 ;  /* 0x0000000000037202 */ /* 0x002fea0000000f00 */
[----:B------:R-:W-:-:S05]  /*15820*/  @P0 BRA `(.L_x_1946) ;  /* 0xffffccb000000947 */ /* 0x000fca000383ffff */
.L_x_1937:
[----:B------:R-:W-:Y:S02]  /*15830*/  ISETP.NE.AND P1, PT, R220, 0x1, PT ;  /* 0x00000001dc00780c */ /* 0x000fe40003f25270 */
[----:B------:R-:W-:-:S02]  /*15840*/  IADD3 R6, R224, 0x7f, RZ ;  /* 0x0000007fe0067810 */ /* 0x000fc40007ffe0ff */
[----:B------:R-:W-:Y:S02]  /*15850*/  ISETP.GE.AND P0, PT, R205, 0x1, PT ;  /* 0x00000001cd00780c */ /* 0x000fe40003f06270 */
[----:B------:R-:W-:-:S07]  /*15860*/  IADD3 R3, R226, 0x1, -R223 ;  /* 0x00000001e2037810 */ /* 0x000fce0007ffe8df */
        /* <DEDUP_REMOVED lines=15> */
.L_x_1949:
[----:B------:R-:W-:-:S04]  /*15960*/  MOV R3, c[0x0][0x32c] ;  /* 0x0000cb0000037a02 */ /* 0x000fc80000000f00 */
[----:B------:R-:W-:-:S13]  /*15970*/  ISETP.NE.AND P0, PT, R3, 0x1, PT ;  /* 0x000000010300780c */ /* 0x000fda0003f05270 */
[----:B------:R-:W-:-:S05]  /*15980*/  @P0 IMAD.HI.U32 R3, R5, c[0x0][0x330], RZ ;  /* 0x0000cc0005030a27 */ /* 0x000fca00078e00ff */
[----:B------:R-:W-:Y:S02]  /*15990*/  @P0 SHF.R.U32.HI R5, RZ, c[0x0][0x334], R3 ;  /* 0x0000cd00ff050a19 */ /* 0x000fe40000011603 */
.L_x_1950:
[----:B------:R-:W-:Y:S05]  /*159a0*/  BSYNC B0 ;  /* 0x0000000000007941 */ /* 0x000fea0003800000 */
.L_x_1948:
[----:B------:R-:W-:-:S05]  /*159b0*/  IMAD R5, R5, c[0x0][0x32c], RZ ;  /* 0x0000cb0005057a24 */ /* 0x000fca00078e02ff */
[----:B------:R-:W-:-:S04]  /*159c0*/  IMNMX R4, R4, R5, !PT ;  /* 0x0000000504047217 */ /* 0x000fc80007800200 */
.L_x_1947:
        /* <DEDUP_REMOVED lines=10> */
.L_x_1952:
        /* <DEDUP_REMOVED lines=11> */
[----:B------:R-:W-:Y:S02]  /*15b20*/  @!P0 MOV R2, c[0x0][0x208] ;  /* 0x0000820000028a02 */ /* 0x000fe40000000f00 */
[----:B------:R-:W-:Y:S01]  /*15b30*/  @!P0 MOV R169, c[0x0][0x20c] ;  /* 0x0000830000a98a02 */ /* 0x000fe20000000f00 */
[----:B------:R-:W-:Y:S01]  /*15b40*/  @!P0 IMAD R0, R0, c[0x0][0x208], RZ ;  /* 0x0000820000008a24 */ /* 0x000fe200078e02ff */
[----:B------:R-:W-:Y:S01]  /*15b50*/  @!P0 SHF.L.U32 R167, R32, 0x6, RZ ;  /* 0x0000000620a78819 */ /* 0x000fe200000006ff */
[----:B------:R-:W-:Y:S01]  /*15b60*/  @!P0 IMAD R180, R234, 0x6000, R10 ;  /* 0x00006000eab48824 */ /* 0x000fe200078e020a */
[----:B------:R-:W-:Y:S01]  /*15b70*/  LDSM.16.M88.4 R36, [R196] ;  /* 0x00000000c424783b */ /* 0x000fe20000000200 */
[----:B------:R-:W-:Y:S01]  /*15b80*/  @!P0 IMAD R0, R240, c[0x0][0x20c], R0 ;  /* 0x00008300f0008a24 */ /* 0x000fe200078e0200 */
[----:B------:R-:W-:Y:S02]  /*15b90*/  @!P0 IADD3 R165, P3, R167, R232, RZ ;  /* 0x000000e8a7a58210 */ /* 0x000fe40007f7e0ff */
[----:B------:R-:W-:Y:S02]  /*15ba0*/  @!P0 LEA R167, P1, R2, R167, 0x5 ;  /* 0x000000a702a78211 */ /* 0x000fe400078228ff */
[----:B------:R-:W-:Y:S02]  /*15bb0*/  @!P0 IADD3 R0, R33, R0, RZ ;  /* 0x0000000021008210 */ /* 0x000fe40007ffe0ff */
[----:B------:R-:W1:Y:S01]  /*15bc0*/  LDSM.16.M88.4 R12, [R184] ;  /* 0x00000000b80c783b */ /* 0x000e620000000200 */
[C---:B------:R-:W-:Y:S02]  /*15bd0*/  @!P0 LEA R176, P2, R165.reuse, c[0x0][0x1f8], 0x1 ;  /* 0x00007e00a5b08a11 */ /* 0x040fe400078408ff */
[----:B------:R-:W-:Y:S04]  /*15be0*/  @!P0 SHF.L.U64.HI R0, R32, 0x6, R0 ;  /* 0x0000000620008819 */ /* 0x000fe80000010200 */
[-C--:B------:R-:W-:Y:S01]  /*15bf0*/  @!P0 IADD3.X R164, R0, R227.reuse, RZ, P3, !PT ;  /* 0x000000e300a48210 */ /* 0x080fe20001ffe4ff */
[----:B------:R-:W2:Y:S01]  /*15c00*/  LDSM.16.M88.4 R20, [R184+0x800] ;  /* 0x00080000b814783b */ /* 0x000ea20000000200 */
[----:B------:R-:W-:Y:S02]  /*15c10*/  @!P0 LEA.HI.X R2, R2, R0, R169, 0x5, P1 ;  /* 0x0000000002028211 */ /* 0x000fe400008f2ca9 */
[----:B------:R-:W-:Y:S02]  /*15c20*/  @!P0 LEA.HI.X R177, R165, c[0x0][0x1fc], R164, 0x1, P2 ;  /* 0x00007f00a5b18a11 */ /* 0x000fe400010f0ca4 */
[----:B------:R-:W-:Y:S02]  /*15c30*/  @!P0 IADD3 R0, P3, R167, R232, RZ ;  /* 0x000000e8a7008210 */ /* 0x000fe40007f7e0ff */
[----:B------:R-:W-:Y:S01]  /*15c40*/  @!P0 ISETP.GE.AND P2, PT, R228, c[0x0][0x1d4], PT ;  /* 0x00007500e4008a0c */ /* 0x000fe20003f46270 */
[----:B------:R-:W3:Y:S01]  /*15c50*/  LDSM.16.M88.4 R28, [R184+0x1000] ;  /* 0x00100000b81c783b */ /* 0x000ee20000000200 */
[----:B------:R-:W-:Y:S07]  /*15c60*/  @!P0 ISETP.GE.AND P1, PT, R212, c[0x0][0x1d4], PT ;  /* 0x00007500d4008a0c */ /* 0x000fee0003f26270 */
[----:B------:R-:W4:Y:S08]  /*15c70*/  LDSM.16.M88.4 R148, [R184+0x1800] ;  /* 0x00180000b894783b */ /* 0x000f300000000200 */
[----:B------:R-:W-:Y:S01]  /*15c80*/  LDSM.16.M88.4 R152, [R193] ;  /* 0x00000000c198783b */ /* 0x000fe20000000200 */
[C---:B-1----:R-:W-:Y:S07]  /*15c90*/  HMMA.16816.F32 R4, R36.reuse, R12, RZ ;  /* 0x0000000c2404723c */ /* 0x042fee00000018ff */
[----:B------:R-:W1:Y:S01]  /*15ca0*/  LDSM.16.M88.4 R156, [R8] ;  /* 0x00000000089c783b */ /* 0x000e620000000200 */
[C---:B------:R-:W-:Y:S07]  /*15cb0*/  HMMA.16816.F32 R12, R36.reuse, R14, RZ ;  /* 0x0000000e240c723c */ /* 0x040fee00000018ff */
[----:B------:R-:W5:Y:S01]  /*15cc0*/  LDSM.16.M88.4 R160, [R8+0x800] ;  /* 0x0008000008a0783b */ /* 0x000f620000000200 */
[C---:B--2---:R-:W-:Y:S07]  /*15cd0*/  HMMA.16816.F32 R16, R36.reuse, R20, RZ ;  /* 0x000000142410723c */ /* 0x044fee00000018ff */
[----:B------:R-:W2:Y:S01]  /*15ce0*/  LDSM.16.M88.4 R164, [R8+0x1000] ;  /* 0x0010000008a4783b */ /* 0x000ea20000000200 */
[C---:B------:R-:W-:Y:S08]  /*15cf0*/  HMMA.16816.F32 R20, R36.reuse, R22, RZ ;  /* 0x000000162414723c */ /* 0x040ff000000018ff */
[C---:B---3--:R-:W-:Y:S08]  /*15d00*/  HMMA.16816.F32 R24, R36.reuse, R28, RZ ;  /* 0x0000001c2418723c */ /* 0x048ff000000018ff */
[C---:B------:R-:W-:Y:S08]  /*15d10*/  HMMA.16816.F32 R28, R36.reuse, R30, RZ ;  /* 0x0000001e241c723c */ /* 0x040ff000000018ff */
[C---:B----4-:R-:W-:Y:S07]  /*15d20*/  HMMA.16816.F32 R32, R36.reuse, R148, RZ ;  /* 0x000000942420723c */ /* 0x050fee00000018ff */
[----:B------:R-:W-:Y:S01]  /*15d30*/  @!P0 IADD3.X R149, R2, R227, RZ, P3, !PT ;  /* 0x000000e302958210 */ /* 0x000fe20001ffe4ff */
[----:B------:R-:W-:Y:S01]  /*15d40*/  HMMA.16816.F32 R36, R36, R150, RZ ;  /* 0x000000962424723c */ /* 0x000fe200000018ff */
[C---:B------:R-:W-:Y:S03]  /*15d50*/  @!P0 LEA R182, P3, R0.reuse, c[0x0][0x1f8], 0x1 ;  /* 0x00007e0000b68a11 */ /* 0x040fe600078608ff */
[C---:B------:R-:W-:Y:S02]  /*15d60*/  IADD3 R2, R199.reuse, R8, RZ ;  /* 0x00000008c7027210 */ /* 0x040fe40007ffe0ff */
[----:B------:R-:W-:Y:S02]  /*15d70*/  @!P0 LEA.HI.X R183, R0, c[0x0][0x1fc], R149, 0x1, P3 ;  /* 0x00007f0000b78a11 */ /* 0x000fe400018f0c95 */
[C---:B-1----:R-:W-:Y:S01]  /*15d80*/  HMMA.16816.F32 R4, R152.reuse, R156, R4 ;  /* 0x0000009c9804723c */ /* 0x042fe20000001804 */
[----:B------:R-:W1:Y:S04]  /*15d90*/  LDSM.16.M88.4 R148, [R8+0x1800] ;  /* 0x001800000894783b */ /* 0x000e680000000200 */
[----:B------:R-:W-:Y:S03]  /*15da0*/  IADD3 R0, R199, R184, RZ ;  /* 0x000000b8c7007210 */ /* 0x000fe60007ffe0ff */
[C---:B------:R-:W-:Y:S01]  /*15db0*/  HMMA.16816.F32 R12, R152.reuse, R158, R12 ;  /* 0x0000009e980c723c */ /* 0x040fe2000000180c */
[----:B------:R-:W-:Y:S01]  /*15dc0*/  @!PT LDS RZ, [RZ] ;  /* 0x00000000fffff984 */ /* 0x000fe20000000800 */
[----:B------:R-:W-:Y:S01]  /*15dd0*/  @!PT LDS RZ, [RZ] ;  /* 0x00000000fffff984 */ /* 0x000fe20000000800 */
[----:B------:R-:W-:Y:S01]  /*15de0*/  @!PT LDS RZ, [RZ] ;  /* 0x00000000fffff984 */ /* 0x000fe20000000800 */
[----:B------:R3:W-:Y:S07]  /*15df0*/  @!P0 LDGSTS.E.BYPASS.LTC128B.128 [R180], [R176.64], !P2 ;  /* 0x00000000b0b48fae */ /* 0x0007ee000d101d48 */
[C---:B-----5:R-:W-:Y:S01]  /*15e00*/  HMMA.16816.F32 R16, R152.reuse, R160, R16 ;  /* 0x000000a09810723c */ /* 0x060fe20000001810 */
[----:B------:R3:W-:Y:S07]  /*15e10*/  @!P0 LDGSTS.E.BYPASS.LTC128B.128 [R180+0x2000], [R176.64+0x80], !P1 ;  /* 0x02000080b0b48fae */ /* 0x0007ee000c901d48 */
[C---:B------:R-:W-:Y:S01]  /*15e20*/  HMMA.16816.F32 R20, R152.reuse, R162, R20 ;  /* 0x000000a29814723c */ /* 0x040fe20000001814 */
[----:B------:R3:W-:Y:S07]  /*15e30*/  @!P0 LDGSTS.E.BYPASS.LTC128B.128 [R180+0x4000], [R176.64+0x100], !P5 ;  /* 0x04000100b0b48fae */ /* 0x0007ee000e901d48 */
[C---:B--2---:R-:W-:Y:S01]  /*15e40*/  HMMA.16816.F32 R24, R152.reuse, R164, R24 ;  /* 0x000000a49818723c */ /* 0x044fe20000001818 */
        /* <DEDUP_REMOVED lines=246> */
[----:B------:R-:W-:Y:S02]  /*16db0*/  FMUL.FTZ R123, R3, R123 ;  /* 0x0000007b037b7220 */ /* 0x000fe40000410000 */
[--C-:B------:R-:W-:Y:S02]  /*16dc0*/  FFMA.FTZ R200, R34, c[0x0][0x2d0], -R179.reuse ;  /* 0x0000b40022c87a23 */ /* 0x100fe400000108b3 */
[--C-:B------:R-:W-:Y:S02]  /*16dd0*/  FFMA.FTZ R201, R35, c[0x0][0x2d0], -R179.reuse ;  /* 0x0000b40023c97a23 */ /* 0x100fe400000108b3 */
[C---:B------:R-:W-:Y:S02]  /*16de0*/  FMUL.FTZ R124, R8.reuse, R124 ;  /* 0x0000007c087c7220 */ /* 0x040fe40000410000 */
[C---:B------:R-:W-:Y:S01]  /*16df0*/  FMUL.FTZ R125, R8.reuse, R125 ;  /* 0x0000007d087d7220 */ /* 0x040fe20000410000 */
        /* <DEDUP_REMOVED lines=16> */
[----:B-----5:R-:W-:Y:S01]  /*16f00*/  F2FP.PACK_AB R135, R178, R177 ;  /* 0x000000b1b287723e */ /* 0x020fe200000000ff */
[C---:B------:R-:W-:Y:S02]  /*16f10*/  FMUL.FTZ R50, R3.reuse, R50 ;  /* 0x0000003203327220 */ /* 0x040fe40000410000 */
[C---:B------:R-:W-:Y:S02]  /*16f20*/  FMUL.FTZ R51, R3.reuse, R51 ;  /* 0x0000003303337220 */ /* 0x040fe40000410000 */
[C---:B------:R-:W-:Y:S01]  /*16f30*/  FMUL.FTZ R52, R8.reuse, R52 ;  /* 0x0000003408347220 */ /* 0x040fe20000410000 */
[----:B------:R-:W2:Y:S01]  /*16f40*/  MUFU.EX2 R184, R184 ;  /* 0x000000b800b87308 */ /* 0x000ea20000000800 */
        /* <DEDUP_REMOVED lines=107> */
[C---:B-----5:R-:W-:Y:S01]  /*17600*/  F2FP.PACK_AB R17, R185.reuse, R186 ;  /* 0x000000bab911723e */ /* 0x060fe200000000ff */
        /* <DEDUP_REMOVED lines=8> */
[----:B------:R-:W-:Y:S04]  /*17690*/  FADD.FTZ R181, R181, R172 ;  /* 0x000000acb5b57221 */ /* 0x000fe80000010000 */
[C---:B------:R-:W-:Y:S04]  /*176a0*/  HMMA.16816.F32 R104, R16.reuse, R156, R104 ;  /* 0x0000009c1068723c */ /* 0x040fe80000001868 */
[----:B------:R-:W-:Y:S04]  /*176b0*/  FADD.FTZ R182, R182, R181 ;  /* 0x000000b5b6b67221 */ /* 0x000fe80000010000 */
[C---:B------:R-:W-:Y:S01]  /*176c0*/  HMMA.16816.F32 R108, R16.reuse, R158, R108 ;  /* 0x0000009e106c723c */ /* 0x040fe2000000186c */
[----:B------:R-:W-:Y:S03]  /*176d0*/  LDSM.16.MT88.4 R156, [R9+0x3000] ;  /* 0x00300000099c783b */ /* 0x000fe60000004200 */
        /* <DEDUP_REMOVED lines=27> */
[----:B------:R-:W-:Y:S01]  /*17890*/  MUFU.EX2 R162, R162 ;  /* 0x000000a200a27308 */ /* 0x000fe20000000800 */
[----:B------:R-:W1:Y:S02]  /*178a0*/  LDSM.16.MT88.4 R132, [R168+0x4800] ;  /* 0x00480000a884783b */ /* 0x000e640000004200 */
[C---:B---3--:R-:W-:Y:S07]  /*178b0*/  HMMA.16816.F32 R64, R16.reuse, R128, R64 ;  /* 0x000000801040723c */ /* 0x048fee0000001840 */
[----:B------:R-:W3:Y:S01]  /*178c0*/  MUFU.EX2 R163, R163 ;  /* 0x000000a300a37308 */ /* 0x000ee20000000800 */
        /* <DEDUP_REMOVED lines=88> */
[----:B------:R-:W-:Y:S05]  /*17e50*/  ISETP.GE.AND P0, PT, R28, R231, PT ;  /* 0x000000e71c00720c */ /* 0x000fea0003f06270 */
[C---:B------:R-:W-:Y:S08]  /*17e60*/  HMMA.16816.F32 R112, R16.reuse, R32, R112 ;  /* 0x000000201070723c */ /* 0x040ff00000001870 */
[C---:B------:R-:W-:Y:S04]  /*17e70*/  HMMA.16816.F32 R116, R16.reuse, R34, R116 ;  /* 0x000000221074723c */ /* 0x040fe80000001874 */
[----:B------:R-:W-:Y:S04]  /*17e80*/  @P0 SHF.R.S32.HI R8, RZ, 0x1f, R28 ;  /* 0x0000001fff080819 */ /* 0x000fe8000001141c */
[C---:B------:R-:W-:Y:S04]  /*17e90*/  HMMA.16816.F32 R120, R16.reuse, R36, R120 ;  /* 0x000000241078723c */ /* 0x040fe80000001878 */
[----:B------:R-:W-:Y:S01]  /*17ea0*/  @P0 IMAD R3, R8, c[0x0][0x1e0], RZ ;  /* 0x0000780008030a24 */ /* 0x000fe200078e02ff */
[----:B------:R-:W-:Y:S03]  /*17eb0*/  @P0 MOV R8, c[0x0][0x1e0] ;  /* 0x0000780000080a02 */ /* 0x000fe60000000f00 */
[C---:B------:R-:W-:Y:S04]  /*17ec0*/  HMMA.16816.F32 R124, R16.reuse, R38, R124 ;  /* 0x00000026107c723c */ /* 0x040fe8000000187c */
[C---:B------:R-:W-:Y:S02]  /*17ed0*/  @P0 IMAD R3, R28.reuse, c[0x0][0x1e4], R3 ;  /* 0x000079001c030a24 */ /* 0x040fe400078e0203 */
[----:B------:R-:W-:Y:S02]  /*17ee0*/  @P0 IMAD.WIDE.U32 R28, R28, c[0x0][0x1e0], RZ ;  /* 0x000078001c1c0a25 */ /* 0x000fe400078e00ff */
[C---:B------:R-:W-:Y:S04]  /*17ef0*/  HMMA.16816.F32 R40, R16.reuse, R148, R40 ;  /* 0x000000941028723c */ /* 0x040fe80000001828 */
[C---:B----4-:R-:W-:Y:S02]  /*17f00*/  @P0 SHF.L.U32 R9, R28.reuse, 0x6, RZ ;  /* 0x000000061c090819 */ /* 0x050fe400000006ff */
[----:B------:R-:W-:Y:S02]  /*17f10*/  @P0 IADD3 R3, R29, R3, RZ ;  /* 0x000000031d030210 */ /* 0x000fe40007ffe0ff */
[C---:B------:R-:W-:Y:S04]  /*17f20*/  HMMA.16816.F32 R44, R16.reuse, R150, R44 ;  /* 0x00000096102c723c */ /* 0x040fe8000000182c */
[----:B------:R-:W-:Y:S04]  /*17f30*/  @P0 SHF.L.U64.HI R3, R28, 0x6, R3 ;  /* 0x000000061c030819 */ /* 0x000fe80000010203 */
[C---:B------:R-:W-:Y:S08]  /*17f40*/  HMMA.16816.F32 R48, R16.reuse, R152, R48 ;  /* 0x000000981030723c */ /* 0x040ff00000001830 */
[C---:B------:R-:W-:Y:S08]  /*17f50*/  HMMA.16816.F32 R52, R16.reuse, R154, R52 ;  /* 0x0000009a1034723c */ /* 0x040ff00000001834 */
[C---:B--2---:R-:W-:Y:S07]  /*17f60*/  HMMA.16816.F32 R56, R16.reuse, R20, R56 ;  /* 0x000000141038723c */ /* 0x044fee0000001838 */
[----:B------:R-:W-:Y:S01]  /*17f70*/  @P0 IADD3 R20, P3, R9, R236, RZ ;  /* 0x000000ec09140210 */ /* 0x000fe20007f7e0ff */
[C---:B------:R-:W-:Y:S01]  /*17f80*/  HMMA.16816.F32 R60, R16.reuse, R22, R60 ;  /* 0x00000016103c723c */ /* 0x040fe2000000183c */
[----:B------:R-:W-:Y:S03]  /*17f90*/  @P0 MOV R21, c[0x0][0x1e4] ;  /* 0x0000790000150a02 */ /* 0x000fe60000000f00 */
[----:B------:R-:W-:Y:S03]  /*17fa0*/  @P0 LEA R9, P1, R8, R9, 0x5 ;  /* 0x0000000908090211 */ /* 0x000fe600078228ff */
[C---:B------:R-:W-:Y:S01]  /*17fb0*/  @P0 LEA R22, P2, R20.reuse, c[0x0][0x1c8], 0x1 ;  /* 0x0000720014160a11 */ /* 0x040fe200078408ff */
[C---:B-1----:R-:W-:Y:S04]  /*17fc0*/  HMMA.16816.F32 R64, R16.reuse, R4, R64 ;  /* 0x000000041040723c */ /* 0x042fe80000001840 */
[----:B------:R-:W-:Y:S02]  /*17fd0*/  @P0 IADD3.X R23, R3, R230, RZ, P3, !PT ;  /* 0x000000e603170210 */ /* 0x000fe40001ffe4ff */
[----:B------:R-:W-:Y:S02]  /*17fe0*/  @P0 IADD3 R9, P3, R9, R236, RZ ;  /* 0x000000ec09090210 */ /* 0x000fe40007f7e0ff */
[C---:B------:R-:W-:Y:S01]  /*17ff0*/  HMMA.16816.F32 R68, R16.reuse, R6, R68 ;  /* 0x000000061044723c */ /* 0x040fe20000001844 */
[----:B------:R-:W1:Y:S03]  /*18000*/  LDSM.16.MT88.4 R4, [R168+0x5800] ;  /* 0x00580000a804783b */ /* 0x000e660000004200 */
[----:B------:R-:W-:Y:S02]  /*18010*/  @P0 LEA.HI.X R23, R20, c[0x0][0x1cc], R23, 0x1, P2 ;  /* 0x0000730014170a11 */ /* 0x000fe400010f0c17 */
[----:B------:R-:W-:Y:S02]  /*18020*/  @P0 ISETP.GE.AND P2, PT, R228, c[0x0][0x1d4], PT ;  /* 0x00007500e4000a0c */ /* 0x000fe40003f46270 */
[C---:B---3--:R-:W-:Y:S04]  /*18030*/  HMMA.16816.F32 R72, R16.reuse, R12, R72 ;  /* 0x0000000c1048723c */ /* 0x048fe80000001848 */
[----:B------:R-:W-:Y:S01]  /*18040*/  @P0 LEA.HI.X R21, R8, R3, R21, 0x5, P1 ;  /* 0x0000000308150211 */ /* 0x000fe200008f2c15 */
[----:B------:R-:W-:Y:S01]  /*18050*/  FADD.FTZ R3, R187, R186 ;  /* 0x000000babb037221 */ /* 0x000fe20000010000 */
[C---:B------:R-:W-:Y:S02]  /*18060*/  ISETP.GE.AND P1, PT, R234.reuse, 0x1, PT ;  /* 0x00000001ea00780c */ /* 0x040fe40003f26270 */
[C---:B------:R-:W-:Y:S01]  /*18070*/  HMMA.16816.F32 R76, R16.reuse, R14, R76 ;  /* 0x0000000e104c723c */ /* 0x040fe2000000184c */
[----:B------:R-:W2:Y:S03]  /*18080*/  LDSM.16.MT88.4 R12, [R169+0x5800] ;  /* 0x00580000a90c783b */ /* 0x000ea60000004200 */
[----:B------:R-:W-:Y:S01]  /*18090*/  IADD3 R234, R234, 0x1, RZ ;  /* 0x00000001eaea7810 */ /* 0x000fe20007ffe0ff */
[----:B------:R-:W-:Y:S01]  /*180a0*/  FADD.FTZ R3, R188, R3 ;  /* 0x00000003bc037221 */ /* 0x000fe20000010000 */
[----:B------:R-:W-:Y:S02]  /*180b0*/  @P0 IADD3.X R8, R21, R230, RZ, P3, !PT ;  /* 0x000000e615080210 */ /* 0x000fe40001ffe4ff */
[----:B------:R-:W-:Y:S01]  /*180c0*/  SEL R234, R234, RZ, !P1 ;  /* 0x000000ffeaea7207 */ /* 0x000fe20004800000 */
[C---:B-----5:R-:W-:Y:S03]  /*180d0*/  HMMA.16816.F32 R80, R16.reuse, R24, R80 ;  /* 0x000000181050723c */ /* 0x060fe60000001850 */
[----:B------:R-:W-:Y:S01]  /*180e0*/  @P0 ISETP.GE.AND P1, PT, R212, c[0x0][0x1d4], PT ;  /* 0x00007500d4000a0c */ /* 0x000fe20003f26270 */
[----:B------:R-:W-:Y:S02]  /*180f0*/  FADD.FTZ R164, R164, R3 ;  /* 0x00000003a4a47221 */ /* 0x000fe40000010000 */
[----:B------:R-:W-:Y:S02]  /*18100*/  @P0 IMAD R3, R234, 0x6000, R11 ;  /* 0x00006000ea030824 */ /* 0x000fe400078e020b */
[C---:B------:R-:W-:Y:S03]  /*18110*/  HMMA.16816.F32 R84, R16.reuse, R26, R84 ;  /* 0x0000001a1054723c */ /* 0x040fe60000001854 */
[----:B------:R-:W-:Y:S01]  /*18120*/  @!PT LDS RZ, [RZ] ;  /* 0x00000000fffff984 */ /* 0x000fe20000000800 */
[----:B------:R-:W-:Y:S01]  /*18130*/  @!PT LDS RZ, [RZ] ;  /* 0x00000000fffff984 */ /* 0x000fe20000000800 */
[----:B------:R-:W-:Y:S01]  /*18140*/  @!PT LDS RZ, [RZ] ;  /* 0x00000000fffff984 */ /* 0x000fe20000000800 */
[----:B------:R3:W-:Y:S01]  /*18150*/  @P0 LDGSTS.E.BYPASS.LTC128B.128 [R3], [R22.64], !P2 ;  /* 0x0000000016030fae */ /* 0x0007e2000d101d48 */
[----:B------:R-:W-:Y:S04]  /*18160*/  FADD.FTZ R165, R165, R164 ;  /* 0x000000a4a5a57221 */ /* 0x000fe80000010000 */
[C---:B-1----:R-:W-:Y:S03]  /*18170*/  HMMA.16816.F32 R88, R16.reuse, R4, R88 ;  /* 0x000000041058723c */ /* 0x042fe60000001858 */
[----:B------:R3:W-:Y:S01]  /*18180*/  @P0 LDGSTS.E.BYPASS.LTC128B.128 [R3+0x2000], [R22.64+0x80], !P1 ;  /* 0x0200008016030fae */ /* 0x0007e2000c901d48 */
[----:B------:R-:W-:Y:S03]  /*18190*/  FADD.FTZ R166, R166, R165 ;  /* 0x000000a5a6a67221 */ /* 0x000fe60000010000 */
[C---:B------:R-:W-:Y:S01]  /*181a0*/  @P0 LEA R4, P3, R9.reuse, c[0x0][0x1c8], 0x1 ;  /* 0x0000720009040a11 */ /* 0x040fe200078608ff */
[C---:B------:R-:W-:Y:S03]  /*181b0*/  HMMA.16816.F32 R92, R16.reuse, R6, R92 ;  /* 0x00000006105c723c */ /* 0x040fe6000000185c */
[----:B------:R3:W-:Y:S01]  /*181c0*/  @P0 LDGSTS.E.BYPASS.LTC128B.128 [R3+0x4000], [R22.64+0x100], !P5 ;  /* 0x0400010016030fae */ /* 0x0007e2000e901d48 */
[----:B------:R-:W-:Y:S01]  /*181d0*/  @P0 LEA.HI.X R5, R9, c[0x0][0x1cc], R8, 0x1, P3 ;  /* 0x0000730009050a11 */ /* 0x000fe200018f0c08 */
[----:B------:R-:W-:Y:S01]  /*181e0*/  FADD.FTZ R167, R167, R166 ;  /* 0x000000a6a7a77221 */ /* 0x000fe20000010000 */
[----:B------:R-:W-:Y:S02]  /*181f0*/  MOV R9, R2 ;  /* 0x0000000200097202 */ /* 0x000fe40000000f00 */
[C---:B--2---:R-:W-:Y:S03]  /*18200*/  HMMA.16816.F32 R96, R16.reuse, R12, R96 ;  /* 0x0000000c1060723c */ /* 0x044fe60000001860 */
[----:B------:R3:W-:Y:S01]  /*18210*/  @P0 LDGSTS.E.BYPASS.LTC128B.128 [R3+0x1000], [R4.64], !P2 ;  /* 0x0100000004030fae */ /* 0x0007e2000d101d48 */
[----:B------:R-:W-:Y:S01]  /*18220*/  FADD.FTZ R200, R200, R167 ;  /* 0x000000a7c8c87221 */ /* 0x000fe20000010000 */
[----:B------:R-:W-:Y:S03]  /*18230*/  IADD3 R6, R197, 0x1, RZ ;  /* 0x00000001c5067810 */ /* 0x000fe60007ffe0ff */
[----:B------:R-:W-:Y:S03]  /*18240*/  HMMA.16816.F32 R100, R16, R14, R100 ;  /* 0x0000000e1064723c */ /* 0x000fe60000001864 */
[----:B------:R3:W-:Y:S01]  /*18250*/  @P0 LDGSTS.E.BYPASS.LTC128B.128 [R3+0x3000], [R4.64+0x80], !P1 ;  /* 0x0300008004030fae */ /* 0x0007e2000c901d48 */
[----:B------:R-:W-:Y:S01]  /*18260*/  FADD.FTZ R201, R201, R200 ;  /* 0x000000c8c9c97221 */ /* 0x000fe20000010000 */
[----:B------:R-:W-:Y:S03]  /*18270*/  ISETP.GE.AND P1, PT, R197, 0x1, PT ;  /* 0x00000001c500780c */ /* 0x000fe60003f26270 */
[----:B------:R-:W-:Y:S01]  /*18280*/  FADD.FTZ R180, R180, R201 ;  /* 0x000000c9b4b47221 */ /* 0x000fe20000010000 */
[----:B------:R-:W-:Y:S02]  /*18290*/  SEL R197, R6, RZ, !P1 ;  /* 0x000000ff06c57207 */ /* 0x000fe40004800000 */
[----:B------:R3:W-:Y:S01]  /*182a0*/  @P0 LDGSTS.E.BYPASS.LTC128B.128 [R3+0x5000], [R4.64+0x100], !P5 ;  /* 0x0500010004030fae */ /* 0x0007e2000e901d48 */
[----:B------:R-:W-:Y:S01]  /*182b0*/  ISETP.GT.AND P0, PT, R190, R191, PT ;  /* 0x000000bfbe00720c */ /* 0x000fe20003f04270 */
[----:B------:R-:W-:Y:S01]  /*182c0*/  FADD.FTZ R238, R179, R180 ;  /* 0x000000b4b3ee7221 */ /* 0x000fe20000010000 */
[----:B------:R-:W-:Y:S05]  /*182d0*/  MOV R190, R240 ;  /* 0x000000f000be7202 */ /* 0x000fea0000000f00 */
[----:B------:R-:W0:Y:S01]  /*182e0*/  LDGDEPBAR ;  /* 0x00000000000079af */ /* 0x000e220000000000 */
[----:B---3--:R-:W-:Y:S05]  /*182f0*/  MOV R3, R0 ;  /* 0x0000000000037202 */ /* 0x008fea0000000f00 */
[----:B------:R-:W-:-:S05]  /*18300*/  @P0 BRA `(.L_x_1952) ;  /* 0xffffd76000000947 */ /* 0x000fca000383ffff */
.L_x_1951:
[----:B------:R-:W-:-:S13]  /*18310*/  ISETP.GE.AND P0, PT, R240, R231, PT ;  /* 0x000000e7f000720c */ /* 0x000fda0003f06270 */
[----:B------:R-:W-:Y:S05]  /*18320*/  @!P0 BRA `(.L_x_1953) ;  /* 0x0000337000008947 */ /* 0x000fea0003800000 */
[----:B------:R-:W-:Y:S02]  /*18330*/  MOV R3, R0 ;  /* 0x0000000000037202 */ /* 0x000fe40000000f00 */
[----:B------:R-:W-:Y:S02]  /*18340*/  MOV R8, R2 ;  /* 0x0000000200087202 */ /* 0x000fe40000000f00 */
.L_x_1962:
        /* <DEDUP_REMOVED lines=8> */
[----:B------:R-:W-:Y:S05]  /*183d0*/  IADD3 R202, R198, R201, R199 ;  /* 0x000000c9c6ca7210 */ /* 0x000fea0007ffe0c7 */
[----:B------:R-:W-:Y:S01]  /*183e0*/  @!P0 IADD3 R7, R240, -0x1, RZ ;  /* 0xfffffffff0078810 */ /* 0x000fe20007ffe0ff */
[----:B------:R-:W-:Y:S02]  /*183f0*/  @!P0 IMAD.MOV.U32 R25, RZ, RZ, c[0x0][0x208] ;  /* 0x00008200ff198624 */ /* 0x000fe400078e00ff */
[----:B------:R-:W-:Y:S01]  /*18400*/  @!P0 IMAD.MOV.U32 R2, RZ, RZ, c[0x0][0x20c] ;  /* 0x00008300ff028624 */ /* 0x000fe200078e00ff */
[----:B------:R-:W-:Y:S01]  /*18410*/  @!P0 SHF.R.S32.HI R16, RZ, 0x1f, R7 ;  /* 0x0000001fff108819 */ /* 0x000fe20000011407 */
[C---:B------:R-:W-:Y:S01]  /*18420*/  @!P0 IMAD.WIDE.U32 R4, R7.reuse, c[0x0][0x208], RZ ;  /* 0x0000820007048a25 */ /* 0x040fe200078e00ff */
[----:B------:R-:W-:Y:S03]  /*18430*/  LDSM.16.M88.4 R36, [R196] ;  /* 0x00000000c424783b */ /* 0x000fe60000000200 */
[----:B------:R-:W-:Y:S01]  /*18440*/  @!P0 IMAD R16, R16, c[0x0][0x208], RZ ;  /* 0x0000820010108a24 */ /* 0x000fe200078e02ff */
[----:B------:R-:W-:Y:S01]  /*18450*/  ULDC UR4, c[0x0][0x324] ;  /* 0x0000c90000047ab9 */ /* 0x000fe20000000800 */
[C---:B------:R-:W-:Y:S01]  /*18460*/  @!P0 IMAD.SHL.U32 R17, R4.reuse, 0x40, RZ ;  /* 0x0000004004118824 */ /* 0x040fe200078e00ff */
[----:B------:R-:W-:Y:S01]  /*18470*/  ULOP3.LUT UR4, URZ, UR4, URZ, 0x33, !UPT ;  /* 0x000000043f047292 */ /* 0x000fe2000f8e333f */
[----:B------:R-:W1:Y:S01]  /*18480*/  LDSM.16.M88.4 R12, [R201] ;  /* 0x00000000c90c783b */ /* 0x000e620000000200 */
[----:B------:R-:W-:Y:S02]  /*18490*/  @!P0 IMAD R16, R7, c[0x0][0x20c], R16 ;  /* 0x0000830007108a24 */ /* 0x000fe400078e0210 */
[----:B------:R-:W-:Y:S02]  /*184a0*/  @!P0 IADD3 R19, P3, R17, R232, RZ ;  /* 0x000000e811138210 */ /* 0x000fe40007f7e0ff */
[----:B------:R-:W2:Y:S01]  /*184b0*/  LDSM.16.M88.4 R20, [R201+0x800] ;  /* 0x00080000c914783b */ /* 0x000ea20000000200 */
[----:B------:R-:W-:Y:S01]  /*184c0*/  @!P0 IMAD.IADD R16, R5, 0x1, R16 ;  /* 0x0000000105108824 */ /* 0x000fe200078e0210 */
[----:B------:R-:W-:Y:S02]  /*184d0*/  @!P0 LEA R32, P2, R19, c[0x0][0x1f8], 0x1 ;  /* 0x00007e0013208a11 */ /* 0x000fe400078408ff */
[C---:B------:R-:W-:Y:S01]  /*184e0*/  @!P0 LEA R17, P1, R25.reuse, R17, 0x5 ;  /* 0x0000001119118211 */ /* 0x040fe200078228ff */
[----:B------:R-:W3:Y:S01]  /*184f0*/  LDSM.16.M88.4 R28, [R201+0x1000] ;  /* 0x00100000c91c783b */ /* 0x000ee20000000200 */
[----:B------:R-:W-:Y:S04]  /*18500*/  @!P0 SHF.L.U64.HI R16, R4, 0x6, R16 ;  /* 0x0000000604108819 */ /* 0x000fe80000010210 */
[----:B------:R-:W4:Y:S01]  /*18510*/  LDSM.16.M88.4 R148, [R201+0x1800] ;  /* 0x00180000c994783b */ /* 0x000f220000000200 */
[--C-:B------:R-:W-:Y:S01]  /*18520*/  @!P0 IMAD.X R0, R16, 0x1, R227.reuse, P3 ;  /* 0x0000000110008824 */ /* 0x100fe200018e06e3 */
[----:B------:R-:W-:Y:S02]  /*18530*/  @!P0 LEA.HI.X R2, R25, R16, R2, 0x5, P1 ;  /* 0x0000001019028211 */ /* 0x000fe400008f2c02 */
        /* <DEDUP_REMOVED lines=8> */
[----:B------:R-:W-:Y:S01]  /*185c0*/  @!P0 LEA R188, P3, R0, c[0x0][0x1f8], 0x1 ;  /* 0x00007e0000bc8a11 */ /* 0x000fe200078608ff */
[----:B------:R-:W-:Y:S02]  /*185d0*/  @!P0 IMAD R2, R234, 0x6000, R10 ;  /* 0x00006000ea028824 */ /* 0x000fe400078e020a */
[----:B------:R-:W4:Y:S01]  /*185e0*/  LDSM.16.M88.4 R164, [R200+0x1000] ;  /* 0x00100000c8a4783b */ /* 0x000f220000000200 */
[----:B------:R-:W-:Y:S01]  /*185f0*/  @!P0 LEA.HI.X R189, R0, c[0x0][0x1fc], R25, 0x1, P3 ;  /* 0x00007f0000bd8a11 */ /* 0x000fe200018f0c19 */
[C---:B------:R-:W-:Y:S01]  /*18600*/  IMAD.IADD R0, R199.reuse, 0x1, R201 ;  /* 0x00000001c7007824 */ /* 0x040fe200078e02c9 */
        /* <DEDUP_REMOVED lines=12> */
[----:B------:R2:W-:Y:S05]  /*186d0*/  @!P0 LDGSTS.E.BYPASS.LTC128B.128 [R2+0x3000], [R188.64+0x80], !P1 ;  /* 0x03000080bc028fae */ /* 0x0005ea000c901d48 */
[C---:B---3--:R-:W-:Y:S01]  /*186e0*/  HMMA.16816.F32 R24, R36.reuse, R28, RZ ;  /* 0x0000001c2418723c */ /* 0x048fe200000018ff */
[----:B------:R2:W-:Y:S01]  /*186f0*/  @!P0 LDGSTS.E.BYPASS.LTC128B.128 [R2+0x5000], [R188.64+0x100], !P5 ;  /* 0x05000100bc028fae */ /* 0x0005e2000e901d48 */
[C---:B------:R-:W-:Y:S02]  /*18700*/  ISETP.GE.AND P0, PT, R234.reuse, 0x1, PT ;  /* 0x00000001ea00780c */ /* 0x040fe40003f06270 */
[----:B------:R-:W-:Y:S02]  /*18710*/  IADD3 R234, R234, 0x1, RZ ;  /* 0x00000001eaea7810 */ /* 0x000fe40007ffe0ff */
[----:B------:R-:W-:Y:S02]  /*18720*/  LDSM.16.M88.4 R172, [R192] ;  /* 0x00000000c0ac783b */ /* 0x000fe40000000200 */
[C---:B------:R-:W-:Y:S01]  /*18730*/  HMMA.16816.F32 R28, R36.reuse, R30, RZ ;  /* 0x0000001e241c723c */ /* 0x040fe200000018ff */
[----:B------:R-:W-:Y:S02]  /*18740*/  SEL R234, R234, RZ, !P0 ;  /* 0x000000ffeaea7207 */ /* 0x000fe40004000000 */
        /* <DEDUP_REMOVED lines=111> */
[----:B------:R1:W3:Y:S05]  /*18e40*/  LDSM.16.M88.4 R148, [R0+0x5800] ;  /* 0x005800000094783b */ /* 0x0002ea0000000200 */
[----:B------:R-:W-:Y:S02]  /*18e50*/  LDSM.16.M88.4 R160, [R147+0x8000] ;  /* 0x0080000093a0783b */ /* 0x000fe40000000200 */
[C---:B--2---:R-:W-:Y:S08]  /*18e60*/  HMMA.16816.F32 R4, R156.reuse, R172, R4 ;  /* 0x000000ac9c04723c */ /* 0x044ff00000001804 */
[C---:B------:R-:W-:Y:S01]  /*18e70*/  HMMA.16816.F32 R12, R156.reuse, R174, R12 ;  /* 0x000000ae9c0c723c */ /* 0x040fe2000000180c */
[----:B------:R2:W3:Y:S07]  /*18e80*/  LDSM.16.M88.4 R172, [R2+0x4000] ;  /* 0x0040000002ac783b */ /* 0x0004ee0000000200 */
[C---:B------:R-:W-:Y:S04]  /*18e90*/  HMMA.16816.F32 R16, R156.reuse, R188, R16 ;  /* 0x000000bc9c10723c */ /* 0x040fe80000001810 */
[----:B-1----:R-:W-:Y:S04]  /*18ea0*/  IMAD.IADD R0, R213, 0x1, R224 ;  /* 0x00000001d5007824 */ /* 0x002fe800078e02e0 */
[C---:B------:R-:W-:Y:S01]  /*18eb0*/  HMMA.16816.F32 R20, R156.reuse, R190, R20 ;  /* 0x000000be9c14723c */ /* 0x040fe20000001814 */
[----:B------:R-:W-:Y:S07]  /*18ec0*/  LDSM.16.M88.4 R188, [R202+0x4800] ;  /* 0x00480000cabc783b */ /* 0x000fee0000000200 */
[C---:B-----5:R-:W-:Y:S04]  /*18ed0*/  HMMA.16816.F32 R24, R156.reuse, R164, R24 ;  /* 0x000000a49c18723c */ /* 0x060fe80000001818 */
[----:B--2---:R-:W-:Y:S04]  /*18ee0*/  @P4 IMAD.HI.U32 R2, R0, c[0x0][0x2c8], RZ ;  /* 0x0000b20000024a27 */ /* 0x004fe800078e00ff */
[C---:B------:R-:W-:Y:S01]  /*18ef0*/  HMMA.16816.F32 R28, R156.reuse, R166, R28 ;  /* 0x000000a69c1c723c */ /* 0x040fe2000000181c */
[----:B------:R-:W-:Y:S03]  /*18f00*/  LDSM.16.M88.4 R164, [R202+0x5000] ;  /* 0x00500000caa4783b */ /* 0x000fe60000000200 */
[----:B------:R-:W-:Y:S02]  /*18f10*/  @P4 SHF.R.U32.HI R0, RZ, c[0x0][0x2cc], R2 ;  /* 0x0000b300ff004a19 */ /* 0x000fe40000011602 */
[----:B------:R-:W-:Y:S02]  /*18f20*/  ISETP.GE.AND P4, PT, R205, 0x1, PT ;  /* 0x00000001cd00780c */ /* 0x000fe40003f86270 */
[C---:B------:R-:W-:Y:S08]  /*18f30*/  HMMA.16816.F32 R32, R156.reuse, R152, R32 ;  /* 0x000000989c20723c */ /* 0x040ff00000001820 */
[----:B------:R-:W-:Y:S01]  /*18f40*/  HMMA.16816.F32 R36, R156, R154, R36 ;  /* 0x0000009a9c24723c */ /* 0x000fe20000001824 */
[----:B------:R-:W-:Y:S06]  /*18f50*/  LDSM.16.M88.4 R152, [R202+0x5800] ;  /* 0x00580000ca98783b */ /* 0x000fec0000000200 */
[----:B------:R-:W-:Y:S01]  /*18f60*/  IMAD.SHL.U32 R159, R240, 0x40, RZ ;  /* 0x00000040f09f7824 */ /* 0x000fe200078e00ff */
[C---:B---3--:R-:W-:Y:S05]  /*18f70*/  HMMA.16816.F32 R4, R168.reuse, R176, R4 ;  /* 0x000000b0a804723c */ /* 0x048fea0000001804 */
[----:B------:R-:W-:Y:S03]  /*18f80*/  IADD3 R2, -R218, 0x1, -R159 ;  /* 0x00000001da027810 */ /* 0x000fe60007ffe99f */
[C---:B------:R-:W-:Y:S04]  /*18f90*/  HMMA.16816.F32 R12, R168.reuse, R178, R12 ;  /* 0x000000b2a80c723c */ /* 0x040fe8000000180c */
[----:B------:R-:W-:Y:S04]  /*18fa0*/  IADD3 R2, -R223, R2, R226 ;  /* 0x00000002df027210 */ /* 0x000fe80007ffe1e2 */
[C---:B----4-:R-:W-:Y:S08]  /*18fb0*/  HMMA.16816.F32 R16, R168.reuse, R180, R16 ;  /* 0x000000b4a810723c */ /* 0x050ff00000001810 */
[C---:B------:R-:W-:Y:S08]  /*18fc0*/  HMMA.16816.F32 R20, R168.reuse, R182, R20 ;  /* 0x000000b6a814723c */ /* 0x040ff00000001814 */
[C---:B------:R-:W-:Y:S08]  /*18fd0*/  HMMA.16816.F32 R24, R168.reuse, R184, R24 ;  /* 0x000000b8a818723c */ /* 0x040ff00000001818 */
[C---:B------:R-:W-:Y:S08]  /*18fe0*/  HMMA.16816.F32 R28, R168.reuse, R186, R28 ;  /* 0x000000baa81c723c */ /* 0x040ff0000000181c */
[C---:B------:R-:W-:Y:S01]  /*18ff0*/  HMMA.16816.F32 R32, R168.reuse, R148, R32 ;  /* 0x00000094a820723c */ /* 0x040fe20000001820 */
[----:B------:R-:W1:Y:S06]  /*19000*/  SHFL.IDX PT, R149, R0, RZ, 0x1c1f ;  /* 0x001c1fff00957589 */ /* 0x000e6c00000e0000 */
[C---:B------:R-:W-:Y:S01]  /*19010*/  IADD3 R148, R2.reuse, c[0x0][0x328], RZ ;  /* 0x0000ca0002947a10 */ /* 0x040fe20007ffe0ff */
[----:B------:R-:W-:Y:S04]  /*19020*/  HMMA.16816.F32 R36, R168, R150, R36 ;  /* 0x00000096a824723c */ /* 0x000fe80000001824 */
[----:B------:R-:W-:Y:S04]  /*19030*/  IADD3 R2, R2, UR4, RZ ;  /* 0x0000000402027c10 */ /* 0x000fe8000fffe0ff */
[C---:B------:R-:W-:Y:S08]  /*19040*/  HMMA.16816.F32 R4, R160.reuse, R172, R4 ;  /* 0x000000aca004723c */ /* 0x040ff00000001804 */
[C---:B------:R-:W-:Y:S04]  /*19050*/  HMMA.16816.F32 R12, R160.reuse, R174, R12 ;  /* 0x000000aea00c723c */ /* 0x040fe8000000180c */
[--C-:B-1----:R-:W-:Y:S04]  /*19060*/  IMAD.IADD R150, R2, 0x1, R149.reuse ;  /* 0x0000000102967824 */ /* 0x102fe800078e0295 */
[C---:B------:R-:W-:Y:S08]  /*19070*/  HMMA.16816.F32 R16, R160.reuse, R188, R16 ;  /* 0x000000bca010723c */ /* 0x040ff00000001810 */
[C---:B------:R-:W-:Y:S08]  /*19080*/  HMMA.16816.F32 R20, R160.reuse, R190, R20 ;  /* 0x000000bea014723c */ /* 0x040ff00000001814 */
[C---:B------:R-:W-:Y:S08]  /*19090*/  HMMA.16816.F32 R24, R160.reuse, R164, R24 ;  /* 0x000000a4a018723c */ /* 0x040ff00000001818 */
[C---:B------:R-:W-:Y:S08]  /*190a0*/  HMMA.16816.F32 R28, R160.reuse, R166, R28 ;  /* 0x000000a6a01c723c */ /* 0x040ff0000000181c */
[C---:B------:R-:W-:Y:S07]  /*190b0*/  HMMA.16816.F32 R32, R160.reuse, R152, R32 ;  /* 0x00000098a020723c */ /* 0x040fee0000001820 */
[----:B------:R-:W-:Y:S01]  /*190c0*/  IMAD.IADD R152, R148, 0x1, R149 ;  /* 0x0000000194987824 */ /* 0x000fe200078e0295 */
        /* <DEDUP_REMOVED lines=15> */
.L_x_1956:
[----:B------:R-:W-:Y:S04]  /*191c0*/  MOV R149, c[0x0][0x32c] ;  /* 0x0000cb0000957a02 */ /* 0x000fe80000000f00 */
[----:B------:R-:W-:Y:S11]  /*191d0*/  ISETP.NE.AND P0, PT, R149, 0x1, PT ;  /* 0x000000019500780c */ /* 0x000ff60003f05270 */
[----:B------:R-:W-:Y:S02]  /*191e0*/  @!UPT UIADD3 URZ, URZ, URZ, URZ ;  /* 0x0000003f3f3ff290 */ /* 0x000fe4000fffe03f */
[----:B------:R-:W-:Y:S05]  /*191f0*/  @P0 IMAD.HI.U32 R149, R154, c[0x0][0x330], RZ ;  /* 0x0000cc009a950a27 */ /* 0x000fea00078e00ff */
[----:B------:R-:W-:Y:S02]  /*19200*/  @P0 SHF.R.U32.HI R154, RZ, c[0x0][0x334], R149 ;  /* 0x0000cd00ff9a0a19 */ /* 0x000fe40000011695 */
.L_x_1957:
[----:B------:R-:W-:Y:S05]  /*19210*/  BSYNC B0 ;  /* 0x0000000000007941 */ /* 0x000fea0003800000 */
.L_x_1955:
[----:B------:R-:W-:Y:S04]  /*19220*/  IMAD R151, R154, c[0x0][0x32c], -R159 ;  /* 0x0000cb009a977a24 */ /* 0x000fe800078e0a9f */
[----:B------:R-:W-:Y:S05]  /*19230*/  IMAD.IADD R151, R151, 0x1, -R218 ;  /* 0x0000000197977824 */ /* 0x000fea00078e0ada */
[----:B------:R-:W-:Y:S02]  /*19240*/  IADD3 R149, R151, c[0x0][0x32c], RZ ;  /* 0x0000cb0097957a10 */ /* 0x000fe40007ffe0ff */
[----:B------:R-:W-:Y:S02]  /*19250*/  IMNMX R150, R150, R151, !PT ;  /* 0x0000009796967217 */ /* 0x000fe40007800200 */
[----:B------:R-:W-:Y:S02]  /*19260*/  IMNMX R152, R152, R149, PT ;  /* 0x0000009598987217 */ /* 0x000fe40003800200 */
.L_x_1954:
        /* <DEDUP_REMOVED lines=66> */
.L_x_1960:
[----:B------:R-:W-:Y:S04]  /*19690*/  MOV R4, c[0x0][0x32c] ;  /* 0x0000cb0000047a02 */ /* 0x000fe80000000f00 */
[----:B------:R-:W-:Y:S11]  /*196a0*/  ISETP.NE.AND P0, PT, R4, 0x1, PT ;  /* 0x000000010400780c */ /* 0x000ff60003f05270 */
[----:B------:R-:W-:Y:S02]  /*196b0*/  @!UPT UIADD3 URZ, URZ, URZ, URZ ;  /* 0x0000003f3f3ff290 */ /* 0x000fe4000fffe03f */
[----:B------:R-:W-:Y:S05]  /*196c0*/  @P0 IMAD.HI.U32 R4, R12, c[0x0][0x330], RZ ;  /* 0x0000cc000c040a27 */ /* 0x000fea00078e00ff */
[----:B------:R-:W-:Y:S02]  /*196d0*/  @P0 SHF.R.U32.HI R12, RZ, c[0x0][0x334], R4 ;  /* 0x0000cd00ff0c0a19 */ /* 0x000fe40000011604 */
.L_x_1961:
[----:B------:R-:W-:Y:S05]  /*196e0*/  BSYNC B0 ;  /* 0x0000000000007941 */ /* 0x000fea0003800000 */
.L_x_1959:
[----:B------:R-:W-:Y:S04]  /*196f0*/  IMAD R159, R12, c[0x0][0x32c], -R159 ;  /* 0x0000cb000c9f7a24 */ /* 0x000fe800078e0a9f */
[----:B------:R-:W-:Y:S05]  /*19700*/  IMAD.IADD R159, R159, 0x1, -R218 ;  /* 0x000000019f9f7824 */ /* 0x000fea00078e0ada */
[----:B------:R-:W-:Y:S02]  /*19710*/  IADD3 R17, R159, c[0x0][0x32c], RZ ;  /* 0x0000cb009f117a10 */ /* 0x000fe40007ffe0ff */
[----:B------:R-:W-:Y:S02]  /*19720*/  IMNMX R2, R2, R159, !PT ;  /* 0x0000009f02027217 */ /* 0x000fe40007800200 */
[----:B------:R-:W-:Y:S02]  /*19730*/  IMNMX R0, R0, R17, PT ;  /* 0x0000001100007217 */ /* 0x000fe40003800200 */
.L_x_1958:
        /* <DEDUP_REMOVED lines=57> */
[----:B------:R-:W-:Y:S01]  /*19ad0*/  ISETP.LT.OR P2, PT, R0, 0x29, P4 ;  /* 0x000000290000780c */ /* 0x000fe20002741670 */
[----:B------:R-:W1:Y:S01]  /*19ae0*/  SHFL.BFLY PT, R4, R7, 0x2, 0x1f ;  /* 0x0c401f0007047f89 */ /* 0x000e6200000e0000 */
[----:B------:R-:W-:Y:S02]  /*19af0*/  ISETP.GT.AND P0, PT, R2, 0x29, P1 ;  /* 0x000000290200780c */ /* 0x000fe40000f04270 */
[----:B------:R-:W-:Y:S02]  /*19b00*/  FMNMX.FTZ R15, R184, R15, !PT ;  /* 0x0000000fb80f7209 */ /* 0x000fe40007810000 */
[----:B------:R-:W-:Y:S02]  /*19b10*/  FSEL R150, R30, -INF , !P2 ;  /* 0xff8000001e967808 */ /* 0x000fe40005000000 */
[----:B------:R-:W-:Y:S02]  /*19b20*/  ISETP.LT.OR P0, PT, R0, 0x2a, P0 ;  /* 0x0000002a0000780c */ /* 0x000fe40000701670 */
        /* <DEDUP_REMOVED lines=11> */
[----:B------:R-:W-:Y:S02]  /*19be0*/  FMNMX.FTZ R15, R170, R15, !PT ;  /* 0x0000000faa0f7209 */ /* 0x000fe40007810000 */
[----:B------:R-:W-:Y:S02]  /*19bf0*/  ISETP.GT.AND P0, PT, R2, 0x39, P1 ;  /* 0x000000390200780c */ /* 0x000fe40000f04270 */
[C---:B------:R-:W-:Y:S02]  /*19c00*/  ISETP.LT.OR P1, PT, R0.reuse, 0x39, P4 ;  /* 0x000000390000780c */ /* 0x040fe40002721670 */
[----:B------:R-:W-:Y:S02]  /*19c10*/  ISETP.LT.OR P0, PT, R0, 0x3a, P0 ;  /* 0x0000003a0000780c */ /* 0x000fe40000701670 */
[----:B------:R-:W-:Y:S02]  /*19c20*/  FSEL R154, R38, -INF , !P1 ;  /* 0xff800000269a7808 */ /* 0x000fe40004800000 */
        /* <DEDUP_REMOVED lines=21> */
[--C-:B------:R-:W-:Y:S02]  /*19d80*/  FFMA.FTZ R159, R5, c[0x0][0x2d0], -R172.reuse ;  /* 0x0000b400059f7a23 */ /* 0x100fe400000108ac */
[----:B------:R-:W-:Y:S02]  /*19d90*/  FMUL.FTZ R5, R4, c[0x0][0x2d0] ;  /* 0x0000b40004057a20 */ /* 0x000fe40000410000 */
[--C-:B------:R-:W-:Y:S01]  /*19da0*/  FFMA.FTZ R165, R157, c[0x0][0x2d0], -R172.reuse ;  /* 0x0000b4009da57a23 */ /* 0x100fe200000108ac */
[----:B------:R-:W-:Y:S01]  /*19db0*/  MUFU.EX2 R160, R160 ;  /* 0x000000a000a07308 */ /* 0x000fe20000000800 */
[--C-:B------:R-:W-:Y:S01]  /*19dc0*/  FFMA.FTZ R162, R13, c[0x0][0x2d0], -R172.reuse ;  /* 0x0000b4000da27a23 */ /* 0x100fe200000108ac */
[----:B------:R-:W-:Y:S01]  /*19dd0*/  IADD3 R157, R195, R158, RZ ;  /* 0x0000009ec39d7210 */ /* 0x000fe20007ffe0ff */
[--C-:B------:R-:W-:Y:S02]  /*19de0*/  FFMA.FTZ R188, R149, c[0x0][0x2d0], -R172.reuse ;  /* 0x0000b40095bc7a23 */ /* 0x100fe400000108ac */
[--C-:B------:R-:W-:Y:S02]  /*19df0*/  FFMA.FTZ R173, R173, c[0x0][0x2d0], -R172.reuse ;  /* 0x0000b400adad7a23 */ /* 0x100fe400000108ac */
[----:B------:R-:W2:Y:S01]  /*19e00*/  LDSM.16.MT88.4 R24, [R157] ;  /* 0x000000009d18783b */ /* 0x000ea20000004200 */
[--C-:B------:R-:W-:Y:S02]  /*19e10*/  FFMA.FTZ R174, R179, c[0x0][0x2d0], -R172.reuse ;  /* 0x0000b400b3ae7a23 */ /* 0x100fe400000108ac */
        /* <DEDUP_REMOVED lines=74> */
[C---:B------:R-:W-:Y:S01]  /*1a2c0*/  FMUL.FTZ R46, R3.reuse, R46 ;  /* 0x0000002e032e7220 */ /* 0x040fe20000410000 */
        /* <DEDUP_REMOVED lines=78> */
[----:B------:R-:W-:Y:S02]  /*1a7b0*/  FMUL.FTZ R89, R8, R89 ;  /* 0x0000005908597220 */ /* 0x000fe40000410000 */
[C---:B------:R-:W-:Y:S01]  /*1a7c0*/  FMUL.FTZ R90, R3.reuse, R90 ;  /* 0x0000005a035a7220 */ /* 0x040fe20000410000 */
[C---:B------:R-:W-:Y:S01]  /*1a7d0*/  HMMA.16816.F32 R84, R16.reuse, R22, R84 ;  /* 0x000000161054723c */ /* 0x040fe20000001854 */
[----:B------:R-:W1:Y:S03]  /*1a7e0*/  LDSM.16.MT88.4 R20, [R158+0x800] ;  /* 0x000800009e14783b */ /* 0x000e660000004200 */
[C---:B------:R-:W-:Y:S02]  /*1a7f0*/  FMUL.FTZ R91, R3.reuse, R91 ;  /* 0x0000005b035b7220 */ /* 0x040fe40000410000 */
[--C-:B------:R-:W-:Y:S02]  /*1a800*/  FFMA.FTZ R177, R180, c[0x0][0x2d0], -R153.reuse ;  /* 0x0000b400b4b17a23 */ /* 0x100fe40000010899 */
[--C-:B------:R-:W-:Y:S02]  /*1a810*/  FFMA.FTZ R180, R36, c[0x0][0x2d0], -R153.reuse ;  /* 0x0000b40024b47a23 */ /* 0x100fe40000010899 */
[----:B------:R-:W-:Y:S01]  /*1a820*/  LDSM.16.MT88.4 R36, [R9+0x800] ;  /* 0x000800000924783b */ /* 0x000fe20000004200 */
[C---:B--2---:R-:W-:Y:S01]  /*1a830*/  HMMA.16816.F32 R88, R16.reuse, R24, R88 ;  /* 0x000000181058723c */ /* 0x044fe20000001858 */
[----:B------:R-:W-:Y:S02]  /*1a840*/  MUFU.EX2 R177, R177 ;  /* 0x000000b100b17308 */ /* 0x000fe40000000800 */
[--C-:B------:R-:W-:Y:S02]  /*1a850*/  FFMA.FTZ R178, R178, c[0x0][0x2d0], -R153.reuse ;  /* 0x0000b400b2b27a23 */ /* 0x100fe40000010899 */
[C---:B------:R-:W-:Y:S02]  /*1a860*/  FMUL.FTZ R92, R8.reuse, R92 ;  /* 0x0000005c085c7220 */ /* 0x040fe40000410000 */
[C---:B------:R-:W-:Y:S02]  /*1a870*/  FMUL.FTZ R93, R8.reuse, R93 ;  /* 0x0000005d085d7220 */ /* 0x040fe40000410000 */
[C---:B------:R-:W-:Y:S02]  /*1a880*/  FMUL.FTZ R94, R3.reuse, R94 ;  /* 0x0000005e035e7220 */ /* 0x040fe40000410000 */
[----:B------:R-:W2:Y:S01]  /*1a890*/  MUFU.EX2 R178, R178 ;  /* 0x000000b200b27308 */ /* 0x000ea20000000800 */
[C---:B------:R-:W-:Y:S02]  /*1a8a0*/  FMUL.FTZ R95, R3.reuse, R95 ;  /* 0x0000005f035f7220 */ /* 0x040fe40000410000 */
[C---:B------:R-:W-:Y:S02]  /*1a8b0*/  FMUL.FTZ R96, R8.reuse, R96 ;  /* 0x0000006008607220 */ /* 0x040fe40000410000 */
[C---:B------:R-:W-:Y:S02]  /*1a8c0*/  FMUL.FTZ R97, R8.reuse, R97 ;  /* 0x0000006108617220 */ /* 0x040fe40000410000 */
[C---:B------:R-:W-:Y:S01]  /*1a8d0*/  FMUL.FTZ R98, R3.reuse, R98 ;  /* 0x0000006203627220 */ /* 0x040fe20000410000 */
[C---:B------:R-:W-:Y:S01]  /*1a8e0*/  HMMA.16816.F32 R92, R16.reuse, R26, R92 ;  /* 0x0000001a105c723c */ /* 0x040fe2000000185c */
[----:B------:R-:W1:Y:S01]  /*1a8f0*/  LDSM.16.MT88.4 R24, [R156+0x800] ;  /* 0x000800009c18783b */ /* 0x000e620000004200 */
[----:B------:R-:W2:Y:S01]  /*1a900*/  MUFU.EX2 R180, R180 ;  /* 0x000000b400b47308 */ /* 0x000ea20000000800 */
[C---:B------:R-:W-:Y:S02]  /*1a910*/  FMUL.FTZ R99, R3.reuse, R99 ;  /* 0x0000006303637220 */ /* 0x040fe40000410000 */
[C---:B------:R-:W-:Y:S02]  /*1a920*/  FMUL.FTZ R100, R8.reuse, R100 ;  /* 0x0000006408647220 */ /* 0x040fe40000410000 */
[----:B------:R-:W-:Y:S02]  /*1a930*/  FMUL.FTZ R101, R8, R101 ;  /* 0x0000006508657220 */ /* 0x000fe40000410000 */
[C---:B------:R-:W-:Y:S01]  /*1a940*/  FMUL.FTZ R102, R3.reuse, R102 ;  /* 0x0000006603667220 */ /* 0x040fe20000410000 */
[C---:B-----5:R-:W-:Y:S03]  /*1a950*/  HMMA.16816.F32 R96, R16.reuse, R28, R96 ;  /* 0x0000001c1060723c */ /* 0x060fe60000001860 */
[----:B------:R-:W-:Y:S02]  /*1a960*/  FMUL.FTZ R103, R3, R103 ;  /* 0x0000006703677220 */ /* 0x000fe40000410000 */
[--C-:B------:R-:W-:Y:S02]  /*1a970*/  FFMA.FTZ R184, R184, c[0x0][0x2d0], -R153.reuse ;  /* 0x0000b400b8b87a23 */ /* 0x100fe40000010899 */
[--C-:B------:R-:W-:Y:S02]  /*1a980*/  FFMA.FTZ R185, R182, c[0x0][0x2d0], -R153.reuse ;  /* 0x0000b400b6b97a23 */ /* 0x100fe40000010899 */
[--C-:B------:R-:W-:Y:S01]  /*1a990*/  FFMA.FTZ R182, R150, c[0x0][0x2d0], -R153.reuse ;  /* 0x0000b40096b67a23 */ /* 0x100fe20000010899 */
[----:B------:R-:W-:Y:S01]  /*1a9a0*/  HMMA.16816.F32 R100, R16, R30, R100 ;  /* 0x0000001e1064723c */ /* 0x000fe20000001864 */
[----:B------:R-:W5:Y:S01]  /*1a9b0*/  LDSM.16.MT88.4 R28, [R156+0x2800] ;  /* 0x002800009c1c783b */ /* 0x000f620000004200 */
[----:B------:R-:W-:Y:S01]  /*1a9c0*/  MUFU.EX2 R184, R184 ;  /* 0x000000b800b87308 */ /* 0x000fe20000000800 */
[--C-:B------:R-:W-:Y:S02]  /*1a9d0*/  FFMA.FTZ R171, R171, c[0x0][0x2d0], -R172.reuse ;  /* 0x0000b400abab7a23 */ /* 0x100fe400000108ac */
[--C-:B------:R-:W-:Y:S02]  /*1a9e0*/  FFMA.FTZ R190, R169, c[0x0][0x2d0], -R172.reuse ;  /* 0x0000b400a9be7a23 */ /* 0x100fe400000108ac */
[----:B---3--:R-:W-:Y:S01]  /*1a9f0*/  F2FP.PACK_AB R16, R174, R173 ;  /* 0x000000adae10723e */ /* 0x008fe200000000ff */
[--C-:B------:R-:W-:Y:S01]  /*1aa00*/  FFMA.FTZ R167, R167, c[0x0][0x2d0], -R172.reuse ;  /* 0x0000b400a7a77a23 */ /* 0x100fe200000108ac */
[----:B----4-:R-:W-:Y:S01]  /*1aa10*/  F2FP.PACK_AB R18, R176, R175 ;  /* 0x000000afb012723e */ /* 0x010fe200000000ff */
[----:B------:R-:W-:Y:S02]  /*1aa20*/  LDSM.16.MT88.4 R148, [R157+0x3000] ;  /* 0x003000009d94783b */ /* 0x000fe40000004200 */
[----:B--2---:R-:W-:Y:S01]  /*1aa30*/  F2FP.PACK_AB R17, R178, R177 ;  /* 0x000000b1b211723e */ /* 0x004fe200000000ff */
[----:B------:R-:W-:Y:S01]  /*1aa40*/  FFMA.FTZ R172, R155, c[0x0][0x2d0], -R172 ;  /* 0x0000b4009bac7a23 */ /* 0x000fe200000108ac */
[----:B------:R-:W-:Y:S01]  /*1aa50*/  F2FP.PACK_AB R19, R180, R179 ;  /* 0x000000b3b413723e */ /* 0x000fe200000000ff */
[--C-:B------:R-:W-:Y:S01]  /*1aa60*/  FFMA.FTZ R169, R170, c[0x0][0x2d0], -R153.reuse ;  /* 0x0000b400aaa97a23 */ /* 0x100fe20000010899 */
[----:B------:R-:W2:Y:S01]  /*1aa70*/  MUFU.EX2 R185, R185 ;  /* 0x000000b900b97308 */ /* 0x000ea20000000800 */
[--C-:B------:R-:W-:Y:S02]  /*1aa80*/  FFMA.FTZ R170, R154, c[0x0][0x2d0], -R153.reuse ;  /* 0x0000b4009aaa7a23 */ /* 0x100fe40000010899 */
[--C-:B------:R-:W-:Y:S02]  /*1aa90*/  FFMA.FTZ R168, R168, c[0x0][0x2d0], -R153.reuse ;  /* 0x0000b400a8a87a23 */ /* 0x100fe40000010899 */
[C---:B-1----:R-:W-:Y:S03]  /*1aaa0*/  HMMA.16816.F32 R4, R16.reuse, R20, R4 ;  /* 0x000000141004723c */ /* 0x042fe60000001804 */
[----:B------:R-:W-:Y:S02]  /*1aab0*/  FFMA.FTZ R153, R152, c[0x0][0x2d0], -R153 ;  /* 0x0000b40098997a23 */ /* 0x000fe40000010899 */
[----:B------:R-:W1:Y:S01]  /*1aac0*/  MUFU.EX2 R182, R182 ;  /* 0x000000b600b67308 */ /* 0x000e620000000800 */
[----:B------:R-:W-:Y:S02]  /*1aad0*/  FFMA.FTZ R164, R3, R238, R164 ;  /* 0x000000ee03a47223 */ /* 0x000fe400000100a4 */
[C---:B------:R-:W-:Y:S01]  /*1aae0*/  HMMA.16816.F32 R12, R16.reuse, R22, R12 ;  /* 0x00000016100c723c */ /* 0x040fe2000000180c */
[----:B------:R-:W3:Y:S03]  /*1aaf0*/  LDSM.16.MT88.4 R20, [R9+0x2800] ;  /* 0x002800000914783b */ /* 0x000ee60000004200 */
[----:B------:R-:W-:Y:S01]  /*1ab00*/  FFMA.FTZ R165, R8, R235, R165 ;  /* 0x000000eb08a57223 */ /* 0x000fe200000100a5 */
[----:B------:R-:W-:Y:S01]  /*1ab10*/  MOV R8, R2 ;  /* 0x0000000200087202 */ /* 0x000fe20000000f00 */
[----:B------:R-:W-:Y:S01]  /*1ab20*/  FADD.FTZ R164, R163, R164 ;  /* 0x000000a4a3a47221 */ /* 0x000fe20000010000 */
[----:B------:R4:W-:Y:S01]  /*1ab30*/  MUFU.EX2 R189, R153 ;  /* 0x0000009900bd7308 */ /* 0x0009e20000000800 */
[C---:B------:R-:W-:Y:S04]  /*1ab40*/  HMMA.16816.F32 R104, R16.reuse, R32, R104 ;  /* 0x000000201068723c */ /* 0x040fe80000001868 */
[----:B------:R-:W-:Y:S02]  /*1ab50*/  FADD.FTZ R160, R160, R165 ;  /* 0x000000a5a0a07221 */ /* 0x000fe40000010000 */
[----:B------:R-:W-:Y:S02]  /*1ab60*/  FADD.FTZ R161, R161, R164 ;  /* 0x000000a4a1a17221 */ /* 0x000fe40000010000 */
[C---:B------:R-:W-:Y:S01]  /*1ab70*/  HMMA.16816.F32 R108, R16.reuse, R34, R108 ;  /* 0x00000022106c723c */ /* 0x040fe2000000186c */
[----:B------:R-:W-:Y:S01]  /*1ab80*/  LDSM.16.MT88.4 R32, [R157+0x4800] ;  /* 0x004800009d20783b */ /* 0x000fe20000004200 */
[----:B------:R-:W-:Y:S02]  /*1ab90*/  MUFU.EX2 R171, R171 ;  /* 0x000000ab00ab7308 */ /* 0x000fe40000000800 */
[----:B------:R-:W-:Y:S02]  /*1aba0*/  FADD.FTZ R159, R159, R160 ;  /* 0x000000a09f9f7221 */ /* 0x000fe40000010000 */
[----:B------:R-:W-:Y:S02]  /*1abb0*/  FADD.FTZ R166, R166, R161 ;  /* 0x000000a1a6a67221 */ /* 0x000fe40000010000 */
[C---:B------:R-:W-:Y:S04]  /*1abc0*/  HMMA.16816.F32 R112, R16.reuse, R24, R112 ;  /* 0x000000181070723c */ /* 0x040fe80000001870 */
[----:B------:R-:W1:Y:S01]  /*1abd0*/  MUFU.EX2 R190, R190 ;  /* 0x000000be00be7308 */ /* 0x000e620000000800 */
[----:B------:R-:W-:Y:S01]  /*1abe0*/  FADD.FTZ R162, R162, R159 ;  /* 0x0000009fa2a27221 */ /* 0x000fe20000010000 */
[----:B----4-:R-:W-:Y:S02]  /*1abf0*/  LDSM.16.MT88.4 R152, [R156+0x3800] ;  /* 0x003800009c98783b */ /* 0x010fe40000004200 */
[C---:B------:R-:W-:Y:S04]  /*1ac00*/  HMMA.16816.F32 R116, R16.reuse, R26, R116 ;  /* 0x0000001a1074723c */ /* 0x040fe80000001874 */
[----:B------:R-:W-:Y:S02]  /*1ac10*/  FADD.FTZ R173, R173, R162 ;  /* 0x000000a2adad7221 */ /* 0x000fe40000010000 */
[----:B------:R-:W-:Y:S01]  /*1ac20*/  MUFU.EX2 R167, R167 ;  /* 0x000000a700a77308 */ /* 0x000fe20000000800 */
[----:B------:R-:W4:Y:S01]  /*1ac30*/  LDSM.16.MT88.4 R24, [R158+0x4800] ;  /* 0x004800009e18783b */ /* 0x000f220000004200 */
[C---:B------:R-:W-:Y:S04]  /*1ac40*/  HMMA.16816.F32 R120, R16.reuse, R36, R120 ;  /* 0x000000241078723c */ /* 0x040fe80000001878 */
[----:B------:R-:W-:Y:S02]  /*1ac50*/  FADD.FTZ R177, R177, R166 ;  /* 0x000000a6b1b17221 */ /* 0x000fe40000010000 */
[----:B------:R-:W-:Y:S02]  /*1ac60*/  FADD.FTZ R174, R174, R173 ;  /* 0x000000adaeae7221 */ /* 0x000fe40000010000 */
[C---:B------:R-:W-:Y:S01]  /*1ac70*/  HMMA.16816.F32 R124, R16.reuse, R38, R124 ;  /* 0x00000026107c723c */ /* 0x040fe2000000187c */
[----:B------:R-:W-:Y:S01]  /*1ac80*/  LDSM.16.MT88.4 R36, [R157+0x1000] ;  /* 0x001000009d24783b */ /* 0x000fe20000004200 */
[----:B------:R-:W1:Y:S02]  /*1ac90*/  MUFU.EX2 R172, R172 ;  /* 0x000000ac00ac7308 */ /* 0x000e640000000800 */
[----:B------:R-:W-:Y:S02]  /*1aca0*/  FADD.FTZ R178, R178, R177 ;  /* 0x000000b1b2b27221 */ /* 0x000fe40000010000 */
[----:B------:R-:W-:Y:S02]  /*1acb0*/  FADD.FTZ R175, R175, R174 ;  /* 0x000000aeafaf7221 */ /* 0x000fe40000010000 */
[C---:B------:R-:W-:Y:S04]  /*1acc0*/  HMMA.16816.F32 R40, R16.reuse, R128, R40 ;  /* 0x000000801028723c */ /* 0x040fe80000001828 */
[----:B------:R-:W-:Y:S01]  /*1acd0*/  MUFU.EX2 R169, R169 ;  /* 0x000000a900a97308 */ /* 0x000fe20000000800 */
[----:B------:R-:W-:Y:S02]  /*1ace0*/  FADD.FTZ R179, R179, R178 ;  /* 0x000000b2b3b37221 */ /* 0x000fe40000010000 */
[----:B------:R-:W-:Y:S01]  /*1acf0*/  FADD.FTZ R176, R176, R175 ;  /* 0x000000afb0b07221 */ /* 0x000fe20000010000 */
[C---:B------:R-:W-:Y:S01]  /*1ad00*/  HMMA.16816.F32 R44, R16.reuse, R130, R44 ;  /* 0x00000082102c723c */ /* 0x040fe2000000182c */
[----:B------:R-:W-:Y:S03]  /*1ad10*/  LDSM.16.MT88.4 R128, [R156+0x1000] ;  /* 0x001000009c80783b */ /* 0x000fe60000004200 */
[----:B------:R-:W-:Y:S02]  /*1ad20*/  FADD.FTZ R179, R180, R179 ;  /* 0x000000b3b4b37221 */ /* 0x000fe40000010000 */
[----:B------:R-:W1:Y:S02]  /*1ad30*/  MUFU.EX2 R168, R168 ;  /* 0x000000a800a87308 */ /* 0x000e640000000800 */
[C---:B------:R-:W-:Y:S08]  /*1ad40*/  HMMA.16816.F32 R48, R16.reuse, R132, R48 ;  /* 0x000000841030723c */ /* 0x040ff00000001830 */
[C---:B------:R-:W-:Y:S01]  /*1ad50*/  HMMA.16816.F32 R52, R16.reuse, R134, R52 ;  /* 0x000000861034723c */ /* 0x040fe20000001834 */
[----:B------:R-:W-:Y:S01]  /*1ad60*/  LDSM.16.MT88.4 R132, [R158+0x3000] ;  /* 0x003000009e84783b */ /* 0x000fe20000004200 */
[----:B------:R-:W1:Y:S06]  /*1ad70*/  MUFU.EX2 R170, R170 ;  /* 0x000000aa00aa7308 */ /* 0x000e6c0000000800 */
[C---:B-----5:R-:W-:Y:S08]  /*1ad80*/  HMMA.16816.F32 R56, R16.reuse, R28, R56 ;  /* 0x0000001c1038723c */ /* 0x060ff00000001838 */
        /* <DEDUP_REMOVED lines=10> */
[----:B------:R-:W1:Y:S07]  /*1ae30*/  LDSM.16.MT88.4 R32, [R9+0x1000] ;  /* 0x001000000920783b */ /* 0x000e6e0000004200 */
[C---:B-----5:R-:W-:Y:S08]  /*1ae40*/  HMMA.16816.F32 R88, R16.reuse, R28, R88 ;  /* 0x0000001c1058723c */ /* 0x060ff00000001858 */
[C---:B------:R-:W-:Y:S01]  /*1ae50*/  HMMA.16816.F32 R92, R16.reuse, R30, R92 ;  /* 0x0000001e105c723c */ /* 0x040fe2000000185c */
[----:B------:R-:W5:Y:S07]  /*1ae60*/  LDSM.16.MT88.4 R28, [R156+0x3000] ;  /* 0x003000009c1c783b */ /* 0x000f6e0000004200 */
[C---:B---3--:R-:W-:Y:S08]  /*1ae70*/  HMMA.16816.F32 R96, R16.reuse, R20, R96 ;  /* 0x000000141060723c */ /* 0x048ff00000001860 */
[----:B------:R-:W-:Y:S01]  /*1ae80*/  HMMA.16816.F32 R100, R16, R22, R100 ;  /* 0x000000161064723c */ /* 0x000fe20000001864 */
[----:B------:R-:W3:Y:S06]  /*1ae90*/  LDSM.16.MT88.4 R20, [R9+0x3000] ;  /* 0x003000000914783b */ /* 0x000eec0000004200 */
[----:B------:R-:W-:Y:S01]  /*1aea0*/  F2FP.PACK_AB R16, R186, R183 ;  /* 0x000000b7ba10723e */ /* 0x000fe200000000ff */
[----:B------:R-:W-:Y:S01]  /*1aeb0*/  FADD.FTZ R183, R183, R176 ;  /* 0x000000b0b7b77221 */ /* 0x000fe20000010000 */
[----:B------:R-:W-:Y:S03]  /*1aec0*/  F2FP.PACK_AB R18, R188, R181 ;  /* 0x000000b5bc12723e */ /* 0x000fe600000000ff */
[----:B--2---:R-:W-:Y:S01]  /*1aed0*/  F2FP.PACK_AB R17, R185, R184 ;  /* 0x000000b8b911723e */ /* 0x004fe200000000ff */
[----:B------:R-:W-:Y:S01]  /*1aee0*/  FADD.FTZ R184, R184, R179 ;  /* 0x000000b3b8b87221 */ /* 0x000fe20000010000 */
[----:B-1----:R-:W-:Y:S01]  /*1aef0*/  F2FP.PACK_AB R19, R187, R182 ;  /* 0x000000b6bb13723e */ /* 0x002fe200000000ff */
        /* <DEDUP_REMOVED lines=19> */
[C---:B------:R-:W-:Y:S08]  /*1b030*/  HMMA.16816.F32 R44, R16.reuse, R134, R44 ;  /* 0x00000086102c723c */ /* 0x040ff0000000182c */
[C---:B------:R-:W-:Y:S08]  /*1b040*/  HMMA.16816.F32 R48, R16.reuse, R148, R48 ;  /* 0x000000941030723c */ /* 0x040ff00000001830 */
[C---:B------:R-:W-:Y:S01]  /*1b050*/  HMMA.16816.F32 R52, R16.reuse, R150, R52 ;  /* 0x000000961034723c */ /* 0x040fe20000001834 */
[----:B------:R-:W-:Y:S07]  /*1b060*/  LDSM.16.MT88.4 R148, [R157+0x3800] ;  /* 0x003800009d94783b */ /* 0x000fee0000004200 */
[C---:B-----5:R-:W-:Y:S08]  /*1b070*/  HMMA.16816.F32 R56, R16.reuse, R28, R56 ;  /* 0x0000001c1038723c */ /* 0x060ff00000001838 */
        /* <DEDUP_REMOVED lines=14> */
[C---:B---3--:R-:W-:Y:S08]  /*1b160*/  HMMA.16816.F32 R96, R16.reuse, R20, R96 ;  /* 0x000000141060723c */ /* 0x048ff00000001860 */
[----:B------:R-:W-:Y:S01]  /*1b170*/  HMMA.16816.F32 R100, R16, R22, R100 ;  /* 0x000000161064723c */ /* 0x000fe20000001864 */
[----:B------:R-:W-:Y:S06]  /*1b180*/  LDSM.16.MT88.4 R20, [R157+0x5800] ;  /* 0x005800009d14783b */ /* 0x000fec0000004200 */
        /* <DEDUP_REMOVED lines=9> */
[C---:B------:R-:W-:Y:S01]  /*1b220*/  HMMA.16816.F32 R132, R16.reuse, R128, R4 ;  /* 0x000000801084723c */ /* 0x040fe20000001804 */
[----:B------:R-:W3:Y:S02]  /*1b230*/  LDSM.16.MT88.4 R4, [R9+0x3800] ;  /* 0x003800000904783b */ /* 0x000ee40000004200 */
[----:B------:R-:W-:Y:S02]  /*1b240*/  FADD.FTZ R170, R170, R169 ;  /* 0x000000a9aaaa7221 */ /* 0x000fe40000010000 */
[----:B------:R-:W-:Y:S02]  /*1b250*/  FADD.FTZ R235, R172, R167 ;  /* 0x000000a7aceb7221 */ /* 0x000fe40000010000 */
[----:B------:R-:W-:Y:S01]  /*1b260*/  FADD.FTZ R238, R189, R170 ;  /* 0x000000aabdee7221 */ /* 0x000fe20000010000 */
[C---:B------:R-:W-:Y:S01]  /*1b270*/  HMMA.16816.F32 R128, R16.reuse, R130, R12 ;  /* 0x000000821080723c */ /* 0x040fe2000000180c */
[----:B------:R-:W5:Y:S07]  /*1b280*/  LDSM.16.MT88.4 R12, [R158+0x5800] ;  /* 0x005800009e0c783b */ /* 0x000f6e0000004200 */
[C---:B-1----:R-:W-:Y:S07]  /*1b290*/  HMMA.16816.F32 R104, R16.reuse, R24, R104 ;  /* 0x000000181068723c */ /* 0x042fee0000001868 */
[----:B------:R-:W-:Y:S01]  /*1b2a0*/  IADD3 R24, R240, -0x2, RZ ;  /* 0xfffffffef0187810 */ /* 0x000fe20007ffe0ff */
[C---:B------:R-:W-:Y:S03]  /*1b2b0*/  HMMA.16816.F32 R108, R16.reuse, R26, R108 ;  /* 0x0000001a106c723c */ /* 0x040fe6000000186c */
[C---:B------:R-:W-:Y:S05]  /*1b2c0*/  ISETP.GE.AND P0, PT, R24.reuse, R231, PT ;  /* 0x000000e71800720c */ /* 0x040fea0003f06270 */
[C---:B--2---:R-:W-:Y:S08]  /*1b2d0*/  HMMA.16816.F32 R112, R16.reuse, R32, R112 ;  /* 0x000000201070723c */ /* 0x044ff00000001870 */
[C---:B------:R-:W-:Y:S04]  /*1b2e0*/  HMMA.16816.F32 R116, R16.reuse, R34, R116 ;  /* 0x000000221074723c */ /* 0x040fe80000001874 */
[----:B------:R-:W-:Y:S04]  /*1b2f0*/  @P0 SHF.R.S32.HI R3, RZ, 0x1f, R24 ;  /* 0x0000001fff030819 */ /* 0x000fe80000011418 */
[C---:B----4-:R-:W-:Y:S04]  /*1b300*/  HMMA.16816.F32 R120, R16.reuse, R28, R120 ;  /* 0x0000001c1078723c */ /* 0x050fe80000001878 */
        /* <DEDUP_REMOVED lines=13> */
[C---:B-----5:R-:W-:Y:S08]  /*1b3e0*/  HMMA.16816.F32 R72, R16.reuse, R12, R72 ;  /* 0x0000000c1048723c */ /* 0x060ff00000001848 */
[C---:B------:R-:W-:Y:S01]  /*1b3f0*/  HMMA.16816.F32 R76, R16.reuse, R14, R76 ;  /* 0x0000000e104c723c */ /* 0x040fe2000000184c */
[----:B------:R-:W2:Y:S07]  /*1b400*/  LDSM.16.MT88.4 R12, [R9+0x5800] ;  /* 0x00580000090c783b */ /* 0x000eae0000004200 */
[C---:B------:R-:W-:Y:S07]  /*1b410*/  HMMA.16816.F32 R80, R16.reuse, R20, R80 ;  /* 0x000000141050723c */ /* 0x040fee0000001850 */
[----:B------:R-:W-:Y:S01]  /*1b420*/  @P0 IADD3 R21, R25, R3, RZ ;  /* 0x0000000319150210 */ /* 0x000fe20007ffe0ff */
[C---:B------:R-:W-:Y:S01]  /*1b430*/  HMMA.16816.F32 R84, R16.reuse, R22, R84 ;  /* 0x000000161054723c */ /* 0x040fe20000001854 */
[----:B------:R-:W-:Y:S03]  /*1b440*/  @P0 MOV R20, c[0x0][0x1e0] ;  /* 0x0000780000140a02 */ /* 0x000fe60000000f00 */
[C---:B------:R-:W-:Y:S02]  /*1b450*/  @P0 SHF.L.U32 R3, R24.reuse, 0x6, RZ ;  /* 0x0000000618030819 */ /* 0x040fe400000006ff */
[----:B------:R-:W-:Y:S02]  /*1b460*/  @P0 SHF.L.U64.HI R21, R24, 0x6, R21 ;  /* 0x0000000618150819 */ /* 0x000fe40000010215 */
[----:B------:R-:W-:Y:S01]  /*1b470*/  @P0 IADD3 R24, P3, R3, R236, RZ ;  /* 0x000000ec03180210 */ /* 0x000fe20007f7e0ff */
[C---:B-1----:R-:W-:Y:S03]  /*1b480*/  HMMA.16816.F32 R88, R16.reuse, R4, R88 ;  /* 0x000000041058723c */ /* 0x042fe60000001858 */
[----:B------:R-:W-:Y:S02]  /*1b490*/  @P0 LEA R22, P2, R24, c[0x0][0x1c8], 0x1 ;  /* 0x0000720018160a11 */ /* 0x000fe400078408ff */
[----:B------:R-:W-:Y:S02]  /*1b4a0*/  @P0 MOV R23, c[0x0][0x1e4] ;  /* 0x0000790000170a02 */ /* 0x000fe40000000f00 */
[C---:B------:R-:W-:Y:S01]  /*1b4b0*/  @P0 LEA R25, P1, R20.reuse, R3, 0x5 ;  /* 0x0000000314190211 */ /* 0x040fe200078228ff */
[C---:B------:R-:W-:Y:S04]  /*1b4c0*/  HMMA.16816.F32 R92, R16.reuse, R6, R92 ;  /* 0x00000006105c723c */ /* 0x040fe8000000185c */
[----:B------:R-:W-:Y:S02]  /*1b4d0*/  @P0 IADD3.X R3, R21, R230, RZ, P3, !PT ;  /* 0x000000e615030210 */ /* 0x000fe40001ffe4ff */
[----:B------:R-:W-:Y:S02]  /*1b4e0*/  @P0 LEA.HI.X R21, R20, R21, R23, 0x5, P1 ;  /* 0x0000001514150211 */ /* 0x000fe400008f2c17 */
[----:B------:R-:W-:Y:S01]  /*1b4f0*/  @P0 LEA.HI.X R23, R24, c[0x0][0x1cc], R3, 0x1, P2 ;  /* 0x0000730018170a11 */ /* 0x000fe200010f0c03 */
[----:B------:R-:W-:Y:S01]  /*1b500*/  @P0 IMAD R3, R234, 0x6000, R11 ;  /* 0x00006000ea030824 */ /* 0x000fe200078e020b */
[----:B------:R-:W-:Y:S01]  /*1b510*/  @P0 ISETP.GE.AND P2, PT, R228, c[0x0][0x1d4], PT ;  /* 0x00007500e4000a0c */ /* 0x000fe20003f46270 */
[C---:B--2---:R-:W-:Y:S03]  /*1b520*/  HMMA.16816.F32 R96, R16.reuse, R12, R96 ;  /* 0x0000000c1060723c */ /* 0x044fe60000001860 */
[----:B------:R-:W-:Y:S02]  /*1b530*/  @P0 ISETP.GE.AND P1, PT, R212, c[0x0][0x1d4], PT ;  /* 0x00007500d4000a0c */ /* 0x000fe40003f26270 */
[----:B------:R-:W-:Y:S03]  /*1b540*/  @P0 IADD3 R25, P3, R25, R236, RZ ;  /* 0x000000ec19190210 */ /* 0x000fe60007f7e0ff */
[----:B------:R-:W-:Y:S04]  /*1b550*/  HMMA.16816.F32 R100, R16, R14, R100 ;  /* 0x0000000e1064723c */ /* 0x000fe80000001864 */
[----:B------:R-:W-:Y:S01]  /*1b560*/  @!PT LDS RZ, [RZ] ;  /* 0x00000000fffff984 */ /* 0x000fe20000000800 */
[----:B------:R-:W-:Y:S01]  /*1b570*/  @!PT LDS RZ, [RZ] ;  /* 0x00000000fffff984 */ /* 0x000fe20000000800 */
[----:B------:R-:W-:Y:S01]  /*1b580*/  @!PT LDS RZ, [RZ] ;  /* 0x00000000fffff984 */ /* 0x000fe20000000800 */
[----:B------:R1:W-:Y:S01]  /*1b590*/  @P0 LDGSTS.E.BYPASS.LTC128B.128 [R3], [R22.64], !P2 ;  /* 0x0000000016030fae */ /* 0x0003e2000d101d48 */
[----:B------:R-:W-:Y:S02]  /*1b5a0*/  @P0 IADD3.X R20, R21, R230, RZ, P3, !PT ;  /* 0x000000e615140210 */ /* 0x000fe40001ffe4ff */
[C---:B------:R-:W-:Y:S05]  /*1b5b0*/  @P0 LEA R4, P3, R25.reuse, c[0x0][0x1c8], 0x1 ;  /* 0x0000720019040a11 */ /* 0x040fea00078608ff */
[----:B------:R1:W-:Y:S01]  /*1b5c0*/  @P0 LDGSTS.E.BYPASS.LTC128B.128 [R3+0x2000], [R22.64+0x80], !P1 ;  /* 0x0200008016030fae */ /* 0x0003e2000c901d48 */
[----:B------:R-:W-:Y:S07]  /*1b5d0*/  @P0 LEA.HI.X R5, R25, c[0x0][0x1cc], R20, 0x1, P3 ;  /* 0x0000730019050a11 */ /* 0x000fee00018f0c14 */
[----:B------:R1:W-:Y:S08]  /*1b5e0*/  @P0 LDGSTS.E.BYPASS.LTC128B.128 [R3+0x4000], [R22.64+0x100], !P5 ;  /* 0x0400010016030fae */ /* 0x0003f0000e901d48 */
[----:B------:R1:W-:Y:S08]  /*1b5f0*/  @P0 LDGSTS.E.BYPASS.LTC128B.128 [R3+0x1000], [R4.64], !P2 ;  /* 0x0100000004030fae */ /* 0x0003f0000d101d48 */
[----:B------:R1:W-:Y:S01]  /*1b600*/  @P0 LDGSTS.E.BYPASS.LTC128B.128 [R3+0x3000], [R4.64+0x80], !P1 ;  /* 0x0300008004030fae */ /* 0x0003e2000c901d48 */
[C---:B------:R-:W-:Y:S02]  /*1b610*/  ISETP.GE.AND P1, PT, R197.reuse, 0x1, PT ;  /* 0x00000001c500780c */ /* 0x040fe40003f26270 */
[----:B------:R-:W-:Y:S04]  /*1b620*/  IADD3 R197, R197, 0x1, RZ ;  /* 0x00000001c5c57810 */ /* 0x000fe80007ffe0ff */
[----:B------:R-:W-:Y:S01]  /*1b630*/  SEL R197, R197, RZ, !P1 ;  /* 0x000000ffc5c57207 */ /* 0x000fe20004800000 */
[----:B------:R1:W-:Y:S01]  /*1b640*/  @P0 LDGSTS.E.BYPASS.LTC128B.128 [R3+0x5000], [R4.64+0x100], !P5 ;  /* 0x0500010004030fae */ /* 0x0003e2000e901d48 */
[----:B------:R-:W-:Y:S02]  /*1b650*/  ISETP.GE.AND P0, PT, R231, R240, PT ;  /* 0x000000f0e700720c */ /* 0x000fe40003f06270 */
[----:B------:R-:W-:Y:S05]  /*1b660*/  IADD3 R240, R240, -0x1, RZ ;  /* 0xfffffffff0f07810 */ /* 0x000fea0007ffe0ff */
[----:B------:R-:W0:Y:S01]  /*1b670*/  LDGDEPBAR ;  /* 0x00000000000079af */ /* 0x000e220000000000 */
[----:B-1----:R-:W-:Y:S05]  /*1b680*/  MOV R3, R0 ;  /* 0x0000000000037202 */ /* 0x002fea0000000f00 */
[----:B------:R-:W-:-:S05]  /*1b690*/  @!P0 BRA `(.L_x_1962) ;  /* 0xffffccb000008947 */ /* 0x000fca000383ffff */
.L_x_1953:
[----:B------:R-:W-:Y:S02]  /*1b6a0*/  MOV R5, 0x1f ;  /* 0x0000001f00057802 */ /* 0x000fe40000000f00 */
[----:B------:R-:W-:Y:S01]  /*1b6b0*/  MOV R4, 0xffffffff ;  /* 0xffffffff00047802 */ /* 0x000fe20000000f00 */
[----:B------:R-:W-:Y:S05]  /*1b6c0*/  BRA.DIV ~URZ, `(.L_x_1963) ;  /* 0x000052a27f007947 */ /* 0x000fea000b800000 */
[----:B------:R1:W2:Y:S02]  /*1b6d0*/  SHFL.BFLY PT, R7, R235, 0x2, 0x1f ;  /* 0x0c401f00eb077f89 */ /* 0x0002a400000e0000 */
.L_x_2036:
[----:B--2---:R-:W-:Y:S01]  /*1b6e0*/  FADD.FTZ R8, R7, R235 ;  /* 0x000000eb07087221 */ /* 0x004fe20000010000 */
[----:B------:R-:W-:Y:S05]  /*1b6f0*/  BRA.DIV ~URZ, `(.L_x_1964) ;  /* 0x000052c27f007947 */ /* 0x000fea000b800000 */
[----:B------:R-:W2:Y:S04]  /*1b700*/  SHFL.BFLY PT, R5, R238, 0x2, 0x1f ;  /* 0x0c401f00ee057f89 */ /* 0x000ea800000e0000 */
[----:B------:R-:W3:Y:S01]  /*1b710*/  SHFL.BFLY PT, R3, R8, 0x1, 0x1f ;  /* 0x0c201f0008037f89 */ /* 0x000ee200000e0000 */
[----:B--2---:R-:W-:-:S02]  /*1b720*/  FADD.FTZ R12, R5, R238 ;  /* 0x000000ee050c7221 */ /* 0x004fc40000010000 */
[----:B---3--:R-:W-:-:S03]  /*1b730*/  FADD.FTZ R3, R8, R3 ;  /* 0x0000000308037221 */ /* 0x008fc60000010000 */
[----:B------:R2:W3:Y:S04]  /*1b740*/  SHFL.BFLY PT, R7, R12, 0x1, 0x1f ;  /* 0x0c201f000c077f89 */ /* 0x0004e800000e0000 */
.L_x_2037:
[----:B--23--:R-:W-:Y:S01]  /*1b750*/  FADD.FTZ R12, R7, R12 ;  /* 0x0000000c070c7221 */ /* 0x00cfe20000010000 */
[----:B------:R-:W-:Y:S02]  /*1b760*/  FSETP.NE.FTZ.AND P1, PT, R3, RZ, PT ;  /* 0x000000ff0300720b */ /* 0x000fe40003f35000 */
[----:B------:R-:W-:Y:S02]  /*1b770*/  MOV R8, RZ ;  /* 0x000000ff00087202 */ /* 0x000fe40000000f00 */
[----:B------:R-:W-:Y:S02]  /*1b780*/  FSETP.NE.FTZ.AND P0, PT, R12, RZ, PT ;  /* 0x000000ff0c00720b */ /* 0x000fe40003f15000 */
[----:B------:R-:W-:Y:S02]  /*1b790*/  MOV R6, RZ ;  /* 0x000000ff00067202 */ /* 0x000fe40000000f00 */
[----:B------:R-:W-:Y:S02]  /*1b7a0*/  MOV R9, 0xff800000 ;  /* 0xff80000000097802 */ /* 0x000fe40000000f00 */
[----:B------:R-:W-:-:S02]  /*1b7b0*/  MOV R14, 0xff800000 ;  /* 0xff800000000e7802 */ /* 0x000fc40000000f00 */
[----:B------:R-:W-:Y:S01]  /*1b7c0*/  MOV R15, 0x1 ;  /* 0x00000001000f7802 */ /* 0x000fe20000000f00 */
[----:B------:R-:W2:Y:S01]  /*1b7d0*/  @P1 MUFU.LG2 R4, R3 ;  /* 0x0000000300041308 */ /* 0x000ea20000000c00 */
[----:B------:R-:W-:-:S03]  /*1b7e0*/  @P1 MOV R5, 0x3f317218 ;  /* 0x3f31721800051802 */ /* 0x000fc60000000f00 */
[----:B------:R-:W-:Y:S02]  /*1b7f0*/  @P0 MOV R13, 0x3f317218 ;  /* 0x3f317218000d0802 */ /* 0x000fe40000000f00 */
[----:B------:R-:W-:Y:S02]  /*1b800*/  @P1 FMUL.FTZ R5, R5, c[0x0][0x2d0] ;  /* 0x0000b40005051a20 */ /* 0x000fe40000410000 */
[----:B------:R-:W3:Y:S01]  /*1b810*/  @P0 MUFU.RCP R8, R12 ;  /* 0x0000000c00080308 */ /* 0x000ee20000001000 */
[----:B------:R-:W-:-:S07]  /*1b820*/  @P0 FMUL.FTZ R13, R13, c[0x0][0x2d0] ;  /* 0x0000b4000d0d0a20 */ /* 0x000fce0000410000 */
[----:B------:R-:W4:Y:S01]  /*1b830*/  @P0 MUFU.LG2 R12, R12 ;  /* 0x0000000c000c0308 */ /* 0x000f220000000c00 */
[----:B--2---:R-:W-:-:S04]  /*1b840*/  @P1 FMUL.FTZ R7, R4, 0.69314718246459960938 ;  /* 0x3f31721804071820 */ /* 0x004fc80000410000 */
[----:B------:R-:W-:-:S03]  /*1b850*/  @P1 FFMA.FTZ R9, R5, R2, R7 ;  /* 0x0000000205091223 */ /* 0x000fc60000010007 */
[----:B------:R-:W2:Y:S01]  /*1b860*/  @P1 MUFU.RCP R6, R3 ;  /* 0x0000000300061308 */ /* 0x000ea20000001000 */
[C---:B---3--:R-:W-:Y:S02]  /*1b870*/  FMUL.FTZ R134, R8.reuse, R134 ;  /* 0x0000008608867220 */ /* 0x048fe40000410000 */
[C---:B------:R-:W-:Y:S02]  /*1b880*/  FMUL.FTZ R135, R8.reuse, R135 ;  /* 0x0000008708877220 */ /* 0x040fe40000410000 */
[C---:B------:R-:W-:Y:S02]  /*1b890*/  FMUL.FTZ R130, R8.reuse, R130 ;  /* 0x0000008208827220 */ /* 0x040fe40000410000 */
[----:B------:R-:W-:Y:S02]  /*1b8a0*/  FMUL.FTZ R131, R8, R131 ;  /* 0x0000008308837220 */ /* 0x000fe40000410000 */
[----:B----4-:R-:W-:Y:S02]  /*1b8b0*/  @P0 FMUL.FTZ R12, R12, 0.69314718246459960938 ;  /* 0x3f3172180c0c0820 */ /* 0x010fe40000410000 */
[----:B------:R-:W-:-:S02]  /*1b8c0*/  FMUL.FTZ R106, R8, R106 ;  /* 0x0000006a086a7220 */ /* 0x000fc40000410000 */
[C---:B------:R-:W-:Y:S02]  /*1b8d0*/  FMUL.FTZ R107, R8.reuse, R107 ;  /* 0x0000006b086b7220 */ /* 0x040fe40000410000 */
[----:B------:R-:W-:Y:S02]  /*1b8e0*/  FMUL.FTZ R110, R8, R110 ;  /* 0x0000006e086e7220 */ /* 0x000fe40000410000 */
[C---:B--2---:R-:W-:Y:S02]  /*1b8f0*/  FMUL.FTZ R132, R6.reuse, R132 ;  /* 0x0000008406847220 */ /* 0x044fe40000410000 */
        /* <DEDUP_REMOVED lines=89> */
.L_x_1862:
        /* <DEDUP_REMOVED lines=16> */
.L_x_1966:
[----:B------:R-:W-:Y:S05]  /*1bf90*/  BSYNC B0 ;  /* 0x0000000000007941 */ /* 0x000fea0003800000 */
.L_x_1965:
[----:B------:R-:W-:Y:S01]  /*1bfa0*/  PRMT R15, R15, 0x9910, RZ ;  /* 0x000099100f0f7816 */ /* 0x000fe200000000ff */
[----:B------:R-:W-:Y:S01]  /*1bfb0*/  BSSY B1, `(.L_x_1967) ;  /* 0x0000340000017945 */ /* 0x000fe20003800000 */
[----:B------:R-:W-:Y:S01]  /*1bfc0*/  IMAD.MOV.U32 R8, RZ, RZ, R204 ;  /* 0x000000ffff087224 */ /* 0x000fe200078e00cc */
[----:B------:R-:W-:Y:S02]  /*1bfd0*/  IADD3 R13, R228, 0x80, RZ ;  /* 0x00000080e40d7810 */ /* 0x000fe40007ffe0ff */
[----:B------:R-:W-:-:S13]  /*1bfe0*/  ISETP.NE.AND P0, PT, R15, RZ, PT ;  /* 0x000000ff0f00720c */ /* 0x000fda0003f05270 */
[----:B------:R-:W-:Y:S05]  /*1bff0*/  @!P0 BRA `(.L_x_1968) ;  /* 0x0000278000008947 */ /* 0x000fea0003800000 */
[----:B------:R-:W-:Y:S01]  /*1c000*/  SHF.R.S32.HI R0, RZ, 0x1f, R211 ;  /* 0x0000001fff007819 */ /* 0x000fe200000114d3 */
[----:B------:R-:W-:Y:S01]  /*1c010*/  IMAD.SHL.U32 R16, R215, 0x40, RZ ;  /* 0x00000040d7107824 */ /* 0x000fe200078e00ff */
[----:B------:R-:W-:Y:S01]  /*1c020*/  WARPSYNC 0xffffffff ;  /* 0xffffffff00007948 */ /* 0x000fe20003800000 */
[----:B------:R-:W-:Y:S01]  /*1c030*/  BAR.SYNC.DEFER_BLOCKING 0x1, 0x100 ;  /* 0x0044000000007b1d */ /* 0x000fe20000010000 */
[----:B------:R-:W-:Y:S01]  /*1c040*/  LEA.HI R18, R0, R211, RZ, 0x5 ;  /* 0x000000d300127211 */ /* 0x000fe200078f28ff */
[----:B------:R-:W-:Y:S01]  /*1c050*/  IMAD.MOV.U32 R20, RZ, RZ, 0x20 ;  /* 0x00000020ff147424 */ /* 0x000fe200078e00ff */
[----:B------:R-:W-:Y:S02]  /*1c060*/  LOP3.LUT R16, R16, 0x1c0, RZ, 0xc0, !PT ;  /* 0x000001c010107812 */ /* 0x000fe400078ec0ff */
[----:B------:R-:W-:Y:S02]  /*1c070*/  SHF.R.S32.HI R12, RZ, 0x5, R18 ;  /* 0x00000005ff0c7819 */ /* 0x000fe40000011412 */
[----:B------:R-:W-:-:S02]  /*1c080*/  SHF.R.U32.HI R15, RZ, 0x3, R16 ;  /* 0x00000003ff0f7819 */ /* 0x000fc40000011610 */
[----:B------:R-:W-:Y:S01]  /*1c090*/  LOP3.LUT R19, R215, 0x1, RZ, 0xc0, !PT ;  /* 0x00000001d7137812 */ /* 0x000fe200078ec0ff */
[----:B------:R-:W-:Y:S01]  /*1c0a0*/  IMAD.SHL.U32 R17, R12, 0x400, RZ ;  /* 0x000004000c117824 */ /* 0x000fe200078e00ff */
[----:B------:R-:W-:Y:S02]  /*1c0b0*/  LOP3.LUT R15, R15, R16, RZ, 0xfc, !PT ;  /* 0x000000100f0f7212 */ /* 0x000fe400078efcff */
[----:B------:R-:W-:Y:S01]  /*1c0c0*/  ISETP.NE.U32.AND P0, PT, R19, 0x1, PT ;  /* 0x000000011300780c */ /* 0x000fe20003f05070 */
[----:B------:R-:W-:Y:S01]  /*1c0d0*/  IMAD R16, R214, 0x2, R17 ;  /* 0x00000002d6107824 */ /* 0x000fe200078e0211 */
[----:B------:R-:W-:Y:S02]  /*1c0e0*/  F2FP.PACK_AB R30, R133, R132 ;  /* 0x00000084851e723e */ /* 0x000fe400000000ff */
[----:B------:R-:W-:Y:S01]  /*1c0f0*/  R2P PR, R215, 0x6 ;  /* 0x00000006d7007804 */ /* 0x000fe20000000000 */
[----:B------:R-:W-:Y:S01]  /*1c100*/  IMAD.IADD R15, R16, 0x1, R15 ;  /* 0x00000001100f7824 */ /* 0x000fe200078e020f */
[----:B------:R-:W-:Y:S01]  /*1c110*/  F2FP.PACK_AB R28, R135, R134 ;  /* 0x00000086871c723e */ /* 0x000fe200000000ff */
[----:B------:R-:W-:Y:S01]  /*1c120*/  IMAD.MOV.U32 R16, RZ, RZ, 0x40 ;  /* 0x00000040ff107424 */ /* 0x000fe200078e00ff */
[----:B------:R-:W-:Y:S01]  /*1c130*/  F2FP.PACK_AB R21, R129, R128 ;  /* 0x000000808115723e */ /* 0x000fe200000000ff */
[----:B------:R-:W-:Y:S01]  /*1c140*/  IMAD.SHL.U32 R25, R15, 0x2, RZ ;  /* 0x000000020f197824 */ /* 0x000fe200078e00ff */
[----:B------:R-:W-:-:S02]  /*1c150*/  SEL R20, R20, 0xffffffe0, !P1 ;  /* 0xffffffe014147807 */ /* 0x000fc40004800000 */
[----:B------:R-:W-:Y:S02]  /*1c160*/  SEL R16, R16, 0xffffffc0, !P2 ;  /* 0xffffffc010107807 */ /* 0x000fe40005000000 */
[C---:B------:R-:W-:Y:S01]  /*1c170*/  IADD3 R15, R25.reuse, 0x80, RZ ;  /* 0x00000080190f7810 */ /* 0x040fe20007ffe0ff */
[C---:B------:R-:W-:Y:S01]  /*1c180*/  IMAD.IADD R19, R25.reuse, 0x1, R20 ;  /* 0x0000000119137824 */ /* 0x040fe200078e0214 */
[----:B------:R-:W-:Y:S01]  /*1c190*/  IADD3 R22, R25, 0x70, RZ ;  /* 0x0000007019167810 */ /* 0x000fe20007ffe0ff */
[----:B------:R2:W-:Y:S01]  /*1c1a0*/  STS [R25+0x80], R30 ;  /* 0x0000801e19007388 */ /* 0x0005e20000000800 */
[----:B------:R-:W-:Y:S02]  /*1c1b0*/  @P0 IADD3 R22, R15, 0x10, RZ ;  /* 0x000000100f160810 */ /* 0x000fe40007ffe0ff */
[----:B------:R-:W-:Y:S01]  /*1c1c0*/  F2FP.PACK_AB R15, R131, R130 ;  /* 0x00000082830f723e */ /* 0x000fe200000000ff */
[----:B------:R3:W-:Y:S01]  /*1c1d0*/  STS [R25+0x480], R28 ;  /* 0x0004801c19007388 */ /* 0x0007e20000000800 */
[----:B------:R-:W-:Y:S01]  /*1c1e0*/  F2FP.PACK_AB R26, R105, R104 ;  /* 0x00000068691a723e */ /* 0x000fe200000000ff */
[----:B------:R-:W-:Y:S01]  /*1c1f0*/  IMAD.IADD R20, R20, 0x1, R22 ;  /* 0x0000000114147824 */ /* 0x000fe200078e0216 */
[----:B------:R-:W-:Y:S01]  /*1c200*/  F2FP.PACK_AB R24, R107, R106 ;  /* 0x0000006a6b18723e */ /* 0x000fe200000000ff */
[----:B------:R4:W-:Y:S01]  /*1c210*/  STS [R22+0x400], R15 ;  /* 0x0004000f16007388 */ /* 0x0009e20000000800 */
[----:B------:R-:W-:-:S02]  /*1c220*/  F2FP.PACK_AB R17, R109, R108 ;  /* 0x0000006c6d11723e */ /* 0x000fc400000000ff */
[----:B------:R-:W-:Y:S01]  /*1c230*/  F2FP.PACK_AB R23, R111, R110 ;  /* 0x0000006e6f17723e */ /* 0x000fe200000000ff */
[----:B------:R1:W-:Y:S01]  /*1c240*/  STS [R22], R21 ;  /* 0x0000001516007388 */ /* 0x0003e20000000800 */
[----:B------:R-:W-:Y:S02]  /*1c250*/  F2FP.PACK_AB R34, R113, R112 ;  /* 0x000000707122723e */ /* 0x000fe400000000ff */
[----:B------:R-:W-:Y:S01]  /*1c260*/  F2FP.PACK_AB R32, R119, R118 ;  /* 0x000000767720723e */ /* 0x000fe200000000ff */
[----:B------:R1:W-:Y:S01]  /*1c270*/  STS [R19+0x80], R26 ;  /* 0x0000801a13007388 */ /* 0x0003e20000000800 */
[----:B------:R-:W-:Y:S02]  /*1c280*/  F2FP.PACK_AB R27, R127, R126 ;  /* 0x0000007e7f1b723e */ /* 0x000fe400000000ff */
[----:B------:R-:W-:Y:S01]  /*1c290*/  F2FP.PACK_AB R29, R45, R44 ;  /* 0x0000002c2d1d723e */ /* 0x000fe200000000ff */
[----:B------:R1:W-:Y:S01]  /*1c2a0*/  STS [R19+0x480], R24 ;  /* 0x0004801813007388 */ /* 0x0003e20000000800 */
[----:B------:R-:W-:-:S02]  /*1c2b0*/  F2FP.PACK_AB R31, R47, R46 ;  /* 0x0000002e2f1f723e */ /* 0x000fc400000000ff */
[----:B------:R-:W-:Y:S01]  /*1c2c0*/  ISETP.NE.U32.AND P0, PT, RZ, c[0x0][0x508], PT ;  /* 0x00014200ff007a0c */ /* 0x000fe20003f05070 */
[----:B------:R1:W-:Y:S01]  /*1c2d0*/  STS [R20], R17 ;  /* 0x0000001114007388 */ /* 0x0003e20000000800 */
[----:B--2---:R-:W-:Y:S02]  /*1c2e0*/  F2FP.PACK_AB R30, R117, R116 ;  /* 0x00000074751e723e */ /* 0x004fe400000000ff */
[----:B------:R-:W-:Y:S01]  /*1c2f0*/  ISETP.NE.AND.EX P1, PT, RZ, c[0x0][0x50c], PT, P0 ;  /* 0x00014300ff007a0c */ /* 0x000fe20003f25300 */
[----:B------:R2:W-:Y:S01]  /*1c300*/  STS [R20+0x400], R23 ;  /* 0x0004001714007388 */ /* 0x0005e20000000800 */
[----:B---3--:R-:W-:Y:S02]  /*1c310*/  F2FP.PACK_AB R28, R115, R114 ;  /* 0x00000072731c723e */ /* 0x008fe400000000ff */
[----:B------:R-:W-:Y:S01]  /*1c320*/  ISETP.NE.U32.AND P2, PT, RZ, c[0x0][0x500], PT ;  /* 0x00014000ff007a0c */ /* 0x000fe20003f45070 */
[----:B----4-:R-:W-:-:S03]  /*1c330*/  IMAD.IADD R15, R25, 0x1, R16 ;  /* 0x00000001190f7824 */ /* 0x010fc600078e0210 */
[----:B------:R-:W-:Y:S01]  /*1c340*/  ISETP.NE.AND.EX P2, PT, RZ, c[0x0][0x504], PT, P2 ;  /* 0x00014100ff007a0c */ /* 0x000fe20003f45320 */
[----:B-1----:R-:W-:Y:S01]  /*1c350*/  IMAD.IADD R21, R16, 0x1, R22 ;  /* 0x0000000110157824 */ /* 0x002fe200078e0216 */
[----:B------:R1:W-:Y:S01]  /*1c360*/  STS [R15+0x80], R34 ;  /* 0x000080220f007388 */ /* 0x0003e20000000800 */
[----:B------:R-:W-:-:S03]  /*1c370*/  F2FP.PACK_AB R26, R121, R120 ;  /* 0x00000078791a723e */ /* 0x000fc600000000ff */
[----:B------:R3:W-:Y:S01]  /*1c380*/  STS [R15+0x480], R28 ;  /* 0x0004801c0f007388 */ /* 0x0007e20000000800 */
[----:B------:R-:W-:-:S03]  /*1c390*/  F2FP.PACK_AB R24, R123, R122 ;  /* 0x0000007a7b18723e */ /* 0x000fc600000000ff */
[----:B------:R4:W-:Y:S01]  /*1c3a0*/  STS [R21], R30 ;  /* 0x0000001e15007388 */ /* 0x0009e20000000800 */
[----:B------:R-:W-:-:S03]  /*1c3b0*/  IMAD.IADD R17, R16, 0x1, R19 ;  /* 0x0000000110117824 */ /* 0x000fc600078e0213 */
[----:B------:R4:W-:Y:S01]  /*1c3c0*/  STS [R21+0x400], R32 ;  /* 0x0004002015007388 */ /* 0x0009e20000000800 */
[----:B------:R-:W-:Y:S01]  /*1c3d0*/  IMAD.IADD R16, R20, 0x1, R16 ;  /* 0x0000000114107824 */ /* 0x000fe200078e0210 */
[----:B--2---:R-:W-:Y:S02]  /*1c3e0*/  F2FP.PACK_AB R23, R125, R124 ;  /* 0x0000007c7d17723e */ /* 0x004fe400000000ff */
[----:B------:R2:W-:Y:S04]  /*1c3f0*/  STS [R17+0x80], R26 ;  /* 0x0000801a11007388 */ /* 0x0005e80000000800 */
[----:B------:R2:W-:Y:S04]  /*1c400*/  STS [R17+0x480], R24 ;  /* 0x0004801811007388 */ /* 0x0005e80000000800 */
[----:B------:R2:W-:Y:S01]  /*1c410*/  STS [R16], R23 ;  /* 0x0000001710007388 */ /* 0x0005e20000000800 */
[----:B-1----:R-:W-:-:S03]  /*1c420*/  F2FP.PACK_AB R34, R63, R62 ;  /* 0x0000003e3f22723e */ /* 0x002fc600000000ff */
[----:B------:R1:W-:Y:S01]  /*1c430*/  STS [R16+0x400], R27 ;  /* 0x0004001b10007388 */ /* 0x0003e20000000800 */
[----:B---3--:R-:W-:Y:S02]  /*1c440*/  F2FP.PACK_AB R28, R41, R40 ;  /* 0x00000028291c723e */ /* 0x008fe400000000ff */
[----:B----4-:R-:W-:-:S03]  /*1c450*/  F2FP.PACK_AB R30, R43, R42 ;  /* 0x0000002a2b1e723e */ /* 0x010fc600000000ff */
[----:B------:R3:W-:Y:S01]  /*1c460*/  STS [R25+0x4080], R28 ;  /* 0x0040801c19007388 */ /* 0x0007e20000000800 */
[----:B------:R-:W-:-:S03]  /*1c470*/  F2FP.PACK_AB R32, R61, R60 ;  /* 0x0000003c3d20723e */ /* 0x000fc600000000ff */
[----:B------:R4:W-:Y:S01]  /*1c480*/  STS [R25+0x4480], R30 ;  /* 0x0044801e19007388 */ /* 0x0009e20000000800 */
[----:B--2---:R-:W-:-:S03]  /*1c490*/  F2FP.PACK_AB R26, R49, R48 ;  /* 0x00000030311a723e */ /* 0x004fc600000000ff */
[----:B------:R2:W-:Y:S01]  /*1c4a0*/  STS [R22+0x4000], R29 ;  /* 0x0040001d16007388 */ /* 0x0005e20000000800 */
[----:B------:R-:W-:-:S03]  /*1c4b0*/  F2FP.PACK_AB R24, R51, R50 ;  /* 0x000000323318723e */ /* 0x000fc600000000ff */
[----:B------:R2:W-:Y:S01]  /*1c4c0*/  STS [R22+0x4400], R31 ;  /* 0x0044001f16007388 */ /* 0x0005e20000000800 */
[----:B------:R-:W-:-:S03]  /*1c4d0*/  F2FP.PACK_AB R23, R53, R52 ;  /* 0x000000343517723e */ /* 0x000fc600000000ff */
[----:B------:R2:W-:Y:S01]  /*1c4e0*/  STS [R19+0x4080], R26 ;  /* 0x0040801a13007388 */ /* 0x0005e20000000800 */
[----:B-1----:R-:W-:-:S03]  /*1c4f0*/  F2FP.PACK_AB R27, R55, R54 ;  /* 0x00000036371b723e */ /* 0x002fc600000000ff */
[----:B------:R1:W-:Y:S04]  /*1c500*/  STS [R19+0x4480], R24 ;  /* 0x0044801813007388 */ /* 0x0003e80000000800 */
        /* <DEDUP_REMOVED lines=12> */
[----:B------:R1:W-:Y:S01]  /*1c5d0*/  STS [R17+0x4080], R26 ;  /* 0x0040801a11007388 */ /* 0x0003e20000000800 */
[----:B------:R-:W-:-:S03]  /*1c5e0*/  F2FP.PACK_AB R23, R69, R68 ;  /* 0x000000444517723e */ /* 0x000fc600000000ff */
        /* <DEDUP_REMOVED lines=10> */
[----:B------:R-:W-:Y:S01]  /*1c690*/  STS [R22+0x8000], R29 ;  /* 0x0080001d16007388 */ /* 0x000fe20000000800 */
        /* <DEDUP_REMOVED lines=11> */
[----:B------:R-:W-:Y:S04]  /*1c750*/  STS [R15+0x8080], R32 ;  /* 0x008080200f007388 */ /* 0x000fe80000000800 */
[----:B------:R2:W-:Y:S01]  /*1c760*/  STS [R15+0x8480], R28 ;  /* 0x0084801c0f007388 */ /* 0x0005e20000000800 */
[----:B-1----:R-:W-:-:S03]  /*1c770*/  F2FP.PACK_AB R22, R99, R98 ;  /* 0x000000626316723e */ /* 0x002fc600000000ff */
[----:B------:R1:W-:Y:S01]  /*1c780*/  STS [R21+0x8000], R34 ;  /* 0x0080002215007388 */ /* 0x0003e20000000800 */
[----:B------:R-:W-:-:S03]  /*1c790*/  F2FP.PACK_AB R26, R97, R96 ;  /* 0x00000060611a723e */ /* 0x000fc600000000ff */
[----:B------:R1:W-:Y:S01]  /*1c7a0*/  STS [R21+0x8400], R30 ;  /* 0x0084001e15007388 */ /* 0x0003e20000000800 */
[----:B---3--:R-:W-:Y:S01]  /*1c7b0*/  F2FP.PACK_AB R19, R103, R102 ;  /* 0x000000666713723e */ /* 0x008fe200000000ff */
[----:B------:R-:W-:Y:S02]  /*1c7c0*/  IMAD.MOV.U32 R24, RZ, RZ, 0x4 ;  /* 0x00000004ff187424 */ /* 0x000fe400078e00ff */
[----:B------:R1:W-:Y:S01]  /*1c7d0*/  STS [R17+0x8080], R26 ;  /* 0x0080801a11007388 */ /* 0x0003e20000000800 */
[----:B----4-:R-:W-:-:S03]  /*1c7e0*/  F2FP.PACK_AB R23, R101, R100 ;  /* 0x000000646517723e */ /* 0x010fc600000000ff */
[----:B------:R1:W-:Y:S01]  /*1c7f0*/  STS [R17+0x8480], R22 ;  /* 0x0084801611007388 */ /* 0x0003e20000000800 */
[----:B--2---:R-:W-:-:S03]  /*1c800*/  IMAD.MOV.U32 R20, RZ, RZ, c[0x0][0x388] ;  /* 0x0000e200ff147624 */ /* 0x004fc600078e00ff */
[----:B------:R1:W-:Y:S04]  /*1c810*/  STS [R16+0x8000], R23 ;  /* 0x0080001710007388 */ /* 0x0003e80000000800 */
[----:B------:R1:W-:Y:S01]  /*1c820*/  STS [R16+0x8400], R19 ;  /* 0x0084001310007388 */ /* 0x0003e20000000800 */
[----:B------:R-:W-:Y:S02]  /*1c830*/  IMAD.MOV.U32 R15, RZ, RZ, RZ ;  /* 0x000000ffff0f7224 */ /* 0x000fe400078e00ff */
[CC--:B------:R-:W-:Y:S01]  /*1c840*/  @P1 IMAD.WIDE R28, R207.reuse, R24.reuse, c[0x0][0x508] ;  /* 0x00014200cf1c1625 */ /* 0x0c0fe200078e0218 */
[----:B------:R-:W-:Y:S03]  /*1c850*/  BAR.SYNC.DEFER_BLOCKING 0x1, 0x100 ;  /* 0x0044000000007b1d */ /* 0x000fe60000010000 */
[----:B------:R-:W-:-:S03]  /*1c860*/  IMAD.WIDE R24, R207, R24, c[0x0][0x500] ;  /* 0x00014000cf187625 */ /* 0x000fc600078e0218 */
        /* <DEDUP_REMOVED lines=9> */
.L_x_1969:
[----:B-1----:R-:W-:Y:S01]  /*1c900*/  IMAD.MOV.U32 R23, RZ, RZ, 0x368 ;  /* 0x00000368ff177424 */ /* 0x002fe200078e00ff */
[----:B------:R-:W-:Y:S01]  /*1c910*/  ISETP.GT.AND P2, PT, R206, 0x1, PT ;  /* 0x00000001ce00780c */ /* 0x000fe20003f44270 */
[----:B------:R-:W-:Y:S01]  /*1c920*/  IMAD.MOV.U32 R16, RZ, RZ, c[0x0][0x4e8] ;  /* 0x00013a00ff107624 */ /* 0x000fe200078e00ff */
[----:B------:R-:W-:-:S02]  /*1c930*/  ISETP.NE.U32.AND P0, PT, RZ, c[0x0][0x500], PT ;  /* 0x00014000ff007a0c */ /* 0x000fc40003f05070 */
[----:B------:R-:W-:Y:S02]  /*1c940*/  SEL R23, R23, 0x328, P2 ;  /* 0x0000032817177807 */ /* 0x000fe40001000000 */
        /* <DEDUP_REMOVED lines=13> */
[C---:B------:R-:W-:Y:S02]  /*1ca20*/  IMAD R22, R24.reuse, R17, R22 ;  /* 0x0000001118167224 */ /* 0x040fe400078e0216 */
[----:B------:R-:W-:-:S04]  /*1ca30*/  IMAD.WIDE.U32 R24, R24, R19, RZ ;  /* 0x0000001318187225 */ /* 0x000fc800078e00ff */
[----:B--2---:R-:W-:-:S04]  /*1ca40*/  IMAD.WIDE.U32 R32, R34, R221, RZ ;  /* 0x000000dd22207225 */ /* 0x004fc800078e00ff */
[----:B------:R-:W-:-:S04]  /*1ca50*/  @P3 IMAD.HI.U32 R17, R16, c[0x0][0x4ec], RZ ;  /* 0x00013b0010113a27 */ /* 0x000fc800078e00ff */
[----:B------:R-:W-:Y:S01]  /*1ca60*/  IMAD R21, R35, R221, RZ ;  /* 0x000000dd23157224 */ /* 0x000fe200078e02ff */
[----:B------:R-:W-:Y:S01]  /*1ca70*/  @P3 SHF.R.U32.HI R26, RZ, c[0x0][0x4f0], R17 ;  /* 0x00013c00ff1a3a19 */ /* 0x000fe20000011611 */
[----:B------:R-:W-:Y:S01]  /*1ca80*/  IMAD.IADD R22, R25, 0x1, R22 ;  /* 0x0000000119167824 */ /* 0x000fe200078e0216 */
[----:B-----5:R-:W-:Y:S01]  /*1ca90*/  IADD3 R25, P1, P0, R24, R32, R15 ;  /* 0x0000002018197210 */ /* 0x020fe2000783e00f */
[----:B------:R-:W-:Y:S01]  /*1caa0*/  IMAD.IADD R21, R33, 0x1, R21 ;  /* 0x0000000121157824 */ /* 0x000fe200078e0215 */
[----:B------:R-:W-:Y:S01]  /*1cab0*/  SHF.R.S32.HI R17, RZ, 0x1f, R15 ;  /* 0x0000001fff117819 */ /* 0x000fe2000001140f */
[-C--:B---3--:R-:W-:Y:S02]  /*1cac0*/  IMAD R24, R31, R27.reuse, RZ ;  /* 0x0000001b1f187224 */ /* 0x088fe400078e02ff */
[----:B------:R-:W-:Y:S01]  /*1cad0*/  IMAD.WIDE.U32 R30, R30, R27, RZ ;  /* 0x0000001b1e1e7225 */ /* 0x000fe200078e00ff */
[----:B------:R-:W-:Y:S02]  /*1cae0*/  IADD3.X R21, R22, R21, R17, P1, P0 ;  /* 0x0000001516157210 */ /* 0x000fe40000fe0411 */
[----:B------:R-:W-:Y:S01]  /*1caf0*/  SHF.R.S32.HI R22, RZ, 0x1f, R26 ;  /* 0x0000001fff167819 */ /* 0x000fe2000001141a */
[----:B------:R-:W-:Y:S01]  /*1cb00*/  IMAD.IADD R24, R31, 0x1, R24 ;  /* 0x000000011f187824 */ /* 0x000fe200078e0218 */
[----:B------:R-:W-:Y:S01]  /*1cb10*/  IADD3 R30, P1, P0, R26, R25, R30 ;  /* 0x000000191a1e7210 */ /* 0x000fe2000783e01e */
[----:B----4-:R-:W-:Y:S01]  /*1cb20*/  IMAD.MOV R23, RZ, RZ, -R26 ;  /* 0x000000ffff177224 */ /* 0x010fe200078e0a1a */
[----:B------:R-:W-:-:S02]  /*1cb30*/  SHF.R.S32.HI R27, RZ, 0x1f, R18 ;  /* 0x0000001fff1b7819 */ /* 0x000fc40000011412 */
[----:B------:R-:W-:Y:S01]  /*1cb40*/  IADD3.X R31, R22, R21, R24, P1, P0 ;  /* 0x00000015161f7210 */ /* 0x000fe20000fe0418 */
[----:B------:R-:W-:Y:S01]  /*1cb50*/  IMAD R23, R23, c[0x0][0x4e8], R16 ;  /* 0x00013a0017177a24 */ /* 0x000fe200078e0210 */
[----:B------:R-:W-:Y:S01]  /*1cb60*/  LOP3.LUT R22, R18, 0xffffffe0, RZ, 0xc0, !PT ;  /* 0xffffffe012167812 */ /* 0x000fe200078ec0ff */
[----:B------:R-:W-:Y:S01]  /*1cb70*/  IMAD.MOV.U32 R21, RZ, RZ, c[0x0][0x4ac] ;  /* 0x00012b00ff157624 */ /* 0x000fe200078e00ff */
[----:B------:R-:W-:Y:S01]  /*1cb80*/  LEA.HI R18, R27, R12, RZ, 0x3 ;  /* 0x0000000c1b127211 */ /* 0x000fe200078f18ff */
[-C--:B------:R-:W-:Y:S01]  /*1cb90*/  IMAD R25, R29, R23.reuse, RZ ;  /* 0x000000171d197224 */ /* 0x080fe200078e02ff */
[----:B------:R-:W-:Y:S01]  /*1cba0*/  SHF.R.S32.HI R26, RZ, 0x1f, R23 ;  /* 0x0000001fff1a7819 */ /* 0x000fe20000011417 */
[----:B------:R-:W-:Y:S01]  /*1cbb0*/  IMAD.WIDE.U32 R30, R28, R23, R30 ;  /* 0x000000171c1e7225 */ /* 0x000fe200078e001e */
[----:B------:R-:W-:Y:S02]  /*1cbc0*/  SEL R21, R21, c[0x0][0x454], P2 ;  /* 0x0001150015157a07 */ /* 0x000fe40001000000 */
[----:B------:R-:W-:Y:S01]  /*1cbd0*/  LOP3.LUT R29, R18, 0xffffff8, RZ, 0xc0, !PT ;  /* 0x0ffffff8121d7812 */ /* 0x000fe200078ec0ff */
[----:B------:R-:W-:-:S02]  /*1cbe0*/  IMAD.MOV.U32 R23, RZ, RZ, c[0x0][0x4a8] ;  /* 0x00012a00ff177624 */ /* 0x000fc400078e00ff */
[----:B------:R-:W-:Y:S02]  /*1cbf0*/  IMAD.IADD R22, R211, 0x1, -R22 ;  /* 0x00000001d3167824 */ /* 0x000fe400078e0a16 */
[----:B------:R-:W-:Y:S01]  /*1cc00*/  IMAD R25, R28, R26, R25 ;  /* 0x0000001a1c197224 */ /* 0x000fe200078e0219 */
[----:B------:R-:W-:Y:S01]  /*1cc10*/  SEL R23, R23, c[0x0][0x450], P2 ;  /* 0x0001140017177a07 */ /* 0x000fe20001000000 */
[----:B------:R-:W-:Y:S01]  /*1cc20*/  IMAD.IADD R29, R12, 0x1, -R29 ;  /* 0x000000010c1d7824 */ /* 0x000fe200078e0a1d */
[----:B------:R-:W-:Y:S01]  /*1cc30*/  SHF.R.S32.HI R27, RZ, 0x1f, R22 ;  /* 0x0000001fff1b7819 */ /* 0x000fe20000011416 */
[----:B------:R-:W-:Y:S01]  /*1cc40*/  IMAD.IADD R25, R31, 0x1, R25 ;  /* 0x000000011f197824 */ /* 0x000fe200078e0219 */
[----:B------:R-:W-:Y:S01]  /*1cc50*/  LEA R23, P0, R30, R23, 0x2 ;  /* 0x000000171e177211 */ /* 0x000fe200078010ff */
[----:B------:R-:W-:Y:S01]  /*1cc60*/  IMAD R18, R20, c[0x0][0x4e8], RZ ;  /* 0x00013a0014127a24 */ /* 0x000fe200078e02ff */
[----:B------:R-:W-:Y:S02]  /*1cc70*/  LEA.HI R27, R27, R22, RZ, 0x2 ;  /* 0x000000161b1b7211 */ /* 0x000fe400078f10ff */
[----:B------:R-:W-:Y:S01]  /*1cc80*/  LEA.HI.X R21, R30, R21, R25, 0x2, P0 ;  /* 0x000000151e157211 */ /* 0x000fe200000f1419 */
[----:B------:R-:W-:Y:S01]  /*1cc90*/  SHFL.IDX PT, R26, R23, RZ, 0x1c1f ;  /* 0x001c1fff171a7589 */ /* 0x000fe200000e0000 */
[----:B------:R-:W-:-:S02]  /*1cca0*/  SHF.R.S32.HI R12, RZ, 0x2, R27 ;  /* 0x00000002ff0c7819 */ /* 0x000fc4000001141b */
[----:B------:R-:W-:Y:S01]  /*1ccb0*/  LOP3.LUT P0, RZ, R22, 0x3, RZ, 0xc0, !PT ;  /* 0x0000000316ff7812 */ /* 0x000fe2000780c0ff */
[----:B------:R-:W1:Y:S02]  /*1ccc0*/  SHFL.IDX PT, R27, R21, RZ, 0x1c1f ;  /* 0x001c1fff151b7589 */ /* 0x000e6400000e0000 */
[----:B------:R-:W-:Y:S02]  /*1ccd0*/  IMAD R25, R29, 0x10, R12 ;  /* 0x000000101d197824 */ /* 0x000fe400078e020c */
[----:B------:R-:W-:Y:S02]  /*1cce0*/  SHFL.IDX PT, R30, R23, 0x1, 0x1c1f ;  /* 0x003c1f00171e7f89 */ /* 0x000fe400000e0000 */
[----:B------:R-:W-:Y:S02]  /*1ccf0*/  IMAD.IADD R25, R25, 0x1, R224 ;  /* 0x0000000119197824 */ /* 0x000fe400078e02e0 */
[----:B------:R-:W2:Y:S03]  /*1cd00*/  SHFL.IDX PT, R31, R21, 0x1, 0x1c1f ;  /* 0x003c1f00151f7f89 */ /* 0x000ea600000e0000 */
[----:B------:R-:W-:-:S02]  /*1cd10*/  IADD3 R29, R25, 0x8, RZ ;  /* 0x00000008191d7810 */ /* 0x000fc40007ffe0ff */
[-C--:B------:R-:W-:Y:S02]  /*1cd20*/  ISETP.GE.OR P1, PT, R25, R18.reuse, P0 ;  /* 0x000000121900720c */ /* 0x080fe40000726670 */
[----:B------:R-:W-:-:S11]  /*1cd30*/  ISETP.GE.OR P0, PT, R29, R18, P0 ;  /* 0x000000121d00720c */ /* 0x000fd60000706670 */
[----:B-1----:R1:W-:Y:S01]  /*1cd40*/  @!P1 ST.E [R26.64], R9 ;  /* 0x000000091a009985 */ /* 0x0023e2000c101908 */
[----:B------:R-:W-:-:S04]  /*1cd50*/  ISETP.GE.AND P1, PT, R29, R18, PT ;  /* 0x000000121d00720c */ /* 0x000fc80003f26270 */
[----:B------:R-:W-:Y:S01]  /*1cd60*/  P2R R12, PR, RZ, 0x2 ;  /* 0x00000002ff0c7803 */ /* 0x000fe20000000000 */
[----:B--2---:R1:W-:Y:S01]  /*1cd70*/  @!P0 ST.E [R30.64], R14 ;  /* 0x0000000e1e008985 */ /* 0x0043e2000c101908 */
[----:B------:R-:W-:Y:S01]  /*1cd80*/  ISETP.GE.AND P0, PT, R25, R18, PT ;  /* 0x000000121900720c */ /* 0x000fe20003f06270 */
[----:B------:R-:W-:Y:S05]  /*1cd90*/  @P2 BRA `(.L_x_1970) ;  /* 0x0000083000002947 */ /* 0x000fea0003800000 */
[-C--:B------:R-:W-:Y:S01]  /*1cda0*/  LEA.HI R65, R0, R211.reuse, RZ, 0x3 ;  /* 0x000000d300417211 */ /* 0x080fe200078f18ff */
[----:B------:R-:W-:Y:S01]  /*1cdb0*/  IMAD R2, R17, c[0x0][0x3a0], RZ ;  /* 0x0000e80011027a24 */ /* 0x000fe200078e02ff */
[----:B------:R2:W3:Y:S01]  /*1cdc0*/  LDS.128 R60, [R140+0x80] ;  /* 0x000080008c3c7984 */ /* 0x0004e20000000c00 */
[----:B------:R-:W-:Y:S01]  /*1cdd0*/  IMAD.WIDE.U32 R4, R15, c[0x0][0x3a0], RZ ;  /* 0x0000e8000f047a25 */ /* 0x000fe200078e00ff */
[----:B------:R-:W-:Y:S02]  /*1cde0*/  LOP3.LUT R0, R65, 0xfffffff8, RZ, 0xc0, !PT ;  /* 0xfffffff841007812 */ /* 0x000fe400078ec0ff */
[----:B------:R-:W-:Y:S01]  /*1cdf0*/  SHF.R.S32.HI R65, RZ, 0x3, R65 ;  /* 0x00000003ff417819 */ /* 0x000fe20000011441 */
[----:B------:R-:W-:Y:S01]  /*1ce00*/  IMAD R15, R15, c[0x0][0x3a4], R2 ;  /* 0x0000e9000f0f7a24 */ /* 0x000fe200078e0202 */
[----:B------:R-:W-:Y:S01]  /*1ce10*/  IADD3 R0, -R0, R211, RZ ;  /* 0x000000d300007210 */ /* 0x000fe20007ffe1ff */
[----:B------:R2:W4:Y:S01]  /*1ce20*/  LDS.128 R56, [R140+0x1080] ;  /* 0x001080008c387984 */ /* 0x0005220000000c00 */
[----:B------:R-:W-:-:S02]  /*1ce30*/  SHF.R.S32.HI R2, RZ, 0x1f, R19 ;  /* 0x0000001fff027819 */ /* 0x000fc40000011413 */
[----:B------:R-:W-:Y:S01]  /*1ce40*/  IADD3 R5, R5, R15, RZ ;  /* 0x0000000f05057210 */ /* 0x000fe20007ffe0ff */
[----:B------:R2:W1:Y:S01]  /*1ce50*/  LDS.128 R52, [R140+0x2080] ;  /* 0x002080008c347984 */ /* 0x0004620000000c00 */
[----:B------:R-:W-:Y:S01]  /*1ce60*/  LEA R3, R0, R65, 0x5 ;  /* 0x0000004100037211 */ /* 0x000fe200078e28ff */
[----:B------:R-:W-:Y:S01]  /*1ce70*/  IMAD R2, R2, c[0x0][0x3f0], RZ ;  /* 0x0000fc0002027a24 */ /* 0x000fe200078e02ff */
[----:B------:R-:W-:Y:S01]  /*1ce80*/  IADD3 R65, R65, R224, RZ ;  /* 0x000000e041417210 */ /* 0x000fe20007ffe0ff */
[C---:B------:R-:W-:Y:S01]  /*1ce90*/  IMAD.WIDE.U32 R6, R221.reuse, c[0x0][0x3e8], R4 ;  /* 0x0000fa00dd067a25 */ /* 0x040fe200078e0004 */
[----:B------:R-:W-:Y:S01]  /*1cea0*/  IADD3 R0, R224, R3, RZ ;  /* 0x00000003e0007210 */ /* 0x000fe20007ffe0ff */
[----:B------:R2:W1:Y:S02]  /*1ceb0*/  LDS.128 R48, [R140+0x3080] ;  /* 0x003080008c307984 */ /* 0x0004640000000c00 */
[----:B------:R-:W-:Y:S01]  /*1cec0*/  IMAD R7, R221, c[0x0][0x3ec], R7 ;  /* 0x0000fb00dd077a24 */ /* 0x000fe200078e0207 */
[----:B------:R-:W-:Y:S01]  /*1ced0*/  MOV R3, R0 ;  /* 0x0000000000037202 */ /* 0x000fe20000000f00 */
[----:B------:R-:W-:Y:S01]  /*1cee0*/  @P3 IMAD.HI.U32 R4, R0, c[0x0][0x4ec], RZ ;  /* 0x00013b0000043a27 */ /* 0x000fe200078e00ff */
[----:B------:R2:W1:Y:S03]  /*1cef0*/  LDS.128 R44, [R140+0x4080] ;  /* 0x004080008c2c7984 */ /* 0x0004660000000c00 */
[C---:B-1----:R-:W-:Y:S01]  /*1cf00*/  IMAD.WIDE.U32 R14, R19.reuse, c[0x0][0x3f0], R6 ;  /* 0x0000fc00130e7a25 */ /* 0x042fe200078e0006 */
[----:B------:R-:W-:Y:S01]  /*1cf10*/  @P3 SHF.R.U32.HI R3, RZ, c[0x0][0x4f0], R4 ;  /* 0x00013c00ff033a19 */ /* 0x000fe20000011604 */
[----:B------:R2:W1:Y:S02]  /*1cf20*/  LDS.128 R40, [R140+0x5080] ;  /* 0x005080008c287984 */ /* 0x0004640000000c00 */
[----:B------:R-:W-:Y:S01]  /*1cf30*/  IMAD R2, R19, c[0x0][0x3f4], R2 ;  /* 0x0000fd0013027a24 */ /* 0x000fe200078e0202 */
        /* <DEDUP_REMOVED lines=23> */
.L_x_2038:
[----:B------:R-:W-:Y:S05]  /*1d0b0*/  BRA.DIV ~URZ, `(.L_x_1972) ;  /* 0x00003a527f007947 */ /* 0x000fea000b800000 */
[----:B------:R2:W3:Y:S02]  /*1d0c0*/  SHFL.IDX PT, R9, R2, RZ, 0x181f ;  /* 0x00181fff02097589 */ /* 0x0004e400000e0000 */
.L_x_2039:
        /* <DEDUP_REMOVED lines=16> */
[----:B------:R3:W-:Y:S04]  /*1d1d0*/  @!P1 ST.E.128 [R14.64], R44 ;  /* 0x0000002c0e009985 */ /* 0x0007e8000c101d08 */
[----:B-1----:R3:W-:Y:S02]  /*1d1e0*/  @!P0 ST.E.128 [R68.64], R28 ;  /* 0x0000001c44008985 */ /* 0x0027e4000c101d08 */
.L_x_1974:
[----:B------:R-:W-:Y:S05]  /*1d1f0*/  BSYNC B0 ;  /* 0x0000000000007941 */ /* 0x000fea0003800000 */
.L_x_1973:
[----:B------:R-:W-:Y:S05]  /*1d200*/  BRA.DIV ~URZ, `(.L_x_1975) ;  /* 0x000039627f007947 */ /* 0x000fea000b800000 */
[----:B-1-3--:R1:W3:Y:S04]  /*1d210*/  SHFL.IDX PT, R28, R64, 0x1, 0x181f ;  /* 0x00381f00401c7f89 */ /* 0x00a2e800000e0000 */
[----:B------:R1:W2:Y:S02]  /*1d220*/  SHFL.IDX PT, R15, R2, 0x1, 0x181f ;  /* 0x00381f00020f7f89 */ /* 0x0002a400000e0000 */
.L_x_2040:
        /* <DEDUP_REMOVED lines=16> */
.L_x_1977:
[----:B------:R-:W-:Y:S05]  /*1d330*/  BSYNC B0 ;  /* 0x0000000000007941 */ /* 0x000fea0003800000 */
.L_x_1976:
[----:B------:R-:W-:Y:S05]  /*1d340*/  BRA.DIV ~URZ, `(.L_x_1978) ;  /* 0x000038f27f007947 */ /* 0x000fea000b800000 */
[----:B--2---:R2:W1:Y:S02]  /*1d350*/  SHFL.IDX PT, R24, R64, 0x2, 0x181f ;  /* 0x00581f0040187f89 */ /* 0x00446400000e0000 */
.L_x_2041:
[----:B------:R-:W-:Y:S05]  /*1d360*/  BRA.DIV ~URZ, `(.L_x_1979) ;  /* 0x000039427f007947 */ /* 0x000fea000b800000 */
[----:B------:R2:W4:Y:S02]  /*1d370*/  SHFL.IDX PT, R15, R2, 0x2, 0x181f ;  /* 0x00581f00020f7f89 */ /* 0x00052400000e0000 */
.L_x_2042:
        /* <DEDUP_REMOVED lines=16> */
.L_x_1981:
[----:B------:R-:W-:Y:S05]  /*1d480*/  BSYNC B0 ;  /* 0x0000000000007941 */ /* 0x000fea0003800000 */
.L_x_1980:
[----:B------:R-:W-:Y:S05]  /*1d490*/  BRA.DIV ~URZ, `(.L_x_1982) ;  /* 0x000038827f007947 */ /* 0x000fea000b800000 */
[----:B-12---:R-:W1:Y:S04]  /*1d4a0*/  SHFL.IDX PT, R64, R64, 0x3, 0x181f ;  /* 0x00781f0040407f89 */ /* 0x006e6800000e0000 */
[----:B------:R2:W4:Y:S02]  /*1d4b0*/  SHFL.IDX PT, R9, R2, 0x3, 0x181f ;  /* 0x00781f0002097f89 */ /* 0x00052400000e0000 */
.L_x_2043:
[----:B------:R-:W-:-:S04]  /*1d4c0*/  IADD3 R65, R65, 0x60, RZ ;  /* 0x0000006041417810 */ /* 0x000fc80007ffe0ff */
[----:B------:R-:W-:-:S13]  /*1d4d0*/  ISETP.GE.AND P0, PT, R65, R18, PT ;  /* 0x000000124100720c */ /* 0x000fda0003f06270 */
[----:B------:R-:W-:Y:S05]  /*1d4e0*/  @P0 BRA `(.L_x_1983) ;  /* 0x00001ec000000947 */ /* 0x000fea0003800000 */
[----:B------:R-:W-:Y:S02]  /*1d4f0*/  ISETP.GE.AND P1, PT, R228, c[0x0][0x3c8], PT ;  /* 0x0000f200e4007a0c */ /* 0x000fe40003f26270 */
[----:B------:R-:W-:-:S11]  /*1d500*/  ISETP.GE.AND P0, PT, R212, c[0x0][0x3c8], PT ;  /* 0x0000f200d4007a0c */ /* 0x000fd60003f06270 */
[-C--:B----4-:R-:W-:Y:S02]  /*1d510*/  @!P1 LEA R14, P3, R228, R9.reuse, 0x1 ;  /* 0x00000009e40e9211 */ /* 0x090fe400078608ff */
[----:B--2---:R-:W-:Y:S02]  /*1d520*/  @!P0 LEA R2, P2, R212, R9, 0x1 ;  /* 0x00000009d4028211 */ /* 0x004fe400078408ff */
[-C--:B-1----:R-:W-:Y:S02]  /*1d530*/  @!P1 LEA.HI.X R15, R228, R64.reuse, R19, 0x1, P3 ;  /* 0x00000040e40f9211 */ /* 0x082fe400018f0c13 */
        /* <DEDUP_REMOVED lines=9> */
.L_x_1970:
[----:B------:R-:W-:Y:S01]  /*1d5d0*/  IMAD R0, R17, c[0x0][0x408], RZ ;  /* 0x0001020011007a24 */ /* 0x000fe200078e02ff */
[----:B------:R-:W-:Y:S01]  /*1d5e0*/  MOV R13, R16 ;  /* 0x00000010000d7202 */ /* 0x000fe20000000f00 */
[----:B------:R-:W-:-:S04]  /*1d5f0*/  IMAD.WIDE.U32 R20, R15, c[0x0][0x408], RZ ;  /* 0x000102000f147a25 */ /* 0x000fc800078e00ff */
[----:B------:R-:W-:Y:S02]  /*1d600*/  IMAD R0, R15, c[0x0][0x40c], R0 ;  /* 0x000103000f007a24 */ /* 0x000fe400078e0200 */
[----:B-1----:R-:W-:-:S03]  /*1d610*/  @P3 IMAD.HI.U32 R9, R16, c[0x0][0x4ec], RZ ;  /* 0x00013b0010093a27 */ /* 0x002fc600078e00ff */
[----:B------:R-:W-:Y:S02]  /*1d620*/  IADD3 R21, R21, R0, RZ ;  /* 0x0000000015157210 */ /* 0x000fe40007ffe0ff */
[----:B------:R-:W-:Y:S02]  /*1d630*/  SHF.R.S32.HI R0, RZ, 0x1f, R19 ;  /* 0x0000001fff007819 */ /* 0x000fe40000011413 */
[----:B------:R-:W-:Y:S01]  /*1d640*/  @P3 SHF.R.U32.HI R13, RZ, c[0x0][0x4f0], R9 ;  /* 0x00013c00ff0d3a19 */ /* 0x000fe20000011609 */
[----:B------:R-:W-:-:S03]  /*1d650*/  IMAD.WIDE.U32 R14, R221, c[0x0][0x438], R20 ;  /* 0x00010e00dd0e7a25 */ /* 0x000fc600078e0014 */
[----:B------:R-:W-:Y:S01]  /*1d660*/  IADD3 R9, -R13, RZ, RZ ;  /* 0x000000ff0d097210 */ /* 0x000fe20007ffe1ff */
[----:B------:R-:W-:Y:S02]  /*1d670*/  IMAD R0, R0, c[0x0][0x440], RZ ;  /* 0x0001100000007a24 */ /* 0x000fe400078e02ff */
[----:B------:R-:W-:Y:S02]  /*1d680*/  IMAD R15, R221, c[0x0][0x43c], R15 ;  /* 0x00010f00dd0f7a24 */ /* 0x000fe400078e020f */
[C---:B------:R-:W-:Y:S02]  /*1d690*/  IMAD R0, R19.reuse, c[0x0][0x444], R0 ;  /* 0x0001110013007a24 */ /* 0x040fe400078e0200 */
[----:B------:R-:W-:-:S04]  /*1d6a0*/  IMAD.WIDE.U32 R14, R19, c[0x0][0x440], R14 ;  /* 0x00011000130e7a25 */ /* 0x000fc800078e000e */
[----:B------:R-:W-:Y:S01]  /*1d6b0*/  IMAD R9, R9, c[0x0][0x4e8], R16 ;  /* 0x00013a0009097a24 */ /* 0x000fe200078e0210 */
[----:B------:R-:W-:Y:S02]  /*1d6c0*/  IADD3 R15, R15, R0, RZ ;  /* 0x000000000f0f7210 */ /* 0x000fe40007ffe0ff */
[----:B------:R-:W-:-:S03]  /*1d6d0*/  SHF.R.S32.HI R0, RZ, 0x1f, R13 ;  /* 0x0000001fff007819 */ /* 0x000fc6000001140d */
[----:B------:R-:W-:-:S04]  /*1d6e0*/  IMAD.WIDE.U32 R14, R225, c[0x0][0x448], R14 ;  /* 0x00011200e10e7a25 */ /* 0x000fc800078e000e */
        /* <DEDUP_REMOVED lines=14> */
.L_x_2044:
[----:B------:R-:W-:Y:S05]  /*1d7d0*/  BRA.DIV ~URZ, `(.L_x_1985) ;  /* 0x000036727f007947 */ /* 0x000fea000b800000 */
[----:B------:R3:W4:Y:S02]  /*1d7e0*/  SHFL.IDX PT, R9, R167, RZ, 0x1c1f ;  /* 0x001c1fffa7097589 */ /* 0x00072400000e0000 */
.L_x_2045:
        /* <DEDUP_REMOVED lines=54> */
[-C--:B----4-:R-:W-:Y:S02]  /*1db50*/  @!P1 LEA R16, P5, R218, R9.reuse, 0x2 ;  /* 0x00000009da109211 */ /* 0x090fe400078a10ff */
[----:B------:R-:W-:Y:S02]  /*1db60*/  @!P0 LEA R14, P2, R154, R9, 0x2 ;  /* 0x000000099a0e8211 */ /* 0x000fe400078410ff */
[-C--:B--2---:R-:W-:Y:S02]  /*1db70*/  @!P1 LEA.HI.X R17, R218, R168.reuse, R155, 0x2, P5 ;  /* 0x000000a8da119211 */ /* 0x084fe400028f149b */
[----:B------:R-:W-:Y:S02]  /*1db80*/  @!P0 LEA.HI.X R15, R154, R168, R153, 0x2, P2 ;  /* 0x000000a89a0f8211 */ /* 0x000fe400010f1499 */
[----:B------:R-:W-:Y:S01]  /*1db90*/  ISETP.GE.AND P2, PT, R38, c[0x0][0x3c8], PT ;  /* 0x0000f20026007a0c */ /* 0x000fe20003f46270 */
[----:B------:R2:W-:Y:S01]  /*1dba0*/  @!P1 ST.E.64 [R16.64], R132 ;  /* 0x0000008410009985 */ /* 0x0005e2000c101b08 */
[----:B------:R-:W-:-:S02]  /*1dbb0*/  ISETP.GE.AND P1, PT, R36, c[0x0][0x3c8], PT ;  /* 0x0000f20024007a0c */ /* 0x000fc40003f26270 */
[-C--:B------:R-:W-:Y:S01]  /*1dbc0*/  @!P3 LEA R170, P5, R148, R9.reuse, 0x2 ;  /* 0x0000000994aab211 */ /* 0x080fe200078a10ff */
[----:B------:R4:W-:Y:S01]  /*1dbd0*/  @!P0 ST.E.64 [R14.64], R128 ;  /* 0x000000800e008985 */ /* 0x0009e2000c101b08 */
[----:B------:R-:W-:Y:S02]  /*1dbe0*/  @!P4 LEA R172, P0, R76, R9, 0x2 ;  /* 0x000000094cacc211 */ /* 0x000fe400078010ff */
[-C--:B------:R-:W-:Y:S02]  /*1dbf0*/  @!P3 LEA.HI.X R171, R148, R168.reuse, R89, 0x2, P5 ;  /* 0x000000a894abb211 */ /* 0x080fe400028f1459 */
[----:B------:R-:W-:-:S03]  /*1dc00*/  @!P4 LEA.HI.X R173, R76, R168, R39, 0x2, P0 ;  /* 0x000000a84cadc211 */ /* 0x000fc600000f1427 */
[----:B------:R-:W-:Y:S01]  /*1dc10*/  @!P2 LEA R174, P5, R38, R9, 0x2 ;  /* 0x0000000926aea211 */ /* 0x000fe200078a10ff */
        /* <DEDUP_REMOVED lines=12> */
[-C--:B------:R-:W-:Y:S02]  /*1dce0*/  @!P3 LEA.HI.X R15, R28, R168.reuse, R27, 0x2, P5 ;  /* 0x000000a81c0fb211 */ /* 0x080fe400028f141b */
[-C--:B-----5:R-:W-:Y:S02]  /*1dcf0*/  @!P4 LEA R104, P0, R24, R9.reuse, 0x2 ;  /* 0x000000091868c211 */ /* 0x0a0fe400078010ff */
[----:B-1----:R-:W-:Y:S01]  /*1dd00*/  @!P2 LEA R108, P5, R22, R9, 0x2 ;  /* 0x00000009166ca211 */ /* 0x002fe200078a10ff */
[----:B------:R1:W-:Y:S01]  /*1dd10*/  @!P3 ST.E.64 [R14.64], R120 ;  /* 0x000000780e00b985 */ /* 0x0003e2000c101b08 */
[----:B------:R-:W-:Y:S02]  /*1dd20*/  @!P4 LEA.HI.X R105, R24, R168, R23, 0x2, P0 ;  /* 0x000000a81869c211 */ /* 0x000fe400000f1417 */
[----:B------:R-:W-:-:S03]  /*1dd30*/  ISETP.GE.AND P3, PT, R18, c[0x0][0x3c8], PT ;  /* 0x0000f20012007a0c */ /* 0x000fc60003f66270 */
[----:B---3--:R-:W-:Y:S01]  /*1dd40*/  @!P1 LEA R112, P0, R20, R9, 0x2 ;  /* 0x0000000914709211 */ /* 0x008fe200078010ff */
[----:B------:R3:W-:Y:S01]  /*1dd50*/  @!P4 ST.E.64 [R104.64], R124 ;  /* 0x0000007c6800c985 */ /* 0x0007e2000c101b08 */
[-C--:B------:R-:W-:Y:S02]  /*1dd60*/  @!P2 LEA.HI.X R109, R22, R168.reuse, R21, 0x2, P5 ;  /* 0x000000a8166da211 */ /* 0x080fe400028f1415 */
        /* <DEDUP_REMOVED lines=12> */
[----:B---3--:R-:W-:-:S03]  /*1de30*/  @!P2 LEA R104, P5, R165, R9, 0x2 ;  /* 0x00000009a568a211 */ /* 0x008fc600078a10ff */
[----:B------:R2:W-:Y:S01]  /*1de40*/  @!P4 ST.E.64 [R14.64], R52 ;  /* 0x000000340e00c985 */ /* 0x0005e2000c101b08 */
[-C--:B------:R-:W-:Y:S02]  /*1de50*/  @!P2 LEA.HI.X R105, R165, R168.reuse, R164, 0x2, P5 ;  /* 0x000000a8a569a211 */ /* 0x080fe400028f14a4 */
[-C--:B----4-:R-:W-:Y:S02]  /*1de60*/  @!P1 LEA R40, P0, R163, R9.reuse, 0x2 ;  /* 0x00000009a3289211 */ /* 0x090fe400078010ff */
[----:B------:R-:W-:Y:S01]  /*1de70*/  ISETP.GE.AND P4, PT, R157, c[0x0][0x3c8], PT ;  /* 0x0000f2009d007a0c */ /* 0x000fe20003f86270 */
[----:B------:R-:W-:Y:S01]  /*1de80*/  @!P2 ST.E.64 [R104.64], R56 ;  /* 0x000000386800a985 */ /* 0x000fe2000c101b08 */
[----:B------:R-:W-:Y:S02]  /*1de90*/  @!P1 LEA.HI.X R41, R163, R168, R162, 0x2, P0 ;  /* 0x000000a8a3299211 */ /* 0x000fe400000f14a2 */
[----:B------:R-:W-:Y:S02]  /*1dea0*/  ISETP.GE.AND P2, PT, R152, c[0x0][0x3c8], PT ;  /* 0x0000f20098007a0c */ /* 0x000fe40003f46270 */
[----:B-----5:R-:W-:Y:S01]  /*1deb0*/  @!P3 LEA R44, P5, R161, R9, 0x2 ;  /* 0x00000009a12cb211 */ /* 0x020fe200078a10ff */
[----:B------:R3:W-:Y:S01]  /*1dec0*/  @!P1 ST.E.64 [R40.64], R60 ;  /* 0x0000003c28009985 */ /* 0x0007e2000c101b08 */
[----:B------:R-:W-:-:S02]  /*1ded0*/  ISETP.GE.AND P1, PT, R150, c[0x0][0x3c8], PT ;  /* 0x0000f20096007a0c */ /* 0x000fc40003f26270 */
[----:B------:R-:W-:Y:S02]  /*1dee0*/  @!P3 LEA.HI.X R45, R161, R168, R160, 0x2, P5 ;  /* 0x000000a8a12db211 */ /* 0x000fe400028f14a0 */
[----:B------:R-:W-:-:S03]  /*1def0*/  ISETP.GE.AND P5, PT, R78, c[0x0][0x3c8], PT ;  /* 0x0000f2004e007a0c */ /* 0x000fc60003fa6270 */
[----:B------:R4:W-:Y:S01]  /*1df00*/  @!P3 ST.E.64 [R44.64], R64 ;  /* 0x000000402c00b985 */ /* 0x0009e2000c101b08 */
[----:B-1----:R-:W-:-:S04]  /*1df10*/  @!P4 LEA R16, P0, R157, R9, 0x2 ;  /* 0x000000099d10c211 */ /* 0x002fc800078010ff */
[-C--:B------:R-:W-:Y:S02]  /*1df20*/  @!P4 LEA.HI.X R17, R157, R168.reuse, R156, 0x2, P0 ;  /* 0x000000a89d11c211 */ /* 0x080fe400000f149c */
[-C--:B------:R-:W-:Y:S02]  /*1df30*/  @!P1 LEA R48, P3, R150, R9.reuse, 0x2 ;  /* 0x0000000996309211 */ /* 0x080fe400078610ff */
[----:B--2---:R-:W-:Y:S01]  /*1df40*/  @!P2 LEA R14, P0, R152, R9, 0x2 ;  /* 0x00000009980ea211 */ /* 0x004fe200078010ff */
[----:B------:R1:W-:Y:S01]  /*1df50*/  @!P4 ST.E.64 [R16.64], R68 ;  /* 0x000000441000c985 */ /* 0x0003e2000c101b08 */
[-C--:B------:R-:W-:Y:S02]  /*1df60*/  @!P1 LEA.HI.X R49, R150, R168.reuse, R149, 0x2, P3 ;  /* 0x000000a896319211 */ /* 0x080fe400018f1495 */
[----:B------:R-:W-:Y:S02]  /*1df70*/  @!P2 LEA.HI.X R15, R152, R168, R151, 0x2, P0 ;  /* 0x000000a8980fa211 */ /* 0x000fe400000f1497 */
[----:B------:R-:W-:-:S03]  /*1df80*/  ISETP.GE.AND P4, PT, R34, c[0x0][0x3c8], PT ;  /* 0x0000f20022007a0c */ /* 0x000fc60003f86270 */
[----:B------:R2:W-:Y:S01]  /*1df90*/  @!P2 ST.E.64 [R14.64], R72 ;  /* 0x000000480e00a985 */ /* 0x0005e2000c101b08 */
[----:B------:R-:W-:Y:S02]  /*1dfa0*/  ISETP.GE.AND P2, PT, R32, c[0x0][0x3c8], PT ;  /* 0x0000f20020007a0c */ /* 0x000fe40003f46270 */
[----:B---3--:R-:W-:Y:S01]  /*1dfb0*/  @!P6 LEA R40, P0, R88, R9, 0x2 ;  /* 0x000000095828e211 */ /* 0x008fe200078010ff */
[----:B------:R3:W-:Y:S01]  /*1dfc0*/  @!P1 ST.E.64 [R48.64], R2 ;  /* 0x0000000230009985 */ /* 0x0007e2000c101b08 */
[----:B------:R-:W-:Y:S02]  /*1dfd0*/  ISETP.GE.AND P1, PT, R30, c[0x0][0x3c8], PT ;  /* 0x0000f2001e007a0c */ /* 0x000fe40003f26270 */
[----:B------:R-:W-:Y:S02]  /*1dfe0*/  @!P6 LEA.HI.X R41, R88, R168, R79, 0x2, P0 ;  /* 0x000000a85829e211 */ /* 0x000fe400000f144f */
[----:B------:R-:W-:-:S03]  /*1dff0*/  ISETP.GE.AND P0, PT, R26, c[0x0][0x3c8], PT ;  /* 0x0000f2001a007a0c */ /* 0x000fc60003f06270 */
[----:B------:R3:W-:Y:S01]  /*1e000*/  @!P6 ST.E.64 [R40.64], R80 ;  /* 0x000000502800e985 */ /* 0x0007e2000c101b08 */
[----:B----4-:R-:W-:-:S04]  /*1e010*/  @!P4 LEA R44, P6, R34, R9, 0x2 ;  /* 0x00000009222cc211 */ /* 0x010fc800078c10ff */
[----:B------:R-:W-:Y:S02]  /*1e020*/  @!P4 LEA.HI.X R45, R34, R168, R33, 0x2, P6 ;  /* 0x000000a8222dc211 */ /* 0x000fe400030f1421 */
[----:B-1----:R-:W-:-:S04]  /*1e030*/  @!P5 LEA R16, P3, R78, R9, 0x2 ;  /* 0x000000094e10d211 */ /* 0x002fc800078610ff */
[----:B------:R-:W-:Y:S02]  /*1e040*/  @!P5 LEA.HI.X R17, R78, R168, R77, 0x2, P3 ;  /* 0x000000a84e11d211 */ /* 0x000fe400018f144d */
[----:B--2---:R-:W-:-:S03]  /*1e050*/  @!P2 LEA R14, P3, R32, R9, 0x2 ;  /* 0x00000009200ea211 */ /* 0x004fc600078610ff */
[----:B------:R1:W-:Y:S01]  /*1e060*/  @!P5 ST.E.64 [R16.64], R84 ;  /* 0x000000541000d985 */ /* 0x0003e2000c101b08 */
[----:B---3--:R-:W-:-:S03]  /*1e070*/  @!P1 LEA R2, P5, R30, R9, 0x2 ;  /* 0x000000091e029211 */ /* 0x008fc600078a10ff */
[----:B------:R1:W-:Y:S01]  /*1e080*/  @!P4 ST.E.64 [R44.64], R4 ;  /* 0x000000042c00c985 */ /* 0x0003e2000c101b08 */
[-C--:B------:R-:W-:Y:S02]  /*1e090*/  @!P2 LEA.HI.X R15, R32, R168.reuse, R31, 0x2, P3 ;  /* 0x000000a8200fa211 */ /* 0x080fe400018f141f */
[----:B------:R-:W-:Y:S02]  /*1e0a0*/  @!P0 LEA R48, P3, R26, R9, 0x2 ;  /* 0x000000091a308211 */ /* 0x000fe400078610ff */
[-C--:B------:R-:W-:Y:S01]  /*1e0b0*/  @!P1 LEA.HI.X R3, R30, R168.reuse, R29, 0x2, P5 ;  /* 0x000000a81e039211 */ /* 0x080fe200028f141d */
[----:B------:R1:W-:Y:S01]  /*1e0c0*/  @!P2 ST.E.64 [R14.64], R92 ;  /* 0x0000005c0e00a985 */ /* 0x0003e2000c101b08 */
[----:B------:R-:W-:-:S03]  /*1e0d0*/  @!P0 LEA.HI.X R49, R26, R168, R25, 0x2, P3 ;  /* 0x000000a81a318211 */ /* 0x000fc600018f1419 */
[----:B------:R1:W-:Y:S04]  /*1e0e0*/  @!P1 ST.E.64 [R2.64], R96 ;  /* 0x0000006002009985 */ /* 0x0003e8000c101b08 */
[----:B------:R1:W-:Y:S02]  /*1e0f0*/  @!P0 ST.E.64 [R48.64], R100 ;  /* 0x0000006430008985 */ /* 0x0003e4000c101b08 */
.L_x_1987:
[----:B------:R-:W-:Y:S05]  /*1e100*/  BSYNC B0 ;  /* 0x0000000000007941 */ /* 0x000fea0003800000 */
.L_x_1986:
[----:B------:R-:W-:Y:S05]  /*1e110*/  BRA.DIV ~URZ, `(.L_x_1988) ;  /* 0x00002d927f007947 */ /* 0x000fea000b800000 */
[----:B-1----:R-:W1:Y:S04]  /*1e120*/  SHFL.IDX PT, R166, R166, 0x1, 0x1c1f ;  /* 0x003c1f00a6a67f89 */ /* 0x002e6800000e0000 */
[----:B----4-:R4:W3:Y:S02]  /*1e130*/  SHFL.IDX PT, R9, R167, 0x1, 0x1c1f ;  /* 0x003c1f00a7097f89 */ /* 0x0108e400000e0000 */
.L_x_2046:
[----:B------:R-:W-:-:S13]  /*1e140*/  ISETP.NE.AND P0, PT, R12, RZ, PT ;  /* 0x000000ff0c00720c */ /* 0x000fda0003f05270 */
[----:B------:R-:W-:Y:S05]  /*1e150*/  @P0 BRA `(.L_x_1983) ;  /* 0x0000125000000947 */ /* 0x000fea0003800000 */
[----:B------:R-:W-:Y:S02]  /*1e160*/  ISETP.GE.AND P3, PT, R154, c[0x0][0x3c8], PT ;  /* 0x0000f2009a007a0c */ /* 0x000fe40003f66270 */
[----:B------:R-:W-:Y:S02]  /*1e170*/  ISETP.GE.AND P4, PT, R218, c[0x0][0x3c8], PT ;  /* 0x0000f200da007a0c */ /* 0x000fe40003f86270 */
[----:B------:R-:W-:Y:S02]  /*1e180*/  ISETP.GE.AND P2, PT, R148, c[0x0][0x3c8], PT ;  /* 0x0000f20094007a0c */ /* 0x000fe40003f46270 */
[----:B------:R-:W-:Y:S02]  /*1e190*/  ISETP.GE.AND P1, PT, R76, c[0x0][0x3c8], PT ;  /* 0x0000f2004c007a0c */ /* 0x000fe40003f26270 */
[----:B------:R-:W-:-:S05]  /*1e1a0*/  ISETP.GE.AND P0, PT, R38, c[0x0][0x3c8], PT ;  /* 0x0000f20026007a0c */ /* 0x000fca0003f06270 */
[-C--:B---3--:R-:W-:Y:S02]  /*1e1b0*/  @!P3 LEA R2, P5, R154, R9.reuse, 0x2 ;  /* 0x000000099a02b211 */ /* 0x088fe400078a10ff */
[-C--:B------:R-:W-:Y:S02]  /*1e1c0*/  @!P4 LEA R14, P6, R218, R9.reuse, 0x2 ;  /* 0x00000009da0ec211 */ /* 0x080fe400078c10ff */
[-C--:B-1----:R-:W-:Y:S02]  /*1e1d0*/  @!P3 LEA.HI.X R3, R154, R166.reuse, R153, 0x2, P5 ;  /* 0x000000a69a03b211 */ /* 0x082fe400028f1499 */
[-C--:B------:R-:W-:Y:S02]  /*1e1e0*/  @!P2 LEA R4, P5, R148, R9.reuse, 0x2 ;  /* 0x000000099404a211 */ /* 0x080fe400078a10ff */
[----:B------:R-:W-:Y:S02]  /*1e1f0*/  @!P4 LEA.HI.X R15, R218, R166, R155, 0x2, P6 ;  /* 0x000000a6da0fc211 */ /* 0x000fe400030f149b */
[----:B------:R-:W-:-:S02]  /*1e200*/  @!P1 LEA R40, P6, R76, R9, 0x2 ;  /* 0x000000094c289211 */ /* 0x000fc400078c10ff */
[-C--:B------:R-:W-:Y:S01]  /*1e210*/  @!P2 LEA.HI.X R5, R148, R166.reuse, R89, 0x2, P5 ;  /* 0x000000a69405a211 */ /* 0x080fe200028f1459 */
[----:B------:R1:W-:Y:S01]  /*1e220*/  @!P4 ST.E.64 [R14.64], R134 ;  /* 0x000000860e00c985 */ /* 0x0003e2000c101b08 */
        /* <DEDUP_REMOVED lines=9> */
[----:B------:R-:W-:Y:S02]  /*1e2c0*/  ISETP.GE.AND P3, PT, R22, c[0x0][0x3c8], PT ;  /* 0x0000f20016007a0c */ /* 0x000fe40003f66270 */
[----:B------:R-:W-:Y:S01]  /*1e2d0*/  ISETP.GE.AND P2, PT, R20, c[0x0][0x3c8], PT ;  /* 0x0000f20014007a0c */ /* 0x000fe20003f46270 */
[----:B------:R4:W-:Y:S02]  /*1e2e0*/  @!P0 ST.E.64 [R16.64], R114 ;  /* 0x0000007210008985 */ /* 0x0009e4000c101b08 */
[----:B------:R-:W-:-:S04]  /*1e2f0*/  @!P6 LEA R44, P0, R36, R9, 0x2 ;  /* 0x00000009242ce211 */ /* 0x000fc800078010ff */
[-C--:B------:R-:W-:Y:S02]  /*1e300*/  @!P5 LEA R38, P1, R28, R9.reuse, 0x2 ;  /* 0x000000091c26d211 */ /* 0x080fe400078210ff */
[-C--:B------:R-:W-:Y:S02]  /*1e310*/  @!P6 LEA.HI.X R45, R36, R166.reuse, R35, 0x2, P0 ;  /* 0x000000a6242de211 */ /* 0x080fe400000f1423 */
[-C--:B------:R-:W-:Y:S02]  /*1e320*/  @!P5 LEA.HI.X R39, R28, R166.reuse, R27, 0x2, P1 ;  /* 0x000000a61c27d211 */ /* 0x080fe400008f141b */
[----:B------:R-:W-:Y:S01]  /*1e330*/  ISETP.GE.AND P1, PT, R18, c[0x0][0x3c8], PT ;  /* 0x0000f20012007a0c */ /* 0x000fe20003f26270 */
[----:B------:R-:W-:Y:S01]  /*1e340*/  @!P6 ST.E.64 [R44.64], R118 ;  /* 0x000000762c00e985 */ /* 0x000fe2000c101b08 */
[C---:B-1----:R-:W-:Y:S02]  /*1e350*/  @!P4 LEA R14, P0, R24.reuse, R9, 0x2 ;  /* 0x00000009180ec211 */ /* 0x042fe400078010ff */
[----:B------:R-:W-:Y:S01]  /*1e360*/  ISETP.GE.AND P6, PT, R159, c[0x0][0x3c8], PT ;  /* 0x0000f2009f007a0c */ /* 0x000fe20003fc6270 */
[----:B------:R-:W-:Y:S01]  /*1e370*/  @!P5 ST.E.64 [R38.64], R122 ;  /* 0x0000007a2600d985 */ /* 0x000fe2000c101b08 */
[----:B------:R-:W-:-:S02]  /*1e380*/  @!P4 LEA.HI.X R15, R24, R166, R23, 0x2, P0 ;  /* 0x000000a6180fc211 */ /* 0x000fc400000f1417 */
[CC--:B---3--:R-:W-:Y:S02]  /*1e390*/  @!P3 LEA R2, P0, R22.reuse, R9.reuse, 0x2 ;  /* 0x000000091602b211 */ /* 0x0c8fe400078010ff */
[----:B------:R-:W-:Y:S01]  /*1e3a0*/  ISETP.GE.AND P5, PT, R165, c[0x0][0x3c8], PT ;  /* 0x0000f200a5007a0c */ /* 0x000fe20003fa6270 */
[----:B------:R-:W-:Y:S01]  /*1e3b0*/  @!P4 ST.E.64 [R14.64], R126 ;  /* 0x0000007e0e00c985 */ /* 0x000fe2000c101b08 */
[-C--:B------:R-:W-:Y:S02]  /*1e3c0*/  @!P3 LEA.HI.X R3, R22, R166.reuse, R21, 0x2, P0 ;  /* 0x000000a61603b211 */ /* 0x080fe400000f1415 */
[C---:B-----5:R-:W-:Y:S02]  /*1e3d0*/  @!P2 LEA R4, P0, R20.reuse, R9, 0x2 ;  /* 0x000000091404a211 */ /* 0x060fe400078010ff */
[----:B------:R-:W-:Y:S01]  /*1e3e0*/  ISETP.GE.AND P4, PT, R163, c[0x0][0x3c8], PT ;  /* 0x0000f200a3007a0c */ /* 0x000fe20003f86270 */
[----:B------:R1:W-:Y:S01]  /*1e3f0*/  @!P3 ST.E.64 [R2.64], R42 ;  /* 0x0000002a0200b985 */ /* 0x0003e2000c101b08 */
[----:B------:R-:W-:-:S02]  /*1e400*/  @!P2 LEA.HI.X R5, R20, R166, R19, 0x2, P0 ;  /* 0x000000a61405a211 */ /* 0x000fc400000f1413 */
[CC--:B------:R-:W-:Y:S02]  /*1e410*/  @!P1 LEA R12, P0, R18.reuse, R9.reuse, 0x2 ;  /* 0x00000009120c9211 */ /* 0x0c0fe400078010ff */
[----:B------:R-:W-:Y:S01]  /*1e420*/  ISETP.GE.AND P3, PT, R161, c[0x0][0x3c8], PT ;  /* 0x0000f200a1007a0c */ /* 0x000fe20003f66270 */
[----:B------:R3:W-:Y:S01]  /*1e430*/  @!P2 ST.E.64 [R4.64], R46 ;  /* 0x0000002e0400a985 */ /* 0x0007e2000c101b08 */
[----:B------:R-:W-:Y:S02]  /*1e440*/  @!P1 LEA.HI.X R13, R18, R166, R13, 0x2, P0 ;  /* 0x000000a6120d9211 */ /* 0x000fe400000f140d */
[-C--:B------:R-:W-:Y:S02]  /*1e450*/  @!P6 LEA R18, P0, R159, R9.reuse, 0x2 ;  /* 0x000000099f12e211 */ /* 0x080fe400078010ff */
[----:B------:R-:W-:Y:S01]  /*1e460*/  ISETP.GE.AND P2, PT, R157, c[0x0][0x3c8], PT ;  /* 0x0000f2009d007a0c */ /* 0x000fe20003f46270 */
[----:B------:R5:W-:Y:S01]  /*1e470*/  @!P1 ST.E.64 [R12.64], R50 ;  /* 0x000000320c009985 */ /* 0x000be2000c101b08 */
[----:B----4-:R-:W-:-:S02]  /*1e480*/  @!P5 LEA R16, P1, R165, R9, 0x2 ;  /* 0x00000009a510d211 */ /* 0x010fc400078210ff */
[-C--:B------:R-:W-:Y:S02]  /*1e490*/  @!P6 LEA.HI.X R19, R159, R166.reuse, R158, 0x2, P0 ;  /* 0x000000a69f13e211 */ /* 0x080fe400000f149e */
[----:B------:R-:W-:Y:S02]  /*1e4a0*/  @!P4 LEA R20, P0, R163, R9, 0x2 ;  /* 0x00000009a314c211 */ /* 0x000fe400078010ff */
[-C--:B------:R-:W-:Y:S01]  /*1e4b0*/  @!P5 LEA.HI.X R17, R165, R166.reuse, R164, 0x2, P1 ;  /* 0x000000a6a511d211 */ /* 0x080fe200008f14a4 */
[----:B------:R-:W-:Y:S01]  /*1e4c0*/  @!P6 ST.E.64 [R18.64], R54 ;  /* 0x000000361200e985 */ /* 0x000fe2000c101b08 */
[----:B------:R-:W-:Y:S02]  /*1e4d0*/  ISETP.GE.AND P1, PT, R152, c[0x0][0x3c8], PT ;  /* 0x0000f20098007a0c */ /* 0x000fe40003f26270 */
[----:B------:R-:W-:Y:S01]  /*1e4e0*/  @!P4 LEA.HI.X R21, R163, R166, R162, 0x2, P0 ;  /* 0x000000a6a315c211 */ /* 0x000fe200000f14a2 */
[----:B------:R4:W-:Y:S01]  /*1e4f0*/  @!P5 ST.E.64 [R16.64], R58 ;  /* 0x0000003a1000d985 */ /* 0x0009e2000c101b08 */
[----:B------:R-:W-:-:S02]  /*1e500*/  ISETP.GE.AND P6, PT, R150, c[0x0][0x3c8], PT ;  /* 0x0000f20096007a0c */ /* 0x000fc40003fc6270 */
[----:B------:R-:W-:Y:S01]  /*1e510*/  ISETP.GE.AND P5, PT, R88, c[0x0][0x3c8], PT ;  /* 0x0000f20058007a0c */ /* 0x000fe20003fa6270 */
[----:B------:R-:W-:Y:S01]  /*1e520*/  @!P4 ST.E.64 [R20.64], R62 ;  /* 0x0000003e1400c985 */ /* 0x000fe2000c101b08 */
[CC--:B-1----:R-:W-:Y:S02]  /*1e530*/  @!P3 LEA R2, P0, R161.reuse, R9.reuse, 0x2 ;  /* 0x00000009a102b211 */ /* 0x0c2fe400078010ff */
[----:B------:R-:W-:Y:S02]  /*1e540*/  ISETP.GE.AND P4, PT, R78, c[0x0][0x3c8], PT ;  /* 0x0000f2004e007a0c */ /* 0x000fe40003f86270 */
[----:B------:R-:W-:Y:S02]  /*1e550*/  @!P3 LEA.HI.X R3, R161, R166, R160, 0x2, P0 ;  /* 0x000000a6a103b211 */ /* 0x000fe400000f14a0 */
[----:B---3--:R-:W-:-:S03]  /*1e560*/  @!P2 LEA R4, P0, R157, R9, 0x2 ;  /* 0x000000099d04a211 */ /* 0x008fc600078010ff */
[----:B------:R1:W-:Y:S01]  /*1e570*/  @!P3 ST.E.64 [R2.64], R66 ;  /* 0x000000420200b985 */ /* 0x0003e2000c101b08 */
[-C--:B------:R-:W-:Y:S02]  /*1e580*/  @!P2 LEA.HI.X R5, R157, R166.reuse, R156, 0x2, P0 ;  /* 0x000000a69d05a211 */ /* 0x080fe400000f149c */
[-C--:B-----5:R-:W-:Y:S02]  /*1e590*/  @!P1 LEA R12, P0, R152, R9.reuse, 0x2 ;  /* 0x00000009980c9211 */ /* 0x0a0fe400078010ff */
        /* <DEDUP_REMOVED lines=8> */
[-C--:B----4-:R-:W-:Y:S02]  /*1e620*/  @!P4 LEA R16, P0, R78, R9.reuse, 0x2 ;  /* 0x000000094e10c211 */ /* 0x090fe400078010ff */
        /* <DEDUP_REMOVED lines=17> */
[----:B----4-:R-:W-:-:S04]  /*1e740*/  LEA R2, P0, R26, R9, 0x2 ;  /* 0x000000091a027211 */ /* 0x010fc800078010ff */
[----:B------:R-:W-:-:S05]  /*1e750*/  LEA.HI.X R3, R26, R166, R25, 0x2, P0 ;  /* 0x000000a61a037211 */ /* 0x000fca00000f1419 */
[----:B------:R1:W-:Y:S01]  /*1e760*/  ST.E.64 [R2.64], R102 ;  /* 0x0000006602007985 */ /* 0x0003e2000c101b08 */
[----:B------:R-:W-:Y:S05]  /*1e770*/  BRA `(.L_x_1983) ;  /* 0x00000c3000007947 */ /* 0x000fea0003800000 */
.L_x_1968:
        /* <DEDUP_REMOVED lines=18> */
.L_x_1989:
        /* <DEDUP_REMOVED lines=13> */
[----:B------:R-:W-:-:S03]  /*1e970*/  IMAD.MOV.U32 R7, RZ, RZ, c[0x0][0x4e8] ;  /* 0x00013a00ff077624 */ /* 0x000fc600078e00ff */
[----:B------:R-:W-:Y:S02]  /*1e980*/  SEL R26, R26, 0x328, P2 ;  /* 0x000003281a1a7807 */ /* 0x000fe40001000000 */
[----:B------:R-:W-:Y:S02]  /*1e990*/  ISETP.NE.AND P0, PT, R7, 0x1, PT ;  /* 0x000000010700780c */ /* 0x000fe40003f05270 */
[----:B------:R-:W2:Y:S01]  /*1e9a0*/  LDC.64 R24, c[0x0][R26+0x170] ;  /* 0x00005c001a187b82 */ /* 0x000ea20000000a00 */
[----:B------:R-:W-:Y:S02]  /*1e9b0*/  MOV R7, R3 ;  /* 0x0000000300077202 */ /* 0x000fe40000000f00 */
[----:B------:R-:W-:-:S05]  /*1e9c0*/  SEL R225, R225, RZ, P2 ;  /* 0x000000ffe1e17207 */ /* 0x000fca0001000000 */
[----:B------:R-:W3:Y:S03]  /*1e9d0*/  LDC.64 R22, c[0x0][R26+0x168] ;  /* 0x00005a001a167b82 */ /* 0x000ee60000000a00 */
[----:B------:R-:W-:-:S05]  /*1e9e0*/  @P0 IMAD.HI.U32 R14, R3, c[0x0][0x4ec], RZ ;  /* 0x00013b00030e0a27 */ /* 0x000fca00078e00ff */
[----:B------:R-:W4:Y:S01]  /*1e9f0*/  LDC.64 R20, c[0x0][R26+0x178] ;  /* 0x00005e001a147b82 */ /* 0x000f220000000a00 */
[----:B------:R-:W-:-:S05]  /*1ea00*/  @P0 SHF.R.U32.HI R7, RZ, c[0x0][0x4f0], R14 ;  /* 0x00013c00ff070a19 */ /* 0x000fca000001160e */
[----:B------:R-:W-:Y:S02]  /*1ea10*/  IMAD.MOV R14, RZ, RZ, -R7 ;  /* 0x000000ffff0e7224 */ /* 0x000fe400078e0a07 */
[----:B------:R-:W5:Y:S02]  /*1ea20*/  LDC.64 R18, c[0x0][R26+0x160] ;  /* 0x000058001a127b82 */ /* 0x000f640000000a00 */
[----:B------:R-:W-:Y:S01]  /*1ea30*/  IMAD R3, R14, c[0x0][0x4e8], R3 ;  /* 0x00013a000e037a24 */ /* 0x000fe200078e0203 */
[----:B------:R-:W-:Y:S01]  /*1ea40*/  SHF.R.S32.HI R14, RZ, 0x1f, R7 ;  /* 0x0000001fff0e7819 */ /* 0x000fe20000011407 */
        /* <DEDUP_REMOVED lines=10> */
[----:B------:R-:W-:-:S04]  /*1eaf0*/  IADD3.X R9, R9, R12, R6, P1, P0 ;  /* 0x0000000c09097210 */ /* 0x000fc80000fe0406 */
[----:B------:R-:W-:Y:S02]  /*1eb00*/  IADD3 R12, R21, R15, RZ ;  /* 0x0000000f150c7210 */ /* 0x000fe40007ffe0ff */
[----:B------:R-:W-:Y:S01]  /*1eb10*/  IADD3 R16, P1, P0, R7, R16, R20 ;  /* 0x0000001007107210 */ /* 0x000fe2000783e014 */
[----:B-----5:R-:W-:Y:S01]  /*1eb20*/  IMAD R7, R19, R3, RZ ;  /* 0x0000000313077224 */ /* 0x020fe200078e02ff */
[----:B------:R-:W-:Y:S02]  /*1eb30*/  SHF.R.S32.HI R15, RZ, 0x1f, R3 ;  /* 0x0000001fff0f7819 */ /* 0x000fe40000011403 */
[----:B------:R-:W-:Y:S01]  /*1eb40*/  IADD3.X R17, R14, R9, R12, P1, P0 ;  /* 0x000000090e117210 */ /* 0x000fe20000fe040c */
[----:B------:R-:W-:Y:S02]  /*1eb50*/  IMAD.MOV.U32 R9, RZ, RZ, c[0x0][0x4a8] ;  /* 0x00012a00ff097624 */ /* 0x000fe400078e00ff */
[C---:B------:R-:W-:Y:S02]  /*1eb60*/  IMAD R7, R18.reuse, R15, R7 ;  /* 0x0000000f12077224 */ /* 0x040fe400078e0207 */
[----:B------:R-:W-:Y:S01]  /*1eb70*/  IMAD.WIDE.U32 R16, R18, R3, R16 ;  /* 0x0000000312107225 */ /* 0x000fe200078e0010 */
[----:B------:R-:W-:-:S02]  /*1eb80*/  MOV R3, c[0x0][0x4ac] ;  /* 0x00012b0000037a02 */ /* 0x000fc40000000f00 */
[----:B------:R-:W-:Y:S01]  /*1eb90*/  SEL R9, R9, c[0x0][0x450], P2 ;  /* 0x0001140009097a07 */ /* 0x000fe20001000000 */
[----:B------:R-:W-:Y:S01]  /*1eba0*/  IMAD.IADD R12, R17, 0x1, R7 ;  /* 0x00000001110c7824 */ /* 0x000fe200078e0207 */
[----:B------:R-:W-:Y:S02]  /*1ebb0*/  SEL R3, R3, c[0x0][0x454], P2 ;  /* 0x0001150003037a07 */ /* 0x000fe40001000000 */
[----:B------:R-:W-:-:S04]  /*1ebc0*/  LEA R14, P0, R16, R9, 0x2 ;  /* 0x00000009100e7211 */ /* 0x000fc800078010ff */
[----:B------:R-:W-:Y:S02]  /*1ebd0*/  LEA.HI.X R15, R16, R3, R12, 0x2, P0 ;  /* 0x00000003100f7211 */ /* 0x000fe400000f140c */
[----:B------:R-:W-:-:S05]  /*1ebe0*/  MOV R3, 0xff800000 ;  /* 0xff80000000037802 */ /* 0x000fca0000000f00 */
[----:B------:R2:W-:Y:S02]  /*1ebf0*/  STG.E [R14.64], R3 ;  /* 0x000000030e007986 */ /* 0x0005e4000c101908 */
.L_x_1991:
[----:B------:R-:W-:Y:S05]  /*1ec00*/  BSYNC B0 ;  /* 0x0000000000007941 */ /* 0x000fea0003800000 */
.L_x_1990:
[----:B------:R-:W-:-:S13]  /*1ec10*/  ISETP.GT.AND P0, PT, R206, 0x1, PT ;  /* 0x00000001ce00780c */ /* 0x000fda0003f04270 */
[----:B------:R-:W-:Y:S05]  /*1ec20*/  @P0 BRA `(.L_x_1983) ;  /* 0x0000078000000947 */ /* 0x000fea0003800000 */
[----:B------:R-:W-:Y:S01]  /*1ec30*/  IMAD R7, R6, c[0x0][0x3a0], RZ ;  /* 0x0000e80006077a24 */ /* 0x000fe200078e02ff */
[----:B------:R-:W-:Y:S01]  /*1ec40*/  SHF.R.S32.HI R6, RZ, 0x1f, R211 ;  /* 0x0000001fff067819 */ /* 0x000fe200000114d3 */
[----:B--2---:R-:W-:-:S03]  /*1ec50*/  IMAD.WIDE.U32 R14, R0, c[0x0][0x3a0], RZ ;  /* 0x0000e800000e7a25 */ /* 0x004fc600078e00ff */
[----:B------:R-:W-:Y:S01]  /*1ec60*/  LEA.HI R3, R6, R211, RZ, 0x3 ;  /* 0x000000d306037211 */ /* 0x000fe200078f18ff */
[----:B------:R-:W-:Y:S01]  /*1ec70*/  IMAD R7, R0, c[0x0][0x3a4], R7 ;  /* 0x0000e90000077a24 */ /* 0x000fe200078e0207 */
[----:B------:R-:W-:Y:S01]  /*1ec80*/  MOV R6, c[0x0][0x4e8] ;  /* 0x00013a0000067a02 */ /* 0x000fe20000000f00 */
[----:B------:R-:W-:Y:S01]  /*1ec90*/  IMAD R4, R4, c[0x0][0x3f0], RZ ;  /* 0x0000fc0004047a24 */ /* 0x000fe200078e02ff */
[----:B------:R-:W-:Y:S02]  /*1eca0*/  LOP3.LUT R0, R3, 0xfffffff8, RZ, 0xc0, !PT ;  /* 0xfffffff803007812 */ /* 0x000fe400078ec0ff */
[----:B------:R-:W-:Y:S01]  /*1ecb0*/  IADD3 R15, R15, R7, RZ ;  /* 0x000000070f0f7210 */ /* 0x000fe20007ffe0ff */
[----:B------:R-:W-:Y:S01]  /*1ecc0*/  IMAD R4, R5, c[0x0][0x3f4], R4 ;  /* 0x0000fd0005047a24 */ /* 0x000fe200078e0204 */
[----:B------:R-:W-:Y:S02]  /*1ecd0*/  ISETP.NE.AND P0, PT, R6, 0x1, PT ;  /* 0x000000010600780c */ /* 0x000fe40003f05270 */
[----:B------:R-:W-:Y:S01]  /*1ece0*/  SHF.R.S32.HI R7, RZ, 0x3, R3 ;  /* 0x00000003ff077819 */ /* 0x000fe20000011403 */
[----:B------:R-:W-:Y:S01]  /*1ecf0*/  IMAD.WIDE.U32 R14, R221, c[0x0][0x3e8], R14 ;  /* 0x0000fa00dd0e7a25 */ /* 0x000fe200078e000e */
[----:B------:R-:W-:-:S03]  /*1ed00*/  IADD3 R0, -R0, R211, RZ ;  /* 0x000000d300007210 */ /* 0x000fc60007ffe1ff */
[----:B------:R-:W-:Y:S01]  /*1ed10*/  IMAD R15, R221, c[0x0][0x3ec], R15 ;  /* 0x0000fb00dd0f7a24 */ /* 0x000fe200078e020f */
[----:B------:R-:W-:-:S03]  /*1ed20*/  LEA R3, R0, R7, 0x5 ;  /* 0x0000000700037211 */ /* 0x000fc600078e28ff */
[----:B------:R-:W-:-:S04]  /*1ed30*/  IMAD.WIDE.U32 R14, R5, c[0x0][0x3f0], R14 ;  /* 0x0000fc00050e7a25 */ /* 0x000fc800078e000e */
[----:B------:R-:W-:Y:S01]  /*1ed40*/  IMAD.IADD R3, R224, 0x1, R3 ;  /* 0x00000001e0037824 */ /* 0x000fe200078e0203 */
[----:B------:R-:W-:Y:S02]  /*1ed50*/  IADD3 R15, R15, R4, RZ ;  /* 0x000000040f0f7210 */ /* 0x000fe40007ffe0ff */
[----:B------:R-:W-:Y:S01]  /*1ed60*/  IADD3 R224, R7, R224, RZ ;  /* 0x000000e007e07210 */ /* 0x000fe20007ffe0ff */
[----:B------:R-:W-:Y:S01]  /*1ed70*/  @P0 IMAD.HI.U32 R0, R3, c[0x0][0x4ec], RZ ;  /* 0x00013b0003000a27 */ /* 0x000fe200078e00ff */
[----:B------:R-:W-:-:S04]  /*1ed80*/  MOV R6, R3 ;  /* 0x0000000300067202 */ /* 0x000fc80000000f00 */
[----:B------:R-:W-:-:S04]  /*1ed90*/  @P0 SHF.R.U32.HI R6, RZ, c[0x0][0x4f0], R0 ;  /* 0x00013c00ff060a19 */ /* 0x000fc80000011600 */
[--C-:B------:R-:W-:Y:S01]  /*1eda0*/  SHF.R.S32.HI R0, RZ, 0x1f, R6.reuse ;  /* 0x0000001fff007819 */ /* 0x100fe20000011406 */
[----:B------:R-:W-:Y:S02]  /*1edb0*/  IMAD.MOV R4, RZ, RZ, -R6 ;  /* 0x000000ffff047224 */ /* 0x000fe400078e0a06 */
[----:B------:R-:W-:-:S04]  /*1edc0*/  IMAD.WIDE.U32 R14, R6, c[0x0][0x3e0], R14 ;  /* 0x0000f800060e7a25 */ /* 0x000fc800078e000e */
[----:B------:R-:W-:Y:S02]  /*1edd0*/  IMAD R5, R0, c[0x0][0x3e0], RZ ;  /* 0x0000f80000057a24 */ /* 0x000fe400078e02ff */
[----:B------:R-:W-:Y:S02]  /*1ede0*/  IMAD R4, R4, c[0x0][0x4e8], R3 ;  /* 0x00013a0004047a24 */ /* 0x000fe400078e0203 */
[----:B------:R-:W-:-:S03]  /*1edf0*/  IMAD R5, R6, c[0x0][0x3e4], R5 ;  /* 0x0000f90006057a24 */ /* 0x000fc600078e0205 */
[----:B------:R-:W-:Y:S02]  /*1ee00*/  SHF.R.S32.HI R3, RZ, 0x1f, R4 ;  /* 0x0000001fff037819 */ /* 0x000fe40000011404 */
[----:B------:R-:W-:-:S03]  /*1ee10*/  IADD3 R15, R15, R5, RZ ;  /* 0x000000050f0f7210 */ /* 0x000fc60007ffe0ff */
[----:B------:R-:W-:Y:S02]  /*1ee20*/  IMAD R3, R3, c[0x0][0x3d8], RZ ;  /* 0x0000f60003037a24 */ /* 0x000fe400078e02ff */
[----:B------:R-:W-:-:S04]  /*1ee30*/  IMAD.WIDE.U32 R14, R4, c[0x0][0x3d8], R14 ;  /* 0x0000f600040e7a25 */ /* 0x000fc800078e000e */
[----:B------:R-:W-:Y:S01]  /*1ee40*/  IMAD R4, R4, c[0x0][0x3dc], R3 ;  /* 0x0000f70004047a24 */ /* 0x000fe200078e0203 */
[----:B------:R-:W-:-:S04]  /*1ee50*/  LEA R3, P0, R14, c[0x0][0x380], 0x1 ;  /* 0x0000e0000e037a11 */ /* 0x000fc800078008ff */
[----:B------:R-:W-:-:S04]  /*1ee60*/  IADD3 R4, R15, R4, RZ ;  /* 0x000000040f047210 */ /* 0x000fc80007ffe0ff */
[----:B------:R-:W-:Y:S01]  /*1ee70*/  LEA.HI.X R4, R14, c[0x0][0x384], R4, 0x1, P0 ;  /* 0x0000e1000e047a11 */ /* 0x000fe200000f0c04 */
[----:B------:R-:W-:Y:S05]  /*1ee80*/  BRA.DIV ~URZ, `(.L_x_1992) ;  /* 0x000020e27f007947 */ /* 0x000fea000b800000 */
[----:B------:R2:W3:Y:S02]  /*1ee90*/  SHFL.IDX PT, R5, R4, RZ, 0x181f ;  /* 0x00181fff04057589 */ /* 0x0004e400000e0000 */
.L_x_2047:
[----:B------:R-:W-:Y:S05]  /*1eea0*/  BRA.DIV ~URZ, `(.L_x_1993) ;  /* 0x000021327f007947 */ /* 0x000fea000b800000 */
[----:B------:R4:W1:Y:S02]  /*1eeb0*/  SHFL.IDX PT, R9, R3, RZ, 0x181f ;  /* 0x00181fff03097589 */ /* 0x00086400000e0000 */
.L_x_2048:
        /* <DEDUP_REMOVED lines=19> */
.L_x_1995:
[----:B------:R-:W-:Y:S05]  /*1eff0*/  BSYNC B0 ;  /* 0x0000000000007941 */ /* 0x000fea0003800000 */
.L_x_1994:
[----:B------:R-:W-:Y:S05]  /*1f000*/  BRA.DIV ~URZ, `(.L_x_1996) ;  /* 0x000020327f007947 */ /* 0x000fea000b800000 */
[----:B---3--:R3:W2:Y:S04]  /*1f010*/  SHFL.IDX PT, R5, R4, 0x1, 0x181f ;  /* 0x00381f0004057f89 */ /* 0x0086a800000e0000 */
[----:B-1----:R3:W1:Y:S02]  /*1f020*/  SHFL.IDX PT, R9, R3, 0x1, 0x181f ;  /* 0x00381f0003097f89 */ /* 0x00266400000e0000 */
.L_x_2049:
        /* <DEDUP_REMOVED lines=16> */
.L_x_1998:
[----:B------:R-:W-:Y:S05]  /*1f130*/  BSYNC B0 ;  /* 0x0000000000007941 */ /* 0x000fea0003800000 */
.L_x_1997:
[----:B------:R-:W-:Y:S05]  /*1f140*/  BRA.DIV ~URZ, `(.L_x_1999) ;  /* 0x00001fb27f007947 */ /* 0x000fea000b800000 */
[----:B--2---:R2:W3:Y:S02]  /*1f150*/  SHFL.IDX PT, R5, R4, 0x2, 0x181f ;  /* 0x00581f0004057f89 */ /* 0x0044e400000e0000 */
.L_x_2050:
[----:B------:R-:W-:Y:S05]  /*1f160*/  BRA.DIV ~URZ, `(.L_x_2000) ;  /* 0x000020027f007947 */ /* 0x000fea000b800000 */
[----:B-1----:R1:W2:Y:S02]  /*1f170*/  SHFL.IDX PT, R9, R3, 0x2, 0x181f ;  /* 0x00581f0003097f89 */ /* 0x0022a400000e0000 */
.L_x_2051:
        /* <DEDUP_REMOVED lines=16> */
.L_x_2002:
[----:B------:R-:W-:Y:S05]  /*1f280*/  BSYNC B0 ;  /* 0x0000000000007941 */ /* 0x000fea0003800000 */
.L_x_2001:
[----:B------:R-:W-:Y:S05]  /*1f290*/  BRA.DIV ~URZ, `(.L_x_2003) ;  /* 0x00001f327f007947 */ /* 0x000fea000b800000 */
[----:B--23--:R-:W2:Y:S04]  /*1f2a0*/  SHFL.IDX PT, R4, R4, 0x3, 0x181f ;  /* 0x00781f0004047f89 */ /* 0x00cea800000e0000 */
[----:B------:R3:W1:Y:S02]  /*1f2b0*/  SHFL.IDX PT, R9, R3, 0x3, 0x181f ;  /* 0x00781f0003097f89 */ /* 0x00066400000e0000 */
.L_x_2052:
        /* <DEDUP_REMOVED lines=15> */
.L_x_1983:
[----:B------:R-:W-:Y:S05]  /*1f3b0*/  BSYNC B1 ;  /* 0x0000000000017941 */ /* 0x000fea0003800000 */
.L_x_1967:
[----:B------:R-:W-:-:S13]  /*1f3c0*/  ISETP.NE.AND P0, PT, R216, RZ, PT ;  /* 0x000000ffd800720c */ /* 0x000fda0003f05270 */
[----:B------:R-:W-:Y:S01]  /*1f3d0*/  @P0 WARPSYNC 0xffffffff ;  /* 0xffffffff00000948 */ /* 0x000fe20003800000 */
[----:B------:R-:W-:Y:S06]  /*1f3e0*/  @P0 BAR.SYNC.DEFER_BLOCKING 0x5, 0x100 ;  /* 0x0144000000000b1d */ /* 0x000fec0000010000 */
[----:B------:R-:W4:Y:S04]  /*1f3f0*/  @P0 LDS.128 R204, [0x24100] ;  /* 0x02410000ffcc0984 */ /* 0x000f280000000c00 */
[----:B------:R-:W-:Y:S06]  /*1f400*/  @P0 BAR.ARV 0x4, 0x100 ;  /* 0x0104000000000b1d */ /* 0x000fec0000002000 */
[----:B------:R-:W-:Y:S05]  /*1f410*/  @P0 BRA `(.L_x_2004) ;  /* 0x00000e9000000947 */ /* 0x000fea0003800000 */
[----:B-12-4-:R-:W-:Y:S01]  /*1f420*/  LOP3.LUT R2, R211, 0x1f, RZ, 0xc0, !PT ;  /* 0x0000001fd3027812 */ /* 0x016fe200078ec0ff */
[----:B------:R-:W-:-:S03]  /*1f430*/  IMAD.MOV.U32 R4, RZ, RZ, RZ ;  /* 0x000000ffff047224 */ /* 0x000fc600078e00ff */
[----:B------:R-:W-:Y:S01]  /*1f440*/  ISETP.NE.AND P6, PT, R2, 0x1f, PT ;  /* 0x0000001f0200780c */ /* 0x000fe20003fc5270 */
[----:B------:R-:W-:Y:S10]  /*1f450*/  BRA.DIV ~URZ, `(.L_x_2005) ;  /* 0x00001e327f007947 */ /* 0x000ff4000b800000 */
[----:B---3--:R1:W2:Y:S02]  /*1f460*/  SHFL.IDX PT, R3, R8, RZ, 0x1f ;  /* 0x00001fff08037589 */ /* 0x0082a400000e0000 */
.L_x_2053:
[----:B------:R-:W-:Y:S05]  /*1f470*/  BRA.DIV ~URZ, `(.L_x_2006) ;  /* 0x00001e827f007947 */ /* 0x000fea000b800000 */
[----:B-1----:R-:W1:Y:S02]  /*1f480*/  SHFL.IDX PT, R8, R8, 0x1, 0x1f ;  /* 0x00201f0008087f89 */ /* 0x002e6400000e0000 */
.L_x_2054:
        /* <DEDUP_REMOVED lines=18> */
.L_x_2055:
        /* <DEDUP_REMOVED lines=16> */
.L_x_2056:
[----:B----4-:R-:W-:Y:S01]  /*1f6b0*/  IMAD R5, R9, c[0x0][0x538], RZ ;  /* 0x00014e0009057a24 */ /* 0x010fe200078e02ff */
[----:B------:R-:W-:Y:S04]  /*1f6c0*/  BSSY B1, `(.L_x_2009) ;  /* 0x00000b9000017945 */ /* 0x000fe80003800000 */
[----:B-1----:R-:W-:-:S04]  /*1f6d0*/  IADD3 R204, R5, R8, RZ ;  /* 0x0000000805cc7210 */ /* 0x002fc80007ffe0ff */
[----:B--2---:R-:W-:-:S13]  /*1f6e0*/  ISETP.GT.AND P0, PT, R204, R3, PT ;  /* 0x00000003cc00720c */ /* 0x004fda0003f04270 */
[----:B------:R-:W-:Y:S05]  /*1f6f0*/  @P0 BRA `(.L_x_2010) ;  /* 0x0000024000000947 */ /* 0x000fea0003800000 */
.L_x_2014:
        /* <DEDUP_REMOVED lines=16> */
.L_x_2057:
        /* <DEDUP_REMOVED lines=16> */
.L_x_2058:
[----:B--2---:R-:W-:-:S05]  /*1f900*/  IMAD R5, R9, c[0x0][0x538], RZ ;  /* 0x00014e0009057a24 */ /* 0x004fca00078e02ff */
[----:B------:R-:W-:-:S04]  /*1f910*/  IADD3 R204, R5, R204, RZ ;  /* 0x000000cc05cc7210 */ /* 0x000fc80007ffe0ff */
[----:B------:R-:W-:-:S13]  /*1f920*/  ISETP.GT.AND P0, PT, R204, R3, PT ;  /* 0x00000003cc00720c */ /* 0x000fda0003f04270 */
[----:B-1----:R-:W-:Y:S05]  /*1f930*/  @!P0 BRA `(.L_x_2014) ;  /* 0xfffffdc000008947 */ /* 0x002fea000383ffff */
.L_x_2010:
[----:B------:R-:W-:-:S05]  /*1f940*/  IADD3 R204, -R5, R204, RZ ;  /* 0x000000cc05cc7210 */ /* 0x000fca0007ffe1ff */
[----:B------:R-:W-:-:S05]  /*1f950*/  IMAD R0, R7, c[0x0][0x538], R204 ;  /* 0x00014e0007007a24 */ /* 0x000fca00078e02cc */
[----:B------:R-:W-:Y:S01]  /*1f960*/  ISETP.GT.AND P0, PT, R0, R3, PT ;  /* 0x000000030000720c */ /* 0x000fe20003f04270 */
[----:B------:R-:W-:-:S12]  /*1f970*/  BRA.DIV ~URZ, `(.L_x_2015) ;  /* 0x00001dd27f007947 */ /* 0x000fd8000b800000 */
[----:B------:R-:W-:-:S04]  /*1f980*/  VOTE.ANY R5, PT, !P0 ;  /* 0x0000000000057806 */ /* 0x000fc800040e0100 */
.L_x_2059:
[----:B------:R-:W1:Y:S02]  /*1f990*/  POPC R6, R5 ;  /* 0x0000000500067309 */ /* 0x000e640000000000 */
[----:B-1----:R-:W-:Y:S01]  /*1f9a0*/  IADD3 R207, R6, R207, RZ ;  /* 0x000000cf06cf7210 */ /* 0x002fe20007ffe0ff */
[----:B------:R-:W-:Y:S05]  /*1f9b0*/  BRA.DIV ~URZ, `(.L_x_2016) ;  /* 0x00001dd27f007947 */ /* 0x000fea000b800000 */
[----:B------:R1:W2:Y:S04]  /*1f9c0*/  SHFL.IDX PT, R205, R205, R6, 0x1f ;  /* 0x00001f06cdcd7589 */ /* 0x0002a800000e0000 */
[----:B------:R1:W4:Y:S02]  /*1f9d0*/  SHFL.IDX PT, R4, R4, R6, 0x1f ;  /* 0x00001f0604047589 */ /* 0x00032400000e0000 */
.L_x_2060:
[----:B------:R-:W-:Y:S01]  /*1f9e0*/  ISETP.NE.AND P0, PT, R5, RZ, PT ;  /* 0x000000ff0500720c */ /* 0x000fe20003f05270 */
[----:B------:R-:W-:-:S12]  /*1f9f0*/  BSSY B0, `(.L_x_2017) ;  /* 0x0000005000007945 */ /* 0x000fd80003800000 */
[----:B------:R-:W-:Y:S05]  /*1fa00*/  @!P0 BRA `(.L_x_2018) ;  /* 0x0000003000008947 */ /* 0x000fea0003800000 */
[----:B------:R-:W-:Y:S01]  /*1fa10*/  IADD3 R14, R6, -0x1, RZ ;  /* 0xffffffff060e7810 */ /* 0x000fe20007ffe0ff */
[----:B------:R-:W-:Y:S05]  /*1fa20*/  BRA.DIV ~URZ, `(.L_x_2019) ;  /* 0x00001e327f007947 */ /* 0x000fea000b800000 */
[----:B------:R1:W3:Y:S02]  /*1fa30*/  SHFL.IDX PT, R13, R7, R14, 0x1f ;  /* 0x00001f0e070d7589 */ /* 0x0002e400000e0000 */
.L_x_2018:
[----:B------:R-:W-:Y:S05]  /*1fa40*/  BSYNC B0 ;  /* 0x0000000000007941 */ /* 0x000fea0003800000 */
.L_x_2017:
[----:B----4-:R-:W-:Y:S01]  /*1fa50*/  ISETP.NE.AND P0, PT, R4, 0x1, PT ;  /* 0x000000010400780c */ /* 0x010fe20003f05270 */
[----:B---3--:R-:W-:Y:S01]  /*1fa60*/  IMAD R204, R13, c[0x0][0x538], R204 ;  /* 0x00014e000dcc7a24 */ /* 0x008fe200078e02cc */
[----:B------:R-:W-:Y:S04]  /*1fa70*/  BSSY B0, `(.L_x_2020) ;  /* 0x0000076000007945 */ /* 0x000fe80003800000 */
[----:B-1----:R-:W-:-:S07]  /*1fa80*/  IADD3 R6, -R204, R3, RZ ;  /* 0x00000003cc067210 */ /* 0x002fce0007ffe1ff */
[----:B------:R-:W-:Y:S05]  /*1fa90*/  @!P0 BRA `(.L_x_2021) ;  /* 0x0000037000008947 */ /* 0x000fea0003800000 */
[-C--:B--2---:R-:W-:Y:S02]  /*1faa0*/  IABS R7, R205.reuse ;  /* 0x000000cd00077213 */ /* 0x084fe40000000000 */
[----:B------:R-:W-:Y:S02]  /*1fab0*/  IABS R3, R4 ;  /* 0x0000000400037213 */ /* 0x000fe40000000000 */
[----:B------:R-:W1:Y:S01]  /*1fac0*/  I2F.RP R9, R7 ;  /* 0x0000000700097306 */ /* 0x000e620000209400 */
[----:B------:R-:W-:Y:S02]  /*1fad0*/  IABS R5, R6 ;  /* 0x0000000600057213 */ /* 0x000fe40000000000 */
[----:B------:R-:W-:-:S05]  /*1fae0*/  IABS R0, R205 ;  /* 0x000000cd00007213 */ /* 0x000fca0000000000 */
[----:B------:R-:W2:Y:S01]  /*1faf0*/  I2F.RP R8, R3 ;  /* 0x0000000300087306 */ /* 0x000ea20000209400 */
[----:B------:R-:W-:-:S07]  /*1fb00*/  IMAD.MOV R0, RZ, RZ, -R0 ;  /* 0x000000ffff007224 */ /* 0x000fce00078e0a00 */
[----:B-1----:R-:W1:Y:S08]  /*1fb10*/  MUFU.RCP R14, R9 ;  /* 0x00000009000e7308 */ /* 0x002e700000001000 */
[----:B--2---:R-:W-:Y:S01]  /*1fb20*/  MUFU.RCP R8, R8 ;  /* 0x0000000800087308 */ /* 0x004fe20000001000 */
[----:B-1----:R-:W-:-:S07]  /*1fb30*/  IADD3 R14, R14, 0xffffffe, RZ ;  /* 0x0ffffffe0e0e7810 */ /* 0x002fce0007ffe0ff */
[----:B------:R-:W1:Y:S02]  /*1fb40*/  F2I.FTZ.U32.TRUNC.NTZ R15, R14 ;  /* 0x0000000e000f7305 */ /* 0x000e64000021f000 */
[----:B-1----:R-:W-:Y:S02]  /*1fb50*/  IMAD.MOV R12, RZ, RZ, -R15 ;  /* 0x000000ffff0c7224 */ /* 0x002fe400078e0a0f */
[----:B------:R-:W-:Y:S02]  /*1fb60*/  IMAD.MOV.U32 R14, RZ, RZ, RZ ;  /* 0x000000ffff0e7224 */ /* 0x000fe400078e00ff */
[----:B------:R-:W-:-:S04]  /*1fb70*/  IMAD R12, R12, R7, RZ ;  /* 0x000000070c0c7224 */ /* 0x000fc800078e02ff */
[----:B------:R-:W-:Y:S01]  /*1fb80*/  IMAD.HI.U32 R12, R15, R12, R14 ;  /* 0x0000000c0f0c7227 */ /* 0x000fe200078e000e */
[----:B------:R-:W-:-:S04]  /*1fb90*/  IADD3 R14, R8, 0xffffffe, RZ ;  /* 0x0ffffffe080e7810 */ /* 0x000fc80007ffe0ff */
[----:B------:R-:W1:Y:S01]  /*1fba0*/  F2I.FTZ.U32.TRUNC.NTZ R15, R14 ;  /* 0x0000000e000f7305 */ /* 0x000e62000021f000 */
[----:B------:R-:W-:-:S04]  /*1fbb0*/  IMAD.HI.U32 R12, R12, R5, RZ ;  /* 0x000000050c0c7227 */ /* 0x000fc800078e00ff */
[----:B------:R-:W-:-:S05]  /*1fbc0*/  IMAD R0, R12, R0, R5 ;  /* 0x000000000c007224 */ /* 0x000fca00078e0205 */
[----:B------:R-:W-:Y:S01]  /*1fbd0*/  ISETP.GT.U32.AND P0, PT, R7, R0, PT ;  /* 0x000000000700720c */ /* 0x000fe20003f04070 */
[----:B-1----:R-:W-:Y:S02]  /*1fbe0*/  IMAD.MOV R8, RZ, RZ, -R15 ;  /* 0x000000ffff087224 */ /* 0x002fe400078e0a0f */
[----:B------:R-:W-:-:S10]  /*1fbf0*/  IMAD.MOV.U32 R14, RZ, RZ, RZ ;  /* 0x000000ffff0e7224 */ /* 0x000fd400078e00ff */
        /* <DEDUP_REMOVED lines=13> */
[----:B------:R-:W-:-:S05]  /*1fcd0*/  IABS R5, R12 ;  /* 0x0000000c00057213 */ /* 0x000fca0000000000 */
        /* <DEDUP_REMOVED lines=19> */
.L_x_2021:
        /* <DEDUP_REMOVED lines=54> */
[----:B------:R-:W-:Y:S01]  /*20170*/  ISETP.GE.U32.AND P2, PT, R3, R8, PT ;  /* 0x000000080300720c */ /* 0x000fe20003f46070 */
[----:B------:R-:W-:-:S12]  /*20180*/  IMAD.MOV R3, RZ, RZ, -R4 ;  /* 0x000000ffff037224 */ /* 0x000fd800078e0a04 */
[----:B------:R-:W-:-:S05]  /*20190*/  @P2 IADD3 R12, R12, 0x1, RZ ;  /* 0x000000010c0c2810 */ /* 0x000fca0007ffe0ff */
[----:B------:R-:W-:Y:S01]  /*201a0*/  @!P1 IMAD.MOV R12, RZ, RZ, -R12 ;  /* 0x000000ffff0c9224 */ /* 0x000fe200078e0a0c */
[----:B------:R-:W-:-:S05]  /*201b0*/  @!P0 LOP3.LUT R12, RZ, R4, RZ, 0x33, !PT ;  /* 0x00000004ff0c8212 */ /* 0x000fca00078e33ff */
[----:B------:R-:W-:Y:S02]  /*201c0*/  IMAD R206, R12, R3, R5 ;  /* 0x000000030cce7224 */ /* 0x000fe400078e0205 */
.L_x_2022:
[----:B------:R-:W-:Y:S05]  /*201d0*/  BSYNC B0 ;  /* 0x0000000000007941 */ /* 0x000fea0003800000 */
.L_x_2020:
[----:B------:R-:W-:-:S04]  /*201e0*/  LOP3.LUT R12, RZ, R12, RZ, 0x33, !PT ;  /* 0x0000000cff0c7212 */ /* 0x000fc800078e33ff */
[----:B------:R-:W-:Y:S01]  /*201f0*/  IADD3 R205, R12, R205, RZ ;  /* 0x000000cd0ccd7210 */ /* 0x000fe20007ffe0ff */
[----:B------:R-:W-:Y:S05]  /*20200*/  BRA `(.L_x_2023) ;  /* 0x0000004000007947 */ /* 0x000fea0003800000 */
.L_x_2011:
[----:B------:R-:W-:Y:S01]  /*20210*/  IMAD.MOV.U32 R204, RZ, RZ, R3 ;  /* 0x000000ffffcc7224 */ /* 0x000fe200078e0003 */
[----:B------:R-:W-:Y:S01]  /*20220*/  MOV R206, RZ ;  /* 0x000000ff00ce7202 */ /* 0x000fe20000000f00 */
[----:B------:R-:W-:Y:S01]  /*20230*/  IMAD.MOV.U32 R205, RZ, RZ, RZ ;  /* 0x000000ffffcd7224 */ /* 0x000fe200078e00ff */
[----:B------:R-:W-:Y:S02]  /*20240*/  MOV R207, c[0x0][0x53c] ;  /* 0x00014f0000cf7a02 */ /* 0x000fe40000000f00 */
.L_x_2023:
[----:B------:R-:W-:Y:S05]  /*20250*/  BSYNC B1 ;  /* 0x0000000000017941 */ /* 0x000fea0003800000 */
.L_x_2009:
[----:B------:R-:W-:Y:S01]  /*20260*/  WARPSYNC 0xffffffff ;  /* 0xffffffff00007948 */ /* 0x000fe20003800000 */
[----:B------:R-:W-:Y:S01]  /*20270*/  BAR.SYNC.DEFER_BLOCKING 0x4, 0x100 ;  /* 0x0104000000007b1d */ /* 0x000fe20000010000 */
[----:B------:R-:W-:-:S13]  /*20280*/  ISETP.NE.AND P0, PT, R2, RZ, PT ;  /* 0x000000ff0200720c */ /* 0x000fda0003f05270 */
[----:B------:R1:W-:Y:S04]  /*20290*/  @!P0 STS.128 [0x24100], R204 ;  /* 0x024100ccff008388 */ /* 0x0003e80000000c00 */
[----:B------:R-:W-:Y:S06]  /*202a0*/  BAR.ARV 0x5, 0x100 ;  /* 0x0144000000007b1d */ /* 0x000fec0000002000 */
.L_x_2004:
[----:B----4-:R-:W-:-:S13]  /*202b0*/  ISETP.GE.AND P0, PT, R207, c[0x0][0x53c], PT ;  /* 0x00014f00cf007a0c */ /* 0x010fda0003f06270 */
[----:B-123--:R-:W-:Y:S01]  /*202c0*/  @P0 CALL.REL.NOINC `(.L_x_2024) ;  /* 0x0000001000000944 */ /* 0x00efe20003c00000 */
[----:B------:R-:W-:Y:S05]  /*202d0*/  BRA `(.L_x_2025) ;  /* 0xfffe124000007947 */ /* 0x000fea000383ffff */
.L_x_2024:
[----:B------:R-:W-:Y:S05]  /*202e0*/  EXIT ;  /* 0x000000000000794d */ /* 0x000fea0003800000 */
.L_x_1801:
[----:B------:R-:W-:Y:S02]  /*202f0*/  MOV R5, 0x1 ;  /* 0x0000000100057802 */ /* 0x000fe40000000f00 */
[----:B------:R-:W-:Y:S02]  /*20300*/  MOV R0, 0x20320 ;  /* 0x0002032000007802 */ /* 0x000fe40000000f00 */
[----:B------:R-:W-:Y:S05]  /*20310*/  CALL.REL.NOINC `($__internal_40_$__cuda_sm70_shflsync_up_p) ;  /* 0x0000164000007944 */ /* 0x000fea0003c00000 */
[----:B-12---:R-:W-:Y:S05]  /*20320*/  BRA `(.L_x_2026) ;  /* 0xfffe014000007947 */ /* 0x006fea000383ffff */
.L_x_1802:
[----:B------:R-:W-:Y:S02]  /*20330*/  MOV R5, 0x2 ;  /* 0x0000000200057802 */ /* 0x000fe40000000f00 */
[----:B------:R-:W-:Y:S02]  /*20340*/  MOV R0, 0x20360 ;  /* 0x0002036000007802 */ /* 0x000fe40000000f00 */
[----:B------:R-:W-:Y:S05]  /*20350*/  CALL.REL.NOINC `($__internal_40_$__cuda_sm70_shflsync_up_p) ;  /* 0x0000160000007944 */ /* 0x000fea0003c00000 */
[----:B--2---:R-:W-:Y:S01]  /*20360*/  SEL R0, R5, RZ, P4 ;  /* 0x000000ff05007207 */ /* 0x004fe20002000000 */
[----:B------:R-:W-:-:S04]  /*20370*/  IMAD.MOV.U32 R5, RZ, RZ, 0x4 ;  /* 0x00000004ff057424 */ /* 0x000fc800078e00ff */
[----:B-1----:R-:W-:Y:S01]  /*20380*/  IMAD.IADD R7, R7, 0x1, R0 ;  /* 0x0000000107077824 */ /* 0x002fe200078e0200 */
        /* <DEDUP_REMOVED lines=13> */
[----:B------:R-:W-:Y:S01]  /*20460*/  IMAD.MOV.U32 R14, RZ, RZ, 0x1f ;  /* 0x0000001fff0e7424 */ /* 0x000fe200078e00ff */
[----:B------:R-:W-:-:S03]  /*20470*/  MOV R9, 0x1f ;  /* 0x0000001f00097802 */ /* 0x000fc60000000f00 */
[----:B-1----:R-:W-:Y:S01]  /*20480*/  IMAD.IADD R7, R7, 0x1, R0 ;  /* 0x0000000107077824 */ /* 0x002fe200078e0200 */
[----:B------:R-:W-:-:S03]  /*20490*/  MOV R0, 0x204c0 ;  /* 0x000204c000007802 */ /* 0x000fc60000000f00 */
[----:B------:R-:W-:Y:S02]  /*204a0*/  IMAD.MOV.U32 R15, RZ, RZ, R7 ;  /* 0x000000ffff0f7224 */ /* 0x000fe400078e0007 */
[----:B------:R-:W-:Y:S05]  /*204b0*/  CALL.REL.NOINC `($__internal_39_$__cuda_sm70_shflsync_idx_p) ;  /* 0x0000145000007944 */ /* 0x000fea0003c00000 */
[----:B-12---:R-:W-:Y:S05]  /*204c0*/  BRA `(.L_x_2027) ;  /* 0xfffe00a000007947 */ /* 0x006fea000383ffff */
.L_x_1804:
[----:B------:R-:W-:Y:S02]  /*204d0*/  SEL R5, RZ, 0x1, P0 ;  /* 0x00000001ff057807 */ /* 0x000fe40000000000 */
[----:B------:R-:W-:Y:S02]  /*204e0*/  MOV R0, 0x20500 ;  /* 0x0002050000007802 */ /* 0x000fe40000000f00 */
[----:B------:R-:W-:Y:S05]  /*204f0*/  CALL.REL.NOINC `($__internal_41_$__cuda_sm70_votesync_ballot) ;  /* 0x000014b000007944 */ /* 0x000fea0003c00000 */
[----:B------:R-:W-:Y:S05]  /*20500*/  BRA `(.L_x_2028) ;  /* 0xfffe00f000007947 */ /* 0x000fea000383ffff */
.L_x_1805:
[----:B------:R-:W-:Y:S01]  /*20510*/  IMAD.MOV.U32 R15, RZ, RZ, R4 ;  /* 0x000000ffff0f7224 */ /* 0x000fe200078e0004 */
[----:B------:R-:W-:Y:S01]  /*20520*/  MOV R14, R6 ;  /* 0x00000006000e7202 */ /* 0x000fe20000000f00 */
[----:B------:R-:W-:Y:S01]  /*20530*/  IMAD.MOV.U32 R9, RZ, RZ, 0x1f ;  /* 0x0000001fff097424 */ /* 0x000fe200078e00ff */
[----:B------:R-:W-:Y:S02]  /*20540*/  MOV R0, 0x20560 ;  /* 0x0002056000007802 */ /* 0x000fe40000000f00 */
[----:B------:R-:W-:Y:S05]  /*20550*/  CALL.REL.NOINC `($__internal_39_$__cuda_sm70_shflsync_idx_p) ;  /* 0x000013b000007944 */ /* 0x000fea0003c00000 */
[----:B--2---:R-:W-:Y:S01]  /*20560*/  IMAD.MOV.U32 R4, RZ, RZ, R9 ;  /* 0x000000ffff047224 */ /* 0x004fe200078e0009 */
[----:B-1----:R-:W-:Y:S01]  /*20570*/  MOV R15, R3 ;  /* 0x00000003000f7202 */ /* 0x002fe20000000f00 */
[----:B------:R-:W-:Y:S01]  /*20580*/  IMAD.MOV.U32 R11, RZ, RZ, RZ ;  /* 0x000000ffff0b7224 */ /* 0x000fe200078e00ff */
[----:B------:R-:W-:Y:S01]  /*20590*/  MOV R14, R6 ;  /* 0x00000006000e7202 */ /* 0x000fe20000000f00 */
[----:B------:R-:W-:Y:S01]  /*205a0*/  IMAD.MOV.U32 R9, RZ, RZ, 0x1f ;  /* 0x0000001fff097424 */ /* 0x000fe200078e00ff */
[----:B------:R-:W-:-:S02]  /*205b0*/  MOV R0, 0x205d0 ;  /* 0x000205d000007802 */ /* 0x000fc40000000f00 */
[----:B------:R-:W-:Y:S05]  /*205c0*/  CALL.REL.NOINC `($__internal_39_$__cuda_sm70_shflsync_idx_p) ;  /* 0x0000134000007944 */ /* 0x000fea0003c00000 */
[----:B--2---:R-:W-:Y:S01]  /*205d0*/  MOV R3, R9 ;  /* 0x0000000900037202 */ /* 0x004fe20000000f00 */
[----:B-1----:R-:W-:Y:S05]  /*205e0*/  BRA `(.L_x_2029) ;  /* 0xfffe007000007947 */ /* 0x002fea000383ffff */
.L_x_1808:
[----:B------:R-:W-:Y:S01]  /*205f0*/  IMAD.MOV.U32 R15, RZ, RZ, R7 ;  /* 0x000000ffff0f7224 */ /* 0x000fe200078e0007 */
[----:B------:R-:W-:-:S02]  /*20600*/  MOV R9, 0x1f ;  /* 0x0000001f00097802 */ /* 0x000fc40000000f00 */
[----:B------:R-:W-:Y:S02]  /*20610*/  MOV R0, 0x20630 ;  /* 0x0002063000007802 */ /* 0x000fe40000000f00 */
[----:B-123--:R-:W-:Y:S05]  /*20620*/  CALL.REL.NOINC `($__internal_39_$__cuda_sm70_shflsync_idx_p) ;  /* 0x000012e000007944 */ /* 0x00efea0003c00000 */
[----:B--2---:R-:W-:Y:S01]  /*20630*/  MOV R11, R9 ;  /* 0x00000009000b7202 */ /* 0x004fe20000000f00 */
[----:B-1----:R-:W-:Y:S05]  /*20640*/  BRA `(.L_x_1807) ;  /* 0xfffe007000007947 */ /* 0x002fea000383ffff */
.L_x_1863:
[----:B------:R-:W-:Y:S01]  /*20650*/  IMAD.MOV.U32 R15, RZ, RZ, R6 ;  /* 0x000000ffff0f7224 */ /* 0x000fe200078e0006 */
[----:B------:R-:W-:Y:S01]  /*20660*/  MOV R14, RZ ;  /* 0x000000ff000e7202 */ /* 0x000fe20000000f00 */
[----:B------:R-:W-:Y:S01]  /*20670*/  IMAD.MOV.U32 R9, RZ, RZ, 0x181f ;  /* 0x0000181fff097424 */ /* 0x000fe200078e00ff */
[----:B------:R-:W-:Y:S02]  /*20680*/  MOV R0, 0x206a0 ;  /* 0x000206a000007802 */ /* 0x000fe40000000f00 */
[----:B-----5:R-:W-:Y:S05]  /*20690*/  CALL.REL.NOINC `($__internal_39_$__cuda_sm70_shflsync_idx_p) ;  /* 0x0000127000007944 */ /* 0x020fea0003c00000 */
[----:B--2---:R-:W-:Y:S01]  /*206a0*/  MOV R21, R9 ;  /* 0x0000000900157202 */ /* 0x004fe20000000f00 */
[----:B-1----:R-:W-:Y:S05]  /*206b0*/  BRA `(.L_x_2030) ;  /* 0xfffe7b4000007947 */ /* 0x002fea000383ffff */
.L_x_1864:
[----:B------:R-:W-:Y:S01]  /*206c0*/  IMAD.MOV.U32 R15, RZ, RZ, R18 ;  /* 0x000000ffff0f7224 */ /* 0x000fe200078e0012 */
[----:B------:R-:W-:Y:S01]  /*206d0*/  MOV R14, RZ ;  /* 0x000000ff000e7202 */ /* 0x000fe20000000f00 */
[----:B------:R-:W-:Y:S01]  /*206e0*/  IMAD.MOV.U32 R9, RZ, RZ, 0x181f ;  /* 0x0000181fff097424 */ /* 0x000fe200078e00ff */
[----:B------:R-:W-:Y:S02]  /*206f0*/  MOV R0, 0x20710 ;  /* 0x0002071000007802 */ /* 0x000fe40000000f00 */
[----:B-12--5:R-:W-:Y:S05]  /*20700*/  CALL.REL.NOINC `($__internal_39_$__cuda_sm70_shflsync_idx_p) ;  /* 0x0000120000007944 */ /* 0x026fea0003c00000 */
[----:B-12---:R-:W-:Y:S05]  /*20710*/  BRA `(.L_x_2031) ;  /* 0xfffe7b0000007947 */ /* 0x006fea000383ffff */
.L_x_1867:
[----:B--2---:R-:W-:Y:S01]  /*20720*/  IMAD.MOV.U32 R15, RZ, RZ, R6 ;  /* 0x000000ffff0f7224 */ /* 0x004fe200078e0006 */
[----:B------:R-:W-:Y:S01]  /*20730*/  MOV R14, 0x1 ;  /* 0x00000001000e7802 */ /* 0x000fe20000000f00 */
[----:B----4-:R-:W-:Y:S01]  /*20740*/  IMAD.MOV.U32 R9, RZ, RZ, 0x181f ;  /* 0x0000181fff097424 */ /* 0x010fe200078e00ff */
[----:B------:R-:W-:-:S02]  /*20750*/  MOV R0, 0x20770 ;  /* 0x0002077000007802 */ /* 0x000fc40000000f00 */
[----:B-1-3-5:R-:W-:Y:S05]  /*20760*/  CALL.REL.NOINC `($__internal_39_$__cuda_sm70_shflsync_idx_p) ;  /* 0x000011a000007944 */ /* 0x02afea0003c00000 */
[----:B--2---:R-:W-:Y:S01]  /*20770*/  IMAD.MOV.U32 R21, RZ, RZ, R9 ;  /* 0x000000ffff157224 */ /* 0x004fe200078e0009 */
[----:B-1----:R-:W-:Y:S01]  /*20780*/  MOV R14, 0x1 ;  /* 0x00000001000e7802 */ /* 0x002fe20000000f00 */
[----:B------:R-:W-:Y:S01]  /*20790*/  IMAD.MOV.U32 R15, RZ, RZ, R18 ;  /* 0x000000ffff0f7224 */ /* 0x000fe200078e0012 */
[----:B------:R-:W-:-:S02]  /*207a0*/  MOV R9, 0x181f ;  /* 0x0000181f00097802 */ /* 0x000fc40000000f00 */
[----:B------:R-:W-:Y:S02]  /*207b0*/  MOV R0, 0x207d0 ;  /* 0x000207d000007802 */ /* 0x000fe40000000f00 */
[----:B------:R-:W-:Y:S05]  /*207c0*/  CALL.REL.NOINC `($__internal_39_$__cuda_sm70_shflsync_idx_p) ;  /* 0x0000114000007944 */ /* 0x000fea0003c00000 */
[----:B-12---:R-:W-:Y:S05]  /*207d0*/  BRA `(.L_x_2032) ;  /* 0xfffe7ba000007947 */ /* 0x006fea000383ffff */
.L_x_1870:
[----:B-1----:R-:W-:Y:S01]  /*207e0*/  IMAD.MOV.U32 R15, RZ, RZ, R6 ;  /* 0x000000ffff0f7224 */ /* 0x002fe200078e0006 */
[----:B------:R-:W-:Y:S01]  /*207f0*/  MOV R14, 0x2 ;  /* 0x00000002000e7802 */ /* 0x000fe20000000f00 */
[----:B----4-:R-:W-:Y:S01]  /*20800*/  IMAD.MOV.U32 R9, RZ, RZ, 0x181f ;  /* 0x0000181fff097424 */ /* 0x010fe200078e00ff */
[----:B------:R-:W-:Y:S02]  /*20810*/  MOV R0, 0x20830 ;  /* 0x0002083000007802 */ /* 0x000fe40000000f00 */
[----:B--23-5:R-:W-:Y:S05]  /*20820*/  CALL.REL.NOINC `($__internal_39_$__cuda_sm70_shflsync_idx_p) ;  /* 0x000010e000007944 */ /* 0x02cfea0003c00000 */
[----:B--2---:R-:W-:Y:S01]  /*20830*/  MOV R21, R9 ;  /* 0x0000000900157202 */ /* 0x004fe20000000f00 */
[----:B-1----:R-:W-:Y:S05]  /*20840*/  BRA `(.L_x_2033) ;  /* 0xfffe7c6000007947 */ /* 0x002fea000383ffff */
.L_x_1871:
[----:B------:R-:W-:Y:S01]  /*20850*/  IMAD.MOV.U32 R15, RZ, RZ, R18 ;  /* 0x000000ffff0f7224 */ /* 0x000fe200078e0012 */
[----:B------:R-:W-:Y:S01]  /*20860*/  MOV R14, 0x2 ;  /* 0x00000002000e7802 */ /* 0x000fe20000000f00 */
[----:B----4-:R-:W-:Y:S01]  /*20870*/  IMAD.MOV.U32 R9, RZ, RZ, 0x181f ;  /* 0x0000181fff097424 */ /* 0x010fe200078e00ff */
[----:B------:R-:W-:Y:S02]  /*20880*/  MOV R0, 0x208a0 ;  /* 0x000208a000007802 */ /* 0x000fe40000000f00 */
[----:B-123-5:R-:W-:Y:S05]  /*20890*/  CALL.REL.NOINC `($__internal_39_$__cuda_sm70_shflsync_idx_p) ;  /* 0x0000107000007944 */ /* 0x02efea0003c00000 */
[----:B-12---:R-:W-:Y:S05]  /*208a0*/  BRA `(.L_x_2034) ;  /* 0xfffe7c2000007947 */ /* 0x006fea000383ffff */
.L_x_1874:
[----:B-1----:R-:W-:Y:S01]  /*208b0*/  IMAD.MOV.U32 R15, RZ, RZ, R6 ;  /* 0x000000ffff0f7224 */ /* 0x002fe200078e0006 */
[----:B------:R-:W-:Y:S01]  /*208c0*/  MOV R14, 0x3 ;  /* 0x00000003000e7802 */ /* 0x000fe20000000f00 */
[----:B------:R-:W-:Y:S01]  /*208d0*/  IMAD.MOV.U32 R9, RZ, RZ, 0x181f ;  /* 0x0000181fff097424 */ /* 0x000fe200078e00ff */
[----:B------:R-:W-:-:S02]  /*208e0*/  MOV R0, 0x20900 ;  /* 0x0002090000007802 */ /* 0x000fc40000000f00 */
[----:B--2345:R-:W-:Y:S05]  /*208f0*/  CALL.REL.NOINC `($__internal_39_$__cuda_sm70_shflsync_idx_p) ;  /* 0x0000101000007944 */ /* 0x03cfea0003c00000 */
[----:B--2---:R-:W-:Y:S01]  /*20900*/  IMAD.MOV.U32 R21, RZ, RZ, R9 ;  /* 0x000000ffff157224 */ /* 0x004fe200078e0009 */
[----:B-1----:R-:W-:Y:S01]  /*20910*/  MOV R14, 0x3 ;  /* 0x00000003000e7802 */ /* 0x002fe20000000f00 */
[----:B------:R-:W-:Y:S01]  /*20920*/  IMAD.MOV.U32 R15, RZ, RZ, R18 ;  /* 0x000000ffff0f7224 */ /* 0x000fe200078e0012 */
[----:B------:R-:W-:-:S02]  /*20930*/  MOV R9, 0x181f ;  /* 0x0000181f00097802 */ /* 0x000fc40000000f00 */
[----:B------:R-:W-:Y:S02]  /*20940*/  MOV R0, 0x20960 ;  /* 0x0002096000007802 */ /* 0x000fe40000000f00 */
[----:B------:R-:W-:Y:S05]  /*20950*/  CALL.REL.NOINC `($__internal_39_$__cuda_sm70_shflsync_idx_p) ;  /* 0x00000fb000007944 */ /* 0x000fea0003c00000 */
[----:B-12---:R-:W-:Y:S05]  /*20960*/  BRA `(.L_x_2035) ;  /* 0xfffe7ca000007947 */ /* 0x006fea000383ffff */
.L_x_1963:
[----:B------:R-:W-:Y:S01]  /*20970*/  IMAD.MOV.U32 R8, RZ, RZ, R235 ;  /* 0x000000ffff087224 */ /* 0x000fe200078e00eb */
[----:B------:R-:W-:Y:S02]  /*20980*/  MOV R7, 0x2 ;  /* 0x0000000200077802 */ /* 0x000fe40000000f00 */
[----:B------:R-:W-:Y:S02]  /*20990*/  MOV R6, 0x209b0 ;  /* 0x000209b000067802 */ /* 0x000fe40000000f00 */
[----:B------:R-:W-:Y:S05]  /*209a0*/  CALL.REL.NOINC `($__internal_38_$__cuda_sm70_shflsync_bfly_p) ;  /* 0x00000f1000007944 */ /* 0x000fea0003c00000 */
[----:B-12---:R-:W-:Y:S05]  /*209b0*/  BRA `(.L_x_2036) ;  /* 0xffffad2000007947 */ /* 0x006fea000383ffff */
.L_x_1964:
[----:B------:R-:W-:Y:S02]  /*209c0*/  MOV R7, 0x1 ;  /* 0x0000000100077802 */ /* 0x000fe40000000f00 */
[----:B------:R-:W-:Y:S02]  /*209d0*/  MOV R6, 0x209f0 ;  /* 0x000209f000067802 */ /* 0x000fe40000000f00 */
[----:B-1----:R-:W-:Y:S05]  /*209e0*/  CALL.REL.NOINC `($__internal_38_$__cuda_sm70_shflsync_bfly_p) ;  /* 0x00000ed000007944 */ /* 0x002fea0003c00000 */
[----:B--2---:R-:W-:Y:S01]  /*209f0*/  FADD.FTZ R3, R8, R7 ;  /* 0x0000000708037221 */ /* 0x004fe20000010000 */
[----:B-1----:R-:W-:Y:S02]  /*20a00*/  MOV R8, R238 ;  /* 0x000000ee00087202 */ /* 0x002fe40000000f00 */
[----:B------:R-:W-:Y:S02]  /*20a10*/  MOV R7, 0x2 ;  /* 0x0000000200077802 */ /* 0x000fe40000000f00 */
[----:B------:R-:W-:-:S02]  /*20a20*/  MOV R6, 0x20a40 ;  /* 0x00020a4000067802 */ /* 0x000fc40000000f00 */
[----:B------:R-:W-:Y:S05]  /*20a30*/  CALL.REL.NOINC `($__internal_38_$__cuda_sm70_shflsync_bfly_p) ;  /* 0x00000e8000007944 */ /* 0x000fea0003c00000 */
[----:B--2---:R-:W-:Y:S01]  /*20a40*/  FADD.FTZ R12, R238, R7 ;  /* 0x00000007ee0c7221 */ /* 0x004fe20000010000 */
[----:B------:R-:W-:-:S02]  /*20a50*/  MOV R7, 0x1 ;  /* 0x0000000100077802 */ /* 0x000fc40000000f00 */
[----:B------:R-:W-:Y:S02]  /*20a60*/  MOV R6, 0x20a90 ;  /* 0x00020a9000067802 */ /* 0x000fe40000000f00 */
[----:B-1----:R-:W-:Y:S02]  /*20a70*/  MOV R8, R12 ;  /* 0x0000000c00087202 */ /* 0x002fe40000000f00 */
[----:B------:R-:W-:Y:S05]  /*20a80*/  CALL.REL.NOINC `($__internal_38_$__cuda_sm70_shflsync_bfly_p) ;  /* 0x00000e3000007944 */ /* 0x000fea0003c00000 */
[----:B-12---:R-:W-:Y:S05]  /*20a90*/  BRA `(.L_x_2037) ;  /* 0xffffacb000007947 */ /* 0x006fea000383ffff */
.L_x_1971:
[----:B---34-:R-:W-:Y:S01]  /*20aa0*/  IMAD.MOV.U32 R15, RZ, RZ, R64 ;  /* 0x000000ffff0f7224 */ /* 0x018fe200078e0040 */
[----:B------:R-:W-:Y:S01]  /*20ab0*/  MOV R14, RZ ;  /* 0x000000ff000e7202 */ /* 0x000fe20000000f00 */
[----:B------:R-:W-:Y:S01]  /*20ac0*/  IMAD.MOV.U32 R9, RZ, RZ, 0x181f ;  /* 0x0000181fff097424 */ /* 0x000fe200078e00ff */
[----:B------:R-:W-:Y:S02]  /*20ad0*/  MOV R0, 0x20af0 ;  /* 0x00020af000007802 */ /* 0x000fe40000000f00 */
[----:B-12---:R-:W-:Y:S05]  /*20ae0*/  CALL.REL.NOINC `($__internal_39_$__cuda_sm70_shflsync_idx_p) ;  /* 0x00000e2000007944 */ /* 0x006fea0003c00000 */
[----:B--2---:R-:W-:Y:S01]  /*20af0*/  MOV R66, R9 ;  /* 0x0000000900427202 */ /* 0x004fe20000000f00 */
[----:B-1----:R-:W-:Y:S05]  /*20b00*/  BRA `(.L_x_2038) ;  /* 0xffffc5a000007947 */ /* 0x002fea000383ffff */
.L_x_1972:
[----:B------:R-:W-:Y:S01]  /*20b10*/  IMAD.MOV.U32 R15, RZ, RZ, R2 ;  /* 0x000000ffff0f7224 */ /* 0x000fe200078e0002 */
[----:B------:R-:W-:Y:S01]  /*20b20*/  MOV R14, RZ ;  /* 0x000000ff000e7202 */ /* 0x000fe20000000f00 */
[----:B------:R-:W-:Y:S01]  /*20b30*/  IMAD.MOV.U32 R9, RZ, RZ, 0x181f ;  /* 0x0000181fff097424 */ /* 0x000fe200078e00ff */
[----:B------:R-:W-:Y:S02]  /*20b40*/  MOV R0, 0x20b60 ;  /* 0x00020b6000007802 */ /* 0x000fe40000000f00 */
[----:B-1234-:R-:W-:Y:S05]  /*20b50*/  CALL.REL.NOINC `($__internal_39_$__cuda_sm70_shflsync_idx_p) ;  /* 0x00000db000007944 */ /* 0x01efea0003c00000 */
[----:B-12---:R-:W-:Y:S05]  /*20b60*/  BRA `(.L_x_2039) ;  /* 0xffffc56000007947 */ /* 0x006fea000383ffff */
.L_x_1975:
[----:B---3--:R-:W-:Y:S01]  /*20b70*/  IMAD.MOV.U32 R15, RZ, RZ, R64 ;  /* 0x000000ffff0f7224 */ /* 0x008fe200078e0040 */
[----:B------:R-:W-:Y:S01]  /*20b80*/  MOV R14, 0x1 ;  /* 0x00000001000e7802 */ /* 0x000fe20000000f00 */
[----:B------:R-:W-:Y:S01]  /*20b90*/  IMAD.MOV.U32 R9, RZ, RZ, 0x181f ;  /* 0x0000181fff097424 */ /* 0x000fe200078e00ff */
[----:B------:R-:W-:-:S02]  /*20ba0*/  MOV R0, 0x20bc0 ;  /* 0x00020bc000007802 */ /* 0x000fc40000000f00 */
[----:B-12-4-:R-:W-:Y:S05]  /*20bb0*/  CALL.REL.NOINC `($__internal_39_$__cuda_sm70_shflsync_idx_p) ;  /* 0x00000d5000007944 */ /* 0x016fea0003c00000 */
[----:B--2---:R-:W-:Y:S01]  /*20bc0*/  IMAD.MOV.U32 R28, RZ, RZ, R9 ;  /* 0x000000ffff1c7224 */ /* 0x004fe200078e0009 */
[----:B-1----:R-:W-:Y:S01]  /*20bd0*/  MOV R14, 0x1 ;  /* 0x00000001000e7802 */ /* 0x002fe20000000f00 */
[----:B------:R-:W-:Y:S01]  /*20be0*/  IMAD.MOV.U32 R15, RZ, RZ, R2 ;  /* 0x000000ffff0f7224 */ /* 0x000fe200078e0002 */
[----:B------:R-:W-:-:S02]  /*20bf0*/  MOV R9, 0x181f ;  /* 0x0000181f00097802 */ /* 0x000fc40000000f00 */
[----:B------:R-:W-:Y:S02]  /*20c00*/  MOV R0, 0x20c20 ;  /* 0x00020c2000007802 */ /* 0x000fe40000000f00 */
[----:B------:R-:W-:Y:S05]  /*20c10*/  CALL.REL.NOINC `($__internal_39_$__cuda_sm70_shflsync_idx_p) ;  /* 0x00000cf000007944 */ /* 0x000fea0003c00000 */
[----:B-12---:R-:W-:Y:S01]  /*20c20*/  MOV R15, R9 ;  /* 0x00000009000f7202 */ /* 0x006fe20000000f00 */
[----:B------:R-:W-:Y:S05]  /*20c30*/  BRA `(.L_x_2040) ;  /* 0xffffc5f000007947 */ /* 0x000fea000383ffff */
.L_x_1978:
[----:B--2---:R-:W-:Y:S01]  /*20c40*/  IMAD.MOV.U32 R15, RZ, RZ, R64 ;  /* 0x000000ffff0f7224 */ /* 0x004fe200078e0040 */
[----:B------:R-:W-:Y:S01]  /*20c50*/  MOV R14, 0x2 ;  /* 0x00000002000e7802 */ /* 0x000fe20000000f00 */
[----:B------:R-:W-:Y:S01]  /*20c60*/  IMAD.MOV.U32 R9, RZ, RZ, 0x181f ;  /* 0x0000181fff097424 */ /* 0x000fe200078e00ff */
[----:B------:R-:W-:Y:S02]  /*20c70*/  MOV R0, 0x20c90 ;  /* 0x00020c9000007802 */ /* 0x000fe40000000f00 */
[----:B-1-34-:R-:W-:Y:S05]  /*20c80*/  CALL.REL.NOINC `($__internal_39_$__cuda_sm70_shflsync_idx_p) ;  /* 0x00000c8000007944 */ /* 0x01afea0003c00000 */
[----:B--2---:R-:W-:Y:S01]  /*20c90*/  MOV R24, R9 ;  /* 0x0000000900187202 */ /* 0x004fe20000000f00 */
[----:B-1----:R-:W-:Y:S05]  /*20ca0*/  BRA `(.L_x_2041) ;  /* 0xffffc6b000007947 */ /* 0x002fea000383ffff */
.L_x_1979:
[----:B------:R-:W-:Y:S01]  /*20cb0*/  IMAD.MOV.U32 R15, RZ, RZ, R2 ;  /* 0x000000ffff0f7224 */ /* 0x000fe200078e0002 */
[----:B------:R-:W-:Y:S01]  /*20cc0*/  MOV R14, 0x2 ;  /* 0x00000002000e7802 */ /* 0x000fe20000000f00 */
[----:B------:R-:W-:Y:S01]  /*20cd0*/  IMAD.MOV.U32 R9, RZ, RZ, 0x181f ;  /* 0x0000181fff097424 */ /* 0x000fe200078e00ff */
[----:B------:R-:W-:Y:S02]  /*20ce0*/  MOV R0, 0x20d00 ;  /* 0x00020d0000007802 */ /* 0x000fe40000000f00 */
[----:B-1234-:R-:W-:Y:S05]  /*20cf0*/  CALL.REL.NOINC `($__internal_39_$__cuda_sm70_shflsync_idx_p) ;  /* 0x00000c1000007944 */ /* 0x01efea0003c00000 */
[----:B-12---:R-:W-:Y:S01]  /*20d00*/  MOV R15, R9 ;  /* 0x00000009000f7202 */ /* 0x006fe20000000f00 */
[----:B------:R-:W-:Y:S05]  /*20d10*/  BRA `(.L_x_2042) ;  /* 0xffffc66000007947 */ /* 0x000fea000383ffff */
.L_x_1982:
[----:B-1--4-:R-:W-:Y:S01]  /*20d20*/  IMAD.MOV.U32 R15, RZ, RZ, R64 ;  /* 0x000000ffff0f7224 */ /* 0x012fe200078e0040 */
[----:B------:R-:W-:Y:S01]  /*20d30*/  MOV R14, 0x3 ;  /* 0x00000003000e7802 */ /* 0x000fe20000000f00 */
[----:B------:R-:W-:Y:S01]  /*20d40*/  IMAD.MOV.U32 R9, RZ, RZ, 0x181f ;  /* 0x0000181fff097424 */ /* 0x000fe200078e00ff */
[----:B------:R-:W-:-:S02]  /*20d50*/  MOV R0, 0x20d70 ;  /* 0x00020d7000007802 */ /* 0x000fc40000000f00 */
[----:B--23--:R-:W-:Y:S05]  /*20d60*/  CALL.REL.NOINC `($__internal_39_$__cuda_sm70_shflsync_idx_p) ;  /* 0x00000ba000007944 */ /* 0x00cfea0003c00000 */
[----:B--2---:R-:W-:Y:S01]  /*20d70*/  IMAD.MOV.U32 R64, RZ, RZ, R9 ;  /* 0x000000ffff407224 */ /* 0x004fe200078e0009 */
[----:B-1----:R-:W-:Y:S01]  /*20d80*/  MOV R14, 0x3 ;  /* 0x00000003000e7802 */ /* 0x002fe20000000f00 */
[----:B------:R-:W-:Y:S01]  /*20d90*/  IMAD.MOV.U32 R15, RZ, RZ, R2 ;  /* 0x000000ffff0f7224 */ /* 0x000fe200078e0002 */
[----:B------:R-:W-:-:S02]  /*20da0*/  MOV R9, 0x181f ;  /* 0x0000181f00097802 */ /* 0x000fc40000000f00 */
[----:B------:R-:W-:Y:S02]  /*20db0*/  MOV R0, 0x20dd0 ;  /* 0x00020dd000007802 */ /* 0x000fe40000000f00 */
[----:B------:R-:W-:Y:S05]  /*20dc0*/  CALL.REL.NOINC `($__internal_39_$__cuda_sm70_shflsync_idx_p) ;  /* 0x00000b4000007944 */ /* 0x000fea0003c00000 */
[----:B-12---:R-:W-:Y:S05]  /*20dd0*/  BRA `(.L_x_2043) ;  /* 0xffffc6e000007947 */ /* 0x006fea000383ffff */
.L_x_1984:
[----:B------:R-:W-:Y:S01]  /*20de0*/  IMAD.MOV.U32 R15, RZ, RZ, R166 ;  /* 0x000000ffff0f7224 */ /* 0x000fe200078e00a6 */
[----:B------:R-:W-:Y:S01]  /*20df0*/  MOV R14, RZ ;  /* 0x000000ff000e7202 */ /* 0x000fe20000000f00 */
[----:B------:R-:W-:Y:S01]  /*20e00*/  IMAD.MOV.U32 R9, RZ, RZ, 0x1c1f ;  /* 0x00001c1fff097424 */ /* 0x000fe200078e00ff */
[----:B------:R-:W-:Y:S02]  /*20e10*/  MOV R0, 0x20e30 ;  /* 0x00020e3000007802 */ /* 0x000fe40000000f00 */
[----:B------:R-:W-:Y:S05]  /*20e20*/  CALL.REL.NOINC `($__internal_39_$__cuda_sm70_shflsync_idx_p) ;  /* 0x00000ae000007944 */ /* 0x000fea0003c00000 */
[----:B--2---:R-:W-:Y:S01]  /*20e30*/  MOV R168, R9 ;  /* 0x0000000900a87202 */ /* 0x004fe20000000f00 */
[----:B-1----:R-:W-:Y:S05]  /*20e40*/  BRA `(.L_x_2044) ;  /* 0xffffc98000007947 */ /* 0x002fea000383ffff */
.L_x_1985:
[----:B------:R-:W-:Y:S01]  /*20e50*/  IMAD.MOV.U32 R15, RZ, RZ, R167 ;  /* 0x000000ffff0f7224 */ /* 0x000fe200078e00a7 */
[----:B------:R-:W-:Y:S01]  /*20e60*/  MOV R14, RZ ;  /* 0x000000ff000e7202 */ /* 0x000fe20000000f00 */
[----:B------:R-:W-:Y:S01]  /*20e70*/  IMAD.MOV.U32 R9, RZ, RZ, 0x1c1f ;  /* 0x00001c1fff097424 */ /* 0x000fe200078e00ff */
[----:B------:R-:W-:Y:S02]  /*20e80*/  MOV R0, 0x20ea0 ;  /* 0x00020ea000007802 */ /* 0x000fe40000000f00 */
[----:B-12---:R-:W-:Y:S05]  /*20e90*/  CALL.REL.NOINC `($__internal_39_$__cuda_sm70_shflsync_idx_p) ;  /* 0x00000a7000007944 */ /* 0x006fea0003c00000 */
[----:B-12---:R-:W-:Y:S05]  /*20ea0*/  BRA `(.L_x_2045) ;  /* 0xffffc94000007947 */ /* 0x006fea000383ffff */
.L_x_1988:
[----:B-1----:R-:W-:Y:S01]  /*20eb0*/  IMAD.MOV.U32 R15, RZ, RZ, R166 ;  /* 0x000000ffff0f7224 */ /* 0x002fe200078e00a6 */
[----:B------:R-:W-:Y:S01]  /*20ec0*/  MOV R14, 0x1 ;  /* 0x00000001000e7802 */ /* 0x000fe20000000f00 */
[----:B----4-:R-:W-:Y:S01]  /*20ed0*/  IMAD.MOV.U32 R9, RZ, RZ, 0x1c1f ;  /* 0x00001c1fff097424 */ /* 0x010fe200078e00ff */
        /* <DEDUP_REMOVED lines=9> */
.L_x_1992:
[----:B------:R-:W-:Y:S01]  /*20f70*/  IMAD.MOV.U32 R15, RZ, RZ, R4 ;  /* 0x000000ffff0f7224 */ /* 0x000fe200078e0004 */
[----:B------:R-:W-:Y:S01]  /*20f80*/  MOV R14, RZ ;  /* 0x000000ff000e7202 */ /* 0x000fe20000000f00 */
[----:B------:R-:W-:Y:S01]  /*20f90*/  IMAD.MOV.U32 R9, RZ, RZ, 0x181f ;  /* 0x0000181fff097424 */ /* 0x000fe200078e00ff */
[----:B------:R-:W-:Y:S02]  /*20fa0*/  MOV R0, 0x20fc0 ;  /* 0x00020fc000007802 */ /* 0x000fe40000000f00 */
[----:B-1----:R-:W-:Y:S05]  /*20fb0*/  CALL.REL.NOINC `($__internal_39_$__cuda_sm70_shflsync_idx_p) ;  /* 0x0000095000007944 */ /* 0x002fea0003c00000 */
[----:B--2---:R-:W-:Y:S01]  /*20fc0*/  MOV R5, R9 ;  /* 0x0000000900057202 */ /* 0x004fe20000000f00 */
[----:B-1----:R-:W-:Y:S05]  /*20fd0*/  BRA `(.L_x_2047) ;  /* 0xffffdec000007947 */ /* 0x002fea000383ffff */
.L_x_1993:
[----:B------:R-:W-:Y:S01]  /*20fe0*/  IMAD.MOV.U32 R15, RZ, RZ, R3 ;  /* 0x000000ffff0f7224 */ /* 0x000fe200078e0003 */
[----:B------:R-:W-:Y:S01]  /*20ff0*/  MOV R14, RZ ;  /* 0x000000ff000e7202 */ /* 0x000fe20000000f00 */
[----:B------:R-:W-:Y:S01]  /*21000*/  IMAD.MOV.U32 R9, RZ, RZ, 0x181f ;  /* 0x0000181fff097424 */ /* 0x000fe200078e00ff */
[----:B------:R-:W-:Y:S02]  /*21010*/  MOV R0, 0x21030 ;  /* 0x0002103000007802 */ /* 0x000fe40000000f00 */
[----:B-123--:R-:W-:Y:S05]  /*21020*/  CALL.REL.NOINC `($__internal_39_$__cuda_sm70_shflsync_idx_p) ;  /* 0x000008e000007944 */ /* 0x00efea0003c00000 */
[----:B-12---:R-:W-:Y:S05]  /*21030*/  BRA `(.L_x_2048) ;  /* 0xffffde8000007947 */ /* 0x006fea000383ffff */
.L_x_1996:
[----:B-1----:R-:W-:Y:S01]  /*21040*/  IMAD.MOV.U32 R15, RZ, RZ, R4 ;  /* 0x000000ffff0f7224 */ /* 0x002fe200078e0004 */
[----:B------:R-:W-:Y:S01]  /*21050*/  MOV R14, 0x1 ;  /* 0x00000001000e7802 */ /* 0x000fe20000000f00 */
[----:B------:R-:W-:Y:S01]  /*21060*/  IMAD.MOV.U32 R9, RZ, RZ, 0x181f ;  /* 0x0000181fff097424 */ /* 0x000fe200078e00ff */
[----:B------:R-:W-:-:S02]  /*21070*/  MOV R0, 0x21090 ;  /* 0x0002109000007802 */ /* 0x000fc40000000f00 */
[----:B--234-:R-:W-:Y:S05]  /*21080*/  CALL.REL.NOINC `($__internal_39_$__cuda_sm70_shflsync_idx_p) ;  /* 0x0000088000007944 */ /* 0x01cfea0003c00000 */
[----:B--2---:R-:W-:Y:S01]  /*21090*/  IMAD.MOV.U32 R5, RZ, RZ, R9 ;  /* 0x000000ffff057224 */ /* 0x004fe200078e0009 */
[----:B-1----:R-:W-:Y:S01]  /*210a0*/  MOV R14, 0x1 ;  /* 0x00000001000e7802 */ /* 0x002fe20000000f00 */
[----:B------:R-:W-:Y:S01]  /*210b0*/  IMAD.MOV.U32 R15, RZ, RZ, R3 ;  /* 0x000000ffff0f7224 */ /* 0x000fe200078e0003 */
[----:B------:R-:W-:-:S02]  /*210c0*/  MOV R9, 0x181f ;  /* 0x0000181f00097802 */ /* 0x000fc40000000f00 */
[----:B------:R-:W-:Y:S02]  /*210d0*/  MOV R0, 0x210f0 ;  /* 0x000210f000007802 */ /* 0x000fe40000000f00 */
[----:B------:R-:W-:Y:S05]  /*210e0*/  CALL.REL.NOINC `($__internal_39_$__cuda_sm70_shflsync_idx_p) ;  /* 0x0000082000007944 */ /* 0x000fea0003c00000 */
[----:B-12---:R-:W-:Y:S05]  /*210f0*/  BRA `(.L_x_2049) ;  /* 0xffffdf3000007947 */ /* 0x006fea000383ffff */
.L_x_1999:
[----:B-1----:R-:W-:Y:S01]  /*21100*/  IMAD.MOV.U32 R15, RZ, RZ, R4 ;  /* 0x000000ffff0f7224 */ /* 0x002fe200078e0004 */
[----:B------:R-:W-:Y:S01]  /*21110*/  MOV R14, 0x2 ;  /* 0x00000002000e7802 */ /* 0x000fe20000000f00 */
[----:B------:R-:W-:Y:S01]  /*21120*/  IMAD.MOV.U32 R9, RZ, RZ, 0x181f ;  /* 0x0000181fff097424 */ /* 0x000fe200078e00ff */
[----:B------:R-:W-:Y:S02]  /*21130*/  MOV R0, 0x21150 ;  /* 0x0002115000007802 */ /* 0x000fe40000000f00 */
[----:B--234-:R-:W-:Y:S05]  /*21140*/  CALL.REL.NOINC `($__internal_39_$__cuda_sm70_shflsync_idx_p) ;  /* 0x000007c000007944 */ /* 0x01cfea0003c00000 */
[----:B--2---:R-:W-:Y:S01]  /*21150*/  MOV R5, R9 ;  /* 0x0000000900057202 */ /* 0x004fe20000000f00 */
[----:B-1----:R-:W-:Y:S05]  /*21160*/  BRA `(.L_x_2050) ;  /* 0xffffdff000007947 */ /* 0x002fea000383ffff */
.L_x_2000:
[----:B-1----:R-:W-:Y:S01]  /*21170*/  IMAD.MOV.U32 R15, RZ, RZ, R3 ;  /* 0x000000ffff0f7224 */ /* 0x002fe200078e0003 */
[----:B------:R-:W-:Y:S01]  /*21180*/  MOV R14, 0x2 ;  /* 0x00000002000e7802 */ /* 0x000fe20000000f00 */
[----:B------:R-:W-:Y:S01]  /*21190*/  IMAD.MOV.U32 R9, RZ, RZ, 0x181f ;  /* 0x0000181fff097424 */ /* 0x000fe200078e00ff */
[----:B------:R-:W-:Y:S02]  /*211a0*/  MOV R0, 0x211c0 ;  /* 0x000211c000007802 */ /* 0x000fe40000000f00 */
[----:B--234-:R-:W-:Y:S05]  /*211b0*/  CALL.REL.NOINC `($__internal_39_$__cuda_sm70_shflsync_idx_p) ;  /* 0x0000075000007944 */ /* 0x01cfea0003c00000 */
[----:B-12---:R-:W-:Y:S05]  /*211c0*/  BRA `(.L_x_2051) ;  /* 0xffffdfb000007947 */ /* 0x006fea000383ffff */
.L_x_2003:
[----:B--2---:R-:W-:Y:S01]  /*211d0*/  IMAD.MOV.U32 R15, RZ, RZ, R4 ;  /* 0x000000ffff0f7224 */ /* 0x004fe200078e0004 */
        /* <DEDUP_REMOVED lines=10> */
[----:B-12---:R-:W-:Y:S05]  /*21280*/  BRA `(.L_x_2052) ;  /* 0xffffe03000007947 */ /* 0x006fea000383ffff */
.L_x_2005:
[----:B------:R-:W-:Y:S01]  /*21290*/  IMAD.MOV.U32 R15, RZ, RZ, R8 ;  /* 0x000000ffff0f7224 */ /* 0x000fe200078e0008 */
[----:B------:R-:W-:Y:S01]  /*212a0*/  MOV R14, RZ ;  /* 0x000000ff000e7202 */ /* 0x000fe20000000f00 */
[----:B---3--:R-:W-:Y:S01]  /*212b0*/  IMAD.MOV.U32 R9, RZ, RZ, 0x1f ;  /* 0x0000001fff097424 */ /* 0x008fe200078e00ff */
[----:B------:R-:W-:Y:S02]  /*212c0*/  MOV R0, 0x212e0 ;  /* 0x000212e000007802 */ /* 0x000fe40000000f00 */
[----:B------:R-:W-:Y:S05]  /*212d0*/  CALL.REL.NOINC `($__internal_39_$__cuda_sm70_shflsync_idx_p) ;  /* 0x0000063000007944 */ /* 0x000fea0003c00000 */
[----:B--2---:R-:W-:Y:S01]  /*212e0*/  MOV R3, R9 ;  /* 0x0000000900037202 */ /* 0x004fe20000000f00 */
[----:B-1----:R-:W-:Y:S05]  /*212f0*/  BRA `(.L_x_2053) ;  /* 0xffffe17000007947 */ /* 0x002fea000383ffff */
.L_x_2006:
[----:B------:R-:W-:Y:S01]  /*21300*/  IMAD.MOV.U32 R15, RZ, RZ, R8 ;  /* 0x000000ffff0f7224 */ /* 0x000fe200078e0008 */
[----:B------:R-:W-:Y:S01]  /*21310*/  MOV R14, 0x1 ;  /* 0x00000001000e7802 */ /* 0x000fe20000000f00 */
[----:B------:R-:W-:Y:S01]  /*21320*/  IMAD.MOV.U32 R9, RZ, RZ, 0x1f ;  /* 0x0000001fff097424 */ /* 0x000fe200078e00ff */
[----:B------:R-:W-:Y:S02]  /*21330*/  MOV R0, 0x21350 ;  /* 0x0002135000007802 */ /* 0x000fe40000000f00 */
[----:B-12---:R-:W-:Y:S05]  /*21340*/  CALL.REL.NOINC `($__internal_39_$__cuda_sm70_shflsync_idx_p) ;  /* 0x000005c000007944 */ /* 0x006fea0003c00000 */
[----:B--2---:R-:W-:Y:S01]  /*21350*/  MOV R8, R9 ;  /* 0x0000000900087202 */ /* 0x004fe20000000f00 */
[----:B-1----:R-:W-:Y:S05]  /*21360*/  BRA `(.L_x_2054) ;  /* 0xffffe12000007947 */ /* 0x002fea000383ffff */
.L_x_2007:
[----:B------:R-:W-:Y:S02]  /*21370*/  MOV R5, 0x1 ;  /* 0x0000000100057802 */ /* 0x000fe40000000f00 */
[----:B------:R-:W-:-:S02]  /*21380*/  MOV R0, 0x213a0 ;  /* 0x000213a000007802 */ /* 0x000fc40000000f00 */
[----:B-12---:R-:W-:Y:S05]  /*21390*/  CALL.REL.NOINC `($__internal_40_$__cuda_sm70_shflsync_up_p) ;  /* 0x000005c000007944 */ /* 0x006fea0003c00000 */
[----:B-12---:R-:W-:Y:S05]  /*213a0*/  BRA `(.L_x_2055) ;  /* 0xffffe20000007947 */ /* 0x006fea000383ffff */
.L_x_2008:
[----:B------:R-:W-:Y:S02]  /*213b0*/  MOV R5, 0x2 ;  /* 0x0000000200057802 */ /* 0x000fe40000000f00 */
[----:B------:R-:W-:-:S02]  /*213c0*/  MOV R0, 0x213e0 ;  /* 0x000213e000007802 */ /* 0x000fc40000000f00 */
[----:B-12---:R-:W-:Y:S05]  /*213d0*/  CALL.REL.NOINC `($__internal_40_$__cuda_sm70_shflsync_up_p) ;  /* 0x0000058000007944 */ /* 0x006fea0003c00000 */
        /* <DEDUP_REMOVED lines=23> */
.L_x_2012:
[----:B---3--:R-:W-:Y:S01]  /*21550*/  IMAD.MOV.U32 R7, RZ, RZ, R6 ;  /* 0x000000ffff077224 */ /* 0x008fe200078e0006 */
[----:B------:R-:W-:Y:S02]  /*21560*/  MOV R5, 0x1 ;  /* 0x0000000100057802 */ /* 0x000fe40000000f00 */
[----:B------:R-:W-:Y:S02]  /*21570*/  MOV R0, 0x21590 ;  /* 0x0002159000007802 */ /* 0x000fe40000000f00 */
[----:B------:R-:W-:Y:S05]  /*21580*/  CALL.REL.NOINC `($__internal_40_$__cuda_sm70_shflsync_up_p) ;  /* 0x000003d000007944 */ /* 0x000fea0003c00000 */
[----:B-12---:R-:W-:Y:S05]  /*21590*/  BRA `(.L_x_2057) ;  /* 0xffffe26000007947 */ /* 0x006fea000383ffff */
.L_x_2013:
[----:B---3--:R-:W-:Y:S01]  /*215a0*/  IMAD.MOV.U32 R7, RZ, RZ, R6 ;  /* 0x000000ffff077224 */ /* 0x008fe200078e0006 */
[----:B------:R-:W-:Y:S02]  /*215b0*/  MOV R5, 0x2 ;  /* 0x0000000200057802 */ /* 0x000fe40000000f00 */
[----:B------:R-:W-:Y:S02]  /*215c0*/  MOV R0, 0x215e0 ;  /* 0x000215e000007802 */ /* 0x000fe40000000f00 */
[----:B------:R-:W-:Y:S05]  /*215d0*/  CALL.REL.NOINC `($__internal_40_$__cuda_sm70_shflsync_up_p) ;  /* 0x0000038000007944 */ /* 0x000fea0003c00000 */
[----:B-12---:R-:W-:Y:S01]  /*215e0*/  SEL R7, R5, RZ, P1 ;  /* 0x000000ff05077207 */ /* 0x006fe20000800000 */
[----:B------:R-:W-:Y:S01]  /*215f0*/  IMAD.MOV.U32 R5, RZ, RZ, 0x4 ;  /* 0x00000004ff057424 */ /* 0x000fe200078e00ff */
[----:B------:R-:W-:-:S03]  /*21600*/  MOV R0, 0x21630 ;  /* 0x0002163000007802 */ /* 0x000fc60000000f00 */
[----:B------:R-:W-:Y:S02]  /*21610*/  IMAD.IADD R7, R6, 0x1, R7 ;  /* 0x0000000106077824 */ /* 0x000fe400078e0207 */
        /* <DEDUP_REMOVED lines=19> */
.L_x_2015:
[----:B------:R-:W-:Y:S02]  /*21750*/  SEL R5, RZ, 0x1, P0 ;  /* 0x00000001ff057807 */ /* 0x000fe40000000000 */
[----:B------:R-:W-:Y:S02]  /*21760*/  MOV R0, 0x21780 ;  /* 0x0002178000007802 */ /* 0x000fe40000000f00 */
[----:B---3--:R-:W-:Y:S05]  /*21770*/  CALL.REL.NOINC `($__internal_41_$__cuda_sm70_votesync_ballot) ;  /* 0x0000023000007944 */ /* 0x008fea0003c00000 */
[----:B------:R-:W-:Y:S05]  /*21780*/  BRA `(.L_x_2059) ;  /* 0xffffe20000007947 */ /* 0x000fea000383ffff */
.L_x_2016:
[----:B------:R-:W-:Y:S01]  /*21790*/  IMAD.MOV.U32 R15, RZ, RZ, R205 ;  /* 0x000000ffff0f7224 */ /* 0x000fe200078e00cd */
[----:B------:R-:W-:Y:S01]  /*217a0*/  MOV R14, R6 ;  /* 0x00000006000e7202 */ /* 0x000fe20000000f00 */
[----:B------:R-:W-:Y:S01]  /*217b0*/  IMAD.MOV.U32 R9, RZ, RZ, 0x1f ;  /* 0x0000001fff097424 */ /* 0x000fe200078e00ff */
[----:B------:R-:W-:Y:S02]  /*217c0*/  MOV R0, 0x217e0 ;  /* 0x000217e000007802 */ /* 0x000fe40000000f00 */
[----:B---3--:R-:W-:Y:S05]  /*217d0*/  CALL.REL.NOINC `($__internal_39_$__cuda_sm70_shflsync_idx_p) ;  /* 0x0000013000007944 */ /* 0x008fea0003c00000 */
[----:B--2---:R-:W-:Y:S01]  /*217e0*/  IMAD.MOV.U32 R205, RZ, RZ, R9 ;  /* 0x000000ffffcd7224 */ /* 0x004fe200078e0009 */
[----:B-1----:R-:W-:Y:S01]  /*217f0*/  MOV R14, R6 ;  /* 0x00000006000e7202 */ /* 0x002fe20000000f00 */
[----:B------:R-:W-:Y:S01]  /*21800*/  IMAD.MOV.U32 R15, RZ, RZ, R4 ;  /* 0x000000ffff0f7224 */ /* 0x000fe200078e0004 */
[----:B------:R-:W-:Y:S02]  /*21810*/  MOV R9, 0x1f ;  /* 0x0000001f00097802 */ /* 0x000fe40000000f00 */
[----:B------:R-:W-:-:S02]  /*21820*/  MOV R0, 0x21840 ;  /* 0x0002184000007802 */ /* 0x000fc40000000f00 */
[----:B------:R-:W-:Y:S05]  /*21830*/  CALL.REL.NOINC `($__internal_39_$__cuda_sm70_shflsync_idx_p) ;  /* 0x000000d000007944 */ /* 0x000fea0003c00000 */
[----:B--2---:R-:W-:Y:S01]  /*21840*/  MOV R4, R9 ;  /* 0x0000000900047202 */ /* 0x004fe20000000f00 */
[----:B-1----:R-:W-:Y:S05]  /*21850*/  BRA `(.L_x_2060) ;  /* 0xffffe18000007947 */ /* 0x002fea000383ffff */
.L_x_2019:
[----:B------:R-:W-:Y:S01]  /*21860*/  IMAD.MOV.U32 R15, RZ, RZ, R7 ;  /* 0x000000ffff0f7224 */ /* 0x000fe200078e0007 */
[----:B------:R-:W-:-:S02]  /*21870*/  MOV R9, 0x1f ;  /* 0x0000001f00097802 */ /* 0x000fc40000000f00 */
[----:B------:R-:W-:Y:S02]  /*21880*/  MOV R0, 0x218a0 ;  /* 0x000218a000007802 */ /* 0x000fe40000000f00 */
[----:B-1234-:R-:W-:Y:S05]  /*21890*/  CALL.REL.NOINC `($__internal_39_$__cuda_sm70_shflsync_idx_p) ;  /* 0x0000007000007944 */ /* 0x01efea0003c00000 */
[----:B--2---:R-:W-:Y:S01]  /*218a0*/  MOV R13, R9 ;  /* 0x00000009000d7202 */ /* 0x004fe20000000f00 */
[----:B-1----:R-:W-:Y:S05]  /*218b0*/  BRA `(.L_x_2018) ;  /* 0xffffe18000007947 */ /* 0x002fea000383ffff */
        .weak           $__internal_38_$__cuda_sm70_shflsync_bfly_p
        .type           $__internal_38_$__cuda_sm70_shflsync_bfly_p,@function
        .size           $__internal_38_$__cuda_sm70_shflsync_bfly_p,($__internal_39_$__cuda_sm70_shflsync_idx_p - $__internal_38_$__cuda_sm70_shflsync_bfly_p)
$__internal_38_$__cuda_sm70_shflsync_bfly_p:
[----:B------:R-:W-:Y:S01]  /*218c0*/  MOV R14, R6 ;  /* 0x00000006000e7202 */ /* 0x000fe20000000f00 */
[----:B------:R-:W-:Y:S04]  /*218d0*/  WARPSYNC R4 ;  /* 0x0000000400007348 */ /* 0x000fe80003800000 */
[----:B------:R-:W-:Y:S01]  /*218e0*/  MOV R15, 0x0 ;  /* 0x00000000000f7802 */ /* 0x000fe20000000f00 */
[----:B------:R1:W2:Y:S03]  /*218f0*/  SHFL.BFLY PT, R7, R8, R7, R5 ;  /* 0x0c00000708077389 */ /* 0x0002a600000e0005 */
[----:B------:R-:W-:Y:S05]  /*21900*/  RET.REL.NODEC R14 `(_ZN7cutlass13device_kernelIN5flash19enable_sm80_to_sm89INS1_16FlashAttnFwdSm80INS1_25CollectiveMainloopFwdSm80ILi8ELi2ELb0EN4cute5tupleIJNS5_1CILi128EEENS7_ILi64EEENS7_ILi192EEEEEELi192ENS_6half_tEfNS_4arch4Sm80ELb0ELb1ELb0ELb1ELb0ELb1ELb1ELb1EEENS1_21CollectiveEpilogueFwdINS6_IJS8_SA_S9_EEENS6_IJNS7_ILi1EEESI_SI_EEESC_SE_Li256ELb1ELb1ELb1ELb0EEENS1_36VarlenDynamicPersistentTileSchedulerILi128ELi64ELi256ELi256ELb1ELb1ELb0ELb1ELb0ELb1EEEEEEEEEvNT_6ParamsE) ;  /* 0xfffde6f00e007950 */ /* 0x000fea0003c3ffff */
        .weak           $__internal_39_$__cuda_sm70_shflsync_idx_p
        .type           $__internal_39_$__cuda_sm70_shflsync_idx_p,@function
        .size           $__internal_39_$__cuda_sm70_shflsync_idx_p,($__internal_40_$__cuda_sm70_shflsync_up_p - $__internal_39_$__cuda_sm70_shflsync_idx_p)
$__internal_39_$__cuda_sm70_shflsync_idx_p:
[----:B------:R-:W-:Y:S01]  /*21910*/  MOV R16, R0 ;  /* 0x0000000000107202 */ /* 0x000fe20000000f00 */
[----:B------:R-:W-:Y:S04]  /*21920*/  WARPSYNC R208 ;  /* 0x000000d000007348 */ /* 0x000fe80003800000 */
[----:B------:R-:W-:Y:S01]  /*21930*/  MOV R17, 0x0 ;  /* 0x0000000000117802 */ /* 0x000fe20000000f00 */
[----:B------:R1:W2:Y:S03]  /*21940*/  SHFL.IDX PT, R9, R15, R14, R9 ;  /* 0x0000000e0f097389 */ /* 0x0002a600000e0009 */
[----:B------:R-:W-:Y:S05]  /*21950*/  RET.REL.NODEC R16 `(_ZN7cutlass13device_kernelIN5flash19enable_sm80_to_sm89INS1_16FlashAttnFwdSm80INS1_25CollectiveMainloopFwdSm80ILi8ELi2ELb0EN4cute5tupleIJNS5_1CILi128EEENS7_ILi64EEENS7_ILi192EEEEEELi192ENS_6half_tEfNS_4arch4Sm80ELb0ELb1ELb0ELb1ELb0ELb1ELb1ELb1EEENS1_21CollectiveEpilogueFwdINS6_IJS8_SA_S9_EEENS6_IJNS7_ILi1EEESI_SI_EEESC_SE_Li256ELb1ELb1ELb1ELb0EEENS1_36VarlenDynamicPersistentTileSchedulerILi128ELi64ELi256ELi256ELb1ELb1ELb0ELb1ELb0ELb1EEEEEEEEEvNT_6ParamsE) ;  /* 0xfffde6a010007950 */ /* 0x000fea0003c3ffff */
        .weak           $__internal_40_$__cuda_sm70_shflsync_up_p
        .type           $__internal_40_$__cuda_sm70_shflsync_up_p,@function
        .size           $__internal_40_$__cuda_sm70_shflsync_up_p,($__internal_41_$__cuda_sm70_votesync_ballot - $__internal_40_$__cuda_sm70_shflsync_up_p)
$__internal_40_$__cuda_sm70_shflsync_up_p:
[----:B------:R-:W-:Y:S01]  /*21960*/  MOV R14, R0 ;  /* 0x00000000000e7202 */ /* 0x000fe20000000f00 */
[----:B------:R-:W-:Y:S04]  /*21970*/  WARPSYNC R209 ;  /* 0x000000d100007348 */ /* 0x000fe80003800000 */
[----:B------:R-:W-:Y:S01]  /*21980*/  MOV R15, 0x0 ;  /* 0x00000000000f7802 */ /* 0x000fe20000000f00 */
[----:B------:R1:W2:Y:S03]  /*21990*/  SHFL.UP PT, R5, R7, R5, R210 ;  /* 0x0400000507057389 */ /* 0x0002a600000e00d2 */
[----:B------:R-:W-:Y:S05]  /*219a0*/  RET.REL.NODEC R14 `(_ZN7cutlass13device_kernelIN5flash19enable_sm80_to_sm89INS1_16FlashAttnFwdSm80INS1_25CollectiveMainloopFwdSm80ILi8ELi2ELb0EN4cute5tupleIJNS5_1CILi128EEENS7_ILi64EEENS7_ILi192EEEEEELi192ENS_6half_tEfNS_4arch4Sm80ELb0ELb1ELb0ELb1ELb0ELb1ELb1ELb1EEENS1_21CollectiveEpilogueFwdINS6_IJS8_SA_S9_EEENS6_IJNS7_ILi1EEESI_SI_EEESC_SE_Li256ELb1ELb1ELb1ELb0EEENS1_36VarlenDynamicPersistentTileSchedulerILi128ELi64ELi256ELi256ELb1ELb1ELb0ELb1ELb0ELb1EEEEEEEEEvNT_6ParamsE) ;  /* 0xfffde6500e007950 */ /* 0x000fea0003c3ffff */
        .weak           $__internal_41_$__cuda_sm70_votesync_ballot
        .type           $__internal_41_$__cuda_sm70_votesync_ballot,@function
        .size           $__internal_41_$__cuda_sm70_votesync_ballot,(.L_x_2504 - $__internal_41_$__cuda_sm70_votesync_ballot)
$__internal_41_$__cuda_sm70_votesync_ballot:
[----:B------:R-:W-:Y:S01]  /*219b0*/  ISETP.NE.U32.AND P0, PT, R5, 0x1, PT ;  /* 0x000000010500780c */ /* 0x000fe20003f05070 */
[----:B------:R-:W-:Y:S01]  /*219c0*/  IMAD.MOV.U32 R8, RZ, RZ, R0 ;  /* 0x000000ffff087224 */ /* 0x000fe200078e0000 */
[----:B------:R-:W-:Y:S04]  /*219d0*/  WARPSYNC R203 ;  /* 0x000000cb00007348 */ /* 0x000fe80003800000 */
[----:B------:R-:W-:-:S07]  /*219e0*/  IMAD.MOV.U32 R9, RZ, RZ, 0x0 ;  /* 0x00000000ff097424 */ /* 0x000fce00078e00ff */
[----:B------:R-:W-:-:S04]  /*219f0*/  VOTE.ANY R6, PT, !P0 ;  /* 0x0000000000067806 */ /* 0x000fc800040e0100 */
[----:B------:R-:W-:Y:S01]  /*21a00*/  LOP3.LUT R5, R6, R203, RZ, 0xc0, !PT ;  /* 0x000000cb06057212 */ /* 0x000fe200078ec0ff */
[----:B------:R-:W-:Y:S06]  /*21a10*/  RET.REL.NODEC R8 `(_ZN7cutlass13device_kernelIN5flash19enable_sm80_to_sm89INS1_16FlashAttnFwdSm80INS1_25CollectiveMainloopFwdSm80ILi8ELi2ELb0EN4cute5tupleIJNS5_1CILi128EEENS7_ILi64EEENS7_ILi192EEEEEELi192ENS_6half_tEfNS_4arch4Sm80ELb0ELb1ELb0ELb1ELb0ELb1ELb1ELb1EEENS1_21CollectiveEpilogueFwdINS6_IJS8_SA_S9_EEENS6_IJNS7_ILi1EEESI_SI_EEESC_SE_Li256ELb1ELb1ELb1ELb0EEENS1_36VarlenDynamicPersistentTileSchedulerILi128ELi64ELi256ELi256ELb1ELb1ELb0ELb1ELb0ELb1EEEEEEEEEvNT_6ParamsE) ;  /* 0xfffde5e008007950 */ /* 0x000fec0003c3ffff */
.L_x_2061:
        /* <DEDUP_REMOVED lines=14> */
.L_x_2504:


//--------------------- .text._ZN7cutlass13device_kernelIN5flash19enable_sm80_to_sm89INS1_16FlashAttnFwdSm80INS1_25CollectiveMainloopFwdSm80ILi8ELi2ELb1EN4cute5tupleIJNS5_1CILi128EEENS7_ILi96EEENS7_ILi192EEEEEELi192ENS_6half_tEfNS_4arch4Sm80ELb1ELb0ELb0ELb0ELb0ELb0ELb1ELb1EEENS1_21CollectiveEpilogueFwdINS6_IJS8_SA_S9_EEENS6_IJNS7_ILi1EEESI_SI_EEESC_SE_Li256ELb0ELb1ELb1ELb0EEENS1_30DynamicPersistentTileSchedulerILi256ELi256ELb1ELb1ELb0EEEEEEEEEvNT_6ParamsE --------------------------
	.section	.text._ZN7cutlass13device_kernelIN5flash19enable_sm80_to_sm89INS1_16FlashAttnFwdSm80INS1_25CollectiveMainloopFwdSm80ILi8ELi2ELb1EN4cute5tupleIJNS5_1CILi128EEENS7_ILi96EEENS7_ILi192EEEEEELi192ENS_6half_tEfNS_4arch4Sm80ELb1ELb0ELb0ELb0ELb0ELb0ELb1ELb1EEENS1_21CollectiveEpilogueFwdINS6_IJS8_SA_S9_EEENS6_IJNS7_ILi1EEESI_SI_EEESC_SE_Li256ELb0ELb1ELb1ELb0EEENS1_30DynamicPersistentTileSchedulerILi256ELi256ELb1ELb1ELb0EEEEEEEEEvNT_6ParamsE,"ax",@progbits
	.sectioninfo	@"SHI_REGISTERS=255"
	.align	128
.text._ZN7cutlass13device_kernelIN5flash19enable_sm80_to_sm89INS1_16FlashAttnFwdSm80INS1_25CollectiveMainloopFwdSm80ILi8ELi2ELb1EN4cute5tupleIJNS5_1CILi128EEENS7_ILi96EEENS7_ILi192EEEEEELi192ENS_6half_tEfNS_4arch4Sm80ELb1ELb0ELb0ELb0ELb0ELb0ELb1ELb1EEENS1_21CollectiveEpilogueFwdINS6_IJS8_SA_S9_EEENS6_IJNS7_ILi1EEESI_SI_EEESC_SE_Li256ELb0ELb1ELb1ELb0EEENS1_30DynamicPersistentTileSchedulerILi256ELi256ELb1ELb1ELb0EEEEEEEEEvNT_6ParamsE:
        .type           _ZN7cutlass13device_kernelIN5flash19enable_sm80_to_sm89INS1_16FlashAttnFwdSm80INS1_25CollectiveMainloopFwdSm80ILi8ELi2ELb1EN4cute5tupleIJNS5_1CILi128EEENS7_ILi96EEENS7_ILi192EEEEEELi192ENS_6half_tEfNS_4arch4Sm80ELb1ELb0ELb0ELb0ELb0ELb0ELb1ELb1EEENS1_21CollectiveEpilogueFwdINS6_IJS8_SA_S9_EEENS6_IJNS7_ILi1EEESI_SI_EEESC_SE_Li256ELb0ELb1ELb1ELb0EEENS1_30DynamicPersistentTileSchedulerILi256ELi256ELb1ELb1ELb0EEEEEEEEEvNT_6ParamsE,@function
        .size           _ZN7cutlass13device_kernelIN5flash19enable_sm80_to_sm89INS1_16FlashAttnFwdSm80INS1_25CollectiveMainloopFwdSm80ILi8ELi2ELb1EN4cute5tupleIJNS5_1CILi128EEENS7_ILi96EEENS7_ILi192EEEEEELi192ENS_6half_tEfNS_4arch4Sm80ELb1ELb0ELb0ELb0ELb0ELb0ELb1ELb1EEENS1_21CollectiveEpilogueFwdINS6_IJS8_SA_S9_EEENS6_IJNS7_ILi1EEESI_SI_EEESC_SE_Li256ELb0ELb1ELb1ELb0EEENS1_30DynamicPersistentTileSchedulerILi256ELi256ELb1ELb1ELb0EEEEEEEEEvNT_6ParamsE,(.L_x_2509 - _ZN7cutlass13device_kernelIN5flash19enable_sm80_to_sm89INS1_16FlashAttnFwdSm80INS1_25CollectiveMainloopFwdSm80ILi8ELi2ELb1EN4cute5tupleIJNS5_1CILi128EEENS7_ILi96EEENS7_ILi192EEEEEELi192ENS_6half_tEfNS_4arch4Sm80ELb1ELb0ELb0ELb0ELb0ELb0ELb1ELb1EEENS1_21CollectiveEpilogueFwdINS6_IJS8_SA_S9_EEENS6_IJNS7_ILi1EEESI_SI_EEESC_SE_Li256ELb0ELb1ELb1ELb0EEENS1_30DynamicPersistentTileSchedulerILi256ELi256ELb1ELb1ELb0EEEEEEEEEvNT_6ParamsE)
        .other          _ZN7cutlass13device_kernelIN5flash19enable_sm80_to_sm89INS1_16FlashAttnFwdSm80INS1_25CollectiveMainloopFwdSm80ILi8ELi2ELb1EN4cute5tupleIJNS5_1CILi128EEENS7_ILi96EEENS7_ILi192EEEEEELi192ENS_6half_tEfNS_4arch4Sm80ELb1ELb0ELb0ELb0ELb0ELb0ELb1ELb1EEENS1_21CollectiveEpilogueFwdINS6_IJS8_SA_S9_EEENS6_IJNS7_ILi1EEESI_SI_EEESC_SE_Li256ELb0ELb1ELb1ELb0EEENS1_30DynamicPersistentTileSchedulerILi256ELi256ELb1ELb1ELb0EEEEEEEEEvNT_6ParamsE,@"STO_CUDA_ENTRY STV_DEFAULT"
_ZN7cutlass13device_kernelIN5flash19enable_sm80_to_sm89INS1_16FlashAttnFwdSm80INS1_25CollectiveMainloopFwdSm80ILi8ELi2ELb1EN4cute5tupleIJNS5_1CILi128EEENS7_ILi96EEENS7_ILi192EEEEEELi192ENS_6half_tEfNS_4arch4Sm80ELb1ELb0ELb0ELb0ELb0ELb0ELb1ELb1EEENS1_21CollectiveEpilogueFwdINS6_IJS8_SA_S9_EEENS6_IJNS7_ILi1EEESI_SI_EEESC_SE_Li256ELb0ELb1ELb1ELb0EEENS1_30DynamicPersistentTileSchedulerILi256ELi256ELb1ELb1ELb0EEEEEEEEEvNT_6ParamsE:
        /* <DEDUP_REMOVED lines=13> */
[----:B------:R-:W-:Y:S02]  /*00d0*/  ULDC.64 UR6, c[0x0][0x118] ;  /* 0x0000460000067ab9 */ /* 0x000fe40000000a00 */
[CC--:B------:R-:W-:Y:S02]  /*00e0*/  LEA.HI R2, R8.reuse, R18.reuse, RZ, 0x4 ;  /* 0x0000001208027211 */ /* 0x0c0fe400078f20ff */
[----:B------:R-:W-:Y:S02]  /*00f0*/  LEA.HI R9, R8, R18, RZ, 0x3 ;  /* 0x0000001208097211 */ /* 0x000fe400078f18ff */
[----:B------:R-:W-:Y:S02]  /*0100*/  SHF.R.S32.HI R3, RZ, 0x4, R2 ;  /* 0x00000004ff037819 */ /* 0x000fe40000011402 */
[----:B------:R-:W-:-:S02]  /*0110*/  SHF.R.S32.HI R6, RZ, 0x3, R9 ;  /* 0x00000003ff067819 */ /* 0x000fc40000011409 */
[----:B------:R-:W-:Y:S02]  /*0120*/  LEA.HI R0, R2, R3, RZ, 0x1 ;  /* 0x0000000302007211 */ /* 0x000fe400078f08ff */
[-C--:B------:R-:W-:Y:S02]  /*0130*/  LEA.HI R4, R8, R18.reuse, RZ, 0x2 ;  /* 0x0000001208047211 */ /* 0x080fe400078f10ff */
[----:B------:R-:W-:Y:S02]  /*0140*/  LOP3.LUT R0, R0, 0xfffffffe, RZ, 0xc0, !PT ;  /* 0xfffffffe00007812 */ /* 0x000fe400078ec0ff */
[-C--:B------:R-:W-:Y:S02]  /*0150*/  LEA.HI R5, R8, R18.reuse, RZ, 0x6 ;  /* 0x0000001208057211 */ /* 0x080fe400078f30ff */
[----:B------:R-:W-:Y:S01]  /*0160*/  LOP3.LUT R4, R4, 0xfffffffc, RZ, 0xc0, !PT ;  /* 0xfffffffc04047812 */ /* 0x000fe200078ec0ff */
[----:B------:R-:W-:Y:S01]  /*0170*/  IMAD.IADD R11, R3, 0x1, -R0 ;  /* 0x00000001030b7824 */ /* 0x000fe200078e0a00 */
[----:B------:R-:W-:Y:S01]  /*0180*/  LOP3.LUT R3, R9, 0xfffffff8, RZ, 0xc0, !PT ;  /* 0xfffffff809037812 */ /* 0x000fe200078ec0ff */
[----:B------:R-:W-:Y:S01]  /*0190*/  IMAD.SHL.U32 R5, R5, 0x8, RZ ;  /* 0x0000000805057824 */ /* 0x000fe200078e00ff */
[----:B------:R-:W-:Y:S01]  /*01a0*/  LOP3.LUT R0, R2, 0xfffffff0, RZ, 0xc0, !PT ;  /* 0xfffffff002007812 */ /* 0x000fe200078ec0ff */
[----:B------:R-:W-:Y:S01]  /*01b0*/  IMAD.SHL.U32 R2, R6, 0x40, RZ ;  /* 0x0000004006027824 */ /* 0x000fe200078e00ff */
[----:B------:R-:W-:Y:S01]  /*01c0*/  LEA.HI R8, R8, R18, RZ, 0x5 ;  /* 0x0000001208087211 */ /* 0x000fe200078f28ff */
[C---:B------:R-:W-:Y:S01]  /*01d0*/  IMAD.IADD R15, R18.reuse, 0x1, -R3 ;  /* 0x00000001120f7824 */ /* 0x040fe200078e0a03 */
[----:B------:R-:W-:Y:S01]  /*01e0*/  LOP3.LUT R6, R5, 0x7ffffe00, RZ, 0xc0, !PT ;  /* 0x7ffffe0005067812 */ /* 0x000fe200078ec0ff */
[----:B------:R-:W-:Y:S01]  /*01f0*/  IMAD.IADD R3, R18, 0x1, -R0 ;  /* 0x0000000112037824 */ /* 0x000fe200078e0a00 */
[----:B------:R-:W-:Y:S01]  /*0200*/  LOP3.LUT R0, R2, 0x1c0, RZ, 0xc0, !PT ;  /* 0x000001c002007812 */ /* 0x000fe200078ec0ff */
[----:B------:R-:W-:Y:S01]  /*0210*/  IMAD.SHL.U32 R16, R15, 0x8, RZ ;  /* 0x000000080f107824 */ /* 0x000fe200078e00ff */
[----:B------:R-:W-:Y:S01]  /*0220*/  SHF.R.S32.HI R214, RZ, 0x5, R8 ;  /* 0x00000005ffd67819 */ /* 0x000fe20000011408 */
[----:B------:R-:W-:Y:S01]  /*0230*/  IMAD.IADD R4, R18, 0x1, -R4 ;  /* 0x0000000112047824 */ /* 0x000fe200078e0a04 */
[----:B------:R-:W-:-:S02]  /*0240*/  SHF.R.S32.HI R7, RZ, 0x1f, R3 ;  /* 0x0000001fff077819 */ /* 0x000fc40000011403 */
[----:B------:R-:W-:Y:S01]  /*0250*/  SHF.R.U32.HI R5, RZ, 0x3, R0 ;  /* 0x00000003ff057819 */ /* 0x000fe20000011600 */
[----:B------:R-:W-:Y:S01]  /*0260*/  STL [R1+0x18], R16 ;  /* 0x0000181001007387 */ /* 0x000fe20000100800 */
[----:B------:R-:W-:Y:S02]  /*0270*/  LOP3.LUT R2, R0, 0x38, R16, 0xf8, !PT ;  /* 0x0000003800027812 */ /* 0x000fe400078ef810 */
[----:B------:R-:W-:Y:S02]  /*0280*/  LEA.HI R0, R4, R4, RZ, 0x1 ;  /* 0x0000000404007211 */ /* 0x000fe400078f08ff */
[----:B------:R-:W-:Y:S02]  /*0290*/  LEA.HI R10, R7, R3, RZ, 0x3 ;  /* 0x00000003070a7211 */ /* 0x000fe400078f18ff */
[----:B------:R-:W-:Y:S02]  /*02a0*/  LOP3.LUT R0, R0, 0x1ffffffe, RZ, 0xc0, !PT ;  /* 0x1ffffffe00007812 */ /* 0x000fe400078ec0ff */
[----:B------:R-:W-:-:S02]  /*02b0*/  LOP3.LUT R13, R6, R2, R5, 0xf6, !PT ;  /* 0x00000002060d7212 */ /* 0x000fc400078ef605 */
[----:B------:R-:W-:Y:S01]  /*02c0*/  SHF.R.S32.HI R2, RZ, 0x1f, R8 ;  /* 0x0000001fff027819 */ /* 0x000fe20000011408 */
[----:B------:R-:W-:Y:S01]  /*02d0*/  IMAD.IADD R12, R4, 0x1, -R0 ;  /* 0x00000001040c7824 */ /* 0x000fe200078e0a00 */
[----:B------:R-:W-:Y:S02]  /*02e0*/  LOP3.LUT R6, R10, 0xfffffff8, RZ, 0xc0, !PT ;  /* 0xfffffff80a067812 */ /* 0x000fe400078ec0ff */
[----:B------:R-:W-:Y:S02]  /*02f0*/  LOP3.LUT R5, R8, 0xffffffe0, RZ, 0xc0, !PT ;  /* 0xffffffe008057812 */ /* 0x000fe400078ec0ff */
[----:B------:R-:W-:Y:S01]  /*0300*/  LEA.HI R0, R2, R214, RZ, 0x3 ;  /* 0x000000d602007211 */ /* 0x000fe200078f18ff */
[----:B------:R-:W-:Y:S02]  /*0310*/  IMAD.IADD R8, R3, 0x1, -R6 ;  /* 0x0000000103087824 */ /* 0x000fe400078e0a06 */
[----:B------:R-:W-:Y:S01]  /*0320*/  IMAD.SHL.U32 R2, R15, 0x40, RZ ;  /* 0x000000400f027824 */ /* 0x000fe200078e00ff */
[----:B------:R-:W-:Y:S01]  /*0330*/  LOP3.LUT R7, R0, 0xffffff8, RZ, 0xc0, !PT ;  /* 0x0ffffff800077812 */ /* 0x000fe200078ec0ff */
[C---:B------:R-:W-:Y:S01]  /*0340*/  IMAD.SHL.U32 R0, R8.reuse, 0x40, RZ ;  /* 0x0000004008007824 */ /* 0x040fe200078e00ff */
[----:B------:R-:W-:Y:S01]  /*0350*/  R2P PR, R8, 0x6 ;  /* 0x0000000608007804 */ /* 0x000fe20000000000 */
[----:B------:R-:W-:Y:S01]  /*0360*/  IMAD.IADD R18, R18, 0x1, -R5 ;  /* 0x0000000112127824 */ /* 0x000fe200078e0a05 */
[----:B------:R-:W-:Y:S01]  /*0370*/  LOP3.LUT R2, R2, 0x1c0, RZ, 0xc0, !PT ;  /* 0x000001c002027812 */ /* 0x000fe200078ec0ff */
[----:B------:R-:W-:Y:S01]  /*0380*/  IMAD.SHL.U32 R3, R11, 0x8, RZ ;  /* 0x000000080b037824 */ /* 0x000fe200078e00ff */
[----:B------:R-:W-:Y:S01]  /*0390*/  LOP3.LUT R0, R0, 0x1c0, RZ, 0xc0, !PT ;  /* 0x000001c000007812 */ /* 0x000fe200078ec0ff */
[----:B------:R-:W-:Y:S01]  /*03a0*/  IMAD.IADD R7, R214, 0x1, -R7 ;  /* 0x00000001d6077824 */ /* 0x000fe200078e0a07 */
[----:B------:R-:W-:-:S02]  /*03b0*/  SHF.R.S32.HI R6, RZ, 0x1f, R18 ;  /* 0x0000001fff067819 */ /* 0x000fc40000011412 */
[----:B------:R-:W-:Y:S02]  /*03c0*/  LOP3.LUT R9, R2, 0x8, R9, 0xf8, !PT ;  /* 0x0000000802097812 */ /* 0x000fe400078ef809 */
[----:B------:R-:W-:Y:S02]  /*03d0*/  SHF.R.U32.HI R4, RZ, 0x3, R2 ;  /* 0x00000003ff047819 */ /* 0x000fe40000011602 */
[----:B------:R-:W-:Y:S01]  /*03e0*/  LOP3.LUT R2, R0, 0x8, R3, 0xf8, !PT ;  /* 0x0000000800027812 */ /* 0x000fe200078ef803 */
[----:B------:R-:W-:Y:S01]  /*03f0*/  IMAD.SHL.U32 R3, R10, 0x40, RZ ;  /* 0x000000400a037824 */ /* 0x000fe200078e00ff */
[----:B------:R-:W-:Y:S02]  /*0400*/  SHF.R.U32.HI R0, RZ, 0x3, R0 ;  /* 0x00000003ff007819 */ /* 0x000fe40000011600 */
[----:B------:R-:W-:Y:S02]  /*0410*/  LEA.HI R6, R6, R18, RZ, 0x2 ;  /* 0x0000001206067211 */ /* 0x000fe400078f10ff */
[----:B------:R-:W-:-:S02]  /*0420*/  LOP3.LUT R0, R2, R0, RZ, 0x3c, !PT ;  /* 0x0000000002007212 */ /* 0x000fc400078e3cff */
[----:B------:R-:W-:Y:S02]  /*0430*/  SHF.R.S32.HI R5, RZ, 0x2, R6 ;  /* 0x00000002ff057819 */ /* 0x000fe40000011406 */
[----:B------:R-:W-:Y:S02]  /*0440*/  LOP3.LUT R0, R0, 0x7ffffe00, R3, 0xf8, !PT ;  /* 0x7ffffe0000007812 */ /* 0x000fe400078ef803 */
[----:B------:R-:W-:Y:S01]  /*0450*/  LOP3.LUT R3, R6, 0x7ffffffc, RZ, 0xc0, !PT ;  /* 0x7ffffffc06037812 */ /* 0x000fe200078ec0ff */
[----:B------:R-:W-:Y:S01]  /*0460*/  IMAD R15, R7, 0x10, R5 ;  /* 0x00000010070f7824 */ /* 0x000fe200078e0205 */
[C---:B------:R-:W-:Y:S01]  /*0470*/  IADD3 R6, R16.reuse, 0x40, RZ ;  /* 0x0000004010067810 */ /* 0x040fe20007ffe0ff */
[----:B------:R-:W-:Y:S01]  /*0480*/  IMAD.SHL.U32 R5, R13, 0x2, RZ ;  /* 0x000000020d057824 */ /* 0x000fe200078e00ff */
[----:B------:R-:W-:Y:S01]  /*0490*/  IADD3 R7, R16, 0x80, RZ ;  /* 0x0000008010077810 */ /* 0x000fe20007ffe0ff */
[----:B------:R-:W-:Y:S01]  /*04a0*/  IMAD.IADD R3, R18, 0x1, -R3 ;  /* 0x0000000112037824 */ /* 0x000fe200078e0a03 */
[----:B------:R-:W-:Y:S01]  /*04b0*/  STL [R1+0x94], R15 ;  /* 0x0000940f01007387 */ /* 0x000fe20000100800 */
[----:B------:R-:W-:-:S02]  /*04c0*/  LOP3.LUT R4, R9, R4, RZ, 0x3c, !PT ;  /* 0x0000000409047212 */ /* 0x000fc400078e3cff */
[----:B------:R-:W-:Y:S01]  /*04d0*/  LEA R212, R0, 0x100, 0x1 ;  /* 0x0000010000d47811 */ /* 0x000fe200078e08ff */
[----:B------:R-:W-:Y:S01]  /*04e0*/  STL [R1+0x70], R14 ;  /* 0x0000700e01007387 */ /* 0x000fe20000100800 */
[----:B------:R-:W-:Y:S01]  /*04f0*/  SEL R209, R209, 0xffffffe0, !P1 ;  /* 0xffffffe0d1d17807 */ /* 0x000fe20004800000 */
[----:B------:R-:W-:Y:S02]  /*0500*/  IMAD R2, R11, 0x200, R4 ;  /* 0x000002000b027824 */ /* 0x000fe400078e0204 */
[----:B------:R1:W-:Y:S01]  /*0510*/  STL [R1+0x20], R6 ;  /* 0x0000200601007387 */ /* 0x0003e20000100800 */
[----:B------:R-:W-:Y:S02]  /*0520*/  IMAD.MOV.U32 R4, RZ, RZ, 0x40 ;  /* 0x00000040ff047424 */ /* 0x000fe400078e00ff */
[----:B------:R-:W-:Y:S01]  /*0530*/  LEA R211, R2, 0x12100, 0x1 ;  /* 0x0001210002d37811 */ /* 0x000fe200078e08ff */
[----:B------:R2:W-:Y:S01]  /*0540*/  STL [R1+0x14], R7 ;  /* 0x0000140701007387 */ /* 0x0005e20000100800 */
[----:B------:R-:W-:Y:S01]  /*0550*/  IMAD R214, R214, 0x800, R212 ;  /* 0x00000800d6d67824 */ /* 0x000fe200078e02d4 */
[----:B------:R-:W-:-:S02]  /*0560*/  SEL R0, R4, 0xffffffc0, !P2 ;  /* 0xffffffc004007807 */ /* 0x000fc40005000000 */
[----:B------:R-:W-:Y:S01]  /*0570*/  STL [R1+0x24], R5 ;  /* 0x0000240501007387 */ /* 0x000fe20000100800 */
[----:B------:R-:W-:Y:S02]  /*0580*/  IMAD.IADD R216, R209, 0x1, R214 ;  /* 0x00000001d1d87824 */ /* 0x000fe400078e02d6 */
[----:B------:R-:W-:Y:S02]  /*0590*/  IMAD.IADD R213, R212, 0x1, R0 ;  /* 0x00000001d4d57824 */ /* 0x000fe400078e0200 */
[C---:B------:R-:W-:Y:S02]  /*05a0*/  IMAD.IADD R216, R0.reuse, 0x1, R216 ;  /* 0x0000000100d87824 */ /* 0x040fe400078e02d8 */
[----:B------:R-:W-:Y:S02]  /*05b0*/  IMAD.IADD R215, R0, 0x1, R214 ;  /* 0x0000000100d77824 */ /* 0x000fe400078e02d6 */
[----:B-1----:R-:W-:Y:S02]  /*05c0*/  IMAD.SHL.U32 R6, R3, 0x2, RZ ;  /* 0x0000000203067824 */ /* 0x002fe400078e00ff */
[----:B------:R-:W-:Y:S01]  /*05d0*/  IMAD R3, R12, 0x8, R15 ;  /* 0x000000080c037824 */ /* 0x000fe200078e020f */
[----:B--2---:R-:W-:-:S02]  /*05e0*/  IADD3 R7, R5, 0x100, RZ ;  /* 0x0000010005077810 */ /* 0x004fc40007ffe0ff */
[----:B------:R-:W-:Y:S02]  /*05f0*/  IADD3 R2, R6, 0xb8, RZ ;  /* 0x000000b806027810 */ /* 0x000fe40007ffe0ff */
[----:B------:R1:W-:Y:S04]  /*0600*/  STL [R1+0x8c], R3 ;  /* 0x00008c0301007387 */ /* 0x0003e80000100800 */
[----:B------:R-:W-:Y:S04]  /*0610*/  STL [R1+0x38], R6 ;  /* 0x0000380601007387 */ /* 0x000fe80000100800 */
[----:B------:R-:W-:Y:S01]  /*0620*/  STL [R1+0x34], R7 ;  /* 0x0000340701007387 */ /* 0x000fe20000100800 */
[----:B-1----:R-:W-:-:S02]  /*0630*/  IADD3 R3, R5, 0x12100, RZ ;  /* 0x0001210005037810 */ /* 0x002fc40007ffe0ff */
[----:B------:R-:W-:-:S03]  /*0640*/  IADD3 R5, R6, 0xa8, RZ ;  /* 0x000000a806057810 */ /* 0x000fc60007ffe0ff */
[----:B------:R1:W-:Y:S01]  /*0650*/  STL [R1+0x30], R3 ;  /* 0x0000300301007387 */ /* 0x0003e20000100800 */
[----:B------:R-:W-:-:S03]  /*0660*/  SHF.R.S32.HI R4, RZ, 0x1f, R5 ;  /* 0x0000001fff047819 */ /* 0x000fc60000011405 */
[----:B------:R-:W-:Y:S01]  /*0670*/  STL [R1+0x7c], R5 ;  /* 0x00007c0501007387 */ /* 0x000fe20000100800 */
[----:B-1----:R-:W-:-:S05]  /*0680*/  IADD3 R3, R6, 0xb0, RZ ;  /* 0x000000b006037810 */ /* 0x002fca0007ffe0ff */
[----:B------:R1:W-:Y:S04]  /*0690*/  STL [R1+0x78], R3 ;  /* 0x0000780301007387 */ /* 0x0003e80000100800 */
[----:B------:R-:W-:Y:S04]  /*06a0*/  STL [R1+0x88], R4 ;  /* 0x0000880401007387 */ /* 0x000fe80000100800 */
[----:B------:R2:W-:Y:S01]  /*06b0*/  STL [R1+0x74], R2 ;  /* 0x0000740201007387 */ /* 0x0005e20000100800 */
[----:B-1----:R-:W-:-:S05]  /*06c0*/  SHF.R.S32.HI R3, RZ, 0x1f, R3 ;  /* 0x0000001fff037819 */ /* 0x002fca0000011403 */
[----:B------:R1:W-:Y:S01]  /*06d0*/  STL [R1+0x84], R3 ;  /* 0x0000840301007387 */ /* 0x0003e20000100800 */
[----:B--2---:R-:W-:-:S05]  /*06e0*/  SHF.R.S32.HI R2, RZ, 0x1f, R2 ;  /* 0x0000001fff027819 */ /* 0x004fca0000011402 */
[----:B------:R1:W-:Y:S02]  /*06f0*/  STL [R1+0x80], R2 ;  /* 0x0000800201007387 */ /* 0x0003e40000100800 */
.L_x_2091:
[----:B------:R-:W2:Y:S01]  /*0700*/  LDL R4, [R1+0x70] ;  /* 0x0000700001047983 */ /* 0x000ea20000100800 */
[----:B------:R-:W-:Y:S01]  /*0710*/  IMAD.MOV.U32 R0, RZ, RZ, c[0x0][0x560] ;  /* 0x00015800ff007624 */ /* 0x000fe200078e00ff */
[----:B------:R-:W-:Y:S01]  /*0720*/  YIELD ;  /* 0x0000000000007946 */ /* 0x000fe20003800000 */
[----:B------:R-:W-:Y:S03]  /*0730*/  BSSY B0, `(.L_x_2062) ;  /* 0x0000016000007945 */ /* 0x000fe60003800000 */
[----:B------:R-:W-:-:S13]  /*0740*/  ISETP.NE.AND P0, PT, R0, 0x1, PT ;  /* 0x000000010000780c */ /* 0x000fda0003f05270 */
[----:B--2---:R-:W-:Y:S01]  /*0750*/  @P0 IMAD.HI.U32 R0, R4, c[0x0][0x564], RZ ;  /* 0x0001590004000a27 */ /* 0x004fe200078e00ff */
[----:B-1----:R-:W-:-:S04]  /*0760*/  MOV R3, R4 ;  /* 0x0000000400037202 */ /* 0x002fc80000000f00 */
[----:B------:R-:W-:-:S04]  /*0770*/  @P0 SHF.R.U32.HI R3, RZ, c[0x0][0x568], R0 ;  /* 0x00015a00ff030a19 */ /* 0x000fc80000011600 */
[----:B------:R-:W-:Y:S01]  /*0780*/  ISETP.GE.AND P0, PT, R3, c[0x0][0x578], PT ;  /* 0x00015e0003007a0c */ /* 0x000fe20003f06270 */
[----:B------:R-:W-:-:S04]  /*0790*/  IMAD.MOV R2, RZ, RZ, -R3 ;  /* 0x000000ffff027224 */ /* 0x000fc800078e0a03 */
        /* <DEDUP_REMOVED lines=9> */
.L_x_2063:
[----:B------:R-:W-:-:S04]  /*0830*/  MOV R0, c[0x0][0x554] ;  /* 0x0001550000007a02 */ /* 0x000fc80000000f00 */
[----:B------:R-:W-:Y:S02]  /*0840*/  ISETP.NE.AND P0, PT, R0, 0x1, PT ;  /* 0x000000010000780c */ /* 0x000fe40003f05270 */
[----:B------:R-:W-:-:S11]  /*0850*/  MOV R0, R2 ;  /* 0x0000000200007202 */ /* 0x000fd60000000f00 */
[----:B------:R-:W-:-:S05]  /*0860*/  @P0 IMAD.HI.U32 R4, R2, c[0x0][0x558], RZ ;  /* 0x0001560002040a27 */ /* 0x000fca00078e00ff */
[----:B------:R-:W-:-:S05]  /*0870*/  @P0 SHF.R.U32.HI R0, RZ, c[0x0][0x55c], R4 ;  /* 0x00015700ff000a19 */ /* 0x000fca0000011604 */
[----:B------:R-:W-:Y:S02]  /*0880*/  IMAD R4, R0, c[0x0][0x554], RZ ;  /* 0x0001550000047a24 */ /* 0x000fe400078e02ff */
.L_x_2064:
[----:B------:R-:W-:Y:S05]  /*0890*/  BSYNC B0 ;  /* 0x0000000000007941 */ /* 0x000fea0003800000 */
.L_x_2062:
        /* <DEDUP_REMOVED lines=28> */
[----:B------:R-:W-:-:S04]  /*0a60*/  IMAD.HI R5, R5, 0x2aaaaaab, RZ ;  /* 0x2aaaaaab05057827 */ /* 0x000fc800078e02ff */
[----:B------:R-:W-:Y:S01]  /*0a70*/  IMAD R0, R3, c[0x0][0x554], R0 ;  /* 0x0001550003007a24 */ /* 0x000fe200078e0200 */
[----:B------:R-:W-:-:S03]  /*0a80*/  SHF.R.U32.HI R3, RZ, 0x1f, R5 ;  /* 0x0000001fff037819 */ /* 0x000fc60000011605 */
[----:B------:R-:W-:Y:S01]  /*0a90*/  @P0 IMAD.HI.U32 R2, R0, c[0x0][0x54c], RZ ;  /* 0x0001530000020a27 */ /* 0x000fe200078e00ff */
[----:B------:R-:W-:-:S03]  /*0aa0*/  LEA.HI.SX32 R3, R5, R3, 0x1c ;  /* 0x0000000305037211 */ /* 0x000fc600078fe2ff */
[----:B------:R-:W-:Y:S01]  /*0ab0*/  IMAD.MOV.U32 R11, RZ, RZ, R0 ;  /* 0x000000ffff0b7224 */ /* 0x000fe200078e0000 */
[----:B------:R-:W-:Y:S01]  /*0ac0*/  @P0 SHF.R.U32.HI R11, RZ, c[0x0][0x550], R2 ;  /* 0x00015400ff0b0a19 */ /* 0x000fe20000011602 */
[----:B------:R-:W-:Y:S01]  /*0ad0*/  IMAD.MOV.U32 R2, RZ, RZ, RZ ;  /* 0x000000ffff027224 */ /* 0x000fe200078e00ff */
[----:B------:R-:W-:Y:S02]  /*0ae0*/  IMNMX R8, R3, UR4, PT ;  /* 0x0000000403087c17 */ /* 0x000fe4000b800200 */
[----:B------:R-:W-:Y:S01]  /*0af0*/  IADD3 R3, -R11, RZ, RZ ;  /* 0x000000ff0b037210 */ /* 0x000fe20007ffe1ff */
[----:B------:R1:W-:Y:S01]  /*0b00*/  STL [R1+0x5c], R11 ;  /* 0x00005c0b01007387 */ /* 0x0003e20000100800 */
[----:B------:R-:W-:-:S03]  /*0b10*/  ISETP.GE.AND P0, PT, R8, 0x1, PT ;  /* 0x000000010800780c */ /* 0x000fc60003f06270 */
[----:B------:R-:W-:-:S05]  /*0b20*/  IMAD R12, R3, c[0x0][0x548], R0 ;  /* 0x00015200030c7a24 */ /* 0x000fca00078e0200 */
[----:B------:R1:W-:Y:S05]  /*0b30*/  STL [R1+0x58], R12 ;  /* 0x0000580c01007387 */ /* 0x0003ea0000100800 */
[----:B------:R-:W-:Y:S05]  /*0b40*/  @!P0 BRA `(.L_x_2066) ;  /* 0x000001f000008947 */ /* 0x000fea0003800000 */
[----:B------:R-:W-:-:S04]  /*0b50*/  SHF.R.U32.HI R0, RZ, 0x10, R10 ;  /* 0x00000010ff007819 */ /* 0x000fc8000001160a */
        /* <DEDUP_REMOVED lines=8> */
[----:B------:R-:W2:Y:S02]  /*0be0*/  F2I.FTZ.U32.TRUNC.NTZ R3, R2 ;  /* 0x0000000200037305 */ /* 0x000ea4000021f000 */
[----:B--2---:R-:W-:-:S04]  /*0bf0*/  IMAD.MOV R2, RZ, RZ, -R3 ;  /* 0x000000ffff027224 */ /* 0x004fc800078e0a03 */
[----:B------:R-:W-:Y:S01]  /*0c00*/  IMAD.MOV.U32 R6, RZ, RZ, R2 ;  /* 0x000000ffff067224 */ /* 0x000fe200078e0002 */
[----:B------:R-:W-:-:S03]  /*0c10*/  IABS R2, R0 ;  /* 0x0000000000027213 */ /* 0x000fc60000000000 */
[----:B------:R-:W-:Y:S02]  /*0c20*/  IMAD R6, R6, R4, RZ ;  /* 0x0000000406067224 */ /* 0x000fe400078e02ff */
[----:B------:R-:W-:Y:S02]  /*0c30*/  IMAD.MOV R7, RZ, RZ, -R2 ;  /* 0x000000ffff077224 */ /* 0x000fe400078e0a02 */
[----:B------:R-:W-:-:S04]  /*0c40*/  IMAD.MOV.U32 R2, RZ, RZ, RZ ;  /* 0x000000ffff027224 */ /* 0x000fc800078e00ff */
        /* <DEDUP_REMOVED lines=15> */
.L_x_2066:
[----:B------:R-:W-:Y:S05]  /*0d40*/  BSYNC B0 ;  /* 0x0000000000007941 */ /* 0x000fea0003800000 */
.L_x_2065:
[----:B------:R-:W-:Y:S01]  /*0d50*/  LOP3.LUT R0, R10, 0xffff, RZ, 0xc0, !PT ;  /* 0x0000ffff0a007812 */ /* 0x000fe200078ec0ff */
[----:B------:R-:W-:Y:S01]  /*0d60*/  CS2R R16, SRZ ;  /* 0x0000000000107805 */ /* 0x000fe2000001ff00 */
[----:B------:R-:W-:Y:S01]  /*0d70*/  CS2R R98, SRZ ;  /* 0x0000000000627805 */ /* 0x000fe2000001ff00 */
[----:B------:R-:W-:Y:S01]  /*0d80*/  CS2R R96, SRZ ;  /* 0x0000000000607805 */ /* 0x000fe2000001ff00 */
        /* <DEDUP_REMOVED lines=53> */
[----:B--2---:R-:W-:Y:S01]  /*10e0*/  ISETP.NE.U32.AND P0, PT, RZ, c[0x0][0x340], PT ;  /* 0x0000d000ff007a0c */ /* 0x004fe20003f05070 */
[----:B------:R-:W2:Y:S04]  /*10f0*/  LDL.64 R4, [R1+0x18] ;  /* 0x0000180001047983 */ /* 0x000ea80000100a00 */
[----:B------:R3:W2:Y:S01]  /*1100*/  LDL.64 R200, [R1+0x18] ;  /* 0x0000180001c87983 */ /* 0x0006a20000100a00 */
[----:B------:R-:W-:-:S03]  /*1110*/  ISETP.NE.AND.EX P0, PT, RZ, c[0x0][0x344], PT, P0 ;  /* 0x0000d100ff007a0c */ /* 0x000fc60003f05300 */
[----:B------:R-:W4:Y:S04]  /*1120*/  LDL R143, [R1+0x20] ;  /* 0x00002000018f7983 */ /* 0x000f280000100800 */
[----:B------:R-:W5:Y:S04]  /*1130*/  LDL R142, [R1+0x14] ;  /* 0x00001400018e7983 */ /* 0x000f680000100800 */
[----:B------:R-:W1:Y:S02]  /*1140*/  S2R R13, SR_TID.X ;  /* 0x00000000000d7919 */ /* 0x000e640000002100 */
[----:B------:R-:W-:-:S05]  /*1150*/  @P0 MOV R2, 0x4 ;  /* 0x0000000400020802 */ /* 0x000fca0000000f00 */
[----:B------:R-:W-:-:S05]  /*1160*/  @P0 IMAD.WIDE R2, R11, R2, c[0x0][0x340] ;  /* 0x0000d0000b020625 */ /* 0x000fca00078e0202 */
[----:B------:R3:W4:Y:S01]  /*1170*/  @P0 LDG.E R9, [R2.64] ;  /* 0x0000000602090981 */ /* 0x000722000c1e1900 */
[----:B-1----:R-:W-:-:S04]  /*1180*/  SHF.R.S32.HI R26, RZ, 0x1f, R13 ;  /* 0x0000001fff1a7819 */ /* 0x002fc8000001140d */
[----:B------:R-:W-:-:S04]  /*1190*/  LEA.HI R26, R26, R13, RZ, 0x3 ;  /* 0x0000000d1a1a7211 */ /* 0x000fc800078f18ff */
[----:B------:R-:W-:-:S04]  /*11a0*/  SHF.R.S32.HI R26, RZ, 0x3, R26 ;  /* 0x00000003ff1a7819 */ /* 0x000fc8000001141a */
[----:B------:R-:W-:-:S05]  /*11b0*/  SHF.R.S32.HI R0, RZ, 0x1f, R26 ;  /* 0x0000001fff007819 */ /* 0x000fca000001141a */
[C---:B---3--:R-:W-:Y:S02]  /*11c0*/  IMAD R2, R0.reuse, c[0x0][0x1e0], RZ ;  /* 0x0000780000027a24 */ /* 0x048fe400078e02ff */
[----:B------:R-:W-:Y:S01]  /*11d0*/  IMAD R0, R0, c[0x0][0x208], RZ ;  /* 0x0000820000007a24 */ /* 0x000fe200078e02ff */
[----:B------:R-:W-:Y:S01]  /*11e0*/  SHF.R.S32.HI R10, RZ, 0x1f, R12 ;  /* 0x0000001fff0a7819 */ /* 0x000fe2000001140c */
[C---:B------:R-:W-:Y:S02]  /*11f0*/  IMAD R6, R26.reuse, c[0x0][0x1e4], R2 ;  /* 0x000079001a067a24 */ /* 0x040fe400078e0202 */
[----:B------:R-:W-:Y:S01]  /*1200*/  IMAD R0, R26, c[0x0][0x20c], R0 ;  /* 0x000083001a007a24 */ /* 0x000fe200078e0200 */
[----:B------:R-:W-:Y:S01]  /*1210*/  SHF.R.S32.HI R8, RZ, 0x1f, R11 ;  /* 0x0000001fff087819 */ /* 0x000fe2000001140b */
[----:B------:R-:W-:Y:S01]  /*1220*/  WARPSYNC 0xffffffff ;  /* 0xffffffff00007948 */ /* 0x000fe20003800000 */
[----:B------:R-:W-:Y:S02]  /*1230*/  IADD3 R188, R209, R214, RZ ;  /* 0x000000d6d1bc7210 */ /* 0x000fe40007ffe0ff */
[----:B--2---:R-:W-:-:S04]  /*1240*/  MOV R200, R4 ;  /* 0x0000000400c87202 */ /* 0x004fc80000000f00 */
[----:B------:R-:W-:-:S05]  /*1250*/  SHF.R.S32.HI R201, RZ, 0x1f, R200 ;  /* 0x0000001fffc97819 */ /* 0x000fca00000114c8 */
[----:B------:R-:W-:-:S04]  /*1260*/  IMAD.WIDE.U32 R4, R26, c[0x0][0x1e0], R200 ;  /* 0x000078001a047a25 */ /* 0x000fc800078e00c8 */
[----:B------:R-:W-:Y:S01]  /*1270*/  IMAD.WIDE.U32 R2, R26, c[0x0][0x208], R200 ;  /* 0x000082001a027a25 */ /* 0x000fe200078e00c8 */
[----:B------:R-:W-:-:S03]  /*1280*/  IADD3 R5, R5, R6, RZ ;  /* 0x0000000605057210 */ /* 0x000fc60007ffe0ff */
[----:B------:R-:W-:Y:S02]  /*1290*/  IMAD.IADD R3, R3, 0x1, R0 ;  /* 0x0000000103037824 */ /* 0x000fe400078e0200 */
[C---:B------:R-:W-:Y:S02]  /*12a0*/  IMAD R6, R10.reuse, c[0x0][0x1e8], RZ ;  /* 0x00007a000a067a24 */ /* 0x040fe400078e02ff */
[----:B------:R-:W-:Y:S02]  /*12b0*/  IMAD R0, R10, c[0x0][0x210], RZ ;  /* 0x000084000a007a24 */ /* 0x000fe400078e02ff */
[C---:B------:R-:W-:Y:S02]  /*12c0*/  IMAD R6, R12.reuse, c[0x0][0x1ec], R6 ;  /* 0x00007b000c067a24 */ /* 0x040fe400078e0206 */
[----:B------:R-:W-:-:S04]  /*12d0*/  IMAD.WIDE.U32 R4, R12, c[0x0][0x1e8], R4 ;  /* 0x00007a000c047a25 */ /* 0x000fc800078e0004 */
[C---:B------:R-:W-:Y:S02]  /*12e0*/  IMAD R0, R12.reuse, c[0x0][0x214], R0 ;  /* 0x000085000c007a24 */ /* 0x040fe400078e0200 */
[----:B------:R-:W-:Y:S01]  /*12f0*/  IMAD.WIDE.U32 R2, R12, c[0x0][0x210], R2 ;  /* 0x000084000c027a25 */ /* 0x000fe200078e0002 */
[----:B------:R-:W-:-:S04]  /*1300*/  IADD3 R7, R5, R6, RZ ;  /* 0x0000000605077210 */ /* 0x000fc80007ffe0ff */
[----:B------:R-:W-:Y:S01]  /*1310*/  IADD3 R5, R3, R0, RZ ;  /* 0x0000000003057210 */ /* 0x000fe20007ffe0ff */
[----:B------:R-:W-:Y:S01]  /*1320*/  IMAD.MOV.U32 R6, RZ, RZ, R4 ;  /* 0x000000ffff067224 */ /* 0x000fe200078e0004 */
[----:B----4-:R-:W-:Y:S01]  /*1330*/  @P0 SHF.R.S32.HI R3, RZ, 0x1f, R9 ;  /* 0x0000001fff030819 */ /* 0x010fe20000011409 */
[----:B------:R-:W-:Y:S01]  /*1340*/  @!P0 IMAD.MOV.U32 R3, RZ, RZ, R8 ;  /* 0x000000ffff038224 */ /* 0x000fe200078e0008 */
[----:B------:R-:W-:Y:S02]  /*1350*/  MOV R4, R2 ;  /* 0x0000000200047202 */ /* 0x000fe40000000f00 */
[----:B------:R-:W-:Y:S01]  /*1360*/  @P0 MOV R2, R9 ;  /* 0x0000000900020202 */ /* 0x000fe20000000f00 */
[C---:B------:R-:W-:Y:S01]  /*1370*/  IMAD R0, R3.reuse, c[0x0][0x1f0], RZ ;  /* 0x00007c0003007a24 */ /* 0x040fe200078e02ff */
[----:B------:R-:W-:Y:S01]  /*1380*/  @!P0 MOV R2, R11 ;  /* 0x0000000b00028202 */ /* 0x000fe20000000f00 */
[----:B------:R-:W-:-:S04]  /*1390*/  IMAD R3, R3, c[0x0][0x218], RZ ;  /* 0x0000860003037a24 */ /* 0x000fc800078e02ff */
[----:B------:R-:W-:-:S04]  /*13a0*/  IMAD.WIDE.U32 R22, R2, c[0x0][0x1f0], R6 ;  /* 0x00007c0002167a25 */ /* 0x000fc800078e0006 */
[----:B------:R-:W-:-:S04]  /*13b0*/  IMAD.WIDE.U32 R24, R2, c[0x0][0x218], R4 ;  /* 0x0000860002187a25 */ /* 0x000fc800078e0004 */
[C---:B------:R-:W-:Y:S02]  /*13c0*/  IMAD R0, R2.reuse, c[0x0][0x1f4], R0 ;  /* 0x00007d0002007a24 */ /* 0x040fe400078e0200 */
[----:B------:R-:W-:Y:S01]  /*13d0*/  IMAD R2, R2, c[0x0][0x21c], R3 ;  /* 0x0000870002027a24 */ /* 0x000fe200078e0203 */
[----:B------:R1:W-:Y:S02]  /*13e0*/  STL [R1+0x1c], R201 ;  /* 0x00001cc901007387 */ /* 0x0003e40000100800 */
[----:B------:R-:W-:Y:S02]  /*13f0*/  IADD3 R20, R23, R0, RZ ;  /* 0x0000000017147210 */ /* 0x000fe40007ffe0ff */
[----:B------:R-:W-:Y:S01]  /*1400*/  IADD3 R21, R25, R2, RZ ;  /* 0x0000000219157210 */ /* 0x000fe20007ffe0ff */
[----:B------:R1:W-:Y:S04]  /*1410*/  STL.64 [R1+0x48], R22 ;  /* 0x0000481601007387 */ /* 0x0003e80000100a00 */
[----:B------:R1:W-:Y:S04]  /*1420*/  STL.64 [R1+0x40], R24 ;  /* 0x0000401801007387 */ /* 0x0003e80000100a00 */
[----:B------:R1:W-:Y:S04]  /*1430*/  STL [R1+0x50], R21 ;  /* 0x0000501501007387 */ /* 0x0003e80000100800 */
[----:B------:R1:W-:Y:S01]  /*1440*/  STL [R1+0x54], R20 ;  /* 0x0000541401007387 */ /* 0x0003e20000100800 */
[----:B-----5:R-:W-:-:S02]  /*1450*/  SHF.R.S32.HI R17, RZ, 0x1f, R142 ;  /* 0x0000001fff117819 */ /* 0x020fc4000001148e */
[----:B------:R-:W-:Y:S02]  /*1460*/  SHF.R.S32.HI R16, RZ, 0x1f, R143 ;  /* 0x0000001fff107819 */ /* 0x000fe4000001148f */
[----:B------:R-:W2:Y:S01]  /*1470*/  LDL R19, [R1+0x24] ;  /* 0x0000240001137983 */ /* 0x000ea20000100800 */
[----:B------:R-:W-:Y:S01]  /*1480*/  SHF.R.S32.HI R141, RZ, 0x1f, R13 ;  /* 0x0000001fff8d7819 */ /* 0x000fe2000001140d */
[----:B------:R-:W-:Y:S02]  /*1490*/  IMAD R5, R10, c[0x0][0x1b8], RZ ;  /* 0x00006e000a057a24 */ /* 0x000fe400078e02ff */
[----:B------:R-:W-:Y:S01]  /*14a0*/  IMAD.WIDE.U32 R2, R12, c[0x0][0x1b8], RZ ;  /* 0x00006e000c027a25 */ /* 0x000fe200078e00ff */
[----:B------:R-:W-:-:S03]  /*14b0*/  LEA.HI R141, R141, R13, RZ, 0x3 ;  /* 0x0000000d8d8d7211 */ /* 0x000fc600078f18ff */
[----:B------:R-:W-:Y:S01]  /*14c0*/  IMAD R5, R12, c[0x0][0x1bc], R5 ;  /* 0x00006f000c057a24 */ /* 0x000fe200078e0205 */
[----:B------:R-:W-:Y:S01]  /*14d0*/  LOP3.LUT R141, R141, 0xfffffff8, RZ, 0xc0, !PT ;  /* 0xfffffff88d8d7812 */ /* 0x000fe200078ec0ff */
[----:B------:R-:W-:Y:S02]  /*14e0*/  IMAD R6, R8, c[0x0][0x1c0], RZ ;  /* 0x0000700008067a24 */ /* 0x000fe400078e02ff */
[----:B------:R-:W-:Y:S02]  /*14f0*/  IMAD.IADD R3, R3, 0x1, R5 ;  /* 0x0000000103037824 */ /* 0x000fe400078e0205 */
[----:B------:R-:W-:Y:S02]  /*1500*/  IMAD.IADD R141, R13, 0x1, -R141 ;  /* 0x000000010d8d7824 */ /* 0x000fe400078e0a8d */
[----:B------:R-:W-:-:S04]  /*1510*/  IMAD.WIDE.U32 R2, R11, c[0x0][0x1c0], R2 ;  /* 0x000070000b027a25 */ /* 0x000fc800078e0002 */
[----:B------:R-:W-:-:S04]  /*1520*/  IMAD R4, R141, 0x20, R26 ;  /* 0x000000208d047824 */ /* 0x000fc800078e021a */
[----:B------:R-:W-:-:S04]  /*1530*/  IMAD.IADD R4, R140, 0x1, R4 ;  /* 0x000000018c047824 */ /* 0x000fc800078e0204 */
[----:B------:R-:W-:-:S04]  /*1540*/  @P2 IMAD.HI.U32 R7, R4, c[0x0][0x2c8], RZ ;  /* 0x0000b20004072a27 */ /* 0x000fc800078e00ff */
[----:B------:R-:W-:Y:S01]  /*1550*/  IMAD.MOV.U32 R0, RZ, RZ, R4 ;  /* 0x000000ffff007224 */ /* 0x000fe200078e0004 */
[----:B------:R-:W-:Y:S01]  /*1560*/  @P2 SHF.R.U32.HI R0, RZ, c[0x0][0x2cc], R7 ;  /* 0x0000b300ff002a19 */ /* 0x000fe20000011607 */
[----:B------:R-:W-:-:S03]  /*1570*/  IMAD R7, R11, c[0x0][0x1c4], R6 ;  /* 0x000071000b077a24 */ /* 0x000fc600078e0206 */
[--C-:B------:R-:W-:Y:S01]  /*1580*/  SHF.R.S32.HI R6, RZ, 0x1f, R0.reuse ;  /* 0x0000001fff067819 */ /* 0x100fe20000011400 */
[----:B------:R-:W-:-:S04]  /*1590*/  IMAD.MOV R5, RZ, RZ, -R0 ;  /* 0x000000ffff057224 */ /* 0x000fc800078e0a00 */
[----:B------:R-:W-:Y:S02]  /*15a0*/  IMAD R4, R5, c[0x0][0x2c4], R4 ;  /* 0x0000b10005047a24 */ /* 0x000fe400078e0204 */
[----:B------:R-:W-:Y:S02]  /*15b0*/  IMAD R5, R6, c[0x0][0x1b0], RZ ;  /* 0x00006c0006057a24 */ /* 0x000fe400078e02ff */
[----:B------:R-:W-:Y:S02]  /*15c0*/  IMAD.IADD R3, R3, 0x1, R7 ;  /* 0x0000000103037824 */ /* 0x000fe400078e0207 */
[C---:B------:R-:W-:Y:S01]  /*15d0*/  IMAD R6, R0.reuse, c[0x0][0x1b4], R5 ;  /* 0x00006d0000067a24 */ /* 0x040fe200078e0205 */
[----:B------:R-:W-:Y:S01]  /*15e0*/  SHF.R.S32.HI R5, RZ, 0x1f, R4 ;  /* 0x0000001fff057819 */ /* 0x000fe20000011404 */
[----:B------:R-:W-:-:S04]  /*15f0*/  IMAD.WIDE.U32 R2, R0, c[0x0][0x1b0], R2 ;  /* 0x00006c0000027a25 */ /* 0x000fc800078e0002 */
[----:B------:R-:W-:Y:S02]  /*1600*/  IMAD R0, R5, c[0x0][0x1a8], RZ ;  /* 0x00006a0005007a24 */ /* 0x000fe400078e02ff */
[----:B------:R-:W-:Y:S02]  /*1610*/  IMAD.IADD R3, R3, 0x1, R6 ;  /* 0x0000000103037824 */ /* 0x000fe400078e0206 */
[C---:B------:R-:W-:Y:S02]  /*1620*/  IMAD R0, R4.reuse, c[0x0][0x1ac], R0 ;  /* 0x00006b0004007a24 */ /* 0x040fe400078e0200 */
[----:B------:R-:W-:-:S04]  /*1630*/  IMAD.WIDE.U32 R2, R4, c[0x0][0x1a8], R2 ;  /* 0x00006a0004027a25 */ /* 0x000fc800078e0002 */
[----:B------:R-:W-:Y:S01]  /*1640*/  IMAD.IADD R12, R3, 0x1, R0 ;  /* 0x00000001030c7824 */ /* 0x000fe200078e0200 */
[----:B------:R-:W-:-:S04]  /*1650*/  LEA R0, P0, R2, c[0x0][0x160], 0x1 ;  /* 0x0000580002007a11 */ /* 0x000fc800078008ff */
[----:B------:R-:W-:Y:S02]  /*1660*/  LEA.HI.X R12, R2, c[0x0][0x164], R12, 0x1, P0 ;  /* 0x00005900020c7a11 */ /* 0x000fe400000f0c0c */
[----:B------:R-:W3:Y:S04]  /*1670*/  SHFL.IDX PT, R2, R0, RZ, 0x181f ;  /* 0x00181fff00027589 */ /* 0x000ee800000e0000 */
[----:B------:R-:W4:Y:S01]  /*1680*/  SHFL.IDX PT, R3, R12, RZ, 0x181f ;  /* 0x00181fff0c037589 */ /* 0x000f2200000e0000 */
[----:B------:R-:W-:Y:S02]  /*1690*/  IMAD R18, R18, c[0x0][0x168], RZ ;  /* 0x00005a0012127a24 */ /* 0x000fe400078e02ff */
[----:B------:R-:W-:Y:S01]  /*16a0*/  IMAD.IADD R11, R26, 0x1, R140 ;  /* 0x000000011a0b7824 */ /* 0x000fe200078e028c */
[----:B------:R-:W5:Y:S04]  /*16b0*/  SHFL.IDX PT, R6, R0, 0x1, 0x181f ;  /* 0x00381f0000067f89 */ /* 0x000f6800000e0000 */
[----:B------:R-:W-:-:S02]  /*16c0*/  ISETP.GE.AND P5, PT, R11, R18, PT ;  /* 0x000000120b00720c */ /* 0x000fc40003fa6270 */
[----:B------:R-:W-:Y:S01]  /*16d0*/  ISETP.GE.AND P6, PT, R200, c[0x0][0x198], PT ;  /* 0x00006600c8007a0c */ /* 0x000fe20003fc6270 */
[----:B------:R-:W1:Y:S01]  /*16e0*/  SHFL.IDX PT, R7, R12, 0x1, 0x181f ;  /* 0x00381f000c077f89 */ /* 0x000e6200000e0000 */
[----:B------:R-:W-:Y:S02]  /*16f0*/  IADD3 R9, R11, 0x20, RZ ;  /* 0x000000200b097810 */ /* 0x000fe40007ffe0ff */
[----:B------:R-:W-:Y:S02]  /*1700*/  ISETP.GE.AND P3, PT, R143, c[0x0][0x198], PT ;  /* 0x000066008f007a0c */ /* 0x000fe40003f66270 */
[----:B------:R-:W-:Y:S01]  /*1710*/  ISETP.GE.AND P1, PT, R142, c[0x0][0x198], PT ;  /* 0x000066008e007a0c */ /* 0x000fe20003f26270 */
[----:B------:R-:W-:Y:S01]  /*1720*/  BAR.SYNC.DEFER_BLOCKING 0x0 ;  /* 0x0000000000007b1d */ /* 0x000fe20000010000 */
[----:B------:R-:W-:-:S03]  /*1730*/  ISETP.GE.AND P4, PT, R9, R18, PT ;  /* 0x000000120900720c */ /* 0x000fc60003f86270 */
[----:B---3--:R-:W-:Y:S01]  /*1740*/  @!P5 LEA R8, P0, R143, R2, 0x1 ;  /* 0x000000028f08d211 */ /* 0x008fe200078008ff */
[----:B----4-:R-:W-:-:S03]  /*1750*/  @!P5 IMAD.WIDE R4, R200, 0x2, R2 ;  /* 0x00000002c804d825 */ /* 0x010fc600078e0202 */
[----:B------:R-:W-:Y:S02]  /*1760*/  @!P5 LEA.HI.X R9, R143, R3, R16, 0x1, P0 ;  /* 0x000000038f09d211 */ /* 0x000fe400000f0c10 */
[----:B------:R-:W-:-:S04]  /*1770*/  @!P5 LEA R2, P0, R142, R2, 0x1 ;  /* 0x000000028e02d211 */ /* 0x000fc800078008ff */
[----:B------:R-:W-:Y:S02]  /*1780*/  @!P5 LEA.HI.X R3, R142, R3, R17, 0x1, P0 ;  /* 0x000000038e03d211 */ /* 0x000fe400000f0c11 */
[----:B-----5:R-:W-:Y:S02]  /*1790*/  @!P4 LEA R10, P0, R143, R6, 0x1 ;  /* 0x000000068f0ac211 */ /* 0x020fe400078008ff */
[----:B------:R-:W-:Y:S01]  /*17a0*/  IADD3 R13, R11, 0x60, RZ ;  /* 0x000000600b0d7810 */ /* 0x000fe20007ffe0ff */
[----:B-1----:R-:W-:-:S04]  /*17b0*/  @!P4 IMAD.WIDE R14, R200, 0x2, R6 ;  /* 0x00000002c80ec825 */ /* 0x002fc800078e0206 */
[----:B------:R-:W-:-:S04]  /*17c0*/  IMAD.MOV.U32 R100, RZ, RZ, -0x60 ;  /* 0xffffffa0ff647424 */ /* 0x000fc800078e00ff */
[----:B------:R-:W-:Y:S02]  /*17d0*/  IMAD R100, R207, R100, 0x60 ;  /* 0x00000060cf647424 */ /* 0x000fe400078e0264 */
[----:B------:R-:W-:Y:S02]  /*17e0*/  IMAD.MOV.U32 R23, RZ, RZ, R20 ;  /* 0x000000ffff177224 */ /* 0x000fe400078e0014 */
[----:B------:R-:W-:Y:S01]  /*17f0*/  IMAD.MOV.U32 R20, RZ, RZ, c[0x0][0x1e0] ;  /* 0x00007800ff147624 */ /* 0x000fe200078e00ff */
[----:B------:R-:W-:Y:S01]  /*1800*/  @!PT LDS RZ, [RZ] ;  /* 0x00000000fffff984 */ /* 0x000fe20000000800 */
[----:B------:R-:W-:Y:S01]  /*1810*/  @!PT LDS RZ, [RZ] ;  /* 0x00000000fffff984 */ /* 0x000fe20000000800 */
[----:B------:R-:W-:Y:S01]  /*1820*/  @!PT LDS RZ, [RZ] ;  /* 0x00000000fffff984 */ /* 0x000fe20000000800 */
[----:B--2---:R1:W-:Y:S04]  /*1830*/  @!P5 LDGSTS.E.BYPASS.LTC128B.128 [R19+0x100], [R4.64], !P6 ;  /* 0x001000000413dfae */ /* 0x0043e8000f101d46 */
[----:B------:R2:W-:Y:S04]  /*1840*/  @!P5 LDGSTS.E.BYPASS.LTC128B.128 [R19+0x4100], [R8.64], !P3 ;  /* 0x041000000813dfae */ /* 0x0005e8000d901d46 */
[----:B------:R3:W-:Y:S04]  /*1850*/  @!P5 LDGSTS.E.BYPASS.LTC128B.128 [R19+0x8100], [R2.64], !P1 ;  /* 0x081000000213dfae */ /* 0x0007e8000c901d46 */
[----:B------:R4:W-:Y:S04]  /*1860*/  @!P4 LDGSTS.E.BYPASS.LTC128B.128 [R19+0x1100], [R14.64], !P6 ;  /* 0x011000000e13cfae */ /* 0x0009e8000f101d46 */
[----:B-1----:R-:W1:Y:S04]  /*1870*/  SHFL.IDX PT, R4, R0, 0x2, 0x181f ;  /* 0x00581f0000047f89 */ /* 0x002e6800000e0000 */
[----:B------:R-:W5:Y:S01]  /*1880*/  SHFL.IDX PT, R5, R12, 0x2, 0x181f ;  /* 0x00581f000c057f89 */ /* 0x000f6200000e0000 */
[----:B--2---:R-:W-:-:S03]  /*1890*/  IADD3 R8, R11, 0x40, RZ ;  /* 0x000000400b087810 */ /* 0x004fc60007ffe0ff */
[----:B---3--:R-:W2:Y:S01]  /*18a0*/  SHFL.IDX PT, R2, R0, 0x3, 0x181f ;  /* 0x00781f0000027f89 */ /* 0x008ea200000e0000 */
[----:B------:R-:W-:Y:S02]  /*18b0*/  ISETP.GE.AND P5, PT, R8, R18, PT ;  /* 0x000000120800720c */ /* 0x000fe40003fa6270 */
[----:B------:R-:W-:Y:S01]  /*18c0*/  @!P4 LEA.HI.X R11, R143, R7, R16, 0x1, P0 ;  /* 0x000000078f0bc211 */ /* 0x000fe200000f0c10 */
[----:B------:R3:W1:Y:S01]  /*18d0*/  SHFL.IDX PT, R3, R12, 0x3, 0x181f ;  /* 0x00781f000c037f89 */ /* 0x00066200000e0000 */
[----:B------:R-:W-:-:S03]  /*18e0*/  @!P4 LEA R8, P0, R142, R6, 0x1 ;  /* 0x000000068e08c211 */ /* 0x000fc600078008ff */
[----:B------:R1:W-:Y:S01]  /*18f0*/  @!P4 LDGSTS.E.BYPASS.LTC128B.128 [R19+0x5100], [R10.64], !P3 ;  /* 0x051000000a13cfae */ /* 0x0003e2000d901d46 */
[----:B------:R-:W-:Y:S02]  /*1900*/  @!P4 LEA.HI.X R9, R142, R7, R17, 0x1, P0 ;  /* 0x000000078e09c211 */ /* 0x000fe400000f0c11 */
[----:B------:R-:W-:-:S03]  /*1910*/  ISETP.GE.AND P0, PT, R13, R18, PT ;  /* 0x000000120d00720c */ /* 0x000fc60003f06270 */
[----:B------:R2:W-:Y:S01]  /*1920*/  @!P4 LDGSTS.E.BYPASS.LTC128B.128 [R19+0x9100], [R8.64], !P1 ;  /* 0x091000000813cfae */ /* 0x0005e2000c901d46 */
[----:B------:R-:W-:Y:S02]  /*1930*/  IADD3 R18, R207, -0x1, RZ ;  /* 0xffffffffcf127810 */ /* 0x000fe40007ffe0ff */
[----:B-1----:R-:W-:-:S04]  /*1940*/  @!P5 LEA R10, P4, R143, R4, 0x1 ;  /* 0x000000048f0ad211 */ /* 0x002fc800078808ff */
[----:B-----5:R-:W-:Y:S02]  /*1950*/  @!P5 LEA.HI.X R11, R143, R5, R16, 0x1, P4 ;  /* 0x000000058f0bd211 */ /* 0x020fe400020f0c10 */
[----:B--2---:R-:W-:Y:S01]  /*1960*/  @!P5 LEA R8, P4, R142, R4, 0x1 ;  /* 0x000000048e08d211 */ /* 0x004fe200078808ff */
[----:B---3--:R-:W-:-:S03]  /*1970*/  @!P5 IMAD.WIDE R12, R200, 0x2, R4 ;  /* 0x00000002c80cd825 */ /* 0x008fc600078e0204 */
[C---:B------:R-:W-:Y:S02]  /*1980*/  @!P5 LEA.HI.X R9, R142.reuse, R5, R17, 0x1, P4 ;  /* 0x000000058e09d211 */ /* 0x040fe400020f0c11 */
[CC--:B------:R-:W-:Y:S01]  /*1990*/  @!P0 LEA R6, P4, R143.reuse, R2.reuse, 0x1 ;  /* 0x000000028f068211 */ /* 0x0c0fe200078808ff */
[----:B------:R1:W-:Y:S03]  /*19a0*/  @!P5 LDGSTS.E.BYPASS.LTC128B.128 [R19+0x2100], [R12.64], !P6 ;  /* 0x021000000c13dfae */ /* 0x0003e6000f101d46 */
[----:B------:R-:W-:Y:S01]  /*19b0*/  @!P0 LEA.HI.X R7, R143, R3, R16, 0x1, P4 ;  /* 0x000000038f078211 */ /* 0x000fe200020f0c10 */
[----:B------:R2:W-:Y:S01]  /*19c0*/  @!P5 LDGSTS.E.BYPASS.LTC128B.128 [R19+0x6100], [R10.64], !P3 ;  /* 0x061000000a13dfae */ /* 0x0005e2000d901d46 */
[----:B------:R-:W-:-:S03]  /*19d0*/  @!P0 LEA R4, P4, R142, R2, 0x1 ;  /* 0x000000028e048211 */ /* 0x000fc600078808ff */
[----:B------:R3:W-:Y:S01]  /*19e0*/  @!P5 LDGSTS.E.BYPASS.LTC128B.128 [R19+0xa100], [R8.64], !P1 ;  /* 0x0a1000000813dfae */ /* 0x0007e2000c901d46 */
[----:B------:R-:W-:Y:S01]  /*19f0*/  @!P0 LEA.HI.X R5, R142, R3, R17, 0x1, P4 ;  /* 0x000000038e058211 */ /* 0x000fe200020f0c11 */
[----:B------:R-:W-:-:S05]  /*1a00*/  @!P0 IMAD.WIDE R2, R200, 0x2, R2 ;  /* 0x00000002c8028825 */ /* 0x000fca00078e0202 */
[----:B------:R5:W-:Y:S04]  /*1a10*/  @!P0 LDGSTS.E.BYPASS.LTC128B.128 [R19+0x3100], [R2.64], !P6 ;  /* 0x0310000002138fae */ /* 0x000be8000f101d46 */
[----:B------:R4:W-:Y:S04]  /*1a20*/  @!P0 LDGSTS.E.BYPASS.LTC128B.128 [R19+0x7100], [R6.64], !P3 ;  /* 0x0710000006138fae */ /* 0x0009e8000d901d46 */
[----:B------:R4:W-:Y:S01]  /*1a30*/  @!P0 LDGSTS.E.BYPASS.LTC128B.128 [R19+0xb100], [R4.64], !P1 ;  /* 0x0b10000004138fae */ /* 0x0009e2000c901d46 */
[----:B-1----:R-:W-:-:S03]  /*1a40*/  IMAD.WIDE.U32 R12, R20, 0x40, RZ ;  /* 0x00000040140c7825 */ /* 0x002fc600078e00ff */
[----:B------:R-:W0:Y:S01]  /*1a50*/  LDGDEPBAR ;  /* 0x00000000000079af */ /* 0x000e220000000000 */
[----:B--2---:R-:W-:Y:S02]  /*1a60*/  SHF.R.S32.HI R10, RZ, 0x1f, R18 ;  /* 0x0000001fff0a7819 */ /* 0x004fe40000011412 */
[----:B---3--:R-:W-:-:S03]  /*1a70*/  IADD3 R8, R100, c[0x0][0x1d0], -R26 ;  /* 0x0000740064087a10 */ /* 0x008fc60007ffe81a */
[----:B------:R-:W-:Y:S01]  /*1a80*/  IMAD R0, R10, c[0x0][0x1e0], RZ ;  /* 0x000078000a007a24 */ /* 0x000fe200078e02ff */
[----:B------:R-:W-:-:S03]  /*1a90*/  ISETP.GE.AND P6, PT, R8, 0x21, PT ;  /* 0x000000210800780c */ /* 0x000fc60003fc6270 */
[C---:B------:R-:W-:Y:S02]  /*1aa0*/  IMAD R0, R18.reuse, c[0x0][0x1e4], R0 ;  /* 0x0000790012007a24 */ /* 0x040fe400078e0200 */
[----:B-----5:R-:W-:Y:S01]  /*1ab0*/  IMAD.WIDE.U32 R2, R18, c[0x0][0x1e0], RZ ;  /* 0x0000780012027a25 */ /* 0x020fe200078e00ff */
[----:B------:R-:W-:-:S03]  /*1ac0*/  ISETP.GE.AND P4, PT, R8, 0x1, PT ;  /* 0x000000010800780c */ /* 0x000fc60003f86270 */
[----:B------:R-:W-:Y:S02]  /*1ad0*/  IMAD.IADD R0, R3, 0x1, R0 ;  /* 0x0000000103007824 */ /* 0x000fe400078e0200 */
[----:B------:R-:W-:-:S04]  /*1ae0*/  IMAD.WIDE.U32 R2, R2, 0x60, R22 ;  /* 0x0000006002027825 */ /* 0x000fc800078e0016 */
[----:B------:R-:W-:Y:S01]  /*1af0*/  IMAD R0, R0, 0x60, RZ ;  /* 0x0000006000007824 */ /* 0x000fe200078e02ff */
[----:B------:R-:W-:Y:S01]  /*1b00*/  ISETP.GE.AND P5, PT, R8, 0x41, PT ;  /* 0x000000410800780c */ /* 0x000fe20003fa6270 */
[----:B------:R-:W-:Y:S02]  /*1b10*/  IMAD.MOV.U32 R9, RZ, RZ, c[0x0][0x1e4] ;  /* 0x00007900ff097624 */ /* 0x000fe400078e00ff */
[----:B------:R-:W-:Y:S01]  /*1b20*/  IMAD.IADD R0, R3, 0x1, R0 ;  /* 0x0000000103007824 */ /* 0x000fe200078e0200 */
[----:B------:R-:W-:Y:S02]  /*1b30*/  @P6 LEA R3, P0, R20, R2, 0x5 ;  /* 0x0000000214036211 */ /* 0x000fe400078028ff */
[----:B----4-:R-:W-:Y:S02]  /*1b40*/  @P4 LEA R6, P1, R2, c[0x0][0x1c8], 0x1 ;  /* 0x0000720002064a11 */ /* 0x010fe400078208ff */
[----:B------:R-:W-:Y:S02]  /*1b50*/  @P4 ISETP.GE.AND P3, PT, R200, c[0x0][0x1d4], PT ;  /* 0x00007500c8004a0c */ /* 0x000fe40003f66270 */
[----:B------:R-:W-:-:S02]  /*1b60*/  @P6 LEA.HI.X R5, R20, R0, R9, 0x5, P0 ;  /* 0x0000000014056211 */ /* 0x000fc400000f2c09 */
[----:B------:R-:W-:Y:S02]  /*1b70*/  @P4 ISETP.GE.AND P0, PT, R143, c[0x0][0x1d4], PT ;  /* 0x000075008f004a0c */ /* 0x000fe40003f06270 */
[----:B------:R-:W-:Y:S02]  /*1b80*/  @P4 LEA.HI.X R7, R2, c[0x0][0x1cc], R0, 0x1, P1 ;  /* 0x0000730002074a11 */ /* 0x000fe400008f0c00 */
[----:B------:R-:W-:-:S04]  /*1b90*/  @P6 LEA R4, P1, R3, c[0x0][0x1c8], 0x1 ;  /* 0x0000720003046a11 */ /* 0x000fc800078208ff */
[----:B------:R-:W-:Y:S01]  /*1ba0*/  @P6 LEA.HI.X R5, R3, c[0x0][0x1cc], R5, 0x1, P1 ;  /* 0x0000730003056a11 */ /* 0x000fe200008f0c05 */
[----:B------:R1:W-:Y:S01]  /*1bb0*/  @P4 LDGSTS.E.BYPASS.LTC128B.128 [R19+0x12100], [R6.64], !P3 ;  /* 0x1210000006134fae */ /* 0x0003e2000d901d46 */
[----:B------:R-:W-:Y:S01]  /*1bc0*/  @P5 IADD3 R3, P1, R2, R12, RZ ;  /* 0x0000000c02035210 */ /* 0x000fe20007f3e0ff */
[----:B------:R-:W-:Y:S02]  /*1bd0*/  IMAD.SHL.U32 R2, R9, 0x40, RZ ;  /* 0x0000004009027824 */ /* 0x000fe400078e00ff */
[----:B------:R1:W-:Y:S03]  /*1be0*/  @P4 LDGSTS.E.BYPASS.LTC128B.128 [R19+0x15100], [R6.64+0x80], !P0 ;  /* 0x1510008006134fae */ /* 0x0003e6000c101d46 */
[----:B------:R-:W-:Y:S02]  /*1bf0*/  @P5 IADD3.X R0, R0, R13, R2, P1, !PT ;  /* 0x0000000d00005210 */ /* 0x000fe40000ffe402 */
[----:B------:R-:W-:-:S02]  /*1c00*/  @P5 LEA R2, P0, R3, c[0x0][0x1c8], 0x1 ;  /* 0x0000720003025a11 */ /* 0x000fc400078008ff */
[----:B------:R-:W-:Y:S02]  /*1c10*/  @P4 ISETP.GE.AND P3, PT, R142, c[0x0][0x1d4], PT ;  /* 0x000075008e004a0c */ /* 0x000fe40003f66270 */
[----:B------:R-:W-:Y:S02]  /*1c20*/  @P6 ISETP.GE.AND P1, PT, R200, c[0x0][0x1d4], PT ;  /* 0x00007500c8006a0c */ /* 0x000fe40003f26270 */
[----:B------:R-:W-:Y:S02]  /*1c30*/  @P5 LEA.HI.X R3, R3, c[0x0][0x1cc], R0, 0x1, P0 ;  /* 0x0000730003035a11 */ /* 0x000fe400000f0c00 */
[----:B------:R-:W-:-:S07]  /*1c40*/  @P6 ISETP.GE.AND P0, PT, R143, c[0x0][0x1d4], PT ;  /* 0x000075008f006a0c */ /* 0x000fce0003f06270 */
[----:B------:R1:W-:Y:S01]  /*1c50*/  @P4 LDGSTS.E.BYPASS.LTC128B.128 [R19+0x18100], [R6.64+0x100], !P3 ;  /* 0x1810010006134fae */ /* 0x0003e2000d901d46 */
[----:B------:R-:W-:Y:S02]  /*1c60*/  @P6 ISETP.GE.AND P4, PT, R142, c[0x0][0x1d4], PT ;  /* 0x000075008e006a0c */ /* 0x000fe40003f86270 */
[----:B------:R-:W-:Y:S01]  /*1c70*/  @P5 ISETP.GE.AND P3, PT, R200, c[0x0][0x1d4], PT ;  /* 0x00007500c8005a0c */ /* 0x000fe20003f66270 */
[----:B------:R2:W-:Y:S01]  /*1c80*/  @P6 LDGSTS.E.BYPASS.LTC128B.128 [R19+0x13100], [R4.64], !P1 ;  /* 0x1310000004136fae */ /* 0x0005e2000c901d46 */
[----:B------:R-:W-:-:S03]  /*1c90*/  @P5 ISETP.GE.AND P1, PT, R143, c[0x0][0x1d4], PT ;  /* 0x000075008f005a0c */ /* 0x000fc60003f26270 */
[----:B------:R2:W-:Y:S01]  /*1ca0*/  @P6 LDGSTS.E.BYPASS.LTC128B.128 [R19+0x16100], [R4.64+0x80], !P0 ;  /* 0x1610008004136fae */ /* 0x0005e2000c101d46 */
[----:B------:R-:W-:-:S05]  /*1cb0*/  @P5 ISETP.GE.AND P0, PT, R142, c[0x0][0x1d4], PT ;  /* 0x000075008e005a0c */ /* 0x000fca0003f06270 */
[----:B------:R2:W-:Y:S04]  /*1cc0*/  @P6 LDGSTS.E.BYPASS.LTC128B.128 [R19+0x19100], [R4.64+0x100], !P4 ;  /* 0x1910010004136fae */ /* 0x0005e8000e101d46 */
[----:B------:R3:W-:Y:S04]  /*1cd0*/  @P5 LDGSTS.E.BYPASS.LTC128B.128 [R19+0x14100], [R2.64], !P3 ;  /* 0x1410000002135fae */ /* 0x0007e8000d901d46 */
[----:B------:R3:W-:Y:S04]  /*1ce0*/  @P5 LDGSTS.E.BYPASS.LTC128B.128 [R19+0x17100], [R2.64+0x80], !P1 ;  /* 0x1710008002135fae */ /* 0x0007e8000c901d46 */
[----:B------:R3:W-:Y:S04]  /*1cf0*/  @P5 LDGSTS.E.BYPASS.LTC128B.128 [R19+0x1a100], [R2.64+0x100], !P0 ;  /* 0x1a10010002135fae */ /* 0x0007e8000c101d46 */
[----:B------:R-:W0:Y:S01]  /*1d00*/  LDGDEPBAR ;  /* 0x00000000000079af */ /* 0x000e220000000000 */
[----:B------:R-:W-:-:S02]  /*1d10*/  IMAD R0, R10, c[0x0][0x208], RZ ;  /* 0x000082000a007a24 */ /* 0x000fc400078e02ff */
[----:B-1----:R-:W-:-:S04]  /*1d20*/  IMAD.WIDE.U32 R6, R18, c[0x0][0x208], RZ ;  /* 0x0000820012067a25 */ /* 0x002fc800078e00ff */
[----:B------:R-:W-:Y:S02]  /*1d30*/  IMAD R0, R18, c[0x0][0x20c], R0 ;  /* 0x0000830012007a24 */ /* 0x000fe400078e0200 */
[----:B------:R-:W-:Y:S01]  /*1d40*/  IMAD.MOV.U32 R14, RZ, RZ, R24 ;  /* 0x000000ffff0e7224 */ /* 0x000fe200078e0018 */
[----:B------:R-:W-:-:S04]  /*1d50*/  DEPBAR.LE SB0, 0x1 ;  /* 0x000080400000791a */ /* 0x000fc80000000000 */
[----:B------:R-:W-:Y:S01]  /*1d60*/  BAR.SYNC.DEFER_BLOCKING 0x0 ;  /* 0x0000000000007b1d */ /* 0x000fe20000010000 */
[----:B------:R-:W-:Y:S02]  /*1d70*/  IMAD.IADD R0, R7, 0x1, R0 ;  /* 0x0000000107007824 */ /* 0x000fe400078e0200 */
[----:B------:R-:W-:Y:S02]  /*1d80*/  IMAD.MOV.U32 R15, RZ, RZ, R21 ;  /* 0x000000ffff0f7224 */ /* 0x000fe400078e0015 */
[----:B------:R-:W-:Y:S02]  /*1d90*/  IMAD R0, R0, 0x60, RZ ;  /* 0x0000006000007824 */ /* 0x000fe400078e02ff */
[----:B--2---:R-:W-:-:S04]  /*1da0*/  IMAD.WIDE.U32 R4, R6, 0x60, R14 ;  /* 0x0000006006047825 */ /* 0x004fc800078e000e */
[----:B------:R-:W-:Y:S01]  /*1db0*/  IMAD.MOV.U32 R16, RZ, RZ, c[0x0][0x208] ;  /* 0x00008200ff107624 */ /* 0x000fe200078e00ff */
[----:B---3--:R-:W-:Y:S01]  /*1dc0*/  LEA R2, P0, R4, c[0x0][0x1f8], 0x1 ;  /* 0x00007e0004027a11 */ /* 0x008fe200078008ff */
[----:B------:R-:W-:Y:S02]  /*1dd0*/  IMAD.IADD R0, R5, 0x1, R0 ;  /* 0x0000000105007824 */ /* 0x000fe400078e0200 */
[----:B------:R-:W-:Y:S02]  /*1de0*/  IMAD.MOV.U32 R10, RZ, RZ, 0x6 ;  /* 0x00000006ff0a7424 */ /* 0x000fe400078e00ff */
[----:B------:R-:W-:Y:S01]  /*1df0*/  IMAD.SHL.U32 R17, R16, 0x40, RZ ;  /* 0x0000004010117824 */ /* 0x000fe200078e00ff */
[----:B------:R-:W-:Y:S02]  /*1e00*/  LEA.HI.X R3, R4, c[0x0][0x1fc], R0, 0x1, P0 ;  /* 0x00007f0004037a11 */ /* 0x000fe400000f0c00 */
[----:B------:R-:W-:Y:S01]  /*1e10*/  SHF.L.U64.HI R16, R16, R10, c[0x0][0x20c] ;  /* 0x0000830010107619 */ /* 0x000fe2000001020a */
[----:B------:R1:W2:Y:S01]  /*1e20*/  LDSM.16.M88.4 R156, [R188] ;  /* 0x00000000bc9c783b */ /* 0x0002a20000000200 */
[----:B------:R-:W-:-:S03]  /*1e30*/  IADD3 R12, P3, P1, R17, 0x80, R2 ;  /* 0x00000080110c7810 */ /* 0x000fc6000797e002 */
[----:B------:R1:W3:Y:S04]  /*1e40*/  LDSM.16.M88.4 R172, [R188+0x4000] ;  /* 0x00400000bcac783b */ /* 0x0002e80000000200 */
[----:B------:R-:W4:Y:S04]  /*1e50*/  LDSM.16.M88.4 R188, [R188+0x8000] ;  /* 0x00800000bcbc783b */ /* 0x000f280000000200 */
[----:B------:R1:W1:Y:S04]  /*1e60*/  LDSM.16.M88.4 R152, [R214] ;  /* 0x00000000d698783b */ /* 0x0002680000000200 */
[----:B------:R1:W1:Y:S04]  /*1e70*/  LDSM.16.M88.4 R160, [R215] ;  /* 0x00000000d7a0783b */ /* 0x0002680000000200 */
[----:B------:R1:W1:Y:S04]  /*1e80*/  LDSM.16.M88.4 R164, [R216] ;  /* 0x00000000d8a4783b */ /* 0x0002680000000200 */
[----:B------:R1:W1:Y:S04]  /*1e90*/  LDSM.16.M88.4 R168, [R214+0x4000] ;  /* 0x00400000d6a8783b */ /* 0x0002680000000200 */
[----:B------:R1:W1:Y:S04]  /*1ea0*/  LDSM.16.M88.4 R176, [R215+0x4000] ;  /* 0x00400000d7b0783b */ /* 0x0002680000000200 */
[----:B------:R1:W1:Y:S04]  /*1eb0*/  LDSM.16.M88.4 R180, [R216+0x4000] ;  /* 0x00400000d8b4783b */ /* 0x0002680000000200 */
[----:B------:R1:W1:Y:S04]  /*1ec0*/  LDSM.16.M88.4 R184, [R214+0x8000] ;  /* 0x00800000d6b8783b */ /* 0x0002680000000200 */
[----:B------:R1:W1:Y:S04]  /*1ed0*/  LDSM.16.M88.4 R192, [R215+0x8000] ;  /* 0x00800000d7c0783b */ /* 0x0002680000000200 */
[----:B------:R1:W1:Y:S01]  /*1ee0*/  LDSM.16.M88.4 R196, [R216+0x8000] ;  /* 0x00800000d8c4783b */ /* 0x0002620000000200 */
[----:B------:R-:W-:-:S03]  /*1ef0*/  IADD3.X R13, R16, RZ, R3, P3, P1 ;  /* 0x000000ff100d7210 */ /* 0x000fc60001fe2403 */
[----:B------:R-:W-:Y:S01]  /*1f00*/  BAR.SYNC.DEFER_BLOCKING 0x0 ;  /* 0x0000000000007b1d */ /* 0x000fe20000010000 */
[----:B------:R-:W-:Y:S02]  /*1f10*/  IADD3 R10, P3, P1, R17, 0x100, R2 ;  /* 0x00000100110a7810 */ /* 0x000fe4000797e002 */
[----:B------:R-:W-:Y:S02]  /*1f20*/  ISETP.GE.AND P6, PT, R200, c[0x0][0x1d4], PT ;  /* 0x00007500c8007a0c */ /* 0x000fe40003fc6270 */
[----:B------:R-:W-:Y:S02]  /*1f30*/  ISETP.GE.AND P5, PT, R143, c[0x0][0x1d4], PT ;  /* 0x000075008f007a0c */ /* 0x000fe40003fa6270 */
[----:B------:R-:W-:Y:S02]  /*1f40*/  IADD3 R4, P0, R17, R2, RZ ;  /* 0x0000000211047210 */ /* 0x000fe40007f1e0ff */
[----:B------:R-:W-:Y:S02]  /*1f50*/  IADD3.X R11, R16, RZ, R3, P3, P1 ;  /* 0x000000ff100b7210 */ /* 0x000fe40001fe2403 */
[----:B------:R-:W-:-:S02]  /*1f60*/  ISETP.LT.OR P3, PT, R8, 0x1, P6 ;  /* 0x000000010800780c */ /* 0x000fc40003761670 */
[----:B------:R-:W-:Y:S01]  /*1f70*/  ISETP.LT.OR P1, PT, R8, 0x1, P5 ;  /* 0x000000010800780c */ /* 0x000fe20002f21670 */
[----:B------:R-:W-:Y:S01]  /*1f80*/  IMAD.X R5, R16, 0x1, R3, P0 ;  /* 0x0000000110057824 */ /* 0x000fe200000e0603 */
[----:B------:R-:W-:Y:S02]  /*1f90*/  IADD3 R6, P0, R4, R17, RZ ;  /* 0x0000001104067210 */ /* 0x000fe40007f1e0ff */
[----:B------:R-:W-:-:S03]  /*1fa0*/  ISETP.GE.AND P4, PT, R142, c[0x0][0x1d4], PT ;  /* 0x000075008e007a0c */ /* 0x000fc60003f86270 */
[----:B------:R-:W-:Y:S01]  /*1fb0*/  IMAD.X R7, R5, 0x1, R16, P0 ;  /* 0x0000000105077824 */ /* 0x000fe200000e0610 */
[----:B------:R-:W-:-:S03]  /*1fc0*/  ISETP.LT.OR P0, PT, R8, 0x1, P4 ;  /* 0x000000010800780c */ /* 0x000fc60002701670 */
[----:B------:R-:W-:Y:S01]  /*1fd0*/  @!PT LDS RZ, [RZ] ;  /* 0x00000000fffff984 */ /* 0x000fe20000000800 */
[----:B------:R-:W-:Y:S01]  /*1fe0*/  @!PT LDS RZ, [RZ] ;  /* 0x00000000fffff984 */ /* 0x000fe20000000800 */
[----:B------:R-:W-:Y:S01]  /*1ff0*/  @!PT LDS RZ, [RZ] ;  /* 0x00000000fffff984 */ /* 0x000fe20000000800 */
[----:B------:R1:W-:Y:S01]  /*2000*/  LDGSTS.E.BYPASS.LTC128B.128 [R19+0x100], [R2.64], !P3 ;  /* 0x0010000002137fae */ /* 0x0003e2000d901d46 */
[----:B------:R-:W-:-:S03]  /*2010*/  ISETP.LT.OR P3, PT, R8, 0x21, P6 ;  /* 0x000000210800780c */ /* 0x000fc60003761670 */
[----:B------:R1:W-:Y:S01]  /*2020*/  LDGSTS.E.BYPASS.LTC128B.128 [R19+0x3100], [R2.64+0x80], !P1 ;  /* 0x0310008002137fae */ /* 0x0003e2000c901d46 */
[C---:B------:R-:W-:Y:S02]  /*2030*/  ISETP.LT.OR P1, PT, R8.reuse, 0x21, P5 ;  /* 0x000000210800780c */ /* 0x040fe40002f21670 */
[C---:B------:R-:W-:Y:S01]  /*2040*/  ISETP.LT.OR P6, PT, R8.reuse, 0x41, P6 ;  /* 0x000000410800780c */ /* 0x040fe200037c1670 */
[----:B------:R1:W-:Y:S01]  /*2050*/  STL.64 [R1+0x68], R22 ;  /* 0x0000681601007387 */ /* 0x0003e20000100a00 */
[----:B------:R-:W-:-:S03]  /*2060*/  ISETP.LT.OR P5, PT, R8, 0x41, P5 ;  /* 0x000000410800780c */ /* 0x000fc60002fa1670 */
[----:B------:R1:W-:Y:S01]  /*2070*/  LDGSTS.E.BYPASS.LTC128B.128 [R19+0x6100], [R2.64+0x100], !P0 ;  /* 0x0610010002137fae */ /* 0x0003e2000c101d46 */
[C---:B------:R-:W-:Y:S02]  /*2080*/  ISETP.LT.OR P0, PT, R8.reuse, 0x21, P4 ;  /* 0x000000210800780c */ /* 0x040fe40002701670 */
[----:B------:R-:W-:Y:S01]  /*2090*/  ISETP.LT.OR P4, PT, R8, 0x41, P4 ;  /* 0x000000410800780c */ /* 0x000fe20002781670 */
[----:B------:R1:W-:Y:S04]  /*20a0*/  LDGSTS.E.BYPASS.LTC128B.128 [R19+0x1100], [R4.64], !P3 ;  /* 0x0110000004137fae */ /* 0x0003e8000d901d46 */
[----:B------:R1:W-:Y:S01]  /*20b0*/  LDGSTS.E.BYPASS.LTC128B.128 [R19+0x4100], [R12.64], !P1 ;  /* 0x041000000c137fae */ /* 0x0003e2000c901d46 */
[----:B------:R-:W-:Y:S01]  /*20c0*/  ISETP.GT.AND P1, PT, R18, R217, PT ;  /* 0x000000d91200720c */ /* 0x000fe20003f24270 */
[----:B------:R-:W-:Y:S04]  /*20d0*/  BSSY B0, `(.L_x_2068) ;  /* 0x0000028000007945 */ /* 0x000fe80003800000 */
[----:B------:R1:W-:Y:S04]  /*20e0*/  LDGSTS.E.BYPASS.LTC128B.128 [R19+0x7100], [R10.64], !P0 ;  /* 0x071000000a137fae */ /* 0x0003e8000c101d46 */
[----:B------:R1:W-:Y:S04]  /*20f0*/  LDGSTS.E.BYPASS.LTC128B.128 [R19+0x2100], [R6.64], !P6 ;  /* 0x0210000006137fae */ /* 0x0003e8000f101d46 */
[----:B------:R1:W-:Y:S04]  /*2100*/  LDGSTS.E.BYPASS.LTC128B.128 [R19+0x5100], [R6.64+0x80], !P5 ;  /* 0x0510008006137fae */ /* 0x0003e8000e901d46 */
[----:B------:R1:W-:Y:S04]  /*2110*/  LDGSTS.E.BYPASS.LTC128B.128 [R19+0x8100], [R6.64+0x100], !P4 ;  /* 0x0810010006137fae */ /* 0x0003e8000e101d46 */
[----:B------:R-:W0:Y:S01]  /*2120*/  LDGDEPBAR ;  /* 0x00000000000079af */ /* 0x000e220000000000 */
[----:B------:R-:W-:Y:S05]  /*2130*/  @!P1 BRA `(.L_x_2069) ;  /* 0x0000021000009947 */ /* 0x000fea0003800000 */
[----:B--234-:R-:W-:Y:S01]  /*2140*/  IADD3 R0, R207, -0x2, RZ ;  /* 0xfffffffecf007810 */ /* 0x01cfe20007ffe0ff */
[C---:B-1----:R-:W-:Y:S01]  /*2150*/  IMAD.SHL.U32 R6, R20.reuse, 0x40, RZ ;  /* 0x0000004014067824 */ /* 0x042fe200078e00ff */
[----:B------:R-:W-:-:S02]  /*2160*/  SHF.L.U64.HI R7, R20, 0x6, R9 ;  /* 0x0000000614077819 */ /* 0x000fc40000010209 */
[----:B------:R-:W-:Y:S01]  /*2170*/  SHF.R.S32.HI R2, RZ, 0x1f, R0 ;  /* 0x0000001fff027819 */ /* 0x000fe20000011400 */
[----:B------:R-:W-:Y:S01]  /*2180*/  IMAD.WIDE.U32 R4, R0, c[0x0][0x1e0], RZ ;  /* 0x0000780000047a25 */ /* 0x000fe200078e00ff */
[----:B------:R-:W-:-:S03]  /*2190*/  ISETP.GE.AND P4, PT, R200, c[0x0][0x1d4], PT ;  /* 0x00007500c8007a0c */ /* 0x000fc60003f86270 */
[----:B------:R-:W-:-:S04]  /*21a0*/  IMAD R2, R2, c[0x0][0x1e0], RZ ;  /* 0x0000780002027a24 */ /* 0x000fc800078e02ff */
[----:B------:R-:W-:-:S04]  /*21b0*/  IMAD R0, R0, c[0x0][0x1e4], R2 ;  /* 0x0000790000007a24 */ /* 0x000fc800078e0202 */
[----:B------:R-:W-:Y:S02]  /*21c0*/  IMAD.IADD R0, R5, 0x1, R0 ;  /* 0x0000000105007824 */ /* 0x000fe400078e0200 */
[----:B------:R-:W-:-:S04]  /*21d0*/  IMAD.WIDE.U32 R4, R4, 0x60, R22 ;  /* 0x0000006004047825 */ /* 0x000fc800078e0016 */
[----:B------:R-:W-:Y:S01]  /*21e0*/  IMAD R0, R0, 0x60, RZ ;  /* 0x0000006000007824 */ /* 0x000fe200078e02ff */
[----:B------:R-:W-:-:S03]  /*21f0*/  LEA R2, P3, R4, c[0x0][0x1c8], 0x1 ;  /* 0x0000720004027a11 */ /* 0x000fc600078608ff */
[----:B------:R-:W-:Y:S01]  /*2200*/  IMAD.IADD R0, R5, 0x1, R0 ;  /* 0x0000000105007824 */ /* 0x000fe200078e0200 */
[----:B------:R-:W-:-:S04]  /*2210*/  IADD3 R10, P5, P0, R6, 0x80, R2 ;  /* 0x00000080060a7810 */ /* 0x000fc800078be002 */
[----:B------:R-:W-:Y:S02]  /*2220*/  LEA.HI.X R3, R4, c[0x0][0x1cc], R0, 0x1, P3 ;  /* 0x0000730004037a11 */ /* 0x000fe400018f0c00 */
[----:B------:R-:W-:Y:S02]  /*2230*/  ISETP.GE.AND P3, PT, R143, c[0x0][0x1d4], PT ;  /* 0x000075008f007a0c */ /* 0x000fe40003f66270 */
[C-C-:B------:R-:W-:Y:S01]  /*2240*/  IADD3.X R11, R7.reuse, RZ, R3.reuse, P5, P0 ;  /* 0x000000ff070b7210 */ /* 0x140fe20002fe0403 */
[----:B------:R1:W-:Y:S01]  /*2250*/  LDGSTS.E.BYPASS.LTC128B.128 [R19+0x1b100], [R2.64], !P4 ;  /* 0x1b10000002137fae */ /* 0x0003e2000e101d46 */
[----:B------:R-:W-:Y:S02]  /*2260*/  IADD3 R8, P6, P5, R6, 0x100, R2 ;  /* 0x0000010006087810 */ /* 0x000fe40007dde002 */
[----:B------:R-:W-:Y:S02]  /*2270*/  ISETP.GE.AND P0, PT, R142, c[0x0][0x1d4], PT ;  /* 0x000075008e007a0c */ /* 0x000fe40003f06270 */
[----:B------:R-:W-:-:S02]  /*2280*/  IADD3.X R9, R7, RZ, R3, P6, P5 ;  /* 0x000000ff07097210 */ /* 0x000fc400037ea403 */
[----:B------:R-:W-:-:S03]  /*2290*/  IADD3 R4, P6, R6, R2, RZ ;  /* 0x0000000206047210 */ /* 0x000fc60007fde0ff */
[----:B------:R1:W-:Y:S01]  /*22a0*/  LDGSTS.E.BYPASS.LTC128B.128 [R19+0x1e100], [R2.64+0x80], !P3 ;  /* 0x1e10008002137fae */ /* 0x0003e2000d901d46 */
[----:B------:R-:W-:Y:S01]  /*22b0*/  IADD3 R6, P5, R4, R6, RZ ;  /* 0x0000000604067210 */ /* 0x000fe20007fbe0ff */
[----:B------:R-:W-:-:S04]  /*22c0*/  IMAD.X R5, R7, 0x1, R3, P6 ;  /* 0x0000000107057824 */ /* 0x000fc800030e0603 */
        /* <DEDUP_REMOVED lines=8> */
.L_x_2069:
[----:B--234-:R-:W-:Y:S05]  /*2350*/  BSYNC B0 ;  /* 0x0000000000007941 */ /* 0x01cfea0003800000 */
.L_x_2068:
[----:B------:R-:W0:Y:S01]  /*2360*/  LDGDEPBAR ;  /* 0x00000000000079af */ /* 0x000e220000000000 */
[----:B------:R-:W-:Y:S01]  /*2370*/  IMAD.MOV.U32 R210, RZ, RZ, 0x20 ;  /* 0x00000020ffd27424 */ /* 0x000fe200078e00ff */
[----:B------:R-:W-:Y:S01]  /*2380*/  LOP3.LUT P0, RZ, R141, 0x2, RZ, 0xc0, !PT ;  /* 0x000000028dff7812 */ /* 0x000fe2000780c0ff */
[----:B------:R-:W-:Y:S03]  /*2390*/  BSSY B0, `(.L_x_2070) ;  /* 0x0000034000007945 */ /* 0x000fe60003800000 */
[----:B------:R-:W-:-:S05]  /*23a0*/  SEL R210, R210, 0xffffffe0, !P0 ;  /* 0xffffffe0d2d27807 */ /* 0x000fca0004000000 */
[----:B-1----:R-:W-:Y:S01]  /*23b0*/  IMAD.IADD R3, R211, 0x1, R210 ;  /* 0x00000001d3037824 */ /* 0x002fe200078e02d2 */
[----:B------:R-:W-:-:S04]  /*23c0*/  DEPBAR.LE SB0, 0x2 ;  /* 0x000080800000791a */ /* 0x000fc80000000000 */
[----:B------:R-:W-:Y:S06]  /*23d0*/  BAR.SYNC.DEFER_BLOCKING 0x0 ;  /* 0x0000000000007b1d */ /* 0x000fec0000010000 */
[----:B------:R1:W2:Y:S04]  /*23e0*/  LDSM.16.M88.4 R20, [R211] ;  /* 0x00000000d314783b */ /* 0x0002a80000000200 */
[----:B------:R1:W3:Y:S04]  /*23f0*/  LDSM.16.M88.4 R24, [R211+0x800] ;  /* 0x00080000d318783b */ /* 0x0002e80000000200 */
[----:B------:R1:W4:Y:S04]  /*2400*/  LDSM.16.M88.4 R36, [R211+0x1000] ;  /* 0x00100000d324783b */ /* 0x0003280000000200 */
[----:B------:R1:W1:Y:S04]  /*2410*/  LDSM.16.M88.4 R40, [R211+0x1800] ;  /* 0x00180000d328783b */ /* 0x0002680000000200 */
[----:B------:R1:W1:Y:S04]  /*2420*/  LDSM.16.M88.4 R44, [R211+0x2000] ;  /* 0x00200000d32c783b */ /* 0x0002680000000200 */
[----:B------:R1:W1:Y:S04]  /*2430*/  LDSM.16.M88.4 R48, [R211+0x2800] ;  /* 0x00280000d330783b */ /* 0x0002680000000200 */
[----:B------:R1:W1:Y:S04]  /*2440*/  LDSM.16.M88.4 R32, [R3] ;  /* 0x000000000320783b */ /* 0x0002680000000200 */
[----:B------:R1:W1:Y:S04]  /*2450*/  LDSM.16.M88.4 R28, [R3+0x800] ;  /* 0x00080000031c783b */ /* 0x0002680000000200 */
[----:B------:R1:W1:Y:S04]  /*2460*/  LDSM.16.M88.4 R64, [R3+0x1000] ;  /* 0x001000000340783b */ /* 0x0002680000000200 */
[----:B------:R1:W1:Y:S04]  /*2470*/  LDSM.16.M88.4 R56, [R3+0x1800] ;  /* 0x001800000338783b */ /* 0x0002680000000200 */
[----:B------:R1:W1:Y:S04]  /*2480*/  LDSM.16.M88.4 R92, [R3+0x2000] ;  /* 0x00200000035c783b */ /* 0x0002680000000200 */
[----:B------:R1:W1:Y:S01]  /*2490*/  LDSM.16.M88.4 R96, [R3+0x2800] ;  /* 0x002800000360783b */ /* 0x0002620000000200 */
[----:B------:R-:W-:Y:S05]  /*24a0*/  @!P1 BRA `(.L_x_2071) ;  /* 0x0000022000009947 */ /* 0x000fea0003800000 */
[----:B--23--:R-:W-:Y:S02]  /*24b0*/  IADD3 R0, R207, -0x2, RZ ;  /* 0xfffffffecf007810 */ /* 0x00cfe40007ffe0ff */
[----:B------:R-:W-:-:S02]  /*24c0*/  ISETP.GE.AND P3, PT, R200, c[0x0][0x1d4], PT ;  /* 0x00007500c8007a0c */ /* 0x000fc40003f66270 */
[----:B------:R-:W-:Y:S01]  /*24d0*/  SHF.R.S32.HI R2, RZ, 0x1f, R0 ;  /* 0x0000001fff027819 */ /* 0x000fe20000011400 */
[----:B------:R-:W-:Y:S01]  /*24e0*/  IMAD.WIDE.U32 R6, R0, c[0x0][0x208], RZ ;  /* 0x0000820000067a25 */ /* 0x000fe200078e00ff */
[----:B------:R-:W-:Y:S02]  /*24f0*/  ISETP.GE.AND P1, PT, R143, c[0x0][0x1d4], PT ;  /* 0x000075008f007a0c */ /* 0x000fe40003f26270 */
[----:B------:R-:W-:Y:S01]  /*2500*/  ISETP.GE.AND P0, PT, R142, c[0x0][0x1d4], PT ;  /* 0x000075008e007a0c */ /* 0x000fe20003f06270 */
        /* <DEDUP_REMOVED lines=28> */
.L_x_2071:
[----:B--23--:R-:W-:Y:S05]  /*26d0*/  BSYNC B0 ;  /* 0x0000000000007941 */ /* 0x00cfea0003800000 */
.L_x_2070:
[C---:B------:R-:W-:Y:S08]  /*26e0*/  HMMA.16816.F32 R16, R152.reuse, R20, RZ ;  /* 0x000000149810723c */ /* 0x040ff000000018ff */
[C---:B------:R-:W-:Y:S08]  /*26f0*/  HMMA.16816.F32 R12, R152.reuse, R22, RZ ;  /* 0x00000016980c723c */ /* 0x040ff000000018ff */
[C---:B------:R-:W-:Y:S08]  /*2700*/  HMMA.16816.F32 R8, R152.reuse, R24, RZ ;  /* 0x000000189808723c */ /* 0x040ff000000018ff */
[----:B------:R-:W-:Y:S01]  /*2710*/  HMMA.16816.F32 R4, R152, R26, RZ ;  /* 0x0000001a9804723c */ /* 0x000fe200000018ff */
[----:B------:R-:W-:Y:S01]  /*2720*/  IMAD.MOV.U32 R0, RZ, RZ, 0x40 ;  /* 0x00000040ff007424 */ /* 0x000fe200078e00ff */
[----:B------:R-:W-:Y:S01]  /*2730*/  LOP3.LUT P0, RZ, R141, 0x4, RZ, 0xc0, !PT ;  /* 0x000000048dff7812 */ /* 0x000fe2000780c0ff */
[----:B------:R-:W2:Y:S04]  /*2740*/  LDL R102, [R1+0x8c] ;  /* 0x00008c0001667983 */ /* 0x000ea80000100800 */
[----:B------:R-:W3:Y:S01]  /*2750*/  LDL R101, [R1+0x38] ;  /* 0x0000380001657983 */ /* 0x000ee20000100800 */
[C---:B-1----:R-:W-:Y:S03]  /*2760*/  HMMA.16816.F32 R80, R156.reuse, R32, R16 ;  /* 0x000000209c50723c */ /* 0x042fe60000001810 */
[----:B------:R-:W0:Y:S05]  /*2770*/  LDGDEPBAR ;  /* 0x00000000000079af */ /* 0x000e2a0000000000 */
[C---:B------:R-:W-:Y:S08]  /*2780*/  HMMA.16816.F32 R76, R156.reuse, R34, R12 ;  /* 0x000000229c4c723c */ /* 0x040ff0000000180c */
[C---:B------:R-:W-:Y:S08]  /*2790*/  HMMA.16816.F32 R88, R156.reuse, R28, R8 ;  /* 0x0000001c9c58723c */ /* 0x040ff00000001808 */
[----:B------:R-:W-:Y:S08]  /*27a0*/  HMMA.16816.F32 R84, R156, R30, R4 ;  /* 0x0000001e9c54723c */ /* 0x000ff00000001804 */
[C---:B----4-:R-:W-:Y:S08]  /*27b0*/  HMMA.16816.F32 R32, R152.reuse, R36, RZ ;  /* 0x000000249820723c */ /* 0x050ff000000018ff */
[----:B------:R-:W-:Y:S01]  /*27c0*/  HMMA.16816.F32 R28, R152, R38, RZ ;  /* 0x00000026981c723c */ /* 0x000fe200000018ff */
[----:B------:R-:W-:-:S07]  /*27d0*/  SEL R208, R0, 0xffffffc0, !P0 ;  /* 0xffffffc000d07807 */ /* 0x000fce0004000000 */
[----:B------:R-:W-:Y:S01]  /*27e0*/  HMMA.16816.F32 R24, R152, R40, RZ ;  /* 0x000000289818723c */ /* 0x000fe200000018ff */
[----:B------:R-:W-:-:S05]  /*27f0*/  IMAD.IADD R2, R211, 0x1, R208 ;  /* 0x00000001d3027824 */ /* 0x000fca00078e02d0 */
[----:B------:R-:W-:Y:S02]  /*2800*/  LDSM.16.M88.4 R68, [R2+0x800] ;  /* 0x000800000244783b */ /* 0x000fe40000000200 */
[C---:B------:R-:W-:Y:S02]  /*2810*/  HMMA.16816.F32 R20, R152.reuse, R42, RZ ;  /* 0x0000002a9814723c */ /* 0x040fe400000018ff */
[----:B------:R-:W-:Y:S06]  /*2820*/  LDSM.16.M88.4 R40, [R2+0x1000] ;  /* 0x001000000228783b */ /* 0x000fec0000000200 */
[C---:B------:R-:W-:Y:S08]  /*2830*/  HMMA.16816.F32 R16, R152.reuse, R44, RZ ;  /* 0x0000002c9810723c */ /* 0x040ff000000018ff */
[C---:B------:R-:W-:Y:S01]  /*2840*/  HMMA.16816.F32 R12, R152.reuse, R46, RZ ;  /* 0x0000002e980c723c */ /* 0x040fe200000018ff */
[----:B------:R-:W1:Y:S07]  /*2850*/  LDSM.16.M88.4 R44, [R2] ;  /* 0x00000000022c783b */ /* 0x000e6e0000000200 */
[----:B------:R-:W-:Y:S08]  /*2860*/  HMMA.16816.F32 R8, R152, R48, RZ ;  /* 0x000000309808723c */ /* 0x000ff000000018ff */
[C---:B------:R-:W-:Y:S01]  /*2870*/  HMMA.16816.F32 R72, R156.reuse, R64, R32 ;  /* 0x000000409c48723c */ /* 0x040fe20000001820 */
[----:B------:R-:W4:Y:S07]  /*2880*/  LDSM.16.M88.4 R32, [R2+0x1800] ;  /* 0x001800000220783b */ /* 0x000f2e0000000200 */
[C---:B------:R-:W-:Y:S01]  /*2890*/  HMMA.16816.F32 R64, R156.reuse, R66, R28 ;  /* 0x000000429c40723c */ /* 0x040fe2000000181c */
[----:B------:R-:W5:Y:S07]  /*28a0*/  LDSM.16.M88.4 R28, [R2+0x2000] ;  /* 0x00200000021c783b */ /* 0x000f6e0000000200 */
[----:B------:R-:W-:Y:S01]  /*28b0*/  HMMA.16816.F32 R60, R156, R56, R24 ;  /* 0x000000389c3c723c */ /* 0x000fe20000001818 */
[----:B------:R-:W1:Y:S01]  /*28c0*/  LDSM.16.M88.4 R24, [R2+0x2800] ;  /* 0x002800000218783b */ /* 0x000e620000000200 */
[----:B------:R-:W-:-:S06]  /*28d0*/  IADD3 R0, R208, R211, R210 ;  /* 0x000000d3d0007210 */ /* 0x000fcc0007ffe0d2 */
[----:B------:R-:W-:Y:S08]  /*28e0*/  HMMA.16816.F32 R4, R152, R50, RZ ;  /* 0x000000329804723c */ /* 0x000ff000000018ff */
[C---:B------:R-:W-:Y:S08]  /*28f0*/  HMMA.16816.F32 R56, R156.reuse, R58, R20 ;  /* 0x0000003a9c38723c */ /* 0x040ff00000001814 */
[C---:B------:R-:W-:Y:S01]  /*2900*/  HMMA.16816.F32 R52, R156.reuse, R92, R16 ;  /* 0x0000005c9c34723c */ /* 0x040fe20000001810 */
[----:B------:R-:W4:Y:S07]  /*2910*/  LDSM.16.M88.4 R16, [R0] ;  /* 0x000000000010783b */ /* 0x000f2e0000000200 */
[C---:B------:R-:W-:Y:S08]  /*2920*/  HMMA.16816.F32 R48, R156.reuse, R94, R12 ;  /* 0x0000005e9c30723c */ /* 0x040ff0000000180c */
[----:B------:R-:W-:Y:S08]  /*2930*/  HMMA.16816.F32 R36, R156, R96, R8 ;  /* 0x000000609c24723c */ /* 0x000ff00000001808 */
[C---:B-1----:R-:W-:Y:S08]  /*2940*/  HMMA.16816.F32 R8, R160.reuse, R46, R76 ;  /* 0x0000002ea008723c */ /* 0x042ff0000000184c */
[----:B------:R-:W-:Y:S08]  /*2950*/  HMMA.16816.F32 R12, R160, R44, R80 ;  /* 0x0000002ca00c723c */ /* 0x000ff00000001850 */
[----:B------:R-:W-:Y:S08]  /*2960*/  HMMA.16816.F32 R20, R156, R98, R4 ;  /* 0x000000629c14723c */ /* 0x000ff00000001804 */
[C---:B------:R-:W-:Y:S08]  /*2970*/  HMMA.16816.F32 R72, R160.reuse, R40, R72 ;  /* 0x00000028a048723c */ /* 0x040ff00000001848 */
[C---:B------:R-:W-:Y:S01]  /*2980*/  HMMA.16816.F32 R80, R160.reuse, R42, R64 ;  /* 0x0000002aa050723c */ /* 0x040fe20000001840 */
[----:B------:R-:W1:Y:S07]  /*2990*/  LDSM.16.M88.4 R40, [R0+0x800] ;  /* 0x000800000028783b */ /* 0x000e6e0000000200 */
[C---:B------:R-:W-:Y:S08]  /*29a0*/  HMMA.16816.F32 R4, R160.reuse, R68, R88 ;  /* 0x00000044a004723c */ /* 0x040ff00000001858 */
[C---:B------:R-:W-:Y:S08]  /*29b0*/  HMMA.16816.F32 R84, R160.reuse, R70, R84 ;  /* 0x00000046a054723c */ /* 0x040ff00000001854 */
[C---:B----4-:R-:W-:Y:S01]  /*29c0*/  HMMA.16816.F32 R68, R160.reuse, R34, R56 ;  /* 0x00000022a044723c */ /* 0x050fe20000001838 */
[----:B------:R-:W4:Y:S07]  /*29d0*/  LDSM.16.M88.4 R56, [R0+0x1000] ;  /* 0x001000000038783b */ /* 0x000f2e0000000200 */
[C---:B-----5:R-:W-:Y:S01]  /*29e0*/  HMMA.16816.F32 R92, R160.reuse, R28, R52 ;  /* 0x0000001ca05c723c */ /* 0x060fe20000001834 */
[----:B------:R-:W5:Y:S07]  /*29f0*/  LDSM.16.M88.4 R52, [R0+0x1800] ;  /* 0x001800000034783b */ /* 0x000f6e0000000200 */
[C---:B------:R-:W-:Y:S01]  /*2a00*/  HMMA.16816.F32 R96, R160.reuse, R32, R60 ;  /* 0x00000020a060723c */ /* 0x040fe2000000183c */
[----:B------:R-:W-:Y:S07]  /*2a10*/  LDSM.16.M88.4 R32, [R211+0x3000] ;  /* 0x00300000d320783b */ /* 0x000fee0000000200 */
[C---:B------:R-:W-:Y:S01]  /*2a20*/  HMMA.16816.F32 R76, R160.reuse, R30, R48 ;  /* 0x0000001ea04c723c */ /* 0x040fe20000001830 */
[----:B------:R-:W2:Y:S04]  /*2a30*/  LDSM.16.M88.4 R48, [R0+0x2000] ;  /* 0x002000000030783b */ /* 0x000ea80000000200 */
[----:B------:R-:W-:Y:S03]  /*2a40*/  LDSM.16.M88.4 R28, [R211+0x3800] ;  /* 0x00380000d31c783b */ /* 0x000fe60000000200 */
[----:B------:R-:W-:Y:S01]  /*2a50*/  HMMA.16816.F32 R88, R160, R24, R36 ;  /* 0x00000018a058723c */ /* 0x000fe20000001824 */
[----:B------:R-:W2:Y:S07]  /*2a60*/  LDSM.16.M88.4 R36, [R0+0x2800] ;  /* 0x002800000024783b */ /* 0x000eae0000000200 */
[----:B------:R-:W-:Y:S08]  /*2a70*/  HMMA.16816.F32 R44, R164, R18, R8 ;  /* 0x00000012a42c723c */ /* 0x000ff00000001808 */
[----:B------:R-:W-:Y:S01]  /*2a80*/  HMMA.16816.F32 R64, R160, R26, R20 ;  /* 0x0000001aa040723c */ /* 0x000fe20000001814 */
[----:B------:R-:W2:Y:S07]  /*2a90*/  LDSM.16.M88.4 R24, [R211+0x4000] ;  /* 0x00400000d318783b */ /* 0x000eae0000000200 */
[C---:B------:R-:W-:Y:S08]  /*2aa0*/  HMMA.16816.F32 R60, R164.reuse, R16, R12 ;  /* 0x00000010a43c723c */ /* 0x040ff0000000180c */
[C---:B-1----:R-:W-:Y:S08]  /*2ab0*/  HMMA.16816.F32 R20, R164.reuse, R40, R4 ;  /* 0x00000028a414723c */ /* 0x042ff00000001804 */
[C---:B------:R-:W-:Y:S01]  /*2ac0*/  HMMA.16816.F32 R16, R164.reuse, R42, R84 ;  /* 0x0000002aa410723c */ /* 0x040fe20000001854 */
[----:B------:R-:W1:Y:S07]  /*2ad0*/  LDSM.16.M88.4 R40, [R211+0x4800] ;  /* 0x00480000d328783b */ /* 0x000e6e0000000200 */
[C---:B----4-:R-:W-:Y:S08]  /*2ae0*/  HMMA.16816.F32 R12, R164.reuse, R56, R72 ;  /* 0x00000038a40c723c */ /* 0x050ff00000001848 */
[C---:B------:R-:W-:Y:S01]  /*2af0*/  HMMA.16816.F32 R8, R164.reuse, R58, R80 ;  /* 0x0000003aa408723c */ /* 0x040fe20000001850 */
[----:B------:R-:W4:Y:S07]  /*2b00*/  LDSM.16.M88.4 R56, [R211+0x5000] ;  /* 0x00500000d338783b */ /* 0x000f2e0000000200 */
[C---:B-----5:R-:W-:Y:S08]  /*2b10*/  HMMA.16816.F32 R4, R164.reuse, R52, R96 ;  /* 0x00000034a404723c */ /* 0x060ff00000001860 */
[C---:B------:R-:W-:Y:S08]  /*2b20*/  HMMA.16816.F32 R52, R164.reuse, R54, R68 ;  /* 0x00000036a434723c */ /* 0x040ff00000001844 */
[C---:B--2---:R-:W-:Y:S08]  /*2b30*/  HMMA.16816.F32 R68, R164.reuse, R48, R92 ;  /* 0x00000030a444723c */ /* 0x044ff0000000185c */
[----:B------:R-:W-:Y:S01]  /*2b40*/  HMMA.16816.F32 R76, R164, R50, R76 ;  /* 0x00000032a44c723c */ /* 0x000fe2000000184c */
[----:B------:R-:W2:Y:S07]  /*2b50*/  LDSM.16.M88.4 R48, [R211+0x5800] ;  /* 0x00580000d330783b */ /* 0x000eae0000000200 */
[----:B------:R-:W-:Y:S01]  /*2b60*/  HMMA.16816.F32 R80, R168, R34, R44 ;  /* 0x00000022a850723c */ /* 0x000fe2000000182c */
[----:B------:R-:W5:Y:S07]  /*2b70*/  LDSM.16.M88.4 R44, [R3+0x3000] ;  /* 0x00300000032c783b */ /* 0x000f6e0000000200 */
[C---:B------:R-:W-:Y:S08]  /*2b80*/  HMMA.16816.F32 R96, R164.reuse, R36, R88 ;  /* 0x00000024a460723c */ /* 0x040ff00000001858 */
[----:B------:R-:W-:Y:S01]  /*2b90*/  HMMA.16816.F32 R84, R164, R38, R64 ;  /* 0x00000026a454723c */ /* 0x000fe20000001840 */
[----:B------:R-:W1:Y:S07]  /*2ba0*/  LDSM.16.M88.4 R36, [R3+0x3800] ;  /* 0x003800000324783b */ /* 0x000e6e0000000200 */
[C---:B------:R-:W-:Y:S01]  /*2bb0*/  HMMA.16816.F32 R92, R168.reuse, R32, R60 ;  /* 0x00000020a85c723c */ /* 0x040fe2000000183c */
[----:B------:R-:W2:Y:S07]  /*2bc0*/  LDSM.16.M88.4 R32, [R3+0x4000] ;  /* 0x004000000320783b */ /* 0x000eae0000000200 */
[C---:B------:R-:W-:Y:S08]  /*2bd0*/  HMMA.16816.F32 R88, R168.reuse, R28, R20 ;  /* 0x0000001ca858723c */ /* 0x040ff00000001814 */
[C---:B------:R-:W-:Y:S01]  /*2be0*/  HMMA.16816.F32 R72, R168.reuse, R30, R16 ;  /* 0x0000001ea848723c */ /* 0x040fe20000001810 */
[----:B------:R-:W2:Y:S07]  /*2bf0*/  LDSM.16.M88.4 R28, [R3+0x4800] ;  /* 0x00480000031c783b */ /* 0x000eae0000000200 */
[C---:B------:R-:W-:Y:S08]  /*2c00*/  HMMA.16816.F32 R64, R168.reuse, R24, R12 ;  /* 0x00000018a840723c */ /* 0x040ff0000000180c */
[C---:B------:R-:W-:Y:S01]  /*2c10*/  HMMA.16816.F32 R60, R168.reuse, R26, R8 ;  /* 0x0000001aa83c723c */ /* 0x040fe20000001808 */
[----:B------:R-:W3:Y:S07]  /*2c20*/  LDSM.16.M88.4 R24, [R3+0x5000] ;  /* 0x005000000318783b */ /* 0x000eee0000000200 */
[C---:B-1----:R-:W-:Y:S08]  /*2c30*/  HMMA.16816.F32 R20, R168.reuse, R40, R4 ;  /* 0x00000028a814723c */ /* 0x042ff00000001804 */
[C---:B------:R-:W-:Y:S01]  /*2c40*/  HMMA.16816.F32 R16, R168.reuse, R42, R52 ;  /* 0x0000002aa810723c */ /* 0x040fe20000001834 */
[----:B------:R-:W1:Y:S07]  /*2c50*/  LDSM.16.M88.4 R40, [R3+0x5800] ;  /* 0x005800000328783b */ /* 0x000e6e0000000200 */
[C---:B----4-:R-:W-:Y:S08]  /*2c60*/  HMMA.16816.F32 R12, R168.reuse, R56, R68 ;  /* 0x00000038a80c723c */ /* 0x050ff00000001844 */
[C---:B------:R-:W-:Y:S01]  /*2c70*/  HMMA.16816.F32 R8, R168.reuse, R58, R76 ;  /* 0x0000003aa808723c */ /* 0x040fe2000000184c */
[----:B------:R-:W-:Y:S07]  /*2c80*/  LDSM.16.M88.4 R56, [R2+0x4000] ;  /* 0x004000000238783b */ /* 0x000fee0000000200 */
[----:B--2---:R-:W-:Y:S08]  /*2c90*/  HMMA.16816.F32 R4, R168, R48, R96 ;  /* 0x00000030a804723c */ /* 0x004ff00000001860 */
[C---:B-----5:R-:W-:Y:S08]  /*2ca0*/  HMMA.16816.F32 R52, R172.reuse, R44, R92 ;  /* 0x0000002cac34723c */ /* 0x060ff0000000185c */
[----:B------:R-:W-:Y:S01]  /*2cb0*/  HMMA.16816.F32 R76, R172, R46, R80 ;  /* 0x0000002eac4c723c */ /* 0x000fe20000001850 */
[----:B------:R-:W2:Y:S07]  /*2cc0*/  LDSM.16.M88.4 R44, [R2+0x3000] ;  /* 0x00300000022c783b */ /* 0x000eae0000000200 */
[----:B------:R-:W-:Y:S08]  /*2cd0*/  HMMA.16816.F32 R48, R168, R50, R84 ;  /* 0x00000032a830723c */ /* 0x000ff00000001854 */
[C---:B------:R-:W-:Y:S08]  /*2ce0*/  HMMA.16816.F32 R96, R172.reuse, R36, R88 ;  /* 0x00000024ac60723c */ /* 0x040ff00000001858 */
[C---:B------:R-:W-:Y:S01]  /*2cf0*/  HMMA.16816.F32 R84, R172.reuse, R38, R72 ;  /* 0x00000026ac54723c */ /* 0x040fe20000001848 */
[----:B------:R-:W4:Y:S07]  /*2d00*/  LDSM.16.M88.4 R36, [R2+0x4800] ;  /* 0x004800000224783b */ /* 0x000f2e0000000200 */
[C---:B------:R-:W-:Y:S08]  /*2d10*/  HMMA.16816.F32 R92, R172.reuse, R32, R64 ;  /* 0x00000020ac5c723c */ /* 0x040ff00000001840 */
[C---:B------:R-:W-:Y:S01]  /*2d20*/  HMMA.16816.F32 R80, R172.reuse, R34, R60 ;  /* 0x00000022ac50723c */ /* 0x040fe2000000183c */
[----:B------:R-:W5:Y:S04]  /*2d30*/  LDSM.16.M88.4 R32, [R2+0x5000] ;  /* 0x005000000220783b */ /* 0x000f680000000200 */
[----:B------:R-:W2:Y:S03]  /*2d40*/  LDSM.16.M88.4 R60, [R2+0x3800] ;  /* 0x00380000023c783b */ /* 0x000ea60000000200 */
[C---:B------:R-:W-:Y:S08]  /*2d50*/  HMMA.16816.F32 R88, R172.reuse, R28, R20 ;  /* 0x0000001cac58723c */ /* 0x040ff00000001814 */
[C---:B------:R-:W-:Y:S01]  /*2d60*/  HMMA.16816.F32 R72, R172.reuse, R30, R16 ;  /* 0x0000001eac48723c */ /* 0x040fe20000001810 */
[----:B------:R-:W4:Y:S04]  /*2d70*/  LDSM.16.M88.4 R28, [R2+0x5800] ;  /* 0x00580000021c783b */ /* 0x000f280000000200 */
[----:B------:R-:W4:Y:S03]  /*2d80*/  LDSM.16.M88.4 R16, [R0+0x3000] ;  /* 0x003000000010783b */ /* 0x000f260000000200 */
[C---:B---3--:R-:W-:Y:S08]  /*2d90*/  HMMA.16816.F32 R68, R172.reuse, R24, R12 ;  /* 0x00000018ac44723c */ /* 0x048ff0000000180c */
[C---:B------:R-:W-:Y:S08]  /*2da0*/  HMMA.16816.F32 R64, R172.reuse, R26, R8 ;  /* 0x0000001aac40723c */ /* 0x040ff00000001808 */
[C---:B-1----:R-:W-:Y:S08]  /*2db0*/  HMMA.16816.F32 R24, R172.reuse, R40, R4 ;  /* 0x00000028ac18723c */ /* 0x042ff00000001804 */
[----:B------:R-:W-:Y:S01]  /*2dc0*/  HMMA.16816.F32 R20, R172, R42, R48 ;  /* 0x0000002aac14723c */ /* 0x000fe20000001830 */
[----:B------:R-:W1:Y:S07]  /*2dd0*/  LDSM.16.M88.4 R40, [R0+0x3800] ;  /* 0x003800000028783b */ /* 0x000e6e0000000200 */
[C---:B--2---:R-:W-:Y:S08]  /*2de0*/  HMMA.16816.F32 R8, R176.reuse, R46, R76 ;  /* 0x0000002eb008723c */ /* 0x044ff0000000184c */
[C---:B------:R-:W-:Y:S08]  /*2df0*/  HMMA.16816.F32 R48, R176.reuse, R56, R92 ;  /* 0x00000038b030723c */ /* 0x040ff0000000185c */
[C---:B------:R-:W-:Y:S01]  /*2e00*/  HMMA.16816.F32 R76, R176.reuse, R58, R80 ;  /* 0x0000003ab04c723c */ /* 0x040fe20000001850 */
[----:B------:R-:W-:Y:S07]  /*2e10*/  LDSM.16.M88.4 R56, [R0+0x4800] ;  /* 0x004800000038783b */ /* 0x000fee0000000200 */
[C---:B----4-:R-:W-:Y:S08]  /*2e20*/  HMMA.16816.F32 R92, R176.reuse, R36, R88 ;  /* 0x00000024b05c723c */ /* 0x050ff00000001858 */
[C---:B------:R-:W-:Y:S01]  /*2e30*/  HMMA.16816.F32 R80, R176.reuse, R38, R72 ;  /* 0x00000026b050723c */ /* 0x040fe20000001848 */
[----:B------:R-:W2:Y:S07]  /*2e40*/  LDSM.16.M88.4 R36, [R0+0x4000] ;  /* 0x004000000024783b */ /* 0x000eae0000000200 */
[C---:B-----5:R-:W-:Y:S08]  /*2e50*/  HMMA.16816.F32 R88, R176.reuse, R32, R68 ;  /* 0x00000020b058723c */ /* 0x060ff00000001844 */
[C---:B------:R-:W-:Y:S01]  /*2e60*/  HMMA.16816.F32 R72, R176.reuse, R34, R64 ;  /* 0x00000022b048723c */ /* 0x040fe20000001840 */
[----:B------:R-:W3:Y:S07]  /*2e70*/  LDSM.16.M88.4 R32, [R0+0x5800] ;  /* 0x005800000020783b */ /* 0x000eee0000000200 */
[C---:B------:R-:W-:Y:S01]  /*2e80*/  HMMA.16816.F32 R12, R176.reuse, R44, R52 ;  /* 0x0000002cb00c723c */ /* 0x040fe20000001834 */
[----:B------:R-:W4:Y:S07]  /*2e90*/  LDSM.16.M88.4 R52, [R0+0x5000] ;  /* 0x005000000034783b */ /* 0x000f2e0000000200 */
[C---:B------:R-:W-:Y:S08]  /*2ea0*/  HMMA.16816.F32 R4, R176.reuse, R60, R96 ;  /* 0x0000003cb004723c */ /* 0x040ff00000001860 */
[C---:B------:R-:W-:Y:S08]  /*2eb0*/  HMMA.16816.F32 R44, R176.reuse, R62, R84 ;  /* 0x0000003eb02c723c */ /* 0x040ff00000001854 */
[C---:B------:R-:W-:Y:S01]  /*2ec0*/  HMMA.16816.F32 R84, R176.reuse, R28, R24 ;  /* 0x0000001cb054723c */ /* 0x040fe20000001818 */
[----:B------:R-:W-:Y:S07]  /*2ed0*/  LDSM.16.M88.4 R24, [R211+0x6800] ;  /* 0x00680000d318783b */ /* 0x000fee0000000200 */
[----:B------:R-:W-:Y:S01]  /*2ee0*/  HMMA.16816.F32 R68, R176, R30, R20 ;  /* 0x0000001eb044723c */ /* 0x000fe20000001814 */
[----:B------:R-:W5:Y:S04]  /*2ef0*/  LDSM.16.M88.4 R28, [R211+0x6000] ;  /* 0x00600000d31c783b */ /* 0x000f680000000200 */
[----:B------:R-:W3:Y:S03]  /*2f00*/  LDSM.16.M88.4 R20, [R211+0x7000] ;  /* 0x00700000d314783b */ /* 0x000ee60000000200 */
[C---:B------:R-:W-:Y:S08]  /*2f10*/  HMMA.16816.F32 R64, R180.reuse, R16, R12 ;  /* 0x00000010b440723c */ /* 0x040ff0000000180c */
[C---:B------:R-:W-:Y:S08]  /*2f20*/  HMMA.16816.F32 R60, R180.reuse, R18, R8 ;  /* 0x00000012b43c723c */ /* 0x040ff00000001808 */
[C---:B-1----:R-:W-:Y:S08]  /*2f30*/  HMMA.16816.F32 R16, R180.reuse, R40, R4 ;  /* 0x00000028b410723c */ /* 0x042ff00000001804 */
[C---:B------:R-:W-:Y:S01]  /*2f40*/  HMMA.16816.F32 R12, R180.reuse, R42, R44 ;  /* 0x0000002ab40c723c */ /* 0x040fe2000000182c */
[----:B------:R-:W1:Y:S07]  /*2f50*/  LDSM.16.M88.4 R40, [R211+0x7800] ;  /* 0x00780000d328783b */ /* 0x000e6e0000000200 */
[C---:B--2---:R-:W-:Y:S01]  /*2f60*/  HMMA.16816.F32 R8, R180.reuse, R36, R48 ;  /* 0x00000024b408723c */ /* 0x044fe20000001830 */
[----:B------:R-:W-:Y:S07]  /*2f70*/  LDSM.16.M88.4 R48, [R3+0x6000] ;  /* 0x006000000330783b */ /* 0x000fee0000000200 */
[C---:B------:R-:W-:Y:S08]  /*2f80*/  HMMA.16816.F32 R4, R180.reuse, R38, R76 ;  /* 0x00000026b404723c */ /* 0x040ff0000000184c */
[C---:B------:R-:W-:Y:S08]  /*2f90*/  HMMA.16816.F32 R36, R180.reuse, R56, R92 ;  /* 0x00000038b424723c */ /* 0x040ff0000000185c */
[C---:B------:R-:W-:Y:S08]  /*2fa0*/  HMMA.16816.F32 R44, R180.reuse, R58, R80 ;  /* 0x0000003ab42c723c */ /* 0x040ff00000001850 */
[C---:B---3--:R-:W-:Y:S08]  /*2fb0*/  HMMA.16816.F32 R92, R180.reuse, R32, R84 ;  /* 0x00000020b45c723c */ /* 0x048ff00000001854 */
[C---:B------:R-:W-:Y:S01]  /*2fc0*/  HMMA.16816.F32 R80, R180.reuse, R34, R68 ;  /* 0x00000022b450723c */ /* 0x040fe20000001844 */
[----:B------:R-:W2:Y:S07]  /*2fd0*/  LDSM.16.M88.4 R32, [R211+0x8000] ;  /* 0x00800000d320783b */ /* 0x000eae0000000200 */
[C---:B----4-:R-:W-:Y:S08]  /*2fe0*/  HMMA.16816.F32 R56, R180.reuse, R52, R88 ;  /* 0x00000034b438723c */ /* 0x050ff00000001858 */
[----:B------:R-:W-:Y:S01]  /*2ff0*/  HMMA.16816.F32 R72, R180, R54, R72 ;  /* 0x00000036b448723c */ /* 0x000fe20000001848 */
[----:B------:R-:W3:Y:S07]  /*3000*/  LDSM.16.M88.4 R52, [R211+0x8800] ;  /* 0x00880000d334783b */ /* 0x000eee0000000200 */
[C---:B-----5:R-:W-:Y:S08]  /*3010*/  HMMA.16816.F32 R88, R184.reuse, R28, R64 ;  /* 0x0000001cb858723c */ /* 0x060ff00000001840 */
[C---:B------:R-:W-:Y:S01]  /*3020*/  HMMA.16816.F32 R76, R184.reuse, R30, R60 ;  /* 0x0000001eb84c723c */ /* 0x040fe2000000183c */
[----:B------:R-:W4:Y:S07]  /*3030*/  LDSM.16.M88.4 R28, [R3+0x6800] ;  /* 0x00680000031c783b */ /* 0x000f2e0000000200 */
[C---:B------:R-:W-:Y:S08]  /*3040*/  HMMA.16816.F32 R84, R184.reuse, R24, R16 ;  /* 0x00000018b854723c */ /* 0x040ff00000001810 */
[C---:B------:R-:W-:Y:S01]  /*3050*/  HMMA.16816.F32 R68, R184.reuse, R26, R12 ;  /* 0x0000001ab844723c */ /* 0x040fe2000000180c */
[----:B------:R-:W5:Y:S07]  /*3060*/  LDSM.16.M88.4 R24, [R3+0x7000] ;  /* 0x007000000318783b */ /* 0x000f6e0000000200 */
[C---:B------:R-:W-:Y:S08]  /*3070*/  HMMA.16816.F32 R64, R184.reuse, R20, R8 ;  /* 0x00000014b840723c */ /* 0x040ff00000001808 */
[C---:B------:R-:W-:Y:S01]  /*3080*/  HMMA.16816.F32 R16, R184.reuse, R22, R4 ;  /* 0x00000016b810723c */ /* 0x040fe20000001804 */
[----:B------:R-:W4:Y:S07]  /*3090*/  LDSM.16.M88.4 R20, [R3+0x7800] ;  /* 0x007800000314783b */ /* 0x000f2e0000000200 */
[C---:B-1----:R-:W-:Y:S08]  /*30a0*/  HMMA.16816.F32 R12, R184.reuse, R40, R36 ;  /* 0x00000028b80c723c */ /* 0x042ff00000001824 */
[C---:B------:R-:W-:Y:S01]  /*30b0*/  HMMA.16816.F32 R8, R184.reuse, R42, R44 ;  /* 0x0000002ab808723c */ /* 0x040fe2000000182c */
[----:B------:R-:W-:Y:S07]  /*30c0*/  LDSM.16.M88.4 R44, [R3+0x8800] ;  /* 0x00880000032c783b */ /* 0x000fee0000000200 */
[C---:B--2---:R-:W-:Y:S08]  /*30d0*/  HMMA.16816.F32 R4, R184.reuse, R32, R56 ;  /* 0x00000020b804723c */ /* 0x044ff00000001838 */
[C---:B------:R-:W-:Y:S01]  /*30e0*/  HMMA.16816.F32 R36, R184.reuse, R34, R72 ;  /* 0x00000022b824723c */ /* 0x040fe20000001848 */
[----:B------:R-:W1:Y:S07]  /*30f0*/  LDSM.16.M88.4 R32, [R3+0x8000] ;  /* 0x008000000320783b */ /* 0x000e6e0000000200 */
[C---:B---3--:R-:W-:Y:S08]  /*3100*/  HMMA.16816.F32 R40, R184.reuse, R52, R92 ;  /* 0x00000034b828723c */ /* 0x048ff0000000185c */
[----:B------:R-:W-:Y:S01]  /*3110*/  HMMA.16816.F32 R56, R184, R54, R80 ;  /* 0x00000036b838723c */ /* 0x000fe20000001850 */
[----:B------:R-:W2:Y:S07]  /*3120*/  LDSM.16.M88.4 R52, [R2+0x6000] ;  /* 0x006000000234783b */ /* 0x000eae0000000200 */
[C---:B----4-:R-:W-:Y:S08]  /*3130*/  HMMA.16816.F32 R80, R188.reuse, R28, R84 ;  /* 0x0000001cbc50723c */ /* 0x050ff00000001854 */
[C---:B------:R-:W-:Y:S08]  /*3140*/  HMMA.16816.F32 R60, R188.reuse, R48, R88 ;  /* 0x00000030bc3c723c */ /* 0x040ff00000001858 */
[C---:B------:R-:W-:Y:S01]  /*3150*/  HMMA.16816.F32 R72, R188.reuse, R50, R76 ;  /* 0x00000032bc48723c */ /* 0x040fe2000000184c */
[----:B------:R-:W3:Y:S07]  /*3160*/  LDSM.16.M88.4 R48, [R2+0x6800] ;  /* 0x006800000230783b */ /* 0x000eee0000000200 */
[C---:B-----5:R-:W-:Y:S08]  /*3170*/  HMMA.16816.F32 R84, R188.reuse, R24, R64 ;  /* 0x00000018bc54723c */ /* 0x060ff00000001840 */
[C---:B------:R-:W-:Y:S01]  /*3180*/  HMMA.16816.F32 R76, R188.reuse, R30, R68 ;  /* 0x0000001ebc4c723c */ /* 0x040fe20000001844 */
[----:B------:R-:W-:Y:S07]  /*3190*/  LDSM.16.M88.4 R28, [R2+0x8800] ;  /* 0x00880000021c783b */ /* 0x000fee0000000200 */
[C---:B------:R-:W-:Y:S08]  /*31a0*/  HMMA.16816.F32 R64, R188.reuse, R20, R12 ;  /* 0x00000014bc40723c */ /* 0x040ff0000000180c */
[C---:B------:R-:W-:Y:S01]  /*31b0*/  HMMA.16816.F32 R88, R188.reuse, R22, R8 ;  /* 0x00000016bc58723c */ /* 0x040fe20000001808 */
[----:B------:R-:W4:Y:S07]  /*31c0*/  LDSM.16.M88.4 R20, [R2+0x7800] ;  /* 0x007800000214783b */ /* 0x000f2e0000000200 */
[C---:B------:R-:W-:Y:S01]  /*31d0*/  HMMA.16816.F32 R68, R188.reuse, R26, R16 ;  /* 0x0000001abc44723c */ /* 0x040fe20000001810 */
[----:B------:R-:W5:Y:S04]  /*31e0*/  LDSM.16.M88.4 R16, [R2+0x8000] ;  /* 0x008000000210783b */ /* 0x000f680000000200 */
[----:B------:R2:W4:Y:S03]  /*31f0*/  LDSM.16.M88.4 R24, [R2+0x7000] ;  /* 0x007000000218783b */ /* 0x0005260000000200 */
[C---:B-1----:R-:W-:Y:S08]  /*3200*/  HMMA.16816.F32 R12, R188.reuse, R32, R4 ;  /* 0x00000020bc0c723c */ /* 0x042ff00000001804 */
[C---:B------:R-:W-:Y:S08]  /*3210*/  HMMA.16816.F32 R8, R188.reuse, R34, R36 ;  /* 0x00000022bc08723c */ /* 0x040ff00000001824 */
[----:B------:R-:W-:Y:S01]  /*3220*/  HMMA.16816.F32 R4, R188, R44, R40 ;  /* 0x0000002cbc04723c */ /* 0x000fe20000001828 */
[----:B------:R-:W1:Y:S07]  /*3230*/  LDSM.16.M88.4 R40, [R0+0x6000] ;  /* 0x006000000028783b */ /* 0x000e6e0000000200 */
[----:B--2---:R-:W-:Y:S01]  /*3240*/  HMMA.16816.F32 R36, R192, R52, R60 ;  /* 0x00000034c024723c */ /* 0x004fe2000000183c */
[----:B------:R-:W-:-:S07]  /*3250*/  IMAD.IADD R102, R102, 0x1, R140 ;  /* 0x0000000166667824 */ /* 0x000fce00078e028c */
[----:B---3--:R-:W-:Y:S08]  /*3260*/  HMMA.16816.F32 R60, R192, R50, R76 ;  /* 0x00000032c03c723c */ /* 0x008ff0000000184c */
[----:B------:R-:W-:Y:S08]  /*3270*/  HMMA.16816.F32 R32, R188, R46, R56 ;  /* 0x0000002ebc20723c */ /* 0x000ff00000001838 */
[C---:B----4-:R-:W-:Y:S08]  /*3280*/  HMMA.16816.F32 R76, R192.reuse, R20, R64 ;  /* 0x00000014c04c723c */ /* 0x050ff00000001840 */
[C---:B-----5:R-:W-:Y:S08]  /*3290*/  HMMA.16816.F32 R64, R192.reuse, R16, R12 ;  /* 0x00000010c040723c */ /* 0x060ff0000000180c */
[C---:B------:R-:W-:Y:S01]  /*32a0*/  HMMA.16816.F32 R44, R192.reuse, R18, R8 ;  /* 0x00000012c02c723c */ /* 0x040fe20000001808 */
[----:B------:R-:W-:Y:S01]  /*32b0*/  @P2 IMAD.HI.U32 R2, R102, c[0x0][0x2c8], RZ ;  /* 0x0000b20066022a27 */ /* 0x000fe200078e00ff */
[----:B------:R-:W-:Y:S06]  /*32c0*/  LDSM.16.M88.4 R8, [R0+0x8000] ;  /* 0x008000000008783b */ /* 0x000fec0000000200 */
[C---:B------:R-:W-:Y:S01]  /*32d0*/  HMMA.16816.F32 R16, R192.reuse, R28, R4 ;  /* 0x0000001cc010723c */ /* 0x040fe20000001804 */
[----:B------:R-:W2:Y:S07]  /*32e0*/  LDSM.16.M88.4 R4, [R0+0x7800] ;  /* 0x007800000004783b */ /* 0x000eae0000000200 */
[C---:B------:R-:W-:Y:S01]  /*32f0*/  HMMA.16816.F32 R56, R192.reuse, R48, R80 ;  /* 0x00000030c038723c */ /* 0x040fe20000001850 */
[----:B------:R-:W-:Y:S07]  /*3300*/  LDSM.16.M88.4 R48, [R0+0x6800] ;  /* 0x006800000030783b */ /* 0x000fee0000000200 */
[C---:B------:R-:W-:Y:S08]  /*3310*/  HMMA.16816.F32 R52, R192.reuse, R54, R72 ;  /* 0x00000036c034723c */ /* 0x040ff00000001848 */
[C---:B------:R-:W-:Y:S01]  /*3320*/  HMMA.16816.F32 R80, R192.reuse, R26, R68 ;  /* 0x0000001ac050723c */ /* 0x040fe20000001844 */
[----:B------:R-:W-:Y:S07]  /*3330*/  LDSM.16.M88.4 R68, [R0+0x7000] ;  /* 0x007000000044783b */ /* 0x000fee0000000200 */
[----:B------:R-:W-:Y:S01]  /*3340*/  HMMA.16816.F32 R72, R192, R22, R88 ;  /* 0x00000016c048723c */ /* 0x000fe20000001858 */
[----:B------:R3:W-:Y:S01]  /*3350*/  LDSM.16.M88.4 R20, [R0+0x8800] ;  /* 0x008800000014783b */ /* 0x0007e20000000200 */
[----:B------:R-:W-:-:S04]  /*3360*/  DEPBAR.LE SB0, 0x2 ;  /* 0x000080800000791a */ /* 0x000fc80000000000 */
[----:B---3--:R-:W-:Y:S01]  /*3370*/  IMAD.MOV.U32 R0, RZ, RZ, R102 ;  /* 0x000000ffff007224 */ /* 0x008fe200078e0066 */
[----:B------:R-:W-:-:S05]  /*3380*/  @P2 SHF.R.U32.HI R0, RZ, c[0x0][0x2cc], R2 ;  /* 0x0000b300ff002a19 */ /* 0x000fca0000011602 */
[----:B------:R-:W-:Y:S04]  /*3390*/  SHFL.IDX PT, R12, R0, RZ, 0x1c1f ;  /* 0x001c1fff000c7589 */ /* 0x000fe800000e0000 */
[----:B------:R3:W4:Y:S01]  /*33a0*/  SHFL.IDX PT, R3, R0, 0x1, 0x1c1f ;  /* 0x003c1f0000037f89 */ /* 0x00072200000e0000 */
[C---:B------:R-:W-:Y:S08]  /*33b0*/  HMMA.16816.F32 R84, R192.reuse, R24, R84 ;  /* 0x00000018c054723c */ /* 0x040ff00000001854 */
[----:B------:R-:W-:Y:S08]  /*33c0*/  HMMA.16816.F32 R24, R192, R30, R32 ;  /* 0x0000001ec018723c */ /* 0x000ff00000001820 */
[----:B-1----:R-:W-:Y:S01]  /*33d0*/  HMMA.16816.F32 R28, R196, R40, R36 ;  /* 0x00000028c41c723c */ /* 0x002fe20000001824 */
[----:B---3--:R-:W-:-:S04]  /*33e0*/  IADD3 R0, R100, c[0x0][0x1d0], RZ ;  /* 0x0000740064007a10 */ /* 0x008fc80007ffe0ff */
[----:B------:R-:W-:-:S03]  /*33f0*/  IADD3 R2, -R101, 0x1, R0 ;  /* 0x0000000165027810 */ /* 0x000fc60007ffe100 */
[----:B------:R-:W-:Y:S01]  /*3400*/  HMMA.16816.F32 R32, R196, R42, R52 ;  /* 0x0000002ac420723c */ /* 0x000fe20000001834 */
[----:B------:R-:W-:Y:S01]  /*3410*/  IADD3 R2, R2, -c[0x0][0x168], RZ ;  /* 0x80005a0002027a10 */ /* 0x000fe20007ffe0ff */
[----:B------:R-:W-:-:S06]  /*3420*/  IMAD.IADD R0, R0, 0x1, -R101 ;  /* 0x0000000100007824 */ /* 0x000fcc00078e0a65 */
[----:B--2---:R-:W-:Y:S01]  /*3430*/  HMMA.16816.F32 R76, R196, R4, R76 ;  /* 0x00000004c44c723c */ /* 0x004fe2000000184c */
[----:B----4-:R-:W-:-:S06]  /*3440*/  IMAD.IADD R3, R2, 0x1, R3 ;  /* 0x0000000102037824 */ /* 0x010fcc00078e0203 */
[----:B------:R-:W-:Y:S01]  /*3450*/  IMAD.IADD R4, R2, 0x1, R12 ;  /* 0x0000000102047824 */ /* 0x000fe200078e020c */
[----:B------:R-:W-:Y:S04]  /*3460*/  HMMA.16816.F32 R36, R196, R48, R56 ;  /* 0x00000030c424723c */ /* 0x000fe80000001838 */
[----:B------:R-:W-:-:S04]  /*3470*/  IMNMX R2, R0, R4, PT ;  /* 0x0000000400027217 */ /* 0x000fc80003800200 */
[C---:B------:R-:W-:Y:S01]  /*3480*/  ISETP.GT.AND P4, PT, R2.reuse, RZ, PT ;  /* 0x000000ff0200720c */ /* 0x040fe20003f84270 */
[----:B------:R-:W-:Y:S01]  /*3490*/  HMMA.16816.F32 R40, R196, R50, R60 ;  /* 0x00000032c428723c */ /* 0x000fe2000000183c */
[----:B------:R-:W-:Y:S02]  /*34a0*/  ISETP.GT.AND P3, PT, R2, 0x1, PT ;  /* 0x000000010200780c */ /* 0x000fe40003f64270 */
[----:B------:R-:W-:Y:S02]  /*34b0*/  FSEL R5, R28, -INF , P4 ;  /* 0xff8000001c057808 */ /* 0x000fe40002000000 */
[----:B------:R-:W-:-:S03]  /*34c0*/  ISETP.GT.AND P4, PT, R2, 0x8, PT ;  /* 0x000000080200780c */ /* 0x000fc60003f84270 */
[----:B------:R-:W-:Y:S01]  /*34d0*/  HMMA.16816.F32 R72, R196, R6, R72 ;  /* 0x00000006c448723c */ /* 0x000fe20000001848 */
[----:B------:R-:W-:-:S06]  /*34e0*/  IMNMX R0, R0, R3, PT ;  /* 0x0000000300007217 */ /* 0x000fcc0003800200 */
[----:B------:R-:W-:Y:S01]  /*34f0*/  FSEL R6, R29, -INF , P3 ;  /* 0xff8000001d067808 */ /* 0x000fe20001800000 */
[C---:B------:R-:W-:Y:S01]  /*3500*/  HMMA.16816.F32 R48, R196.reuse, R68, R84 ;  /* 0x00000044c430723c */ /* 0x040fe20000001854 */
[----:B------:R-:W-:Y:S02]  /*3510*/  ISETP.GT.AND P3, PT, R2, 0x9, PT ;  /* 0x000000090200780c */ /* 0x000fe40003f64270 */
[----:B------:R-:W-:Y:S02]  /*3520*/  FSEL R7, R32, -INF , P4 ;  /* 0xff80000020077808 */ /* 0x000fe40002000000 */
[----:B------:R-:W-:Y:S02]  /*3530*/  FMNMX.FTZ R3, R5, R6, !PT ;  /* 0x0000000605037209 */ /* 0x000fe40007810000 */
[----:B------:R-:W-:Y:S01]  /*3540*/  ISETP.GT.AND P4, PT, R2, 0x10, PT ;  /* 0x000000100200780c */ /* 0x000fe20003f84270 */
[----:B------:R-:W-:Y:S01]  /*3550*/  HMMA.16816.F32 R64, R196, R8, R64 ;  /* 0x00000008c440723c */ /* 0x000fe20000001840 */
[----:B------:R-:W-:-:S06]  /*3560*/  FMNMX.FTZ R3, R7, R3, !PT ;  /* 0x0000000307037209 */ /* 0x000fcc0007810000 */
[----:B------:R-:W-:Y:S01]  /*3570*/  FSEL R8, R33, -INF , P3 ;  /* 0xff80000021087808 */ /* 0x000fe20001800000 */
[C---:B------:R-:W-:Y:S01]  /*3580*/  HMMA.16816.F32 R80, R196.reuse, R70, R80 ;  /* 0x00000046c450723c */ /* 0x040fe20000001850 */
[----:B------:R-:W-:Y:S02]  /*3590*/  ISETP.GT.AND P3, PT, R2, 0x11, PT ;  /* 0x000000110200780c */ /* 0x000fe40003f64270 */
[----:B------:R-:W-:Y:S02]  /*35a0*/  FSEL R9, R36, -INF , P4 ;  /* 0xff80000024097808 */ /* 0x000fe40002000000 */
[----:B------:R-:W-:Y:S02]  /*35b0*/  FMNMX.FTZ R3, R8, R3, !PT ;  /* 0x0000000308037209 */ /* 0x000fe40007810000 */
[----:B------:R-:W-:Y:S01]  /*35c0*/  ISETP.GT.AND P1, PT, R0, RZ, PT ;  /* 0x000000ff0000720c */ /* 0x000fe20003f24270 */
[----:B------:R-:W-:Y:S01]  /*35d0*/  HMMA.16816.F32 R52, R196, R10, R44 ;  /* 0x0000000ac434723c */ /* 0x000fe2000000182c */
[----:B------:R-:W-:-:S02]  /*35e0*/  ISETP.GT.AND P4, PT, R2, 0x18, PT ;  /* 0x000000180200780c */ /* 0x000fc40003f84270 */
[----:B------:R-:W-:-:S04]  /*35f0*/  FMNMX.FTZ R3, R9, R3, !PT ;  /* 0x0000000309037209 */ /* 0x000fc80007810000 */
[----:B------:R-:W-:Y:S02]  /*3600*/  FSEL R10, R37, -INF , P3 ;  /* 0xff800000250a7808 */ /* 0x000fe40001800000 */
[----:B------:R-:W-:Y:S02]  /*3610*/  ISETP.GT.AND P0, PT, R0, 0x1, PT ;  /* 0x000000010000780c */ /* 0x000fe40003f04270 */
[----:B------:R-:W-:Y:S02]  /*3620*/  FSEL R12, R30, -INF , P1 ;  /* 0xff8000001e0c7808 */ /* 0x000fe40000800000 */
[----:B------:R-:W-:Y:S02]  /*3630*/  ISETP.GT.AND P1, PT, R0, 0x8, PT ;  /* 0x000000080000780c */ /* 0x000fe40003f24270 */
[----:B------:R-:W-:Y:S02]  /*3640*/  ISETP.GT.AND P3, PT, R2, 0x19, PT ;  /* 0x000000190200780c */ /* 0x000fe40003f64270 */
[----:B------:R-:W-:-:S02]  /*3650*/  FSEL R11, R40, -INF , P4 ;  /* 0xff800000280b7808 */ /* 0x000fc40002000000 */
[----:B------:R-:W-:Y:S01]  /*3660*/  FMNMX.FTZ R3, R10, R3, !PT ;  /* 0x000000030a037209 */ /* 0x000fe20007810000 */
[----:B------:R-:W-:Y:S01]  /*3670*/  HMMA.16816.F32 R44, R196, R20, R16 ;  /* 0x00000014c42c723c */ /* 0x000fe20000001810 */
[----:B------:R-:W-:Y:S02]  /*3680*/  FSEL R13, R31, -INF , P0 ;  /* 0xff8000001f0d7808 */ /* 0x000fe40000000000 */
[----:B------:R-:W-:Y:S02]  /*3690*/  ISETP.GT.AND P0, PT, R0, 0x9, PT ;  /* 0x000000090000780c */ /* 0x000fe40003f04270 */
[----:B------:R-:W-:Y:S02]  /*36a0*/  FSEL R14, R34, -INF , P1 ;  /* 0xff800000220e7808 */ /* 0x000fe40000800000 */
[----:B------:R-:W-:Y:S02]  /*36b0*/  FSEL R17, R41, -INF , P3 ;  /* 0xff80000029117808 */ /* 0x000fe40001800000 */
[----:B------:R-:W-:-:S02]  /*36c0*/  ISETP.GT.AND P4, PT, R2, 0x20, PT ;  /* 0x000000200200780c */ /* 0x000fc40003f84270 */
[----:B------:R-:W-:Y:S02]  /*36d0*/  FMNMX.FTZ R3, R11, R3, !PT ;  /* 0x000000030b037209 */ /* 0x000fe40007810000 */
[----:B------:R-:W-:Y:S02]  /*36e0*/  ISETP.GT.AND P1, PT, R0, 0x10, PT ;  /* 0x000000100000780c */ /* 0x000fe40003f24270 */
[----:B------:R-:W-:Y:S02]  /*36f0*/  FSEL R16, R35, -INF , P0 ;  /* 0xff80000023107808 */ /* 0x000fe40000000000 */
[----:B------:R-:W-:Y:S02]  /*3700*/  ISETP.GT.AND P3, PT, R2, 0x21, PT ;  /* 0x000000210200780c */ /* 0x000fe40003f64270 */
[----:B------:R-:W-:Y:S02]  /*3710*/  FSEL R56, R48, -INF , P4 ;  /* 0xff80000030387808 */ /* 0x000fe40002000000 */
[----:B------:R-:W-:-:S02]  /*3720*/  FMNMX.FTZ R3, R17, R3, !PT ;  /* 0x0000000311037209 */ /* 0x000fc40007810000 */
[----:B------:R-:W-:Y:S02]  /*3730*/  ISETP.GT.AND P0, PT, R0, 0x11, PT ;  /* 0x000000110000780c */ /* 0x000fe40003f04270 */
[----:B------:R-:W-:Y:S02]  /*3740*/  FSEL R18, R38, -INF , P1 ;  /* 0xff80000026127808 */ /* 0x000fe40000800000 */
[----:B------:R-:W-:Y:S01]  /*3750*/  ISETP.GT.AND P1, PT, R0, 0x18, PT ;  /* 0x000000180000780c */ /* 0x000fe20003f24270 */
[----:B------:R-:W-:Y:S01]  /*3760*/  HMMA.16816.F32 R20, R196, R22, R24 ;  /* 0x00000016c414723c */ /* 0x000fe20000001818 */
[----:B------:R-:W-:Y:S02]  /*3770*/  FSEL R59, R49, -INF , P3 ;  /* 0xff800000313b7808 */ /* 0x000fe40001800000 */
[----:B------:R-:W-:Y:S02]  /*3780*/  ISETP.GT.AND P4, PT, R2, 0x28, PT ;  /* 0x000000280200780c */ /* 0x000fe40003f84270 */
[----:B------:R-:W-:-:S02]  /*3790*/  FMNMX.FTZ R3, R56, R3, !PT ;  /* 0x0000000338037209 */ /* 0x000fc40007810000 */
[----:B------:R-:W-:Y:S02]  /*37a0*/  FSEL R19, R39, -INF , P0 ;  /* 0xff80000027137808 */ /* 0x000fe40000000000 */
[----:B------:R-:W-:Y:S02]  /*37b0*/  ISETP.GT.AND P0, PT, R0, 0x19, PT ;  /* 0x000000190000780c */ /* 0x000fe40003f04270 */
[----:B------:R-:W-:Y:S02]  /*37c0*/  FSEL R24, R42, -INF , P1 ;  /* 0xff8000002a187808 */ /* 0x000fe40000800000 */
[----:B------:R-:W-:Y:S02]  /*37d0*/  ISETP.GT.AND P1, PT, R0, 0x20, PT ;  /* 0x000000200000780c */ /* 0x000fe40003f24270 */
[----:B------:R-:W-:Y:S02]  /*37e0*/  ISETP.GT.AND P3, PT, R2, 0x29, PT ;  /* 0x000000290200780c */ /* 0x000fe40003f64270 */
[----:B------:R-:W-:-:S02]  /*37f0*/  FSEL R58, R80, -INF , P4 ;  /* 0xff800000503a7808 */ /* 0x000fc40002000000 */
[----:B------:R-:W-:Y:S02]  /*3800*/  FMNMX.FTZ R3, R59, R3, !PT ;  /* 0x000000033b037209 */ /* 0x000fe40007810000 */
[----:B------:R-:W-:Y:S01]  /*3810*/  FSEL R25, R43, -INF , P0 ;  /* 0xff8000002b197808 */ /* 0x000fe20000000000 */
[----:B------:R-:W-:Y:S01]  /*3820*/  BAR.SYNC.DEFER_BLOCKING 0x0 ;  /* 0x0000000000007b1d */ /* 0x000fe20000010000 */
[----:B------:R-:W-:Y:S02]  /*3830*/  ISETP.GT.AND P0, PT, R0, 0x21, PT ;  /* 0x000000210000780c */ /* 0x000fe40003f04270 */
[----:B------:R-:W-:Y:S02]  /*3840*/  FSEL R85, R50, -INF , P1 ;  /* 0xff80000032557808 */ /* 0x000fe40000800000 */
[----:B------:R-:W-:Y:S02]  /*3850*/  ISETP.GT.AND P1, PT, R2, 0x30, PT ;  /* 0x000000300200780c */ /* 0x000fe40003f24270 */
[----:B------:R-:W-:-:S02]  /*3860*/  FSEL R57, R81, -INF , P3 ;  /* 0xff80000051397808 */ /* 0x000fc40001800000 */
[----:B------:R-:W-:Y:S02]  /*3870*/  FMNMX.FTZ R3, R58, R3, !PT ;  /* 0x000000033a037209 */ /* 0x000fe40007810000 */
[----:B------:R-:W-:Y:S02]  /*3880*/  FMNMX.FTZ R4, R12, R13, !PT ;  /* 0x0000000d0c047209 */ /* 0x000fe40007810000 */
[----:B------:R-:W-:Y:S02]  /*3890*/  FSEL R84, R51, -INF , P0 ;  /* 0xff80000033547808 */ /* 0x000fe40000000000 */
[----:B------:R-:W-:Y:S02]  /*38a0*/  ISETP.GT.AND P0, PT, R2, 0x31, PT ;  /* 0x000000310200780c */ /* 0x000fe40003f04270 */
[----:B------:R-:W-:Y:S02]  /*38b0*/  FSEL R61, R76, -INF , P1 ;  /* 0xff8000004c3d7808 */ /* 0x000fe40000800000 */
[----:B------:R-:W-:-:S02]  /*38c0*/  FMNMX.FTZ R3, R57, R3, !PT ;  /* 0x0000000339037209 */ /* 0x000fc40007810000 */
[----:B------:R-:W-:Y:S02]  /*38d0*/  FMNMX.FTZ R4, R14, R4, !PT ;  /* 0x000000040e047209 */ /* 0x000fe40007810000 */
[----:B------:R-:W-:Y:S01]  /*38e0*/  ISETP.GT.AND P5, PT, R2, 0x38, PT ;  /* 0x000000380200780c */ /* 0x000fe20003fa4270 */
[----:B------:R-:W-:Y:S01]  /*38f0*/  LDSM.16.MT88.4 R48, [R212] ;  /* 0x00000000d430783b */ /* 0x000fe20000004200 */
[----:B------:R-:W-:Y:S02]  /*3900*/  FSEL R60, R77, -INF , P0 ;  /* 0xff8000004d3c7808 */ /* 0x000fe40000000000 */
[----:B------:R-:W-:Y:S01]  /*3910*/  FMNMX.FTZ R3, R61, R3, !PT ;  /* 0x000000033d037209 */ /* 0x000fe20007810000 */
[----:B------:R-:W-:Y:S01]  /*3920*/  STL [R1+0x3c], R102 ;  /* 0x00003c6601007387 */ /* 0x000fe20000100800 */
[----:B------:R-:W-:Y:S02]  /*3930*/  FMNMX.FTZ R4, R16, R4, !PT ;  /* 0x0000000410047209 */ /* 0x000fe40007810000 */
        /* <DEDUP_REMOVED lines=8> */
[----:B------:R-:W-:-:S02]  /*39c0*/  ISETP.GT.AND P1, PT, R2, 0x41, PT ;  /* 0x000000410200780c */ /* 0x000fc40003f24270 */
[----:B------:R-:W-:Y:S02]  /*39d0*/  FMNMX.FTZ R4, R19, R4, !PT ;  /* 0x0000000413047209 */ /* 0x000fe40007810000 */
[----:B------:R-:W-:Y:S02]  /*39e0*/  FSEL R86, R64, -INF , P3 ;  /* 0xff80000040567808 */ /* 0x000fe40001800000 */
[----:B------:R-:W-:Y:S02]  /*39f0*/  FMNMX.FTZ R3, R87, R3, !PT ;  /* 0x0000000357037209 */ /* 0x000fe40007810000 */
[----:B------:R-:W-:Y:S02]  /*3a00*/  FSEL R96, R65, -INF , P1 ;  /* 0xff80000041607808 */ /* 0x000fe40000800000 */
[----:B------:R-:W-:Y:S02]  /*3a10*/  FMNMX.FTZ R4, R24, R4, !PT ;  /* 0x0000000418047209 */ /* 0x000fe40007810000 */
[----:B------:R-:W-:-:S02]  /*3a20*/  ISETP.GT.AND P0, PT, R2, 0x48, PT ;  /* 0x000000480200780c */ /* 0x000fc40003f04270 */
[----:B------:R-:W-:Y:S02]  /*3a30*/  ISETP.GT.AND P1, PT, R0, 0x28, PT ;  /* 0x000000280000780c */ /* 0x000fe40003f24270 */
[----:B------:R-:W-:Y:S02]  /*3a40*/  FMNMX.FTZ R3, R86, R3, !PT ;  /* 0x0000000356037209 */ /* 0x000fe40007810000 */
[----:B------:R-:W-:Y:S02]  /*3a50*/  FMNMX.FTZ R4, R25, R4, !PT ;  /* 0x0000000419047209 */ /* 0x000fe40007810000 */
[----:B------:R-:W-:Y:S02]  /*3a60*/  FSEL R99, R52, -INF , P0 ;  /* 0xff80000034637808 */ /* 0x000fe40000000000 */
[----:B------:R-:W-:Y:S02]  /*3a70*/  FSEL R63, R82, -INF , P1 ;  /* 0xff800000523f7808 */ /* 0x000fe40000800000 */
[----:B------:R-:W-:-:S02]  /*3a80*/  ISETP.GT.AND P6, PT, R2, 0x49, PT ;  /* 0x000000490200780c */ /* 0x000fc40003fc4270 */
[C---:B------:R-:W-:Y:S02]  /*3a90*/  ISETP.GT.AND P5, PT, R2.reuse, 0x50, PT ;  /* 0x000000500200780c */ /* 0x040fe40003fa4270 */
[C---:B------:R-:W-:Y:S02]  /*3aa0*/  ISETP.GT.AND P4, PT, R2.reuse, 0x51, PT ;  /* 0x000000510200780c */ /* 0x040fe40003f84270 */
[----:B------:R-:W-:Y:S02]  /*3ab0*/  ISETP.GT.AND P3, PT, R2, 0x58, PT ;  /* 0x000000580200780c */ /* 0x000fe40003f64270 */
[----:B------:R-:W-:Y:S02]  /*3ac0*/  ISETP.GT.AND P0, PT, R0, 0x29, PT ;  /* 0x000000290000780c */ /* 0x000fe40003f04270 */
[----:B------:R-:W-:Y:S02]  /*3ad0*/  ISETP.GT.AND P1, PT, R2, 0x59, PT ;  /* 0x000000590200780c */ /* 0x000fe40003f24270 */
[----:B------:R-:W-:-:S02]  /*3ae0*/  FMNMX.FTZ R2, R96, R3, !PT ;  /* 0x0000000360027209 */ /* 0x000fc40007810000 */
[----:B------:R-:W-:Y:S02]  /*3af0*/  FMNMX.FTZ R3, R85, R4, !PT ;  /* 0x0000000455037209 */ /* 0x000fe40007810000 */
[----:B------:R-:W-:Y:S02]  /*3b00*/  FSEL R64, R83, -INF , P0 ;  /* 0xff80000053407808 */ /* 0x000fe40000000000 */
[----:B------:R-:W-:Y:S02]  /*3b10*/  FSEL R83, R53, -INF , P6 ;  /* 0xff80000035537808 */ /* 0x000fe40003000000 */
[----:B------:R-:W-:Y:S02]  /*3b20*/  FMNMX.FTZ R2, R99, R2, !PT ;  /* 0x0000000263027209 */ /* 0x000fe40007810000 */
[----:B------:R-:W-:Y:S02]  /*3b30*/  FMNMX.FTZ R3, R84, R3, !PT ;  /* 0x0000000354037209 */ /* 0x000fe40007810000 */
        /* <DEDUP_REMOVED lines=9> */
[----:B------:R-:W-:Y:S02]  /*3bd0*/  FMNMX.FTZ R141, R107, R2, !PT ;  /* 0x000000026b8d7209 */ /* 0x000fe40007810000 */
[----:B------:R-:W-:Y:S02]  /*3be0*/  FSEL R81, R79, -INF , P5 ;  /* 0xff8000004f517808 */ /* 0x000fe40002800000 */
[----:B------:R-:W-:Y:S02]  /*3bf0*/  ISETP.GT.AND P0, PT, R0, 0x38, PT ;  /* 0x000000380000780c */ /* 0x000fe40003f04270 */
[----:B------:R-:W-:-:S02]  /*3c00*/  FMNMX.FTZ R2, R65, R3, !PT ;  /* 0x0000000341027209 */ /* 0x000fc40007810000 */
[----:B------:R-:W-:Y:S02]  /*3c10*/  FSEL R106, R20, -INF , P3 ;  /* 0xff800000146a7808 */ /* 0x000fe40001800000 */
[----:B------:R-:W-:Y:S02]  /*3c20*/  FSEL R111, R21, -INF , P1 ;  /* 0xff800000156f7808 */ /* 0x000fe40000800000 */
[----:B------:R-:W-:Y:S02]  /*3c30*/  ISETP.GT.AND P1, PT, R0, 0x39, PT ;  /* 0x000000390000780c */ /* 0x000fe40003f24270 */
[----:B------:R-:W-:Y:S02]  /*3c40*/  FSEL R80, R74, -INF , P0 ;  /* 0xff8000004a507808 */ /* 0x000fe40000000000 */
[----:B------:R-:W-:Y:S02]  /*3c50*/  FMNMX.FTZ R2, R81, R2, !PT ;  /* 0x0000000251027209 */ /* 0x000fe40007810000 */
[----:B------:R-:W-:-:S02]  /*3c60*/  FMNMX.FTZ R141, R106, R141, !PT ;  /* 0x0000008d6a8d7209 */ /* 0x000fc40007810000 */
[----:B------:R-:W-:Y:S02]  /*3c70*/  FSEL R82, R75, -INF , P1 ;  /* 0xff8000004b527808 */ /* 0x000fe40000800000 */
[----:B------:R-:W-:Y:S02]  /*3c80*/  ISETP.GT.AND P1, PT, R0, 0x40, PT ;  /* 0x000000400000780c */ /* 0x000fe40003f24270 */
[----:B------:R-:W-:Y:S02]  /*3c90*/  FMNMX.FTZ R2, R80, R2, !PT ;  /* 0x0000000250027209 */ /* 0x000fe40007810000 */
[----:B------:R-:W-:Y:S02]  /*3ca0*/  FMNMX.FTZ R141, R111, R141, !PT ;  /* 0x0000008d6f8d7209 */ /* 0x000fe40007810000 */
[----:B------:R-:W-:Y:S02]  /*3cb0*/  ISETP.GT.AND P0, PT, R0, 0x41, PT ;  /* 0x000000410000780c */ /* 0x000fe40003f04270 */
[----:B------:R-:W-:-:S02]  /*3cc0*/  FSEL R66, R66, -INF , P1 ;  /* 0xff80000042427808 */ /* 0x000fc40000800000 */
[----:B------:R-:W-:Y:S01]  /*3cd0*/  FMNMX.FTZ R2, R82, R2, !PT ;  /* 0x0000000252027209 */ /* 0x000fe20007810000 */
[----:B------:R-:W1:Y:S01]  /*3ce0*/  SHFL.BFLY PT, R3, R141, 0x2, 0x1f ;  /* 0x0c401f008d037f89 */ /* 0x000e6200000e0000 */
[----:B------:R-:W-:Y:S02]  /*3cf0*/  FSEL R67, R67, -INF , P0 ;  /* 0xff80000043437808 */ /* 0x000fe40000000000 */
[----:B------:R-:W-:Y:S02]  /*3d00*/  ISETP.GT.AND P1, PT, R0, 0x48, PT ;  /* 0x000000480000780c */ /* 0x000fe40003f24270 */
[----:B------:R-:W-:Y:S02]  /*3d10*/  FMNMX.FTZ R2, R66, R2, !PT ;  /* 0x0000000242027209 */ /* 0x000fe40007810000 */
[----:B------:R-:W-:Y:S02]  /*3d20*/  ISETP.GT.AND P0, PT, R0, 0x49, PT ;  /* 0x000000490000780c */ /* 0x000fe40003f04270 */
[----:B------:R-:W-:-:S02]  /*3d30*/  FSEL R97, R54, -INF , P1 ;  /* 0xff80000036617808 */ /* 0x000fc40000800000 */
[----:B------:R-:W-:Y:S02]  /*3d40*/  FMNMX.FTZ R2, R67, R2, !PT ;  /* 0x0000000243027209 */ /* 0x000fe40007810000 */
[----:B------:R-:W-:Y:S02]  /*3d50*/  FSEL R98, R55, -INF , P0 ;  /* 0xff80000037627808 */ /* 0x000fe40000000000 */
[C---:B------:R-:W-:Y:S02]  /*3d60*/  ISETP.GT.AND P1, PT, R0.reuse, 0x50, PT ;  /* 0x000000500000780c */ /* 0x040fe40003f24270 */
        /* <DEDUP_REMOVED lines=10> */
[----:B-1----:R-:W-:Y:S02]  /*3e10*/  FMNMX.FTZ R141, R141, R3, !PT ;  /* 0x000000038d8d7209 */ /* 0x002fe40007810000 */
[----:B------:R-:W-:Y:S02]  /*3e20*/  FSEL R109, R23, -INF , P0 ;  /* 0xff800000176d7808 */ /* 0x000fe40000000000 */
[----:B------:R-:W-:Y:S01]  /*3e30*/  FMNMX.FTZ R140, R108, R140, !PT ;  /* 0x0000008c6c8c7209 */ /* 0x000fe20007810000 */
[----:B------:R-:W1:Y:S03]  /*3e40*/  SHFL.BFLY PT, R0, R141, 0x1, 0x1f ;  /* 0x0c201f008d007f89 */ /* 0x000e6600000e0000 */
[----:B------:R-:W-:-:S05]  /*3e50*/  FMNMX.FTZ R140, R109, R140, !PT ;  /* 0x0000008c6d8c7209 */ /* 0x000fca0007810000 */
[----:B------:R-:W2:Y:S01]  /*3e60*/  SHFL.BFLY PT, R3, R140, 0x2, 0x1f ;  /* 0x0c401f008c037f89 */ /* 0x000ea200000e0000 */
[----:B-1----:R-:W-:-:S04]  /*3e70*/  FMNMX.FTZ R141, R141, R0, !PT ;  /* 0x000000008d8d7209 */ /* 0x002fc80007810000 */
[C---:B------:R-:W-:Y:S01]  /*3e80*/  FSETP.NEU.FTZ.AND P0, PT, R141.reuse, -INF , PT ;  /* 0xff8000008d00780b */ /* 0x040fe20003f1d000 */
[----:B------:R-:W-:Y:S01]  /*3e90*/  FMUL.FTZ R2, R141, c[0x0][0x2d0] ;  /* 0x0000b4008d027a20 */ /* 0x000fe20000410000 */
[----:B--2---:R-:W-:-:S04]  /*3ea0*/  FMNMX.FTZ R140, R140, R3, !PT ;  /* 0x000000038c8c7209 */ /* 0x004fc80007810000 */
[----:B------:R-:W-:Y:S01]  /*3eb0*/  FSEL R2, R2, RZ, P0 ;  /* 0x000000ff02027208 */ /* 0x000fe20000000000 */
[----:B------:R-:W1:Y:S04]  /*3ec0*/  SHFL.BFLY PT, R3, R140, 0x1, 0x1f ;  /* 0x0c201f008c037f89 */ /* 0x000e6800000e0000 */
[----:B------:R-:W-:-:S04]  /*3ed0*/  FFMA.FTZ R0, R5, c[0x0][0x2d0], -R2 ;  /* 0x0000b40005007a23 */ /* 0x000fc80000010802 */
[----:B------:R2:W-:Y:S02]  /*3ee0*/  MUFU.EX2 R149, R0 ;  /* 0x0000000000957308 */ /* 0x0005e40000000800 */
[----:B--2---:R-:W-:-:S06]  /*3ef0*/  FFMA.FTZ R0, R6, c[0x0][0x2d0], -R2 ;  /* 0x0000b40006007a23 */ /* 0x004fcc0000010802 */
[----:B------:R2:W3:Y:S01]  /*3f00*/  MUFU.EX2 R148, R0 ;  /* 0x0000000000947308 */ /* 0x0004e20000000800 */
[----:B-1----:R-:W-:Y:S01]  /*3f10*/  FMNMX.FTZ R140, R140, R3, !PT ;  /* 0x000000038c8c7209 */ /* 0x002fe20007810000 */
[----:B--2---:R-:W-:-:S06]  /*3f20*/  FFMA.FTZ R0, R7, c[0x0][0x2d0], -R2 ;  /* 0x0000b40007007a23 */ /* 0x004fcc0000010802 */
[----:B------:R1:W-:Y:S01]  /*3f30*/  MUFU.EX2 R150, R0 ;  /* 0x0000000000967308 */ /* 0x0003e20000000800 */
[----:B------:R-:W-:Y:S01]  /*3f40*/  FSETP.NEU.FTZ.AND P0, PT, R140, -INF , PT ;  /* 0xff8000008c00780b */ /* 0x000fe20003f1d000 */
[----:B-1----:R-:W-:-:S06]  /*3f50*/  FFMA.FTZ R0, R8, c[0x0][0x2d0], -R2 ;  /* 0x0000b40008007a23 */ /* 0x002fcc0000010802 */
[----:B------:R1:W2:Y:S01]  /*3f60*/  MUFU.EX2 R202, R0 ;  /* 0x0000000000ca7308 */ /* 0x0002a20000000800 */
[--C-:B------:R-:W-:Y:S02]  /*3f70*/  FFMA.FTZ R3, R10, c[0x0][0x2d0], -R2.reuse ;  /* 0x0000b4000a037a23 */ /* 0x100fe40000010802 */
[----:B-1----:R-:W-:-:S05]  /*3f80*/  FFMA.FTZ R0, R9, c[0x0][0x2d0], -R2 ;  /* 0x0000b40009007a23 */ /* 0x002fca0000010802 */
[----:B------:R1:W-:Y:S02]  /*3f90*/  MUFU.EX2 R201, R0 ;  /* 0x0000000000c97308 */ /* 0x0003e40000000800 */
[----:B-1----:R-:W-:-:S05]  /*3fa0*/  FMUL.FTZ R0, R140, c[0x0][0x2d0] ;  /* 0x0000b4008c007a20 */ /* 0x002fca0000410000 */
[----:B------:R-:W-:Y:S01]  /*3fb0*/  FSEL R0, R0, RZ, P0 ;  /* 0x000000ff00007208 */ /* 0x000fe20000000000 */
[----:B------:R1:W-:Y:S04]  /*3fc0*/  MUFU.EX2 R204, R3 ;  /* 0x0000000300cc7308 */ /* 0x0003e80000000800 */
[----:B------:R-:W-:-:S04]  /*3fd0*/  FFMA.FTZ R4, R12, c[0x0][0x2d0], -R0 ;  /* 0x0000b4000c047a23 */ /* 0x000fc80000010800 */
[----:B------:R4:W-:Y:S01]  /*3fe0*/  MUFU.EX2 R143, R4 ;  /* 0x00000004008f7308 */ /* 0x0009e20000000800 */
[----:B-1----:R-:W-:-:S07]  /*3ff0*/  FFMA.FTZ R3, R11, c[0x0][0x2d0], -R2 ;  /* 0x0000b4000b037a23 */ /* 0x002fce0000010802 */
[----:B------:R1:W-:Y:S01]  /*4000*/  MUFU.EX2 R205, R3 ;  /* 0x0000000300cd7308 */ /* 0x0003e20000000800 */
[----:B----4-:R-:W-:-:S07]  /*4010*/  FFMA.FTZ R4, R13, c[0x0][0x2d0], -R0 ;  /* 0x0000b4000d047a23 */ /* 0x010fce0000010800 */
[----:B------:R4:W5:Y:S01]  /*4020*/  MUFU.EX2 R142, R4 ;  /* 0x00000004008e7308 */ /* 0x0009620000000800 */
[----:B-1----:R-:W-:-:S05]  /*4030*/  IMAD.IADD R3, R212, 0x1, R209 ;  /* 0x00000001d4037824 */ /* 0x002fca00078e02d1 */
[----:B------:R-:W1:Y:S01]  /*4040*/  LDSM.16.MT88.4 R8, [R3] ;  /* 0x000000000308783b */ /* 0x000e620000004200 */
[----:B----4-:R-:W-:-:S03]  /*4050*/  FFMA.FTZ R4, R14, c[0x0][0x2d0], -R0 ;  /* 0x0000b4000e047a23 */ /* 0x010fc60000010800 */
[----:B------:R-:W-:Y:S04]  /*4060*/  LDSM.16.MT88.4 R44, [R3+0x3800] ;  /* 0x00380000032c783b */ /* 0x000fe80000004200 */
[----:B------:R-:W4:Y:S01]  /*4070*/  LDSM.16.MT88.4 R12, [R3+0x3000] ;  /* 0x00300000030c783b */ /* 0x000f220000004200 */
[----:B------:R5:W-:Y:S01]  /*4080*/  MUFU.EX2 R144, R4 ;  /* 0x0000000400907308 */ /* 0x000be20000000800 */
[----:B---3--:R-:W-:Y:S02]  /*4090*/  F2FP.PACK_AB R20, R148, R149 ;  /* 0x000000959414723e */ /* 0x008fe400000000ff */
[----:B--2---:R-:W-:Y:S01]  /*40a0*/  F2FP.PACK_AB R22, R202, R150 ;  /* 0x00000096ca16723e */ /* 0x004fe200000000ff */
[----:B------:R-:W2:Y:S01]  /*40b0*/  LDSM.16.MT88.4 R32, [R3+0x800] ;  /* 0x000800000320783b */ /* 0x000ea20000004200 */
[----:B-----5:R-:W-:-:S03]  /*40c0*/  F2FP.PACK_AB R21, R142, R143 ;  /* 0x0000008f8e15723e */ /* 0x020fc600000000ff */
[----:B------:R-:W3:Y:S04]  /*40d0*/  LDSM.16.MT88.4 R36, [R3+0x6000] ;  /* 0x006000000324783b */ /* 0x000ee80000004200 */
[----:B------:R-:W5:Y:S01]  /*40e0*/  LDSM.16.MT88.4 R52, [R3+0x6800] ;  /* 0x006800000334783b */ /* 0x000f620000004200 */
[----:B------:R-:W-:-:S03]  /*40f0*/  FFMA.FTZ R4, R16, c[0x0][0x2d0], -R0 ;  /* 0x0000b40010047a23 */ /* 0x000fc60000010800 */
[----:B------:R-:W-:Y:S01]  /*4100*/  LDSM.16.MT88.4 R136, [R3+0x5800] ;  /* 0x005800000388783b */ /* 0x000fe20000004200 */
[----:B------:R1:W1:Y:S02]  /*4110*/  MUFU.EX2 R146, R4 ;  /* 0x0000000400927308 */ /* 0x0002640000000800 */
[----:B-1----:R-:W-:-:S06]  /*4120*/  FFMA.FTZ R4, R17, c[0x0][0x2d0], -R2 ;  /* 0x0000b40011047a23 */ /* 0x002fcc0000010802 */
[----:B------:R1:W-:Y:S01]  /*4130*/  MUFU.EX2 R206, R4 ;  /* 0x0000000400ce7308 */ /* 0x0003e20000000800 */
[----:B------:R-:W-:Y:S01]  /*4140*/  F2FP.PACK_AB R23, R146, R144 ;  /* 0x000000909217723e */ /* 0x000fe200000000ff */
[----:B-1----:R-:W-:-:S06]  /*4150*/  FFMA.FTZ R4, R18, c[0x0][0x2d0], -R0 ;  /* 0x0000b40012047a23 */ /* 0x002fcc0000010800 */
[----:B------:R1:W-:Y:S02]  /*4160*/  MUFU.EX2 R145, R4 ;  /* 0x0000000400917308 */ /* 0x0003e40000000800 */
[----:B-1----:R-:W-:-:S06]  /*4170*/  FFMA.FTZ R4, R19, c[0x0][0x2d0], -R0 ;  /* 0x0000b40013047a23 */ /* 0x002fcc0000010800 */
[----:B------:R1:W1:Y:S02]  /*4180*/  MUFU.EX2 R151, R4 ;  /* 0x0000000400977308 */ /* 0x0002640000000800 */
[----:B-1----:R-:W-:-:S06]  /*4190*/  FFMA.FTZ R4, R24, c[0x0][0x2d0], -R0 ;  /* 0x0000b40018047a23 */ /* 0x002fcc0000010800 */
[----:B------:R1:W-:Y:S01]  /*41a0*/  MUFU.EX2 R200, R4 ;  /* 0x0000000400c87308 */ /* 0x0003e20000000800 */
[----:B------:R-:W-:Y:S01]  /*41b0*/  HMMA.16816.F32 R28, R20, R8, RZ ;  /* 0x00000008141c723c */ /* 0x000fe200000018ff */
[----:B-1----:R-:W-:-:S06]  /*41c0*/  FFMA.FTZ R4, R25, c[0x0][0x2d0], -R0 ;  /* 0x0000b40019047a23 */ /* 0x002fcc0000010800 */
[----:B------:R1:W1:Y:S01]  /*41d0*/  MUFU.EX2 R203, R4 ;  /* 0x0000000400cb7308 */ /* 0x0002620000000800 */
[C---:B----4-:R-:W-:Y:S08]  /*41e0*/  HMMA.16816.F32 R24, R20.reuse, R14, RZ ;  /* 0x0000000e1418723c */ /* 0x050ff000000018ff */
[----:B-1----:R-:W-:Y:S01]  /*41f0*/  HMMA.16816.F32 R4, R20, R12, RZ ;  /* 0x0000000c1404723c */ /* 0x002fe200000018ff */
[----:B------:R-:W-:-:S07]  /*4200*/  F2FP.PACK_AB R16, R204, R201 ;  /* 0x000000c9cc10723e */ /* 0x000fce00000000ff */
[----:B------:R-:W-:Y:S01]  /*4210*/  HMMA.16816.F32 R8, R20, R10, RZ ;  /* 0x0000000a1408723c */ /* 0x000fe200000018ff */
[----:B------:R-:W-:Y:S02]  /*4220*/  F2FP.PACK_AB R17, R151, R145 ;  /* 0x000000919711723e */ /* 0x000fe400000000ff */
[----:B------:R-:W-:Y:S02]  /*4230*/  F2FP.PACK_AB R18, R206, R205 ;  /* 0x000000cdce12723e */ /* 0x000fe400000000ff */
[----:B------:R-:W-:-:S07]  /*4240*/  F2FP.PACK_AB R19, R203, R200 ;  /* 0x000000c8cb13723e */ /* 0x000fce00000000ff */
[C---:B------:R-:W-:Y:S08]  /*4250*/  HMMA.16816.F32 R76, R16.reuse, R46, R24 ;  /* 0x0000002e104c723c */ /* 0x040ff00000001818 */
[C---:B------:R-:W-:Y:S08]  /*4260*/  HMMA.16816.F32 R100, R16.reuse, R44, R4 ;  /* 0x0000002c1064723c */ /* 0x040ff00000001804 */
[C---:B--2---:R-:W-:Y:S01]  /*4270*/  HMMA.16816.F32 R92, R16.reuse, R32, R28 ;  /* 0x00000020105c723c */ /* 0x044fe2000000181c */
[--C-:B------:R-:W-:Y:S01]  /*4280*/  FFMA.FTZ R4, R56, c[0x0][0x2d0], -R2.reuse ;  /* 0x0000b40038047a23 */ /* 0x100fe20000010802 */
[----:B------:R-:W-:Y:S03]  /*4290*/  LDSM.16.MT88.4 R44, [R213+0x800] ;  /* 0x00080000d52c783b */ /* 0x000fe60000004200 */
[----:B------:R1:W-:Y:S03]  /*42a0*/  MUFU.EX2 R27, R4 ;  /* 0x00000004001b7308 */ /* 0x0003e60000000800 */
[----:B------:R-:W-:Y:S01]  /*42b0*/  HMMA.16816.F32 R88, R16, R34, R8 ;  /* 0x000000221058723c */ /* 0x000fe20000001808 */
[----:B------:R-:W2:Y:S01]  /*42c0*/  LDSM.16.MT88.4 R32, [R213] ;  /* 0x00000000d520783b */ /* 0x000ea20000004200 */
[----:B-1----:R-:W-:-:S04]  /*42d0*/  FFMA.FTZ R4, R59, c[0x0][0x2d0], -R2 ;  /* 0x0000b4003b047a23 */ /* 0x002fc80000010802 */
[----:B------:R1:W-:Y:S02]  /*42e0*/  MUFU.EX2 R147, R4 ;  /* 0x0000000400937308 */ /* 0x0003e40000000800 */
[----:B---3--:R-:W-:Y:S01]  /*42f0*/  HMMA.16816.F32 R12, R20, R38, RZ ;  /* 0x00000026140c723c */ /* 0x008fe200000018ff */
[----:B-1----:R-:W-:-:S05]  /*4300*/  FFMA.FTZ R4, R58, c[0x0][0x2d0], -R2 ;  /* 0x0000b4003a047a23 */ /* 0x002fca0000010802 */
[----:B------:R1:W-:Y:S02]  /*4310*/  MUFU.EX2 R120, R4 ;  /* 0x0000000400787308 */ /* 0x0003e40000000800 */
[C---:B------:R-:W-:Y:S01]  /*4320*/  HMMA.16816.F32 R8, R20.reuse, R36, RZ ;  /* 0x000000241408723c */ /* 0x040fe200000018ff */
[----:B------:R-:W-:Y:S01]  /*4330*/  IMAD.IADD R24, R209, 0x1, R213 ;  /* 0x00000001d1187824 */ /* 0x000fe200078e02d5 */
[----:B------:R-:W-:Y:S04]  /*4340*/  LDSM.16.MT88.4 R36, [R3+0x1000] ;  /* 0x001000000324783b */ /* 0x000fe80000004200 */
[----:B------:R-:W3:Y:S02]  /*4350*/  LDSM.16.MT88.4 R116, [R24] ;  /* 0x000000001874783b */ /* 0x000ee40000004200 */
[----:B------:R-:W-:Y:S02]  /*4360*/  HMMA.16816.F32 R28, R20, R48, RZ ;  /* 0x00000030141c723c */ /* 0x000fe400000018ff */
[----:B------:R-:W-:Y:S01]  /*4370*/  LDSM.16.MT88.4 R112, [R24+0x800] ;  /* 0x000800001870783b */ /* 0x000fe20000004200 */
[----:B-1----:R-:W-:-:S05]  /*4380*/  FFMA.FTZ R4, R57, c[0x0][0x2d0], -R2 ;  /* 0x0000b40039047a23 */ /* 0x002fca0000010802 */
[----:B-----5:R-:W-:Y:S01]  /*4390*/  HMMA.16816.F32 R72, R16, R54, R12 ;  /* 0x000000361048723c */ /* 0x020fe2000000180c */
[----:B------:R-:W-:Y:S01]  /*43a0*/  LDSM.16.MT88.4 R56, [R3+0x7000] ;  /* 0x007000000338783b */ /* 0x000fe20000004200 */
[----:B------:R1:W4:Y:S02]  /*43b0*/  MUFU.EX2 R123, R4 ;  /* 0x00000004007b7308 */ /* 0x0003240000000800 */
[----:B-1----:R-:W-:-:S06]  /*43c0*/  FFMA.FTZ R4, R61, c[0x0][0x2d0], -R2 ;  /* 0x0000b4003d047a23 */ /* 0x002fcc0000010802 */
[----:B------:R1:W-:Y:S02]  /*43d0*/  MUFU.EX2 R121, R4 ;  /* 0x0000000400797308 */ /* 0x0003e40000000800 */
[----:B-1----:R-:W-:-:S06]  /*43e0*/  FFMA.FTZ R4, R60, c[0x0][0x2d0], -R2 ;  /* 0x0000b4003c047a23 */ /* 0x002fcc0000010802 */
[----:B------:R1:W-:Y:S02]  /*43f0*/  MUFU.EX2 R122, R4 ;  /* 0x00000004007a7308 */ /* 0x0003e40000000800 */
[----:B-1----:R-:W-:-:S06]  /*4400*/  FFMA.FTZ R4, R62, c[0x0][0x2d0], -R2 ;  /* 0x0000b4003e047a23 */ /* 0x002fcc0000010802 */
[----:B------:R1:W-:Y:S01]  /*4410*/  MUFU.EX2 R124, R4 ;  /* 0x00000004007c7308 */ /* 0x0003e20000000800 */
[----:B--2---:R-:W-:Y:S01]  /*4420*/  HMMA.16816.F32 R12, R20, R32, RZ ;  /* 0x00000020140c723c */ /* 0x004fe200000018ff */
[----:B-1----:R-:W-:-:S06]  /*4430*/  FFMA.FTZ R4, R85, c[0x0][0x2d0], -R0 ;  /* 0x0000b40055047a23 */ /* 0x002fcc0000010800 */
[----:B------:R1:W-:Y:S01]  /*4440*/  MUFU.EX2 R25, R4 ;  /* 0x0000000400197308 */ /* 0x0003e20000000800 */
[C---:B------:R-:W-:Y:S08]  /*4450*/  HMMA.16816.F32 R68, R16.reuse, R52, R8 ;  /* 0x000000341044723c */ /* 0x040ff00000001808 */
[----:B------:R-:W-:Y:S01]  /*4460*/  HMMA.16816.F32 R236, R16, R40, R28 ;  /* 0x0000002810ec723c */ /* 0x000fe2000000181c */
[----:B------:R-:W2:Y:S07]  /*4470*/  LDSM.16.MT88.4 R28, [R3+0x4000] ;  /* 0x00400000031c783b */ /* 0x000eae0000004200 */
[C---:B------:R-:W-:Y:S01]  /*4480*/  HMMA.16816.F32 R32, R20.reuse, R34, RZ ;  /* 0x000000221420723c */ /* 0x040fe200000018ff */
[--C-:B-1----:R-:W-:Y:S01]  /*4490*/  FFMA.FTZ R4, R84, c[0x0][0x2d0], -R0.reuse ;  /* 0x0000b40054047a23 */ /* 0x102fe20000010800 */
[----:B------:R-:W-:Y:S03]  /*44a0*/  LDSM.16.MT88.4 R52, [R3+0x7800] ;  /* 0x007800000334783b */ /* 0x000fe60000004200 */
[----:B------:R1:W5:Y:S03]  /*44b0*/  MUFU.EX2 R26, R4 ;  /* 0x00000004001a7308 */ /* 0x0003660000000800 */
[----:B------:R-:W-:Y:S01]  /*44c0*/  HMMA.16816.F32 R8, R20, R50, RZ ;  /* 0x000000321408723c */ /* 0x000fe200000018ff */
[----:B-1----:R-:W-:-:S04]  /*44d0*/  FFMA.FTZ R4, R63, c[0x0][0x2d0], -R0 ;  /* 0x0000b4003f047a23 */ /* 0x002fc80000010800 */
[----:B------:R1:W-:Y:S02]  /*44e0*/  MUFU.EX2 R5, R4 ;  /* 0x0000000400057308 */ /* 0x0003e40000000800 */
[----:B-1----:R-:W-:-:S06]  /*44f0*/  FFMA.FTZ R4, R64, c[0x0][0x2d0], -R0 ;  /* 0x0000b40040047a23 */ /* 0x002fcc0000010800 */
[----:B------:R1:W1:Y:S01]  /*4500*/  MUFU.EX2 R6, R4 ;  /* 0x0000000400067308 */ /* 0x0002620000000800 */
[----:B------:R-:W-:Y:S01]  /*4510*/  HMMA.16816.F32 R228, R16, R44, R12 ;  /* 0x0000002c10e4723c */ /* 0x000fe2000000180c */
[----:B-1----:R-:W-:Y:S02]  /*4520*/  FFMA.FTZ R4, R87, c[0x0][0x2d0], -R2 ;  /* 0x0000b40057047a23 */ /* 0x002fe40000010802 */
[----:B----4-:R-:W-:-:S04]  /*4530*/  IMAD.MOV.U32 R87, RZ, RZ, R123 ;  /* 0x000000ffff577224 */ /* 0x010fc800078e007b */
[----:B------:R1:W-:Y:S01]  /*4540*/  MUFU.EX2 R84, R4 ;  /* 0x0000000400547308 */ /* 0x0003e20000000800 */
[----:B------:R-:W-:Y:S02]  /*4550*/  F2FP.PACK_AB R12, R147, R27 ;  /* 0x0000001b930c723e */ /* 0x000fe400000000ff */
[----:B------:R-:W-:Y:S01]  /*4560*/  HMMA.16816.F32 R232, R16, R42, R8 ;  /* 0x0000002a10e8723c */ /* 0x000fe20000001808 */
[----:B-----5:R-:W-:Y:S02]  /*4570*/  F2FP.PACK_AB R13, R26, R25 ;  /* 0x000000191a0d723e */ /* 0x020fe400000000ff */
[----:B------:R-:W-:Y:S01]  /*4580*/  F2FP.PACK_AB R14, R87, R120 ;  /* 0x00000078570e723e */ /* 0x000fe200000000ff */
[----:B-1----:R-:W-:Y:S02]  /*4590*/  FFMA.FTZ R4, R86, c[0x0][0x2d0], -R2 ;  /* 0x0000b40056047a23 */ /* 0x002fe40000010802 */
[----:B------:R-:W-:Y:S02]  /*45a0*/  IMAD.MOV.U32 R86, RZ, RZ, R6 ;  /* 0x000000ffff567224 */ /* 0x000fe400078e0006 */
[----:B------:R1:W-:Y:S01]  /*45b0*/  MUFU.EX2 R6, R4 ;  /* 0x0000000400067308 */ /* 0x0003e20000000800 */
[----:B---3--:R-:W-:Y:S02]  /*45c0*/  HMMA.16816.F32 R8, R20, R116, RZ ;  /* 0x000000741408723c */ /* 0x008fe400000018ff */
[----:B------:R-:W-:-:S06]  /*45d0*/  F2FP.PACK_AB R15, R86, R5 ;  /* 0x00000005560f723e */ /* 0x000fcc00000000ff */
[----:B------:R-:W-:Y:S01]  /*45e0*/  HMMA.16816.F32 R224, R16, R46, R32 ;  /* 0x0000002e10e0723c */ /* 0x000fe20000001820 */
[----:B------:R-:W3:Y:S01]  /*45f0*/  LDSM.16.MT88.4 R44, [R3+0x1800] ;  /* 0x00180000032c783b */ /* 0x000ee20000004200 */
[----:B-1----:R-:W-:-:S04]  /*4600*/  FFMA.FTZ R4, R96, c[0x0][0x2d0], -R2 ;  /* 0x0000b40060047a23 */ /* 0x002fc80000010802 */
[----:B------:R1:W-:Y:S02]  /*4610*/  MUFU.EX2 R116, R4 ;  /* 0x0000000400747308 */ /* 0x0003e40000000800 */
[----:B------:R-:W-:Y:S07]  /*4620*/  HMMA.16816.F32 R60, R12, R36, R92 ;  /* 0x000000240c3c723c */ /* 0x000fee000000185c */
[----:B------:R-:W-:Y:S02]  /*4630*/  IMAD.MOV.U32 R95, RZ, RZ, R5 ;  /* 0x000000ffff5f7224 */ /* 0x000fe400078e0005 */
[----:B-1----:R-:W-:-:S04]  /*4640*/  FFMA.FTZ R4, R65, c[0x0][0x2d0], -R0 ;  /* 0x0000b40041047a23 */ /* 0x002fc80000010800 */
[----:B------:R1:W-:Y:S01]  /*4650*/  MUFU.EX2 R92, R4 ;  /* 0x00000004005c7308 */ /* 0x0003e20000000800 */
[----:B------:R-:W-:Y:S01]  /*4660*/  HMMA.16816.F32 R48, R12, R38, R88 ;  /* 0x000000260c30723c */ /* 0x000fe20000001858 */
[----:B-1----:R-:W-:-:S06]  /*4670*/  FFMA.FTZ R4, R81, c[0x0][0x2d0], -R0 ;  /* 0x0000b40051047a23 */ /* 0x002fcc0000010800 */
[----:B------:R1:W4:Y:S01]  /*4680*/  MUFU.EX2 R5, R4 ;  /* 0x0000000400057308 */ /* 0x0003220000000800 */
[C---:B--2---:R-:W-:Y:S08]  /*4690*/  HMMA.16816.F32 R40, R12.reuse, R28, R100 ;  /* 0x0000001c0c28723c */ /* 0x044ff00000001864 */
[----:B------:R-:W-:Y:S01]  /*46a0*/  HMMA.16816.F32 R36, R12, R30, R76 ;  /* 0x0000001e0c24723c */ /* 0x000fe2000000184c */
[----:B------:R-:W2:Y:S01]  /*46b0*/  LDSM.16.MT88.4 R28, [R3+0x4800] ;  /* 0x00480000031c783b */ /* 0x000ea20000004200 */
[----:B-1----:R-:W-:-:S04]  /*46c0*/  FFMA.FTZ R4, R80, c[0x0][0x2d0], -R0 ;  /* 0x0000b40050047a23 */ /* 0x002fc80000010800 */
[----:B------:R1:W-:Y:S02]  /*46d0*/  MUFU.EX2 R252, R4 ;  /* 0x0000000400fc7308 */ /* 0x0003e40000000800 */
[----:B------:R-:W-:Y:S01]  /*46e0*/  HMMA.16816.F32 R32, R12, R56, R68 ;  /* 0x000000380c20723c */ /* 0x000fe20000001844 */
[----:B-1----:R-:W-:-:S05]  /*46f0*/  FFMA.FTZ R4, R82, c[0x0][0x2d0], -R0 ;  /* 0x0000b40052047a23 */ /* 0x002fca0000010800 */
[----:B------:R1:W5:Y:S02]  /*4700*/  MUFU.EX2 R250, R4 ;  /* 0x0000000400fa7308 */ /* 0x0003640000000800 */
[----:B------:R-:W-:Y:S01]  /*4710*/  HMMA.16816.F32 R56, R12, R58, R72 ;  /* 0x0000003a0c38723c */ /* 0x000fe20000001848 */
[----:B------:R-:W-:Y:S02]  /*4720*/  IMAD.MOV.U32 R85, RZ, RZ, R124 ;  /* 0x000000ffff557224 */ /* 0x000fe400078e007c */
[----:B------:R-:W-:Y:S02]  /*4730*/  IMAD.MOV.U32 R93, RZ, RZ, R122 ;  /* 0x000000ffff5d7224 */ /* 0x000fe400078e007a */
[----:B------:R-:W-:Y:S02]  /*4740*/  IMAD.MOV.U32 R94, RZ, RZ, R121 ;  /* 0x000000ffff5e7224 */ /* 0x000fe400078e0079 */
[----:B-1----:R-:W-:-:S04]  /*4750*/  FFMA.FTZ R4, R99, c[0x0][0x2d0], -R2 ;  /* 0x0000b40063047a23 */ /* 0x002fc80000010802 */
[----:B------:R1:W-:Y:S01]  /*4760*/  MUFU.EX2 R251, R4 ;  /* 0x0000000400fb7308 */ /* 0x0003e20000000800 */
[----:B----4-:R-:W-:Y:S01]  /*4770*/  IMAD.MOV.U32 R75, RZ, RZ, R5 ;  /* 0x000000ffff4b7224 */ /* 0x010fe200078e0005 */
[----:B------:R-:W-:Y:S01]  /*4780*/  HMMA.16816.F32 R220, R16, R112, R8 ;  /* 0x0000007010dc723c */ /* 0x000fe20000001808 */
[----:B-1----:R-:W-:-:S06]  /*4790*/  FFMA.FTZ R4, R83, c[0x0][0x2d0], -R2 ;  /* 0x0000b40053047a23 */ /* 0x002fcc0000010802 */
[----:B------:R-:W-:Y:S01]  /*47a0*/  F2FP.PACK_AB R8, R93, R94 ;  /* 0x0000005e5d08723e */ /* 0x000fe200000000ff */
[----:B------:R-:W-:Y:S01]  /*47b0*/  IMAD.MOV.U32 R73, RZ, RZ, R6 ;  /* 0x000000ffff497224 */ /* 0x000fe200078e0006 */
[----:B------:R-:W-:Y:S01]  /*47c0*/  F2FP.PACK_AB R9, R75, R92 ;  /* 0x0000005c4b09723e */ /* 0x000fe200000000ff */
[----:B------:R1:W-:Y:S01]  /*47d0*/  MUFU.EX2 R249, R4 ;  /* 0x0000000400f97308 */ /* 0x0003e20000000800 */
[----:B------:R-:W-:Y:S01]  /*47e0*/  F2FP.PACK_AB R10, R84, R85 ;  /* 0x00000055540a723e */ /* 0x000fe200000000ff */
[----:B------:R-:W-:Y:S01]  /*47f0*/  LDSM.16.MT88.4 R80, [R3+0x8800] ;  /* 0x008800000350783b */ /* 0x000fe20000004200 */
[----:B-----5:R-:W-:Y:S01]  /*4800*/  F2FP.PACK_AB R11, R250, R252 ;  /* 0x000000fcfa0b723e */ /* 0x020fe200000000ff */
[----:B-1----:R-:W-:-:S04]  /*4810*/  FFMA.FTZ R4, R104, c[0x0][0x2d0], -R2 ;  /* 0x0000b40068047a23 */ /* 0x002fc80000010802 */
[----:B------:R1:W-:Y:S02]  /*4820*/  MUFU.EX2 R248, R4 ;  /* 0x0000000400f87308 */ /* 0x0003e40000000800 */
[C---:B---3--:R-:W-:Y:S08]  /*4830*/  HMMA.16816.F32 R60, R8.reuse, R44, R60 ;  /* 0x0000002c083c723c */ /* 0x048ff0000000183c */
[----:B------:R-:W-:Y:S01]  /*4840*/  HMMA.16816.F32 R48, R8, R46, R48 ;  /* 0x0000002e0830723c */ /* 0x000fe20000001830 */
[----:B------:R-:W3:Y:S01]  /*4850*/  LDSM.16.MT88.4 R44, [R3+0x2000] ;  /* 0x00200000032c783b */ /* 0x000ee20000004200 */
[----:B-1----:R-:W-:-:S04]  /*4860*/  FFMA.FTZ R4, R66, c[0x0][0x2d0], -R0 ;  /* 0x0000b40042047a23 */ /* 0x002fc80000010800 */
[----:B------:R1:W-:Y:S02]  /*4870*/  MUFU.EX2 R247, R4 ;  /* 0x0000000400f77308 */ /* 0x0003e40000000800 */
[----:B-1----:R-:W-:-:S06]  /*4880*/  FFMA.FTZ R4, R67, c[0x0][0x2d0], -R0 ;  /* 0x0000b40043047a23 */ /* 0x002fcc0000010800 */
[----:B------:R1:W4:Y:S01]  /*4890*/  MUFU.EX2 R246, R4 ;  /* 0x0000000400f67308 */ /* 0x0003220000000800 */
[----:B--2---:R-:W-:Y:S01]  /*48a0*/  HMMA.16816.F32 R132, R8, R28, R40 ;  /* 0x0000001c0884723c */ /* 0x004fe20000001828 */
[----:B------:R-:W-:Y:S01]  /*48b0*/  LDSM.16.MT88.4 R40, [R3+0x5000] ;  /* 0x005000000328783b */ /* 0x000fe20000004200 */
[----:B-1----:R-:W-:-:S05]  /*48c0*/  FFMA.FTZ R4, R97, c[0x0][0x2d0], -R0 ;  /* 0x0000b40061047a23 */ /* 0x002fca0000010800 */
[----:B------:R1:W-:Y:S01]  /*48d0*/  MUFU.EX2 R245, R4 ;  /* 0x0000000400f57308 */ /* 0x0003e20000000800 */
[----:B------:R-:W-:Y:S01]  /*48e0*/  HMMA.16816.F32 R64, R8, R30, R36 ;  /* 0x0000001e0840723c */ /* 0x000fe20000001824 */
[----:B------:R-:W2:Y:S01]  /*48f0*/  LDSM.16.MT88.4 R28, [R3+0x8000] ;  /* 0x00800000031c783b */ /* 0x000ea20000004200 */
[----:B-1----:R-:W-:-:S05]  /*4900*/  FFMA.FTZ R4, R98, c[0x0][0x2d0], -R0 ;  /* 0x0000b40062047a23 */ /* 0x002fca0000010800 */
[----:B------:R1:W5:Y:S02]  /*4910*/  MUFU.EX2 R244, R4 ;  /* 0x0000000400f47308 */ /* 0x0003640000000800 */
[----:B-1----:R-:W-:-:S06]  /*4920*/  FFMA.FTZ R4, R107, c[0x0][0x2d0], -R2 ;  /* 0x0000b4006b047a23 */ /* 0x002fcc0000010802 */
[----:B------:R1:W1:Y:S01]  /*4930*/  MUFU.EX2 R243, R4 ;  /* 0x0000000400f37308 */ /* 0x0002620000000800 */
[----:B------:R-:W-:Y:S01]  /*4940*/  HMMA.16816.F32 R36, R8, R52, R32 ;  /* 0x000000340824723c */ /* 0x000fe20000001820 */
[--C-:B-1----:R-:W-:Y:S02]  /*4950*/  FFMA.FTZ R4, R106, c[0x0][0x2d0], -R2.reuse ;  /* 0x0000b4006a047a23 */ /* 0x102fe40000010802 */
[----:B------:R-:W-:-:S04]  /*4960*/  FFMA.FTZ R2, R111, c[0x0][0x2d0], -R2 ;  /* 0x0000b4006f027a23 */ /* 0x000fc80000010802 */
[----:B------:R1:W-:Y:S01]  /*4970*/  MUFU.EX2 R241, R2 ;  /* 0x0000000200f17308 */ /* 0x0003e20000000800 */
[----:B------:R-:W-:Y:S01]  /*4980*/  HMMA.16816.F32 R32, R8, R54, R56 ;  /* 0x000000360820723c */ /* 0x000fe20000001838 */
[----:B----4-:R-:W-:Y:S01]  /*4990*/  F2FP.PACK_AB R5, R246, R247 ;  /* 0x000000f7f605723e */ /* 0x010fe200000000ff */
[----:B------:R-:W-:Y:S01]  /*49a0*/  IMAD.MOV.U32 R117, RZ, RZ, R217 ;  /* 0x000000ffff757224 */ /* 0x000fe200078e00d9 */
[----:B------:R-:W-:Y:S01]  /*49b0*/  F2FP.PACK_AB R6, R249, R251 ;  /* 0x000000fbf906723e */ /* 0x000fe200000000ff */
[----:B------:R-:W-:Y:S01]  /*49c0*/  LDSM.16.MT88.4 R52, [R212+0x3000] ;  /* 0x00300000d434783b */ /* 0x000fe20000004200 */
[----:B-----5:R-:W-:Y:S01]  /*49d0*/  F2FP.PACK_AB R7, R244, R245 ;  /* 0x000000f5f407723e */ /* 0x020fe200000000ff */
[--C-:B-1----:R-:W-:Y:S02]  /*49e0*/  FFMA.FTZ R2, R105, c[0x0][0x2d0], -R0.reuse ;  /* 0x0000b40069027a23 */ /* 0x102fe40000010800 */
[----:B------:R-:W1:Y:S02]  /*49f0*/  LDSM.16.MT88.4 R104, [R3+0x2800] ;  /* 0x002800000368783b */ /* 0x000e640000004200 */
[----:B------:R4:W-:Y:S08]  /*4a00*/  MUFU.EX2 R240, R2 ;  /* 0x0000000200f07308 */ /* 0x0009f00000000800 */
[----:B------:R5:W-:Y:S01]  /*4a10*/  MUFU.EX2 R242, R4 ;  /* 0x0000000400f27308 */ /* 0x000be20000000800 */
[----:B----4-:R-:W-:-:S07]  /*4a20*/  FFMA.FTZ R2, R110, c[0x0][0x2d0], -R0 ;  /* 0x0000b4006e027a23 */ /* 0x010fce0000010800 */
[----:B------:R4:W1:Y:S01]  /*4a30*/  MUFU.EX2 R219, R2 ;  /* 0x0000000200db7308 */ /* 0x0008620000000800 */
[----:B-----5:R-:W-:-:S07]  /*4a40*/  F2FP.PACK_AB R4, R116, R73 ;  /* 0x000000497404723e */ /* 0x020fce00000000ff */
[----:B---3--:R-:W-:Y:S01]  /*4a50*/  HMMA.16816.F32 R100, R4, R44, R60 ;  /* 0x0000002c0464723c */ /* 0x008fe2000000183c */
[--C-:B----4-:R-:W-:Y:S02]  /*4a60*/  FFMA.FTZ R2, R108, c[0x0][0x2d0], -R0.reuse ;  /* 0x0000b4006c027a23 */ /* 0x110fe40000010800 */
[----:B------:R-:W-:-:S05]  /*4a70*/  FFMA.FTZ R0, R109, c[0x0][0x2d0], -R0 ;  /* 0x0000b4006d007a23 */ /* 0x000fca0000010800 */
[C---:B------:R-:W-:Y:S01]  /*4a80*/  HMMA.16816.F32 R44, R4.reuse, R46, R48 ;  /* 0x0000002e042c723c */ /* 0x040fe20000001830 */
[----:B------:R-:W-:Y:S01]  /*4a90*/  MUFU.EX2 R218, R2 ;  /* 0x0000000200da7308 */ /* 0x000fe20000000800 */
[----:B------:R-:W-:Y:S01]  /*4aa0*/  F2FP.PACK_AB R96, R243, R248 ;  /* 0x000000f8f360723e */ /* 0x000fe200000000ff */
[----:B------:R-:W3:Y:S06]  /*4ab0*/  LDSM.16.MT88.4 R48, [R212+0x3800] ;  /* 0x00380000d430783b */ /* 0x000eec0000004200 */
[----:B------:R-:W4:Y:S01]  /*4ac0*/  MUFU.EX2 R217, R0 ;  /* 0x0000000000d97308 */ /* 0x000f220000000800 */
[----:B--2---:R-:W-:Y:S01]  /*4ad0*/  HMMA.16816.F32 R36, R4, R28, R36 ;  /* 0x0000001c0424723c */ /* 0x004fe20000001824 */
[----:B-1----:R-:W-:-:S02]  /*4ae0*/  F2FP.PACK_AB R97, R219, R240 ;  /* 0x000000f0db61723e */ /* 0x002fc400000000ff */
[----:B------:R-:W-:-:S05]  /*4af0*/  F2FP.PACK_AB R98, R241, R242 ;  /* 0x000000f2f162723e */ /* 0x000fca00000000ff */
[----:B------:R-:W-:Y:S01]  /*4b00*/  HMMA.16816.F32 R32, R4, R30, R32 ;  /* 0x0000001e0420723c */ /* 0x000fe20000001820 */
[----:B----4-:R-:W-:-:S07]  /*4b10*/  F2FP.PACK_AB R99, R217, R218 ;  /* 0x000000dad963723e */ /* 0x010fce00000000ff */
[----:B------:R-:W-:Y:S08]  /*4b20*/  HMMA.16816.F32 R132, R4, R40, R132 ;  /* 0x000000280484723c */ /* 0x000ff00000001884 */
[----:B------:R-:W-:Y:S08]  /*4b30*/  HMMA.16816.F32 R100, R96, R104, R100 ;  /* 0x000000686064723c */ /* 0x000ff00000001864 */
[----:B------:R-:W-:Y:S08]  /*4b40*/  HMMA.16816.F32 R40, R4, R42, R64 ;  /* 0x0000002a0428723c */ /* 0x000ff00000001840 */
[C---:B------:R-:W-:Y:S01]  /*4b50*/  HMMA.16816.F32 R104, R96.reuse, R106, R44 ;  /* 0x0000006a6068723c */ /* 0x040fe2000000182c */
[----:B------:R-:W1:Y:S07]  /*4b60*/  LDSM.16.MT88.4 R44, [R213+0x3000] ;  /* 0x00300000d52c783b */ /* 0x000e6e0000004200 */
[C---:B------:R-:W-:Y:S08]  /*4b70*/  HMMA.16816.F32 R76, R96.reuse, R80, R36 ;  /* 0x00000050604c723c */ /* 0x040ff00000001824 */
[----:B------:R-:W-:Y:S08]  /*4b80*/  HMMA.16816.F32 R80, R96, R82, R32 ;  /* 0x000000526050723c */ /* 0x000ff00000001820 */
[C---:B------:R-:W-:Y:S08]  /*4b90*/  HMMA.16816.F32 R32, R20.reuse, R52, RZ ;  /* 0x000000341420723c */ /* 0x040ff000000018ff */
[C---:B------:R-:W-:Y:S01]  /*4ba0*/  HMMA.16816.F32 R28, R20.reuse, R54, RZ ;  /* 0x00000036141c723c */ /* 0x040fe200000018ff */
[----:B------:R-:W2:Y:S07]  /*4bb0*/  LDSM.16.MT88.4 R52, [R24+0x3000] ;  /* 0x003000001834783b */ /* 0x000eae0000004200 */
[----:B------:R-:W-:Y:S08]  /*4bc0*/  HMMA.16816.F32 R36, R20, R118, RZ ;  /* 0x000000761424723c */ /* 0x000ff000000018ff */
[C---:B------:R-:W-:Y:S08]  /*4bd0*/  HMMA.16816.F32 R132, R96.reuse, R136, R132 ;  /* 0x000000886084723c */ /* 0x040ff00000001884 */
[----:B------:R-:W-:Y:S01]  /*4be0*/  HMMA.16816.F32 R136, R96, R138, R40 ;  /* 0x0000008a6088723c */ /* 0x000fe20000001828 */
[----:B------:R-:W4:Y:S07]  /*4bf0*/  LDSM.16.MT88.4 R40, [R213+0x3800] ;  /* 0x00380000d528783b */ /* 0x000f2e0000004200 */
[C---:B---3--:R-:W-:Y:S08]  /*4c00*/  HMMA.16816.F32 R68, R16.reuse, R48, R32 ;  /* 0x000000301044723c */ /* 0x048ff00000001820 */
[C---:B------:R-:W-:Y:S01]  /*4c10*/  HMMA.16816.F32 R128, R16.reuse, R50, R28 ;  /* 0x000000321080723c */ /* 0x040fe2000000181c */
[----:B------:R-:W3:Y:S07]  /*4c20*/  LDSM.16.MT88.4 R48, [R24+0x3800] ;  /* 0x003800001830783b */ /* 0x000eee0000004200 */
[----:B------:R-:W-:Y:S08]  /*4c30*/  HMMA.16816.F32 R60, R16, R114, R36 ;  /* 0x00000072103c723c */ /* 0x000ff00000001824 */
[C---:B-1----:R-:W-:Y:S08]  /*4c40*/  HMMA.16816.F32 R36, R20.reuse, R44, RZ ;  /* 0x0000002c1424723c */ /* 0x042ff000000018ff */
[----:B--2---:R-:W-:Y:S01]  /*4c50*/  HMMA.16816.F32 R28, R20, R52, RZ ;  /* 0x00000034141c723c */ /* 0x004fe200000018ff */
[----:B------:R-:W-:-:S07]  /*4c60*/  IMAD.MOV.U32 R74, RZ, RZ, R120 ;  /* 0x000000ffff4a7224 */ /* 0x000fce00078e0078 */
[----:B------:R-:W-:Y:S08]  /*4c70*/  HMMA.16816.F32 R32, R20, R46, RZ ;  /* 0x0000002e1420723c */ /* 0x000ff000000018ff */
[C---:B----4-:R-:W-:Y:S01]  /*4c80*/  HMMA.16816.F32 R120, R16.reuse, R40, R36 ;  /* 0x000000281078723c */ /* 0x050fe20000001824 */
[----:B------:R-:W1:Y:S07]  /*4c90*/  LDSM.16.MT88.4 R36, [R212+0x6000] ;  /* 0x00600000d424783b */ /* 0x000e6e0000004200 */
[----:B---3--:R-:W-:Y:S08]  /*4ca0*/  HMMA.16816.F32 R124, R16, R48, R28 ;  /* 0x00000030107c723c */ /* 0x008ff0000000181c */
[----:B------:R-:W-:Y:S08]  /*4cb0*/  HMMA.16816.F32 R28, R20, R54, RZ ;  /* 0x00000036141c723c */ /* 0x000ff000000018ff */
[C---:B------:R-:W-:Y:S01]  /*4cc0*/  HMMA.16816.F32 R44, R16.reuse, R42, R32 ;  /* 0x0000002a102c723c */ /* 0x040fe20000001820 */
[----:B------:R-:W2:Y:S11]  /*4cd0*/  LDSM.16.MT88.4 R32, [R212+0x6800] ;  /* 0x00680000d420783b */ /* 0x000eb60000004200 */
[----:B------:R-:W-:Y:S04]  /*4ce0*/  @!UPT UIADD3 URZ, URZ, URZ, URZ ;  /* 0x0000003f3f3ff290 */ /* 0x000fe8000fffe03f */
[----:B------:R-:W-:Y:S08]  /*4cf0*/  HMMA.16816.F32 R88, R16, R50, R28 ;  /* 0x000000321058723c */ /* 0x000ff0000000181c */
[----:B-1----:R-:W-:Y:S01]  /*4d00*/  HMMA.16816.F32 R28, R20, R36, RZ ;  /* 0x00000024141c723c */ /* 0x002fe200000018ff */
[----:B------:R-:W-:Y:S02]  /*4d10*/  FADD.FTZ R0, R143, R142 ;  /* 0x0000008e8f007221 */ /* 0x000fe40000010000 */
[----:B------:R-:W-:-:S02]  /*4d20*/  IMAD.MOV.U32 R142, RZ, RZ, R117 ;  /* 0x000000ffff8e7224 */ /* 0x000fc400078e0075 */
[----:B------:R-:W-:Y:S11]  /*4d30*/  IMAD.MOV.U32 R143, RZ, RZ, R116 ;  /* 0x000000ffff8f7224 */ /* 0x000ff600078e0074 */
[----:B------:R-:W-:Y:S08]  /*4d40*/  @!UPT UIADD3 URZ, URZ, URZ, URZ ;  /* 0x0000003f3f3ff290 */ /* 0x000ff0000fffe03f */
[----:B--2---:R-:W-:Y:S08]  /*4d50*/  HMMA.16816.F32 R116, R16, R32, R28 ;  /* 0x000000201074723c */ /* 0x004ff0000000181c */
[----:B------:R-:W-:Y:S01]  /*4d60*/  HMMA.16816.F32 R28, R20, R38, RZ ;  /* 0x00000026141c723c */ /* 0x000fe200000018ff */
[----:B------:R-:W1:Y:S11]  /*4d70*/  LDSM.16.MT88.4 R36, [R213+0x6000] ;  /* 0x00600000d524783b */ /* 0x000e760000004200 */
[----:B------:R-:W-:Y:S11]  /*4d80*/  @!UPT UIADD3 URZ, URZ, URZ, URZ ;  /* 0x0000003f3f3ff290 */ /* 0x000ff6000fffe03f */
[----:B------:R-:W-:Y:S01]  /*4d90*/  @!UPT UIADD3 URZ, URZ, URZ, URZ ;  /* 0x0000003f3f3ff290 */ /* 0x000fe2000fffe03f */
[----:B------:R-:W-:Y:S01]  /*4da0*/  HMMA.16816.F32 R112, R16, R34, R28 ;  /* 0x000000221070723c */ /* 0x000fe2000000181c */
[----:B------:R-:W2:Y:S07]  /*4db0*/  LDSM.16.MT88.4 R32, [R213+0x6800] ;  /* 0x00680000d520783b */ /* 0x000eae0000004200 */
[----:B-1----:R-:W-:Y:S11]  /*4dc0*/  HMMA.16816.F32 R28, R20, R36, RZ ;  /* 0x00000024141c723c */ /* 0x002ff600000018ff */
[----:B------:R-:W-:Y:S11]  /*4dd0*/  @!UPT UIADD3 URZ, URZ, URZ, URZ ;  /* 0x0000003f3f3ff290 */ /* 0x000ff6000fffe03f */
[----:B------:R-:W-:Y:S02]  /*4de0*/  @!UPT UIADD3 URZ, URZ, URZ, URZ ;  /* 0x0000003f3f3ff290 */ /* 0x000fe4000fffe03f */
[----:B--2---:R-:W-:Y:S08]  /*4df0*/  HMMA.16816.F32 R108, R16, R32, R28 ;  /* 0x00000020106c723c */ /* 0x004ff0000000181c */
[----:B------:R-:W-:Y:S01]  /*4e00*/  HMMA.16816.F32 R28, R20, R38, RZ ;  /* 0x00000026141c723c */ /* 0x000fe200000018ff */
[----:B------:R-:W-:Y:S02]  /*4e10*/  IMAD.MOV.U32 R65, RZ, RZ, R93 ;  /* 0x000000ffff417224 */ /* 0x000fe400078e005d */
[----:B------:R-:W-:-:S02]  /*4e20*/  IMAD.MOV.U32 R66, RZ, RZ, R92 ;  /* 0x000000ffff427224 */ /* 0x000fc400078e005c */
[----:B------:R-:W-:Y:S02]  /*4e30*/  IMAD.MOV.U32 R67, RZ, RZ, R94 ;  /* 0x000000ffff437224 */ /* 0x000fe400078e005e */
[----:B------:R-:W-:Y:S11]  /*4e40*/  IMAD.MOV.U32 R58, RZ, RZ, R95 ;  /* 0x000000ffff3a7224 */ /* 0x000ff600078e005f */
[----:B------:R-:W-:Y:S06]  /*4e50*/  @!UPT UIADD3 URZ, URZ, URZ, URZ ;  /* 0x0000003f3f3ff290 */ /* 0x000fec000fffe03f */
[----:B------:R-:W-:Y:S01]  /*4e60*/  HMMA.16816.F32 R92, R16, R34, R28 ;  /* 0x00000022105c723c */ /* 0x000fe2000000181c */
[----:B------:R-:W1:Y:S01]  /*4e70*/  LDSM.16.MT88.4 R28, [R24+0x6000] ;  /* 0x00600000181c783b */ /* 0x000e620000004200 */
[----:B------:R-:W-:-:S04]  /*4e80*/  FADD.FTZ R2, R149, R148 ;  /* 0x0000009495027221 */ /* 0x000fc80000010000 */
[----:B------:R-:W-:-:S04]  /*4e90*/  FADD.FTZ R2, R150, R2 ;  /* 0x0000000296027221 */ /* 0x000fc80000010000 */
[----:B------:R-:W-:Y:S01]  /*4ea0*/  FADD.FTZ R2, R202, R2 ;  /* 0x00000002ca027221 */ /* 0x000fe20000010000 */
[C---:B-1----:R-:W-:Y:S08]  /*4eb0*/  HMMA.16816.F32 R32, R20.reuse, R28, RZ ;  /* 0x0000001c1420723c */ /* 0x042ff000000018ff */
[----:B------:R-:W-:Y:S01]  /*4ec0*/  HMMA.16816.F32 R20, R20, R30, RZ ;  /* 0x0000001e1414723c */ /* 0x000fe200000018ff */
[----:B------:R-:W1:Y:S01]  /*4ed0*/  LDSM.16.MT88.4 R28, [R24+0x6800] ;  /* 0x00680000181c783b */ /* 0x000e620000004200 */
[----:B------:R-:W-:-:S04]  /*4ee0*/  FADD.FTZ R2, R201, R2 ;  /* 0x00000002c9027221 */ /* 0x000fc80000010000 */
[----:B------:R-:W-:-:S04]  /*4ef0*/  FADD.FTZ R2, R204, R2 ;  /* 0x00000002cc027221 */ /* 0x000fc80000010000 */
[----:B------:R-:W-:Y:S02]  /*4f00*/  FADD.FTZ R2, R205, R2 ;  /* 0x00000002cd027221 */ /* 0x000fe40000010000 */
[----:B------:R-:W-:Y:S02]  /*4f10*/  IMAD.MOV.U32 R56, RZ, RZ, R86 ;  /* 0x000000ffff387224 */ /* 0x000fe400078e0056 */
[----:B------:R-:W-:Y:S02]  /*4f20*/  FADD.FTZ R2, R206, R2 ;  /* 0x00000002ce027221 */ /* 0x000fe40000010000 */
[----:B------:R-:W-:Y:S02]  /*4f30*/  IMAD.MOV.U32 R57, RZ, RZ, R87 ;  /* 0x000000ffff397224 */ /* 0x000fe400078e0057 */
[----:B------:R-:W-:Y:S02]  /*4f40*/  IMAD.MOV.U32 R205, RZ, RZ, R84 ;  /* 0x000000ffffcd7224 */ /* 0x000fe400078e0054 */
[----:B------:R-:W-:-:S02]  /*4f50*/  IMAD.MOV.U32 R206, RZ, RZ, R85 ;  /* 0x000000ffffce7224 */ /* 0x000fc400078e0055 */
[C---:B-1----:R-:W-:Y:S08]  /*4f60*/  HMMA.16816.F32 R84, R16.reuse, R28, R32 ;  /* 0x0000001c1054723c */ /* 0x042ff00000001820 */
[----:B------:R-:W-:Y:S01]  /*4f70*/  HMMA.16816.F32 R32, R16, R30, R20 ;  /* 0x0000001e1020723c */ /* 0x000fe20000001814 */
[----:B------:R-:W1:Y:S01]  /*4f80*/  LDSM.16.MT88.4 R16, [R212+0x1000] ;  /* 0x00100000d410783b */ /* 0x000e620000004200 */
[----:B------:R-:W-:-:S02]  /*4f90*/  IMAD.MOV.U32 R64, RZ, RZ, R75 ;  /* 0x000000ffff407224 */ /* 0x000fc400078e004b */
[----:B------:R-:W-:Y:S01]  /*4fa0*/  IMAD.MOV.U32 R204, RZ, RZ, R73 ;  /* 0x000000ffffcc7224 */ /* 0x000fe200078e0049 */
[----:B------:R-:W2:Y:S01]  /*4fb0*/  LDSM.16.MT88.4 R20, [R213+0x1000] ;  /* 0x00100000d514783b */ /* 0x000ea20000004200 */
[----:B------:R-:W-:Y:S02]  /*4fc0*/  IMAD.MOV.U32 R59, RZ, RZ, R74 ;  /* 0x000000ffff3b7224 */ /* 0x000fe400078e004a */
[----:B------:R-:W-:-:S04]  /*4fd0*/  FADD.FTZ R0, R144, R0 ;  /* 0x0000000090007221 */ /* 0x000fc80000010000 */
[----:B------:R-:W-:-:S04]  /*4fe0*/  FADD.FTZ R0, R146, R0 ;  /* 0x0000000092007221 */ /* 0x000fc80000010000 */
[----:B------:R-:W-:Y:S01]  /*4ff0*/  FADD.FTZ R0, R145, R0 ;  /* 0x0000000091007221 */ /* 0x000fe20000010000 */
[----:B-1----:R-:W-:Y:S07]  /*5000*/  HMMA.16816.F32 R72, R12, R16, R236 ;  /* 0x000000100c48723c */ /* 0x002fee00000018ec */
[----:B------:R-:W-:Y:S02]  /*5010*/  IMAD.MOV.U32 R239, RZ, RZ, R64 ;  /* 0x000000ffffef7224 */ /* 0x000fe400078e0040 */
[----:B------:R-:W-:-:S02]  /*5020*/  IMAD.MOV.U32 R238, RZ, RZ, R65 ;  /* 0x000000ffffee7224 */ /* 0x000fc400078e0041 */
[----:B------:R-:W-:Y:S02]  /*5030*/  IMAD.MOV.U32 R237, RZ, RZ, R66 ;  /* 0x000000ffffed7224 */ /* 0x000fe400078e0042 */
[----:B------:R-:W-:Y:S02]  /*5040*/  IMAD.MOV.U32 R236, RZ, RZ, R67 ;  /* 0x000000ffffec7224 */ /* 0x000fe400078e0043 */
[----:B------:R-:W-:Y:S01]  /*5050*/  HMMA.16816.F32 R64, R12, R18, R232 ;  /* 0x000000120c40723c */ /* 0x000fe200000018e8 */
[----:B------:R-:W1:Y:S01]  /*5060*/  LDSM.16.MT88.4 R16, [R24+0x1000] ;  /* 0x001000001810783b */ /* 0x000e620000004200 */
[----:B------:R-:W-:-:S04]  /*5070*/  FADD.FTZ R0, R151, R0 ;  /* 0x0000000097007221 */ /* 0x000fc80000010000 */
[----:B------:R-:W-:-:S04]  /*5080*/  FADD.FTZ R0, R200, R0 ;  /* 0x00000000c8007221 */ /* 0x000fc80000010000 */
[----:B------:R-:W-:-:S04]  /*5090*/  FADD.FTZ R0, R203, R0 ;  /* 0x00000000cb007221 */ /* 0x000fc80000010000 */
[----:B------:R-:W-:Y:S01]  /*50a0*/  FADD.FTZ R0, R25, R0 ;  /* 0x0000000019007221 */ /* 0x000fe20000010000 */
[----:B--2---:R-:W-:Y:S01]  /*50b0*/  HMMA.16816.F32 R48, R12, R22, R224 ;  /* 0x000000160c30723c */ /* 0x004fe200000018e0 */
[----:B------:R-:W-:Y:S02]  /*50c0*/  IMAD.MOV.U32 R235, RZ, RZ, R56 ;  /* 0x000000ffffeb7224 */ /* 0x000fe400078e0038 */
[----:B------:R-:W-:Y:S02]  /*50d0*/  FADD.FTZ R3, R26, R0 ;  /* 0x000000001a037221 */ /* 0x000fe40000010000 */
[----:B------:R-:W-:Y:S02]  /*50e0*/  IMAD.MOV.U32 R234, RZ, RZ, R57 ;  /* 0x000000ffffea7224 */ /* 0x000fe400078e0039 */
[----:B------:R-:W-:Y:S02]  /*50f0*/  IMAD.MOV.U32 R233, RZ, RZ, R58 ;  /* 0x000000ffffe97224 */ /* 0x000fe400078e003a */
[----:B------:R-:W-:-:S02]  /*5100*/  IMAD.MOV.U32 R0, RZ, RZ, R59 ;  /* 0x000000ffff007224 */ /* 0x000fc400078e003b */
        /* <DEDUP_REMOVED lines=9> */
[----:B------:R-:W-:Y:S01]  /*51a0*/  HMMA.16816.F32 R44, R12, R18, R44 ;  /* 0x000000120c2c723c */ /* 0x000fe2000000182c */
[----:B------:R-:W1:Y:S01]  /*51b0*/  LDSM.16.MT88.4 R16, [R212+0x7000] ;  /* 0x00700000d410783b */ /* 0x000e620000004200 */
[----:B------:R-:W-:-:S04]  /*51c0*/  FADD.FTZ R2, R27, R2 ;  /* 0x000000021b027221 */ /* 0x000fc80000010000 */
[----:B------:R-:W-:Y:S02]  /*51d0*/  FADD.FTZ R2, R147, R2 ;  /* 0x0000000293027221 */ /* 0x000fe40000010000 */
        /* <DEDUP_REMOVED lines=11> */
[----:B------:R-:W1:Y:S04]  /*5290*/  LDSM.16.MT88.4 R16, [R213+0x1800] ;  /* 0x00180000d510783b */ /* 0x000e680000004200 */
[----:B------:R-:W3:Y:S03]  /*52a0*/  LDSM.16.MT88.4 R12, [R24+0x1800] ;  /* 0x00180000180c783b */ /* 0x000ee60000004200 */
        /* <DEDUP_REMOVED lines=20> */
[----:B------:R-:W-:Y:S01]  /*53f0*/  LDSM.16.MT88.4 R20, [R212+0x2000] ;  /* 0x00200000d414783b */ /* 0x000fe20000004200 */
[----:B------:R-:W-:-:S02]  /*5400*/  FADD.FTZ R0, R0, R2 ;  /* 0x0000000200007221 */ /* 0x000fc40000010000 */
[----:B------:R-:W-:Y:S01]  /*5410*/  FADD.FTZ R3, R233, R3 ;  /* 0x00000003e9037221 */ /* 0x000fe20000010000 */
[----:B------:R-:W-:Y:S03]  /*5420*/  LDSM.16.MT88.4 R144, [R212+0x2800] ;  /* 0x00280000d490783b */ /* 0x000fe60000004200 */
[C---:B-1----:R-:W-:Y:S08]  /*5430*/  HMMA.16816.F32 R32, R8.reuse, R16, R128 ;  /* 0x000000100820723c */ /* 0x042ff00000001880 */
[C---:B------:R-:W-:Y:S01]  /*5440*/  HMMA.16816.F32 R28, R8.reuse, R18, R124 ;  /* 0x00000012081c723c */ /* 0x040fe2000000187c */
[----:B------:R-:W-:Y:S07]  /*5450*/  LDSM.16.MT88.4 R16, [R213+0x2000] ;  /* 0x00200000d510783b */ /* 0x000fee0000004200 */
[C---:B---3--:R-:W-:Y:S01]  /*5460*/  HMMA.16816.F32 R128, R8.reuse, R12, R120 ;  /* 0x0000000c0880723c */ /* 0x048fe20000001878 */
[----:B------:R-:W-:Y:S07]  /*5470*/  LDSM.16.MT88.4 R120, [R24+0x2800] ;  /* 0x002800001878783b */ /* 0x000fee0000004200 */
[----:B------:R-:W-:Y:S01]  /*5480*/  HMMA.16816.F32 R92, R8, R14, R92 ;  /* 0x0000000e085c723c */ /* 0x000fe2000000185c */
[----:B------:R-:W1:Y:S04]  /*5490*/  LDSM.16.MT88.4 R12, [R24+0x2000] ;  /* 0x00200000180c783b */ /* 0x000e680000004200 */
[----:B------:R-:W2:Y:S03]  /*54a0*/  LDSM.16.MT88.4 R8, [R212+0x5000] ;  /* 0x00500000d408783b */ /* 0x000ea60000004200 */
[C---:B-1----:R-:W-:Y:S08]  /*54b0*/  HMMA.16816.F32 R88, R4.reuse, R14, R84 ;  /* 0x0000000e0458723c */ /* 0x042ff00000001854 */
[C---:B--2---:R-:W-:Y:S08]  /*54c0*/  HMMA.16816.F32 R124, R4.reuse, R8, R68 ;  /* 0x00000008047c723c */ /* 0x044ff00000001844 */
[C---:B------:R-:W-:Y:S01]  /*54d0*/  HMMA.16816.F32 R84, R4.reuse, R10, R60 ;  /* 0x0000000a0454723c */ /* 0x040fe2000000183c */
[----:B------:R-:W1:Y:S07]  /*54e0*/  LDSM.16.MT88.4 R8, [R213+0x8000] ;  /* 0x00800000d508783b */ /* 0x000e6e0000004200 */
[C---:B------:R-:W-:Y:S01]  /*54f0*/  HMMA.16816.F32 R116, R4.reuse, R12, R116 ;  /* 0x0000000c0474723c */ /* 0x040fe20000001874 */
[----:B------:R-:W2:Y:S07]  /*5500*/  LDSM.16.MT88.4 R12, [R212+0x8000] ;  /* 0x00800000d40c783b */ /* 0x000eae0000004200 */
[C---:B------:R-:W-:Y:S01]  /*5510*/  HMMA.16816.F32 R44, R4.reuse, R22, R112 ;  /* 0x00000016042c723c */ /* 0x040fe20000001870 */
[----:B------:R-:W-:Y:S07]  /*5520*/  LDSM.16.MT88.4 R112, [R213+0x2800] ;  /* 0x00280000d570783b */ /* 0x000fee0000004200 */
[----:B------:R-:W-:Y:S01]  /*5530*/  HMMA.16816.F32 R148, R4, R20, R148 ;  /* 0x000000140494723c */ /* 0x000fe20000001894 */
[----:B------:R-:W-:Y:S01]  /*5540*/  LDSM.16.MT88.4 R20, [R213+0x5000] ;  /* 0x00500000d514783b */ /* 0x000fe20000004200 */
[----:B------:R-:W-:-:S06]  /*5550*/  FADD.FTZ R2, R234, R0 ;  /* 0x00000000ea027221 */ /* 0x000fcc0000010000 */
[C---:B-1----:R-:W-:Y:S08]  /*5560*/  HMMA.16816.F32 R32, R4.reuse, R8, R32 ;  /* 0x000000080420723c */ /* 0x042ff00000001820 */
[----:B------:R-:W-:Y:S01]  /*5570*/  HMMA.16816.F32 R28, R4, R10, R28 ;  /* 0x0000000a041c723c */ /* 0x000fe2000000181c */
[----:B------:R-:W1:Y:S01]  /*5580*/  LDSM.16.MT88.4 R8, [R24+0x8000] ;  /* 0x008000001808783b */ /* 0x000e620000004200 */
[----:B------:R-:W-:-:S02]  /*5590*/  FADD.FTZ R0, R235, R3 ;  /* 0x00000003eb007221 */ /* 0x000fc40000010000 */
[----:B------:R-:W-:Y:S02]  /*55a0*/  FADD.FTZ R2, R236, R2 ;  /* 0x00000002ec027221 */ /* 0x000fe40000010000 */
[----:B------:R-:W-:Y:S02]  /*55b0*/  FADD.FTZ R0, R237, R0 ;  /* 0x00000000ed007221 */ /* 0x000fe40000010000 */
[----:B------:R-:W-:Y:S01]  /*55c0*/  HMMA.16816.F32 R108, R4, R16, R108 ;  /* 0x00000010046c723c */ /* 0x000fe2000000186c */
[----:B------:R-:W-:Y:S02]  /*55d0*/  FADD.FTZ R2, R238, R2 ;  /* 0x00000002ee027221 */ /* 0x000fe40000010000 */
[----:B------:R-:W-:-:S05]  /*55e0*/  FADD.FTZ R0, R239, R0 ;  /* 0x00000000ef007221 */ /* 0x000fca0000010000 */
[----:B------:R-:W-:Y:S01]  /*55f0*/  HMMA.16816.F32 R56, R4, R18, R56 ;  /* 0x000000120438723c */ /* 0x000fe20000001838 */
[----:B------:R-:W3:Y:S01]  /*5600*/  LDSM.16.MT88.4 R16, [R24+0x5000] ;  /* 0x005000001810783b */ /* 0x000ee20000004200 */
[----:B------:R-:W-:Y:S02]  /*5610*/  FADD.FTZ R2, R206, R2 ;  /* 0x00000002ce027221 */ /* 0x000fe40000010000 */
[----:B------:R-:W-:Y:S02]  /*5620*/  FADD.FTZ R0, R252, R0 ;  /* 0x00000000fc007221 */ /* 0x000fe40000010000 */
[----:B------:R-:W-:Y:S02]  /*5630*/  FADD.FTZ R2, R205, R2 ;  /* 0x00000002cd027221 */ /* 0x000fe40000010000 */
[----:B------:R-:W-:Y:S02]  /*5640*/  FADD.FTZ R0, R250, R0 ;  /* 0x00000000fa007221 */ /* 0x000fe40000010000 */
[----:B------:R-:W-:-:S02]  /*5650*/  FADD.FTZ R2, R204, R2 ;  /* 0x00000002cc027221 */ /* 0x000fc40000010000 */
[----:B------:R-:W-:Y:S02]  /*5660*/  FADD.FTZ R0, R247, R0 ;  /* 0x00000000f7007221 */ /* 0x000fe40000010000 */
[----:B------:R-:W-:Y:S01]  /*5670*/  FADD.FTZ R2, R143, R2 ;  /* 0x000000028f027221 */ /* 0x000fe20000010000 */
[----:B--2---:R-:W-:Y:S01]  /*5680*/  HMMA.16816.F32 R40, R4, R12, R40 ;  /* 0x0000000c0428723c */ /* 0x004fe20000001828 */
[----:B------:R-:W-:Y:S02]  /*5690*/  FADD.FTZ R0, R246, R0 ;  /* 0x00000000f6007221 */ /* 0x000fe40000010000 */
[----:B------:R-:W-:Y:S02]  /*56a0*/  FADD.FTZ R2, R251, R2 ;  /* 0x00000002fb027221 */ /* 0x000fe40000010000 */
[----:B------:R-:W-:-:S03]  /*56b0*/  FADD.FTZ R0, R245, R0 ;  /* 0x00000000f5007221 */ /* 0x000fc60000010000 */
[----:B------:R-:W-:Y:S01]  /*56c0*/  HMMA.16816.F32 R36, R4, R14, R36 ;  /* 0x0000000e0424723c */ /* 0x000fe20000001824 */
[----:B------:R-:W-:-:S07]  /*56d0*/  FADD.FTZ R2, R249, R2 ;  /* 0x00000002f9027221 */ /* 0x000fce0000010000 */
[----:B-1----:R-:W-:Y:S01]  /*56e0*/  HMMA.16816.F32 R12, R4, R8, R128 ;  /* 0x00000008040c723c */ /* 0x002fe20000001880 */
[----:B------:R-:W1:Y:S01]  /*56f0*/  LDSM.16.MT88.4 R128, [R212+0x5800] ;  /* 0x00580000d480783b */ /* 0x000e620000004200 */
[----:B------:R-:W-:-:S06]  /*5700*/  FADD.FTZ R0, R244, R0 ;  /* 0x00000000f4007221 */ /* 0x000fcc0000010000 */
[----:B------:R-:W-:Y:S08]  /*5710*/  HMMA.16816.F32 R108, R96, R112, R108 ;  /* 0x00000070606c723c */ /* 0x000ff0000000186c */
[----:B------:R-:W-:Y:S01]  /*5720*/  HMMA.16816.F32 R68, R4, R20, R72 ;  /* 0x000000140444723c */ /* 0x000fe20000001848 */
[----:B------:R-:W-:Y:S07]  /*5730*/  LDSM.16.MT88.4 R72, [R212+0x8800] ;  /* 0x00880000d448783b */ /* 0x000fee0000004200 */
[C---:B------:R-:W-:Y:S01]  /*5740*/  HMMA.16816.F32 R112, R96.reuse, R114, R56 ;  /* 0x000000726070723c */ /* 0x040fe20000001838 */
[----:B------:R-:W2:Y:S07]  /*5750*/  LDSM.16.MT88.4 R56, [R213+0x5800] ;  /* 0x00580000d538783b */ /* 0x000eae0000004200 */
[----:B------:R-:W-:Y:S01]  /*5760*/  HMMA.16816.F32 R116, R96, R120, R116 ;  /* 0x000000786074723c */ /* 0x000fe20000001874 */
[----:B------:R-:W-:-:S07]  /*5770*/  FADD.FTZ R3, R248, R2 ;  /* 0x00000002f8037221 */ /* 0x000fce0000010000 */
[----:B------:R-:W-:Y:S01]  /*5780*/  HMMA.16816.F32 R20, R4, R22, R64 ;  /* 0x000000160414723c */ /* 0x000fe20000001840 */
[----:B------:R-:W4:Y:S04]  /*5790*/  LDSM.16.MT88.4 R64, [R24+0x5800] ;  /* 0x005800001840783b */ /* 0x000f280000004200 */
[----:B------:R-:W-:Y:S03]  /*57a0*/  LDSM.16.MT88.4 R24, [R24+0x8800] ;  /* 0x008800001818783b */ /* 0x000fe60000004200 */
[----:B------:R-:W-:Y:S01]  /*57b0*/  HMMA.16816.F32 R120, R96, R122, R88 ;  /* 0x0000007a6078723c */ /* 0x000fe20000001858 */
[----:B------:R-:W5:Y:S01]  /*57c0*/  LDSM.16.MT88.4 R88, [R213+0x8800] ;  /* 0x00880000d558783b */ /* 0x000f620000004200 */
[----:B------:R-:W-:-:S02]  /*57d0*/  FADD.FTZ R2, R240, R0 ;  /* 0x00000000f0027221 */ /* 0x000fc40000010000 */
[----:B------:R-:W-:Y:S02]  /*57e0*/  FADD.FTZ R3, R243, R3 ;  /* 0x00000003f3037221 */ /* 0x000fe40000010000 */
[----:B------:R-:W-:Y:S02]  /*57f0*/  FADD.FTZ R2, R219, R2 ;  /* 0x00000002db027221 */ /* 0x000fe40000010000 */
[----:B---3--:R-:W-:Y:S01]  /*5800*/  HMMA.16816.F32 R60, R4, R16, R52 ;  /* 0x00000010043c723c */ /* 0x008fe20000001834 */
[----:B------:R-:W-:Y:S02]  /*5810*/  FADD.FTZ R3, R242, R3 ;  /* 0x00000003f2037221 */ /* 0x000fe40000010000 */
[----:B------:R-:W-:Y:S02]  /*5820*/  FADD.FTZ R2, R218, R2 ;  /* 0x00000002da027221 */ /* 0x000fe40000010000 */
[----:B------:R-:W-:-:S03]  /*5830*/  FADD.FTZ R3, R241, R3 ;  /* 0x00000003f1037221 */ /* 0x000fc60000010000 */
[----:B------:R-:W-:Y:S01]  /*5840*/  HMMA.16816.F32 R48, R4, R18, R48 ;  /* 0x000000120430723c */ /* 0x000fe20000001830 */
[----:B------:R-:W-:-:S07]  /*5850*/  FADD.FTZ R2, R217, R2 ;  /* 0x00000002d9027221 */ /* 0x000fce0000010000 */
[----:B------:R-:W-:Y:S01]  /*5860*/  HMMA.16816.F32 R4, R4, R10, R92 ;  /* 0x0000000a0404723c */ /* 0x000fe2000000185c */
[----:B------:R3:W-:Y:S01]  /*5870*/  STL [R1+0xc], R2 ;  /* 0x00000c0201007387 */ /* 0x0007e20000100800 */
[----:B------:R-:W-:-:S03]  /*5880*/  IADD3 R0, R207, -0x3, RZ ;  /* 0xfffffffdcf007810 */ /* 0x000fc60007ffe0ff */
[----:B------:R3:W-:Y:S01]  /*5890*/  STL [R1+0x8], R3 ;  /* 0x0000080301007387 */ /* 0x0007e20000100800 */
[----:B------:R-:W-:Y:S02]  /*58a0*/  ISETP.GE.AND P0, PT, R0, R142, PT ;  /* 0x0000008e0000720c */ /* 0x000fe40003f06270 */
[C---:B-1----:R-:W-:Y:S01]  /*58b0*/  HMMA.16816.F32 R124, R96.reuse, R128, R124 ;  /* 0x00000080607c723c */ /* 0x042fe2000000187c */
[----:B------:R-:W-:Y:S07]  /*58c0*/  BSSY B0, `(.L_x_2072) ;  /* 0x000003a000007945 */ /* 0x000fee0003800000 */
[C---:B------:R-:W-:Y:S08]  /*58d0*/  HMMA.16816.F32 R128, R96.reuse, R130, R84 ;  /* 0x000000826080723c */ /* 0x040ff00000001854 */
[C---:B--2---:R-:W-:Y:S08]  /*58e0*/  HMMA.16816.F32 R52, R96.reuse, R56, R68 ;  /* 0x000000386034723c */ /* 0x044ff00000001844 */
        /* <DEDUP_REMOVED lines=10> */
[----:B------:R-:W-:Y:S01]  /*5990*/  HMMA.16816.F32 R96, R96, R26, R4 ;  /* 0x0000001a6060723c */ /* 0x000fe20000001804 */
[----:B------:R-:W-:Y:S07]  /*59a0*/  @!UPT UIADD3 URZ, URZ, URZ, URZ ;  /* 0x0000003f3f3ff290 */ /* 0x000fee000fffe03f */
[----:B------:R-:W-:Y:S11]  /*59b0*/  @!P0 BRA `(.L_x_2073) ;  /* 0x000002a000008947 */ /* 0x000ff60003800000 */
[----:B---3--:R-:W2:Y:S04]  /*59c0*/  LDL.LU.64 R234, [R1+0x68] ;  /* 0x0000680001ea7983 */ /* 0x008ea80000300a00 */
[----:B------:R-:W3:Y:S04]  /*59d0*/  LDL.64 R238, [R1+0x18] ;  /* 0x0000180001ee7983 */ /* 0x000ee80000100a00 */
[----:B------:R-:W4:Y:S04]  /*59e0*/  LDL R205, [R1+0x20] ;  /* 0x0000200001cd7983 */ /* 0x000f280000100800 */
[----:B------:R-:W5:Y:S04]  /*59f0*/  LDL R204, [R1+0x14] ;  /* 0x0000140001cc7983 */ /* 0x000f680000100800 */
[----:B------:R-:W5:Y:S01]  /*5a00*/  LDL R143, [R1+0x24] ;  /* 0x00002400018f7983 */ /* 0x000f620000100800 */
[----:B------:R-:W-:Y:S01]  /*5a10*/  SHF.R.S32.HI R2, RZ, 0x1f, R0 ;  /* 0x0000001fff027819 */ /* 0x000fe20000011400 */
[----:B------:R-:W-:-:S04]  /*5a20*/  IMAD.WIDE.U32 R4, R0, c[0x0][0x1e0], RZ ;  /* 0x0000780000047a25 */ /* 0x000fc800078e00ff */
[----:B------:R-:W-:Y:S02]  /*5a30*/  IMAD R2, R2, c[0x0][0x1e0], RZ ;  /* 0x0000780002027a24 */ /* 0x000fe400078e02ff */
[----:B------:R-:W-:Y:S02]  /*5a40*/  IMAD.MOV.U32 R206, RZ, RZ, c[0x0][0x1e0] ;  /* 0x00007800ffce7624 */ /* 0x000fe400078e00ff */
[----:B------:R-:W-:Y:S02]  /*5a50*/  IMAD R0, R0, c[0x0][0x1e4], R2 ;  /* 0x0000790000007a24 */ /* 0x000fe400078e0202 */
[----:B------:R-:W-:Y:S02]  /*5a60*/  IMAD.MOV.U32 R237, RZ, RZ, 0x6 ;  /* 0x00000006ffed7424 */ /* 0x000fe400078e00ff */
[----:B------:R-:W-:Y:S02]  /*5a70*/  IMAD.IADD R0, R5, 0x1, R0 ;  /* 0x0000000105007824 */ /* 0x000fe400078e0200 */
[C---:B------:R-:W-:Y:S01]  /*5a80*/  IMAD.SHL.U32 R6, R206.reuse, 0x40, RZ ;  /* 0x00000040ce067824 */ /* 0x040fe200078e00ff */
[----:B------:R-:W-:Y:S01]  /*5a90*/  SHF.L.U64.HI R7, R206, R237, c[0x0][0x1e4] ;  /* 0x00007900ce077619 */ /* 0x000fe200000102ed */
[----:B------:R-:W-:-:S02]  /*5aa0*/  IMAD R0, R0, 0x60, RZ ;  /* 0x0000006000007824 */ /* 0x000fc400078e02ff */
[----:B--2---:R-:W-:-:S04]  /*5ab0*/  IMAD.WIDE.U32 R4, R4, 0x60, R234 ;  /* 0x0000006004047825 */ /* 0x004fc800078e00ea */
[----:B------:R-:W-:Y:S01]  /*5ac0*/  IMAD.IADD R0, R5, 0x1, R0 ;  /* 0x0000000105007824 */ /* 0x000fe200078e0200 */
[----:B------:R-:W-:Y:S02]  /*5ad0*/  LEA R2, P4, R4, c[0x0][0x1c8], 0x1 ;  /* 0x0000720004027a11 */ /* 0x000fe400078808ff */
[----:B---3--:R-:W-:Y:S02]  /*5ae0*/  ISETP.GE.AND P3, PT, R238, c[0x0][0x1d4], PT ;  /* 0x00007500ee007a0c */ /* 0x008fe40003f66270 */
[----:B----4-:R-:W-:Y:S02]  /*5af0*/  ISETP.GE.AND P1, PT, R205, c[0x0][0x1d4], PT ;  /* 0x00007500cd007a0c */ /* 0x010fe40003f26270 */
[----:B------:R-:W-:Y:S02]  /*5b00*/  LEA.HI.X R3, R4, c[0x0][0x1cc], R0, 0x1, P4 ;  /* 0x0000730004037a11 */ /* 0x000fe400020f0c00 */
[----:B-----5:R-:W-:Y:S02]  /*5b10*/  ISETP.GE.AND P0, PT, R204, c[0x0][0x1d4], PT ;  /* 0x00007500cc007a0c */ /* 0x020fe40003f06270 */
[----:B------:R-:W-:-:S02]  /*5b20*/  IADD3 R10, P6, P5, R6, 0x80, R2 ;  /* 0x00000080060a7810 */ /* 0x000fc40007dde002 */
[-C--:B------:R-:W-:Y:S02]  /*5b30*/  IADD3 R4, P4, R2, R6.reuse, RZ ;  /* 0x0000000602047210 */ /* 0x080fe40007f9e0ff */
        /* <DEDUP_REMOVED lines=18> */
.L_x_2073:
[----:B---3--:R-:W-:Y:S05]  /*5c60*/  BSYNC B0 ;  /* 0x0000000000007941 */ /* 0x008fea0003800000 */
.L_x_2072:
[----:B------:R-:W2:Y:S01]  /*5c70*/  LDL R0, [R1+0x64] ;  /* 0x0000640001007983 */ /* 0x000ea20000100800 */
[----:B-1----:R-:W-:Y:S01]  /*5c80*/  IMAD.MOV.U32 R3, RZ, RZ, c[0x0][0x168] ;  /* 0x00005a00ff037624 */ /* 0x002fe200078e00ff */
[----:B------:R-:W-:Y:S01]  /*5c90*/  IADD3 R217, R207, -0x2, RZ ;  /* 0xfffffffecfd97810 */ /* 0x000fe20007ffe0ff */
[----:B------:R-:W-:Y:S01]  /*5ca0*/  IMAD.MOV.U32 R206, RZ, RZ, 0x1 ;  /* 0x00000001ffce7424 */ /* 0x000fe200078e00ff */
[----:B------:R-:W0:Y:S01]  /*5cb0*/  LDGDEPBAR ;  /* 0x00000000000079af */ /* 0x000e220000000000 */
[----:B--2---:R-:W-:-:S05]  /*5cc0*/  @P2 IMAD.HI.U32 R2, R0, c[0x0][0x2c8], RZ ;  /* 0x0000b20000022a27 */ /* 0x004fca00078e00ff */
[----:B------:R-:W-:-:S04]  /*5cd0*/  @P2 SHF.R.U32.HI R0, RZ, c[0x0][0x2cc], R2 ;  /* 0x0000b300ff002a19 */ /* 0x000fc80000011602 */
[----:B------:R-:W-:-:S05]  /*5ce0*/  IADD3 R0, R0, c[0x0][0x1d0], -R3 ;  /* 0x0000740000007a10 */ /* 0x000fca0007ffe803 */
[----:B------:R-:W-:-:S05]  /*5cf0*/  IMAD.HI R0, R0, 0x2aaaaaab, RZ ;  /* 0x2aaaaaab00007827 */ /* 0x000fca00078e02ff */
[----:B------:R-:W-:-:S04]  /*5d00*/  SHF.R.U32.HI R2, RZ, 0x1f, R0 ;  /* 0x0000001fff027819 */ /* 0x000fc80000011600 */
[----:B------:R-:W-:-:S04]  /*5d10*/  LEA.HI.SX32 R0, R0, R2, 0x1c ;  /* 0x0000000200007211 */ /* 0x000fc800078fe2ff */
[----:B------:R-:W-:-:S04]  /*5d20*/  IMNMX R3, R142, R0, !PT ;  /* 0x000000008e037217 */ /* 0x000fc80007800200 */
[----:B------:R-:W-:Y:S01]  /*5d30*/  ISETP.GE.AND P0, PT, R217, R3, PT ;  /* 0x00000003d900720c */ /* 0x000fe20003f06270 */
[----:B------:R1:W-:Y:S04]  /*5d40*/  STL [R1+0x28], R3 ;  /* 0x0000280301007387 */ /* 0x0003e80000100800 */
[----:B------:R1:W-:Y:S08]  /*5d50*/  STL [R1+0x4], RZ ;  /* 0x000004ff01007387 */ /* 0x0003f00000100800 */
[----:B------:R-:W-:Y:S05]  /*5d60*/  @!P0 BRA `(.L_x_2074) ;  /* 0x0000415000008947 */ /* 0x000fea0003800000 */
[----:B------:R-:W2:Y:S01]  /*5d70*/  LDL R4, [R1+0x3c] ;  /* 0x00003c0001047983 */ /* 0x000ea20000100800 */
[----:B-1----:R-:W-:-:S02]  /*5d80*/  MOV R3, R140 ;  /* 0x0000008c00037202 */ /* 0x002fc40000000f00 */
[----:B------:R-:W-:Y:S01]  /*5d90*/  MOV R2, R141 ;  /* 0x0000008d00027202 */ /* 0x000fe20000000f00 */
[----:B------:R1:W-:Y:S01]  /*5da0*/  STL [R1], R217 ;  /* 0x000000d901007387 */ /* 0x0003e20000100800 */
[----:B------:R-:W-:-:S03]  /*5db0*/  MOV R206, 0x1 ;  /* 0x0000000100ce7802 */ /* 0x000fc60000000f00 */
[----:B------:R1:W-:Y:S01]  /*5dc0*/  STL [R1+0x4], RZ ;  /* 0x000004ff01007387 */ /* 0x0003e20000100800 */
[----:B--2---:R-:W-:-:S05]  /*5dd0*/  @P2 IMAD.HI.U32 R0, R4, c[0x0][0x2c8], RZ ;  /* 0x0000b20004002a27 */ /* 0x004fca00078e00ff */
[----:B------:R-:W-:-:S05]  /*5de0*/  @P2 SHF.R.U32.HI R0, RZ, c[0x0][0x2cc], R0 ;  /* 0x0000b300ff002a19 */ /* 0x000fca0000011600 */
[----:B------:R1:W-:Y:S02]  /*5df0*/  @P2 STL [R1+0x2c], R0 ;  /* 0x00002c0001002387 */ /* 0x0003e40000100800 */
.L_x_2075:
[----:B------:R-:W-:Y:S04]  /*5e00*/  DEPBAR.LE SB0, 0x2 ;  /* 0x000080800000791a */ /* 0x000fe80000000000 */
[----:B------:R-:W-:Y:S01]  /*5e10*/  WARPSYNC 0xffffffff ;  /* 0xffffffff00007948 */ /* 0x000fe20003800000 */
[----:B------:R-:W-:Y:S01]  /*5e20*/  BAR.SYNC.DEFER_BLOCKING 0x0 ;  /* 0x0000000000007b1d */ /* 0x000fe20000010000 */
[----:B------:R-:W-:Y:S05]  /*5e30*/  IMAD R204, R206, 0x9000, RZ ;  /* 0x00009000cecc7824 */ /* 0x000fea00078e02ff */
[----:B-1----:R-:W-:Y:S04]  /*5e40*/  IADD3 R0, R211, R204, RZ ;  /* 0x000000ccd3007210 */ /* 0x002fe80007ffe0ff */
[-C--:B------:R-:W-:Y:S01]  /*5e50*/  IADD3 R200, R210, R0.reuse, RZ ;  /* 0x00000000d2c87210 */ /* 0x080fe20007ffe0ff */
[----:B------:R-:W1:Y:S08]  /*5e60*/  LDSM.16.M88.4 R8, [R0] ;  /* 0x000000000008783b */ /* 0x000e700000000200 */
[----:B------:R-:W2:Y:S08]  /*5e70*/  LDSM.16.M88.4 R16, [R0+0x800] ;  /* 0x000800000010783b */ /* 0x000eb00000000200 */
[----:B------:R-:W3:Y:S08]  /*5e80*/  LDSM.16.M88.4 R24, [R0+0x1000] ;  /* 0x001000000018783b */ /* 0x000ef00000000200 */
[----:B------:R-:W4:Y:S06]  /*5e90*/  LDL.64 R218, [R1+0x40] ;  /* 0x0000400001da7983 */ /* 0x000f2c0000100a00 */
[----:B------:R-:W5:Y:S08]  /*5ea0*/  LDSM.16.M88.4 R32, [R0+0x1800] ;  /* 0x001800000020783b */ /* 0x000f700000000200 */
[----:B------:R-:W4:Y:S01]  /*5eb0*/  LDL R203, [R1+0x50] ;  /* 0x0000500001cb7983 */ /* 0x000f220000100800 */
[C---:B-1----:R-:W-:Y:S03]  /*5ec0*/  HMMA.16816.F32 R4, R152.reuse, R8, RZ ;  /* 0x000000089804723c */ /* 0x042fe600000018ff */
[----:B------:R-:W1:Y:S05]  /*5ed0*/  LDSM.16.M88.4 R40, [R0+0x2000] ;  /* 0x002000000028783b */ /* 0x000e6a0000000200 */
[C---:B------:R-:W-:Y:S03]  /*5ee0*/  HMMA.16816.F32 R8, R152.reuse, R10, RZ ;  /* 0x0000000a9808723c */ /* 0x040fe600000018ff */
[----:B------:R-:W4:Y:S04]  /*5ef0*/  LDL R202, [R1+0x34] ;  /* 0x0000340001ca7983 */ /* 0x000f280000100800 */
[----:B------:R-:W4:Y:S01]  /*5f00*/  LDL R221, [R1+0x10] ;  /* 0x0000100001dd7983 */ /* 0x000f220000100800 */
[C---:B--2---:R-:W-:Y:S03]  /*5f10*/  HMMA.16816.F32 R12, R152.reuse, R16, RZ ;  /* 0x00000010980c723c */ /* 0x044fe600000018ff */
[----:B------:R-:W2:Y:S04]  /*5f20*/  LDL R225, [R1+0x14] ;  /* 0x0000140001e17983 */ /* 0x000ea80000100800 */
[----:B------:R-:W2:Y:S01]  /*5f30*/  LDL R229, [R1+0x20] ;  /* 0x0000200001e57983 */ /* 0x000ea20000100800 */
[C---:B------:R-:W-:Y:S03]  /*5f40*/  HMMA.16816.F32 R16, R152.reuse, R18, RZ ;  /* 0x000000129810723c */ /* 0x040fe600000018ff */
[----:B------:R-:W2:Y:S04]  /*5f50*/  LDL.LU R228, [R1+0x4] ;  /* 0x0000040001e47983 */ /* 0x000ea80000300800 */
[----:B------:R-:W2:Y:S01]  /*5f60*/  LDL.64 R226, [R1+0x18] ;  /* 0x0000180001e27983 */ /* 0x000ea20000100a00 */
[C---:B---3--:R-:W-:Y:S05]  /*5f70*/  HMMA.16816.F32 R20, R152.reuse, R24, RZ ;  /* 0x000000189814723c */ /* 0x048fea00000018ff */
[----:B------:R-:W4:Y:S03]  /*5f80*/  LDL.LU R217, [R1] ;  /* 0x0000000001d97983 */ /* 0x000f260000300800 */
[C---:B------:R-:W-:Y:S01]  /*5f90*/  HMMA.16816.F32 R24, R152.reuse, R26, RZ ;  /* 0x0000001a9818723c */ /* 0x040fe200000018ff */
[----:B------:R-:W3:Y:S07]  /*5fa0*/  LDSM.16.M88.4 R48, [R0+0x2800] ;  /* 0x002800000030783b */ /* 0x000eee0000000200 */
[C---:B-----5:R-:W-:Y:S01]  /*5fb0*/  HMMA.16816.F32 R28, R152.reuse, R32, RZ ;  /* 0x00000020981c723c */ /* 0x060fe200000018ff */
[----:B------:R-:W5:Y:S07]  /*5fc0*/  LDSM.16.M88.4 R140, [R200] ;  /* 0x00000000c88c783b */ /* 0x000f6e0000000200 */
[C---:B------:R-:W-:Y:S01]  /*5fd0*/  HMMA.16816.F32 R32, R152.reuse, R34, RZ ;  /* 0x000000229820723c */ /* 0x040fe200000018ff */
[----:B------:R-:W2:Y:S07]  /*5fe0*/  LDL R207, [R1+0x38] ;  /* 0x0000380001cf7983 */ /* 0x000eae0000100800 */
[C---:B-1----:R-:W-:Y:S08]  /*5ff0*/  HMMA.16816.F32 R36, R152.reuse, R40, RZ ;  /* 0x000000289824723c */ /* 0x042ff000000018ff */
[C---:B------:R-:W-:Y:S08]  /*6000*/  HMMA.16816.F32 R40, R152.reuse, R42, RZ ;  /* 0x0000002a9828723c */ /* 0x040ff000000018ff */
[C---:B---3--:R-:W-:Y:S08]  /*6010*/  HMMA.16816.F32 R44, R152.reuse, R48, RZ ;  /* 0x00000030982c723c */ /* 0x048ff000000018ff */
[----:B------:R-:W-:Y:S08]  /*6020*/  HMMA.16816.F32 R48, R152, R50, RZ ;  /* 0x000000329830723c */ /* 0x000ff000000018ff */
[C---:B-----5:R-:W-:Y:S08]  /*6030*/  HMMA.16816.F32 R4, R156.reuse, R140, R4 ;  /* 0x0000008c9c04723c */ /* 0x060ff00000001804 */
[C---:B------:R-:W-:Y:S01]  /*6040*/  HMMA.16816.F32 R8, R156.reuse, R142, R8 ;  /* 0x0000008e9c08723c */ /* 0x040fe20000001808 */
[----:B------:R-:W1:Y:S07]  /*6050*/  LDSM.16.M88.4 R140, [R200+0x800] ;  /* 0x00080000c88c783b */ /* 0x000e6e0000000200 */
[C---:B-1----:R-:W-:Y:S08]  /*6060*/  HMMA.16816.F32 R12, R156.reuse, R140, R12 ;  /* 0x0000008c9c0c723c */ /* 0x042ff0000000180c */
        /* <DEDUP_REMOVED lines=10> */
[----:B------:R-:W1:Y:S02]  /*6110*/  LDSM.16.M88.4 R140, [R200+0x2800] ;  /* 0x00280000c88c783b */ /* 0x000e640000000200 */
[----:B----4-:R-:W-:Y:S02]  /*6120*/  ISETP.GE.AND P5, PT, R221, R217, PT ;  /* 0x000000d9dd00720c */ /* 0x010fe40003fa6270 */
[----:B------:R-:W-:Y:S03]  /*6130*/  IADD3 R222, R217, -0x1, RZ ;  /* 0xffffffffd9de7810 */ /* 0x000fe60007ffe0ff */
[C---:B-1----:R-:W-:Y:S08]  /*6140*/  HMMA.16816.F32 R44, R156.reuse, R140, R44 ;  /* 0x0000008c9c2c723c */ /* 0x042ff0000000182c */
[----:B------:R-:W-:Y:S01]  /*6150*/  @!P5 SHF.R.S32.HI R201, RZ, 0x1f, R222 ;  /* 0x0000001fffc9d819 */ /* 0x000fe200000114de */
[----:B------:R-:W-:Y:S03]  /*6160*/  HMMA.16816.F32 R48, R156, R142, R48 ;  /* 0x0000008e9c30723c */ /* 0x000fe60000001830 */
[----:B--2---:R-:W-:Y:S01]  /*6170*/  @!P5 ISETP.GE.AND P3, PT, R226, c[0x0][0x1d4], PT ;  /* 0x00007500e200da0c */ /* 0x004fe20003f66270 */
[----:B------:R-:W-:Y:S01]  /*6180*/  @!P5 IMAD R201, R201, c[0x0][0x208], RZ ;  /* 0x00008200c9c9da24 */ /* 0x000fe200078e02ff */
[----:B------:R-:W-:Y:S01]  /*6190*/  @!P5 ISETP.GE.AND P1, PT, R229, c[0x0][0x1d4], PT ;  /* 0x00007500e500da0c */ /* 0x000fe20003f26270 */
[C---:B------:R-:W-:Y:S01]  /*61a0*/  @!P5 IMAD.WIDE.U32 R140, R222.reuse, c[0x0][0x208], RZ ;  /* 0x00008200de8cda25 */ /* 0x040fe200078e00ff */
[----:B------:R-:W-:Y:S05]  /*61b0*/  @!P5 ISETP.GE.AND P0, PT, R225, c[0x0][0x1d4], PT ;  /* 0x00007500e100da0c */ /* 0x000fea0003f06270 */
[----:B------:R-:W-:Y:S01]  /*61c0*/  @!P5 IMAD R142, R222, c[0x0][0x20c], R201 ;  /* 0x00008300de8eda24 */ /* 0x000fe200078e02c9 */
[----:B------:R-:W-:Y:S01]  /*61d0*/  IADD3 R201, R208, R0, RZ ;  /* 0x00000000d0c97210 */ /* 0x000fe20007ffe0ff */
[----:B------:R-:W-:Y:S02]  /*61e0*/  @!P5 IMAD.MOV.U32 R143, RZ, RZ, R203 ;  /* 0x000000ffff8fd224 */ /* 0x000fe400078e00cb */
[----:B------:R-:W-:Y:S01]  /*61f0*/  @!P5 IMAD.IADD R141, R141, 0x1, R142 ;  /* 0x000000018d8dd824 */ /* 0x000fe200078e028e */
[----:B------:R-:W-:Y:S01]  /*6200*/  @!P5 MOV R142, R218 ;  /* 0x000000da008ed202 */ /* 0x000fe20000000f00 */
[----:B------:R-:W-:Y:S01]  /*6210*/  @!P5 IMAD R205, R228, 0x9000, R202 ;  /* 0x00009000e4cdd824 */ /* 0x000fe200078e02ca */
[----:B------:R-:W2:Y:S01]  /*6220*/  LDL R218, [R1+0x2c] ;  /* 0x00002c0001da7983 */ /* 0x000ea20000100800 */
[----:B------:R-:W-:Y:S02]  /*6230*/  @!P5 IMAD R141, R141, 0x60, RZ ;  /* 0x000000608d8dd824 */ /* 0x000fe400078e02ff */
[----:B------:R-:W-:Y:S04]  /*6240*/  @!P5 IMAD.WIDE.U32 R142, R140, 0x60, R142 ;  /* 0x000000608c8ed825 */ /* 0x000fe800078e008e */
[----:B------:R-:W-:Y:S01]  /*6250*/  @!P5 IMAD.MOV.U32 R202, RZ, RZ, c[0x0][0x208] ;  /* 0x00008200ffcad624 */ /* 0x000fe200078e00ff */
[C---:B------:R-:W-:Y:S02]  /*6260*/  @!P5 LEA R140, P4, R142.reuse, c[0x0][0x1f8], 0x1 ;  /* 0x00007e008e8cda11 */ /* 0x040fe400078808ff */
[----:B------:R-:W-:Y:S04]  /*6270*/  @!P5 IADD3 R141, R143, R141, RZ ;  /* 0x0000008d8f8dd210 */ /* 0x000fe80007ffe0ff */
[----:B------:R-:W-:Y:S02]  /*6280*/  @!P5 LEA.HI.X R141, R142, c[0x0][0x1fc], R141, 0x1, P4 ;  /* 0x00007f008e8dda11 */ /* 0x000fe400020f0c8d */
[----:B------:R-:W-:Y:S03]  /*6290*/  @!P5 MOV R142, 0x6 ;  /* 0x00000006008ed802 */ /* 0x000fe60000000f00 */
[----:B------:R-:W-:Y:S01]  /*62a0*/  @!PT LDS RZ, [RZ] ;  /* 0x00000000fffff984 */ /* 0x000fe20000000800 */
[----:B------:R-:W-:Y:S01]  /*62b0*/  @!PT LDS RZ, [RZ] ;  /* 0x00000000fffff984 */ /* 0x000fe20000000800 */
[----:B------:R-:W-:Y:S01]  /*62c0*/  @!PT LDS RZ, [RZ] ;  /* 0x00000000fffff984 */ /* 0x000fe20000000800 */
[----:B------:R1:W-:Y:S01]  /*62d0*/  @!P5 LDGSTS.E.BYPASS.LTC128B.128 [R205], [R140.64], !P3 ;  /* 0x000000008ccddfae */ /* 0x0003e2000d901d46 */
[C---:B------:R-:W-:Y:S01]  /*62e0*/  @!P5 SHF.L.U64.HI R142, R202.reuse, R142, c[0x0][0x20c] ;  /* 0x00008300ca8ed619 */ /* 0x040fe2000001028e */
[----:B------:R-:W-:Y:S06]  /*62f0*/  @!P5 IMAD.SHL.U32 R202, R202, 0x40, RZ ;  /* 0x00000040cacad824 */ /* 0x000fec00078e00ff */
[----:B------:R1:W-:Y:S08]  /*6300*/  @!P5 LDGSTS.E.BYPASS.LTC128B.128 [R205+0x3000], [R140.64+0x80], !P1 ;  /* 0x030000808ccddfae */ /* 0x0003f0000c901d46 */
[----:B------:R1:W-:Y:S02]  /*6310*/  @!P5 LDGSTS.E.BYPASS.LTC128B.128 [R205+0x6000], [R140.64+0x100], !P0 ;  /* 0x060001008ccddfae */ /* 0x0003e4000c101d46 */
[----:B-1----:R-:W-:Y:S04]  /*6320*/  @!P5 IADD3 R140, P4, R202, R140, RZ ;  /* 0x0000008cca8cd210 */ /* 0x002fe80007f9e0ff */
[----:B------:R-:W-:Y:S02]  /*6330*/  @!P5 IADD3.X R141, R142, R141, RZ, P4, !PT ;  /* 0x0000008d8e8dd210 */ /* 0x000fe400027fe4ff */
[----:B------:R-:W-:Y:S03]  /*6340*/  @!P5 IADD3 R202, P4, R202, R140, RZ ;  /* 0x0000008ccacad210 */ /* 0x000fe60007f9e0ff */
[----:B------:R1:W-:Y:S02]  /*6350*/  @!P5 LDGSTS.E.BYPASS.LTC128B.128 [R205+0x1000], [R140.64], !P3 ;  /* 0x010000008ccddfae */ /* 0x0003e4000d901d46 */
[----:B------:R-:W-:Y:S06]  /*6360*/  @!P5 IMAD.X R203, R142, 0x1, R141, P4 ;  /* 0x000000018ecbd824 */ /* 0x000fec00020e068d */
[----:B------:R1:W-:Y:S08]  /*6370*/  @!P5 LDGSTS.E.BYPASS.LTC128B.128 [R205+0x4000], [R140.64+0x80], !P1 ;  /* 0x040000808ccddfae */ /* 0x0003f0000c901d46 */
[----:B------:R1:W-:Y:S08]  /*6380*/  @!P5 LDGSTS.E.BYPASS.LTC128B.128 [R205+0x7000], [R140.64+0x100], !P0 ;  /* 0x070001008ccddfae */ /* 0x0003f0000c101d46 */
[----:B------:R3:W-:Y:S08]  /*6390*/  @!P5 LDGSTS.E.BYPASS.LTC128B.128 [R205+0x2000], [R202.64], !P3 ;  /* 0x02000000cacddfae */ /* 0x0007f0000d901d46 */
[----:B------:R3:W-:Y:S08]  /*63a0*/  @!P5 LDGSTS.E.BYPASS.LTC128B.128 [R205+0x5000], [R202.64+0x80], !P1 ;  /* 0x05000080cacddfae */ /* 0x0007f0000c901d46 */
[----:B------:R3:W-:Y:S08]  /*63b0*/  @!P5 LDGSTS.E.BYPASS.LTC128B.128 [R205+0x8000], [R202.64+0x100], !P0 ;  /* 0x08000100cacddfae */ /* 0x0007f0000c101d46 */
[----:B-1----:R-:W1:Y:S08]  /*63c0*/  LDSM.16.M88.4 R140, [R201] ;  /* 0x00000000c98c783b */ /* 0x002e700000000200 */
[----:B------:R-:W0:Y:S01]  /*63d0*/  LDGDEPBAR ;  /* 0x00000000000079af */ /* 0x000e220000000000 */
[----:B---3--:R-:W-:Y:S01]  /*63e0*/  IMAD.IADD R203, R208, 0x1, R200 ;  /* 0x00000001d0cb7824 */ /* 0x008fe200078e02c8 */
[----:B------:R-:W-:Y:S01]  /*63f0*/  IADD3 R202, R210, R0, R208 ;  /* 0x00000000d2ca7210 */ /* 0x000fe20007ffe0d0 */
        /* <DEDUP_REMOVED lines=16> */
[----:B------:R-:W-:Y:S01]  /*6500*/  HMMA.16816.F32 R48, R160, R142, R48 ;  /* 0x0000008ea030723c */ /* 0x000fe20000001830 */
[----:B------:R-:W1:Y:S07]  /*6510*/  LDSM.16.M88.4 R140, [R203] ;  /* 0x00000000cb8c783b */ /* 0x000e6e0000000200 */
        /* <DEDUP_REMOVED lines=104> */
[----:B------:R1:W3:Y:S08]  /*6ba0*/  LDSM.16.M88.4 R140, [R0+0x8800] ;  /* 0x00880000008c783b */ /* 0x0002f00000000200 */
[----:B-1----:R1:W2:Y:S01]  /*6bb0*/  LDL R0, [R1+0x3c] ;  /* 0x00003c0001007983 */ /* 0x0022a20000100800 */
[C---:B---3--:R-:W-:Y:S08]  /*6bc0*/  HMMA.16816.F32 R44, R184.reuse, R140, R44 ;  /* 0x0000008cb82c723c */ /* 0x048ff0000000182c */
[----:B------:R-:W-:Y:S01]  /*6bd0*/  HMMA.16816.F32 R48, R184, R142, R48 ;  /* 0x0000008eb830723c */ /* 0x000fe20000001830 */
[----:B------:R-:W3:Y:S07]  /*6be0*/  LDSM.16.M88.4 R140, [R200+0x6000] ;  /* 0x00600000c88c783b */ /* 0x000eee0000000200 */
[C---:B---3--:R-:W-:Y:S08]  /*6bf0*/  HMMA.16816.F32 R4, R188.reuse, R140, R4 ;  /* 0x0000008cbc04723c */ /* 0x048ff00000001804 */
[C---:B------:R-:W-:Y:S01]  /*6c00*/  HMMA.16816.F32 R8, R188.reuse, R142, R8 ;  /* 0x0000008ebc08723c */ /* 0x040fe20000001808 */
        /* <DEDUP_REMOVED lines=12> */
[----:B------:R-:W3:Y:S03]  /*6cd0*/  LDSM.16.M88.4 R140, [R200+0x8800] ;  /* 0x00880000c88c783b */ /* 0x000ee60000000200 */
[----:B--2---:R-:W-:Y:S04]  /*6ce0*/  @P2 MOV R0, R218 ;  /* 0x000000da00002202 */ /* 0x004fe80000000f00 */
[C---:B---3--:R-:W-:Y:S08]  /*6cf0*/  HMMA.16816.F32 R44, R188.reuse, R140, R44 ;  /* 0x0000008cbc2c723c */ /* 0x048ff0000000182c */
        /* <DEDUP_REMOVED lines=31> */
[----:B------:R-:W2:Y:S08]  /*6ef0*/  LDSM.16.M88.4 R140, [R202+0x8000] ;  /* 0x00800000ca8c783b */ /* 0x000eb00000000200 */
[----:B------:R-:W3:Y:S01]  /*6f00*/  LDSM.16.M88.4 R200, [R202+0x8800] ;  /* 0x00880000cac8783b */ /* 0x000ee20000000200 */
[----:B------:R-:W-:Y:S07]  /*6f10*/  DEPBAR.LE SB0, 0x2 ;  /* 0x000080800000791a */ /* 0x000fee0000000000 */
[----:B------:R-:W-:Y:S01]  /*6f20*/  BAR.SYNC.DEFER_BLOCKING 0x0 ;  /* 0x0000000000007b1d */ /* 0x000fe20000010000 */
[C---:B--2---:R-:W-:Y:S07]  /*6f30*/  HMMA.16816.F32 R36, R196.reuse, R140, R36 ;  /* 0x0000008cc424723c */ /* 0x044fee0000001824 */
[----:B------:R-:W-:Y:S01]  /*6f40*/  SHFL.IDX PT, R141, R0, 0x1, 0x1c1f ;  /* 0x003c1f00008d7f89 */ /* 0x000fe200000e0000 */
[----:B------:R-:W-:Y:S01]  /*6f50*/  IMAD R140, R217, -0x60, RZ ;  /* 0xffffffa0d98c7824 */ /* 0x000fe200078e02ff */
[C---:B------:R-:W-:Y:S06]  /*6f60*/  HMMA.16816.F32 R40, R196.reuse, R142, R40 ;  /* 0x0000008ec428723c */ /* 0x040fec0000001828 */
[----:B------:R-:W2:Y:S01]  /*6f70*/  SHFL.IDX PT, R142, R0, RZ, 0x1c1f ;  /* 0x001c1fff008e7589 */ /* 0x000ea200000e0000 */
[----:B------:R-:W-:Y:S01]  /*6f80*/  IADD3 R140, -R207, 0x1, R140 ;  /* 0x00000001cf8c7810 */ /* 0x000fe20007ffe18c */
[C---:B---3--:R-:W-:Y:S04]  /*6f90*/  HMMA.16816.F32 R44, R196.reuse, R200, R44 ;  /* 0x000000c8c42c723c */ /* 0x048fe8000000182c */
[----:B------:R-:W-:Y:S04]  /*6fa0*/  IADD3 R140, R140, c[0x0][0x1d0], RZ ;  /* 0x000074008c8c7a10 */ /* 0x000fe80007ffe0ff */
[----:B------:R-:W-:Y:S04]  /*6fb0*/  HMMA.16816.F32 R48, R196, R202, R48 ;  /* 0x000000cac430723c */ /* 0x000fe80000001830 */
[----:B------:R-:W-:Y:S05]  /*6fc0*/  IADD3 R140, R140, -c[0x0][0x168], RZ ;  /* 0x80005a008c8c7a10 */ /* 0x000fea0007ffe0ff */
[C---:B--2---:R-:W-:Y:S03]  /*6fd0*/  IMAD.IADD R0, R140.reuse, 0x1, R142 ;  /* 0x000000018c007824 */ /* 0x044fe600078e028e */
[----:B------:R-:W-:Y:S02]  /*6fe0*/  IADD3 R140, R140, R141, RZ ;  /* 0x0000008d8c8c7210 */ /* 0x000fe40007ffe0ff */
[----:B------:R-:W-:Y:S02]  /*6ff0*/  ISETP.GT.AND P4, PT, R0, RZ, PT ;  /* 0x000000ff0000720c */ /* 0x000fe40003f84270 */
[----:B------:R-:W-:Y:S02]  /*7000*/  ISETP.GT.AND P1, PT, R140, RZ, PT ;  /* 0x000000ff8c00720c */ /* 0x000fe40003f24270 */
[----:B------:R-:W-:Y:S02]  /*7010*/  FSEL R4, R4, -INF , P4 ;  /* 0xff80000004047808 */ /* 0x000fe40002000000 */
[----:B------:R-:W-:Y:S02]  /*7020*/  ISETP.GT.AND P3, PT, R0, 0x1, PT ;  /* 0x000000010000780c */ /* 0x000fe40003f64270 */
[----:B------:R-:W-:Y:S02]  /*7030*/  FSEL R6, R6, -INF , P1 ;  /* 0xff80000006067808 */ /* 0x000fe40000800000 */
[----:B------:R-:W-:Y:S02]  /*7040*/  ISETP.GT.AND P1, PT, R140, 0x8, PT ;  /* 0x000000088c00780c */ /* 0x000fe40003f24270 */
[----:B------:R-:W-:Y:S02]  /*7050*/  ISETP.GT.AND P4, PT, R0, 0x8, PT ;  /* 0x000000080000780c */ /* 0x000fe40003f84270 */
[----:B------:R-:W-:Y:S02]  /*7060*/  FSEL R205, R10, -INF , P1 ;  /* 0xff8000000acd7808 */ /* 0x000fe40000800000 */
[----:B------:R-:W-:Y:S02]  /*7070*/  FMNMX.FTZ R10, R4, R2, !PT ;  /* 0x00000002040a7209 */ /* 0x000fe40007810000 */
[----:B------:R-:W-:Y:S02]  /*7080*/  FSEL R5, R5, -INF , P3 ;  /* 0xff80000005057808 */ /* 0x000fe40001800000 */
[----:B------:R-:W-:Y:S02]  /*7090*/  ISETP.GT.AND P0, PT, R140, 0x1, PT ;  /* 0x000000018c00780c */ /* 0x000fe40003f04270 */
[----:B------:R-:W-:Y:S02]  /*70a0*/  FSEL R8, R8, -INF , P4 ;  /* 0xff80000008087808 */ /* 0x000fe40002000000 */
[----:B------:R-:W-:Y:S02]  /*70b0*/  ISETP.GT.AND P3, PT, R0, 0x9, PT ;  /* 0x000000090000780c */ /* 0x000fe40003f64270 */
[----:B------:R-:W-:Y:S02]  /*70c0*/  FSEL R7, R7, -INF , P0 ;  /* 0xff80000007077808 */ /* 0x000fe40000000000 */
[----:B------:R-:W-:Y:S02]  /*70d0*/  ISETP.GT.AND P0, PT, R140, 0x9, PT ;  /* 0x000000098c00780c */ /* 0x000fe40003f04270 */
[----:B------:R-:W-:Y:S02]  /*70e0*/  FMNMX.FTZ R10, R5, R10, !PT ;  /* 0x0000000a050a7209 */ /* 0x000fe40007810000 */
[----:B------:R-:W-:Y:S02]  /*70f0*/  ISETP.GT.AND P4, PT, R0, 0x10, PT ;  /* 0x000000100000780c */ /* 0x000fe40003f84270 */
[----:B------:R-:W-:Y:S02]  /*7100*/  FSEL R9, R9, -INF , P3 ;  /* 0xff80000009097808 */ /* 0x000fe40001800000 */
[----:B------:R-:W-:Y:S02]  /*7110*/  FSEL R207, R11, -INF , P0 ;  /* 0xff8000000bcf7808 */ /* 0x000fe40000000000 */
[----:B------:R-:W-:Y:S02]  /*7120*/  FMNMX.FTZ R11, R6, R3, !PT ;  /* 0x00000003060b7209 */ /* 0x000fe40007810000 */
[----:B------:R-:W-:Y:S02]  /*7130*/  FMNMX.FTZ R10, R8, R10, !PT ;  /* 0x0000000a080a7209 */ /* 0x000fe40007810000 */
[----:B------:R-:W-:Y:S02]  /*7140*/  FSEL R218, R12, -INF , P4 ;  /* 0xff8000000cda7808 */ /* 0x000fe40002000000 */
[----:B------:R-:W-:Y:S01]  /*7150*/  FMNMX.FTZ R10, R9, R10, !PT ;  /* 0x0000000a090a7209 */ /* 0x000fe20007810000 */
[----:B------:R-:W2:Y:S01]  /*7160*/  LDL.LU R12, [R1+0x8] ;  /* 0x00000800010c7983 */ /* 0x000ea20000300800 */
[----:B------:R-:W-:Y:S02]  /*7170*/  ISETP.GT.AND P3, PT, R0, 0x11, PT ;  /* 0x000000110000780c */ /* 0x000fe40003f64270 */
[----:B------:R-:W-:Y:S02]  /*7180*/  FMNMX.FTZ R11, R7, R11, !PT ;  /* 0x0000000b070b7209 */ /* 0x000fe40007810000 */
[----:B------:R-:W-:Y:S02]  /*7190*/  FSEL R219, R13, -INF , P3 ;  /* 0xff8000000ddb7808 */ /* 0x000fe40001800000 */
[----:B------:R-:W-:Y:S02]  /*71a0*/  FMNMX.FTZ R11, R205, R11, !PT ;  /* 0x0000000bcd0b7209 */ /* 0x000fe40007810000 */
[----:B------:R-:W-:Y:S02]  /*71b0*/  ISETP.GT.AND P1, PT, R140, 0x10, PT ;  /* 0x000000108c00780c */ /* 0x000fe40003f24270 */
[----:B------:R-:W-:Y:S02]  /*71c0*/  ISETP.GT.AND P4, PT, R0, 0x18, PT ;  /* 0x000000180000780c */ /* 0x000fe40003f84270 */
[----:B------:R-:W-:Y:S02]  /*71d0*/  FMNMX.FTZ R10, R218, R10, !PT ;  /* 0x0000000ada0a7209 */ /* 0x000fe40007810000 */
[----:B------:R-:W-:Y:S02]  /*71e0*/  ISETP.GT.AND P3, PT, R0, 0x19, PT ;  /* 0x000000190000780c */ /* 0x000fe40003f64270 */
[----:B------:R-:W-:Y:S01]  /*71f0*/  FSEL R220, R14, -INF , P1 ;  /* 0xff8000000edc7808 */ /* 0x000fe20000800000 */
[----:B------:R-:W-:Y:S01]  /*7200*/  IMAD.MOV.U32 R14, RZ, RZ, R221 ;  /* 0x000000ffff0e7224 */ /* 0x000fe200078e00dd */
[----:B------:R-:W-:Y:S02]  /*7210*/  FSEL R224, R16, -INF , P4 ;  /* 0xff80000010e07808 */ /* 0x000fe40002000000 */
[C---:B------:R-:W-:Y:S02]  /*7220*/  ISETP.GT.AND P0, PT, R140.reuse, 0x11, PT ;  /* 0x000000118c00780c */ /* 0x040fe40003f04270 */
[----:B------:R-:W-:Y:S02]  /*7230*/  FMNMX.FTZ R11, R207, R11, !PT ;  /* 0x0000000bcf0b7209 */ /* 0x000fe40007810000 */
[----:B------:R-:W-:Y:S02]  /*7240*/  FMNMX.FTZ R10, R219, R10, !PT ;  /* 0x0000000adb0a7209 */ /* 0x000fe40007810000 */
[----:B------:R-:W-:Y:S02]  /*7250*/  FSEL R223, R17, -INF , P3 ;  /* 0xff80000011df7808 */ /* 0x000fe40001800000 */
[----:B------:R-:W-:Y:S02]  /*7260*/  FSEL R221, R15, -INF , P0 ;  /* 0xff8000000fdd7808 */ /* 0x000fe40000000000 */
[----:B------:R-:W-:Y:S02]  /*7270*/  ISETP.GT.AND P1, PT, R140, 0x18, PT ;  /* 0x000000188c00780c */ /* 0x000fe40003f24270 */
[----:B------:R-:W-:Y:S02]  /*7280*/  FMNMX.FTZ R11, R220, R11, !PT ;  /* 0x0000000bdc0b7209 */ /* 0x000fe40007810000 */
[----:B------:R-:W-:Y:S02]  /*7290*/  FMNMX.FTZ R10, R224, R10, !PT ;  /* 0x0000000ae00a7209 */ /* 0x000fe40007810000 */
[----:B------:R-:W-:Y:S02]  /*72a0*/  ISETP.GT.AND P4, PT, R0, 0x20, PT ;  /* 0x000000200000780c */ /* 0x000fe40003f84270 */
[----:B------:R-:W-:Y:S02]  /*72b0*/  FMNMX.FTZ R10, R223, R10, !PT ;  /* 0x0000000adf0a7209 */ /* 0x000fe40007810000 */
[----:B------:R-:W-:Y:S02]  /*72c0*/  MOV R15, R222 ;  /* 0x000000de000f7202 */ /* 0x000fe40000000f00 */
[----:B------:R-:W-:Y:S01]  /*72d0*/  FSEL R222, R18, -INF , P1 ;  /* 0xff80000012de7808 */ /* 0x000fe20000800000 */
[----:B------:R-:W-:Y:S01]  /*72e0*/  IMAD.MOV.U32 R18, RZ, RZ, R225 ;  /* 0x000000ffff127224 */ /* 0x000fe200078e00e1 */
[----:B------:R-:W-:Y:S02]  /*72f0*/  ISETP.GT.AND P0, PT, R140, 0x19, PT ;  /* 0x000000198c00780c */ /* 0x000fe40003f04270 */
[----:B------:R-:W-:Y:S02]  /*7300*/  ISETP.GT.AND P3, PT, R0, 0x21, PT ;  /* 0x000000210000780c */ /* 0x000fe40003f64270 */
[----:B------:R-:W-:Y:S02]  /*7310*/  FSEL R232, R20, -INF , P4 ;  /* 0xff80000014e87808 */ /* 0x000fe40002000000 */
[----:B------:R-:W-:Y:S02]  /*7320*/  FMNMX.FTZ R11, R221, R11, !PT ;  /* 0x0000000bdd0b7209 */ /* 0x000fe40007810000 */
[----:B------:R-:W-:Y:S02]  /*7330*/  FSEL R225, R19, -INF , P0 ;  /* 0xff80000013e17808 */ /* 0x000fe40000000000 */
[----:B------:R-:W-:Y:S02]  /*7340*/  FSEL R233, R21, -INF , P3 ;  /* 0xff80000015e97808 */ /* 0x000fe40001800000 */
[----:B------:R-:W-:Y:S02]  /*7350*/  FMNMX.FTZ R11, R222, R11, !PT ;  /* 0x0000000bde0b7209 */ /* 0x000fe40007810000 */
[----:B------:R-:W-:Y:S02]  /*7360*/  ISETP.GT.AND P4, PT, R0, 0x28, PT ;  /* 0x000000280000780c */ /* 0x000fe40003f84270 */
[----:B------:R-:W-:Y:S02]  /*7370*/  FMNMX.FTZ R10, R232, R10, !PT ;  /* 0x0000000ae80a7209 */ /* 0x000fe40007810000 */
[----:B------:R-:W-:Y:S02]  /*7380*/  ISETP.GT.AND P1, PT, R140, 0x20, PT ;  /* 0x000000208c00780c */ /* 0x000fe40003f24270 */
[----:B------:R-:W-:Y:S02]  /*7390*/  FSEL R237, R24, -INF , P4 ;  /* 0xff80000018ed7808 */ /* 0x000fe40002000000 */
[----:B------:R-:W-:Y:S02]  /*73a0*/  FMNMX.FTZ R11, R225, R11, !PT ;  /* 0x0000000be10b7209 */ /* 0x000fe40007810000 */
[----:B------:R-:W-:Y:S02]  /*73b0*/  FMNMX.FTZ R10, R233, R10, !PT ;  /* 0x0000000ae90a7209 */ /* 0x000fe40007810000 */
[----:B------:R-:W-:Y:S02]  /*73c0*/  ISETP.GT.AND P0, PT, R140, 0x21, PT ;  /* 0x000000218c00780c */ /* 0x000fe40003f04270 */
[----:B------:R-:W-:Y:S01]  /*73d0*/  FSEL R234, R22, -INF , P1 ;  /* 0xff80000016ea7808 */ /* 0x000fe20000800000 */
[----:B------:R-:W-:Y:S01]  /*73e0*/  IMAD.MOV.U32 R22, RZ, RZ, R228 ;  /* 0x000000ffff167224 */ /* 0x000fe200078e00e4 */
[----:B------:R-:W-:Y:S02]  /*73f0*/  ISETP.GT.AND P3, PT, R0, 0x29, PT ;  /* 0x000000290000780c */ /* 0x000fe40003f64270 */
[----:B------:R-:W-:Y:S02]  /*7400*/  FSEL R235, R23, -INF , P0 ;  /* 0xff80000017eb7808 */ /* 0x000fe40000000000 */
[----:B------:R-:W-:Y:S02]  /*7410*/  FSEL R239, R25, -INF , P3 ;  /* 0xff80000019ef7808 */ /* 0x000fe40001800000 */
[----:B------:R-:W-:Y:S02]  /*7420*/  FMNMX.FTZ R10, R237, R10, !PT ;  /* 0x0000000aed0a7209 */ /* 0x000fe40007810000 */
[C---:B------:R-:W-:Y:S02]  /*7430*/  ISETP.GT.AND P1, PT, R140.reuse, 0x28, PT ;  /* 0x000000288c00780c */ /* 0x040fe40003f24270 */
[----:B------:R-:W-:Y:S02]  /*7440*/  ISETP.GT.AND P0, PT, R140, 0x29, PT ;  /* 0x000000298c00780c */ /* 0x000fe40003f04270 */
[----:B------:R-:W-:Y:S02]  /*7450*/  ISETP.GT.AND P4, PT, R0, 0x30, PT ;  /* 0x000000300000780c */ /* 0x000fe40003f84270 */
[----:B------:R-:W-:Y:S02]  /*7460*/  FMNMX.FTZ R11, R234, R11, !PT ;  /* 0x0000000bea0b7209 */ /* 0x000fe40007810000 */
[----:B------:R-:W-:Y:S02]  /*7470*/  FSEL R240, R26, -INF , P1 ;  /* 0xff8000001af07808 */ /* 0x000fe40000800000 */
[----:B------:R-:W-:Y:S01]  /*7480*/  FSEL R245, R27, -INF , P0 ;  /* 0xff8000001bf57808 */ /* 0x000fe20000000000 */
[----:B------:R-:W-:Y:S01]  /*7490*/  IMAD.MOV.U32 R27, RZ, RZ, R227 ;  /* 0x000000ffff1b7224 */ /* 0x000fe200078e00e3 */
[----:B------:R-:W-:Y:S02]  /*74a0*/  FSEL R244, R28, -INF , P4 ;  /* 0xff8000001cf47808 */ /* 0x000fe40002000000 */
[----:B------:R-:W-:Y:S02]  /*74b0*/  FMNMX.FTZ R11, R235, R11, !PT ;  /* 0x0000000beb0b7209 */ /* 0x000fe40007810000 */
[----:B------:R-:W-:Y:S02]  /*74c0*/  ISETP.GT.AND P3, PT, R0, 0x31, PT ;  /* 0x000000310000780c */ /* 0x000fe40003f64270 */
[----:B------:R-:W-:Y:S02]  /*74d0*/  FMNMX.FTZ R10, R239, R10, !PT ;  /* 0x0000000aef0a7209 */ /* 0x000fe40007810000 */
[C---:B------:R-:W-:Y:S02]  /*74e0*/  ISETP.GT.AND P1, PT, R140.reuse, 0x30, PT ;  /* 0x000000308c00780c */ /* 0x040fe40003f24270 */
[----:B------:R-:W-:Y:S02]  /*74f0*/  ISETP.GT.AND P0, PT, R140, 0x31, PT ;  /* 0x000000318c00780c */ /* 0x000fe40003f04270 */
[----:B------:R-:W-:Y:S02]  /*7500*/  FSEL R243, R29, -INF , P3 ;  /* 0xff8000001df37808 */ /* 0x000fe40001800000 */
[----:B------:R-:W-:Y:S02]  /*7510*/  FMNMX.FTZ R11, R240, R11, !PT ;  /* 0x0000000bf00b7209 */ /* 0x000fe40007810000 */
[----:B------:R-:W-:Y:S02]  /*7520*/  FSEL R252, R30, -INF , P1 ;  /* 0xff8000001efc7808 */ /* 0x000fe40000800000 */
[----:B------:R-:W-:Y:S02]  /*7530*/  FSEL R13, R31, -INF , P0 ;  /* 0xff8000001f0d7808 */ /* 0x000fe40000000000 */
[----:B------:R-:W-:Y:S02]  /*7540*/  FMNMX.FTZ R10, R244, R10, !PT ;  /* 0x0000000af40a7209 */ /* 0x000fe40007810000 */
[C---:B------:R-:W-:Y:S02]  /*7550*/  ISETP.GT.AND P4, PT, R0.reuse, 0x38, PT ;  /* 0x000000380000780c */ /* 0x040fe40003f84270 */
[----:B------:R-:W-:Y:S02]  /*7560*/  ISETP.GT.AND P3, PT, R0, 0x39, PT ;  /* 0x000000390000780c */ /* 0x000fe40003f64270 */
[C---:B------:R-:W-:Y:S02]  /*7570*/  ISETP.GT.AND P0, PT, R140.reuse, 0x39, PT ;  /* 0x000000398c00780c */ /* 0x040fe40003f04270 */
[----:B------:R-:W-:Y:S02]  /*7580*/  ISETP.GT.AND P1, PT, R140, 0x38, PT ;  /* 0x000000388c00780c */ /* 0x000fe40003f24270 */
[----:B------:R-:W-:Y:S02]  /*7590*/  FSEL R242, R32, -INF , P4 ;  /* 0xff80000020f27808 */ /* 0x000fe40002000000 */
[C---:B------:R-:W-:Y:S02]  /*75a0*/  ISETP.GT.AND P4, PT, R0.reuse, 0x40, PT ;  /* 0x000000400000780c */ /* 0x040fe40003f84270 */
[----:B------:R-:W-:Y:S02]  /*75b0*/  FSEL R241, R33, -INF , P3 ;  /* 0xff80000021f17808 */ /* 0x000fe40001800000 */
[----:B------:R-:W-:Y:S02]  /*75c0*/  FSEL R17, R35, -INF , P0 ;  /* 0xff80000023117808 */ /* 0x000fe40000000000 */
[----:B------:R-:W-:Y:S02]  /*75d0*/  FMNMX.FTZ R11, R245, R11, !PT ;  /* 0x0000000bf50b7209 */ /* 0x000fe40007810000 */
[----:B------:R-:W-:Y:S02]  /*75e0*/  ISETP.GT.AND P3, PT, R0, 0x41, PT ;  /* 0x000000410000780c */ /* 0x000fe40003f64270 */
[----:B------:R-:W-:Y:S02]  /*75f0*/  FSEL R16, R34, -INF , P1 ;  /* 0xff80000022107808 */ /* 0x000fe40000800000 */
[C---:B------:R-:W-:Y:S02]  /*7600*/  ISETP.GT.AND P1, PT, R140.reuse, 0x40, PT ;  /* 0x000000408c00780c */ /* 0x040fe40003f24270 */
[----:B------:R-:W-:Y:S02]  /*7610*/  FMNMX.FTZ R10, R243, R10, !PT ;  /* 0x0000000af30a7209 */ /* 0x000fe40007810000 */
[----:B------:R-:W-:Y:S02]  /*7620*/  ISETP.GT.AND P0, PT, R140, 0x41, PT ;  /* 0x000000418c00780c */ /* 0x000fe40003f04270 */
[----:B------:R-:W-:Y:S02]  /*7630*/  FSEL R238, R36, -INF , P4 ;  /* 0xff80000024ee7808 */ /* 0x000fe40002000000 */
[----:B------:R-:W-:Y:S02]  /*7640*/  ISETP.GT.AND P6, PT, R0, 0x50, PT ;  /* 0x000000500000780c */ /* 0x000fe40003fc4270 */
[----:B------:R-:W-:Y:S02]  /*7650*/  FSEL R20, R38, -INF , P1 ;  /* 0xff80000026147808 */ /* 0x000fe40000800000 */
[C---:B------:R-:W-:Y:S02]  /*7660*/  ISETP.GT.AND P5, PT, R0.reuse, 0x51, PT ;  /* 0x000000510000780c */ /* 0x040fe40003fa4270 */
[----:B------:R-:W-:Y:S02]  /*7670*/  FSEL R21, R39, -INF , P0 ;  /* 0xff80000027157808 */ /* 0x000fe40000000000 */
[----:B------:R-:W-:Y:S02]  /*7680*/  FSEL R236, R37, -INF , P3 ;  /* 0xff80000025ec7808 */ /* 0x000fe40001800000 */
[C---:B------:R-:W-:Y:S02]  /*7690*/  ISETP.GT.AND P3, PT, R0.reuse, 0x59, PT ;  /* 0x000000590000780c */ /* 0x040fe40003f64270 */
[C---:B------:R-:W-:Y:S02]  /*76a0*/  ISETP.GT.AND P0, PT, R0.reuse, 0x49, PT ;  /* 0x000000490000780c */ /* 0x040fe40003f04270 */
[C---:B------:R-:W-:Y:S02]  /*76b0*/  ISETP.GT.AND P1, PT, R0.reuse, 0x48, PT ;  /* 0x000000480000780c */ /* 0x040fe40003f24270 */
[----:B------:R-:W-:Y:S02]  /*76c0*/  ISETP.GT.AND P4, PT, R0, 0x58, PT ;  /* 0x000000580000780c */ /* 0x000fe40003f84270 */
[----:B------:R-:W-:Y:S02]  /*76d0*/  FMNMX.FTZ R0, R252, R11, !PT ;  /* 0x0000000bfc007209 */ /* 0x000fe40007810000 */
[----:B------:R-:W-:Y:S02]  /*76e0*/  FMNMX.FTZ R10, R242, R10, !PT ;  /* 0x0000000af20a7209 */ /* 0x000fe40007810000 */
[----:B------:R-:W-:Y:S02]  /*76f0*/  FMNMX.FTZ R0, R13, R0, !PT ;  /* 0x000000000d007209 */ /* 0x000fe40007810000 */
[----:B------:R-:W-:Y:S02]  /*7700*/  FMNMX.FTZ R141, R241, R10, !PT ;  /* 0x0000000af18d7209 */ /* 0x000fe40007810000 */
        /* <DEDUP_REMOVED lines=8> */
[----:B------:R-:W-:Y:S02]  /*7790*/  FMNMX.FTZ R141, R231, R141, !PT ;  /* 0x0000008de78d7209 */ /* 0x000fe40007810000 */
[----:B------:R-:W-:Y:S02]  /*77a0*/  FSEL R251, R42, -INF , P1 ;  /* 0xff8000002afb7808 */ /* 0x000fe40000800000 */
[----:B------:R-:W-:Y:S02]  /*77b0*/  ISETP.GT.AND P0, PT, R140, 0x49, PT ;  /* 0x000000498c00780c */ /* 0x000fe40003f04270 */
[----:B------:R-:W-:Y:S02]  /*77c0*/  MOV R19, R229 ;  /* 0x000000e500137202 */ /* 0x000fe40000000f00 */
[----:B------:R-:W-:Y:S02]  /*77d0*/  FSEL R229, R44, -INF , P6 ;  /* 0xff8000002ce57808 */ /* 0x000fe40003000000 */
[----:B------:R-:W-:Y:S02]  /*77e0*/  FMNMX.FTZ R0, R21, R0, !PT ;  /* 0x0000000015007209 */ /* 0x000fe40007810000 */
[----:B------:R-:W-:Y:S02]  /*77f0*/  FMNMX.FTZ R141, R230, R141, !PT ;  /* 0x0000008de68d7209 */ /* 0x000fe40007810000 */
[----:B------:R-:W-:Y:S02]  /*7800*/  FMNMX.FTZ R0, R251, R0, !PT ;  /* 0x00000000fb007209 */ /* 0x000fe40007810000 */
[----:B------:R-:W-:Y:S02]  /*7810*/  FSEL R250, R43, -INF , P0 ;  /* 0xff8000002bfa7808 */ /* 0x000fe40000000000 */
[----:B------:R-:W-:Y:S02]  /*7820*/  FSEL R228, R45, -INF , P5 ;  /* 0xff8000002de47808 */ /* 0x000fe40002800000 */
[----:B------:R-:W-:Y:S02]  /*7830*/  FMNMX.FTZ R141, R229, R141, !PT ;  /* 0x0000008de58d7209 */ /* 0x000fe40007810000 */
[----:B------:R-:W-:Y:S02]  /*7840*/  ISETP.GT.AND P1, PT, R140, 0x50, PT ;  /* 0x000000508c00780c */ /* 0x000fe40003f24270 */
[----:B------:R-:W-:Y:S02]  /*7850*/  FMNMX.FTZ R0, R250, R0, !PT ;  /* 0x00000000fa007209 */ /* 0x000fe40007810000 */
[----:B------:R-:W-:Y:S02]  /*7860*/  FSEL R249, R46, -INF , P1 ;  /* 0xff8000002ef97808 */ /* 0x000fe40000800000 */
[----:B------:R-:W-:Y:S02]  /*7870*/  FSEL R227, R48, -INF , P4 ;  /* 0xff80000030e37808 */ /* 0x000fe40002000000 */
[----:B------:R-:W-:Y:S02]  /*7880*/  ISETP.GT.AND P0, PT, R140, 0x51, PT ;  /* 0x000000518c00780c */ /* 0x000fe40003f04270 */
[----:B------:R-:W-:Y:S02]  /*7890*/  FMNMX.FTZ R141, R228, R141, !PT ;  /* 0x0000008de48d7209 */ /* 0x000fe40007810000 */
[----:B------:R-:W-:Y:S02]  /*78a0*/  FSEL R248, R47, -INF , P0 ;  /* 0xff8000002ff87808 */ /* 0x000fe40000000000 */
[----:B------:R-:W-:Y:S02]  /*78b0*/  MOV R26, R226 ;  /* 0x000000e2001a7202 */ /* 0x000fe40000000f00 */
[----:B------:R-:W-:Y:S02]  /*78c0*/  FSEL R226, R49, -INF , P3 ;  /* 0xff80000031e27808 */ /* 0x000fe40001800000 */
[----:B------:R-:W-:Y:S02]  /*78d0*/  FMNMX.FTZ R141, R227, R141, !PT ;  /* 0x0000008de38d7209 */ /* 0x000fe40007810000 */
[----:B------:R-:W-:Y:S02]  /*78e0*/  ISETP.GT.AND P0, PT, R140, 0x58, PT ;  /* 0x000000588c00780c */ /* 0x000fe40003f04270 */
[----:B------:R-:W-:Y:S02]  /*78f0*/  FMNMX.FTZ R0, R249, R0, !PT ;  /* 0x00000000f9007209 */ /* 0x000fe40007810000 */
[----:B------:R-:W-:Y:S02]  /*7900*/  FMNMX.FTZ R141, R226, R141, !PT ;  /* 0x0000008de28d7209 */ /* 0x000fe40007810000 */
[----:B------:R-:W-:Y:S02]  /*7910*/  ISETP.GT.AND P1, PT, R140, 0x59, PT ;  /* 0x000000598c00780c */ /* 0x000fe40003f24270 */
[----:B------:R-:W-:Y:S01]  /*7920*/  FSEL R247, R50, -INF , P0 ;  /* 0xff80000032f77808 */ /* 0x000fe20000000000 */
[----:B------:R-:W3:Y:S01]  /*7930*/  SHFL.BFLY PT, R11, R141, 0x2, 0x1f ;  /* 0x0c401f008d0b7f89 */ /* 0x000ee200000e0000 */
[----:B------:R-:W-:Y:S02]  /*7940*/  FMNMX.FTZ R0, R248, R0, !PT ;  /* 0x00000000f8007209 */ /* 0x000fe40007810000 */
[----:B------:R-:W-:Y:S02]  /*7950*/  FSEL R246, R51, -INF , P1 ;  /* 0xff80000033f67808 */ /* 0x000fe40000800000 */
[----:B------:R-:W-:Y:S02]  /*7960*/  FMNMX.FTZ R0, R247, R0, !PT ;  /* 0x00000000f7007209 */ /* 0x000fe40007810000 */
[----:B------:R-:W-:Y:S02]  /*7970*/  MOV R23, R217 ;  /* 0x000000d900177202 */ /* 0x000fe40000000f00 */
[----:B------:R-:W-:Y:S05]  /*7980*/  FMNMX.FTZ R0, R246, R0, !PT ;  /* 0x00000000f6007209 */ /* 0x000fea0007810000 */
[----:B------:R-:W4:Y:S01]  /*7990*/  SHFL.BFLY PT, R10, R0, 0x2, 0x1f ;  /* 0x0c401f00000a7f89 */ /* 0x000f2200000e0000 */
[----:B---3--:R-:W-:Y:S07]  /*79a0*/  FMNMX.FTZ R141, R141, R11, !PT ;  /* 0x0000000b8d8d7209 */ /* 0x008fee0007810000 */
[----:B------:R-:W3:Y:S01]  /*79b0*/  SHFL.BFLY PT, R11, R141, 0x1, 0x1f ;  /* 0x0c201f008d0b7f89 */ /* 0x000ee200000e0000 */
[----:B----4-:R-:W-:Y:S07]  /*79c0*/  FMNMX.FTZ R0, R0, R10, !PT ;  /* 0x0000000a00007209 */ /* 0x010fee0007810000 */
[----:B------:R-:W4:Y:S01]  /*79d0*/  SHFL.BFLY PT, R140, R0, 0x1, 0x1f ;  /* 0x0c201f00008c7f89 */ /* 0x000f2200000e0000 */
[----:B---3--:R-:W-:Y:S04]  /*79e0*/  FMNMX.FTZ R141, R141, R11, !PT ;  /* 0x0000000b8d8d7209 */ /* 0x008fe80007810000 */
[C---:B------:R-:W-:Y:S01]  /*79f0*/  FSETP.NEU.FTZ.AND P1, PT, R141.reuse, -INF , PT ;  /* 0xff8000008d00780b */ /* 0x040fe20003f3d000 */
[----:B------:R-:W-:Y:S05]  /*7a00*/  FMUL.FTZ R143, R141, c[0x0][0x2d0] ;  /* 0x0000b4008d8f7a20 */ /* 0x000fea0000410000 */
[----:B------:R-:W-:Y:S02]  /*7a10*/  FSEL R143, R143, RZ, P1 ;  /* 0x000000ff8f8f7208 */ /* 0x000fe40000800000 */
[----:B----4-:R-:W-:Y:S03]  /*7a20*/  FMNMX.FTZ R140, R0, R140, !PT ;  /* 0x0000008c008c7209 */ /* 0x010fe60007810000 */
[--C-:B------:R-:W-:Y:S01]  /*7a30*/  FFMA.FTZ R4, R4, c[0x0][0x2d0], -R143.reuse ;  /* 0x0000b40004047a23 */ /* 0x100fe2000001088f */
[----:B------:R-:W-:Y:S01]  /*7a40*/  FSEL R0, R141, RZ, P1 ;  /* 0x000000ff8d007208 */ /* 0x000fe20000800000 */
[--C-:B------:R-:W-:Y:S01]  /*7a50*/  FFMA.FTZ R5, R5, c[0x0][0x2d0], -R143.reuse ;  /* 0x0000b40005057a23 */ /* 0x100fe2000001088f */
[----:B------:R-:W-:Y:S01]  /*7a60*/  FSETP.NEU.FTZ.AND P0, PT, R140, -INF , PT ;  /* 0xff8000008c00780b */ /* 0x000fe20003f1d000 */
[----:B------:R-:W-:Y:S01]  /*7a70*/  FFMA.FTZ R8, R8, c[0x0][0x2d0], -R143 ;  /* 0x0000b40008087a23 */ /* 0x000fe2000001088f */
[----:B------:R-:W-:Y:S01]  /*7a80*/  MUFU.EX2 R201, R4 ;  /* 0x0000000400c97308 */ /* 0x000fe20000000800 */
[----:B------:R-:W-:Y:S02]  /*7a90*/  FADD.FTZ R0, -R0, R2 ;  /* 0x0000000200007221 */ /* 0x000fe40000010100 */
[----:B------:R-:W-:Y:S02]  /*7aa0*/  FMUL.FTZ R200, R140, c[0x0][0x2d0] ;  /* 0x0000b4008cc87a20 */ /* 0x000fe40000410000 */
[----:B------:R-:W-:Y:S03]  /*7ab0*/  FMUL.FTZ R0, R0, c[0x0][0x2d0] ;  /* 0x0000b40000007a20 */ /* 0x000fe60000410000 */
[----:B------:R-:W-:Y:S02]  /*7ac0*/  FSEL R200, R200, RZ, P0 ;  /* 0x000000ffc8c87208 */ /* 0x000fe40000000000 */
[----:B------:R-:W3:Y:S03]  /*7ad0*/  MUFU.EX2 R2, R0 ;  /* 0x0000000000027308 */ /* 0x000ee60000000800 */
[--C-:B------:R-:W-:Y:S02]  /*7ae0*/  FFMA.FTZ R6, R6, c[0x0][0x2d0], -R200.reuse ;  /* 0x0000b40006067a23 */ /* 0x100fe400000108c8 */
[--C-:B------:R-:W-:Y:S05]  /*7af0*/  FFMA.FTZ R7, R7, c[0x0][0x2d0], -R200.reuse ;  /* 0x0000b40007077a23 */ /* 0x100fea00000108c8 */
[----:B------:R4:W-:Y:S10]  /*7b00*/  MUFU.EX2 R203, R8 ;  /* 0x0000000800cb7308 */ /* 0x0009f40000000800 */
[----:B------:R5:W-:Y:S01]  /*7b10*/  MUFU.EX2 R202, R5 ;  /* 0x0000000500ca7308 */ /* 0x000be20000000800 */
[----:B---3--:R-:W-:Y:S01]  /*7b20*/  FMUL.FTZ R33, R2, R121 ;  /* 0x0000007902217220 */ /* 0x008fe20000410000 */
[----:B------:R-:W-:Y:S01]  /*7b30*/  FSEL R0, R140, RZ, P0 ;  /* 0x000000ff8c007208 */ /* 0x000fe20000000000 */
[----:B------:R-:W3:Y:S01]  /*7b40*/  LDL.LU R121, [R1+0xc] ;  /* 0x00000c0001797983 */ /* 0x000ee20000300800 */
[C---:B------:R-:W-:Y:S02]  /*7b50*/  FMUL.FTZ R4, R2.reuse, R148 ;  /* 0x0000009402047220 */ /* 0x040fe40000410000 */
[----:B------:R-:W-:Y:S04]  /*7b60*/  FMUL.FTZ R24, R2, R112 ;  /* 0x0000007002187220 */ /* 0x000fe80000410000 */
[----:B------:R-:W-:Y:S01]  /*7b70*/  MUFU.EX2 R142, R6 ;  /* 0x00000006008e7308 */ /* 0x000fe20000000800 */
[----:B------:R-:W-:Y:S02]  /*7b80*/  FADD.FTZ R0, -R0, R3 ;  /* 0x0000000300007221 */ /* 0x000fe40000010100 */
[----:B------:R-:W-:Y:S02]  /*7b90*/  FFMA.FTZ R3, R9, c[0x0][0x2d0], -R143 ;  /* 0x0000b40009037a23 */ /* 0x000fe4000001088f */
[----:B------:R-:W-:Y:S02]  /*7ba0*/  FMUL.FTZ R0, R0, c[0x0][0x2d0] ;  /* 0x0000b40000007a20 */ /* 0x000fe40000410000 */
[C---:B----4-:R-:W-:Y:S02]  /*7bb0*/  FMUL.FTZ R8, R2.reuse, R144 ;  /* 0x0000009002087220 */ /* 0x050fe40000410000 */
[C---:B------:R-:W-:Y:S01]  /*7bc0*/  FMUL.FTZ R9, R2.reuse, R145 ;  /* 0x0000009102097220 */ /* 0x040fe20000410000 */
[----:B------:R-:W4:Y:S01]  /*7bd0*/  MUFU.EX2 R217, R7 ;  /* 0x0000000700d97308 */ /* 0x000f220000000800 */
[C---:B------:R-:W-:Y:S02]  /*7be0*/  FMUL.FTZ R25, R2.reuse, R113 ;  /* 0x0000007102197220 */ /* 0x040fe40000410000 */
[C---:B------:R-:W-:Y:S02]  /*7bf0*/  FMUL.FTZ R28, R2.reuse, R116 ;  /* 0x00000074021c7220 */ /* 0x040fe40000410000 */
[C---:B-----5:R-:W-:Y:S01]  /*7c00*/  FMUL.FTZ R5, R2.reuse, R149 ;  /* 0x0000009502057220 */ /* 0x060fe20000410000 */
[----:B------:R-:W-:Y:S01]  /*7c10*/  MOV R149, R15 ;  /* 0x0000000f00957202 */ /* 0x000fe20000000f00 */
[C---:B------:R-:W-:Y:S01]  /*7c20*/  FMUL.FTZ R29, R2.reuse, R117 ;  /* 0x00000075021d7220 */ /* 0x040fe20000410000 */
[----:B------:R-:W-:Y:S01]  /*7c30*/  MOV R117, R27 ;  /* 0x0000001b00757202 */ /* 0x000fe20000000f00 */
[C---:B------:R-:W-:Y:S01]  /*7c40*/  FMUL.FTZ R32, R2.reuse, R120 ;  /* 0x0000007802207220 */ /* 0x040fe20000410000 */
[----:B------:R-:W5:Y:S01]  /*7c50*/  MUFU.EX2 R0, R0 ;  /* 0x0000000000007308 */ /* 0x000f620000000800 */
[C---:B------:R-:W-:Y:S01]  /*7c60*/  FMUL.FTZ R36, R2.reuse, R124 ;  /* 0x0000007c02247220 */ /* 0x040fe20000410000 */
[----:B------:R-:W-:Y:S01]  /*7c70*/  MOV R120, R19 ;  /* 0x0000001300787202 */ /* 0x000fe20000000f00 */
[C---:B------:R-:W-:Y:S02]  /*7c80*/  FMUL.FTZ R37, R2.reuse, R125 ;  /* 0x0000007d02257220 */ /* 0x040fe40000410000 */
        /* <DEDUP_REMOVED lines=31> */
[C---:B--2---:R-:W-:Y:S02]  /*7e80*/  FFMA.FTZ R144, R2.reuse, R12, R201 ;  /* 0x0000000c02907223 */ /* 0x044fe400000100c9 */
[C---:B------:R-:W-:Y:S02]  /*7e90*/  FMUL.FTZ R12, R2.reuse, R100 ;  /* 0x00000064020c7220 */ /* 0x040fe40000410000 */
[----:B------:R-:W-:Y:S02]  /*7ea0*/  IMAD.MOV.U32 R100, RZ, RZ, R13 ;  /* 0x000000ffff647224 */ /* 0x000fe400078e000d */
[C---:B------:R-:W-:Y:S01]  /*7eb0*/  FMUL.FTZ R13, R2.reuse, R101 ;  /* 0x00000065020d7220 */ /* 0x040fe20000410000 */
[----:B------:R-:W-:Y:S01]  /*7ec0*/  MOV R101, R16 ;  /* 0x0000001000657202 */ /* 0x000fe20000000f00 */
[C---:B------:R-:W-:Y:S02]  /*7ed0*/  FMUL.FTZ R16, R2.reuse, R104 ;  /* 0x0000006802107220 */ /* 0x040fe40000410000 */
[----:B------:R-:W-:Y:S02]  /*7ee0*/  IMAD.MOV.U32 R104, RZ, RZ, R17 ;  /* 0x000000ffff687224 */ /* 0x000fe400078e0011 */
[C---:B------:R-:W-:Y:S01]  /*7ef0*/  FMUL.FTZ R17, R2.reuse, R105 ;  /* 0x0000006902117220 */ /* 0x040fe20000410000 */
[----:B------:R-:W-:Y:S01]  /*7f00*/  MOV R105, R20 ;  /* 0x0000001400697202 */ /* 0x000fe20000000f00 */
[C---:B------:R-:W-:Y:S02]  /*7f10*/  FMUL.FTZ R20, R2.reuse, R108 ;  /* 0x0000006c02147220 */ /* 0x040fe40000410000 */
[----:B------:R-:W-:Y:S02]  /*7f20*/  IMAD.MOV.U32 R108, RZ, RZ, R21 ;  /* 0x000000ffff6c7224 */ /* 0x000fe400078e0015 */
[----:B------:R-:W-:Y:S01]  /*7f30*/  FMUL.FTZ R21, R2, R109 ;  /* 0x0000006d02157220 */ /* 0x000fe20000410000 */
[----:B------:R-:W-:Y:S01]  /*7f40*/  MOV R109, R23 ;  /* 0x00000017006d7202 */ /* 0x000fe20000000f00 */
[----:B------:R-:W-:Y:S01]  /*7f50*/  FFMA.FTZ R2, R205, c[0x0][0x2d0], -R200 ;  /* 0x0000b400cd027a23 */ /* 0x000fe200000108c8 */
[----:B------:R-:W-:Y:S01]  /*7f60*/  MOV R205, R101 ;  /* 0x0000006500cd7202 */ /* 0x000fe20000000f00 */
[----:B------:R-:W-:Y:S01]  /*7f70*/  IMAD.MOV.U32 R112, RZ, RZ, R22 ;  /* 0x000000ffff707224 */ /* 0x000fe200078e0016 */
[----:B----4-:R-:W-:Y:S01]  /*7f80*/  F2FP.PACK_AB R101, R217, R142 ;  /* 0x0000008ed965723e */ /* 0x010fe200000000ff */
[C---:B-----5:R-:W-:Y:S02]  /*7f90*/  FMUL.FTZ R22, R0.reuse, R110 ;  /* 0x0000006e00167220 */ /* 0x060fe40000410000 */
[----:B------:R2:W-:Y:S01]  /*7fa0*/  MUFU.EX2 R110, R2 ;  /* 0x00000002006e7308 */ /* 0x0005e20000000800 */
[----:B------:R-:W-:Y:S01]  /*7fb0*/  IMAD.MOV.U32 R145, RZ, RZ, R18 ;  /* 0x000000ffff917224 */ /* 0x000fe200078e0012 */
[----:B------:R-:W-:Y:S01]  /*7fc0*/  MOV R137, R112 ;  /* 0x0000007000897202 */ /* 0x000fe20000000f00 */
[C---:B------:R-:W-:Y:S02]  /*7fd0*/  FMUL.FTZ R18, R0.reuse, R106 ;  /* 0x0000006a00127220 */ /* 0x040fe40000410000 */
[C---:B------:R-:W-:Y:S02]  /*7fe0*/  FMUL.FTZ R19, R0.reuse, R107 ;  /* 0x0000006b00137220 */ /* 0x040fe40000410000 */
[----:B------:R-:W-:Y:S02]  /*7ff0*/  IMAD.MOV.U32 R148, RZ, RZ, R14 ;  /* 0x000000ffff947224 */ /* 0x000fe400078e000e */
[C---:B------:R-:W-:Y:S02]  /*8000*/  FMUL.FTZ R6, R0.reuse, R150 ;  /* 0x0000009600067220 */ /* 0x040fe40000410000 */
[C---:B------:R-:W-:Y:S01]  /*8010*/  FMUL.FTZ R7, R0.reuse, R151 ;  /* 0x0000009700077220 */ /* 0x040fe20000410000 */
[----:B------:R-:W-:Y:S01]  /*8020*/  MOV R151, R117 ;  /* 0x0000007500977202 */ /* 0x000fe20000000f00 */
[C---:B------:R-:W-:Y:S02]  /*8030*/  FMUL.FTZ R10, R0.reuse, R146 ;  /* 0x00000092000a7220 */ /* 0x040fe40000410000 */
[C---:B------:R-:W-:Y:S01]  /*8040*/  FMUL.FTZ R11, R0.reuse, R147 ;  /* 0x00000093000b7220 */ /* 0x040fe20000410000 */
[----:B------:R-:W-:Y:S01]  /*8050*/  MOV R147, R108 ;  /* 0x0000006c00937202 */ /* 0x000fe20000000f00 */
[C---:B------:R-:W-:Y:S01]  /*8060*/  FMUL.FTZ R14, R0.reuse, R102 ;  /* 0x00000066000e7220 */ /* 0x040fe20000410000 */
[----:B-1----:R-:W-:Y:S01]  /*8070*/  F2FP.PACK_AB R102, R113, R203 ;  /* 0x000000cb7166723e */ /* 0x002fe200000000ff */
        /* <DEDUP_REMOVED lines=40> */
[----:B------:R-:W-:Y:S02]  /*8300*/  IMAD.MOV.U32 R116, RZ, RZ, R26 ;  /* 0x000000ffff747224 */ /* 0x000fe400078e001a */
[----:B------:R-:W-:Y:S02]  /*8310*/  FMUL.FTZ R26, R0, R114 ;  /* 0x00000072001a7220 */ /* 0x000fe40000410000 */
[----:B------:R-:W-:Y:S02]  /*8320*/  IMAD.MOV.U32 R138, RZ, RZ, R105 ;  /* 0x000000ffff8a7224 */ /* 0x000fe400078e0069 */
[----:B--2---:R-:W-:Y:S02]  /*8330*/  FFMA.FTZ R2, R207, c[0x0][0x2d0], -R200 ;  /* 0x0000b400cf027a23 */ /* 0x004fe400000108c8 */
[----:B------:R-:W-:Y:S01]  /*8340*/  IMAD.MOV.U32 R207, RZ, RZ, R100 ;  /* 0x000000ffffcf7224 */ /* 0x000fe200078e0064 */
[----:B------:R-:W-:Y:S01]  /*8350*/  F2FP.PACK_AB R100, R202, R201 ;  /* 0x000000c9ca64723e */ /* 0x000fe200000000ff */
[----:B------:R-:W1:Y:S01]  /*8360*/  MUFU.EX2 R117, R2 ;  /* 0x0000000200757308 */ /* 0x000e620000000800 */
[----:B------:R-:W-:Y:S02]  /*8370*/  IMAD.MOV.U32 R146, RZ, RZ, R109 ;  /* 0x000000ffff927224 */ /* 0x000fe400078e006d */
[--C-:B------:R-:W-:Y:S02]  /*8380*/  FFMA.FTZ R109, R218, c[0x0][0x2d0], -R143.reuse ;  /* 0x0000b400da6d7a23 */ /* 0x100fe4000001088f */
[--C-:B------:R-:W-:Y:S02]  /*8390*/  FFMA.FTZ R108, R219, c[0x0][0x2d0], -R143.reuse ;  /* 0x0000b400db6c7a23 */ /* 0x100fe4000001088f */
[----:B------:R-:W-:Y:S02]  /*83a0*/  FADD.FTZ R144, R202, R144 ;  /* 0x00000090ca907221 */ /* 0x000fe40000010000 */
[--C-:B------:R-:W-:Y:S01]  /*83b0*/  FFMA.FTZ R114, R244, c[0x0][0x2d0], -R143.reuse ;  /* 0x0000b400f4727a23 */ /* 0x100fe2000001088f */
[----:B------:R-:W-:Y:S01]  /*83c0*/  MUFU.EX2 R112, R109 ;  /* 0x0000006d00707308 */ /* 0x000fe20000000800 */
[----:B------:R-:W-:Y:S02]  /*83d0*/  FADD.FTZ R144, R203, R144 ;  /* 0x00000090cb907221 */ /* 0x000fe40000010000 */
[--C-:B------:R-:W-:Y:S02]  /*83e0*/  FFMA.FTZ R115, R242, c[0x0][0x2d0], -R143.reuse ;  /* 0x0000b400f2737a23 */ /* 0x100fe4000001088f */
[--C-:B------:R-:W-:Y:S02]  /*83f0*/  FFMA.FTZ R136, R230, c[0x0][0x2d0], -R143.reuse ;  /* 0x0000b400e6887a23 */ /* 0x100fe4000001088f */
[----:B------:R-:W-:Y:S02]  /*8400*/  IMAD.MOV.U32 R244, RZ, RZ, R120 ;  /* 0x000000fffff47224 */ /* 0x000fe400078e0078 */
[----:B------:R-:W-:Y:S01]  /*8410*/  FFMA.FTZ R120, R250, c[0x0][0x2d0], -R200 ;  /* 0x0000b400fa787a23 */ /* 0x000fe200000108c8 */
[----:B------:R2:W4:Y:S01]  /*8420*/  MUFU.EX2 R123, R108 ;  /* 0x0000006c007b7308 */ /* 0x0005220000000800 */
[----:B------:R-:W-:Y:S02]  /*8430*/  IMAD.MOV.U32 R150, RZ, RZ, R116 ;  /* 0x000000ffff967224 */ /* 0x000fe400078e0074 */
[--C-:B------:R-:W-:Y:S01]  /*8440*/  FFMA.FTZ R116, R241, c[0x0][0x2d0], -R143.reuse ;  /* 0x0000b400f1747a23 */ /* 0x100fe2000001088f */
[----:B-1----:R-:W-:Y:S01]  /*8450*/  F2FP.PACK_AB R103, R117, R110 ;  /* 0x0000006e7567723e */ /* 0x002fe200000000ff */
[----:B------:R-:W-:Y:S01]  /*8460*/  IMAD.IADD R2, R213, 0x1, R204 ;  /* 0x00000001d5027824 */ /* 0x000fe200078e02cc */
[----:B------:R-:W-:Y:S01]  /*8470*/  MOV R241, R137 ;  /* 0x0000008900f17202 */ /* 0x000fe20000000f00 */
[--C-:B------:R-:W-:Y:S01]  /*8480*/  FFMA.FTZ R135, R231, c[0x0][0x2d0], -R143.reuse ;  /* 0x0000b400e7877a23 */ /* 0x100fe2000001088f */
[----:B------:R-:W-:Y:S01]  /*8490*/  MOV R242, R150 ;  /* 0x0000009600f27202 */ /* 0x000fe20000000f00 */
[--C-:B------:R-:W-:Y:S01]  /*84a0*/  FFMA.FTZ R134, R236, c[0x0][0x2d0], -R143.reuse ;  /* 0x0000b400ec867a23 */ /* 0x100fe2000001088f */
[----:B------:R-:W-:Y:S01]  /*84b0*/  ISETP.GE.AND P4, PT, R241, 0x1, PT ;  /* 0x00000001f100780c */ /* 0x000fe20003f86270 */
[----:B------:R1:W-:Y:S01]  /*84c0*/  MUFU.EX2 R236, R116 ;  /* 0x0000007400ec7308 */ /* 0x0003e20000000800 */
[--C-:B------:R-:W-:Y:S02]  /*84d0*/  FFMA.FTZ R219, R227, c[0x0][0x2d0], -R143.reuse ;  /* 0x0000b400e3db7a23 */ /* 0x100fe4000001088f */
[--C-:B------:R-:W-:Y:S07]  /*84e0*/  FFMA.FTZ R218, R248, c[0x0][0x2d0], -R200.reuse ;  /* 0x0000b400f8da7a23 */ /* 0x100fee00000108c8 */
[----:B------:R-:W-:Y:S01]  /*84f0*/  MUFU.EX2 R230, R135 ;  /* 0x0000008700e67308 */ /* 0x000fe20000000800 */
[--C-:B--2---:R-:W-:Y:S09]  /*8500*/  FFMA.FTZ R108, R232, c[0x0][0x2d0], -R143.reuse ;  /* 0x0000b400e86c7a23 */ /* 0x104ff2000001088f */
[----:B------:R2:W-:Y:S01]  /*8510*/  MUFU.EX2 R122, R108 ;  /* 0x0000006c007a7308 */ /* 0x0005e20000000800 */
[----:B-1----:R-:W-:Y:S09]  /*8520*/  FFMA.FTZ R116, R147, c[0x0][0x2d0], -R200 ;  /* 0x0000b40093747a23 */ /* 0x002ff200000108c8 */
[----:B------:R-:W-:Y:S10]  /*8530*/  MUFU.EX2 R227, R116 ;  /* 0x0000007400e37308 */ /* 0x000ff40000000800 */
[----:B------:R-:W-:Y:S01]  /*8540*/  MUFU.EX2 R218, R218 ;  /* 0x000000da00da7308 */ /* 0x000fe20000000800 */
[--C-:B--2---:R-:W-:Y:S02]  /*8550*/  FFMA.FTZ R108, R233, c[0x0][0x2d0], -R143.reuse ;  /* 0x0000b400e96c7a23 */ /* 0x104fe4000001088f */
[----:B---3--:R-:W-:Y:S01]  /*8560*/  FFMA.FTZ R111, R0, R121, R142 ;  /* 0x00000079006f7223 */ /* 0x008fe2000001008e */
[----:B------:R-:W-:Y:S01]  /*8570*/  IADD3 R142, R209, R2, RZ ;  /* 0x00000002d18e7210 */ /* 0x000fe20007ffe0ff */
[----:B------:R-:W-:Y:S05]  /*8580*/  IMAD.IADD R0, R212, 0x1, R204 ;  /* 0x00000001d4007824 */ /* 0x000fea00078e02cc */
[----:B------:R1:W-:Y:S01]  /*8590*/  MUFU.EX2 R130, R108 ;  /* 0x0000006c00827308 */ /* 0x0003e20000000800 */
[--C-:B------:R-:W-:Y:S01]  /*85a0*/  FFMA.FTZ R204, R247, c[0x0][0x2d0], -R200.reuse ;  /* 0x0000b400f7cc7a23 */ /* 0x100fe200000108c8 */
[----:B------:R-:W2:Y:S01]  /*85b0*/  LDSM.16.MT88.4 R104, [R0] ;  /* 0x000000000068783b */ /* 0x000ea20000004200 */
[----:B------:R-:W-:Y:S07]  /*85c0*/  IADD3 R3, R209, R0, RZ ;  /* 0x00000000d1037210 */ /* 0x000fee0007ffe0ff */
[----:B------:R-:W-:Y:S10]  /*85d0*/  MUFU.EX2 R219, R219 ;  /* 0x000000db00db7308 */ /* 0x000ff40000000800 */
[----:B------:R-:W-:Y:S01]  /*85e0*/  MUFU.EX2 R204, R204 ;  /* 0x000000cc00cc7308 */ /* 0x000fe20000000800 */
[--C-:B-1----:R-:W-:Y:S09]  /*85f0*/  FFMA.FTZ R108, R234, c[0x0][0x2d0], -R200.reuse ;  /* 0x0000b400ea6c7a23 */ /* 0x102ff200000108c8 */
[----:B------:R1:W-:Y:S01]  /*8600*/  MUFU.EX2 R128, R108 ;  /* 0x0000006c00807308 */ /* 0x0003e20000000800 */
[C---:B--2---:R-:W-:Y:S08]  /*8610*/  HMMA.16816.F32 R4, R100.reuse, R104, R4 ;  /* 0x000000686404723c */ /* 0x044ff00000001804 */
[C---:B------:R-:W-:Y:S01]  /*8620*/  HMMA.16816.F32 R8, R100.reuse, R106, R8 ;  /* 0x0000006a6408723c */ /* 0x040fe20000001808 */
[----:B------:R-:W2:Y:S03]  /*8630*/  LDSM.16.MT88.4 R104, [R3] ;  /* 0x000000000368783b */ /* 0x000ea60000004200 */
[--C-:B-1----:R-:W-:Y:S04]  /*8640*/  FFMA.FTZ R108, R235, c[0x0][0x2d0], -R200.reuse ;  /* 0x0000b400eb6c7a23 */ /* 0x102fe800000108c8 */
[----:B------:R1:W-:Y:S04]  /*8650*/  MUFU.EX2 R131, R108 ;  /* 0x0000006c00837308 */ /* 0x0003e80000000800 */
[--C-:B-1----:R-:W-:Y:S06]  /*8660*/  FFMA.FTZ R108, R237, c[0x0][0x2d0], -R143.reuse ;  /* 0x0000b400ed6c7a23 */ /* 0x102fec000001088f */
[----:B------:R-:W-:Y:S01]  /*8670*/  MUFU.EX2 R237, R115 ;  /* 0x0000007300ed7308 */ /* 0x000fe20000000800 */
[C---:B--2---:R-:W-:Y:S09]  /*8680*/  HMMA.16816.F32 R12, R100.reuse, R104, R12 ;  /* 0x00000068640c723c */ /* 0x044ff2000000180c */
[----:B------:R1:W-:Y:S01]  /*8690*/  MUFU.EX2 R132, R108 ;  /* 0x0000006c00847308 */ /* 0x0003e20000000800 */
[C---:B------:R-:W-:Y:S01]  /*86a0*/  HMMA.16816.F32 R16, R100.reuse, R106, R16 ;  /* 0x0000006a6410723c */ /* 0x040fe20000001810 */
[----:B------:R-:W2:Y:S02]  /*86b0*/  LDSM.16.MT88.4 R104, [R2] ;  /* 0x000000000268783b */ /* 0x000ea40000004200 */
[----:B-1----:R-:W-:Y:S02]  /*86c0*/  FFMA.FTZ R108, R239, c[0x0][0x2d0], -R143 ;  /* 0x0000b400ef6c7a23 */ /* 0x002fe4000001088f */
[----:B------:R-:W-:Y:S04]  /*86d0*/  IMAD.MOV.U32 R239, RZ, RZ, R149 ;  /* 0x000000ffffef7224 */ /* 0x000fe800078e0095 */
[----:B------:R-:W-:Y:S01]  /*86e0*/  MUFU.EX2 R133, R108 ;  /* 0x0000006c00857308 */ /* 0x000fe20000000800 */
[C---:B--2---:R-:W-:Y:S08]  /*86f0*/  HMMA.16816.F32 R20, R100.reuse, R104, R20 ;  /* 0x000000686414723c */ /* 0x044ff00000001814 */
[C---:B------:R-:W-:Y:S01]  /*8700*/  HMMA.16816.F32 R24, R100.reuse, R106, R24 ;  /* 0x0000006a6418723c */ /* 0x040fe20000001818 */
[----:B------:R-:W1:Y:S07]  /*8710*/  LDSM.16.MT88.4 R104, [R142] ;  /* 0x000000008e68783b */ /* 0x000e6e0000004200 */
        /* <DEDUP_REMOVED lines=24> */
[C---:B-1----:R-:W-:Y:S07]  /*88a0*/  HMMA.16816.F32 R92, R100.reuse, R104, R92 ;  /* 0x00000068645c723c */ /* 0x042fee000000185c */
[--C-:B------:R-:W-:Y:S01]  /*88b0*/  FFMA.FTZ R104, R220, c[0x0][0x2d0], -R200.reuse ;  /* 0x0000b400dc687a23 */ /* 0x100fe200000108c8 */
[----:B------:R-:W-:Y:S03]  /*88c0*/  HMMA.16816.F32 R96, R100, R106, R96 ;  /* 0x0000006a6460723c */ /* 0x000fe60000001860 */
[----:B------:R1:W-:Y:S01]  /*88d0*/  MUFU.EX2 R119, R104 ;  /* 0x0000006800777308 */ /* 0x0003e20000000800 */
[----:B------:R-:W-:Y:S03]  /*88e0*/  FFMA.FTZ R220, R229, c[0x0][0x2d0], -R143 ;  /* 0x0000b400e5dc7a23 */ /* 0x000fe6000001088f */
[--C-:B------:R-:W-:Y:S06]  /*88f0*/  FFMA.FTZ R100, R225, c[0x0][0x2d0], -R200.reuse ;  /* 0x0000b400e1647a23 */ /* 0x100fec00000108c8 */
[----:B------:R2:W-:Y:S10]  /*8900*/  MUFU.EX2 R126, R100 ;  /* 0x00000064007e7308 */ /* 0x0005f40000000800 */
[----:B------:R-:W-:Y:S01]  /*8910*/  MUFU.EX2 R229, R136 ;  /* 0x0000008800e57308 */ /* 0x000fe20000000800 */
[----:B-1----:R-:W-:Y:S09]  /*8920*/  FFMA.FTZ R104, R221, c[0x0][0x2d0], -R200 ;  /* 0x0000b400dd687a23 */ /* 0x002ff200000108c8 */
[----:B------:R1:W3:Y:S01]  /*8930*/  MUFU.EX2 R121, R104 ;  /* 0x0000006800797308 */ /* 0x0002e20000000800 */
[----:B--2---:R-:W-:Y:S02]  /*8940*/  FADD.FTZ R100, R217, R111 ;  /* 0x0000006fd9647221 */ /* 0x004fe40000010000 */
[--C-:B------:R-:W-:Y:S02]  /*8950*/  FFMA.FTZ R217, R228, c[0x0][0x2d0], -R143.reuse ;  /* 0x0000b400e4d97a23 */ /* 0x100fe4000001088f */
[----:B------:R-:W-:Y:S01]  /*8960*/  FADD.FTZ R118, R110, R100 ;  /* 0x000000646e767221 */ /* 0x000fe20000010000 */
[----:B----4-:R-:W-:Y:S01]  /*8970*/  F2FP.PACK_AB R100, R123, R112 ;  /* 0x000000707b64723e */ /* 0x010fe200000000ff */
[----:B------:R-:W-:Y:S03]  /*8980*/  LDSM.16.MT88.4 R108, [R3+0x1000] ;  /* 0x00100000036c783b */ /* 0x000fe60000004200 */
[----:B------:R-:W-:Y:S01]  /*8990*/  MUFU.EX2 R228, R134 ;  /* 0x0000008600e47308 */ /* 0x000fe20000000800 */
[----:B------:R-:W-:Y:S09]  /*89a0*/  FADD.FTZ R117, R117, R118 ;  /* 0x0000007675757221 */ /* 0x000ff20000010000 */
[----:B------:R-:W-:Y:S01]  /*89b0*/  MUFU.EX2 R220, R220 ;  /* 0x000000dc00dc7308 */ /* 0x000fe20000000800 */
[--C-:B-1----:R-:W-:Y:S01]  /*89c0*/  FFMA.FTZ R104, R224, c[0x0][0x2d0], -R143.reuse ;  /* 0x0000b400e0687a23 */ /* 0x102fe2000001088f */
[----:B---3--:R-:W-:Y:S08]  /*89d0*/  F2FP.PACK_AB R101, R121, R119 ;  /* 0x000000777965723e */ /* 0x008ff000000000ff */
[----:B------:R1:W-:Y:S10]  /*89e0*/  MUFU.EX2 R124, R104 ;  /* 0x00000068007c7308 */ /* 0x0003f40000000800 */
[----:B------:R-:W-:Y:S10]  /*89f0*/  MUFU.EX2 R224, R120 ;  /* 0x0000007800e07308 */ /* 0x000ff40000000800 */
[----:B------:R-:W-:Y:S01]  /*8a00*/  MUFU.EX2 R217, R217 ;  /* 0x000000d900d97308 */ /* 0x000fe20000000800 */
[--C-:B-1----:R-:W-:Y:S02]  /*8a10*/  FFMA.FTZ R104, R223, c[0x0][0x2d0], -R143.reuse ;  /* 0x0000b400df687a23 */ /* 0x102fe4000001088f */
[--C-:B------:R-:W-:Y:S02]  /*8a20*/  FFMA.FTZ R223, R238, c[0x0][0x2d0], -R143.reuse ;  /* 0x0000b400eedf7a23 */ /* 0x100fe4000001088f */
[----:B------:R-:W2:Y:S05]  /*8a30*/  LDL R238, [R1+0x54] ;  /* 0x0000540001ee7983 */ /* 0x000eaa0000100800 */
[----:B------:R1:W3:Y:S10]  /*8a40*/  MUFU.EX2 R129, R104 ;  /* 0x0000006800817308 */ /* 0x0002f40000000800 */
[----:B------:R-:W-:Y:S01]  /*8a50*/  MUFU.EX2 R223, R223 ;  /* 0x000000df00df7308 */ /* 0x000fe20000000800 */
[--C-:B-1----:R-:W-:Y:S01]  /*8a60*/  FFMA.FTZ R104, R222, c[0x0][0x2d0], -R200.reuse ;  /* 0x0000b400de687a23 */ /* 0x102fe200000108c8 */
[----:B---3--:R-:W-:Y:S08]  /*8a70*/  F2FP.PACK_AB R102, R129, R124 ;  /* 0x0000007c8166723e */ /* 0x008ff000000000ff */
[----:B------:R-:W-:Y:S10]  /*8a80*/  MUFU.EX2 R222, R114 ;  /* 0x0000007200de7308 */ /* 0x000ff40000000800 */
[----:B------:R1:W3:Y:S02]  /*8a90*/  MUFU.EX2 R125, R104 ;  /* 0x00000068007d7308 */ /* 0x0002e40000000800 */
[----:B-1----:R-:W1:Y:S01]  /*8aa0*/  LDSM.16.MT88.4 R104, [R0+0x800] ;  /* 0x000800000068783b */ /* 0x002e620000004200 */
[----:B---3--:R-:W-:Y:S07]  /*8ab0*/  F2FP.PACK_AB R103, R126, R125 ;  /* 0x0000007d7e67723e */ /* 0x008fee00000000ff */
        /* <DEDUP_REMOVED lines=34> */
[----:B------:R-:W-:Y:S01]  /*8ce0*/  FFMA.FTZ R104, R240, c[0x0][0x2d0], -R200 ;  /* 0x0000b400f0687a23 */ /* 0x000fe200000108c8 */
[----:B------:R-:W-:Y:S03]  /*8cf0*/  HMMA.16816.F32 R96, R100, R106, R96 ;  /* 0x0000006a6460723c */ /* 0x000fe60000001860 */
[----:B------:R1:W-:Y:S01]  /*8d00*/  MUFU.EX2 R127, R104 ;  /* 0x00000068007f7308 */ /* 0x0003e20000000800 */
[----:B------:R-:W-:Y:S03]  /*8d10*/  IMAD.MOV.U32 R240, RZ, RZ, R146 ;  /* 0x000000fffff07224 */ /* 0x000fe600078e0092 */
[----:B------:R-:W-:Y:S01]  /*8d20*/  FFMA.FTZ R101, R245, c[0x0][0x2d0], -R200 ;  /* 0x0000b400f5657a23 */ /* 0x000fe200000108c8 */
[----:B------:R-:W-:Y:S01]  /*8d30*/  F2FP.PACK_AB R102, R133, R132 ;  /* 0x000000848566723e */ /* 0x000fe200000000ff */
[----:B------:R-:W-:Y:S03]  /*8d40*/  FADD.FTZ R100, R113, R144 ;  /* 0x0000009071647221 */ /* 0x000fe60000010000 */
[--C-:B------:R-:W-:Y:S01]  /*8d50*/  FFMA.FTZ R113, R243, c[0x0][0x2d0], -R143.reuse ;  /* 0x0000b400f3717a23 */ /* 0x100fe2000001088f */
[----:B------:R3:W4:Y:S01]  /*8d60*/  MUFU.EX2 R221, R101 ;  /* 0x0000006500dd7308 */ /* 0x0007220000000800 */
[----:B------:R-:W-:Y:S01]  /*8d70*/  FADD.FTZ R118, R112, R100 ;  /* 0x0000006470767221 */ /* 0x000fe20000010000 */
[----:B------:R-:W-:Y:S01]  /*8d80*/  F2FP.PACK_AB R100, R130, R122 ;  /* 0x0000007a8264723e */ /* 0x000fe200000000ff */
[----:B------:R-:W-:Y:S01]  /*8d90*/  FFMA.FTZ R143, R226, c[0x0][0x2d0], -R143 ;  /* 0x0000b400e28f7a23 */ /* 0x000fe2000001088f */
[----:B------:R-:W-:Y:S01]  /*8da0*/  MOV R245, R145 ;  /* 0x0000009100f57202 */ /* 0x000fe20000000f00 */
[----:B------:R-:W-:Y:S01]  /*8db0*/  FADD.FTZ R118, R123, R118 ;  /* 0x000000767b767221 */ /* 0x000fe20000010000 */
[----:B------:R-:W-:Y:S01]  /*8dc0*/  LDSM.16.MT88.4 R144, [R0+0x2800] ;  /* 0x002800000090783b */ /* 0x000fe20000004200 */
[----:B------:R-:W-:Y:S02]  /*8dd0*/  IMAD.MOV.U32 R243, RZ, RZ, R151 ;  /* 0x000000fffff37224 */ /* 0x000fe400078e0097 */
[----:B------:R-:W-:Y:S01]  /*8de0*/  FADD.FTZ R116, R124, R118 ;  /* 0x000000767c747221 */ /* 0x000fe20000010000 */
[----:B------:R5:W2:Y:S03]  /*8df0*/  MUFU.EX2 R235, R113 ;  /* 0x0000007100eb7308 */ /* 0x000aa60000000800 */
[----:B------:R-:W-:Y:S01]  /*8e00*/  FADD.FTZ R120, R129, R116 ;  /* 0x0000007481787221 */ /* 0x000fe20000010000 */
[----:B-1----:R-:W1:Y:S03]  /*8e10*/  LDSM.16.MT88.4 R104, [R0+0x1000] ;  /* 0x001000000068783b */ /* 0x002e660000004200 */
[----:B------:R-:W-:Y:S01]  /*8e20*/  FADD.FTZ R120, R122, R120 ;  /* 0x000000787a787221 */ /* 0x000fe20000010000 */
[----:B---3--:R-:W-:Y:S02]  /*8e30*/  F2FP.PACK_AB R101, R131, R128 ;  /* 0x000000808365723e */ /* 0x008fe400000000ff */
[----:B----4-:R-:W-:Y:S02]  /*8e40*/  F2FP.PACK_AB R103, R221, R127 ;  /* 0x0000007fdd67723e */ /* 0x010fe400000000ff */
[----:B-----5:R-:W-:Y:S05]  /*8e50*/  LDSM.16.MT88.4 R112, [R2+0x1800] ;  /* 0x001800000270783b */ /* 0x020fea0000004200 */
[C---:B-1----:R-:W-:Y:S08]  /*8e60*/  HMMA.16816.F32 R4, R100.reuse, R104, R4 ;  /* 0x000000686404723c */ /* 0x042ff00000001804 */
[C---:B------:R-:W-:Y:S01]  /*8e70*/  HMMA.16816.F32 R8, R100.reuse, R106, R8 ;  /* 0x0000006a6408723c */ /* 0x040fe20000001808 */
[----:B------:R-:W1:Y:S07]  /*8e80*/  LDSM.16.MT88.4 R104, [R2+0x1000] ;  /* 0x001000000268783b */ /* 0x000e6e0000004200 */
[C---:B------:R-:W-:Y:S08]  /*8e90*/  HMMA.16816.F32 R12, R100.reuse, R108, R12 ;  /* 0x0000006c640c723c */ /* 0x040ff0000000180c */
[C---:B------:R-:W-:Y:S01]  /*8ea0*/  HMMA.16816.F32 R16, R100.reuse, R110, R16 ;  /* 0x0000006e6410723c */ /* 0x040fe20000001810 */
[----:B------:R-:W3:Y:S07]  /*8eb0*/  LDSM.16.MT88.4 R108, [R142+0x1000] ;  /* 0x001000008e6c783b */ /* 0x000eee0000004200 */
[C---:B-1----:R-:W-:Y:S08]  /*8ec0*/  HMMA.16816.F32 R20, R100.reuse, R104, R20 ;  /* 0x000000686414723c */ /* 0x042ff00000001814 */
[C---:B------:R-:W-:Y:S01]  /*8ed0*/  HMMA.16816.F32 R24, R100.reuse, R106, R24 ;  /* 0x0000006a6418723c */ /* 0x040fe20000001818 */
[----:B------:R-:W1:Y:S07]  /*8ee0*/  LDSM.16.MT88.4 R104, [R0+0x4000] ;  /* 0x004000000068783b */ /* 0x000e6e0000004200 */
[C---:B---3--:R-:W-:Y:S08]  /*8ef0*/  HMMA.16816.F32 R28, R100.reuse, R108, R28 ;  /* 0x0000006c641c723c */ /* 0x048ff0000000181c */
        /* <DEDUP_REMOVED lines=20> */
[C---:B-1----:R-:W-:Y:S07]  /*9040*/  HMMA.16816.F32 R84, R100.reuse, R104, R84 ;  /* 0x000000686454723c */ /* 0x042fee0000001854 */
[--C-:B------:R-:W-:Y:S01]  /*9050*/  FFMA.FTZ R104, R252, c[0x0][0x2d0], -R200.reuse ;  /* 0x0000b400fc687a23 */ /* 0x100fe200000108c8 */
[C---:B------:R-:W-:Y:S03]  /*9060*/  HMMA.16816.F32 R88, R100.reuse, R106, R88 ;  /* 0x0000006a6458723c */ /* 0x040fe60000001858 */
[----:B------:R1:W-:Y:S01]  /*9070*/  MUFU.EX2 R231, R104 ;  /* 0x0000006800e77308 */ /* 0x0003e20000000800 */
[----:B------:R-:W-:Y:S04]  /*9080*/  MOV R252, R148 ;  /* 0x0000009400fc7202 */ /* 0x000fe80000000f00 */
[C---:B---3--:R-:W-:Y:S08]  /*9090*/  HMMA.16816.F32 R92, R100.reuse, R108, R92 ;  /* 0x0000006c645c723c */ /* 0x048ff0000000185c */
[----:B------:R-:W-:Y:S01]  /*90a0*/  HMMA.16816.F32 R96, R100, R110, R96 ;  /* 0x0000006e6460723c */ /* 0x000fe20000001860 */
[----:B------:R-:W-:Y:S06]  /*90b0*/  LDSM.16.MT88.4 R108, [R3+0x1800] ;  /* 0x00180000036c783b */ /* 0x000fec0000004200 */
[--C-:B------:R-:W-:Y:S01]  /*90c0*/  FFMA.FTZ R100, R139, c[0x0][0x2d0], -R200.reuse ;  /* 0x0000b4008b647a23 */ /* 0x100fe200000108c8 */
[----:B------:R-:W-:Y:S03]  /*90d0*/  F2FP.PACK_AB R102, R236, R237 ;  /* 0x000000edec66723e */ /* 0x000fe600000000ff */
[----:B------:R3:W-:Y:S01]  /*90e0*/  MUFU.EX2 R232, R100 ;  /* 0x0000006400e87308 */ /* 0x0007e20000000800 */
[--C-:B-1----:R-:W-:Y:S02]  /*90f0*/  FFMA.FTZ R104, R207, c[0x0][0x2d0], -R200.reuse ;  /* 0x0000b400cf687a23 */ /* 0x102fe400000108c8 */
[--C-:B------:R-:W-:Y:S07]  /*9100*/  FFMA.FTZ R207, R249, c[0x0][0x2d0], -R200.reuse ;  /* 0x0000b400f9cf7a23 */ /* 0x100fee00000108c8 */
[----:B------:R-:W1:Y:S10]  /*9110*/  MUFU.EX2 R234, R104 ;  /* 0x0000006800ea7308 */ /* 0x000e740000000800 */
[----:B------:R-:W4:Y:S01]  /*9120*/  MUFU.EX2 R207, R207 ;  /* 0x000000cf00cf7308 */ /* 0x000f220000000800 */
[----:B---3--:R-:W-:Y:S02]  /*9130*/  FADD.FTZ R100, R119, R117 ;  /* 0x0000007577647221 */ /* 0x008fe40000010000 */
[----:B------:R-:W-:Y:S02]  /*9140*/  FFMA.FTZ R117, R138, c[0x0][0x2d0], -R200 ;  /* 0x0000b4008a757a23 */ /* 0x000fe400000108c8 */
[----:B------:R-:W-:Y:S01]  /*9150*/  FADD.FTZ R121, R121, R100 ;  /* 0x0000006479797221 */ /* 0x000fe20000010000 */
[----:B--2---:R-:W-:Y:S01]  /*9160*/  F2FP.PACK_AB R100, R235, R222 ;  /* 0x000000deeb64723e */ /* 0x004fe200000000ff */
[--C-:B------:R-:W-:Y:S03]  /*9170*/  FFMA.FTZ R119, R251, c[0x0][0x2d0], -R200.reuse ;  /* 0x0000b400fb777a23 */ /* 0x100fe600000108c8 */
[----:B------:R-:W-:Y:S01]  /*9180*/  MUFU.EX2 R225, R117 ;  /* 0x0000007500e17308 */ /* 0x000fe20000000800 */
[----:B------:R-:W2:Y:S01]  /*9190*/  LDL.64 R250, [R1+0x48] ;  /* 0x0000480001fa7983 */ /* 0x000ea20000100a00 */
[----:B------:R-:W-:Y:S01]  /*91a0*/  FADD.FTZ R121, R125, R121 ;  /* 0x000000797d797221 */ /* 0x000fe20000010000 */
[----:B-1----:R-:W-:Y:S01]  /*91b0*/  F2FP.PACK_AB R101, R234, R231 ;  /* 0x000000e7ea65723e */ /* 0x002fe200000000ff */
[--C-:B------:R-:W-:Y:S02]  /*91c0*/  FFMA.FTZ R104, R205, c[0x0][0x2d0], -R200.reuse ;  /* 0x0000b400cd687a23 */ /* 0x100fe400000108c8 */
[----:B------:R-:W-:Y:S01]  /*91d0*/  FADD.FTZ R121, R126, R121 ;  /* 0x000000797e797221 */ /* 0x000fe20000010000 */
[----:B------:R-:W-:Y:S01]  /*91e0*/  LDSM.16.MT88.4 R136, [R3+0x5800] ;  /* 0x005800000388783b */ /* 0x000fe20000004200 */
[----:B------:R-:W-:Y:S02]  /*91f0*/  FFMA.FTZ R200, R246, c[0x0][0x2d0], -R200 ;  /* 0x0000b400f6c87a23 */ /* 0x000fe400000108c8 */
[----:B------:R1:W3:Y:S01]  /*9200*/  MUFU.EX2 R233, R104 ;  /* 0x0000006800e97308 */ /* 0x0002e20000000800 */
[----:B----4-:R-:W-:Y:S09]  /*9210*/  F2FP.PACK_AB R201, R218, R207 ;  /* 0x000000cfdac9723e */ /* 0x010ff200000000ff */
[----:B------:R4:W-:Y:S10]  /*9220*/  MUFU.EX2 R226, R119 ;  /* 0x0000007700e27308 */ /* 0x0009f40000000800 */
[----:B------:R-:W5:Y:S01]  /*9230*/  MUFU.EX2 R205, R143 ;  /* 0x0000008f00cd7308 */ /* 0x000f620000000800 */
[----:B-1----:R-:W1:Y:S01]  /*9240*/  LDSM.16.MT88.4 R104, [R0+0x1800] ;  /* 0x001800000068783b */ /* 0x002e620000004200 */
[----:B---3--:R-:W-:Y:S08]  /*9250*/  F2FP.PACK_AB R103, R232, R233 ;  /* 0x000000e9e867723e */ /* 0x008ff000000000ff */
[----:B------:R3:W3:Y:S01]  /*9260*/  MUFU.EX2 R143, R200 ;  /* 0x000000c8008f7308 */ /* 0x0006e20000000800 */
[----:B----4-:R-:W-:Y:S01]  /*9270*/  LDSM.16.MT88.4 R116, [R2+0x2000] ;  /* 0x002000000274783b */ /* 0x010fe20000004200 */
[----:B-----5:R-:W-:Y:S02]  /*9280*/  F2FP.PACK_AB R202, R205, R219 ;  /* 0x000000dbcdca723e */ /* 0x020fe400000000ff */
[----:B---3--:R-:W-:Y:S02]  /*9290*/  F2FP.PACK_AB R200, R217, R220 ;  /* 0x000000dcd9c8723e */ /* 0x008fe400000000ff */
[----:B------:R-:W-:Y:S01]  /*92a0*/  F2FP.PACK_AB R203, R143, R204 ;  /* 0x000000cc8fcb723e */ /* 0x000fe200000000ff */
        /* <DEDUP_REMOVED lines=48> */
[----:B------:R-:W5:Y:S07]  /*95b0*/  LDSM.16.MT88.4 R116, [R2+0x5000] ;  /* 0x005000000274783b */ /* 0x000f6e0000004200 */
        /* <DEDUP_REMOVED lines=9> */
[C---:B-----5:R-:W-:Y:S08]  /*9650*/  HMMA.16816.F32 R52, R100.reuse, R116, R52 ;  /* 0x000000746434723c */ /* 0x060ff00000001834 */
        /* <DEDUP_REMOVED lines=8> */
[C---:B---3--:R-:W-:Y:S07]  /*96e0*/  HMMA.16816.F32 R76, R100.reuse, R108, R76 ;  /* 0x0000006c644c723c */ /* 0x048fee000000184c */
[----:B------:R-:W-:Y:S01]  /*96f0*/  FADD.FTZ R109, R128, R121 ;  /* 0x00000079806d7221 */ /* 0x000fe20000010000 */
[C---:B------:R-:W-:Y:S04]  /*9700*/  HMMA.16816.F32 R80, R100.reuse, R110, R80 ;  /* 0x0000006e6450723c */ /* 0x040fe80000001850 */
[----:B------:R-:W-:Y:S02]  /*9710*/  FADD.FTZ R108, R130, R120 ;  /* 0x00000078826c7221 */ /* 0x000fe40000010000 */
[----:B------:R-:W-:Y:S01]  /*9720*/  LDSM.16.MT88.4 R120, [R142+0x2800] ;  /* 0x002800008e78783b */ /* 0x000fe20000004200 */
[----:B------:R-:W-:Y:S01]  /*9730*/  FADD.FTZ R109, R131, R109 ;  /* 0x0000006d836d7221 */ /* 0x000fe20000010000 */
[C---:B-----5:R-:W-:Y:S04]  /*9740*/  HMMA.16816.F32 R84, R100.reuse, R116, R84 ;  /* 0x000000746454723c */ /* 0x060fe80000001854 */
[----:B------:R-:W-:Y:S02]  /*9750*/  FADD.FTZ R109, R127, R109 ;  /* 0x0000006d7f6d7221 */ /* 0x000fe40000010000 */
[----:B------:R-:W-:Y:S01]  /*9760*/  LDSM.16.MT88.4 R128, [R0+0x5800] ;  /* 0x005800000080783b */ /* 0x000fe20000004200 */
[----:B------:R-:W-:Y:S01]  /*9770*/  FADD.FTZ R108, R132, R108 ;  /* 0x0000006c846c7221 */ /* 0x000fe20000010000 */
[C---:B------:R-:W-:Y:S04]  /*9780*/  HMMA.16816.F32 R88, R100.reuse, R118, R88 ;  /* 0x000000766458723c */ /* 0x040fe80000001858 */
[----:B------:R-:W-:Y:S02]  /*9790*/  FADD.FTZ R108, R133, R108 ;  /* 0x0000006c856c7221 */ /* 0x000fe40000010000 */
[----:B------:R-:W3:Y:S01]  /*97a0*/  LDSM.16.MT88.4 R116, [R2+0x2800] ;  /* 0x002800000274783b */ /* 0x000ee20000004200 */
[----:B------:R-:W-:Y:S01]  /*97b0*/  FADD.FTZ R221, R221, R109 ;  /* 0x0000006ddddd7221 */ /* 0x000fe20000010000 */
[C---:B----4-:R-:W-:Y:S04]  /*97c0*/  HMMA.16816.F32 R92, R100.reuse, R112, R92 ;  /* 0x00000070645c723c */ /* 0x050fe8000000185c */
[----:B------:R-:W-:Y:S04]  /*97d0*/  FADD.FTZ R222, R222, R108 ;  /* 0x0000006cdede7221 */ /* 0x000fe80000010000 */
[----:B------:R-:W-:Y:S08]  /*97e0*/  HMMA.16816.F32 R96, R100, R114, R96 ;  /* 0x000000726460723c */ /* 0x000ff00000001860 */
[C---:B------:R-:W-:Y:S01]  /*97f0*/  HMMA.16816.F32 R148, R200.reuse, R144, R4 ;  /* 0x00000090c894723c */ /* 0x040fe20000001804 */
[----:B------:R-:W4:Y:S07]  /*9800*/  LDSM.16.MT88.4 R4, [R2+0x5800] ;  /* 0x005800000204783b */ /* 0x000f2e0000004200 */
[C---:B------:R-:W-:Y:S01]  /*9810*/  HMMA.16816.F32 R144, R200.reuse, R146, R8 ;  /* 0x00000092c890723c */ /* 0x040fe20000001808 */
[----:B------:R-:W5:Y:S07]  /*9820*/  LDSM.16.MT88.4 R8, [R142+0x5800] ;  /* 0x005800008e08783b */ /* 0x000f6e0000004200 */
[C---:B-1----:R-:W-:Y:S01]  /*9830*/  HMMA.16816.F32 R100, R200.reuse, R104, R12 ;  /* 0x00000068c864723c */ /* 0x042fe2000000180c */
[----:B------:R1:W2:Y:S07]  /*9840*/  LDSM.16.MT88.4 R12, [R0+0x8800] ;  /* 0x00880000000c783b */ /* 0x0002ae0000004200 */
[C---:B------:R-:W-:Y:S01]  /*9850*/  HMMA.16816.F32 R104, R200.reuse, R106, R16 ;  /* 0x0000006ac868723c */ /* 0x040fe20000001810 */
[----:B------:R2:W2:Y:S07]  /*9860*/  LDSM.16.MT88.4 R16, [R3+0x8800] ;  /* 0x008800000310783b */ /* 0x0004ae0000004200 */
[C---:B---3--:R-:W-:Y:S01]  /*9870*/  HMMA.16816.F32 R108, R200.reuse, R116, R20 ;  /* 0x00000074c86c723c */ /* 0x048fe20000001814 */
[----:B------:R-:W3:Y:S07]  /*9880*/  LDL R20, [R1+0x30] ;  /* 0x0000300001147983 */ /* 0x000eee0000100800 */
[C---:B------:R-:W-:Y:S04]  /*9890*/  HMMA.16816.F32 R112, R200.reuse, R118, R24 ;  /* 0x00000076c870723c */ /* 0x040fe80000001818 */
[----:B-1----:R-:W-:Y:S04]  /*98a0*/  IADD3 R0, R240, -0x2, RZ ;  /* 0xfffffffef0007810 */ /* 0x002fe80007ffe0ff */
[C---:B------:R-:W-:Y:S03]  /*98b0*/  HMMA.16816.F32 R116, R200.reuse, R120, R28 ;  /* 0x00000078c874723c */ /* 0x040fe6000000181c */
[----:B------:R-:W-:Y:S05]  /*98c0*/  ISETP.GE.AND P6, PT, R0, R252, PT ;  /* 0x000000fc0000720c */ /* 0x000fea0003fc6270 */
[C---:B------:R-:W-:Y:S08]  /*98d0*/  HMMA.16816.F32 R120, R200.reuse, R122, R32 ;  /* 0x0000007ac878723c */ /* 0x040ff00000001820 */
[C---:B------:R-:W-:Y:S03]  /*98e0*/  HMMA.16816.F32 R124, R200.reuse, R128, R36 ;  /* 0x00000080c87c723c */ /* 0x040fe60000001824 */
[----:B------:R-:W-:Y:S02]  /*98f0*/  @P6 ISETP.GE.AND P3, PT, R242, c[0x0][0x1d4], PT ;  /* 0x00007500f2006a0c */ /* 0x000fe40003f66270 */
[----:B------:R-:W-:Y:S02]  /*9900*/  @P6 ISETP.GE.AND P1, PT, R244, c[0x0][0x1d4], PT ;  /* 0x00007500f4006a0c */ /* 0x000fe40003f26270 */
[----:B--2---:R-:W-:Y:S01]  /*9910*/  @P6 SHF.R.S32.HI R3, RZ, 0x1f, R0 ;  /* 0x0000001fff036819 */ /* 0x004fe20000011400 */
[C---:B------:R-:W-:Y:S04]  /*9920*/  HMMA.16816.F32 R128, R200.reuse, R130, R40 ;  /* 0x00000082c880723c */ /* 0x040fe80000001828 */
[----:B------:R-:W-:Y:S04]  /*9930*/  @P6 IMAD R3, R3, c[0x0][0x1e0], RZ ;  /* 0x0000780003036a24 */ /* 0x000fe800078e02ff */
[C---:B------:R-:W-:Y:S08]  /*9940*/  HMMA.16816.F32 R132, R200.reuse, R136, R44 ;  /* 0x00000088c884723c */ /* 0x040ff0000000182c */
[C---:B------:R-:W-:Y:S08]  /*9950*/  HMMA.16816.F32 R136, R200.reuse, R138, R48 ;  /* 0x0000008ac888723c */ /* 0x040ff00000001830 */
[C---:B----4-:R-:W-:Y:S08]  /*9960*/  HMMA.16816.F32 R52, R200.reuse, R4, R52 ;  /* 0x00000004c834723c */ /* 0x050ff00000001834 */
[C---:B------:R-:W-:Y:S01]  /*9970*/  HMMA.16816.F32 R56, R200.reuse, R6, R56 ;  /* 0x00000006c838723c */ /* 0x040fe20000001838 */
[----:B------:R1:W2:Y:S07]  /*9980*/  LDSM.16.MT88.4 R4, [R2+0x8800] ;  /* 0x008800000204783b */ /* 0x0002ae0000004200 */
[C---:B-----5:R-:W-:Y:S07]  /*9990*/  HMMA.16816.F32 R60, R200.reuse, R8, R60 ;  /* 0x00000008c83c723c */ /* 0x060fee000000183c */
[C---:B------:R-:W-:Y:S01]  /*99a0*/  @P6 IMAD.WIDE.U32 R8, R0.reuse, c[0x0][0x1e0], RZ ;  /* 0x0000780000086a25 */ /* 0x040fe200078e00ff */
[C---:B------:R-:W-:Y:S08]  /*99b0*/  HMMA.16816.F32 R64, R200.reuse, R10, R64 ;  /* 0x0000000ac840723c */ /* 0x040ff00000001840 */
[C---:B------:R-:W-:Y:S04]  /*99c0*/  HMMA.16816.F32 R68, R200.reuse, R12, R68 ;  /* 0x0000000cc844723c */ /* 0x040fe80000001844 */
[----:B-1----:R-:W-:Y:S02]  /*99d0*/  @P6 IMAD R2, R0, c[0x0][0x1e4], R3 ;  /* 0x0000790000026a24 */ /* 0x002fe400078e0203 */
[----:B------:R-:W-:Y:S02]  /*99e0*/  @P6 IMAD.MOV.U32 R3, RZ, RZ, R238 ;  /* 0x000000ffff036224 */ /* 0x000fe400078e00ee */
[----:B------:R-:W-:Y:S01]  /*99f0*/  @P6 IMAD.IADD R0, R9, 0x1, R2 ;  /* 0x0000000109006824 */ /* 0x000fe200078e0202 */
[----:B------:R-:W-:Y:S01]  /*9a00*/  @P6 MOV R2, R250 ;  /* 0x000000fa00026202 */ /* 0x000fe20000000f00 */
[C---:B------:R-:W-:Y:S03]  /*9a10*/  HMMA.16816.F32 R72, R200.reuse, R14, R72 ;  /* 0x0000000ec848723c */ /* 0x040fe60000001848 */
[----:B------:R-:W-:Y:S02]  /*9a20*/  @P6 IMAD R0, R0, 0x60, RZ ;  /* 0x0000006000006824 */ /* 0x000fe400078e02ff */
[----:B------:R-:W-:Y:S02]  /*9a30*/  @P6 IMAD.WIDE.U32 R2, R8, 0x60, R2 ;  /* 0x0000006008026825 */ /* 0x000fe400078e0002 */
[----:B------:R-:W-:Y:S01]  /*9a40*/  @P6 MOV R15, 0x6 ;  /* 0x00000006000f6802 */ /* 0x000fe20000000f00 */
[C---:B------:R-:W-:Y:S04]  /*9a50*/  HMMA.16816.F32 R76, R200.reuse, R16, R76 ;  /* 0x00000010c84c723c */ /* 0x040fe8000000184c */
[----:B------:R-:W-:Y:S01]  /*9a60*/  FADD.FTZ R9, R231, R221 ;  /* 0x000000dde7097221 */ /* 0x000fe20000010000 */
[----:B------:R-:W-:Y:S01]  /*9a70*/  @P6 LEA R12, P0, R2, c[0x0][0x1c8], 0x1 ;  /* 0x00007200020c6a11 */ /* 0x000fe200078008ff */
[----:B------:R-:W-:Y:S01]  /*9a80*/  FADD.FTZ R13, R235, R222 ;  /* 0x000000deeb0d7221 */ /* 0x000fe20000010000 */
[----:B------:R-:W-:Y:S01]  /*9a90*/  @P6 IADD3 R3, R3, R0, RZ ;  /* 0x0000000003036210 */ /* 0x000fe20007ffe0ff */
[----:B------:R-:W-:Y:S01]  /*9aa0*/  FADD.FTZ R14, R234, R9 ;  /* 0x00000009ea0e7221 */ /* 0x000fe20000010000 */
[C---:B------:R-:W-:Y:S01]  /*9ab0*/  HMMA.16816.F32 R80, R200.reuse, R18, R80 ;  /* 0x00000012c850723c */ /* 0x040fe20000001850 */
[----:B------:R-:W1:Y:S02]  /*9ac0*/  LDSM.16.MT88.4 R8, [R142+0x8800] ;  /* 0x008800008e08783b */ /* 0x000e640000004200 */
[----:B------:R-:W-:Y:S01]  /*9ad0*/  FADD.FTZ R0, R237, R13 ;  /* 0x0000000ded007221 */ /* 0x000fe20000010000 */
[----:B------:R-:W-:Y:S01]  /*9ae0*/  @P6 LEA.HI.X R13, R2, c[0x0][0x1cc], R3, 0x1, P0 ;  /* 0x00007300020d6a11 */ /* 0x000fe200000f0c03 */
[----:B------:R-:W-:Y:S01]  /*9af0*/  FADD.FTZ R2, R233, R14 ;  /* 0x0000000ee9027221 */ /* 0x000fe20000010000 */
[----:B------:R-:W-:Y:S01]  /*9b00*/  @P6 ISETP.GE.AND P0, PT, R245, c[0x0][0x1d4], PT ;  /* 0x00007500f5006a0c */ /* 0x000fe20003f06270 */
[----:B------:R-:W-:Y:S01]  /*9b10*/  FADD.FTZ R14, R236, R0 ;  /* 0x00000000ec0e7221 */ /* 0x000fe20000010000 */
[----:B------:R-:W-:Y:S01]  /*9b20*/  IADD3 R0, R241, 0x1, RZ ;  /* 0x00000001f1007810 */ /* 0x000fe20007ffe0ff */
[----:B------:R-:W-:Y:S01]  /*9b30*/  @P6 IMAD.MOV.U32 R3, RZ, RZ, c[0x0][0x1e0] ;  /* 0x00007800ff036624 */ /* 0x000fe200078e00ff */
[C---:B--2---:R-:W-:Y:S03]  /*9b40*/  HMMA.16816.F32 R84, R200.reuse, R4, R84 ;  /* 0x00000004c854723c */ /* 0x044fe60000001854 */
[----:B------:R-:W-:Y:S01]  /*9b50*/  SEL R0, R0, RZ, !P4 ;  /* 0x000000ff00007207 */ /* 0x000fe20006000000 */
[----:B------:R-:W-:Y:S02]  /*9b60*/  FADD.FTZ R2, R232, R2 ;  /* 0x00000002e8027221 */ /* 0x000fe40000010000 */
[----:B------:R-:W-:Y:S01]  /*9b70*/  FADD.FTZ R16, R223, R14 ;  /* 0x0000000edf107221 */ /* 0x000fe20000010000 */
[C---:B------:R-:W-:Y:S01]  /*9b80*/  @P6 SHF.L.U64.HI R14, R3.reuse, R15, c[0x0][0x1e4] ;  /* 0x00007900030e6619 */ /* 0x040fe2000001020f */
[----:B------:R3:W-:Y:S01]  /*9b90*/  STL [R1+0x4], R0 ;  /* 0x0000040001007387 */ /* 0x0007e20000100800 */
[----:B------:R-:W-:Y:S01]  /*9ba0*/  @P6 IMAD.SHL.U32 R3, R3, 0x40, RZ ;  /* 0x0000004003036824 */ /* 0x000fe200078e00ff */
[C---:B------:R-:W-:Y:S02]  /*9bb0*/  HMMA.16816.F32 R88, R200.reuse, R6, R88 ;  /* 0x00000006c858723c */ /* 0x040fe40000001858 */
[----:B------:R-:W2:Y:S01]  /*9bc0*/  LDL R17, [R1+0x28] ;  /* 0x0000280001117983 */ /* 0x000ea20000100800 */
[----:B------:R-:W-:Y:S01]  /*9bd0*/  FADD.FTZ R15, R225, R2 ;  /* 0x00000002e10f7221 */ /* 0x000fe20000010000 */
[----:B------:R-:W-:Y:S01]  /*9be0*/  @P6 IADD3 R2, P5, R3, R12, RZ ;  /* 0x0000000c03026210 */ /* 0x000fe20007fbe0ff */
[----:B------:R-:W-:Y:S02]  /*9bf0*/  FADD.FTZ R5, R228, R16 ;  /* 0x00000010e4057221 */ /* 0x000fe40000010000 */
[----:B------:R-:W-:Y:S01]  /*9c00*/  FADD.FTZ R15, R227, R15 ;  /* 0x0000000fe30f7221 */ /* 0x000fe20000010000 */
[----:B------:R-:W-:Y:S04]  /*9c10*/  @P6 IADD3 R4, P4, R3, R2, RZ ;  /* 0x0000000203046210 */ /* 0x000fe80007f9e0ff */
[----:B------:R-:W-:Y:S01]  /*9c20*/  @P6 IADD3.X R3, R14, R13, RZ, P5, !PT ;  /* 0x0000000d0e036210 */ /* 0x000fe20002ffe4ff */
[----:B------:R-:W-:Y:S01]  /*9c30*/  FADD.FTZ R6, R226, R15 ;  /* 0x0000000fe2067221 */ /* 0x000fe20000010000 */
[C---:B-1----:R-:W-:Y:S08]  /*9c40*/  HMMA.16816.F32 R92, R200.reuse, R8, R92 ;  /* 0x00000008c85c723c */ /* 0x042ff0000000185c */
[----:B------:R-:W-:Y:S04]  /*9c50*/  HMMA.16816.F32 R96, R200, R10, R96 ;  /* 0x0000000ac860723c */ /* 0x000fe80000001860 */
[----:B---3--:R-:W-:Y:S05]  /*9c60*/  @P6 IMAD R0, R0, 0x9000, R20 ;  /* 0x0000900000006824 */ /* 0x008fea00078e0214 */
[----:B------:R-:W-:Y:S01]  /*9c70*/  @!PT LDS RZ, [RZ] ;  /* 0x00000000fffff984 */ /* 0x000fe20000000800 */
[----:B------:R-:W-:Y:S01]  /*9c80*/  @!PT LDS RZ, [RZ] ;  /* 0x00000000fffff984 */ /* 0x000fe20000000800 */
[----:B------:R-:W-:Y:S01]  /*9c90*/  @!PT LDS RZ, [RZ] ;  /* 0x00000000fffff984 */ /* 0x000fe20000000800 */
[----:B------:R1:W-:Y:S08]  /*9ca0*/  @P6 LDGSTS.E.BYPASS.LTC128B.128 [R0], [R12.64], !P3 ;  /* 0x000000000c006fae */ /* 0x0003f0000d901d46 */
[----:B------:R1:W-:Y:S08]  /*9cb0*/  @P6 LDGSTS.E.BYPASS.LTC128B.128 [R0+0x3000], [R12.64+0x80], !P1 ;  /* 0x030000800c006fae */ /* 0x0003f0000c901d46 */
[----:B------:R1:W-:Y:S08]  /*9cc0*/  @P6 LDGSTS.E.BYPASS.LTC128B.128 [R0+0x6000], [R12.64+0x100], !P0 ;  /* 0x060001000c006fae */ /* 0x0003f0000c101d46 */
[----:B------:R3:W-:Y:S08]  /*9cd0*/  @P6 LDGSTS.E.BYPASS.LTC128B.128 [R0+0x1000], [R2.64], !P3 ;  /* 0x0100000002006fae */ /* 0x0007f0000d901d46 */
[----:B------:R3:W-:Y:S08]  /*9ce0*/  @P6 LDGSTS.E.BYPASS.LTC128B.128 [R0+0x4000], [R2.64+0x80], !P1 ;  /* 0x0400008002006fae */ /* 0x0007f0000c901d46 */
[----:B------:R3:W-:Y:S01]  /*9cf0*/  @P6 LDGSTS.E.BYPASS.LTC128B.128 [R0+0x7000], [R2.64+0x100], !P0 ;  /* 0x0700010002006fae */ /* 0x0007e2000c101d46 */
[----:B-1----:R-:W-:Y:S02]  /*9d00*/  FADD.FTZ R12, R230, R5 ;  /* 0x00000005e60c7221 */ /* 0x002fe40000010000 */
[----:B------:R-:W-:Y:S05]  /*9d10*/  @P6 IMAD.X R5, R14, 0x1, R3, P4 ;  /* 0x000000010e056824 */ /* 0x000fea00020e0603 */
[----:B------:R1:W-:Y:S08]  /*9d20*/  @P6 LDGSTS.E.BYPASS.LTC128B.128 [R0+0x2000], [R4.64], !P3 ;  /* 0x0200000004006fae */ /* 0x0003f0000d901d46 */
[----:B------:R1:W-:Y:S01]  /*9d30*/  @P6 LDGSTS.E.BYPASS.LTC128B.128 [R0+0x5000], [R4.64+0x80], !P1 ;  /* 0x0500008004006fae */ /* 0x0003e2000c901d46 */
[C---:B------:R-:W-:Y:S02]  /*9d40*/  ISETP.GE.AND P1, PT, R206.reuse, 0x1, PT ;  /* 0x00000001ce00780c */ /* 0x040fe40003f26270 */
[----:B------:R-:W-:Y:S04]  /*9d50*/  IADD3 R206, R206, 0x1, RZ ;  /* 0x00000001cece7810 */ /* 0x000fe80007ffe0ff */
[----:B------:R-:W-:Y:S01]  /*9d60*/  SEL R206, R206, RZ, !P1 ;  /* 0x000000ffcece7207 */ /* 0x000fe20004800000 */
[----:B------:R1:W-:Y:S01]  /*9d70*/  @P6 LDGSTS.E.BYPASS.LTC128B.128 [R0+0x8000], [R4.64+0x100], !P0 ;  /* 0x0800010004006fae */ /* 0x0003e2000c101d46 */
[----:B---3--:R-:W-:Y:S02]  /*9d80*/  FADD.FTZ R3, R229, R12 ;  /* 0x0000000ce5037221 */ /* 0x008fe40000010000 */
[----:B------:R-:W-:Y:S02]  /*9d90*/  FADD.FTZ R2, R224, R6 ;  /* 0x00000006e0027221 */ /* 0x000fe40000010000 */
[----:B------:R-:W-:Y:S03]  /*9da0*/  FADD.FTZ R3, R220, R3 ;  /* 0x00000003dc037221 */ /* 0x000fe60000010000 */
[----:B------:R-:W0:Y:S01]  /*9db0*/  LDGDEPBAR ;  /* 0x00000000000079af */ /* 0x000e220000000000 */
[----:B-1----:R-:W-:Y:S02]  /*9dc0*/  FADD.FTZ R0, R207, R2 ;  /* 0x00000002cf007221 */ /* 0x002fe40000010000 */
[----:B------:R-:W-:Y:S01]  /*9dd0*/  FADD.FTZ R2, R217, R3 ;  /* 0x00000003d9027221 */ /* 0x000fe20000010000 */
[----:B------:R-:W-:Y:S01]  /*9de0*/  MOV R217, R239 ;  /* 0x000000ef00d97202 */ /* 0x000fe20000000f00 */
[----:B------:R-:W-:Y:S01]  /*9df0*/  FADD.FTZ R0, R218, R0 ;  /* 0x00000000da007221 */ /* 0x000fe20000010000 */
[----:B------:R-:W-:Y:S01]  /*9e00*/  MOV R3, R140 ;  /* 0x0000008c00037202 */ /* 0x000fe20000000f00 */
[----:B------:R-:W-:Y:S02]  /*9e10*/  FADD.FTZ R2, R219, R2 ;  /* 0x00000002db027221 */ /* 0x000fe40000010000 */
[----:B------:R-:W-:Y:S02]  /*9e20*/  FADD.FTZ R0, R204, R0 ;  /* 0x00000000cc007221 */ /* 0x000fe40000010000 */
[----:B------:R-:W-:Y:S02]  /*9e30*/  FADD.FTZ R2, R205, R2 ;  /* 0x00000002cd027221 */ /* 0x000fe40000010000 */
[----:B------:R-:W-:Y:S03]  /*9e40*/  FADD.FTZ R0, R143, R0 ;  /* 0x000000008f007221 */ /* 0x000fe60000010000 */
[----:B------:R1:W-:Y:S04]  /*9e50*/  STL [R1+0x8], R2 ;  /* 0x0000080201007387 */ /* 0x0003e80000100800 */
[----:B------:R3:W-:Y:S01]  /*9e60*/  STL [R1+0xc], R0 ;  /* 0x00000c0001007387 */ /* 0x0007e20000100800 */
[----:B-1----:R-:W-:Y:S02]  /*9e70*/  IMAD.MOV.U32 R2, RZ, RZ, R141 ;  /* 0x000000ffff027224 */ /* 0x002fe400078e008d */
[----:B---3--:R-:W-:Y:S01]  /*9e80*/  IMAD.MOV.U32 R0, RZ, RZ, R239 ;  /* 0x000000ffff007224 */ /* 0x008fe200078e00ef */
[----:B--2---:R-:W-:Y:S04]  /*9e90*/  ISETP.GT.AND P0, PT, R240, R17, PT ;  /* 0x00000011f000720c */ /* 0x004fe80003f04270 */
[----:B------:R1:W-:Y:S09]  /*9ea0*/  STL [R1], R0 ;  /* 0x0000000001007387 */ /* 0x0003f20000100800 */
[----:B------:R-:W-:-:S05]  /*9eb0*/  @P0 BRA `(.L_x_2075) ;  /* 0xffffbf4000000947 */ /* 0x000fca000383ffff */
.L_x_2074:
[----:B-1----:R-:W2:Y:S02]  /*9ec0*/  LDL R0, [R1+0x10] ;  /* 0x0000100001007983 */ /* 0x002ea40000100800 */
[----:B--2---:R-:W-:-:S13]  /*9ed0*/  ISETP.GE.AND P0, PT, R217, R0, PT ;  /* 0x00000000d900720c */ /* 0x004fda0003f06270 */
[----:B------:R-:W-:Y:S05]  /*9ee0*/  @!P0 BRA `(.L_x_2076) ;  /* 0x0000374000008947 */ /* 0x000fea0003800000 */
[----:B------:R-:W-:Y:S02]  /*9ef0*/  MOV R3, R140 ;  /* 0x0000008c00037202 */ /* 0x000fe40000000f00 */
[----:B------:R-:W-:Y:S02]  /*9f00*/  MOV R0, R141 ;  /* 0x0000008d00007202 */ /* 0x000fe40000000f00 */
.L_x_2077:
[----:B------:R-:W2:Y:S01]  /*9f10*/  LDL.64 R218, [R1+0x40] ;  /* 0x0000400001da7983 */ /* 0x000ea20000100a00 */
[----:B------:R-:W-:Y:S04]  /*9f20*/  DEPBAR.LE SB0, 0x2 ;  /* 0x000080800000791a */ /* 0x000fe80000000000 */
[----:B------:R-:W-:Y:S01]  /*9f30*/  WARPSYNC 0xffffffff ;  /* 0xffffffff00007948 */ /* 0x000fe20003800000 */
[----:B------:R-:W3:Y:S01]  /*9f40*/  LDL R220, [R1+0x50] ;  /* 0x0000500001dc7983 */ /* 0x000ee20000100800 */
[----:B------:R-:W-:Y:S01]  /*9f50*/  IMAD R207, R206, 0x9000, RZ ;  /* 0x00009000cecf7824 */ /* 0x000fe200078e02ff */
[----:B------:R-:W-:Y:S02]  /*9f60*/  IADD3 R235, R217, -0x1, RZ ;  /* 0xffffffffd9eb7810 */ /* 0x000fe40007ffe0ff */
[----:B------:R-:W4:Y:S02]  /*9f70*/  LDL R205, [R1+0x34] ;  /* 0x0000340001cd7983 */ /* 0x000f240000100800 */
[----:B------:R-:W-:Y:S02]  /*9f80*/  IADD3 R2, R211, R207, RZ ;  /* 0x000000cfd3027210 */ /* 0x000fe40007ffe0ff */
[----:B------:R-:W4:Y:S02]  /*9f90*/  LDL.LU R242, [R1+0x4] ;  /* 0x0000040001f27983 */ /* 0x000f240000300800 */
[-C--:B------:R-:W-:Y:S02]  /*9fa0*/  IADD3 R204, R210, R2.reuse, RZ ;  /* 0x00000002d2cc7210 */ /* 0x080fe40007ffe0ff */
[----:B------:R-:W5:Y:S04]  /*9fb0*/  LDL R236, [R1+0x10] ;  /* 0x0000100001ec7983 */ /* 0x000f680000100800 */
[----:B------:R-:W2:Y:S06]  /*9fc0*/  LDL.64 R240, [R1+0x18] ;  /* 0x0000180001f07983 */ /* 0x000eac0000100a00 */
[----:B------:R-:W2:Y:S04]  /*9fd0*/  LDL R239, [R1+0x20] ;  /* 0x0000200001ef7983 */ /* 0x000ea80000100800 */
[----:B------:R-:W-:Y:S08]  /*9fe0*/  BAR.SYNC.DEFER_BLOCKING 0x0 ;  /* 0x0000000000007b1d */ /* 0x000ff00000010000 */
[----:B------:R-:W1:Y:S08]  /*9ff0*/  LDSM.16.M88.4 R8, [R2] ;  /* 0x000000000208783b */ /* 0x000e700000000200 */
[----:B------:R-:W4:Y:S04]  /*a000*/  LDL R238, [R1+0x14] ;  /* 0x0000140001ee7983 */ /* 0x000f280000100800 */
[----:B------:R-:W1:Y:S08]  /*a010*/  LDSM.16.M88.4 R16, [R2+0x800] ;  /* 0x000800000210783b */ /* 0x000e700000000200 */
[----:B------:R-:W1:Y:S08]  /*a020*/  LDSM.16.M88.4 R24, [R2+0x1000] ;  /* 0x001000000218783b */ /* 0x000e700000000200 */
[----:B------:R-:W1:Y:S08]  /*a030*/  LDSM.16.M88.4 R32, [R2+0x1800] ;  /* 0x001800000220783b */ /* 0x000e700000000200 */
[----:B------:R-:W1:Y:S02]  /*a040*/  LDSM.16.M88.4 R40, [R2+0x2000] ;  /* 0x002000000228783b */ /* 0x000e640000000200 */
[C---:B-1----:R-:W-:Y:S06]  /*a050*/  HMMA.16816.F32 R4, R152.reuse, R8, RZ ;  /* 0x000000089804723c */ /* 0x042fec00000018ff */
[----:B------:R-:W1:Y:S02]  /*a060*/  LDSM.16.M88.4 R48, [R2+0x2800] ;  /* 0x002800000230783b */ /* 0x000e640000000200 */
[C---:B------:R-:W-:Y:S06]  /*a070*/  HMMA.16816.F32 R8, R152.reuse, R10, RZ ;  /* 0x0000000a9808723c */ /* 0x040fec00000018ff */
[----:B------:R-:W1:Y:S02]  /*a080*/  LDSM.16.M88.4 R140, [R204] ;  /* 0x00000000cc8c783b */ /* 0x000e640000000200 */
[C---:B------:R-:W-:Y:S06]  /*a090*/  HMMA.16816.F32 R12, R152.reuse, R16, RZ ;  /* 0x00000010980c723c */ /* 0x040fec00000018ff */
[----:B------:R-:W1:Y:S02]  /*a0a0*/  LDSM.16.M88.4 R200, [R204+0x800] ;  /* 0x00080000ccc8783b */ /* 0x000e640000000200 */
[C---:B------:R-:W-:Y:S08]  /*a0b0*/  HMMA.16816.F32 R16, R152.reuse, R18, RZ ;  /* 0x000000129810723c */ /* 0x040ff000000018ff */
[C---:B------:R-:W-:Y:S08]  /*a0c0*/  HMMA.16816.F32 R20, R152.reuse, R24, RZ ;  /* 0x000000189814723c */ /* 0x040ff000000018ff */
[C---:B------:R-:W-:Y:S08]  /*a0d0*/  HMMA.16816.F32 R24, R152.reuse, R26, RZ ;  /* 0x0000001a9818723c */ /* 0x040ff000000018ff */
[C---:B------:R-:W-:Y:S08]  /*a0e0*/  HMMA.16816.F32 R28, R152.reuse, R32, RZ ;  /* 0x00000020981c723c */ /* 0x040ff000000018ff */
[C---:B------:R-:W-:Y:S08]  /*a0f0*/  HMMA.16816.F32 R32, R152.reuse, R34, RZ ;  /* 0x000000229820723c */ /* 0x040ff000000018ff */
[C---:B------:R-:W-:Y:S08]  /*a100*/  HMMA.16816.F32 R36, R152.reuse, R40, RZ ;  /* 0x000000289824723c */ /* 0x040ff000000018ff */
[C---:B------:R-:W-:Y:S08]  /*a110*/  HMMA.16816.F32 R40, R152.reuse, R42, RZ ;  /* 0x0000002a9828723c */ /* 0x040ff000000018ff */
[C---:B-1----:R-:W-:Y:S08]  /*a120*/  HMMA.16816.F32 R44, R152.reuse, R48, RZ ;  /* 0x00000030982c723c */ /* 0x042ff000000018ff */
[----:B------:R-:W-:Y:S08]  /*a130*/  HMMA.16816.F32 R48, R152, R50, RZ ;  /* 0x000000329830723c */ /* 0x000ff000000018ff */
[C---:B------:R-:W-:Y:S08]  /*a140*/  HMMA.16816.F32 R4, R156.reuse, R140, R4 ;  /* 0x0000008c9c04723c */ /* 0x040ff00000001804 */
[C---:B------:R-:W-:Y:S01]  /*a150*/  HMMA.16816.F32 R8, R156.reuse, R142, R8 ;  /* 0x0000008e9c08723c */ /* 0x040fe20000001808 */
[----:B------:R-:W1:Y:S07]  /*a160*/  LDSM.16.M88.4 R140, [R204+0x1000] ;  /* 0x00100000cc8c783b */ /* 0x000e6e0000000200 */
[C---:B------:R-:W-:Y:S08]  /*a170*/  HMMA.16816.F32 R12, R156.reuse, R200, R12 ;  /* 0x000000c89c0c723c */ /* 0x040ff0000000180c */
[C---:B------:R-:W-:Y:S01]  /*a180*/  HMMA.16816.F32 R16, R156.reuse, R202, R16 ;  /* 0x000000ca9c10723c */ /* 0x040fe20000001810 */
[----:B------:R-:W1:Y:S07]  /*a190*/  LDSM.16.M88.4 R200, [R204+0x1800] ;  /* 0x00180000ccc8783b */ /* 0x000e6e0000000200 */
[C---:B-1----:R-:W-:Y:S08]  /*a1a0*/  HMMA.16816.F32 R20, R156.reuse, R140, R20 ;  /* 0x0000008c9c14723c */ /* 0x042ff00000001814 */
[C---:B------:R-:W-:Y:S01]  /*a1b0*/  HMMA.16816.F32 R24, R156.reuse, R142, R24 ;  /* 0x0000008e9c18723c */ /* 0x040fe20000001818 */
[----:B------:R-:W1:Y:S07]  /*a1c0*/  LDSM.16.M88.4 R140, [R204+0x2000] ;  /* 0x00200000cc8c783b */ /* 0x000e6e0000000200 */
[C---:B------:R-:W-:Y:S08]  /*a1d0*/  HMMA.16816.F32 R28, R156.reuse, R200, R28 ;  /* 0x000000c89c1c723c */ /* 0x040ff0000000181c */
[C---:B------:R-:W-:Y:S01]  /*a1e0*/  HMMA.16816.F32 R32, R156.reuse, R202, R32 ;  /* 0x000000ca9c20723c */ /* 0x040fe20000001820 */
[----:B------:R-:W3:Y:S07]  /*a1f0*/  LDSM.16.M88.4 R200, [R204+0x2800] ;  /* 0x00280000ccc8783b */ /* 0x000eee0000000200 */
[C---:B-1----:R-:W-:Y:S08]  /*a200*/  HMMA.16816.F32 R36, R156.reuse, R140, R36 ;  /* 0x0000008c9c24723c */ /* 0x042ff00000001824 */
[C---:B------:R-:W-:Y:S08]  /*a210*/  HMMA.16816.F32 R40, R156.reuse, R142, R40 ;  /* 0x0000008e9c28723c */ /* 0x040ff00000001828 */
[C---:B---3--:R-:W-:Y:S07]  /*a220*/  HMMA.16816.F32 R44, R156.reuse, R200, R44 ;  /* 0x000000c89c2c723c */ /* 0x048fee000000182c */
[----:B------:R-:W-:Y:S01]  /*a230*/  IADD3 R200, R208, R2, RZ ;  /* 0x00000002d0c87210 */ /* 0x000fe20007ffe0ff */
[----:B------:R-:W-:Y:S03]  /*a240*/  HMMA.16816.F32 R48, R156, R202, R48 ;  /* 0x000000ca9c30723c */ /* 0x000fe60000001830 */
[----:B-----5:R-:W-:Y:S11]  /*a250*/  ISETP.GE.AND P4, PT, R236, R217, PT ;  /* 0x000000d9ec00720c */ /* 0x020ff60003f86270 */
[----:B------:R-:W-:Y:S02]  /*a260*/  @!UPT UIADD3 URZ, URZ, URZ, URZ ;  /* 0x0000003f3f3ff290 */ /* 0x000fe4000fffe03f */
[----:B------:R-:W-:Y:S01]  /*a270*/  @!P4 SHF.R.S32.HI R142, RZ, 0x1f, R235 ;  /* 0x0000001fff8ec819 */ /* 0x000fe200000114eb */
[----:B------:R-:W-:Y:S01]  /*a280*/  @!P4 IMAD.WIDE.U32 R140, R235, c[0x0][0x208], RZ ;  /* 0x00008200eb8cca25 */ /* 0x000fe200078e00ff */
[----:B------:R-:W-:Y:S02]  /*a290*/  @!P4 MOV R143, R220 ;  /* 0x000000dc008fc202 */ /* 0x000fe40000000f00 */
[----:B--2---:R-:W-:Y:S01]  /*a2a0*/  @!P4 ISETP.GE.AND P2, PT, R240, c[0x0][0x1d4], PT ;  /* 0x00007500f000ca0c */ /* 0x004fe20003f46270 */
[----:B------:R-:W-:Y:S01]  /*a2b0*/  @!P4 IMAD R142, R142, c[0x0][0x208], RZ ;  /* 0x000082008e8eca24 */ /* 0x000fe200078e02ff */
[----:B------:R-:W-:Y:S01]  /*a2c0*/  @!P4 ISETP.GE.AND P1, PT, R239, c[0x0][0x1d4], PT ;  /* 0x00007500ef00ca0c */ /* 0x000fe20003f26270 */
[----:B----4-:R-:W-:Y:S01]  /*a2d0*/  @!P4 IMAD R201, R242, 0x9000, R205 ;  /* 0x00009000f2c9c824 */ /* 0x010fe200078e02cd */
[----:B------:R-:W-:Y:S01]  /*a2e0*/  @!P4 MOV R202, c[0x0][0x208] ;  /* 0x0000820000caca02 */ /* 0x000fe20000000f00 */
[----:B------:R-:W-:Y:S01]  /*a2f0*/  @!P4 IMAD R142, R235, c[0x0][0x20c], R142 ;  /* 0x00008300eb8eca24 */ /* 0x000fe200078e028e */
[----:B------:R-:W-:Y:S04]  /*a300*/  IADD3 R205, R210, R2, R208 ;  /* 0x00000002d2cd7210 */ /* 0x000fe80007ffe0d0 */
[----:B------:R-:W-:Y:S02]  /*a310*/  @!P4 IADD3 R141, R141, R142, RZ ;  /* 0x0000008e8d8dc210 */ /* 0x000fe40007ffe0ff */
[----:B------:R-:W-:Y:S02]  /*a320*/  @!P4 MOV R142, R218 ;  /* 0x000000da008ec202 */ /* 0x000fe40000000f00 */
[----:B------:R-:W2:Y:S01]  /*a330*/  LDL.LU R218, [R1+0x8] ;  /* 0x0000080001da7983 */ /* 0x000ea20000300800 */
[----:B------:R-:W-:Y:S02]  /*a340*/  @!P4 IMAD R141, R141, 0x60, RZ ;  /* 0x000000608d8dc824 */ /* 0x000fe400078e02ff */
[----:B------:R-:W-:Y:S01]  /*a350*/  @!P4 IMAD.WIDE.U32 R142, R140, 0x60, R142 ;  /* 0x000000608c8ec825 */ /* 0x000fe200078e008e */
[----:B------:R-:W3:Y:S04]  /*a360*/  LDL.LU R222, [R1+0xc] ;  /* 0x00000c0001de7983 */ /* 0x000ee80000300800 */
[----:B------:R-:W-:Y:S01]  /*a370*/  @!P4 IADD3 R141, R143, R141, RZ ;  /* 0x0000008d8f8dc210 */ /* 0x000fe20007ffe0ff */
[----:B------:R-:W4:Y:S01]  /*a380*/  LDL R243, [R1+0x54] ;  /* 0x0000540001f37983 */ /* 0x000f220000100800 */
[C---:B------:R-:W-:Y:S03]  /*a390*/  @!P4 LEA R140, P3, R142.reuse, c[0x0][0x1f8], 0x1 ;  /* 0x00007e008e8cca11 */ /* 0x040fe600078608ff */
[----:B------:R-:W5:Y:S01]  /*a3a0*/  LDL.64 R244, [R1+0x48] ;  /* 0x0000480001f47983 */ /* 0x000f620000100a00 */
[----:B------:R-:W-:Y:S02]  /*a3b0*/  @!P4 LEA.HI.X R141, R142, c[0x0][0x1fc], R141, 0x1, P3 ;  /* 0x00007f008e8dca11 */ /* 0x000fe400018f0c8d */
[----:B------:R-:W-:Y:S02]  /*a3c0*/  @!P4 ISETP.GE.AND P0, PT, R238, c[0x0][0x1d4], PT ;  /* 0x00007500ee00ca0c */ /* 0x000fe40003f06270 */
[----:B------:R-:W-:Y:S01]  /*a3d0*/  @!P4 MOV R142, 0x6 ;  /* 0x00000006008ec802 */ /* 0x000fe20000000f00 */
[----:B------:R-:W-:Y:S01]  /*a3e0*/  @!PT LDS RZ, [RZ] ;  /* 0x00000000fffff984 */ /* 0x000fe20000000800 */
[----:B------:R-:W-:Y:S01]  /*a3f0*/  @!PT LDS RZ, [RZ] ;  /* 0x00000000fffff984 */ /* 0x000fe20000000800 */
[----:B------:R-:W-:Y:S01]  /*a400*/  @!PT LDS RZ, [RZ] ;  /* 0x00000000fffff984 */ /* 0x000fe20000000800 */
[----:B------:R1:W-:Y:S03]  /*a410*/  @!P4 LDGSTS.E.BYPASS.LTC128B.128 [R201], [R140.64], !P2 ;  /* 0x000000008cc9cfae */ /* 0x0003e6000d101d46 */
[C---:B------:R-:W-:Y:S02]  /*a420*/  @!P4 SHF.L.U64.HI R142, R202.reuse, R142, c[0x0][0x20c] ;  /* 0x00008300ca8ec619 */ /* 0x040fe4000001028e */
[----:B------:R-:W-:Y:S03]  /*a430*/  @!P4 SHF.L.U32 R202, R202, 0x6, RZ ;  /* 0x00000006cacac819 */ /* 0x000fe600000006ff */
[----:B------:R1:W-:Y:S08]  /*a440*/  @!P4 LDGSTS.E.BYPASS.LTC128B.128 [R201+0x3000], [R140.64+0x80], !P1 ;  /* 0x030000808cc9cfae */ /* 0x0003f0000c901d46 */
[----:B------:R1:W-:Y:S08]  /*a450*/  @!P4 LDGSTS.E.BYPASS.LTC128B.128 [R201+0x6000], [R140.64+0x100], !P0 ;  /* 0x060001008cc9cfae */ /* 0x0003f0000c101d46 */
[----:B------:R-:W2:Y:S01]  /*a460*/  LDL R237, [R1+0x30] ;  /* 0x0000300001ed7983 */ /* 0x000ea20000100800 */
[----:B-1----:R-:W-:Y:S04]  /*a470*/  @!P4 IADD3 R140, P3, R202, R140, RZ ;  /* 0x0000008cca8cc210 */ /* 0x002fe80007f7e0ff */
[----:B------:R-:W-:Y:S02]  /*a480*/  @!P4 IADD3.X R141, R142, R141, RZ, P3, !PT ;  /* 0x0000008d8e8dc210 */ /* 0x000fe40001ffe4ff */
[----:B------:R-:W-:Y:S03]  /*a490*/  @!P4 IADD3 R202, P3, R202, R140, RZ ;  /* 0x0000008ccacac210 */ /* 0x000fe60007f7e0ff */
[----:B------:R1:W-:Y:S01]  /*a4a0*/  @!P4 LDGSTS.E.BYPASS.LTC128B.128 [R201+0x1000], [R140.64], !P2 ;  /* 0x010000008cc9cfae */ /* 0x0003e2000d101d46 */
[----:B------:R-:W-:Y:S02]  /*a4b0*/  @!P4 IADD3.X R203, R142, R141, RZ, P3, !PT ;  /* 0x0000008d8ecbc210 */ /* 0x000fe40001ffe4ff */
[----:B------:R-:W-:Y:S05]  /*a4c0*/  ISETP.GE.AND P3, PT, R242, 0x1, PT ;  /* 0x00000001f200780c */ /* 0x000fea0003f66270 */
[----:B------:R1:W-:Y:S08]  /*a4d0*/  @!P4 LDGSTS.E.BYPASS.LTC128B.128 [R201+0x4000], [R140.64+0x80], !P1 ;  /* 0x040000808cc9cfae */ /* 0x0003f0000c901d46 */
[----:B------:R1:W-:Y:S08]  /*a4e0*/  @!P4 LDGSTS.E.BYPASS.LTC128B.128 [R201+0x7000], [R140.64+0x100], !P0 ;  /* 0x070001008cc9cfae */ /* 0x0003f0000c101d46 */
[----:B------:R1:W-:Y:S08]  /*a4f0*/  @!P4 LDGSTS.E.BYPASS.LTC128B.128 [R201+0x2000], [R202.64], !P2 ;  /* 0x02000000cac9cfae */ /* 0x0003f0000d101d46 */
[----:B------:R1:W-:Y:S08]  /*a500*/  @!P4 LDGSTS.E.BYPASS.LTC128B.128 [R201+0x5000], [R202.64+0x80], !P1 ;  /* 0x05000080cac9cfae */ /* 0x0003f0000c901d46 */
[----:B------:R1:W-:Y:S08]  /*a510*/  @!P4 LDGSTS.E.BYPASS.LTC128B.128 [R201+0x8000], [R202.64+0x100], !P0 ;  /* 0x08000100cac9cfae */ /* 0x0003f0000c101d46 */
[----:B-1----:R-:W1:Y:S08]  /*a520*/  LDSM.16.M88.4 R140, [R200] ;  /* 0x00000000c88c783b */ /* 0x002e700000000200 */
[----:B------:R-:W0:Y:S01]  /*a530*/  LDGDEPBAR ;  /* 0x00000000000079af */ /* 0x000e220000000000 */
[----:B------:R-:W-:Y:S01]  /*a540*/  IADD3 R201, R208, R204, RZ ;  /* 0x000000ccd0c97210 */ /* 0x000fe20007ffe0ff */
        /* <DEDUP_REMOVED lines=158> */
[----:B------:R-:W1:Y:S08]  /*af30*/  LDSM.16.M88.4 R140, [R200+0x8800] ;  /* 0x00880000c88c783b */ /* 0x000e700000000200 */
[----:B------:R-:W2:Y:S01]  /*af40*/  LDSM.16.M88.4 R200, [R201+0x6000] ;  /* 0x00600000c9c8783b */ /* 0x000ea20000000200 */
[C---:B-1----:R-:W-:Y:S08]  /*af50*/  HMMA.16816.F32 R44, R192.reuse, R140, R44 ;  /* 0x0000008cc02c723c */ /* 0x042ff0000000182c */
[----:B------:R-:W-:Y:S01]  /*af60*/  HMMA.16816.F32 R48, R192, R142, R48 ;  /* 0x0000008ec030723c */ /* 0x000fe20000001830 */
[----:B------:R-:W1:Y:S07]  /*af70*/  LDSM.16.M88.4 R140, [R205+0x6800] ;  /* 0x00680000cd8c783b */ /* 0x000e6e0000000200 */
[C---:B--2---:R-:W-:Y:S08]  /*af80*/  HMMA.16816.F32 R4, R196.reuse, R200, R4 ;  /* 0x000000c8c404723c */ /* 0x044ff00000001804 */
[C---:B------:R-:W-:Y:S01]  /*af90*/  HMMA.16816.F32 R8, R196.reuse, R202, R8 ;  /* 0x000000cac408723c */ /* 0x040fe20000001808 */
[----:B------:R-:W2:Y:S11]  /*afa0*/  LDSM.16.M88.4 R200, [R205+0x7000] ;  /* 0x00700000cdc8783b */ /* 0x000eb60000000200 */
[----:B------:R-:W-:Y:S04]  /*afb0*/  @!UPT UIADD3 URZ, URZ, URZ, URZ ;  /* 0x0000003f3f3ff290 */ /* 0x000fe8000fffe03f */
[----:B------:R-:W-:Y:S04]  /*afc0*/  FMNMX.FTZ R2, R4, R0, !PT ;  /* 0x0000000004027209 */ /* 0x000fe80007810000 */
[----:B------:R-:W-:Y:S04]  /*afd0*/  FMNMX.FTZ R2, R5, R2, !PT ;  /* 0x0000000205027209 */ /* 0x000fe80007810000 */
[----:B------:R-:W-:Y:S01]  /*afe0*/  FMNMX.FTZ R2, R8, R2, !PT ;  /* 0x0000000208027209 */ /* 0x000fe20007810000 */
[C---:B-1----:R-:W-:Y:S03]  /*aff0*/  HMMA.16816.F32 R12, R196.reuse, R140, R12 ;  /* 0x0000008cc40c723c */ /* 0x042fe6000000180c */
[----:B------:R-:W-:Y:S05]  /*b000*/  FMNMX.FTZ R2, R9, R2, !PT ;  /* 0x0000000209027209 */ /* 0x000fea0007810000 */
[C---:B------:R-:W-:Y:S01]  /*b010*/  HMMA.16816.F32 R16, R196.reuse, R142, R16 ;  /* 0x0000008ec410723c */ /* 0x040fe20000001810 */
[----:B------:R-:W1:Y:S07]  /*b020*/  LDSM.16.M88.4 R140, [R205+0x7800] ;  /* 0x00780000cd8c783b */ /* 0x000e6e0000000200 */
[C---:B--2---:R-:W-:Y:S08]  /*b030*/  HMMA.16816.F32 R20, R196.reuse, R200, R20 ;  /* 0x000000c8c414723c */ /* 0x044ff00000001814 */
[C---:B------:R-:W-:Y:S01]  /*b040*/  HMMA.16816.F32 R24, R196.reuse, R202, R24 ;  /* 0x000000cac418723c */ /* 0x040fe20000001818 */
[----:B------:R-:W2:Y:S03]  /*b050*/  LDSM.16.M88.4 R200, [R205+0x8000] ;  /* 0x00800000cdc8783b */ /* 0x000ea60000000200 */
[----:B------:R-:W-:Y:S04]  /*b060*/  FMNMX.FTZ R2, R12, R2, !PT ;  /* 0x000000020c027209 */ /* 0x000fe80007810000 */
[----:B------:R-:W-:Y:S04]  /*b070*/  FMNMX.FTZ R2, R13, R2, !PT ;  /* 0x000000020d027209 */ /* 0x000fe80007810000 */
[----:B------:R-:W-:Y:S04]  /*b080*/  FMNMX.FTZ R2, R16, R2, !PT ;  /* 0x0000000210027209 */ /* 0x000fe80007810000 */
[----:B------:R-:W-:Y:S04]  /*b090*/  FMNMX.FTZ R2, R17, R2, !PT ;  /* 0x0000000211027209 */ /* 0x000fe80007810000 */
[----:B------:R-:W-:Y:S04]  /*b0a0*/  FMNMX.FTZ R2, R20, R2, !PT ;  /* 0x0000000214027209 */ /* 0x000fe80007810000 */
[----:B------:R-:W-:Y:S01]  /*b0b0*/  FMNMX.FTZ R2, R21, R2, !PT ;  /* 0x0000000215027209 */ /* 0x000fe20007810000 */
[C---:B-1----:R-:W-:Y:S03]  /*b0c0*/  HMMA.16816.F32 R28, R196.reuse, R140, R28 ;  /* 0x0000008cc41c723c */ /* 0x042fe6000000181c */
[----:B------:R-:W-:Y:S04]  /*b0d0*/  FMNMX.FTZ R2, R24, R2, !PT ;  /* 0x0000000218027209 */ /* 0x000fe80007810000 */
[----:B------:R-:W-:Y:S01]  /*b0e0*/  FMNMX.FTZ R2, R25, R2, !PT ;  /* 0x0000000219027209 */ /* 0x000fe20007810000 */
[C---:B------:R-:W-:Y:S01]  /*b0f0*/  HMMA.16816.F32 R32, R196.reuse, R142, R32 ;  /* 0x0000008ec420723c */ /* 0x040fe20000001820 */
[----:B------:R-:W1:Y:S01]  /*b100*/  LDSM.16.M88.4 R140, [R205+0x8800] ;  /* 0x00880000cd8c783b */ /* 0x000e620000000200 */
[----:B------:R-:W-:Y:S06]  /*b110*/  DEPBAR.LE SB0, 0x2 ;  /* 0x000080800000791a */ /* 0x000fec0000000000 */
[C---:B--2---:R-:W-:Y:S01]  /*b120*/  HMMA.16816.F32 R36, R196.reuse, R200, R36 ;  /* 0x000000c8c424723c */ /* 0x044fe20000001824 */
[----:B------:R-:W-:Y:S06]  /*b130*/  BAR.SYNC.DEFER_BLOCKING 0x0 ;  /* 0x0000000000007b1d */ /* 0x000fec0000010000 */
[----:B------:R-:W-:Y:S01]  /*b140*/  FMNMX.FTZ R200, R6, R3, !PT ;  /* 0x0000000306c87209 */ /* 0x000fe20007810000 */
[C---:B------:R-:W-:Y:S04]  /*b150*/  HMMA.16816.F32 R40, R196.reuse, R202, R40 ;  /* 0x000000cac428723c */ /* 0x040fe80000001828 */
[----:B------:R-:W-:Y:S02]  /*b160*/  FMNMX.FTZ R200, R7, R200, !PT ;  /* 0x000000c807c87209 */ /* 0x000fe40007810000 */
[----:B------:R-:W-:Y:S02]  /*b170*/  FMNMX.FTZ R2, R28, R2, !PT ;  /* 0x000000021c027209 */ /* 0x000fe40007810000 */
[----:B------:R-:W-:Y:S04]  /*b180*/  FMNMX.FTZ R200, R10, R200, !PT ;  /* 0x000000c80ac87209 */ /* 0x000fe80007810000 */
[----:B------:R-:W-:Y:S02]  /*b190*/  FMNMX.FTZ R200, R11, R200, !PT ;  /* 0x000000c80bc87209 */ /* 0x000fe40007810000 */
[----:B------:R-:W-:Y:S02]  /*b1a0*/  FMNMX.FTZ R2, R29, R2, !PT ;  /* 0x000000021d027209 */ /* 0x000fe40007810000 */
[----:B------:R-:W-:Y:S02]  /*b1b0*/  FMNMX.FTZ R200, R14, R200, !PT ;  /* 0x000000c80ec87209 */ /* 0x000fe40007810000 */
[----:B------:R-:W-:Y:S02]  /*b1c0*/  FMNMX.FTZ R2, R32, R2, !PT ;  /* 0x0000000220027209 */ /* 0x000fe40007810000 */
[----:B------:R-:W-:Y:S04]  /*b1d0*/  FMNMX.FTZ R200, R15, R200, !PT ;  /* 0x000000c80fc87209 */ /* 0x000fe80007810000 */
[----:B------:R-:W-:Y:S01]  /*b1e0*/  FMNMX.FTZ R200, R18, R200, !PT ;  /* 0x000000c812c87209 */ /* 0x000fe20007810000 */
[C---:B-1----:R-:W-:Y:S03]  /*b1f0*/  HMMA.16816.F32 R44, R196.reuse, R140, R44 ;  /* 0x0000008cc42c723c */ /* 0x042fe6000000182c */
[----:B------:R-:W-:Y:S04]  /*b200*/  FMNMX.FTZ R200, R19, R200, !PT ;  /* 0x000000c813c87209 */ /* 0x000fe80007810000 */
        /* <DEDUP_REMOVED lines=23> */
[----:B------:R-:W-:Y:S04]  /*b380*/  FMNMX.FTZ R2, R46, R2, !PT ;  /* 0x000000022e027209 */ /* 0x000fe80007810000 */
[----:B------:R-:W-:Y:S04]  /*b390*/  FMNMX.FTZ R2, R47, R2, !PT ;  /* 0x000000022f027209 */ /* 0x000fe80007810000 */
[----:B------:R-:W-:Y:S02]  /*b3a0*/  FMNMX.FTZ R2, R50, R2, !PT ;  /* 0x0000000232027209 */ /* 0x000fe40007810000 */
[----:B-1----:R-:W-:Y:S02]  /*b3b0*/  FMNMX.FTZ R141, R141, R142, !PT ;  /* 0x0000008e8d8d7209 */ /* 0x002fe40007810000 */
[----:B------:R-:W-:Y:S03]  /*b3c0*/  FMNMX.FTZ R2, R51, R2, !PT ;  /* 0x0000000233027209 */ /* 0x000fe60007810000 */
[----:B------:R-:W1:Y:S08]  /*b3d0*/  SHFL.BFLY PT, R142, R141, 0x1, 0x1f ;  /* 0x0c201f008d8e7f89 */ /* 0x000e7000000e0000 */
[----:B------:R-:W2:Y:S01]  /*b3e0*/  SHFL.BFLY PT, R140, R2, 0x2, 0x1f ;  /* 0x0c401f00028c7f89 */ /* 0x000ea200000e0000 */
[----:B-1----:R-:W-:Y:S05]  /*b3f0*/  FMNMX.FTZ R141, R141, R142, !PT ;  /* 0x0000008e8d8d7209 */ /* 0x002fea0007810000 */
[C---:B------:R-:W-:Y:S02]  /*b400*/  FADD.FTZ R0, -R141.reuse, R0 ;  /* 0x000000008d007221 */ /* 0x040fe40000010100 */
[----:B------:R-:W-:Y:S01]  /*b410*/  FMUL.FTZ R204, R141, c[0x0][0x2d0] ;  /* 0x0000b4008dcc7a20 */ /* 0x000fe20000410000 */
[----:B--2---:R-:W-:Y:S01]  /*b420*/  FMNMX.FTZ R140, R2, R140, !PT ;  /* 0x0000008c028c7209 */ /* 0x004fe20007810000 */
[----:B------:R-:W-:Y:S02]  /*b430*/  FMUL.FTZ R0, R0, c[0x0][0x2d0] ;  /* 0x0000b40000007a20 */ /* 0x000fe40000410000 */
[--C-:B------:R-:W-:Y:S02]  /*b440*/  FFMA.FTZ R8, R8, c[0x0][0x2d0], -R204.reuse ;  /* 0x0000b40008087a23 */ /* 0x100fe400000108cc */
[----:B------:R-:W1:Y:S01]  /*b450*/  SHFL.BFLY PT, R143, R140, 0x1, 0x1f ;  /* 0x0c201f008c8f7f89 */ /* 0x000e6200000e0000 */
[----:B------:R-:W2:Y:S01]  /*b460*/  MUFU.EX2 R2, R0 ;  /* 0x0000000000027308 */ /* 0x000ea20000000800 */
[--C-:B------:R-:W-:Y:S02]  /*b470*/  FFMA.FTZ R9, R9, c[0x0][0x2d0], -R204.reuse ;  /* 0x0000b40009097a23 */ /* 0x100fe400000108cc */
[--C-:B------:R-:W-:Y:S02]  /*b480*/  FFMA.FTZ R4, R4, c[0x0][0x2d0], -R204.reuse ;  /* 0x0000b40004047a23 */ /* 0x100fe400000108cc */
[--C-:B------:R-:W-:Y:S02]  /*b490*/  FFMA.FTZ R5, R5, c[0x0][0x2d0], -R204.reuse ;  /* 0x0000b40005057a23 */ /* 0x100fe400000108cc */
[--C-:B------:R-:W-:Y:S02]  /*b4a0*/  FFMA.FTZ R16, R16, c[0x0][0x2d0], -R204.reuse ;  /* 0x0000b40010107a23 */ /* 0x100fe400000108cc */
        /* <DEDUP_REMOVED lines=8> */
[----:B------:R-:W-:Y:S01]  /*b530*/  FFMA.FTZ R25, R25, c[0x0][0x2d0], -R204 ;  /* 0x0000b40019197a23 */ /* 0x000fe200000108cc */
[----:B-1----:R-:W-:Y:S01]  /*b540*/  FMNMX.FTZ R140, R140, R143, !PT ;  /* 0x0000008f8c8c7209 */ /* 0x002fe20007810000 */
[C---:B--2---:R-:W-:Y:S02]  /*b550*/  FMUL.FTZ R100, R2.reuse, R100 ;  /* 0x0000006402647220 */ /* 0x044fe40000410000 */
[----:B------:R-:W-:Y:S02]  /*b560*/  FMUL.FTZ R101, R2, R101 ;  /* 0x0000006502657220 */ /* 0x000fe40000410000 */
[C---:B------:R-:W-:Y:S03]  /*b570*/  FADD.FTZ R0, -R140.reuse, R3 ;  /* 0x000000038c007221 */ /* 0x040fe60000010100 */
[----:B------:R1:W-:Y:S01]  /*b580*/  MUFU.EX2 R234, R9 ;  /* 0x0000000900ea7308 */ /* 0x0003e20000000800 */
[----:B------:R-:W-:Y:S02]  /*b590*/  FMUL.FTZ R143, R140, c[0x0][0x2d0] ;  /* 0x0000b4008c8f7a20 */ /* 0x000fe40000410000 */
[----:B------:R-:W-:Y:S02]  /*b5a0*/  FMUL.FTZ R0, R0, c[0x0][0x2d0] ;  /* 0x0000b40000007a20 */ /* 0x000fe40000410000 */
[--C-:B------:R-:W-:Y:S02]  /*b5b0*/  FFMA.FTZ R10, R10, c[0x0][0x2d0], -R143.reuse ;  /* 0x0000b4000a0a7a23 */ /* 0x100fe4000001088f */
[--C-:B------:R-:W-:Y:S02]  /*b5c0*/  FFMA.FTZ R11, R11, c[0x0][0x2d0], -R143.reuse ;  /* 0x0000b4000b0b7a23 */ /* 0x100fe4000001088f */
[C---:B---3--:R-:W-:Y:S01]  /*b5d0*/  FMUL.FTZ R4, R2.reuse, R148 ;  /* 0x0000009402047220 */ /* 0x048fe20000410000 */
[----:B------:R-:W2:Y:S01]  /*b5e0*/  MUFU.EX2 R221, R5 ;  /* 0x0000000500dd7308 */ /* 0x000ea20000000800 */
[C---:B------:R-:W-:Y:S02]  /*b5f0*/  FMUL.FTZ R104, R2.reuse, R104 ;  /* 0x0000006802687220 */ /* 0x040fe40000410000 */
[C---:B------:R-:W-:Y:S02]  /*b600*/  FMUL.FTZ R105, R2.reuse, R105 ;  /* 0x0000006902697220 */ /* 0x040fe40000410000 */
[C---:B----4-:R-:W-:Y:S02]  /*b610*/  FMUL.FTZ R8, R2.reuse, R144 ;  /* 0x0000009002087220 */ /* 0x050fe40000410000 */
        /* <DEDUP_REMOVED lines=52> */
[----:B------:R-:W-:Y:S01]  /*b960*/  FFMA.FTZ R218, R2, R218, R142 ;  /* 0x000000da02da7223 */ /* 0x000fe2000001008e */
[----:B------:R-:W-:Y:S01]  /*b970*/  IADD3 R2, R212, R207, RZ ;  /* 0x000000cfd4027210 */ /* 0x000fe20007ffe0ff */
[--C-:B------:R-:W-:Y:S02]  /*b980*/  FFMA.FTZ R3, R6, c[0x0][0x2d0], -R143.reuse ;  /* 0x0000b40006037a23 */ /* 0x100fe4000001088f */
[----:B------:R-:W-:Y:S01]  /*b990*/  FFMA.FTZ R7, R7, c[0x0][0x2d0], -R143 ;  /* 0x0000b40007077a23 */ /* 0x000fe2000001088f */
[----:B------:R-:W-:Y:S01]  /*b9a0*/  IADD3 R142, R209, R2, RZ ;  /* 0x00000002d18e7210 */ /* 0x000fe20007ffe0ff */
[----:B------:R-:W2:Y:S01]  /*b9b0*/  LDSM.16.MT88.4 R200, [R2] ;  /* 0x0000000002c8783b */ /* 0x000ea20000004200 */
[C---:B---3--:R-:W-:Y:S02]  /*b9c0*/  FMUL.FTZ R10, R0.reuse, R146 ;  /* 0x00000092000a7220 */ /* 0x048fe40000410000 */
[----:B------:R-:W3:Y:S01]  /*b9d0*/  MUFU.EX2 R3, R3 ;  /* 0x0000000300037308 */ /* 0x000ee20000000800 */
[C---:B-1----:R-:W-:Y:S02]  /*b9e0*/  FMUL.FTZ R11, R0.reuse, R147 ;  /* 0x00000093000b7220 */ /* 0x042fe40000410000 */
[----:B------:R-:W-:Y:S01]  /*b9f0*/  FMUL.FTZ R6, R0, R150 ;  /* 0x0000009600067220 */ /* 0x000fe20000410000 */
[----:B------:R-:W-:Y:S01]  /*ba00*/  F2FP.PACK_AB R150, R234, R219 ;  /* 0x000000dbea96723e */ /* 0x000fe200000000ff */
[----:B------:R-:W1:Y:S01]  /*ba10*/  LDSM.16.MT88.4 R144, [R142] ;  /* 0x000000008e90783b */ /* 0x000e620000004200 */
[C---:B------:R-:W-:Y:S02]  /*ba20*/  FMUL.FTZ R102, R0.reuse, R102 ;  /* 0x0000006600667220 */ /* 0x040fe40000410000 */
[C---:B------:R-:W-:Y:S02]  /*ba30*/  FMUL.FTZ R103, R0.reuse, R103 ;  /* 0x0000006700677220 */ /* 0x040fe40000410000 */
[----:B------:R-:W4:Y:S01]  /*ba40*/  MUFU.EX2 R220, R7 ;  /* 0x0000000700dc7308 */ /* 0x000f220000000800 */
        /* <DEDUP_REMOVED lines=8> */
[C---:B---3--:R-:W-:Y:S02]  /*bad0*/  FFMA.FTZ R205, R0.reuse, R222, R3 ;  /* 0x000000de00cd7223 */ /* 0x048fe40000010003 */
[C---:B------:R-:W-:Y:S02]  /*bae0*/  FMUL.FTZ R119, R0.reuse, R119 ;  /* 0x0000007700777220 */ /* 0x040fe40000410000 */
[C---:B------:R-:W-:Y:S02]  /*baf0*/  FMUL.FTZ R122, R0.reuse, R122 ;  /* 0x0000007a007a7220 */ /* 0x040fe40000410000 */
[C---:B------:R-:W-:Y:S02]  /*bb00*/  FMUL.FTZ R123, R0.reuse, R123 ;  /* 0x0000007b007b7220 */ /* 0x040fe40000410000 */
[----:B------:R-:W-:Y:S01]  /*bb10*/  FMUL.FTZ R126, R0, R126 ;  /* 0x0000007e007e7220 */ /* 0x000fe20000410000 */
[----:B----4-:R-:W-:Y:S01]  /*bb20*/  F2FP.PACK_AB R149, R220, R3 ;  /* 0x00000003dc95723e */ /* 0x010fe200000000ff */
[----:B------:R-:W-:Y:S01]  /*bb30*/  FMUL.FTZ R7, R0, R151 ;  /* 0x0000009700077220 */ /* 0x000fe20000410000 */
[----:B------:R-:W-:Y:S01]  /*bb40*/  F2FP.PACK_AB R151, R230, R224 ;  /* 0x000000e0e697723e */ /* 0x000fe200000000ff */
[--C-:B------:R-:W-:Y:S02]  /*bb50*/  FFMA.FTZ R18, R18, c[0x0][0x2d0], -R143.reuse ;  /* 0x0000b40012127a23 */ /* 0x100fe4000001088f */
[--C-:B------:R-:W-:Y:S02]  /*bb60*/  FFMA.FTZ R19, R19, c[0x0][0x2d0], -R143.reuse ;  /* 0x0000b40013137a23 */ /* 0x100fe4000001088f */
[--C-:B------:R-:W-:Y:S02]  /*bb70*/  FFMA.FTZ R22, R22, c[0x0][0x2d0], -R143.reuse ;  /* 0x0000b40016167a23 */ /* 0x100fe4000001088f */
[C---:B--2---:R-:W-:Y:S01]  /*bb80*/  HMMA.16816.F32 R4, R148.reuse, R200, R4 ;  /* 0x000000c89404723c */ /* 0x044fe20000001804 */
[----:B------:R-:W-:Y:S04]  /*bb90*/  MUFU.EX2 R225, R19 ;  /* 0x0000001300e17308 */ /* 0x000fe80000000800 */
[--C-:B------:R-:W-:Y:S02]  /*bba0*/  FFMA.FTZ R23, R23, c[0x0][0x2d0], -R143.reuse ;  /* 0x0000b40017177a23 */ /* 0x100fe4000001088f */
[--C-:B------:R-:W-:Y:S01]  /*bbb0*/  FFMA.FTZ R26, R26, c[0x0][0x2d0], -R143.reuse ;  /* 0x0000b4001a1a7a23 */ /* 0x100fe2000001088f */
[C---:B------:R-:W-:Y:S03]  /*bbc0*/  HMMA.16816.F32 R8, R148.reuse, R202, R8 ;  /* 0x000000ca9408723c */ /* 0x040fe60000001808 */
[----:B------:R-:W-:Y:S01]  /*bbd0*/  MUFU.EX2 R227, R23 ;  /* 0x0000001700e37308 */ /* 0x000fe20000000800 */
[--C-:B------:R-:W-:Y:S02]  /*bbe0*/  FFMA.FTZ R27, R27, c[0x0][0x2d0], -R143.reuse ;  /* 0x0000b4001b1b7a23 */ /* 0x100fe4000001088f */
[--C-:B------:R-:W-:Y:S02]  /*bbf0*/  FFMA.FTZ R30, R30, c[0x0][0x2d0], -R143.reuse ;  /* 0x0000b4001e1e7a23 */ /* 0x100fe4000001088f */
[C---:B-1----:R-:W-:Y:S04]  /*bc00*/  HMMA.16816.F32 R100, R148.reuse, R144, R100 ;  /* 0x000000909464723c */ /* 0x042fe80000001864 */
[C---:B------:R-:W-:Y:S01]  /*bc10*/  FMUL.FTZ R127, R0.reuse, R127 ;  /* 0x0000007f007f7220 */ /* 0x040fe20000410000 */
[----:B------:R-:W-:Y:S01]  /*bc20*/  MUFU.EX2 R202, R30 ;  /* 0x0000001e00ca7308 */ /* 0x000fe20000000800 */
[C---:B------:R-:W-:Y:S02]  /*bc30*/  FMUL.FTZ R130, R0.reuse, R130 ;  /* 0x0000008200827220 */ /* 0x040fe40000410000 */
[C---:B------:R-:W-:Y:S04]  /*bc40*/  HMMA.16816.F32 R104, R148.reuse, R146, R104 ;  /* 0x000000929468723c */ /* 0x040fe80000001868 */
[C---:B------:R-:W-:Y:S02]  /*bc50*/  FMUL.FTZ R131, R0.reuse, R131 ;  /* 0x0000008300837220 */ /* 0x040fe40000410000 */
[C---:B------:R-:W-:Y:S01]  /*bc60*/  FMUL.FTZ R134, R0.reuse, R134 ;  /* 0x0000008600867220 */ /* 0x040fe20000410000 */
[----:B------:R-:W1:Y:S01]  /*bc70*/  MUFU.EX2 R201, R12 ;  /* 0x0000000c00c97308 */ /* 0x000e620000000800 */
[C---:B------:R-:W-:Y:S04]  /*bc80*/  FMUL.FTZ R135, R0.reuse, R135 ;  /* 0x0000008700877220 */ /* 0x040fe80000410000 */
        /* <DEDUP_REMOVED lines=26> */
[----:B------:R-:W-:Y:S01]  /*be30*/  FMUL.FTZ R99, R0, R99 ;  /* 0x0000006300637220 */ /* 0x000fe20000410000 */
[----:B------:R-:W-:Y:S01]  /*be40*/  IADD3 R0, R213, R207, RZ ;  /* 0x000000cfd5007210 */ /* 0x000fe20007ffe0ff */
[--C-:B------:R-:W-:Y:S02]  /*be50*/  FFMA.FTZ R14, R14, c[0x0][0x2d0], -R143.reuse ;  /* 0x0000b4000e0e7a23 */ /* 0x100fe4000001088f */
[--C-:B------:R-:W-:Y:S01]  /*be60*/  FFMA.FTZ R15, R15, c[0x0][0x2d0], -R143.reuse ;  /* 0x0000b4000f0f7a23 */ /* 0x100fe2000001088f */
[----:B------:R-:W-:Y:S01]  /*be70*/  IADD3 R3, R209, R0, RZ ;  /* 0x00000000d1037210 */ /* 0x000fe20007ffe0ff */
[----:B------:R-:W1:Y:S01]  /*be80*/  LDSM.16.MT88.4 R144, [R0] ;  /* 0x000000000090783b */ /* 0x000e620000004200 */
[----:B------:R-:W-:Y:S01]  /*be90*/  FFMA.FTZ R31, R31, c[0x0][0x2d0], -R143 ;  /* 0x0000b4001f1f7a23 */ /* 0x000fe2000001088f */
[----:B------:R2:W3:Y:S01]  /*bea0*/  MUFU.EX2 R200, R14 ;  /* 0x0000000e00c87308 */ /* 0x0004e20000000800 */
[----:B------:R-:W-:Y:S02]  /*beb0*/  FADD.FTZ R20, R220, R205 ;  /* 0x000000cddc147221 */ /* 0x000fe40000010000 */
[----:B------:R-:W-:Y:S02]  /*bec0*/  FFMA.FTZ R28, R28, c[0x0][0x2d0], -R204 ;  /* 0x0000b4001c1c7a23 */ /* 0x000fe400000108cc */
[----:B------:R-:W-:Y:S02]  /*bed0*/  FADD.FTZ R20, R224, R20 ;  /* 0x00000014e0147221 */ /* 0x000fe40000010000 */
[----:B------:R-:W-:Y:S02]  /*bee0*/  FFMA.FTZ R29, R29, c[0x0][0x2d0], -R204 ;  /* 0x0000b4001d1d7a23 */ /* 0x000fe400000108cc */
[----:B------:R-:W-:Y:S01]  /*bef0*/  FADD.FTZ R24, R230, R20 ;  /* 0x00000014e6187221 */ /* 0x000fe20000010000 */
[----:B------:R-:W4:Y:S01]  /*bf00*/  MUFU.EX2 R222, R15 ;  /* 0x0000000f00de7308 */ /* 0x000f220000000800 */
[--C-:B------:R-:W-:Y:S02]  /*bf10*/  FFMA.FTZ R32, R32, c[0x0][0x2d0], -R204.reuse ;  /* 0x0000b40020207a23 */ /* 0x100fe400000108cc */
[--C-:B------:R-:W-:Y:S02]  /*bf20*/  FFMA.FTZ R33, R33, c[0x0][0x2d0], -R204.reuse ;  /* 0x0000b40021217a23 */ /* 0x100fe400000108cc */
[--C-:B------:R-:W-:Y:S02]  /*bf30*/  FFMA.FTZ R36, R36, c[0x0][0x2d0], -R204.reuse ;  /* 0x0000b40024247a23 */ /* 0x100fe400000108cc */
[--C-:B------:R-:W-:Y:S02]  /*bf40*/  FFMA.FTZ R34, R34, c[0x0][0x2d0], -R143.reuse ;  /* 0x0000b40022227a23 */ /* 0x100fe4000001088f */
[--C-:B------:R-:W-:Y:S01]  /*bf50*/  FFMA.FTZ R35, R35, c[0x0][0x2d0], -R143.reuse ;  /* 0x0000b40023237a23 */ /* 0x100fe2000001088f */
[----:B------:R5:W-:Y:S01]  /*bf60*/  MUFU.EX2 R203, R28 ;  /* 0x0000001c00cb7308 */ /* 0x000be20000000800 */
[--C-:B------:R-:W-:Y:S02]  /*bf70*/  FFMA.FTZ R40, R40, c[0x0][0x2d0], -R204.reuse ;  /* 0x0000b40028287a23 */ /* 0x100fe400000108cc */
[----:B------:R-:W-:Y:S01]  /*bf80*/  FFMA.FTZ R41, R41, c[0x0][0x2d0], -R204 ;  /* 0x0000b40029297a23 */ /* 0x000fe200000108cc */
[----:B--2---:R-:W-:Y:S01]  /*bf90*/  F2FP.PACK_AB R14, R233, R229 ;  /* 0x000000e5e90e723e */ /* 0x004fe200000000ff */
[----:B---3--:R-:W-:Y:S02]  /*bfa0*/  FADD.FTZ R24, R200, R24 ;  /* 0x00000018c8187221 */ /* 0x008fe40000010000 */
[--C-:B------:R-:W-:Y:S02]  /*bfb0*/  FFMA.FTZ R38, R38, c[0x0][0x2d0], -R143.reuse ;  /* 0x0000b40026267a23 */ /* 0x100fe4000001088f */
[--C-:B------:R-:W-:Y:S01]  /*bfc0*/  FFMA.FTZ R39, R39, c[0x0][0x2d0], -R143.reuse ;  /* 0x0000b40027277a23 */ /* 0x100fe2000001088f */
[----:B------:R-:W-:Y:S01]  /*bfd0*/  MUFU.EX2 R207, R29 ;  /* 0x0000001d00cf7308 */ /* 0x000fe20000000800 */
[--C-:B------:R-:W-:Y:S02]  /*bfe0*/  FFMA.FTZ R42, R42, c[0x0][0x2d0], -R143.reuse ;  /* 0x0000b4002a2a7a23 */ /* 0x100fe4000001088f */
[--C-:B------:R-:W-:Y:S01]  /*bff0*/  FFMA.FTZ R43, R43, c[0x0][0x2d0], -R143.reuse ;  /* 0x0000b4002b2b7a23 */ /* 0x100fe2000001088f */
[----:B----4-:R-:W-:Y:S01]  /*c000*/  F2FP.PACK_AB R13, R222, R200 ;  /* 0x000000c8de0d723e */ /* 0x010fe200000000ff */
[--C-:B------:R-:W-:Y:S02]  /*c010*/  FFMA.FTZ R37, R37, c[0x0][0x2d0], -R204.reuse ;  /* 0x0000b40025257a23 */ /* 0x100fe400000108cc */
[----:B------:R-:W-:Y:S01]  /*c020*/  FFMA.FTZ R48, R48, c[0x0][0x2d0], -R204 ;  /* 0x0000b40030307a23 */ /* 0x000fe200000108cc */
[C---:B-1----:R-:W-:Y:S02]  /*c030*/  HMMA.16816.F32 R108, R148.reuse, R144, R108 ;  /* 0x00000090946c723c */ /* 0x042fe4000000186c */
[----:B------:R-:W-:Y:S01]  /*c040*/  MUFU.EX2 R220, R32 ;  /* 0x0000002000dc7308 */ /* 0x000fe20000000800 */
[--C-:B------:R-:W-:Y:S02]  /*c050*/  FFMA.FTZ R46, R46, c[0x0][0x2d0], -R143.reuse ;  /* 0x0000b4002e2e7a23 */ /* 0x100fe4000001088f */
[--C-:B------:R-:W-:Y:S02]  /*c060*/  FFMA.FTZ R47, R47, c[0x0][0x2d0], -R143.reuse ;  /* 0x0000b4002f2f7a23 */ /* 0x100fe4000001088f */
[----:B-----5:R-:W-:Y:S01]  /*c070*/  FADD.FTZ R28, R222, R24 ;  /* 0x00000018de1c7221 */ /* 0x020fe20000010000 */
[C---:B------:R-:W-:Y:S01]  /*c080*/  HMMA.16816.F32 R112, R148.reuse, R146, R112 ;  /* 0x000000929470723c */ /* 0x040fe20000001870 */
[----:B------:R-:W1:Y:S03]  /*c090*/  LDSM.16.MT88.4 R144, [R3] ;  /* 0x000000000390783b */ /* 0x000e660000004200 */
[----:B------:R2:W-:Y:S10]  /*c0a0*/  MUFU.EX2 R205, R34 ;  /* 0x0000002200cd7308 */ /* 0x0005f40000000800 */
[----:B------:R-:W-:Y:S10]  /*c0b0*/  MUFU.EX2 R40, R40 ;  /* 0x0000002800287308 */ /* 0x000ff40000000800 */
[----:B------:R-:W-:Y:S01]  /*c0c0*/  MUFU.EX2 R41, R41 ;  /* 0x0000002900297308 */ /* 0x000fe20000000800 */
[--C-:B--2---:R-:W-:Y:S02]  /*c0d0*/  FFMA.FTZ R34, R50, c[0x0][0x2d0], -R143.reuse ;  /* 0x0000b40032227a23 */ /* 0x104fe4000001088f */
[----:B------:R-:W-:Y:S07]  /*c0e0*/  FFMA.FTZ R143, R51, c[0x0][0x2d0], -R143 ;  /* 0x0000b400338f7a23 */ /* 0x000fee000001088f */
[----:B------:R-:W-:Y:S01]  /*c0f0*/  MUFU.EX2 R38, R38 ;  /* 0x0000002600267308 */ /* 0x000fe20000000800 */
[C---:B-1----:R-:W-:Y:S09]  /*c100*/  HMMA.16816.F32 R116, R148.reuse, R144, R116 ;  /* 0x000000909474723c */ /* 0x042ff20000001874 */
[----:B------:R-:W-:Y:S01]  /*c110*/  MUFU.EX2 R143, R143 ;  /* 0x0000008f008f7308 */ /* 0x000fe20000000800 */
[C---:B------:R-:W-:Y:S01]  /*c120*/  HMMA.16816.F32 R120, R148.reuse, R146, R120 ;  /* 0x000000929478723c */ /* 0x040fe20000001878 */
[----:B------:R-:W1:Y:S08]  /*c130*/  LDSM.16.MT88.4 R144, [R2+0x3000] ;  /* 0x003000000290783b */ /* 0x000e700000004200 */
[----:B------:R-:W-:Y:S10]  /*c140*/  MUFU.EX2 R39, R39 ;  /* 0x0000002700277308 */ /* 0x000ff40000000800 */
[----:B------:R-:W-:Y:S10]  /*c150*/  MUFU.EX2 R42, R42 ;  /* 0x0000002a002a7308 */ /* 0x000ff40000000800 */
[----:B------:R-:W-:Y:S10]  /*c160*/  MUFU.EX2 R43, R43 ;  /* 0x0000002b002b7308 */ /* 0x000ff40000000800 */
[----:B------:R-:W-:Y:S01]  /*c170*/  MUFU.EX2 R46, R46 ;  /* 0x0000002e002e7308 */ /* 0x000fe20000000800 */
[C---:B-1----:R-:W-:Y:S09]  /*c180*/  HMMA.16816.F32 R124, R148.reuse, R144, R124 ;  /* 0x00000090947c723c */ /* 0x042ff2000000187c */
[----:B------:R-:W-:Y:S01]  /*c190*/  MUFU.EX2 R47, R47 ;  /* 0x0000002f002f7308 */ /* 0x000fe20000000800 */
[C---:B------:R-:W-:Y:S01]  /*c1a0*/  HMMA.16816.F32 R128, R148.reuse, R146, R128 ;  /* 0x000000929480723c */ /* 0x040fe20000001880 */
[----:B------:R-:W1:Y:S08]  /*c1b0*/  LDSM.16.MT88.4 R144, [R142+0x3000] ;  /* 0x003000008e90783b */ /* 0x000e700000004200 */
[----:B------:R-:W-:Y:S01]  /*c1c0*/  MUFU.EX2 R34, R34 ;  /* 0x0000002200227308 */ /* 0x000fe20000000800 */
        /* <DEDUP_REMOVED lines=20> */
[----:B------:R1:W2:Y:S01]  /*c310*/  MUFU.EX2 R148, R18 ;  /* 0x0000001200947308 */ /* 0x0002a20000000800 */
[----:B------:R-:W3:Y:S09]  /*c320*/  LDSM.16.MT88.4 R144, [R2+0x800] ;  /* 0x000800000290783b */ /* 0x000ef20000004200 */
[----:B------:R4:W5:Y:S10]  /*c330*/  MUFU.EX2 R149, R22 ;  /* 0x0000001600957308 */ /* 0x0009740000000800 */
[----:B------:R-:W-:Y:S01]  /*c340*/  MUFU.EX2 R151, R26 ;  /* 0x0000001a00977308 */ /* 0x000fe20000000800 */
[----:B-1----:R-:W1:Y:S01]  /*c350*/  LDSM.16.MT88.4 R16, [R142+0x800] ;  /* 0x000800008e10783b */ /* 0x002e620000004200 */
[C---:B--2---:R-:W-:Y:S01]  /*c360*/  F2FP.PACK_AB R15, R225.reuse, R148 ;  /* 0x00000094e10f723e */ /* 0x044fe200000000ff */
[----:B------:R-:W-:Y:S07]  /*c370*/  FADD.FTZ R32, R148, R28 ;  /* 0x0000001c94207221 */ /* 0x000fee0000010000 */
[----:B------:R-:W2:Y:S01]  /*c380*/  MUFU.EX2 R150, R27 ;  /* 0x0000001b00967308 */ /* 0x000ea20000000800 */
[----:B------:R-:W-:Y:S01]  /*c390*/  FADD.FTZ R32, R225, R32 ;  /* 0x00000020e1207221 */ /* 0x000fe20000010000 */
[----:B----4-:R-:W-:Y:S01]  /*c3a0*/  LDSM.16.MT88.4 R20, [R2+0x1800] ;  /* 0x001800000214783b */ /* 0x010fe20000004200 */
[C---:B---3--:R-:W-:Y:S07]  /*c3b0*/  HMMA.16816.F32 R4, R12.reuse, R144, R4 ;  /* 0x000000900c04723c */ /* 0x048fee0000001804 */
[----:B------:R-:W-:Y:S01]  /*c3c0*/  FFMA.FTZ R144, R45, c[0x0][0x2d0], -R204 ;  /* 0x0000b4002d907a23 */ /* 0x000fe200000108cc */
[C---:B------:R-:W-:Y:S01]  /*c3d0*/  HMMA.16816.F32 R8, R12.reuse, R146, R8 ;  /* 0x000000920c08723c */ /* 0x040fe20000001808 */
[----:B------:R-:W-:Y:S07]  /*c3e0*/  MUFU.EX2 R45, R37 ;  /* 0x00000025002d7308 */ /* 0x000fee0000000800 */
        /* <DEDUP_REMOVED lines=34> */
[----:B------:R-:W-:Y:S01]  /*c610*/  F2FP.PACK_AB R14, R231, R232 ;  /* 0x000000e8e70e723e */ /* 0x000fe200000000ff */
[----:B------:R3:W4:Y:S03]  /*c620*/  MUFU.EX2 R221, R33 ;  /* 0x0000002100dd7308 */ /* 0x0007260000000800 */
[----:B------:R-:W-:Y:S01]  /*c630*/  FADD.FTZ R25, R219, R12 ;  /* 0x0000000cdb197221 */ /* 0x000fe20000010000 */
[----:B------:R-:W-:Y:S02]  /*c640*/  F2FP.PACK_AB R12, R228, R226 ;  /* 0x000000e2e40c723e */ /* 0x000fe400000000ff */
[----:B-----5:R-:W-:Y:S01]  /*c650*/  F2FP.PACK_AB R13, R227, R149 ;  /* 0x00000095e30d723e */ /* 0x020fe200000000ff */
[----:B------:R-:W-:Y:S01]  /*c660*/  FADD.FTZ R25, R234, R25 ;  /* 0x00000019ea197221 */ /* 0x000fe20000010000 */
[----:B--2---:R-:W-:Y:S02]  /*c670*/  F2FP.PACK_AB R15, R150, R151 ;  /* 0x00000097960f723e */ /* 0x004fe400000000ff */
[----:B------:R2:W5:Y:S01]  /*c680*/  MUFU.EX2 R219, R31 ;  /* 0x0000001f00db7308 */ /* 0x0005620000000800 */
[----:B------:R-:W-:Y:S04]  /*c690*/  FADD.FTZ R25, R201, R25 ;  /* 0x00000019c9197221 */ /* 0x000fe80000010000 */
[----:B------:R-:W-:Y:S02]  /*c6a0*/  FADD.FTZ R29, R223, R25 ;  /* 0x00000019df1d7221 */ /* 0x000fe40000010000 */
[----:B------:R-:W-:Y:S03]  /*c6b0*/  LDSM.16.MT88.4 R24, [R2+0x2000] ;  /* 0x002000000218783b */ /* 0x000fe60000004200 */
[----:B------:R4:W4:Y:S01]  /*c6c0*/  MUFU.EX2 R218, R35 ;  /* 0x0000002300da7308 */ /* 0x0009220000000800 */
[----:B---3--:R-:W-:Y:S04]  /*c6d0*/  FADD.FTZ R33, R229, R29 ;  /* 0x0000001de5217221 */ /* 0x008fe80000010000 */
[----:B------:R-:W-:Y:S01]  /*c6e0*/  FADD.FTZ R33, R233, R33 ;  /* 0x00000021e9217221 */ /* 0x000fe20000010000 */
[C---:B-1----:R-:W-:Y:S01]  /*c6f0*/  HMMA.16816.F32 R4, R12.reuse, R16, R4 ;  /* 0x000000100c04723c */ /* 0x042fe20000001804 */
[----:B--2---:R-:W-:Y:S07]  /*c700*/  LDSM.16.MT88.4 R28, [R0+0x2000] ;  /* 0x00200000001c783b */ /* 0x004fee0000004200 */
[C---:B------:R-:W-:Y:S01]  /*c710*/  HMMA.16816.F32 R8, R12.reuse, R18, R8 ;  /* 0x000000120c08723c */ /* 0x040fe20000001808 */
[----:B------:R-:W1:Y:S03]  /*c720*/  LDSM.16.MT88.4 R16, [R142+0x1000] ;  /* 0x001000008e10783b */ /* 0x000e660000004200 */
[--C-:B----4-:R-:W-:Y:S02]  /*c730*/  FFMA.FTZ R35, R44, c[0x0][0x2d0], -R204.reuse ;  /* 0x0000b4002c237a23 */ /* 0x110fe400000108cc */
[----:B------:R-:W2:Y:S01]  /*c740*/  MUFU.EX2 R44, R36 ;  /* 0x00000024002c7308 */ /* 0x000ea20000000800 */
[----:B------:R-:W-:Y:S09]  /*c750*/  FFMA.FTZ R204, R49, c[0x0][0x2d0], -R204 ;  /* 0x0000b40031cc7a23 */ /* 0x000ff200000108cc */
[----:B------:R3:W-:Y:S10]  /*c760*/  MUFU.EX2 R36, R144 ;  /* 0x0000009000247308 */ /* 0x0007f40000000800 */
[----:B------:R-:W-:Y:S10]  /*c770*/  MUFU.EX2 R204, R204 ;  /* 0x000000cc00cc7308 */ /* 0x000ff40000000800 */
[----:B------:R-:W4:Y:S01]  /*c780*/  MUFU.EX2 R37, R35 ;  /* 0x0000002300257308 */ /* 0x000f220000000800 */
[----:B---3--:R-:W-:Y:S01]  /*c790*/  LDSM.16.MT88.4 R144, [R2+0x2800] ;  /* 0x002800000290783b */ /* 0x008fe20000004200 */
[C---:B-1----:R-:W-:Y:S08]  /*c7a0*/  HMMA.16816.F32 R100, R12.reuse, R16, R100 ;  /* 0x000000100c64723c */ /* 0x042ff00000001864 */
[----:B------:R-:W1:Y:S01]  /*c7b0*/  MUFU.EX2 R35, R48 ;  /* 0x0000003000237308 */ /* 0x000e620000000800 */
[C---:B------:R-:W-:Y:S01]  /*c7c0*/  HMMA.16816.F32 R104, R12.reuse, R18, R104 ;  /* 0x000000120c68723c */ /* 0x040fe20000001868 */
[----:B------:R-:W3:Y:S07]  /*c7d0*/  LDSM.16.MT88.4 R16, [R0+0x1000] ;  /* 0x001000000010783b */ /* 0x000eee0000004200 */
[C---:B---3--:R-:W-:Y:S08]  /*c7e0*/  HMMA.16816.F32 R108, R12.reuse, R16, R108 ;  /* 0x000000100c6c723c */ /* 0x048ff0000000186c */
        /* <DEDUP_REMOVED lines=27> */
[----:B------:R-:W-:Y:S01]  /*c9a0*/  HMMA.16816.F32 R96, R12, R18, R96 ;  /* 0x000000120c60723c */ /* 0x000fe20000001860 */
[----:B------:R-:W3:Y:S06]  /*c9b0*/  LDSM.16.MT88.4 R16, [R142+0x1800] ;  /* 0x001800008e10783b */ /* 0x000eec0000004200 */
[----:B------:R-:W-:Y:S02]  /*c9c0*/  F2FP.PACK_AB R12, R207, R203 ;  /* 0x000000cbcf0c723e */ /* 0x000fe400000000ff */
[----:B------:R-:W-:Y:S03]  /*c9d0*/  F2FP.PACK_AB R14, R221, R220 ;  /* 0x000000dcdd0e723e */ /* 0x000fe600000000ff */
[----:B-----5:R-:W-:Y:S02]  /*c9e0*/  F2FP.PACK_AB R13, R219, R202 ;  /* 0x000000cadb0d723e */ /* 0x020fe400000000ff */
[----:B------:R-:W-:Y:S07]  /*c9f0*/  F2FP.PACK_AB R15, R218, R205 ;  /* 0x000000cdda0f723e */ /* 0x000fee00000000ff */
[C---:B------:R-:W-:Y:S08]  /*ca00*/  HMMA.16816.F32 R4, R12.reuse, R20, R4 ;  /* 0x000000140c04723c */ /* 0x040ff00000001804 */
[C---:B------:R-:W-:Y:S01]  /*ca10*/  HMMA.16816.F32 R8, R12.reuse, R22, R8 ;  /* 0x000000160c08723c */ /* 0x040fe20000001808 */
[----:B------:R-:W5:Y:S07]  /*ca20*/  LDSM.16.MT88.4 R20, [R0+0x1800] ;  /* 0x001800000014783b */ /* 0x000f6e0000004200 */
[C---:B---3--:R-:W-:Y:S08]  /*ca30*/  HMMA.16816.F32 R100, R12.reuse, R16, R100 ;  /* 0x000000100c64723c */ /* 0x048ff00000001864 */
[C---:B------:R-:W-:Y:S01]  /*ca40*/  HMMA.16816.F32 R104, R12.reuse, R18, R104 ;  /* 0x000000120c68723c */ /* 0x040fe20000001868 */
[----:B------:R-:W3:Y:S07]  /*ca50*/  LDSM.16.MT88.4 R16, [R3+0x1800] ;  /* 0x001800000310783b */ /* 0x000eee0000004200 */
[C---:B-----5:R-:W-:Y:S08]  /*ca60*/  HMMA.16816.F32 R108, R12.reuse, R20, R108 ;  /* 0x000000140c6c723c */ /* 0x060ff0000000186c */
        /* <DEDUP_REMOVED lines=27> */
[----:B------:R-:W-:Y:S01]  /*cc20*/  HMMA.16816.F32 R96, R12, R18, R96 ;  /* 0x000000120c60723c */ /* 0x000fe20000001860 */
[----:B------:R-:W3:Y:S06]  /*cc30*/  LDSM.16.MT88.4 R16, [R3+0x2000] ;  /* 0x002000000310783b */ /* 0x000eec0000004200 */
[----:B--2---:R-:W-:Y:S02]  /*cc40*/  F2FP.PACK_AB R12, R45, R44 ;  /* 0x0000002c2d0c723e */ /* 0x004fe400000000ff */
[----:B------:R-:W-:Y:S03]  /*cc50*/  F2FP.PACK_AB R14, R41, R40 ;  /* 0x00000028290e723e */ /* 0x000fe600000000ff */
[----:B------:R-:W-:Y:S02]  /*cc60*/  F2FP.PACK_AB R13, R39, R38 ;  /* 0x00000026270d723e */ /* 0x000fe400000000ff */
[----:B------:R-:W-:Y:S07]  /*cc70*/  F2FP.PACK_AB R15, R43, R42 ;  /* 0x0000002a2b0f723e */ /* 0x000fee00000000ff */
[C---:B------:R-:W-:Y:S08]  /*cc80*/  HMMA.16816.F32 R4, R12.reuse, R24, R4 ;  /* 0x000000180c04723c */ /* 0x040ff00000001804 */
[C---:B------:R-:W-:Y:S01]  /*cc90*/  HMMA.16816.F32 R8, R12.reuse, R26, R8 ;  /* 0x0000001a0c08723c */ /* 0x040fe20000001808 */
[----:B------:R-:W2:Y:S07]  /*cca0*/  LDSM.16.MT88.4 R24, [R2+0x5000] ;  /* 0x005000000218783b */ /* 0x000eae0000004200 */
[C---:B-----5:R-:W-:Y:S08]  /*ccb0*/  HMMA.16816.F32 R100, R12.reuse, R20, R100 ;  /* 0x000000140c64723c */ /* 0x060ff00000001864 */
[C---:B------:R-:W-:Y:S01]  /*ccc0*/  HMMA.16816.F32 R104, R12.reuse, R22, R104 ;  /* 0x000000160c68723c */ /* 0x040fe20000001868 */
[----:B------:R-:W5:Y:S07]  /*ccd0*/  LDSM.16.MT88.4 R20, [R142+0x5000] ;  /* 0x005000008e14783b */ /* 0x000f6e0000004200 */
[C---:B------:R-:W-:Y:S08]  /*cce0*/  HMMA.16816.F32 R108, R12.reuse, R28, R108 ;  /* 0x0000001c0c6c723c */ /* 0x040ff0000000186c */
        /* <DEDUP_REMOVED lines=8> */
[C---:B-----5:R-:W-:Y:S08]  /*cd70*/  HMMA.16816.F32 R132, R12.reuse, R20, R132 ;  /* 0x000000140c84723c */ /* 0x060ff00000001884 */
[C---:B------:R-:W-:Y:S01]  /*cd80*/  HMMA.16816.F32 R136, R12.reuse, R22, R136 ;  /* 0x000000160c88723c */ /* 0x040fe20000001888 */
[----:B------:R-:W5:Y:S07]  /*cd90*/  LDSM.16.MT88.4 R20, [R142+0x8000] ;  /* 0x008000008e14783b */ /* 0x000f6e0000004200 */
[C---:B-1----:R-:W-:Y:S08]  /*cda0*/  HMMA.16816.F32 R52, R12.reuse, R28, R52 ;  /* 0x0000001c0c34723c */ /* 0x042ff00000001834 */
[C---:B------:R-:W-:Y:S01]  /*cdb0*/  HMMA.16816.F32 R56, R12.reuse, R30, R56 ;  /* 0x0000001e0c38723c */ /* 0x040fe20000001838 */
[----:B------:R-:W1:Y:S07]  /*cdc0*/  LDSM.16.MT88.4 R28, [R0+0x8000] ;  /* 0x00800000001c783b */ /* 0x000e6e0000004200 */
[C---:B---3--:R-:W-:Y:S08]  /*cdd0*/  HMMA.16816.F32 R60, R12.reuse, R16, R60 ;  /* 0x000000100c3c723c */ /* 0x048ff0000000183c */
[C---:B------:R-:W-:Y:S01]  /*cde0*/  HMMA.16816.F32 R64, R12.reuse, R18, R64 ;  /* 0x000000120c40723c */ /* 0x040fe20000001840 */
[----:B------:R-:W3:Y:S07]  /*cdf0*/  LDSM.16.MT88.4 R16, [R3+0x8000] ;  /* 0x008000000310783b */ /* 0x000eee0000004200 */
[C---:B--2---:R-:W-:Y:S07]  /*ce00*/  HMMA.16816.F32 R68, R12.reuse, R24, R68 ;  /* 0x000000180c44723c */ /* 0x044fee0000001844 */
[----:B------:R-:W-:Y:S01]  /*ce10*/  FADD.FTZ R25, R226, R33 ;  /* 0x00000021e2197221 */ /* 0x000fe20000010000 */
[C---:B------:R-:W-:Y:S04]  /*ce20*/  HMMA.16816.F32 R72, R12.reuse, R26, R72 ;  /* 0x0000001a0c48723c */ /* 0x040fe80000001848 */
[----:B------:R-:W-:Y:S04]  /*ce30*/  FADD.FTZ R24, R149, R32 ;  /* 0x0000002095187221 */ /* 0x000fe80000010000 */
[C---:B-----5:R-:W-:Y:S08]  /*ce40*/  HMMA.16816.F32 R76, R12.reuse, R20, R76 ;  /* 0x000000140c4c723c */ /* 0x060ff0000000184c */
[C---:B------:R-:W-:Y:S01]  /*ce50*/  HMMA.16816.F32 R80, R12.reuse, R22, R80 ;  /* 0x000000160c50723c */ /* 0x040fe20000001850 */
[----:B------:R-:W2:Y:S07]  /*ce60*/  LDSM.16.MT88.4 R20, [R142+0x2800] ;  /* 0x002800008e14783b */ /* 0x000eae0000004200 */
[C---:B-1----:R-:W-:Y:S07]  /*ce70*/  HMMA.16816.F32 R84, R12.reuse, R28, R84 ;  /* 0x0000001c0c54723c */ /* 0x042fee0000001854 */
[----:B------:R-:W-:Y:S01]  /*ce80*/  FADD.FTZ R29, R228, R25 ;  /* 0x00000019e41d7221 */ /* 0x000fe20000010000 */
[C---:B------:R-:W-:Y:S04]  /*ce90*/  HMMA.16816.F32 R88, R12.reuse, R30, R88 ;  /* 0x0000001e0c58723c */ /* 0x040fe80000001858 */
[----:B------:R-:W-:Y:S02]  /*cea0*/  FADD.FTZ R28, R227, R24 ;  /* 0x00000018e31c7221 */ /* 0x000fe40000010000 */
[----:B------:R-:W1:Y:S02]  /*ceb0*/  LDSM.16.MT88.4 R24, [R0+0x2800] ;  /* 0x002800000018783b */ /* 0x000e640000004200 */
[C---:B---3--:R-:W-:Y:S07]  /*cec0*/  HMMA.16816.F32 R92, R12.reuse, R16, R92 ;  /* 0x000000100c5c723c */ /* 0x048fee000000185c */
[----:B------:R-:W-:Y:S01]  /*ced0*/  FADD.FTZ R16, R151, R28 ;  /* 0x0000001c97107221 */ /* 0x000fe20000010000 */
[----:B------:R-:W-:Y:S04]  /*cee0*/  HMMA.16816.F32 R96, R12, R18, R96 ;  /* 0x000000120c60723c */ /* 0x000fe80000001860 */
[----:B------:R-:W-:Y:S02]  /*cef0*/  FADD.FTZ R33, R150, R16 ;  /* 0x0000001096217221 */ /* 0x000fe40000010000 */
[----:B------:R-:W-:Y:S01]  /*cf00*/  FADD.FTZ R17, R232, R29 ;  /* 0x0000001de8117221 */ /* 0x000fe20000010000 */
[----:B----4-:R-:W-:Y:S01]  /*cf10*/  F2FP.PACK_AB R12, R36, R37 ;  /* 0x00000025240c723e */ /* 0x010fe200000000ff */
[----:B------:R-:W-:Y:S01]  /*cf20*/  LDSM.16.MT88.4 R28, [R3+0x5800] ;  /* 0x00580000031c783b */ /* 0x000fe20000004200 */
[----:B------:R-:W-:Y:S03]  /*cf30*/  F2FP.PACK_AB R13, R47, R46 ;  /* 0x0000002e2f0d723e */ /* 0x000fe600000000ff */
[----:B------:R-:W-:Y:S01]  /*cf40*/  F2FP.PACK_AB R14, R204, R35 ;  /* 0x00000023cc0e723e */ /* 0x000fe200000000ff */
[----:B------:R-:W-:Y:S01]  /*cf50*/  FADD.FTZ R32, R231, R17 ;  /* 0x00000011e7207221 */ /* 0x000fe20000010000 */
[----:B------:R-:W-:Y:S02]  /*cf60*/  F2FP.PACK_AB R15, R143, R34 ;  /* 0x000000228f0f723e */ /* 0x000fe400000000ff */
[----:B------:R-:W-:Y:S05]  /*cf70*/  LDSM.16.MT88.4 R16, [R2+0x5800] ;  /* 0x005800000210783b */ /* 0x000fea0000004200 */
[C---:B------:R-:W-:Y:S03]  /*cf80*/  HMMA.16816.F32 R148, R12.reuse, R144, R4 ;  /* 0x000000900c94723c */ /* 0x040fe60000001804 */
[----:B------:R-:W3:Y:S05]  /*cf90*/  LDSM.16.MT88.4 R4, [R3+0x2800] ;  /* 0x002800000304783b */ /* 0x000eea0000004200 */
[C---:B------:R-:W-:Y:S03]  /*cfa0*/  HMMA.16816.F32 R144, R12.reuse, R146, R8 ;  /* 0x000000920c90723c */ /* 0x040fe60000001808 */
[----:B------:R-:W4:Y:S05]  /*cfb0*/  LDSM.16.MT88.4 R8, [R142+0x5800] ;  /* 0x005800008e08783b */ /* 0x000f2a0000004200 */
[C---:B--2---:R-:W-:Y:S08]  /*cfc0*/  HMMA.16816.F32 R100, R12.reuse, R20, R100 ;  /* 0x000000140c64723c */ /* 0x044ff00000001864 */
[C---:B------:R-:W-:Y:S01]  /*cfd0*/  HMMA.16816.F32 R104, R12.reuse, R22, R104 ;  /* 0x000000160c68723c */ /* 0x040fe20000001868 */
[----:B------:R-:W2:Y:S07]  /*cfe0*/  LDSM.16.MT88.4 R20, [R0+0x5800] ;  /* 0x005800000014783b */ /* 0x000eae0000004200 */
[C---:B-1----:R-:W-:Y:S08]  /*cff0*/  HMMA.16816.F32 R108, R12.reuse, R24, R108 ;  /* 0x000000180c6c723c */ /* 0x042ff0000000186c */
[C---:B------:R-:W-:Y:S01]  /*d000*/  HMMA.16816.F32 R112, R12.reuse, R26, R112 ;  /* 0x0000001a0c70723c */ /* 0x040fe20000001870 */
[----:B------:R1:W5:Y:S07]  /*d010*/  LDSM.16.MT88.4 R24, [R2+0x8800] ;  /* 0x008800000218783b */ /* 0x00036e0000004200 */
[C---:B---3--:R-:W-:Y:S08]  /*d020*/  HMMA.16816.F32 R116, R12.reuse, R4, R116 ;  /* 0x000000040c74723c */ /* 0x048ff00000001874 */
[C---:B------:R-:W-:Y:S01]  /*d030*/  HMMA.16816.F32 R120, R12.reuse, R6, R120 ;  /* 0x000000060c78723c */ /* 0x040fe20000001878 */
[----:B------:R-:W3:Y:S07]  /*d040*/  LDSM.16.MT88.4 R4, [R142+0x8800] ;  /* 0x008800008e04783b */ /* 0x000eee0000004200 */
[C---:B------:R-:W-:Y:S07]  /*d050*/  HMMA.16816.F32 R124, R12.reuse, R16, R124 ;  /* 0x000000100c7c723c */ /* 0x040fee000000187c */
[----:B------:R-:W-:Y:S01]  /*d060*/  IADD3 R16, R217, -0x2, RZ ;  /* 0xfffffffed9107810 */ /* 0x000fe20007ffe0ff */
[C---:B------:R-:W-:Y:S03]  /*d070*/  HMMA.16816.F32 R128, R12.reuse, R18, R128 ;  /* 0x000000120c80723c */ /* 0x040fe60000001880 */
[----:B------:R-:W-:Y:S05]  /*d080*/  ISETP.GE.AND P5, PT, R16, R236, PT ;  /* 0x000000ec1000720c */ /* 0x000fea0003fa6270 */
[C---:B----4-:R-:W-:Y:S08]  /*d090*/  HMMA.16816.F32 R132, R12.reuse, R8, R132 ;  /* 0x000000080c84723c */ /* 0x050ff00000001884 */
[C---:B------:R-:W-:Y:S01]  /*d0a0*/  HMMA.16816.F32 R136, R12.reuse, R10, R136 ;  /* 0x0000000a0c88723c */ /* 0x040fe20000001888 */
[----:B------:R4:W3:Y:S02]  /*d0b0*/  LDSM.16.MT88.4 R8, [R0+0x8800] ;  /* 0x008800000008783b */ /* 0x0008e40000004200 */
[----:B------:R-:W-:Y:S02]  /*d0c0*/  @P5 ISETP.GE.AND P2, PT, R240, c[0x0][0x1d4], PT ;  /* 0x00007500f0005a0c */ /* 0x000fe40003f46270 */
[----:B-1----:R-:W-:Y:S02]  /*d0d0*/  @P5 SHF.R.S32.HI R2, RZ, 0x1f, R16 ;  /* 0x0000001fff025819 */ /* 0x002fe40000011410 */
[----:B------:R-:W-:Y:S01]  /*d0e0*/  @P5 ISETP.GE.AND P1, PT, R239, c[0x0][0x1d4], PT ;  /* 0x00007500ef005a0c */ /* 0x000fe20003f26270 */
[C---:B--2---:R-:W-:Y:S04]  /*d0f0*/  HMMA.16816.F32 R52, R12.reuse, R20, R52 ;  /* 0x000000140c34723c */ /* 0x044fe80000001834 */
[----:B------:R-:W-:Y:S03]  /*d100*/  @P5 IMAD R2, R2, c[0x0][0x1e0], RZ ;  /* 0x0000780002025a24 */ /* 0x000fe600078e02ff */
[----:B------:R-:W-:Y:S01]  /*d110*/  @P5 MOV R20, R244 ;  /* 0x000000f400145202 */ /* 0x000fe20000000f00 */
[C---:B------:R-:W-:Y:S04]  /*d120*/  HMMA.16816.F32 R56, R12.reuse, R22, R56 ;  /* 0x000000160c38723c */ /* 0x040fe80000001838 */
[----:B------:R-:W-:Y:S03]  /*d130*/  @P5 MOV R21, R243 ;  /* 0x000000f300155202 */ /* 0x000fe60000000f00 */
[----:B------:R-:W-:Y:S01]  /*d140*/  FADD.FTZ R23, R202, R33 ;  /* 0x00000021ca177221 */ /* 0x000fe20000010000 */
[C---:B------:R-:W-:Y:S04]  /*d150*/  HMMA.16816.F32 R60, R12.reuse, R28, R60 ;  /* 0x0000001c0c3c723c */ /* 0x040fe8000000183c */
[C---:B----4-:R-:W-:Y:S02]  /*d160*/  @P5 IMAD R0, R16.reuse, c[0x0][0x1e4], R2 ;  /* 0x0000790010005a24 */ /* 0x050fe400078e0202 */
[----:B------:R-:W-:Y:S02]  /*d170*/  @P5 IMAD.WIDE.U32 R16, R16, c[0x0][0x1e0], RZ ;  /* 0x0000780010105a25 */ /* 0x000fe400078e00ff */
[C---:B------:R-:W-:Y:S04]  /*d180*/  HMMA.16816.F32 R64, R12.reuse, R30, R64 ;  /* 0x0000001e0c40723c */ /* 0x040fe80000001840 */
[----:B------:R-:W-:Y:S01]  /*d190*/  @P5 IADD3 R0, R17, R0, RZ ;  /* 0x0000000011005210 */ /* 0x000fe20007ffe0ff */
[----:B------:R-:W-:Y:S02]  /*d1a0*/  @P5 IMAD.WIDE.U32 R20, R16, 0x60, R20 ;  /* 0x0000006010145825 */ /* 0x000fe400078e0014 */
[----:B------:R1:W2:Y:S01]  /*d1b0*/  LDSM.16.MT88.4 R16, [R3+0x8800] ;  /* 0x008800000310783b */ /* 0x0002a20000004200 */
[C---:B-----5:R-:W-:Y:S04]  /*d1c0*/  HMMA.16816.F32 R68, R12.reuse, R24, R68 ;  /* 0x000000180c44723c */ /* 0x060fe80000001844 */
[----:B------:R-:W-:Y:S02]  /*d1d0*/  @P5 IMAD R0, R0, 0x60, RZ ;  /* 0x0000006000005824 */ /* 0x000fe400078e02ff */
[----:B------:R-:W-:Y:S02]  /*d1e0*/  FADD.FTZ R2, R203, R32 ;  /* 0x00000020cb027221 */ /* 0x000fe40000010000 */
[C---:B------:R-:W-:Y:S04]  /*d1f0*/  HMMA.16816.F32 R72, R12.reuse, R26, R72 ;  /* 0x0000001a0c48723c */ /* 0x040fe80000001848 */
[----:B------:R-:W-:Y:S01]  /*d200*/  FADD.FTZ R22, R207, R2 ;  /* 0x00000002cf167221 */ /* 0x000fe20000010000 */
[----:B------:R-:W-:Y:S01]  /*d210*/  @P5 IADD3 R2, R21, R0, RZ ;  /* 0x0000000015025210 */ /* 0x000fe20007ffe0ff */
[----:B------:R-:W-:Y:S02]  /*d220*/  FADD.FTZ R0, R219, R23 ;  /* 0x00000017db007221 */ /* 0x000fe40000010000 */
[C---:B---3--:R-:W-:Y:S01]  /*d230*/  HMMA.16816.F32 R76, R12.reuse, R4, R76 ;  /* 0x000000040c4c723c */ /* 0x048fe2000000184c */
[----:B-1----:R-:W-:Y:S06]  /*d240*/  @P5 MOV R3, c[0x0][0x1e0] ;  /* 0x0000780000035a02 */ /* 0x002fec0000000f00 */
[C---:B------:R-:W-:Y:S01]  /*d250*/  @P5 LEA R4, P0, R20.reuse, c[0x0][0x1c8], 0x1 ;  /* 0x0000720014045a11 */ /* 0x040fe200078008ff */
[C---:B------:R-:W-:Y:S04]  /*d260*/  HMMA.16816.F32 R80, R12.reuse, R6, R80 ;  /* 0x000000060c50723c */ /* 0x040fe80000001850 */
[----:B------:R-:W-:Y:S01]  /*d270*/  @P5 LEA.HI.X R5, R20, c[0x0][0x1cc], R2, 0x1, P0 ;  /* 0x0000730014055a11 */ /* 0x000fe200000f0c02 */
[----:B------:R-:W-:Y:S01]  /*d280*/  FADD.FTZ R20, R205, R0 ;  /* 0x00000000cd147221 */ /* 0x000fe20000010000 */
[----:B------:R-:W-:Y:S01]  /*d290*/  IADD3 R0, R242, 0x1, RZ ;  /* 0x00000001f2007810 */ /* 0x000fe20007ffe0ff */
[----:B------:R-:W-:Y:S01]  /*d2a0*/  FADD.FTZ R2, R220, R22 ;  /* 0x00000016dc027221 */ /* 0x000fe20000010000 */
[----:B------:R-:W-:Y:S01]  /*d2b0*/  @P5 ISETP.GE.AND P0, PT, R238, c[0x0][0x1d4], PT ;  /* 0x00007500ee005a0c */ /* 0x000fe20003f06270 */
[----:B------:R-:W-:Y:S03]  /*d2c0*/  FADD.FTZ R7, R218, R20 ;  /* 0x00000014da077221 */ /* 0x000fe60000010000 */
[----:B------:R-:W-:Y:S01]  /*d2d0*/  SEL R0, R0, RZ, !P3 ;  /* 0x000000ff00007207 */ /* 0x000fe20005800000 */
[C---:B------:R-:W-:Y:S01]  /*d2e0*/  HMMA.16816.F32 R84, R12.reuse, R8, R84 ;  /* 0x000000080c54723c */ /* 0x040fe20000001854 */
[----:B------:R-:W-:Y:S02]  /*d2f0*/  @P5 MOV R6, 0x6 ;  /* 0x0000000600065802 */ /* 0x000fe40000000f00 */
[----:B------:R-:W-:Y:S01]  /*d300*/  FADD.FTZ R2, R221, R2 ;  /* 0x00000002dd027221 */ /* 0x000fe20000010000 */
[----:B------:R1:W-:Y:S01]  /*d310*/  STL [R1+0x4], R0 ;  /* 0x0000040001007387 */ /* 0x0003e20000100800 */
[----:B------:R-:W-:Y:S01]  /*d320*/  FADD.FTZ R7, R38, R7 ;  /* 0x0000000726077221 */ /* 0x000fe20000010000 */
[C---:B------:R-:W-:Y:S01]  /*d330*/  @P5 SHF.L.U64.HI R6, R3.reuse, R6, c[0x0][0x1e4] ;  /* 0x0000790003065619 */ /* 0x040fe20000010206 */
[----:B------:R-:W-:Y:S01]  /*d340*/  FADD.FTZ R20, R44, R2 ;  /* 0x000000022c147221 */ /* 0x000fe20000010000 */
[----:B------:R-:W-:Y:S01]  /*d350*/  @P5 SHF.L.U32 R3, R3, 0x6, RZ ;  /* 0x0000000603035819 */ /* 0x000fe200000006ff */
[----:B------:R-:W-:Y:S01]  /*d360*/  FADD.FTZ R8, R39, R7 ;  /* 0x0000000727087221 */ /* 0x000fe20000010000 */
[C---:B------:R-:W-:Y:S03]  /*d370*/  HMMA.16816.F32 R88, R12.reuse, R10, R88 ;  /* 0x0000000a0c58723c */ /* 0x040fe60000001858 */
[----:B------:R-:W-:Y:S01]  /*d380*/  @P5 IADD3 R2, P4, R3, R4, RZ ;  /* 0x0000000403025210 */ /* 0x000fe20007f9e0ff */
[----:B------:R-:W-:Y:S04]  /*d390*/  FADD.FTZ R20, R45, R20 ;  /* 0x000000142d147221 */ /* 0x000fe80000010000 */
[----:B------:R-:W-:Y:S01]  /*d3a0*/  FADD.FTZ R7, R40, R20 ;  /* 0x0000001428077221 */ /* 0x000fe20000010000 */
[C---:B--2---:R-:W-:Y:S08]  /*d3b0*/  HMMA.16816.F32 R92, R12.reuse, R16, R92 ;  /* 0x000000100c5c723c */ /* 0x044ff0000000185c */
[----:B------:R-:W-:Y:S04]  /*d3c0*/  HMMA.16816.F32 R96, R12, R18, R96 ;  /* 0x000000120c60723c */ /* 0x000fe80000001860 */
[----:B-1----:R-:W-:Y:S05]  /*d3d0*/  @P5 IMAD R0, R0, 0x9000, R237 ;  /* 0x0000900000005824 */ /* 0x002fea00078e02ed */
[----:B------:R-:W-:Y:S01]  /*d3e0*/  @!PT LDS RZ, [RZ] ;  /* 0x00000000fffff984 */ /* 0x000fe20000000800 */
[----:B------:R-:W-:Y:S01]  /*d3f0*/  @!PT LDS RZ, [RZ] ;  /* 0x00000000fffff984 */ /* 0x000fe20000000800 */
[----:B------:R-:W-:Y:S01]  /*d400*/  @!PT LDS RZ, [RZ] ;  /* 0x00000000fffff984 */ /* 0x000fe20000000800 */
[----:B------:R1:W-:Y:S08]  /*d410*/  @P5 LDGSTS.E.BYPASS.LTC128B.128 [R0], [R4.64], !P2 ;  /* 0x0000000004005fae */ /* 0x0003f0000d101d46 */
[----:B------:R1:W-:Y:S08]  /*d420*/  @P5 LDGSTS.E.BYPASS.LTC128B.128 [R0+0x3000], [R4.64+0x80], !P1 ;  /* 0x0300008004005fae */ /* 0x0003f0000c901d46 */
[----:B------:R1:W-:Y:S02]  /*d430*/  @P5 LDGSTS.E.BYPASS.LTC128B.128 [R0+0x6000], [R4.64+0x100], !P0 ;  /* 0x0600010004005fae */ /* 0x0003e4000c101d46 */
[----:B-1----:R-:W-:Y:S02]  /*d440*/  @P5 IADD3 R4, P3, R3, R2, RZ ;  /* 0x0000000203045210 */ /* 0x002fe40007f7e0ff */
[C---:B------:R-:W-:Y:S04]  /*d450*/  @P5 IADD3.X R3, R6.reuse, R5, RZ, P4, !PT ;  /* 0x0000000506035210 */ /* 0x040fe800027fe4ff */
[----:B------:R-:W-:Y:S01]  /*d460*/  @P5 IADD3.X R5, R6, R3, RZ, P3, !PT ;  /* 0x0000000306055210 */ /* 0x000fe20001ffe4ff */
[----:B------:R1:W-:Y:S08]  /*d470*/  @P5 LDGSTS.E.BYPASS.LTC128B.128 [R0+0x1000], [R2.64], !P2 ;  /* 0x0100000002005fae */ /* 0x0003f0000d101d46 */
[----:B------:R1:W-:Y:S08]  /*d480*/  @P5 LDGSTS.E.BYPASS.LTC128B.128 [R0+0x4000], [R2.64+0x80], !P1 ;  /* 0x0400008002005fae */ /* 0x0003f0000c901d46 */
[----:B------:R1:W-:Y:S08]  /*d490*/  @P5 LDGSTS.E.BYPASS.LTC128B.128 [R0+0x7000], [R2.64+0x100], !P0 ;  /* 0x0700010002005fae */ /* 0x0003f0000c101d46 */
[----:B------:R2:W-:Y:S08]  /*d4a0*/  @P5 LDGSTS.E.BYPASS.LTC128B.128 [R0+0x2000], [R4.64], !P2 ;  /* 0x0200000004005fae */ /* 0x0005f0000d101d46 */
[----:B------:R2:W-:Y:S01]  /*d4b0*/  @P5 LDGSTS.E.BYPASS.LTC128B.128 [R0+0x5000], [R4.64+0x80], !P1 ;  /* 0x0500008004005fae */ /* 0x0005e2000c901d46 */
[C---:B------:R-:W-:Y:S02]  /*d4c0*/  ISETP.GE.AND P1, PT, R206.reuse, 0x1, PT ;  /* 0x00000001ce00780c */ /* 0x040fe40003f26270 */
[----:B------:R-:W-:Y:S04]  /*d4d0*/  IADD3 R206, R206, 0x1, RZ ;  /* 0x00000001cece7810 */ /* 0x000fe80007ffe0ff */
[----:B------:R-:W-:Y:S01]  /*d4e0*/  SEL R206, R206, RZ, !P1 ;  /* 0x000000ffcece7207 */ /* 0x000fe20004800000 */
[----:B------:R2:W-:Y:S01]  /*d4f0*/  @P5 LDGSTS.E.BYPASS.LTC128B.128 [R0+0x8000], [R4.64+0x100], !P0 ;  /* 0x0800010004005fae */ /* 0x0005e2000c101d46 */
[----:B------:R-:W-:Y:S01]  /*d500*/  ISETP.GE.AND P0, PT, R236, R217, PT ;  /* 0x000000d9ec00720c */ /* 0x000fe20003f06270 */
[----:B-1----:R-:W-:Y:S01]  /*d510*/  FADD.FTZ R3, R42, R8 ;  /* 0x000000082a037221 */ /* 0x002fe20000010000 */
[----:B------:R-:W-:Y:S01]  /*d520*/  MOV R217, R235 ;  /* 0x000000eb00d97202 */ /* 0x000fe20000000f00 */
[----:B------:R-:W-:Y:S04]  /*d530*/  FADD.FTZ R2, R41, R7 ;  /* 0x0000000729027221 */ /* 0x000fe80000010000 */
[----:B------:R-:W0:Y:S01]  /*d540*/  LDGDEPBAR ;  /* 0x00000000000079af */ /* 0x000e220000000000 */
[----:B------:R-:W-:Y:S04]  /*d550*/  FADD.FTZ R2, R37, R2 ;  /* 0x0000000225027221 */ /* 0x000fe80000010000 */
[----:B------:R-:W-:Y:S04]  /*d560*/  FADD.FTZ R2, R36, R2 ;  /* 0x0000000224027221 */ /* 0x000fe80000010000 */
[----:B------:R-:W-:Y:S04]  /*d570*/  FADD.FTZ R2, R35, R2 ;  /* 0x0000000223027221 */ /* 0x000fe80000010000 */
[----:B------:R-:W-:Y:S05]  /*d580*/  FADD.FTZ R2, R204, R2 ;  /* 0x00000002cc027221 */ /* 0x000fea0000010000 */
[----:B------:R-:W-:Y:S01]  /*d590*/  STL [R1+0x8], R2 ;  /* 0x0000080201007387 */ /* 0x000fe20000100800 */
[----:B--2---:R-:W-:Y:S01]  /*d5a0*/  FADD.FTZ R0, R43, R3 ;  /* 0x000000032b007221 */ /* 0x004fe20000010000 */
[----:B------:R-:W-:Y:S03]  /*d5b0*/  MOV R3, R140 ;  /* 0x0000008c00037202 */ /* 0x000fe60000000f00 */
[----:B------:R-:W-:Y:S04]  /*d5c0*/  FADD.FTZ R0, R46, R0 ;  /* 0x000000002e007221 */ /* 0x000fe80000010000 */
[----:B------:R-:W-:Y:S04]  /*d5d0*/  FADD.FTZ R0, R47, R0 ;  /* 0x000000002f007221 */ /* 0x000fe80000010000 */
[----:B------:R-:W-:Y:S04]  /*d5e0*/  FADD.FTZ R0, R34, R0 ;  /* 0x0000000022007221 */ /* 0x000fe80000010000 */
[----:B------:R-:W-:Y:S05]  /*d5f0*/  FADD.FTZ R0, R143, R0 ;  /* 0x000000008f007221 */ /* 0x000fea0000010000 */
[----:B------:R1:W-:Y:S02]  /*d600*/  STL [R1+0xc], R0 ;  /* 0x00000c0001007387 */ /* 0x0003e40000100800 */
[----:B-1----:R-:W-:Y:S01]  /*d610*/  MOV R0, R141 ;  /* 0x0000008d00007202 */ /* 0x002fe20000000f00 */
[----:B------:R-:W-:-:S05]  /*d620*/  @!P0 BRA `(.L_x_2077) ;  /* 0xffffc8e000008947 */ /* 0x000fca000383ffff */
.L_x_2076:
[----:B------:R-:W-:Y:S02]  /*d630*/  MOV R7, 0x1f ;  /* 0x0000001f00077802 */ /* 0x000fe40000000f00 */
[----:B------:R-:W-:Y:S01]  /*d640*/  MOV R6, 0xffffffff ;  /* 0xffffffff00067802 */ /* 0x000fe20000000f00 */
[----:B------:R-:W-:Y:S05]  /*d650*/  BRA.DIV ~URZ, `(.L_x_2078) ;  /* 0x000023527f007947 */ /* 0x000fea000b800000 */
[----:B------:R-:W2:Y:S04]  /*d660*/  LDL R2, [R1+0x8] ;  /* 0x0000080001027983 */ /* 0x000ea80000100800 */
[----:B--2---:R1:W2:Y:S02]  /*d670*/  SHFL.BFLY PT, R0, R2, 0x2, 0x1f ;  /* 0x0c401f0002007f89 */ /* 0x0042a400000e0000 */
.L_x_2092:
        /* <DEDUP_REMOVED lines=9> */
.L_x_2093:
        /* <DEDUP_REMOVED lines=117> */
.L_x_2067:
        /* <DEDUP_REMOVED lines=19> */
.L_x_2081:
[----:B--2---:R-:W-:Y:S05]  /*df90*/  BSYNC B0 ;  /* 0x0000000000007941 */ /* 0x004fea0003800000 */
.L_x_2080:
[----:B------:R-:W-:Y:S01]  /*dfa0*/  PRMT R0, R0, 0x9910, RZ ;  /* 0x0000991000007816 */ /* 0x000fe200000000ff */
[----:B------:R-:W-:Y:S01]  /*dfb0*/  BSSY B1, `(.L_x_2082) ;  /* 0x000018b000017945 */ /* 0x000fe20003800000 */
[----:B-----5:R-:W-:Y:S01]  /*dfc0*/  IMAD.MOV.U32 R51, RZ, RZ, R7 ;  /* 0x000000ffff337224 */ /* 0x020fe200078e0007 */
[----:B------:R-:W-:Y:S01]  /*dfd0*/  MOV R141, 0x1f ;  /* 0x0000001f008d7802 */ /* 0x000fe20000000f00 */
[----:B------:R-:W-:Y:S01]  /*dfe0*/  IMAD.MOV.U32 R142, RZ, RZ, RZ ;  /* 0x000000ffff8e7224 */ /* 0x000fe200078e00ff */
[----:B------:R-:W-:Y:S01]  /*dff0*/  ISETP.NE.AND P0, PT, R0, RZ, PT ;  /* 0x000000ff0000720c */ /* 0x000fe20003f05270 */
[----:B-1----:R-:W-:-:S12]  /*e000*/  IMAD.MOV.U32 R140, RZ, RZ, -0x1 ;  /* 0xffffffffff8c7424 */ /* 0x002fd800078e00ff */
        /* <DEDUP_REMOVED lines=8> */
[----:B------:R-:W-:Y:S05]  /*e090*/  CALL.REL.NOINC `($__internal_43_$__cuda_sm70_shflsync_idx_p) ;  /* 0x00001b1000007944 */ /* 0x000fea0003c00000 */
.L_x_2084:
[----:B------:R-:W3:Y:S04]  /*e0a0*/  LDL R7, [R1+0x8c] ;  /* 0x00008c0001077983 */ /* 0x000ee80000100800 */
[----:B------:R-:W4:Y:S04]  /*e0b0*/  LDL.LU R6, [R1+0x58] ;  /* 0x0000580001067983 */ /* 0x000f280000300800 */
[----:B--2---:R-:W2:Y:S04]  /*e0c0*/  LDL.LU R12, [R1+0x5c] ;  /* 0x00005c00010c7983 */ /* 0x004ea80000300800 */
[----:B------:R-:W2:Y:S04]  /*e0d0*/  LDL.LU R18, [R1+0x60] ;  /* 0x0000600001127983 */ /* 0x000ea80000300800 */
[----:B------:R-:W3:Y:S01]  /*e0e0*/  LDL.LU R20, [R1+0x64] ;  /* 0x0000640001147983 */ /* 0x000ee20000300800 */
[----:B------:R-:W-:-:S03]  /*e0f0*/  IMAD.MOV.U32 R5, RZ, RZ, 0x1 ;  /* 0x00000001ff057424 */ /* 0x000fc600078e00ff */
[----:B------:R-:W3:Y:S02]  /*e100*/  LDL R19, [R1+0x94] ;  /* 0x0000940001137983 */ /* 0x000ee40000100800 */
[----:B------:R-:W-:Y:S02]  /*e110*/  ISETP.NE.AND P1, PT, R5, c[0x0][0x4e8], PT ;  /* 0x00013a0005007a0c */ /* 0x000fe40003f25270 */
[----:B------:R-:W3:Y:S04]  /*e120*/  LDL R157, [R1+0x38] ;  /* 0x00003800019d7983 */ /* 0x000ee80000100800 */
[----:B------:R1:W5:Y:S04]  /*e130*/  LDL R156, [R1+0x88] ;  /* 0x00008800019c7983 */ /* 0x0003680000100800 */
[----:B------:R1:W5:Y:S04]  /*e140*/  LDL R155, [R1+0x7c] ;  /* 0x00007c00019b7983 */ /* 0x0003680000100800 */
[----:B------:R1:W5:Y:S04]  /*e150*/  LDL R154, [R1+0x84] ;  /* 0x00008400019a7983 */ /* 0x0003680000100800 */
[----:B------:R1:W5:Y:S04]  /*e160*/  LDL R153, [R1+0x78] ;  /* 0x0000780001997983 */ /* 0x0003680000100800 */
        /* <DEDUP_REMOVED lines=10> */
[----:B------:R-:W-:Y:S01]  /*e210*/  IMAD R5, R0, c[0x0][0x438], RZ ;  /* 0x00010e0000057a24 */ /* 0x000fe200078e02ff */
[----:B--2---:R-:W-:Y:S01]  /*e220*/  SHF.R.S32.HI R0, RZ, 0x1f, R12 ;  /* 0x0000001fff007819 */ /* 0x004fe2000001140c */
[C---:B------:R-:W-:Y:S01]  /*e230*/  IMAD R4, R6.reuse, c[0x0][0x4d4], R4 ;  /* 0x0001350006047a24 */ /* 0x040fe200078e0204 */
[----:B------:R-:W-:Y:S01]  /*e240*/  SHF.R.S32.HI R11, RZ, 0x1f, R18 ;  /* 0x0000001fff0b7819 */ /* 0x000fe20000011412 */
[----:B------:R-:W-:Y:S02]  /*e250*/  IMAD R8, R6, c[0x0][0x43c], R5 ;  /* 0x00010f0006087a24 */ /* 0x000fe400078e0205 */
[----:B---3--:R-:W-:Y:S02]  /*e260*/  IMAD.IADD R7, R7, 0x1, R20 ;  /* 0x0000000107077824 */ /* 0x008fe400078e0214 */
[----:B------:R-:W-:-:S02]  /*e270*/  IMAD.IADD R3, R3, 0x1, R4 ;  /* 0x0000000103037824 */ /* 0x000fc400078e0204 */
[----:B------:R-:W-:-:S04]  /*e280*/  @P1 IMAD.HI.U32 R10, R7, c[0x0][0x4ec], RZ ;  /* 0x00013b00070a1a27 */ /* 0x000fc800078e00ff */
[----:B------:R-:W-:Y:S02]  /*e290*/  IMAD R9, R0, c[0x0][0x4d8], RZ ;  /* 0x0001360000097a24 */ /* 0x000fe400078e02ff */
[----:B------:R-:W-:-:S04]  /*e2a0*/  IMAD.WIDE.U32 R4, R6, c[0x0][0x438], RZ ;  /* 0x00010e0006047a25 */ /* 0x000fc800078e00ff */
[----:B------:R-:W-:Y:S01]  /*e2b0*/  IMAD.MOV.U32 R6, RZ, RZ, R7 ;  /* 0x000000ffff067224 */ /* 0x000fe200078e0007 */
[----:B------:R-:W-:Y:S01]  /*e2c0*/  @P1 SHF.R.U32.HI R6, RZ, c[0x0][0x4f0], R10 ;  /* 0x00013c00ff061a19 */ /* 0x000fe2000001160a */
[C---:B------:R-:W-:Y:S02]  /*e2d0*/  IMAD R9, R12.reuse, c[0x0][0x4dc], R9 ;  /* 0x000137000c097a24 */ /* 0x040fe400078e0209 */
[----:B------:R-:W-:-:S04]  /*e2e0*/  IMAD.WIDE.U32 R2, R12, c[0x0][0x4d8], R2 ;  /* 0x000136000c027a25 */ /* 0x000fc800078e0002 */
[----:B------:R-:W-:Y:S02]  /*e2f0*/  IMAD.IADD R5, R5, 0x1, R8 ;  /* 0x0000000105057824 */ /* 0x000fe400078e0208 */
[----:B------:R-:W-:Y:S02]  /*e300*/  IMAD R0, R0, c[0x0][0x440], RZ ;  /* 0x0001100000007a24 */ /* 0x000fe400078e02ff */
[----:B------:R-:W-:Y:S02]  /*e310*/  IMAD.IADD R3, R3, 0x1, R9 ;  /* 0x0000000103037824 */ /* 0x000fe400078e0209 */
[----:B------:R-:W-:Y:S02]  /*e320*/  IMAD.MOV R10, RZ, RZ, -R6 ;  /* 0x000000ffff0a7224 */ /* 0x000fe400078e0a06 */
[C---:B------:R-:W-:Y:S02]  /*e330*/  IMAD R15, R12.reuse, c[0x0][0x444], R0 ;  /* 0x000111000c0f7a24 */ /* 0x040fe400078e0200 */
[----:B------:R-:W-:-:S04]  /*e340*/  IMAD.WIDE.U32 R8, R12, c[0x0][0x440], R4 ;  /* 0x000110000c087a25 */ /* 0x000fc800078e0004 */
[----:B------:R-:W-:Y:S02]  /*e350*/  IMAD R12, R11, c[0x0][0x4e0], RZ ;  /* 0x000138000b0c7a24 */ /* 0x000fe400078e02ff */
[----:B------:R-:W-:Y:S02]  /*e360*/  IMAD R10, R10, c[0x0][0x4e8], R7 ;  /* 0x00013a000a0a7a24 */ /* 0x000fe400078e0207 */
[C---:B------:R-:W-:Y:S01]  /*e370*/  IMAD.WIDE.U32 R4, R18.reuse, c[0x0][0x4e0], R2 ;  /* 0x0001380012047a25 */ /* 0x040fe200078e0002 */
[----:B------:R-:W-:Y:S02]  /*e380*/  SHF.R.S32.HI R13, RZ, 0x1f, R6 ;  /* 0x0000001fff0d7819 */ /* 0x000fe40000011406 */
[----:B------:R-:W-:Y:S01]  /*e390*/  SHF.R.S32.HI R14, RZ, 0x1f, R10 ;  /* 0x0000001fff0e7819 */ /* 0x000fe2000001140a */
[----:B------:R-:W-:Y:S01]  /*e3a0*/  IMAD R12, R18, c[0x0][0x4e4], R12 ;  /* 0x00013900120c7a24 */ /* 0x000fe200078e020c */
[----:B------:R-:W-:Y:S01]  /*e3b0*/  IADD3 R4, P0, R6, R4, RZ ;  /* 0x0000000406047210 */ /* 0x000fe20007f1e0ff */
[----:B------:R-:W-:-:S03]  /*e3c0*/  @P1 IMAD.HI.U32 R2, R7, c[0x0][0x4ec], RZ ;  /* 0x00013b0007021a27 */ /* 0x000fc600078e00ff */
[----:B------:R-:W-:Y:S01]  /*e3d0*/  IADD3.X R5, R13, R5, R12, P0, !PT ;  /* 0x000000050d057210 */ /* 0x000fe200007fe40c */
[----:B------:R-:W-:Y:S01]  /*e3e0*/  IMAD.MOV.U32 R0, RZ, RZ, R7 ;  /* 0x000000ffff007224 */ /* 0x000fe200078e0007 */
[----:B------:R-:W-:Y:S01]  /*e3f0*/  @P1 SHF.R.U32.HI R0, RZ, c[0x0][0x4f0], R2 ;  /* 0x00013c00ff001a19 */ /* 0x000fe20000011602 */
[----:B------:R-:W-:Y:S02]  /*e400*/  IMAD R6, R14, c[0x0][0x4c8], RZ ;  /* 0x000132000e067a24 */ /* 0x000fe400078e02ff */
[----:B------:R-:W-:Y:S02]  /*e410*/  IMAD.IADD R3, R9, 0x1, R15 ;  /* 0x0000000109037824 */ /* 0x000fe400078e020f */
[----:B------:R-:W-:Y:S02]  /*e420*/  IMAD R11, R11, c[0x0][0x448], RZ ;  /* 0x000112000b0b7a24 */ /* 0x000fe400078e02ff */
[----:B------:R-:W-:Y:S02]  /*e430*/  IMAD.MOV.U32 R2, RZ, RZ, R8 ;  /* 0x000000ffff027224 */ /* 0x000fe400078e0008 */
[----:B------:R-:W-:-:S02]  /*e440*/  IMAD R6, R10, c[0x0][0x4cc], R6 ;  /* 0x000133000a067a24 */ /* 0x000fc400078e0206 */
[----:B------:R-:W-:Y:S01]  /*e450*/  IMAD.WIDE.U32 R4, R10, c[0x0][0x4c8], R4 ;  /* 0x000132000a047a25 */ /* 0x000fe200078e0004 */
[----:B------:R-:W-:-:S03]  /*e460*/  SHF.R.S32.HI R10, RZ, 0x1f, R0 ;  /* 0x0000001fff0a7819 */ /* 0x000fc60000011400 */
[C---:B------:R-:W-:Y:S02]  /*e470*/  IMAD R11, R18.reuse, c[0x0][0x44c], R11 ;  /* 0x00011300120b7a24 */ /* 0x040fe400078e020b */
[----:B------:R-:W-:Y:S01]  /*e480*/  IMAD.WIDE.U32 R2, R18, c[0x0][0x448], R2 ;  /* 0x0001120012027a25 */ /* 0x000fe200078e0002 */
[----:B-1----:R-:W-:Y:S02]  /*e490*/  SHF.R.S32.HI R18, RZ, 0x1f, R21 ;  /* 0x0000001fff127819 */ /* 0x002fe40000011415 */
[----:B------:R-:W-:Y:S01]  /*e4a0*/  LEA R8, P0, R4, c[0x0][0x4a8], 0x2 ;  /* 0x00012a0004087a11 */ /* 0x000fe200078010ff */
[----:B------:R-:W-:Y:S01]  /*e4b0*/  IMAD.IADD R5, R5, 0x1, R6 ;  /* 0x0000000105057824 */ /* 0x000fe200078e0206 */
[----:B------:R-:W-:Y:S01]  /*e4c0*/  LEA.HI R18, R18, R21, RZ, 0x5 ;  /* 0x0000001512127211 */ /* 0x000fe200078f28ff */
[----:B------:R-:W-:Y:S02]  /*e4d0*/  IMAD.MOV R9, RZ, RZ, -R0 ;  /* 0x000000ffff097224 */ /* 0x000fe400078e0a00 */
[----:B------:R-:W-:Y:S01]  /*e4e0*/  IMAD R6, R10, c[0x0][0x430], RZ ;  /* 0x00010c000a067a24 */ /* 0x000fe200078e02ff */
[----:B------:R-:W-:Y:S01]  /*e4f0*/  LEA.HI.X R5, R4, c[0x0][0x4ac], R5, 0x2, P0 ;  /* 0x00012b0004057a11 */ /* 0x000fe200000f1405 */
[----:B------:R-:W-:Y:S01]  /*e500*/  IMAD R9, R9, c[0x0][0x4e8], R7 ;  /* 0x00013a0009097a24 */ /* 0x000fe200078e0207 */
[----:B------:R-:W-:Y:S01]  /*e510*/  LOP3.LUT R18, R18, 0xffffffe0, RZ, 0xc0, !PT ;  /* 0xffffffe012127812 */ /* 0x000fe200078ec0ff */
[----:B------:R-:W-:-:S02]  /*e520*/  IMAD.IADD R3, R3, 0x1, R11 ;  /* 0x0000000103037824 */ /* 0x000fc400078e020b */
[C---:B------:R-:W-:Y:S01]  /*e530*/  IMAD R10, R0.reuse, c[0x0][0x434], R6 ;  /* 0x00010d00000a7a24 */ /* 0x040fe200078e0206 */
[----:B------:R-:W-:Y:S01]  /*e540*/  SHFL.IDX PT, R7, R5, RZ, 0x1c1f ;  /* 0x001c1fff05077589 */ /* 0x000fe200000e0000 */
[----:B------:R-:W-:-:S03]  /*e550*/  IMAD.WIDE.U32 R2, R0, c[0x0][0x430], R2 ;  /* 0x00010c0000027a25 */ /* 0x000fc600078e0002 */
[----:B------:R-:W1:Y:S01]  /*e560*/  SHFL.IDX PT, R6, R8, RZ, 0x1c1f ;  /* 0x001c1fff08067589 */ /* 0x000e6200000e0000 */
[----:B------:R-:W-:-:S03]  /*e570*/  IMAD.IADD R18, R21, 0x1, -R18 ;  /* 0x0000000115127824 */ /* 0x000fc600078e0a12 */
[----:B------:R2:W-:Y:S01]  /*e580*/  SHFL.IDX PT, R4, R8, 0x1, 0x1c1f ;  /* 0x003c1f0008047f89 */ /* 0x0005e200000e0000 */
[----:B------:R-:W-:-:S03]  /*e590*/  IMAD.IADD R0, R19, 0x1, R20 ;  /* 0x0000000113007824 */ /* 0x000fc600078e0214 */
[----:B------:R-:W3:Y:S01]  /*e5a0*/  SHFL.IDX PT, R5, R5, 0x1, 0x1c1f ;  /* 0x003c1f0005057f89 */ /* 0x000ee200000e0000 */
[----:B------:R-:W-:Y:S01]  /*e5b0*/  IMAD.IADD R3, R3, 0x1, R10 ;  /* 0x0000000103037824 */ /* 0x000fe200078e020a */
[----:B------:R-:W-:-:S04]  /*e5c0*/  LOP3.LUT P3, RZ, R18, 0x3, RZ, 0xc0, !PT ;  /* 0x0000000312ff7812 */ /* 0x000fc8000786c0ff */
[----:B------:R-:W-:Y:S01]  /*e5d0*/  ISETP.GE.OR P4, PT, R0, UR4, P3 ;  /* 0x0000000400007c0c */ /* 0x000fe20009f86670 */
[----:B------:R-:W-:Y:S01]  /*e5e0*/  IMAD.WIDE.U32 R2, R9, c[0x0][0x428], R2 ;  /* 0x00010a0009027a25 */ /* 0x000fe200078e0002 */
[----:B--2---:R-:W-:-:S05]  /*e5f0*/  SHF.R.S32.HI R8, RZ, 0x1f, R9 ;  /* 0x0000001fff087819 */ /* 0x004fca0000011409 */
[----:B------:R-:W-:Y:S01]  /*e600*/  IMAD R10, R8, c[0x0][0x428], RZ ;  /* 0x00010a00080a7a24 */ /* 0x000fe200078e02ff */
[----:B------:R-:W-:-:S03]  /*e610*/  IADD3 R8, R0, 0x8, RZ ;  /* 0x0000000800087810 */ /* 0x000fc60007ffe0ff */
[----:B------:R-:W-:Y:S01]  /*e620*/  IMAD R10, R9, c[0x0][0x42c], R10 ;  /* 0x00010b00090a7a24 */ /* 0x000fe200078e020a */
[----:B------:R-:W-:Y:S02]  /*e630*/  ISETP.GE.OR P3, PT, R8, UR4, P3 ;  /* 0x0000000408007c0c */ /* 0x000fe40009f66670 */
[----:B------:R-:W-:Y:S01]  /*e640*/  ISETP.GE.AND P1, PT, R0, UR4, PT ;  /* 0x0000000400007c0c */ /* 0x000fe2000bf26270 */
[----:B------:R-:W-:Y:S01]  /*e650*/  IMAD.IADD R3, R3, 0x1, R10 ;  /* 0x0000000103037824 */ /* 0x000fe200078e020a */
[C---:B------:R-:W-:Y:S01]  /*e660*/  LEA R34, P2, R2.reuse, c[0x0][0x400], 0x2 ;  /* 0x0001000002227a11 */ /* 0x040fe200078410ff */
[----:B-1----:R1:W-:Y:S03]  /*e670*/  @!P4 ST.E [R6.64], R17 ;  /* 0x000000110600c985 */ /* 0x0023e6000c101906 */
[----:B------:R-:W-:Y:S02]  /*e680*/  LEA.HI.X R29, R2, c[0x0][0x404], R3, 0x2, P2 ;  /* 0x00010100021d7a11 */ /* 0x000fe400010f1403 */
[C---:B------:R-:W-:Y:S01]  /*e690*/  IADD3 R10, R157.reuse, 0x8, RZ ;  /* 0x000000089d0a7810 */ /* 0x040fe20007ffe0ff */
[----:B------:R-:W2:Y:S01]  /*e6a0*/  SHFL.IDX PT, R2, R34, RZ, 0x1c1f ;  /* 0x001c1fff22027589 */ /* 0x000ea200000e0000 */
[----:B------:R-:W-:-:S02]  /*e6b0*/  IADD3 R0, R157, 0x10, RZ ;  /* 0x000000109d007810 */ /* 0x000fc40007ffe0ff */
[C---:B------:R-:W-:Y:S01]  /*e6c0*/  IADD3 R11, R157.reuse, 0x18, RZ ;  /* 0x000000189d0b7810 */ /* 0x040fe20007ffe0ff */
[----:B---3--:R3:W-:Y:S01]  /*e6d0*/  @!P3 ST.E [R4.64], R16 ;  /* 0x000000100400b985 */ /* 0x0087e2000c101906 */
[C---:B------:R-:W-:Y:S02]  /*e6e0*/  IADD3 R12, R157.reuse, 0x20, RZ ;  /* 0x000000209d0c7810 */ /* 0x040fe40007ffe0ff */
[C---:B------:R-:W-:Y:S01]  /*e6f0*/  IADD3 R13, R157.reuse, 0x28, RZ ;  /* 0x000000289d0d7810 */ /* 0x040fe20007ffe0ff */
[----:B------:R4:W2:Y:S01]  /*e700*/  SHFL.IDX PT, R3, R29, RZ, 0x1c1f ;  /* 0x001c1fff1d037589 */ /* 0x0008a200000e0000 */
[C---:B------:R-:W-:Y:S02]  /*e710*/  IADD3 R14, R157.reuse, 0x30, RZ ;  /* 0x000000309d0e7810 */ /* 0x040fe40007ffe0ff */
[C---:B------:R-:W-:Y:S02]  /*e720*/  IADD3 R15, R157.reuse, 0x38, RZ ;  /* 0x000000389d0f7810 */ /* 0x040fe40007ffe0ff */
[----:B------:R-:W-:-:S02]  /*e730*/  IADD3 R18, R157, 0x48, RZ ;  /* 0x000000489d127810 */ /* 0x000fc40007ffe0ff */
[C---:B------:R-:W-:Y:S02]  /*e740*/  IADD3 R19, R157.reuse, 0x58, RZ ;  /* 0x000000589d137810 */ /* 0x040fe40007ffe0ff */
[C---:B------:R-:W-:Y:S02]  /*e750*/  IADD3 R20, R157.reuse, 0x60, RZ ;  /* 0x000000609d147810 */ /* 0x040fe40007ffe0ff */
[C---:B------:R-:W-:Y:S02]  /*e760*/  IADD3 R21, R157.reuse, 0x68, RZ ;  /* 0x000000689d157810 */ /* 0x040fe40007ffe0ff */
[C---:B-1----:R-:W-:Y:S02]  /*e770*/  IADD3 R17, R157.reuse, 0x50, RZ ;  /* 0x000000509d117810 */ /* 0x042fe40007ffe0ff */
[C---:B------:R-:W-:Y:S02]  /*e780*/  IADD3 R22, R157.reuse, 0x70, RZ ;  /* 0x000000709d167810 */ /* 0x040fe40007ffe0ff */
[----:B------:R-:W-:-:S02]  /*e790*/  IADD3 R23, R157, 0x78, RZ ;  /* 0x000000789d177810 */ /* 0x000fc40007ffe0ff */
[C---:B------:R-:W-:Y:S02]  /*e7a0*/  IADD3 R24, R157.reuse, 0x80, RZ ;  /* 0x000000809d187810 */ /* 0x040fe40007ffe0ff */
[C---:B------:R-:W-:Y:S02]  /*e7b0*/  IADD3 R26, R157.reuse, 0x88, RZ ;  /* 0x000000889d1a7810 */ /* 0x040fe40007ffe0ff */
[C---:B---3--:R-:W-:Y:S02]  /*e7c0*/  IADD3 R16, R157.reuse, 0x40, RZ ;  /* 0x000000409d107810 */ /* 0x048fe40007ffe0ff */
[C---:B------:R-:W-:Y:S02]  /*e7d0*/  IADD3 R25, R157.reuse, 0x90, RZ ;  /* 0x000000909d197810 */ /* 0x040fe40007ffe0ff */
[C---:B------:R-:W-:Y:S02]  /*e7e0*/  IADD3 R27, R157.reuse, 0x98, RZ ;  /* 0x000000989d1b7810 */ /* 0x040fe40007ffe0ff */
[----:B------:R-:W-:-:S02]  /*e7f0*/  IADD3 R28, R157, 0xa0, RZ ;  /* 0x000000a09d1c7810 */ /* 0x000fc40007ffe0ff */
[----:B------:R-:W-:Y:S02]  /*e800*/  ISETP.GE.AND P0, PT, R8, UR4, PT ;  /* 0x0000000408007c0c */ /* 0x000fe4000bf06270 */
        /* <DEDUP_REMOVED lines=97> */
[-C--:B--2---:R-:W-:Y:S02]  /*ee20*/  @!P2 LEA R4, P1, R27, R2.reuse, 0x2 ;  /* 0x000000021b04a211 */ /* 0x084fe400078210ff */
[----:B-----5:R-:W-:Y:S01]  /*ee30*/  ISETP.GE.AND P4, PT, R155, c[0x0][0x3c8], PT ;  /* 0x0000f2009b007a0c */ /* 0x020fe20003f86270 */
[----:B------:R1:W-:Y:S01]  /*ee40*/  @!P3 ST.E.64 [R6.64], R76 ;  /* 0x0000004c0600b985 */ /* 0x0003e2000c101b06 */
[----:B------:R-:W-:Y:S02]  /*ee50*/  @!P2 LEA.HI.X R5, R27, R3, R49, 0x2, P1 ;  /* 0x000000031b05a211 */ /* 0x000fe400008f1431 */
[----:B------:R-:W-:Y:S02]  /*ee60*/  ISETP.GE.AND P3, PT, R153, c[0x0][0x3c8], PT ;  /* 0x0000f20099007a0c */ /* 0x000fe40003f66270 */
[----:B------:R-:W-:Y:S01]  /*ee70*/  @!P5 LEA R8, P1, R28, R2, 0x2 ;  /* 0x000000021c08d211 */ /* 0x000fe200078210ff */
[----:B------:R2:W-:Y:S01]  /*ee80*/  @!P2 ST.E.64 [R4.64], R80 ;  /* 0x000000500400a985 */ /* 0x0005e2000c101b06 */
[----:B------:R-:W-:-:S02]  /*ee90*/  ISETP.GE.AND P2, PT, R143, c[0x0][0x3c8], PT ;  /* 0x0000f2008f007a0c */ /* 0x000fc40003f46270 */
        /* <DEDUP_REMOVED lines=11> */
.L_x_2086:
[----:B--2-4-:R-:W-:Y:S05]  /*ef50*/  BSYNC B0 ;  /* 0x0000000000007941 */ /* 0x014fea0003800000 */
.L_x_2085:
[----:B---3--:R1:W2:Y:S04]  /*ef60*/  SHFL.IDX PT, R3, R29, 0x1, 0x1c1f ;  /* 0x003c1f001d037f89 */ /* 0x0082a800000e0000 */
[----:B------:R1:W3:Y:S01]  /*ef70*/  SHFL.IDX PT, R2, R34, 0x1, 0x1c1f ;  /* 0x003c1f0022027f89 */ /* 0x0002e200000e0000 */
[----:B------:R-:W-:Y:S05]  /*ef80*/  @P0 BRA `(.L_x_2087) ;  /* 0x000008d000000947 */ /* 0x000fea0003800000 */
[----:B------:R-:W-:Y:S02]  /*ef90*/  ISETP.GE.AND P4, PT, R10, c[0x0][0x3c8], PT ;  /* 0x0000f2000a007a0c */ /* 0x000fe40003f86270 */
[----:B------:R-:W-:Y:S02]  /*efa0*/  ISETP.GE.AND P0, PT, R157, c[0x0][0x3c8], PT ;  /* 0x0000f2009d007a0c */ /* 0x000fe40003f06270 */
[----:B------:R-:W-:Y:S02]  /*efb0*/  ISETP.GE.AND P3, PT, R0, c[0x0][0x3c8], PT ;  /* 0x0000f20000007a0c */ /* 0x000fe40003f66270 */
[----:B------:R-:W-:-:S07]  /*efc0*/  ISETP.GE.AND P2, PT, R11, c[0x0][0x3c8], PT ;  /* 0x0000f2000b007a0c */ /* 0x000fce0003f46270 */
[CC--:B---3--:R-:W-:Y:S02]  /*efd0*/  @!P4 LEA R4, P1, R10.reuse, R2.reuse, 0x2 ;  /* 0x000000020a04c211 */ /* 0x0c8fe400078210ff */
        /* <DEDUP_REMOVED lines=8> */
[C---:B------:R-:W-:Y:S02]  /*f060*/  @!P2 LEA R10, P5, R11.reuse, R2, 0x2 ;  /* 0x000000020b0aa211 */ /* 0x040fe400078a10ff */
[----:B------:R-:W-:Y:S01]  /*f070*/  ISETP.GE.AND P4, PT, R14, c[0x0][0x3c8], PT ;  /* 0x0000f2000e007a0c */ /* 0x000fe20003f86270 */
[----:B------:R4:W-:Y:S01]  /*f080*/  @!P3 ST.E.64 [R8.64], R102 ;  /* 0x000000660800b985 */ /* 0x0009e2000c101b06 */
[----:B------:R-:W-:Y:S02]  /*f090*/  @!P2 LEA.HI.X R11, R11, R3, R32, 0x2, P5 ;  /* 0x000000030b0ba211 */ /* 0x000fe400028f1420 */
        /* <DEDUP_REMOVED lines=8> */
[----:B----4-:R-:W-:Y:S02]  /*f120*/  @!P4 LEA R8, P5, R14, R2, 0x2 ;  /* 0x000000020e08c211 */ /* 0x010fe400078a10ff */
        /* <DEDUP_REMOVED lines=15> */
[----:B------:R-:W-:-:S04]  /*f220*/  @!P4 LEA R10, P5, R19, R2, 0x2 ;  /* 0x00000002130ac211 */ /* 0x000fc800078a10ff */
[----:B------:R-:W-:Y:S02]  /*f230*/  @!P4 LEA.HI.X R11, R19, R3, R41, 0x2, P5 ;  /* 0x00000003130bc211 */ /* 0x000fe400028f1429 */
[----:B--2---:R-:W-:-:S04]  /*f240*/  @!P1 LEA R4, P3, R18, R2, 0x2 ;  /* 0x0000000212049211 */ /* 0x004fc800078610ff */
[----:B------:R-:W-:Y:S02]  /*f250*/  @!P1 LEA.HI.X R5, R18, R3, R40, 0x2, P3 ;  /* 0x0000000312059211 */ /* 0x000fe400018f1428 */
[----:B------:R-:W-:-:S03]  /*f260*/  ISETP.GE.AND P3, PT, R20, c[0x0][0x3c8], PT ;  /* 0x0000f20014007a0c */ /* 0x000fc60003f66270 */
[----:B------:R2:W-:Y:S01]  /*f270*/  @!P1 ST.E.64 [R4.64], R130 ;  /* 0x0000008204009985 */ /* 0x0005e2000c101b06 */
[----:B------:R-:W-:-:S03]  /*f280*/  ISETP.GE.AND P1, PT, R22, c[0x0][0x3c8], PT ;  /* 0x0000f20016007a0c */ /* 0x000fc60003f26270 */
[----:B------:R4:W-:Y:S01]  /*f290*/  @!P0 ST.E.64 [R8.64], R134 ;  /* 0x0000008608008985 */ /* 0x0009e2000c101b06 */
[----:B------:R-:W-:-:S03]  /*f2a0*/  ISETP.GE.AND P0, PT, R23, c[0x0][0x3c8], PT ;  /* 0x0000f20017007a0c */ /* 0x000fc60003f06270 */
[----:B------:R-:W-:Y:S01]  /*f2b0*/  @!P4 ST.E.64 [R10.64], R138 ;  /* 0x0000008a0a00c985 */ /* 0x000fe2000c101b06 */
[----:B------:R-:W-:Y:S02]  /*f2c0*/  ISETP.GE.AND P4, PT, R24, c[0x0][0x3c8], PT ;  /* 0x0000f20018007a0c */ /* 0x000fe40003f86270 */
[----:B---3--:R-:W-:-:S04]  /*f2d0*/  @!P3 LEA R6, P5, R20, R2, 0x2 ;  /* 0x000000021406b211 */ /* 0x008fc800078a10ff */
[----:B------:R-:W-:-:S05]  /*f2e0*/  @!P3 LEA.HI.X R7, R20, R3, R42, 0x2, P5 ;  /* 0x000000031407b211 */ /* 0x000fca00028f142a */
[----:B------:R-:W-:Y:S01]  /*f2f0*/  @!P3 ST.E.64 [R6.64], R54 ;  /* 0x000000360600b985 */ /* 0x000fe2000c101b06 */
[----:B------:R-:W-:Y:S02]  /*f300*/  ISETP.GE.AND P3, PT, R26, c[0x0][0x3c8], PT ;  /* 0x0000f2001a007a0c */ /* 0x000fe40003f66270 */
[----:B--2---:R-:W-:-:S04]  /*f310*/  @!P2 LEA R4, P5, R21, R2, 0x2 ;  /* 0x000000021504a211 */ /* 0x004fc800078a10ff */
[----:B------:R-:W-:Y:S02]  /*f320*/  @!P2 LEA.HI.X R5, R21, R3, R43, 0x2, P5 ;  /* 0x000000031505a211 */ /* 0x000fe400028f142b */
[----:B----4-:R-:W-:-:S03]  /*f330*/  @!P1 LEA R8, P5, R22, R2, 0x2 ;  /* 0x0000000216089211 */ /* 0x010fc600078a10ff */
[----:B------:R2:W-:Y:S01]  /*f340*/  @!P2 ST.E.64 [R4.64], R58 ;  /* 0x0000003a0400a985 */ /* 0x0005e2000c101b06 */
[----:B------:R-:W-:Y:S02]  /*f350*/  @!P1 LEA.HI.X R9, R22, R3, R44, 0x2, P5 ;  /* 0x0000000316099211 */ /* 0x000fe400028f142c */
[----:B------:R-:W-:-:S03]  /*f360*/  ISETP.GE.AND P2, PT, R25, c[0x0][0x3c8], PT ;  /* 0x0000f20019007a0c */ /* 0x000fc60003f46270 */
[----:B------:R-:W-:Y:S01]  /*f370*/  @!P1 ST.E.64 [R8.64], R62 ;  /* 0x0000003e08009985 */ /* 0x000fe2000c101b06 */
[----:B------:R-:W-:Y:S02]  /*f380*/  ISETP.GE.AND P1, PT, R27, c[0x0][0x3c8], PT ;  /* 0x0000f2001b007a0c */ /* 0x000fe40003f26270 */
[----:B--2---:R-:W-:-:S04]  /*f390*/  @!P0 LEA R4, P5, R23, R2, 0x2 ;  /* 0x0000000217048211 */ /* 0x004fc800078a10ff */
[----:B------:R-:W-:Y:S02]  /*f3a0*/  @!P0 LEA.HI.X R5, R23, R3, R45, 0x2, P5 ;  /* 0x0000000317058211 */ /* 0x000fe400028f142d */
[----:B------:R-:W-:-:S03]  /*f3b0*/  @!P4 LEA R6, P5, R24, R2, 0x2 ;  /* 0x000000021806c211 */ /* 0x000fc600078a10ff */
[----:B------:R2:W-:Y:S01]  /*f3c0*/  @!P0 ST.E.64 [R4.64], R66 ;  /* 0x0000004204008985 */ /* 0x0005e2000c101b06 */
[----:B------:R-:W-:Y:S02]  /*f3d0*/  @!P4 LEA.HI.X R7, R24, R3, R46, 0x2, P5 ;  /* 0x000000031807c211 */ /* 0x000fe400028f142e */
[----:B------:R-:W-:-:S03]  /*f3e0*/  @!P2 LEA R12, P5, R25, R2, 0x2 ;  /* 0x00000002190ca211 */ /* 0x000fc600078a10ff */
[----:B------:R3:W-:Y:S01]  /*f3f0*/  @!P4 ST.E.64 [R6.64], R70 ;  /* 0x000000460600c985 */ /* 0x0007e2000c101b06 */
[----:B-----5:R-:W-:Y:S02]  /*f400*/  ISETP.GE.AND P4, PT, R155, c[0x0][0x3c8], PT ;  /* 0x0000f2009b007a0c */ /* 0x020fe40003f86270 */
        /* <DEDUP_REMOVED lines=8> */
[----:B------:R4:W-:Y:S04]  /*f490*/  @!P2 ST.E.64 [R12.64], R78 ;  /* 0x0000004e0c00a985 */ /* 0x0009e8000c101b06 */
[----:B------:R4:W-:Y:S02]  /*f4a0*/  @!P1 ST.E.64 [R10.64], R82 ;  /* 0x000000520a009985 */ /* 0x0009e4000c101b06 */
[----:B------:R-:W-:-:S04]  /*f4b0*/  @!P0 LEA R8, P5, R28, R2, 0x2 ;  /* 0x000000021c088211 */ /* 0x000fc800078a10ff */
[----:B------:R-:W-:Y:S02]  /*f4c0*/  @!P0 LEA.HI.X R9, R28, R3, R50, 0x2, P5 ;  /* 0x000000031c098211 */ /* 0x000fe400028f1432 */
[----:B---3--:R-:W-:-:S03]  /*f4d0*/  @!P4 LEA R6, P5, R155, R2, 0x2 ;  /* 0x000000029b06c211 */ /* 0x008fc600078a10ff */
[----:B------:R4:W-:Y:S01]  /*f4e0*/  @!P0 ST.E.64 [R8.64], R86 ;  /* 0x0000005608008985 */ /* 0x0009e2000c101b06 */
[----:B------:R-:W-:Y:S02]  /*f4f0*/  @!P4 LEA.HI.X R7, R155, R3, R156, 0x2, P5 ;  /* 0x000000039b07c211 */ /* 0x000fe400028f149c */
[----:B------:R-:W-:-:S03]  /*f500*/  ISETP.GE.AND P0, PT, R143, c[0x0][0x3c8], PT ;  /* 0x0000f2008f007a0c */ /* 0x000fc60003f06270 */
[----:B------:R4:W-:Y:S01]  /*f510*/  @!P4 ST.E.64 [R6.64], R90 ;  /* 0x0000005a0600c985 */ /* 0x0009e2000c101b06 */
[----:B--2---:R-:W-:-:S04]  /*f520*/  @!P3 LEA R4, P2, R153, R2, 0x2 ;  /* 0x000000029904b211 */ /* 0x004fc800078410ff */
[----:B------:R-:W-:-:S05]  /*f530*/  @!P3 LEA.HI.X R5, R153, R3, R154, 0x2, P2 ;  /* 0x000000039905b211 */ /* 0x000fca00010f149a */
[----:B------:R4:W-:Y:S01]  /*f540*/  @!P3 ST.E.64 [R4.64], R94 ;  /* 0x0000005e0400b985 */ /* 0x0009e2000c101b06 */
[----:B------:R-:W-:Y:S05]  /*f550*/  @P0 BRA `(.L_x_2087) ;  /* 0x0000030000000947 */ /* 0x000fea0003800000 */
[----:B------:R-:W-:-:S04]  /*f560*/  LEA R2, P0, R143, R2, 0x2 ;  /* 0x000000028f027211 */ /* 0x000fc800078010ff */
[----:B------:R-:W-:-:S05]  /*f570*/  LEA.HI.X R3, R143, R3, R152, 0x2, P0 ;  /* 0x000000038f037211 */ /* 0x000fca00000f1498 */
[----:B------:R2:W-:Y:S01]  /*f580*/  ST.E.64 [R2.64], R98 ;  /* 0x0000006202007985 */ /* 0x0005e2000c101b06 */
[----:B------:R-:W-:Y:S05]  /*f590*/  BRA `(.L_x_2087) ;  /* 0x000002c000007947 */ /* 0x000fea0003800000 */
.L_x_2083:
[----:B------:R-:W1:Y:S02]  /*f5a0*/  S2R R4, SR_TID.X ;  /* 0x0000000000047919 */ /* 0x000e640000002100 */
[----:B-1----:R-:W-:-:S13]  /*f5b0*/  ISETP.GT.AND P0, PT, R4, 0x7f, PT ;  /* 0x0000007f0400780c */ /* 0x002fda0003f04270 */
        /* <DEDUP_REMOVED lines=24> */
[----:B------:R-:W-:-:S05]  /*f740*/  IMAD.WIDE.U32 R2, R9, c[0x0][0x4d8], R2 ;  /* 0x0001360009027a25 */ /* 0x000fca00078e0002 */
[----:B------:R-:W-:Y:S01]  /*f750*/  IADD3 R3, R3, R6, RZ ;  /* 0x0000000603037210 */ /* 0x000fe20007ffe0ff */
[----:B------:R-:W-:Y:S02]  /*f760*/  IMAD R6, R4, c[0x0][0x4e0], RZ ;  /* 0x0001380004067a24 */ /* 0x000fe400078e02ff */
[----:B------:R-:W-:Y:S01]  /*f770*/  IMAD R4, R5, c[0x0][0x4e8], R7 ;  /* 0x00013a0005047a24 */ /* 0x000fe200078e0207 */
[----:B------:R-:W-:Y:S01]  /*f780*/  SHF.R.S32.HI R7, RZ, 0x1f, R0 ;  /* 0x0000001fff077819 */ /* 0x000fe20000011400 */
[----:B------:R-:W-:-:S03]  /*f790*/  IMAD.WIDE.U32 R2, R8, c[0x0][0x4e0], R2 ;  /* 0x0001380008027a25 */ /* 0x000fc600078e0002 */
[----:B------:R-:W-:Y:S01]  /*f7a0*/  SHF.R.S32.HI R5, RZ, 0x1f, R4 ;  /* 0x0000001fff057819 */ /* 0x000fe20000011404 */
[----:B------:R-:W-:Y:S01]  /*f7b0*/  IMAD R6, R8, c[0x0][0x4e4], R6 ;  /* 0x0001390008067a24 */ /* 0x000fe200078e0206 */
        /* <DEDUP_REMOVED lines=9> */
[----:B------:R1:W-:Y:S02]  /*f850*/  STG.E [R4.64], R0 ;  /* 0x0000000004007986 */ /* 0x0003e4000c101906 */
.L_x_2087:
[----:B------:R-:W-:Y:S05]  /*f860*/  BSYNC B1 ;  /* 0x0000000000017941 */ /* 0x000fea0003800000 */
.L_x_2082:
[----:B-1--4-:R-:W4:Y:S02]  /*f870*/  LDL R0, [R1+0x90] ;  /* 0x0000900001007983 */ /* 0x012f240000100800 */
[----:B----4-:R-:W-:-:S13]  /*f880*/  ISETP.NE.AND P0, PT, R0, RZ, PT ;  /* 0x000000ff0000720c */ /* 0x010fda0003f05270 */
[----:B------:R-:W-:Y:S01]  /*f890*/  @P0 WARPSYNC 0xffffffff ;  /* 0xffffffff00000948 */ /* 0x000fe20003800000 */
[----:B------:R-:W-:Y:S06]  /*f8a0*/  @P0 BAR.SYNC.DEFER_BLOCKING 0x5, 0x100 ;  /* 0x0144000000000b1d */ /* 0x000fec0000010000 */
[----:B------:R-:W1:Y:S04]  /*f8b0*/  @P0 LDS R0, [0x24100] ;  /* 0x02410000ff000984 */ /* 0x000e680000000800 */
[----:B-1----:R1:W-:Y:S04]  /*f8c0*/  @P0 STL [R1+0x70], R0 ;  /* 0x0000700001000387 */ /* 0x0023e80000100800 */
[----:B------:R-:W-:Y:S06]  /*f8d0*/  @P0 BAR.ARV 0x4, 0x100 ;  /* 0x0104000000000b1d */ /* 0x000fec0000002000 */
[----:B------:R-:W-:Y:S05]  /*f8e0*/  @P0 BRA `(.L_x_2088) ;  /* 0x0000007000000947 */ /* 0x000fea0003800000 */
[----:B------:R-:W-:Y:S05]  /*f8f0*/  BRA.DIV ~URZ, `(.L_x_2089) ;  /* 0x000002227f007947 */ /* 0x000fea000b800000 */
[----:B-1----:R1:W4:Y:S02]  /*f900*/  SHFL.IDX PT, R0, R51, RZ, 0x1f ;  /* 0x00001fff33007589 */ /* 0x00232400000e0000 */
.L_x_2094:
[----:B------:R-:W-:Y:S01]  /*f910*/  WARPSYNC 0xffffffff ;  /* 0xffffffff00007948 */ /* 0x000fe20003800000 */
[----:B------:R-:W-:Y:S06]  /*f920*/  BAR.SYNC.DEFER_BLOCKING 0x4, 0x100 ;  /* 0x0104000000007b1d */ /* 0x000fec0000010000 */
[----:B----4-:R4:W-:Y:S04]  /*f930*/  STL [R1+0x70], R0 ;  /* 0x0000700001007387 */ /* 0x0109e80000100800 */
[----:B------:R4:W-:Y:S04]  /*f940*/  @!P6 STS [0x24100], R51 ;  /* 0x02410033ff00e388 */ /* 0x0009e80000000800 */
[----:B------:R-:W-:Y:S06]  /*f950*/  BAR.ARV 0x5, 0x100 ;  /* 0x0144000000007b1d */ /* 0x000fec0000002000 */
.L_x_2088:
[----:B-1--4-:R-:W4:Y:S02]  /*f960*/  LDL R0, [R1+0x70] ;  /* 0x0000700001007983 */ /* 0x012f240000100800 */
[----:B----4-:R-:W-:-:S13]  /*f970*/  ISETP.GE.AND P0, PT, R0, c[0x0][0x538], PT ;  /* 0x00014e0000007a0c */ /* 0x010fda0003f06270 */
[----:B--23-5:R-:W-:Y:S01]  /*f980*/  @P0 CALL.REL.NOINC `(.L_x_2090) ;  /* 0x0000001000000944 */ /* 0x02cfe20003c00000 */
[----:B------:R-:W-:Y:S05]  /*f990*/  BRA `(.L_x_2091) ;  /* 0xffff0d6000007947 */ /* 0x000fea000383ffff */
.L_x_2090:
[----:B------:R-:W-:Y:S05]  /*f9a0*/  EXIT ;  /* 0x000000000000794d */ /* 0x000fea0003800000 */
.L_x_2078:
[----:B------:R1:W5:Y:S01]  /*f9b0*/  LDL R2, [R1+0x8] ;  /* 0x0000080001027983 */ /* 0x0003620000100800 */
[----:B------:R-:W-:Y:S02]  /*f9c0*/  MOV R5, 0x2 ;  /* 0x0000000200057802 */ /* 0x000fe40000000f00 */
[----:B------:R-:W-:Y:S02]  /*f9d0*/  MOV R3, 0xf9f0 ;  /* 0x0000f9f000037802 */ /* 0x000fe40000000f00 */
[----:B-1---5:R-:W-:Y:S05]  /*f9e0*/  CALL.REL.NOINC `($__internal_42_$__cuda_sm70_shflsync_bfly_p) ;  /* 0x0000017000007944 */ /* 0x022fea0003c00000 */
[----:B------:R-:W-:Y:S01]  /*f9f0*/  MOV R0, R5 ;  /* 0x0000000500007202 */ /* 0x000fe20000000f00 */
[----:B------:R-:W-:Y:S05]  /*fa00*/  BRA `(.L_x_2092) ;  /* 0xffffdc7000007947 */ /* 0x000fea000383ffff */
.L_x_2079:
[----:B------:R-:W-:Y:S01]  /*fa10*/  IMAD.MOV.U32 R2, RZ, RZ, R0 ;  /* 0x000000ffff027224 */ /* 0x000fe200078e0000 */
[----:B------:R-:W-:Y:S02]  /*fa20*/  MOV R5, 0x1 ;  /* 0x0000000100057802 */ /* 0x000fe40000000f00 */
[----:B------:R-:W-:Y:S02]  /*fa30*/  MOV R3, 0xfa50 ;  /* 0x0000fa5000037802 */ /* 0x000fe40000000f00 */
[----:B------:R-:W-:Y:S05]  /*fa40*/  CALL.REL.NOINC `($__internal_42_$__cuda_sm70_shflsync_bfly_p) ;  /* 0x0000011000007944 */ /* 0x000fea0003c00000 */
[----:B------:R1:W5:Y:S01]  /*fa50*/  LDL R2, [R1+0xc] ;  /* 0x00000c0001027983 */ /* 0x0003620000100800 */
[----:B------:R-:W-:Y:S01]  /*fa60*/  FADD.FTZ R0, R0, R5 ;  /* 0x0000000500007221 */ /* 0x000fe20000010000 */
[----:B------:R-:W-:Y:S02]  /*fa70*/  MOV R5, 0x2 ;  /* 0x0000000200057802 */ /* 0x000fe40000000f00 */
[----:B------:R-:W-:-:S02]  /*fa80*/  MOV R3, 0xfaa0 ;  /* 0x0000faa000037802 */ /* 0x000fc40000000f00 */
[----:B-1---5:R-:W-:Y:S05]  /*fa90*/  CALL.REL.NOINC `($__internal_42_$__cuda_sm70_shflsync_bfly_p) ;  /* 0x000000c000007944 */ /* 0x022fea0003c00000 */
[----:B------:R-:W2:Y:S01]  /*faa0*/  LDL.LU R2, [R1+0xc] ;  /* 0x00000c0001027983 */ /* 0x000ea20000300800 */
[----:B------:R-:W-:Y:S01]  /*fab0*/  MOV R3, 0xfb00 ;  /* 0x0000fb0000037802 */ /* 0x000fe20000000f00 */
[----:B--2---:R-:W-:Y:S01]  /*fac0*/  FADD.FTZ R4, R2, R5 ;  /* 0x0000000502047221 */ /* 0x004fe20000010000 */
[----:B------:R-:W-:-:S04]  /*fad0*/  MOV R5, 0x1 ;  /* 0x0000000100057802 */ /* 0x000fc80000000f00 */
[----:B------:R-:W-:Y:S02]  /*fae0*/  MOV R2, R4 ;  /* 0x0000000400027202 */ /* 0x000fe40000000f00 */
[----:B------:R-:W-:Y:S05]  /*faf0*/  CALL.REL.NOINC `($__internal_42_$__cuda_sm70_shflsync_bfly_p) ;  /* 0x0000006000007944 */ /* 0x000fea0003c00000 */
[----:B------:R-:W-:Y:S01]  /*fb00*/  MOV R3, R5 ;  /* 0x0000000500037202 */ /* 0x000fe20000000f00 */
[----:B------:R-:W-:Y:S05]  /*fb10*/  BRA `(.L_x_2093) ;  /* 0xffffdbf000007947 */ /* 0x000fea000383ffff */
.L_x_2089:
[----:B-1----:R-:W-:Y:S02]  /*fb20*/  MOV R0, R51 ;  /* 0x0000003300007202 */ /* 0x002fe40000000f00 */
[----:B--23--:R-:W-:Y:S02]  /*fb30*/  MOV R2, 0xfb50 ;  /* 0x0000fb5000027802 */ /* 0x00cfe40000000f00 */
[----:B-----5:R-:W-:Y:S05]  /*fb40*/  CALL.REL.NOINC `($__internal_43_$__cuda_sm70_shflsync_idx_p) ;  /* 0x0000006000007944 */ /* 0x020fea0003c00000 */
[----:B-12---:R-:W-:Y:S05]  /*fb50*/  BRA `(.L_x_2094) ;  /* 0xfffffdb000007947 */ /* 0x006fea000383ffff */
        .weak           $__internal_42_$__cuda_sm70_shflsync_bfly_p
        .type           $__internal_42_$__cuda_sm70_shflsync_bfly_p,@function
        .size           $__internal_42_$__cuda_sm70_shflsync_bfly_p,($__internal_43_$__cuda_sm70_shflsync_idx_p - $__internal_42_$__cuda_sm70_shflsync_bfly_p)
$__internal_42_$__cuda_sm70_shflsync_bfly_p:
[----:B------:R-:W-:Y:S04]  /*fb60*/  WARPSYNC R6 ;  /* 0x0000000600007348 */ /* 0x000fe80003800000 */
[----:B------:R1:W2:Y:S02]  /*fb70*/  SHFL.BFLY PT, R5, R2, R5, R7 ;  /* 0x0c00000502057389 */ /* 0x0002a400000e0007 */
[----:B-1----:R-:W-:Y:S02]  /*fb80*/  MOV R2, R3 ;  /* 0x0000000300027202 */ /* 0x002fe40000000f00 */
[----:B------:R-:W-:-:S04]  /*fb90*/  MOV R3, 0x0 ;  /* 0x0000000000037802 */ /* 0x000fc80000000f00 */
[----:B--2---:R-:W-:Y:S05]  /*fba0*/  RET.REL.NODEC R2 `(_ZN7cutlass13device_kernelIN5flash19enable_sm80_to_sm89INS1_16FlashAttnFwdSm80INS1_25CollectiveMainloopFwdSm80ILi8ELi2ELb1EN4cute5tupleIJNS5_1CILi128EEENS7_ILi96EEENS7_ILi192EEEEEELi192ENS_6half_tEfNS_4arch4Sm80ELb1ELb0ELb0ELb0ELb0ELb0ELb1ELb1EEENS1_21CollectiveEpilogueFwdINS6_IJS8_SA_S9_EEENS6_IJNS7_ILi1EEESI_SI_EEESC_SE_Li256ELb0ELb1ELb1ELb0EEENS1_30DynamicPersistentTileSchedulerILi256ELi256ELb1ELb1ELb0EEEEEEEEEvNT_6ParamsE) ;  /* 0xffff045002007950 */ /* 0x004fea0003c3ffff */
        .weak           $__internal_43_$__cuda_sm70_shflsync_idx_p
        .type           $__internal_43_$__cuda_sm70_shflsync_idx_p,@function
        .size           $__internal_43_$__cuda_sm70_shflsync_idx_p,(.L_x_2509 - $__internal_43_$__cuda_sm70_shflsync_idx_p)
$__internal_43_$__cuda_sm70_shflsync_idx_p:
[----:B------:R-:W-:Y:S01]  /*fbb0*/  MOV R3, 0x0 ;  /* 0x0000000000037802 */ /* 0x000fe20000000f00 */
[----:B------:R-:W-:Y:S04]  /*fbc0*/  WARPSYNC R140 ;  /* 0x0000008c00007348 */ /* 0x000fe80003800000 */
[----:B------:R1:W2:Y:S01]  /*fbd0*/  SHFL.IDX PT, R0, R0, R142, R141 ;  /* 0x0000008e00007389 */ /* 0x0002a200000e008d */
[----:B------:R-:W-:Y:S05]  /*fbe0*/  RET.REL.NODEC R2 `(_ZN7cutlass13device_kernelIN5flash19enable_sm80_to_sm89INS1_16FlashAttnFwdSm80INS1_25CollectiveMainloopFwdSm80ILi8ELi2ELb1EN4cute5tupleIJNS5_1CILi128EEENS7_ILi96EEENS7_ILi192EEEEEELi192ENS_6half_tEfNS_4arch4Sm80ELb1ELb0ELb0ELb0ELb0ELb0ELb1ELb1EEENS1_21CollectiveEpilogueFwdINS6_IJS8_SA_S9_EEENS6_IJNS7_ILi1EEESI_SI_EEESC_SE_Li256ELb0ELb1ELb1ELb0EEENS1_30DynamicPersistentTileSchedulerILi256ELi256ELb1ELb1ELb0EEEEEEEEEvNT_6ParamsE) ;  /* 0xffff041002007950 */ /* 0x000fea0003c3ffff */
.L_x_2095:
        /* <DEDUP_REMOVED lines=9> */
.L_x_2509:


//--------------------- .text._ZN7cutlass13device_kernelIN5flash19enable_sm80_to_sm89INS1_16FlashAttnFwdSm80INS1_25CollectiveMainloopFwdSm80ILi8ELi2ELb0EN4cute5tupleIJNS5_1CILi128EEENS7_ILi64EEENS7_ILi192EEEEEELi192ENS_6half_tEfNS_4arch4Sm80ELb1ELb0ELb0ELb1ELb0ELb0ELb1ELb1EEENS1_21CollectiveEpilogueFwdINS6_IJS8_SA_S9_EEENS6_IJNS7_ILi1EEESI_SI_EEESC_SE_Li256ELb1ELb1ELb1ELb0EEENS1_36VarlenDynamicPersistentTileSchedulerILi128ELi64ELi256ELi256ELb1ELb1ELb0ELb1ELb1ELb1EEEEEEEEEvNT_6ParamsE --------------------------
	.section	.text._ZN7cutlass13device_kernelIN5flash19enable_sm80_to_sm89INS1_16FlashAttnFwdSm80INS1_25CollectiveMainloopFwdSm80ILi8ELi2ELb0EN4cute5tupleIJNS5_1CILi128EEENS7_ILi64EEENS7_ILi192EEEEEELi192ENS_6half_tEfNS_4arch4Sm80ELb1ELb0ELb0ELb1ELb0ELb0ELb1ELb1EEENS1_21CollectiveEpilogueFwdINS6_IJS8_SA_S9_EEENS6_IJNS7_ILi1EEESI_SI_EEESC_SE_Li256ELb1ELb1ELb1ELb0EEENS1_36VarlenDynamicPersistentTileSchedulerILi128ELi64ELi256ELi256ELb1ELb1ELb0ELb1ELb1ELb1EEEEEEEEEvNT_6ParamsE,"ax",@progbits
	.sectioninfo	@"SHI_REGISTERS=247"
	.align	128
.text._ZN7cutlass13device_kernelIN5flash19enable_sm80_to_sm89INS1_16FlashAttnFwdSm80INS1_25CollectiveMainloopFwdSm80ILi8ELi2ELb0EN4cute5tupleIJNS5_1CILi128EEENS7_ILi64EEENS7_ILi192EEEEEELi192ENS_6half_tEfNS_4arch4Sm80ELb1ELb0ELb0ELb1ELb0ELb0ELb1ELb1EEENS1_21CollectiveEpilogueFwdINS6_IJS8_SA_S9_EEENS6_IJNS7_ILi1EEESI_SI_EEESC_SE_Li256ELb1ELb1ELb1ELb0EEENS1_36VarlenDynamicPersistentTileSchedulerILi128ELi64ELi256ELi256ELb1ELb1ELb0ELb1ELb1ELb1EEEEEEEEEvNT_6ParamsE:
        .type           _ZN7cutlass13device_kernelIN5flash19enable_sm80_to_sm89INS1_16FlashAttnFwdSm80INS1_25CollectiveMainloopFwdSm80ILi8ELi2ELb0EN4cute5tupleIJNS5_1CILi128EEENS7_ILi64EEENS7_ILi192EEEEEELi192ENS_6half_tEfNS_4arch4Sm80ELb1ELb0ELb0ELb1ELb0ELb0ELb1ELb1EEENS1_21CollectiveEpilogueFwdINS6_IJS8_SA_S9_EEENS6_IJNS7_ILi1EEESI_SI_EEESC_SE_Li256ELb1ELb1ELb1ELb0EEENS1_36VarlenDynamicPersistentTileSchedulerILi128ELi64ELi256ELi256ELb1ELb1ELb0ELb1ELb1ELb1EEEEEEEEEvNT_6ParamsE,@function
        .size           _ZN7cutlass13device_kernelIN5flash19enable_sm80_to_sm89INS1_16FlashAttnFwdSm80INS1_25CollectiveMainloopFwdSm80ILi8ELi2ELb0EN4cute5tupleIJNS5_1CILi128EEENS7_ILi64EEENS7_ILi192EEEEEELi192ENS_6half_tEfNS_4arch4Sm80ELb1ELb0ELb0ELb1ELb0ELb0ELb1ELb1EEENS1_21CollectiveEpilogueFwdINS6_IJS8_SA_S9_EEENS6_IJNS7_ILi1EEESI_SI_EEESC_SE_Li256ELb1ELb1ELb1ELb0EEENS1_36VarlenDynamicPersistentTileSchedulerILi128ELi64ELi256ELi256ELb1ELb1ELb0ELb1ELb1ELb1EEEEEEEEEvNT_6ParamsE,(.L_x_2512 - _ZN7cutlass13device_kernelIN5flash19enable_sm80_to_sm89INS1_16FlashAttnFwdSm80INS1_25CollectiveMainloopFwdSm80ILi8ELi2ELb0EN4cute5tupleIJNS5_1CILi128EEENS7_ILi64EEENS7_ILi192EEEEEELi192ENS_6half_tEfNS_4arch4Sm80ELb1ELb0ELb0ELb1ELb0ELb0ELb1ELb1EEENS1_21CollectiveEpilogueFwdINS6_IJS8_SA_S9_EEENS6_IJNS7_ILi1EEESI_SI_EEESC_SE_Li256ELb1ELb1ELb1ELb0EEENS1_36VarlenDynamicPersistentTileSchedulerILi128ELi64ELi256ELi256ELb1ELb1ELb0ELb1ELb1ELb1EEEEEEEEEvNT_6ParamsE)
        .other          _ZN7cutlass13device_kernelIN5flash19enable_sm80_to_sm89INS1_16FlashAttnFwdSm80INS1_25CollectiveMainloopFwdSm80ILi8ELi2ELb0EN4cute5tupleIJNS5_1CILi128EEENS7_ILi64EEENS7_ILi192EEEEEELi192ENS_6half_tEfNS_4arch4Sm80ELb1ELb0ELb0ELb1ELb0ELb0ELb1ELb1EEENS1_21CollectiveEpilogueFwdINS6_IJS8_SA_S9_EEENS6_IJNS7_ILi1EEESI_SI_EEESC_SE_Li256ELb1ELb1ELb1ELb0EEENS1_36VarlenDynamicPersistentTileSchedulerILi128ELi64ELi256ELi256ELb1ELb1ELb0ELb1ELb1ELb1EEEEEEEEEvNT_6ParamsE,@"STO_CUDA_ENTRY STV_DEFAULT"
_ZN7cutlass13device_kernelIN5flash19enable_sm80_to_sm89INS1_16FlashAttnFwdSm80INS1_25CollectiveMainloopFwdSm80ILi8ELi2ELb0EN4cute5tupleIJNS5_1CILi128EEENS7_ILi64EEENS7_ILi192EEEEEELi192ENS_6half_tEfNS_4arch4Sm80ELb1ELb0ELb0ELb1ELb0ELb0ELb1ELb1EEENS1_21CollectiveEpilogueFwdINS6_IJS8_SA_S9_EEENS6_IJNS7_ILi1EEESI_SI_EEESC_SE_Li256ELb1ELb1ELb1ELb0EEENS1_36VarlenDynamicPersistentTileSchedulerILi128ELi64ELi256ELi256ELb1ELb1ELb0ELb1ELb1ELb1EEEEEEEEEvNT_6ParamsE:
        /* <DEDUP_REMOVED lines=55> */
.L_x_2101:
        /* <DEDUP_REMOVED lines=16> */
.L_x_2202:
        /* <DEDUP_REMOVED lines=16> */
.L_x_2203:
[----:B--2---:R-:W-:-:S05]  /*0570*/  IMAD R2, R2, c[0x0][0x538], RZ ;  /* 0x00014e0002027a24 */ /* 0x004fca00078e02ff */
[----:B------:R-:W-:-:S04]  /*0580*/  IADD3 R3, R2, R3, RZ ;  /* 0x0000000302037210 */ /* 0x000fc80007ffe0ff */
[----:B------:R-:W-:-:S13]  /*0590*/  ISETP.GT.AND P0, PT, R3, UR4, PT ;  /* 0x0000000403007c0c */ /* 0x000fda000bf04270 */
[----:B-1----:R-:W-:Y:S05]  /*05a0*/  @!P0 BRA `(.L_x_2101) ;  /* 0xfffffdc000008947 */ /* 0x002fea000383ffff */
.L_x_2097:
[----:B------:R-:W-:-:S05]  /*05b0*/  IADD3 R188, -R2, R3, RZ ;  /* 0x0000000302bc7210 */ /* 0x000fca0007ffe1ff */
[----:B------:R-:W-:-:S05]  /*05c0*/  IMAD R0, R9, c[0x0][0x538], R188 ;  /* 0x00014e0009007a24 */ /* 0x000fca00078e02bc */
[----:B------:R-:W-:Y:S01]  /*05d0*/  ISETP.GT.AND P0, PT, R0, UR4, PT ;  /* 0x0000000400007c0c */ /* 0x000fe2000bf04270 */
[----:B------:R-:W-:-:S12]  /*05e0*/  BRA.DIV ~URZ, `(.L_x_2102) ;  /* 0x0000f3127f007947 */ /* 0x000fd8000b800000 */
[----:B------:R-:W-:-:S04]  /*05f0*/  VOTE.ANY R8, PT, !P0 ;  /* 0x0000000000087806 */ /* 0x000fc800040e0100 */
.L_x_2204:
[----:B------:R-:W1:Y:S02]  /*0600*/  POPC R3, R8 ;  /* 0x0000000800037309 */ /* 0x000e640000000000 */
[----:B-1----:R-:W-:Y:S01]  /*0610*/  IADD3 R191, R3, R191, RZ ;  /* 0x000000bf03bf7210 */ /* 0x002fe20007ffe0ff */
[----:B------:R-:W-:Y:S05]  /*0620*/  BRA.DIV ~URZ, `(.L_x_2103) ;  /* 0x0000f3127f007947 */ /* 0x000fea000b800000 */
[----:B------:R1:W2:Y:S01]  /*0630*/  SHFL.IDX PT, R10, R10, R3, 0x1f ;  /* 0x00001f030a0a7589 */ /* 0x0002a200000e0000 */
[----:B------:R-:W-:-:S03]  /*0640*/  MOV R11, RZ ;  /* 0x000000ff000b7202 */ /* 0x000fc60000000f00 */
[----:B------:R1:W3:Y:S04]  /*0650*/  SHFL.IDX PT, R7, R7, R3, 0x1f ;  /* 0x00001f0307077589 */ /* 0x0002e800000e0000 */
.L_x_2205:
[----:B------:R-:W-:Y:S01]  /*0660*/  ISETP.NE.AND P0, PT, R8, RZ, PT ;  /* 0x000000ff0800720c */ /* 0x000fe20003f05270 */
[----:B------:R-:W-:-:S12]  /*0670*/  BSSY B0, `(.L_x_2104) ;  /* 0x0000005000007945 */ /* 0x000fd80003800000 */
[----:B------:R-:W-:Y:S05]  /*0680*/  @!P0 BRA `(.L_x_2105) ;  /* 0x0000003000008947 */ /* 0x000fea0003800000 */
[----:B-1----:R-:W-:Y:S01]  /*0690*/  IADD3 R3, R3, -0x1, RZ ;  /* 0xffffffff03037810 */ /* 0x002fe20007ffe0ff */
[----:B------:R-:W-:Y:S05]  /*06a0*/  BRA.DIV ~URZ, `(.L_x_2106) ;  /* 0x0000f3727f007947 */ /* 0x000fea000b800000 */
[----:B------:R1:W4:Y:S02]  /*06b0*/  SHFL.IDX PT, R11, R9, R3, 0x1f ;  /* 0x00001f03090b7589 */ /* 0x00032400000e0000 */
.L_x_2105:
[----:B------:R-:W-:Y:S05]  /*06c0*/  BSYNC B0 ;  /* 0x0000000000007941 */ /* 0x000fea0003800000 */
.L_x_2104:
[----:B---3--:R-:W-:Y:S01]  /*06d0*/  ISETP.NE.AND P0, PT, R7, 0x1, PT ;  /* 0x000000010700780c */ /* 0x008fe20003f05270 */
[----:B----4-:R-:W-:Y:S01]  /*06e0*/  IMAD R188, R11, c[0x0][0x538], R188 ;  /* 0x00014e000bbc7a24 */ /* 0x010fe200078e02bc */
[----:B------:R-:W-:Y:S04]  /*06f0*/  BSSY B0, `(.L_x_2107) ;  /* 0x0000078000007945 */ /* 0x000fe80003800000 */
[----:B------:R-:W-:-:S07]  /*0700*/  IADD3 R4, -R188, UR4, RZ ;  /* 0x00000004bc047c10 */ /* 0x000fce000fffe1ff */
[----:B------:R-:W-:Y:S05]  /*0710*/  @!P0 BRA `(.L_x_2108) ;  /* 0x0000037000008947 */ /* 0x000fea0003800000 */
[----:B--2---:R-:W-:Y:S02]  /*0720*/  IABS R5, R10 ;  /* 0x0000000a00057213 */ /* 0x004fe40000000000 */
[----:B------:R-:W-:Y:S02]  /*0730*/  IABS R8, R7 ;  /* 0x0000000700087213 */ /* 0x000fe40000000000 */
[----:B------:R-:W2:Y:S01]  /*0740*/  I2F.RP R12, R5 ;  /* 0x00000005000c7306 */ /* 0x000ea20000209400 */
[----:B------:R-:W-:Y:S02]  /*0750*/  IABS R2, R4 ;  /* 0x0000000400027213 */ /* 0x000fe40000000000 */
[----:B------:R-:W-:-:S05]  /*0760*/  IABS R0, R10 ;  /* 0x0000000a00007213 */ /* 0x000fca0000000000 */
[----:B-1----:R-:W1:Y:S01]  /*0770*/  I2F.RP R9, R8 ;  /* 0x0000000800097306 */ /* 0x002e620000209400 */
[----:B------:R-:W-:-:S07]  /*0780*/  IMAD.MOV R0, RZ, RZ, -R0 ;  /* 0x000000ffff007224 */ /* 0x000fce00078e0a00 */
[----:B--2---:R-:W2:Y:S08]  /*0790*/  MUFU.RCP R12, R12 ;  /* 0x0000000c000c7308 */ /* 0x004eb00000001000 */
[----:B-1----:R-:W-:Y:S01]  /*07a0*/  MUFU.RCP R9, R9 ;  /* 0x0000000900097308 */ /* 0x002fe20000001000 */
[----:B--2---:R-:W-:-:S07]  /*07b0*/  IADD3 R12, R12, 0xffffffe, RZ ;  /* 0x0ffffffe0c0c7810 */ /* 0x004fce0007ffe0ff */
[----:B------:R-:W1:Y:S02]  /*07c0*/  F2I.FTZ.U32.TRUNC.NTZ R13, R12 ;  /* 0x0000000c000d7305 */ /* 0x000e64000021f000 */
[----:B-1----:R-:W-:Y:S02]  /*07d0*/  IMAD.MOV R3, RZ, RZ, -R13 ;  /* 0x000000ffff037224 */ /* 0x002fe400078e0a0d */
[----:B------:R-:W-:Y:S02]  /*07e0*/  IMAD.MOV.U32 R12, RZ, RZ, RZ ;  /* 0x000000ffff0c7224 */ /* 0x000fe400078e00ff */
[----:B------:R-:W-:-:S04]  /*07f0*/  IMAD R3, R3, R5, RZ ;  /* 0x0000000503037224 */ /* 0x000fc800078e02ff */
[----:B------:R-:W-:Y:S01]  /*0800*/  IMAD.HI.U32 R3, R13, R3, R12 ;  /* 0x000000030d037227 */ /* 0x000fe200078e000c */
[----:B------:R-:W-:-:S04]  /*0810*/  IADD3 R12, R9, 0xffffffe, RZ ;  /* 0x0ffffffe090c7810 */ /* 0x000fc80007ffe0ff */
[----:B------:R1:W2:Y:S01]  /*0820*/  F2I.FTZ.U32.TRUNC.NTZ R13, R12 ;  /* 0x0000000c000d7305 */ /* 0x0002a2000021f000 */
[----:B------:R-:W-:-:S04]  /*0830*/  IMAD.HI.U32 R3, R3, R2, RZ ;  /* 0x0000000203037227 */ /* 0x000fc800078e00ff */
[----:B------:R-:W-:-:S05]  /*0840*/  IMAD R0, R3, R0, R2 ;  /* 0x0000000003007224 */ /* 0x000fca00078e0202 */
[----:B------:R-:W-:Y:S01]  /*0850*/  ISETP.GT.U32.AND P1, PT, R5, R0, PT ;  /* 0x000000000500720c */ /* 0x000fe20003f24070 */
[----:B-1----:R-:W-:-:S12]  /*0860*/  IMAD.MOV.U32 R12, RZ, RZ, RZ ;  /* 0x000000ffff0c7224 */ /* 0x002fd800078e00ff */
[----:B------:R-:W-:Y:S01]  /*0870*/  @!P1 IMAD.IADD R0, R0, 0x1, -R5 ;  /* 0x0000000100009824 */ /* 0x000fe200078e0a05 */
[----:B------:R-:W-:Y:S02]  /*0880*/  @!P1 IADD3 R3, R3, 0x1, RZ ;  /* 0x0000000103039810 */ /* 0x000fe40007ffe0ff */
[----:B------:R-:W-:Y:S02]  /*0890*/  ISETP.NE.AND P1, PT, R10, RZ, PT ;  /* 0x000000ff0a00720c */ /* 0x000fe40003f25270 */
[----:B------:R-:W-:Y:S01]  /*08a0*/  ISETP.GE.U32.AND P2, PT, R0, R5, PT ;  /* 0x000000050000720c */ /* 0x000fe20003f46070 */
[----:B--2---:R-:W-:Y:S01]  /*08b0*/  IMAD.MOV R5, RZ, RZ, -R13 ;  /* 0x000000ffff057224 */ /* 0x004fe200078e0a0d */
        /* <DEDUP_REMOVED lines=29> */
.L_x_2108:
[----:B------:R-:W-:-:S04]  /*0a90*/  IMAD.MOV.U32 R0, RZ, RZ, 0x4 ;  /* 0x00000004ff007424 */ /* 0x000fc800078e00ff */
[----:B-1----:R-:W-:-:S05]  /*0aa0*/  IMAD.WIDE R2, R191, R0, c[0x0][0x590] ;  /* 0x00016400bf027625 */ /* 0x002fca00078e0200 */
[----:B------:R1:W3:Y:S02]  /*0ab0*/  LDG.E R5, [R2.64] ;  /* 0x0000000802057981 */ /* 0x0002e4000c1e1900 */
[----:B-1----:R-:W-:Y:S01]  /*0ac0*/  IABS R2, R4 ;  /* 0x0000000400027213 */ /* 0x002fe20000000000 */
        /* <DEDUP_REMOVED lines=25> */
[----:B------:R-:W-:Y:S01]  /*0c60*/  IMAD R0, R5, R8, RZ ;  /* 0x0000000805007224 */ /* 0x000fe200078e02ff */
[----:B------:R-:W-:-:S04]  /*0c70*/  IADD3 R8, -R8, RZ, RZ ;  /* 0x000000ff08087210 */ /* 0x000fc80007ffe1ff */
[C---:B------:R-:W-:Y:S01]  /*0c80*/  IADD3 R2, -R0.reuse, c[0x0][0x538], RZ ;  /* 0x00014e0000027a10 */ /* 0x040fe20007ffe1ff */
[----:B------:R-:W-:Y:S02]  /*0c90*/  IMAD R3, R3, R8, R4 ;  /* 0x0000000803037224 */ /* 0x000fe400078e0204 */
[----:B------:R-:W-:Y:S01]  /*0ca0*/  IMAD.MOV.U32 R8, RZ, RZ, RZ ;  /* 0x000000ffff087224 */ /* 0x000fe200078e00ff */
[----:B------:R-:W-:Y:S02]  /*0cb0*/  IMNMX R5, R5, R2, PT ;  /* 0x0000000205057217 */ /* 0x000fe40003800200 */
[----:B------:R-:W-:Y:S02]  /*0cc0*/  IABS R4, R3 ;  /* 0x0000000300047213 */ /* 0x000fe40000000000 */
[----:B------:R-:W-:Y:S01]  /*0cd0*/  IABS R7, R5 ;  /* 0x0000000500077213 */ /* 0x000fe20000000000 */
[----:B------:R-:W-:Y:S01]  /*0ce0*/  IMAD.MOV R190, RZ, RZ, -R5 ;  /* 0x000000ffffbe7224 */ /* 0x000fe200078e0a05 */
[----:B------:R-:W-:-:S02]  /*0cf0*/  IADD3 R0, R0, 0x1000000, R3 ;  /* 0x0100000000007810 */ /* 0x000fc40007ffe003 */
        /* <DEDUP_REMOVED lines=21> */
[----:B------:R-:W-:Y:S02]  /*0e50*/  IMAD R190, R11, R190, R0 ;  /* 0x000000be0bbe7224 */ /* 0x000fe400078e0200 */
[----:B------:R-:W-:Y:S02]  /*0e60*/  IMAD.MOV.U32 R2, RZ, RZ, R11 ;  /* 0x000000ffff027224 */ /* 0x000fe400078e000b */
.L_x_2109:
[----:B------:R-:W-:Y:S05]  /*0e70*/  BSYNC B0 ;  /* 0x0000000000007941 */ /* 0x000fea0003800000 */
.L_x_2107:
[----:B------:R-:W-:-:S04]  /*0e80*/  LOP3.LUT R2, RZ, R2, RZ, 0x33, !PT ;  /* 0x00000002ff027212 */ /* 0x000fc800078e33ff */
[----:B------:R-:W-:Y:S01]  /*0e90*/  IADD3 R189, R2, R10, RZ ;  /* 0x0000000a02bd7210 */ /* 0x000fe20007ffe0ff */
[----:B------:R-:W-:Y:S05]  /*0ea0*/  BRA `(.L_x_2110) ;  /* 0x0000004000007947 */ /* 0x000fea0003800000 */
.L_x_2098:
[----:B------:R-:W-:Y:S01]  /*0eb0*/  IMAD.MOV.U32 R189, RZ, RZ, RZ ;  /* 0x000000ffffbd7224 */ /* 0x000fe200078e00ff */
[----:B------:R-:W-:Y:S01]  /*0ec0*/  MOV R190, RZ ;  /* 0x000000ff00be7202 */ /* 0x000fe20000000f00 */
[----:B------:R-:W-:Y:S01]  /*0ed0*/  IMAD.U32 R188, RZ, RZ, UR4 ;  /* 0x00000004ffbc7e24 */ /* 0x000fe2000f8e00ff */
[----:B------:R-:W-:Y:S02]  /*0ee0*/  MOV R191, c[0x0][0x53c] ;  /* 0x00014f0000bf7a02 */ /* 0x000fe40000000f00 */
.L_x_2110:
[----:B------:R-:W-:Y:S01]  /*0ef0*/  ISETP.NE.AND P0, PT, R6, RZ, PT ;  /* 0x000000ff0600720c */ /* 0x000fe20003f05270 */
[----:B------:R-:W-:-:S12]  /*0f00*/  WARPSYNC 0xffffffff ;  /* 0xffffffff00007948 */ /* 0x000fd80003800000 */
[----:B------:R1:W-:Y:S04]  /*0f10*/  @!P0 STS.128 [0x24100], R188 ;  /* 0x024100bcff008388 */ /* 0x0003e80000000c00 */
[----:B------:R-:W-:Y:S06]  /*0f20*/  BAR.ARV 0x5, 0x100 ;  /* 0x0144000000007b1d */ /* 0x000fec0000002000 */
.L_x_2096:
[----:B-1----:R-:W-:-:S13]  /*0f30*/  ISETP.GE.AND P0, PT, R191, c[0x0][0x53c], PT ;  /* 0x00014f00bf007a0c */ /* 0x002fda0003f06270 */
[----:B------:R-:W-:Y:S05]  /*0f40*/  @P0 EXIT ;  /* 0x000000000000094d */ /* 0x000fea0003800000 */
[----:B------:R-:W-:-:S04]  /*0f50*/  SHF.R.S32.HI R6, RZ, 0x1f, R196 ;  /* 0x0000001fff067819 */ /* 0x000fc800000114c4 */
[CC--:B------:R-:W-:Y:S02]  /*0f60*/  LEA.HI R8, R6.reuse, R196.reuse, RZ, 0x4 ;  /* 0x000000c406087211 */ /* 0x0c0fe400078f20ff */
[CC--:B------:R-:W-:Y:S02]  /*0f70*/  LEA.HI R0, R6.reuse, R196.reuse, RZ, 0x2 ;  /* 0x000000c406007211 */ /* 0x0c0fe400078f10ff */
[----:B------:R-:W-:Y:S02]  /*0f80*/  SHF.R.S32.HI R5, RZ, 0x4, R8 ;  /* 0x00000004ff057819 */ /* 0x000fe40000011408 */
[----:B------:R-:W-:Y:S02]  /*0f90*/  LEA.HI R3, R6, R196, RZ, 0x3 ;  /* 0x000000c406037211 */ /* 0x000fe400078f18ff */
[C---:B------:R-:W-:Y:S02]  /*0fa0*/  LEA.HI R2, R8.reuse, R5, RZ, 0x1 ;  /* 0x0000000508027211 */ /* 0x040fe400078f08ff */
[----:B------:R-:W-:-:S02]  /*0fb0*/  LOP3.LUT R8, R8, 0xfffffff0, RZ, 0xc0, !PT ;  /* 0xfffffff008087812 */ /* 0x000fc400078ec0ff */
[--C-:B------:R-:W-:Y:S02]  /*0fc0*/  SHF.R.S32.HI R4, RZ, 0x2, R0.reuse ;  /* 0x00000002ff047819 */ /* 0x100fe40000011400 */
[----:B------:R-:W-:Y:S01]  /*0fd0*/  SHF.R.S32.HI R7, RZ, 0x1f, R0 ;  /* 0x0000001fff077819 */ /* 0x000fe20000011400 */
[----:B------:R-:W-:Y:S01]  /*0fe0*/  IMAD.IADD R8, R196, 0x1, -R8 ;  /* 0x00000001c4087824 */ /* 0x000fe200078e0a08 */
[----:B------:R-:W-:Y:S02]  /*0ff0*/  LOP3.LUT R2, R2, 0xfffffffe, RZ, 0xc0, !PT ;  /* 0xfffffffe02027812 */ /* 0x000fe400078ec0ff */
[----:B------:R-:W-:Y:S02]  /*1000*/  SHF.R.S32.HI R209, RZ, 0x3, R3 ;  /* 0x00000003ffd17819 */ /* 0x000fe40000011403 */
[----:B------:R-:W-:Y:S01]  /*1010*/  SHF.R.S32.HI R9, RZ, 0x1f, R8 ;  /* 0x0000001fff097819 */ /* 0x000fe20000011408 */
[----:B------:R-:W-:Y:S01]  /*1020*/  IMAD.IADD R2, R5, 0x1, -R2 ;  /* 0x0000000105027824 */ /* 0x000fe200078e0a02 */
[----:B------:R-:W-:Y:S01]  /*1030*/  LOP3.LUT R208, R3, 0xfffffff8, RZ, 0xc0, !PT ;  /* 0xfffffff803d07812 */ /* 0x000fe200078ec0ff */
[----:B------:R-:W-:Y:S01]  /*1040*/  IMAD.SHL.U32 R11, R209, 0x40, RZ ;  /* 0x00000040d10b7824 */ /* 0x000fe200078e00ff */
[----:B------:R-:W-:-:S02]  /*1050*/  LEA.HI R7, R7, R4, RZ, 0x3 ;  /* 0x0000000407077211 */ /* 0x000fc400078f18ff */
[----:B------:R-:W-:Y:S01]  /*1060*/  LEA.HI R10, R6, R196, RZ, 0x6 ;  /* 0x000000c4060a7211 */ /* 0x000fe200078f30ff */
[----:B------:R-:W-:Y:S01]  /*1070*/  IMAD.IADD R208, R196, 0x1, -R208 ;  /* 0x00000001c4d07824 */ /* 0x000fe200078e0ad0 */
[----:B------:R-:W-:Y:S02]  /*1080*/  LEA.HI R9, R9, R8, RZ, 0x3 ;  /* 0x0000000809097211 */ /* 0x000fe400078f18ff */
[----:B------:R-:W-:Y:S01]  /*1090*/  LEA.HI R6, R6, R196, RZ, 0x5 ;  /* 0x000000c406067211 */ /* 0x000fe200078f28ff */
[----:B------:R-:W-:Y:S01]  /*10a0*/  IMAD.SHL.U32 R10, R10, 0x8, RZ ;  /* 0x000000080a0a7824 */ /* 0x000fe200078e00ff */
[----:B------:R-:W-:Y:S01]  /*10b0*/  LOP3.LUT R7, R7, 0xfffffff8, RZ, 0xc0, !PT ;  /* 0xfffffff807077812 */ /* 0x000fe200078ec0ff */
[----:B------:R-:W-:Y:S01]  /*10c0*/  IMAD.SHL.U32 R212, R208, 0x8, RZ ;  /* 0x00000008d0d47824 */ /* 0x000fe200078e00ff */
[C---:B------:R-:W-:Y:S01]  /*10d0*/  LOP3.LUT R5, R9.reuse, 0xfffffff8, RZ, 0xc0, !PT ;  /* 0xfffffff809057812 */ /* 0x040fe200078ec0ff */
[----:B------:R-:W-:Y:S01]  /*10e0*/  IMAD.SHL.U32 R9, R9, 0x40, RZ ;  /* 0x0000004009097824 */ /* 0x000fe200078e00ff */
[----:B------:R-:W-:Y:S01]  /*10f0*/  LOP3.LUT R206, R6, 0xffffffe0, RZ, 0xc0, !PT ;  /* 0xffffffe006ce7812 */ /* 0x000fe200078ec0ff */
[----:B------:R-:W-:Y:S01]  /*1100*/  IMAD.IADD R7, R4, 0x1, -R7 ;  /* 0x0000000104077824 */ /* 0x000fe200078e0a07 */
[----:B------:R-:W-:Y:S01]  /*1110*/  LOP3.LUT R11, R11, 0x1c0, RZ, 0xc0, !PT ;  /* 0x000001c00b0b7812 */ /* 0x000fe200078ec0ff */
[----:B------:R-:W-:Y:S01]  /*1120*/  IMAD.IADD R5, R8, 0x1, -R5 ;  /* 0x0000000108057824 */ /* 0x000fe200078e0a05 */
[--C-:B------:R-:W-:Y:S01]  /*1130*/  SHF.R.S32.HI R8, RZ, 0x5, R6.reuse ;  /* 0x00000005ff087819 */ /* 0x100fe20000011406 */
[----:B------:R-:W-:Y:S01]  /*1140*/  IMAD.SHL.U32 R4, R208, 0x40, RZ ;  /* 0x00000040d0047824 */ /* 0x000fe200078e00ff */
[----:B------:R-:W-:Y:S01]  /*1150*/  SHF.R.S32.HI R6, RZ, 0x1f, R6 ;  /* 0x0000001fff067819 */ /* 0x000fe20000011406 */
[----:B------:R-:W-:Y:S01]  /*1160*/  IMAD.IADD R206, R196, 0x1, -R206 ;  /* 0x00000001c4ce7824 */ /* 0x000fe200078e0ace */
[----:B------:R-:W-:-:S02]  /*1170*/  SHF.R.U32.HI R202, RZ, 0x3, R11 ;  /* 0x00000003ffca7819 */ /* 0x000fc4000001160b */
[----:B------:R-:W-:Y:S02]  /*1180*/  LOP3.LUT R10, R10, 0x7ffffe00, RZ, 0xc0, !PT ;  /* 0x7ffffe000a0a7812 */ /* 0x000fe400078ec0ff */
[----:B------:R-:W-:Y:S02]  /*1190*/  LOP3.LUT R11, R11, 0x38, R212, 0xf8, !PT ;  /* 0x000000380b0b7812 */ /* 0x000fe400078ef8d4 */
[----:B------:R-:W-:Y:S02]  /*11a0*/  LOP3.LUT R4, R4, 0x1c0, RZ, 0xc0, !PT ;  /* 0x000001c004047812 */ /* 0x000fe400078ec0ff */
[----:B------:R-:W-:Y:S02]  /*11b0*/  LEA.HI R6, R6, R8, RZ, 0x3 ;  /* 0x0000000806067211 */ /* 0x000fe400078f18ff */
[----:B------:R-:W-:Y:S02]  /*11c0*/  SHF.R.S32.HI R203, RZ, 0x1f, R206 ;  /* 0x0000001fffcb7819 */ /* 0x000fe400000114ce */
[----:B------:R-:W-:Y:S01]  /*11d0*/  LOP3.LUT R202, R10, R11, R202, 0xf6, !PT ;  /* 0x0000000b0aca7212 */ /* 0x000fe200078ef6ca */
[----:B------:R-:W-:Y:S01]  /*11e0*/  IMAD.SHL.U32 R10, R2, 0x8, RZ ;  /* 0x00000008020a7824 */ /* 0x000fe200078e00ff */
[----:B------:R-:W-:-:S02]  /*11f0*/  LOP3.LUT R11, R7, 0x1, RZ, 0xc0, !PT ;  /* 0x00000001070b7812 */ /* 0x000fc400078ec0ff */
[----:B------:R-:W-:Y:S01]  /*1200*/  LOP3.LUT R3, R4, 0x8, R3, 0xf8, !PT ;  /* 0x0000000804037812 */ /* 0x000fe200078ef803 */
[----:B------:R-:W-:Y:S01]  /*1210*/  IMAD.SHL.U32 R202, R202, 0x2, RZ ;  /* 0x00000002caca7824 */ /* 0x000fe200078e00ff */
[----:B------:R-:W-:Y:S02]  /*1220*/  LOP3.LUT R0, R0, 0xfffffffc, RZ, 0xc0, !PT ;  /* 0xfffffffc00007812 */ /* 0x000fe400078ec0ff */
[----:B------:R-:W-:Y:S02]  /*1230*/  LOP3.LUT R6, R6, 0xffffff8, RZ, 0xc0, !PT ;  /* 0x0ffffff806067812 */ /* 0x000fe400078ec0ff */
[----:B------:R-:W-:Y:S01]  /*1240*/  LEA.HI R203, R203, R206, RZ, 0x2 ;  /* 0x000000cecbcb7211 */ /* 0x000fe200078f10ff */
[----:B------:R-:W-:Y:S01]  /*1250*/  IMAD.IADD R0, R196, 0x1, -R0 ;  /* 0x00000001c4007824 */ /* 0x000fe200078e0a00 */
[----:B------:R-:W-:Y:S01]  /*1260*/  SHF.R.U32.HI R4, RZ, 0x3, R4 ;  /* 0x00000003ff047819 */ /* 0x000fe20000011604 */
[C---:B------:R-:W-:Y:S01]  /*1270*/  IMAD.IADD R6, R8.reuse, 0x1, -R6 ;  /* 0x0000000108067824 */ /* 0x040fe200078e0a06 */
[----:B------:R-:W-:Y:S01]  /*1280*/  ISETP.NE.U32.AND P3, PT, R11, 0x1, PT ;  /* 0x000000010b00780c */ /* 0x000fe20003f65070 */
[----:B------:R-:W-:Y:S01]  /*1290*/  IMAD.SHL.U32 R8, R8, 0x400, RZ ;  /* 0x0000040008087824 */ /* 0x000fe200078e00ff */
[----:B------:R-:W-:-:S02]  /*12a0*/  SHF.R.S32.HI R205, RZ, 0x2, R203 ;  /* 0x00000002ffcd7819 */ /* 0x000fc400000114cb */
[----:B------:R-:W-:Y:S01]  /*12b0*/  LOP3.LUT R4, R3, R4, RZ, 0x3c, !PT ;  /* 0x0000000403047212 */ /* 0x000fe200078e3cff */
[----:B------:R-:W-:Y:S01]  /*12c0*/  IMAD.SHL.U32 R3, R5, 0x40, RZ ;  /* 0x0000004005037824 */ /* 0x000fe200078e00ff */
[C---:B------:R-:W-:Y:S01]  /*12d0*/  R2P PR, R7.reuse, 0x6 ;  /* 0x0000000607007804 */ /* 0x040fe20000000000 */
[----:B------:R-:W-:Y:S01]  /*12e0*/  IMAD.SHL.U32 R7, R7, 0x40, RZ ;  /* 0x0000004007077824 */ /* 0x000fe200078e00ff */
[----:B------:R-:W-:Y:S01]  /*12f0*/  LOP3.LUT P0, RZ, R5, 0x2, RZ, 0xc0, !PT ;  /* 0x0000000205ff7812 */ /* 0x000fe2000780c0ff */
[----:B------:R-:W-:Y:S01]  /*1300*/  IMAD R205, R6, 0x10, R205 ;  /* 0x0000001006cd7824 */ /* 0x000fe200078e02cd */
[C---:B------:R-:W-:Y:S01]  /*1310*/  LEA.HI R6, R0.reuse, R0, RZ, 0x1 ;  /* 0x0000000000067211 */ /* 0x040fe200078f08ff */
[----:B------:R-:W-:Y:S01]  /*1320*/  IMAD R207, R0, 0x2, R8 ;  /* 0x0000000200cf7824 */ /* 0x000fe200078e0208 */
[----:B------:R-:W-:Y:S01]  /*1330*/  LOP3.LUT R3, R3, 0x1c0, RZ, 0xc0, !PT ;  /* 0x000001c003037812 */ /* 0x000fe200078ec0ff */
[----:B------:R-:W-:Y:S01]  /*1340*/  IMAD R4, R2, 0x200, R4 ;  /* 0x0000020002047824 */ /* 0x000fe200078e0204 */
[----:B------:R-:W-:-:S02]  /*1350*/  LOP3.LUT R7, R7, 0x1c0, RZ, 0xc0, !PT ;  /* 0x000001c007077812 */ /* 0x000fc400078ec0ff */
[----:B------:R-:W-:Y:S02]  /*1360*/  LOP3.LUT R6, R6, 0x1ffffffe, RZ, 0xc0, !PT ;  /* 0x1ffffffe06067812 */ /* 0x000fe400078ec0ff */
[----:B------:R-:W-:Y:S02]  /*1370*/  LOP3.LUT R10, R3, 0x8, R10, 0xf8, !PT ;  /* 0x00000008030a7812 */ /* 0x000fe400078ef80a */
[----:B------:R-:W-:Y:S01]  /*1380*/  SHF.R.U32.HI R3, RZ, 0x3, R3 ;  /* 0x00000003ff037819 */ /* 0x000fe20000011603 */
[----:B------:R-:W-:Y:S01]  /*1390*/  IMAD.IADD R204, R0, 0x1, -R6 ;  /* 0x0000000100cc7824 */ /* 0x000fe200078e0a06 */
[----:B------:R-:W-:Y:S02]  /*13a0*/  LEA.HI R7, R7, R7, RZ, 0x1d ;  /* 0x0000000707077211 */ /* 0x000fe400078fe8ff */
[----:B------:R-:W-:Y:S01]  /*13b0*/  LOP3.LUT R3, R10, R3, RZ, 0x3c, !PT ;  /* 0x000000030a037212 */ /* 0x000fe200078e3cff */
[----:B------:R-:W-:Y:S01]  /*13c0*/  IMAD R204, R204, 0x8, R205 ;  /* 0x00000008cccc7824 */ /* 0x000fe200078e02cd */
[----:B------:R-:W-:Y:S01]  /*13d0*/  LOP3.LUT R0, R9, 0xfffffe00, RZ, 0xc0, !PT ;  /* 0xfffffe0009007812 */ /* 0x000fe200078ec0ff */
[----:B------:R-:W-:Y:S01]  /*13e0*/  IMAD.IADD R207, R207, 0x1, R7 ;  /* 0x00000001cfcf7824 */ /* 0x000fe200078e0207 */
[----:B------:R-:W-:Y:S01]  /*13f0*/  LOP3.LUT P4, RZ, R5, 0x4, RZ, 0xc0, !PT ;  /* 0x0000000405ff7812 */ /* 0x000fe2000788c0ff */
[----:B------:R-:W-:Y:S01]  /*1400*/  IMAD.MOV.U32 R5, RZ, RZ, 0x40 ;  /* 0x00000040ff057424 */ /* 0x000fe200078e00ff */
[----:B------:R-:W-:-:S02]  /*1410*/  IADD3 R2, R3, R0, R8 ;  /* 0x0000000003027210 */ /* 0x000fc40007ffe008 */
[----:B------:R-:W-:Y:S01]  /*1420*/  LOP3.LUT R3, R3, R0, RZ, 0xfc, !PT ;  /* 0x0000000003037212 */ /* 0x000fe200078efcff */
[----:B------:R-:W-:Y:S01]  /*1430*/  IMAD.MOV.U32 R0, RZ, RZ, 0x20 ;  /* 0x00000020ff007424 */ /* 0x000fe200078e00ff */
[----:B------:R-:W-:Y:S02]  /*1440*/  LEA R207, R207, 0x80, 0x1 ;  /* 0x00000080cfcf7811 */ /* 0x000fe400078e08ff */
[----:B------:R-:W-:Y:S02]  /*1450*/  LOP3.LUT R203, R203, 0x7ffffffc, RZ, 0xc0, !PT ;  /* 0x7ffffffccbcb7812 */ /* 0x000fe400078ec0ff */
[----:B------:R-:W-:Y:S02]  /*1460*/  SEL R211, R0, 0xffffffe0, !P1 ;  /* 0xffffffe000d37807 */ /* 0x000fe40004800000 */
[C---:B------:R-:W-:Y:S01]  /*1470*/  IADD3 R199, R207.reuse, -0x10, RZ ;  /* 0xfffffff0cfc77810 */ /* 0x040fe20007ffe0ff */
[----:B------:R-:W-:Y:S01]  /*1480*/  IMAD.IADD R203, R206, 0x1, -R203 ;  /* 0x00000001cecb7824 */ /* 0x000fe200078e0acb */
[----:B------:R-:W-:Y:S01]  /*1490*/  SEL R181, R0, 0xffffffe0, !P0 ;  /* 0xffffffe000b57807 */ /* 0x000fe20004000000 */
[C---:B------:R-:W-:Y:S01]  /*14a0*/  IMAD.IADD R216, R207.reuse, 0x1, R211 ;  /* 0x00000001cfd87824 */ /* 0x040fe200078e02d3 */
[----:B------:R-:W-:Y:S01]  /*14b0*/  @P3 IADD3 R199, R207, 0x10, RZ ;  /* 0x00000010cfc73810 */ /* 0x000fe20007ffe0ff */
[----:B------:R-:W-:Y:S01]  /*14c0*/  IMAD.SHL.U32 R203, R203, 0x2, RZ ;  /* 0x00000002cbcb7824 */ /* 0x000fe200078e00ff */
[----:B------:R-:W-:-:S02]  /*14d0*/  LEA R177, R3, 0x100, 0x1 ;  /* 0x0000010003b17811 */ /* 0x000fc400078e08ff */
        /* <DEDUP_REMOVED lines=16> */
[----:B------:R-:W-:Y:S01]  /*15e0*/  IADD3 R201, R202, 0x100, RZ ;  /* 0x00000100cac97810 */ /* 0x000fe20007ffe0ff */
[----:B------:R-:W-:Y:S01]  /*15f0*/  IMAD.IADD R176, R0, 0x1, R177 ;  /* 0x0000000100b07824 */ /* 0x000fe200078e02b1 */
[----:B------:R-:W-:Y:S01]  /*1600*/  IADD3 R200, R202, 0xc100, RZ ;  /* 0x0000c100cac87810 */ /* 0x000fe20007ffe0ff */
[----:B------:R-:W-:Y:S01]  /*1610*/  IMAD.IADD R219, R0, 0x1, R219 ;  /* 0x0000000100db7824 */ /* 0x000fe200078e02db */
[----:B------:R-:W-:Y:S01]  /*1620*/  LEA R182, R4, 0xc100, 0x1 ;  /* 0x0000c10004b67811 */ /* 0x000fe200078e08ff */
[----:B------:R-:W-:-:S02]  /*1630*/  IMAD.IADD R178, R180, 0x1, R0 ;  /* 0x00000001b4b27824 */ /* 0x000fc400078e0200 */
.L_x_2201:
        /* <DEDUP_REMOVED lines=34> */
.L_x_2111:
[----:B------:R-:W-:-:S04]  /*1860*/  ISETP.NE.U32.AND P2, PT, RZ, c[0x0][0x368], PT ;  /* 0x0000da00ff007a0c */ /* 0x000fc80003f45070 */
[----:B------:R-:W-:-:S13]  /*1870*/  ISETP.NE.AND.EX P2, PT, RZ, c[0x0][0x36c], PT, P2 ;  /* 0x0000db00ff007a0c */ /* 0x000fda0003f45320 */
[----:B------:R-:W-:Y:S05]  /*1880*/  @!P2 BRA `(.L_x_2112) ;  /* 0x000000400000a947 */ /* 0x000fea0003800000 */
[----:B--2---:R-:W-:-:S04]  /*1890*/  LEA R8, P2, R220, c[0x0][0x368], 0x2 ;  /* 0x0000da00dc087a11 */ /* 0x004fc800078410ff */
[----:B------:R-:W-:-:S05]  /*18a0*/  LEA.HI.X R9, R220, c[0x0][0x36c], R5, 0x2, P2 ;  /* 0x0000db00dc097a11 */ /* 0x000fca00010f1405 */
[----:B------:R1:W5:Y:S01]  /*18b0*/  LDG.E R185, [R8.64] ;  /* 0x0000000808b97981 */ /* 0x000362000c1e1900 */
[----:B------:R-:W-:Y:S05]  /*18c0*/  BRA `(.L_x_2113) ;  /* 0x0000005000007947 */ /* 0x000fea0003800000 */
.L_x_2112:
[----:B--2---:R-:W-:Y:S01]  /*18d0*/  MOV R185, c[0x0][0x1d0] ;  /* 0x0000740000b97a02 */ /* 0x004fe20000000f00 */
[----:B------:R-:W-:Y:S05]  /*18e0*/  @!P0 BRA `(.L_x_2113) ;  /* 0x0000003000008947 */ /* 0x000fea0003800000 */
[----:B------:R1:W2:Y:S04]  /*18f0*/  LDG.E R185, [R8.64] ;  /* 0x0000000808b97981 */ /* 0x0002a8000c1e1900 */
[----:B-1----:R-:W2:Y:S02]  /*1900*/  LDG.E R8, [R8.64+0x4] ;  /* 0x0000040808087981 */ /* 0x002ea4000c1e1900 */
[----:B--2---:R-:W-:Y:S02]  /*1910*/  IADD3 R185, -R185, R8, RZ ;  /* 0x00000008b9b97210 */ /* 0x004fe40007ffe1ff */
.L_x_2113:
[----:B------:R-:W-:Y:S01]  /*1920*/  IMAD.MOV.U32 R3, RZ, RZ, c[0x0][0x2c4] ;  /* 0x0000b100ff037624 */ /* 0x000fe200078e00ff */
[----:B------:R-:W-:Y:S01]  /*1930*/  LOP3.LUT R224, R190, 0xff0000, RZ, 0xc0, !PT ;  /* 0x00ff0000bee07812 */ /* 0x000fe200078ec0ff */
[----:B------:R-:W-:Y:S01]  /*1940*/  IMAD.SHL.U32 R189, R189, 0x80, RZ ;  /* 0x00000080bdbd7824 */ /* 0x000fe200078e00ff */
[----:B------:R-:W-:Y:S01]  /*1950*/  BSSY B0, `(.L_x_2114) ;  /* 0x0000035000007945 */ /* 0x000fe20003800000 */
[--C-:B-----5:R-:W-:Y:S01]  /*1960*/  IMAD.IADD R185, R185, 0x1, -R2.reuse ;  /* 0x00000001b9b97824 */ /* 0x120fe200078e0a02 */
[----:B------:R-:W-:Y:S01]  /*1970*/  ISETP.NE.AND P2, PT, R3, 0x1, PT ;  /* 0x000000010300780c */ /* 0x000fe20003f45270 */
[----:B------:R-:W-:Y:S01]  /*1980*/  IMAD.IADD R7, R7, 0x1, R2 ;  /* 0x0000000107077824 */ /* 0x000fe200078e0202 */
[----:B------:R-:W-:-:S02]  /*1990*/  IADD3 R3, R189, 0x7f, RZ ;  /* 0x0000007fbd037810 */ /* 0x000fc40007ffe0ff */
[C---:B------:R-:W-:Y:S02]  /*19a0*/  IADD3 R4, R185.reuse, 0x40, -R184 ;  /* 0x00000040b9047810 */ /* 0x040fe40007ffe8b8 */
[----:B-1----:R-:W-:-:S07]  /*19b0*/  IADD3 R9, R185, 0x3f, RZ ;  /* 0x0000003fb9097810 */ /* 0x002fce0007ffe0ff */
[----:B------:R-:W-:-:S05]  /*19c0*/  @P2 IMAD.HI.U32 R8, R3, c[0x0][0x2c8], RZ ;  /* 0x0000b20003082a27 */ /* 0x000fca00078e00ff */
[----:B------:R-:W-:Y:S02]  /*19d0*/  @P2 SHF.R.U32.HI R3, RZ, c[0x0][0x2cc], R8 ;  /* 0x0000b300ff032a19 */ /* 0x000fe40000011608 */
[----:B------:R-:W-:-:S03]  /*19e0*/  SHF.R.S32.HI R8, RZ, 0x1f, R9 ;  /* 0x0000001fff087819 */ /* 0x000fc60000011409 */
[----:B------:R-:W-:Y:S01]  /*19f0*/  IMAD.IADD R4, R4, 0x1, R3 ;  /* 0x0000000104047824 */ /* 0x000fe200078e0203 */
[----:B------:R-:W-:-:S04]  /*1a00*/  LEA.HI R8, R8, R9, RZ, 0x6 ;  /* 0x0000000908087211 */ /* 0x000fc800078f30ff */
[----:B------:R-:W-:Y:S02]  /*1a10*/  SHF.R.S32.HI R3, RZ, 0x1f, R4 ;  /* 0x0000001fff037819 */ /* 0x000fe40000011404 */
[----:B------:R-:W-:Y:S02]  /*1a20*/  SHF.R.S32.HI R8, RZ, 0x6, R8 ;  /* 0x00000006ff087819 */ /* 0x000fe40000011408 */
[----:B------:R-:W-:Y:S02]  /*1a30*/  LEA.HI R3, R3, R4, RZ, 0x6 ;  /* 0x0000000403037211 */ /* 0x000fe400078f30ff */
[----:B------:R-:W-:Y:S02]  /*1a40*/  LOP3.LUT R4, R190, 0xff000000, RZ, 0xc0, !PT ;  /* 0xff000000be047812 */ /* 0x000fe400078ec0ff */
[----:B------:R-:W-:Y:S02]  /*1a50*/  SHF.R.S32.HI R3, RZ, 0x6, R3 ;  /* 0x00000006ff037819 */ /* 0x000fe40000011403 */
[----:B------:R-:W-:-:S02]  /*1a60*/  SHF.R.U32.HI R4, RZ, 0x8, R4 ;  /* 0x00000008ff047819 */ /* 0x000fc40000011604 */
[----:B------:R-:W-:Y:S02]  /*1a70*/  IMNMX R3, R8, R3, PT ;  /* 0x0000000308037217 */ /* 0x000fe40003800200 */
[----:B------:R-:W-:Y:S01]  /*1a80*/  LEA.HI R224, R224, R4, RZ, 0x10 ;  /* 0x00000004e0e07211 */ /* 0x000fe200078f80ff */
[----:B------:R-:W-:Y:S01]  /*1a90*/  IMAD.MOV.U32 R4, RZ, RZ, RZ ;  /* 0x000000ffff047224 */ /* 0x000fe200078e00ff */
[----:B------:R-:W-:Y:S02]  /*1aa0*/  ISETP.GE.AND P3, PT, R3, 0x1, PT ;  /* 0x000000010300780c */ /* 0x000fe40003f66270 */
[----:B------:R-:W-:Y:S02]  /*1ab0*/  LOP3.LUT R225, R224, 0xff, RZ, 0xc0, !PT ;  /* 0x000000ffe0e17812 */ /* 0x000fe400078ec0ff */
[----:B------:R-:W-:-:S09]  /*1ac0*/  SHF.R.U32.HI R224, RZ, 0x10, R224 ;  /* 0x00000010ffe07819 */ /* 0x000fd200000116e0 */
[----:B------:R-:W-:Y:S05]  /*1ad0*/  @!P3 BRA `(.L_x_2115) ;  /* 0x000001c00000b947 */ /* 0x000fea0003800000 */
[----:B------:R-:W-:-:S04]  /*1ae0*/  ISETP.NE.AND P3, PT, R224, RZ, PT ;  /* 0x000000ffe000720c */ /* 0x000fc80003f65270 */
[----:B------:R-:W-:-:S04]  /*1af0*/  SEL R8, R224, c[0x0][0x338], P3 ;  /* 0x0000ce00e0087a07 */ /* 0x000fc80001800000 */
        /* <DEDUP_REMOVED lines=26> */
.L_x_2115:
[----:B------:R-:W-:Y:S05]  /*1ca0*/  BSYNC B0 ;  /* 0x0000000000007941 */ /* 0x000fea0003800000 */
.L_x_2114:
        /* <DEDUP_REMOVED lines=63> */
[----:B------:R-:W-:Y:S01]  /*20a0*/  IADD3 R10, P3, R209, R7, RZ ;  /* 0x00000007d10a7210 */ /* 0x000fe20007f7e0ff */
[----:B------:R-:W-:Y:S01]  /*20b0*/  IMAD R16, R16, c[0x0][0x178], RZ ;  /* 0x00005e0010107a24 */ /* 0x000fe200078e02ff */
[----:B------:R-:W-:Y:S02]  /*20c0*/  IADD3 R0, R189, R0, RZ ;  /* 0x00000000bd007210 */ /* 0x000fe40007ffe0ff */
[----:B------:R-:W-:Y:S01]  /*20d0*/  ISETP.GE.AND P6, PT, R212, c[0x0][0x198], PT ;  /* 0x00006600d4007a0c */ /* 0x000fe20003fc6270 */
[----:B------:R-:W-:Y:S01]  /*20e0*/  IMAD R16, R6, c[0x0][0x17c], R16 ;  /* 0x00005f0006107a24 */ /* 0x000fe200078e0210 */
[----:B------:R-:W-:Y:S01]  /*20f0*/  MOV R4, R0 ;  /* 0x0000000000047202 */ /* 0x000fe20000000f00 */
[----:B------:R-:W-:Y:S01]  /*2100*/  @P2 IMAD.HI.U32 R6, R0, c[0x0][0x2c8], RZ ;  /* 0x0000b20000062a27 */ /* 0x000fe200078e00ff */
[----:B------:R-:W-:-:S02]  /*2110*/  ISETP.GE.AND P5, PT, R198, c[0x0][0x198], PT ;  /* 0x00006600c6007a0c */ /* 0x000fc40003fa6270 */
[----:B------:R-:W-:Y:S01]  /*2120*/  IADD3 R17, R13, R16, RZ ;  /* 0x000000100d117210 */ /* 0x000fe20007ffe0ff */
[C---:B------:R-:W-:Y:S01]  /*2130*/  IMAD.WIDE.U32 R14, R10.reuse, c[0x0][0x1e0], R212 ;  /* 0x000078000a0e7a25 */ /* 0x040fe200078e00d4 */
[----:B------:R-:W-:Y:S02]  /*2140*/  MOV R16, R12 ;  /* 0x0000000c00107202 */ /* 0x000fe40000000f00 */
[----:B------:R-:W-:Y:S01]  /*2150*/  @P2 SHF.R.U32.HI R4, RZ, c[0x0][0x2cc], R6 ;  /* 0x0000b300ff042a19 */ /* 0x000fe20000011606 */
[----:B------:R-:W-:Y:S01]  /*2160*/  IMAD.WIDE.U32 R12, R10, c[0x0][0x208], R212 ;  /* 0x000082000a0c7a25 */ /* 0x000fe200078e00d4 */
[----:B------:R-:W-:Y:S02]  /*2170*/  SEL R6, R220, RZ, !P1 ;  /* 0x000000ffdc067207 */ /* 0x000fe40004800000 */
[----:B------:R-:W-:Y:S01]  /*2180*/  IADD3 R84, R3, -0x1, RZ ;  /* 0xffffffff03547810 */ /* 0x000fe20007ffe0ff */
[----:B------:R-:W-:Y:S01]  /*2190*/  IMAD.WIDE.U32 R16, R221, c[0x0][0x1b8], R16 ;  /* 0x00006e00dd107a25 */ /* 0x000fe200078e0010 */
[----:B-1----:R-:W-:-:S02]  /*21a0*/  SHF.R.S32.HI R8, RZ, 0x1f, R7 ;  /* 0x0000001fff087819 */ /* 0x002fc40000011407 */
[----:B------:R-:W-:Y:S01]  /*21b0*/  SEL R7, R5, RZ, !P1 ;  /* 0x000000ff05077207 */ /* 0x000fe20004800000 */
[----:B------:R-:W-:Y:S01]  /*21c0*/  IMAD R11, R221, c[0x0][0x1bc], R17 ;  /* 0x00006f00dd0b7a24 */ /* 0x000fe200078e0211 */
[----:B------:R-:W-:-:S03]  /*21d0*/  LEA.HI.X.SX32 R8, R209, R8, 0x1, P3 ;  /* 0x00000008d1087211 */ /* 0x000fc600018f0eff */
[----:B------:R-:W-:Y:S02]  /*21e0*/  IMAD R7, R7, c[0x0][0x1c0], RZ ;  /* 0x0000700007077a24 */ /* 0x000fe400078e02ff */
[C---:B------:R-:W-:Y:S02]  /*21f0*/  IMAD R9, R8.reuse, c[0x0][0x1e0], RZ ;  /* 0x0000780008097a24 */ /* 0x040fe400078e02ff */
[----:B------:R-:W-:Y:S02]  /*2200*/  IMAD R8, R8, c[0x0][0x208], RZ ;  /* 0x0000820008087a24 */ /* 0x000fe400078e02ff */
[C---:B------:R-:W-:Y:S02]  /*2210*/  IMAD R9, R10.reuse, c[0x0][0x1e4], R9 ;  /* 0x000079000a097a24 */ /* 0x040fe400078e0209 */
[----:B------:R-:W-:Y:S02]  /*2220*/  IMAD R8, R10, c[0x0][0x20c], R8 ;  /* 0x000083000a087a24 */ /* 0x000fe400078e0208 */
[----:B------:R-:W-:Y:S01]  /*2230*/  IMAD.MOV.U32 R10, RZ, RZ, R16 ;  /* 0x000000ffff0a7224 */ /* 0x000fe200078e0010 */
[----:B------:R-:W-:Y:S01]  /*2240*/  IADD3 R15, R15, R9, RZ ;  /* 0x000000090f0f7210 */ /* 0x000fe20007ffe0ff */
[C---:B------:R-:W-:Y:S01]  /*2250*/  IMAD R7, R6.reuse, c[0x0][0x1c4], R7 ;  /* 0x0000710006077a24 */ /* 0x040fe200078e0207 */
[----:B------:R-:W-:Y:S01]  /*2260*/  IADD3 R13, R13, R8, RZ ;  /* 0x000000080d0d7210 */ /* 0x000fe20007ffe0ff */
[----:B------:R-:W-:Y:S01]  /*2270*/  IMAD.WIDE.U32 R10, R6, c[0x0][0x1c0], R10 ;  /* 0x00007000060a7a25 */ /* 0x000fe200078e000a */
[----:B------:R-:W-:-:S02]  /*2280*/  IADD3 R6, -R4, RZ, RZ ;  /* 0x000000ff04067210 */ /* 0x000fc40007ffe1ff */
[----:B------:R-:W-:Y:S01]  /*2290*/  SHF.R.S32.HI R8, RZ, 0x1f, R4 ;  /* 0x0000001fff087819 */ /* 0x000fe20000011404 */
[----:B------:R-:W-:Y:S02]  /*22a0*/  IMAD.IADD R11, R11, 0x1, R7 ;  /* 0x000000010b0b7824 */ /* 0x000fe400078e0207 */
[----:B------:R-:W-:Y:S02]  /*22b0*/  IMAD R6, R6, c[0x0][0x2c4], R0 ;  /* 0x0000b10006067a24 */ /* 0x000fe400078e0200 */
[----:B------:R-:W-:Y:S02]  /*22c0*/  IMAD R8, R8, c[0x0][0x1b0], RZ ;  /* 0x00006c0008087a24 */ /* 0x000fe400078e02ff */
[----:B------:R-:W-:-:S04]  /*22d0*/  IMAD.WIDE.U32 R10, R4, c[0x0][0x1b0], R10 ;  /* 0x00006c00040a7a25 */ /* 0x000fc800078e000a */
[----:B------:R-:W-:Y:S01]  /*22e0*/  IMAD R8, R4, c[0x0][0x1b4], R8 ;  /* 0x00006d0004087a24 */ /* 0x000fe200078e0208 */
[----:B------:R-:W-:Y:S01]  /*22f0*/  SHF.R.S32.HI R4, RZ, 0x1f, R6 ;  /* 0x0000001fff047819 */ /* 0x000fe20000011406 */
[----:B------:R-:W-:-:S03]  /*2300*/  IMAD.WIDE.U32 R14, R221, c[0x0][0x1e8], R14 ;  /* 0x00007a00dd0e7a25 */ /* 0x000fc600078e000e */
[----:B------:R-:W-:Y:S01]  /*2310*/  IADD3 R11, R11, R8, RZ ;  /* 0x000000080b0b7210 */ /* 0x000fe20007ffe0ff */
[----:B------:R-:W-:Y:S01]  /*2320*/  IMAD.WIDE.U32 R12, R221, c[0x0][0x210], R12 ;  /* 0x00008400dd0c7a25 */ /* 0x000fe200078e000c */
[----:B------:R-:W-:-:S03]  /*2330*/  MOV R230, R14 ;  /* 0x0000000e00e67202 */ /* 0x000fc60000000f00 */
[----:B------:R-:W-:Y:S01]  /*2340*/  IMAD R4, R4, c[0x0][0x1a8], RZ ;  /* 0x00006a0004047a24 */ /* 0x000fe200078e02ff */
[----:B------:R-:W-:Y:S01]  /*2350*/  MOV R226, R12 ;  /* 0x0000000c00e27202 */ /* 0x000fe20000000f00 */
[C---:B------:R-:W-:Y:S02]  /*2360*/  IMAD R231, R221.reuse, c[0x0][0x1ec], R15 ;  /* 0x00007b00dde77a24 */ /* 0x040fe400078e020f */
[C---:B------:R-:W-:Y:S02]  /*2370*/  IMAD R8, R6.reuse, c[0x0][0x1ac], R4 ;  /* 0x00006b0006087a24 */ /* 0x040fe400078e0204 */
[----:B------:R-:W-:Y:S02]  /*2380*/  IMAD R227, R221, c[0x0][0x214], R13 ;  /* 0x00008500dde37a24 */ /* 0x000fe400078e020d */
[----:B------:R-:W-:-:S05]  /*2390*/  IMAD.WIDE.U32 R6, R6, c[0x0][0x1a8], R10 ;  /* 0x00006a0006067a25 */ /* 0x000fca00078e000a */
[----:B------:R-:W-:Y:S02]  /*23a0*/  IADD3 R8, R7, R8, RZ ;  /* 0x0000000807087210 */ /* 0x000fe40007ffe0ff */
[----:B------:R-:W-:Y:S02]  /*23b0*/  IADD3 R7, R209, R189, RZ ;  /* 0x000000bdd1077210 */ /* 0x000fe40007ffe0ff */
[----:B--2---:R-:W-:Y:S01]  /*23c0*/  @P4 SHF.R.S32.HI R0, RZ, 0x1f, R2 ;  /* 0x0000001fff004819 */ /* 0x004fe20000011402 */
[----:B------:R-:W-:Y:S01]  /*23d0*/  @!P4 IMAD.MOV.U32 R2, RZ, RZ, R220 ;  /* 0x000000ffff02c224 */ /* 0x000fe200078e00dc */
[----:B------:R-:W-:Y:S02]  /*23e0*/  @!P4 MOV R0, R5 ;  /* 0x000000050000c202 */ /* 0x000fe40000000f00 */
[----:B------:R-:W-:Y:S02]  /*23f0*/  ISETP.GE.AND P4, PT, R197, c[0x0][0x198], PT ;  /* 0x00006600c5007a0c */ /* 0x000fe40003f86270 */
[----:B------:R-:W-:-:S02]  /*2400*/  SEL R0, R0, RZ, !P0 ;  /* 0x000000ff00007207 */ /* 0x000fc40004000000 */
[----:B------:R-:W-:Y:S02]  /*2410*/  SEL R2, R2, RZ, !P0 ;  /* 0x000000ff02027207 */ /* 0x000fe40004000000 */
[----:B------:R-:W-:Y:S01]  /*2420*/  LEA R9, P0, R6, c[0x0][0x160], 0x1 ;  /* 0x0000580006097a11 */ /* 0x000fe200078008ff */
[C---:B------:R-:W-:Y:S02]  /*2430*/  IMAD R222, R0.reuse, c[0x0][0x1f0], RZ ;  /* 0x00007c0000de7a24 */ /* 0x040fe400078e02ff */
[----:B------:R-:W-:Y:S01]  /*2440*/  IMAD R190, R0, c[0x0][0x218], RZ ;  /* 0x0000860000be7a24 */ /* 0x000fe200078e02ff */
[----:B------:R-:W-:Y:S01]  /*2450*/  LEA.HI.X R8, R6, c[0x0][0x164], R8, 0x1, P0 ;  /* 0x0000590006087a11 */ /* 0x000fe200000f0c08 */
[C---:B------:R-:W-:Y:S02]  /*2460*/  IMAD R222, R2.reuse, c[0x0][0x1f4], R222 ;  /* 0x00007d0002de7a24 */ /* 0x040fe400078e02de */
[C---:B------:R-:W-:Y:S02]  /*2470*/  IMAD R190, R2.reuse, c[0x0][0x21c], R190 ;  /* 0x0000870002be7a24 */ /* 0x040fe400078e02be */
[----:B------:R-:W-:-:S04]  /*2480*/  IMAD.WIDE.U32 R230, R2, c[0x0][0x1f0], R230 ;  /* 0x00007c0002e67a25 */ /* 0x000fc800078e00e6 */
[----:B------:R-:W-:Y:S01]  /*2490*/  IMAD.WIDE.U32 R226, R2, c[0x0][0x218], R226 ;  /* 0x0000860002e27a25 */ /* 0x000fe200078e00e2 */
[----:B------:R-:W-:-:S04]  /*24a0*/  IADD3 R222, R231, R222, RZ ;  /* 0x000000dee7de7210 */ /* 0x000fc80007ffe0ff */
[----:B------:R-:W-:Y:S01]  /*24b0*/  IADD3 R190, R227, R190, RZ ;  /* 0x000000bee3be7210 */ /* 0x000fe20007ffe0ff */
[----:B------:R-:W-:Y:S05]  /*24c0*/  BRA.DIV ~URZ, `(.L_x_2117) ;  /* 0x0000d5c27f007947 */ /* 0x000fea000b800000 */
[----:B------:R1:W2:Y:S02]  /*24d0*/  SHFL.IDX PT, R10, R8, RZ, 0x181f ;  /* 0x00181fff080a7589 */ /* 0x0002a400000e0000 */
.L_x_2206:
[----:B------:R-:W-:Y:S05]  /*24e0*/  BRA.DIV ~URZ, `(.L_x_2118) ;  /* 0x0000d6127f007947 */ /* 0x000fea000b800000 */
[----:B------:R3:W4:Y:S02]  /*24f0*/  SHFL.IDX PT, R0, R9, RZ, 0x181f ;  /* 0x00181fff09007589 */ /* 0x00072400000e0000 */
.L_x_2207:
[----:B------:R-:W-:Y:S01]  /*2500*/  IMAD R6, R184, c[0x0][0x2c4], RZ ;  /* 0x0000b100b8067a24 */ /* 0x000fe200078e02ff */
[----:B------:R-:W-:Y:S04]  /*2510*/  BSSY B0, `(.L_x_2119) ;  /* 0x000000f000007945 */ /* 0x000fe80003800000 */
[----:B------:R-:W-:-:S13]  /*2520*/  ISETP.GE.AND P0, PT, R7, R6, PT ;  /* 0x000000060700720c */ /* 0x000fda0003f06270 */
[----:B------:R-:W-:Y:S05]  /*2530*/  @P0 BRA `(.L_x_2120) ;  /* 0x000000c000000947 */ /* 0x000fea0003800000 */
[-C--:B----4-:R-:W-:Y:S02]  /*2540*/  LEA R12, P3, R212, R0.reuse, 0x1 ;  /* 0x00000000d40c7211 */ /* 0x090fe400078608ff */
[-C--:B------:R-:W-:Y:S02]  /*2550*/  LEA R4, P1, R198, R0.reuse, 0x1 ;  /* 0x00000000c6047211 */ /* 0x080fe400078208ff */
[C---:B------:R-:W-:Y:S02]  /*2560*/  LEA R14, P0, R197.reuse, R0, 0x1 ;  /* 0x00000000c50e7211 */ /* 0x040fe400078008ff */
[-C--:B--2---:R-:W-:Y:S02]  /*2570*/  LEA.HI.X R13, R212, R10.reuse, R213, 0x1, P3 ;  /* 0x0000000ad40d7211 */ /* 0x084fe400018f0cd5 */
[-C--:B------:R-:W-:Y:S02]  /*2580*/  LEA.HI.X R5, R198, R10.reuse, R193, 0x1, P1 ;  /* 0x0000000ac6057211 */ /* 0x080fe400008f0cc1 */
[----:B------:R-:W-:Y:S01]  /*2590*/  LEA.HI.X R15, R197, R10, R192, 0x1, P0 ;  /* 0x0000000ac50f7211 */ /* 0x000fe200000f0cc0 */
[----:B------:R-:W-:Y:S01]  /*25a0*/  @!PT LDS RZ, [RZ] ;  /* 0x00000000fffff984 */ /* 0x000fe20000000800 */
[----:B------:R-:W-:Y:S01]  /*25b0*/  @!PT LDS RZ, [RZ] ;  /* 0x00000000fffff984 */ /* 0x000fe20000000800 */
[----:B------:R-:W-:Y:S01]  /*25c0*/  @!PT LDS RZ, [RZ] ;  /* 0x00000000fffff984 */ /* 0x000fe20000000800 */
[----:B------:R2:W-:Y:S04]  /*25d0*/  LDGSTS.E.BYPASS.LTC128B.128 [R202+0x18100], [R12.64], !P6 ;  /* 0x181000000cca7fae */ /* 0x0005e8000f101d48 */
[----:B------:R2:W-:Y:S04]  /*25e0*/  LDGSTS.E.BYPASS.LTC128B.128 [R202+0x1c100], [R4.64], !P5 ;  /* 0x1c10000004ca7fae */ /* 0x0005e8000e901d48 */
[----:B------:R2:W-:Y:S02]  /*25f0*/  LDGSTS.E.BYPASS.LTC128B.128 [R202+0x20100], [R14.64], !P4 ;  /* 0x201000000eca7fae */ /* 0x0005e4000e101d48 */
.L_x_2120:
[----:B------:R-:W-:Y:S05]  /*2600*/  BSYNC B0 ;  /* 0x0000000000007941 */ /* 0x000fea0003800000 */
.L_x_2119:
[----:B------:R-:W-:Y:S05]  /*2610*/  BRA.DIV ~URZ, `(.L_x_2121) ;  /* 0x0000d5527f007947 */ /* 0x000fea000b800000 */
[----:B--2---:R2:W1:Y:S04]  /*2620*/  SHFL.IDX PT, R10, R8, 0x1, 0x181f ;  /* 0x00381f00080a7f89 */ /* 0x00446800000e0000 */
[----:B------:R2:W3:Y:S02]  /*2630*/  SHFL.IDX PT, R2, R9, 0x1, 0x181f ;  /* 0x00381f0009027f89 */ /* 0x0004e400000e0000 */
.L_x_2208:
[----:B----4-:R-:W-:Y:S01]  /*2640*/  IADD3 R0, R7, 0x20, RZ ;  /* 0x0000002007007810 */ /* 0x010fe20007ffe0ff */
[----:B------:R-:W-:Y:S03]  /*2650*/  BSSY B0, `(.L_x_2122) ;  /* 0x000000f000007945 */ /* 0x000fe60003800000 */
[----:B------:R-:W-:-:S13]  /*2660*/  ISETP.GE.AND P0, PT, R0, R6, PT ;  /* 0x000000060000720c */ /* 0x000fda0003f06270 */
[----:B------:R-:W-:Y:S05]  /*2670*/  @P0 BRA `(.L_x_2123) ;  /* 0x000000c000000947 */ /* 0x000fea0003800000 */
[-C--:B---3--:R-:W-:Y:S02]  /*2680*/  LEA R12, P3, R212, R2.reuse, 0x1 ;  /* 0x00000002d40c7211 */ /* 0x088fe400078608ff */
[-C--:B------:R-:W-:Y:S02]  /*2690*/  LEA R4, P1, R198, R2.reuse, 0x1 ;  /* 0x00000002c6047211 */ /* 0x080fe400078208ff */
[C---:B------:R-:W-:Y:S02]  /*26a0*/  LEA R14, P0, R197.reuse, R2, 0x1 ;  /* 0x00000002c50e7211 */ /* 0x040fe400078008ff */
[-C--:B-1----:R-:W-:Y:S02]  /*26b0*/  LEA.HI.X R13, R212, R10.reuse, R213, 0x1, P3 ;  /* 0x0000000ad40d7211 */ /* 0x082fe400018f0cd5 */
        /* <DEDUP_REMOVED lines=8> */
.L_x_2123:
[----:B------:R-:W-:Y:S05]  /*2740*/  BSYNC B0 ;  /* 0x0000000000007941 */ /* 0x000fea0003800000 */
.L_x_2122:
[----:B------:R-:W-:Y:S05]  /*2750*/  BRA.DIV ~URZ, `(.L_x_2124) ;  /* 0x0000d4d27f007947 */ /* 0x000fea000b800000 */
[----:B-1----:R1:W4:Y:S02]  /*2760*/  SHFL.IDX PT, R10, R8, 0x2, 0x181f ;  /* 0x00581f00080a7f89 */ /* 0x00232400000e0000 */
.L_x_2209:
[----:B------:R-:W-:Y:S05]  /*2770*/  BRA.DIV ~URZ, `(.L_x_2125) ;  /* 0x0000d5227f007947 */ /* 0x000fea000b800000 */
[----:B---3--:R3:W1:Y:S02]  /*2780*/  SHFL.IDX PT, R2, R9, 0x2, 0x181f ;  /* 0x00581f0009027f89 */ /* 0x00866400000e0000 */
.L_x_2210:
[----:B------:R-:W-:Y:S01]  /*2790*/  IADD3 R0, R7, 0x40, RZ ;  /* 0x0000004007007810 */ /* 0x000fe20007ffe0ff */
[----:B------:R-:W-:Y:S03]  /*27a0*/  BSSY B0, `(.L_x_2126) ;  /* 0x000000f000007945 */ /* 0x000fe60003800000 */
[----:B------:R-:W-:-:S13]  /*27b0*/  ISETP.GE.AND P0, PT, R0, R6, PT ;  /* 0x000000060000720c */ /* 0x000fda0003f06270 */
[----:B------:R-:W-:Y:S05]  /*27c0*/  @P0 BRA `(.L_x_2127) ;  /* 0x000000c000000947 */ /* 0x000fea0003800000 */
[-C--:B-1----:R-:W-:Y:S02]  /*27d0*/  LEA R12, P3, R212, R2.reuse, 0x1 ;  /* 0x00000002d40c7211 */ /* 0x082fe400078608ff */
[-C--:B------:R-:W-:Y:S02]  /*27e0*/  LEA R4, P1, R198, R2.reuse, 0x1 ;  /* 0x00000002c6047211 */ /* 0x080fe400078208ff */
[C---:B------:R-:W-:Y:S02]  /*27f0*/  LEA R14, P0, R197.reuse, R2, 0x1 ;  /* 0x00000002c50e7211 */ /* 0x040fe400078008ff */
[-C--:B----4-:R-:W-:Y:S02]  /*2800*/  LEA.HI.X R13, R212, R10.reuse, R213, 0x1, P3 ;  /* 0x0000000ad40d7211 */ /* 0x090fe400018f0cd5 */
        /* <DEDUP_REMOVED lines=8> */
.L_x_2127:
[----:B------:R-:W-:Y:S05]  /*2890*/  BSYNC B0 ;  /* 0x0000000000007941 */ /* 0x000fea0003800000 */
.L_x_2126:
[----:B------:R-:W-:Y:S05]  /*28a0*/  BRA.DIV ~URZ, `(.L_x_2128) ;  /* 0x0000d4527f007947 */ /* 0x000fea000b800000 */
[----:B-12---:R-:W1:Y:S04]  /*28b0*/  SHFL.IDX PT, R8, R8, 0x3, 0x181f ;  /* 0x00781f0008087f89 */ /* 0x006e6800000e0000 */
[----:B---3--:R-:W2:Y:S02]  /*28c0*/  SHFL.IDX PT, R9, R9, 0x3, 0x181f ;  /* 0x00781f0009097f89 */ /* 0x008ea400000e0000 */
.L_x_2211:
[----:B------:R-:W-:-:S04]  /*28d0*/  IADD3 R7, R7, 0x60, RZ ;  /* 0x0000006007077810 */ /* 0x000fc80007ffe0ff */
[----:B------:R-:W-:-:S13]  /*28e0*/  ISETP.GE.AND P3, PT, R7, R6, PT ;  /* 0x000000060700720c */ /* 0x000fda0003f66270 */
[-C--:B--2---:R-:W-:Y:S02]  /*28f0*/  @!P3 LEA R6, P0, R212, R9.reuse, 0x1 ;  /* 0x00000009d406b211 */ /* 0x084fe400078008ff */
[-C--:B------:R-:W-:Y:S02]  /*2900*/  @!P3 LEA R4, P1, R198, R9.reuse, 0x1 ;  /* 0x00000009c604b211 */ /* 0x080fe400078208ff */
[-C--:B-1----:R-:W-:Y:S02]  /*2910*/  @!P3 LEA.HI.X R7, R212, R8.reuse, R213, 0x1, P0 ;  /* 0x00000008d407b211 */ /* 0x082fe400000f0cd5 */
[C---:B----4-:R-:W-:Y:S02]  /*2920*/  @!P3 LEA R10, P0, R197.reuse, R9, 0x1 ;  /* 0x00000009c50ab211 */ /* 0x050fe400078008ff */
[-C--:B------:R-:W-:Y:S01]  /*2930*/  @!P3 LEA.HI.X R5, R198, R8.reuse, R193, 0x1, P1 ;  /* 0x00000008c605b211 */ /* 0x080fe200008f0cc1 */
[----:B------:R-:W-:Y:S01]  /*2940*/  @!PT LDS RZ, [RZ] ;  /* 0x00000000fffff984 */ /* 0x000fe20000000800 */
[----:B------:R-:W-:Y:S01]  /*2950*/  @!PT LDS RZ, [RZ] ;  /* 0x00000000fffff984 */ /* 0x000fe20000000800 */
[----:B------:R-:W-:Y:S01]  /*2960*/  @!PT LDS RZ, [RZ] ;  /* 0x00000000fffff984 */ /* 0x000fe20000000800 */
[----:B------:R1:W-:Y:S01]  /*2970*/  @!P3 LDGSTS.E.BYPASS.LTC128B.128 [R202+0x1b100], [R6.64], !P6 ;  /* 0x1b10000006cabfae */ /* 0x0003e2000f101d48 */
[----:B------:R-:W-:-:S03]  /*2980*/  @!P3 LEA.HI.X R11, R197, R8, R192, 0x1, P0 ;  /* 0x00000008c50bb211 */ /* 0x000fc600000f0cc0 */
[----:B------:R1:W-:Y:S04]  /*2990*/  @!P3 LDGSTS.E.BYPASS.LTC128B.128 [R202+0x1f100], [R4.64], !P5 ;  /* 0x1f10000004cabfae */ /* 0x0003e8000e901d48 */
[----:B------:R1:W-:Y:S04]  /*29a0*/  @!P3 LDGSTS.E.BYPASS.LTC128B.128 [R202+0x23100], [R10.64], !P4 ;  /* 0x231000000acabfae */ /* 0x0003e8000e101d48 */
[----:B------:R-:W0:Y:S01]  /*29b0*/  LDGDEPBAR ;  /* 0x00000000000079af */ /* 0x000e220000000000 */
[----:B------:R-:W-:Y:S02]  /*29c0*/  WARPSYNC 0xffffffff ;  /* 0xffffffff00007948 */ /* 0x000fe40003800000 */
[----:B-1----:R-:W-:Y:S01]  /*29d0*/  IMAD.IADD R5, R185, 0x1, -R209 ;  /* 0x00000001b9057824 */ /* 0x002fe200078e0ad1 */
[----:B------:R-:W-:Y:S01]  /*29e0*/  SHF.R.S32.HI R6, RZ, 0x1f, R84 ;  /* 0x0000001fff067819 */ /* 0x000fe20000011454 */
[----:B------:R-:W-:Y:S01]  /*29f0*/  IMAD.MOV.U32 R2, RZ, RZ, 0x20 ;  /* 0x00000020ff027424 */ /* 0x000fe200078e00ff */
[----:B------:R-:W-:Y:S01]  /*2a00*/  BAR.SYNC.DEFER_BLOCKING 0x0 ;  /* 0x0000000000007b1d */ /* 0x000fe20000010000 */
[----:B------:R-:W-:-:S02]  /*2a10*/  IMAD R5, R84, -0x40, R5 ;  /* 0xffffffc054057824 */ /* 0x000fc400078e0205 */
[----:B------:R-:W-:Y:S02]  /*2a20*/  IMAD R0, R6, c[0x0][0x1e0], RZ ;  /* 0x0000780006007a24 */ /* 0x000fe400078e02ff */
[C---:B------:R-:W-:Y:S01]  /*2a30*/  IMAD.WIDE.U32 R10, R84.reuse, c[0x0][0x1e0], RZ ;  /* 0x00007800540a7a25 */ /* 0x040fe200078e00ff */
[C---:B------:R-:W-:Y:S01]  /*2a40*/  ISETP.GE.AND P6, PT, R5.reuse, 0x21, PT ;  /* 0x000000210500780c */ /* 0x040fe20003fc6270 */
[----:B------:R-:W-:Y:S01]  /*2a50*/  ULDC.64 UR4, c[0x0][0x208] ;  /* 0x0000820000047ab9 */ /* 0x000fe20000000a00 */
[----:B------:R-:W-:Y:S01]  /*2a60*/  ISETP.GE.AND P4, PT, R5, 0x1, PT ;  /* 0x000000010500780c */ /* 0x000fe20003f86270 */
[----:B------:R-:W-:Y:S01]  /*2a70*/  IMAD R0, R84, c[0x0][0x1e4], R0 ;  /* 0x0000790054007a24 */ /* 0x000fe200078e0200 */
[----:B------:R-:W-:Y:S01]  /*2a80*/  LEA R4, P0, R10, R230, 0x6 ;  /* 0x000000e60a047211 */ /* 0x000fe200078030ff */
[C---:B------:R-:W-:Y:S01]  /*2a90*/  IMAD.WIDE.U32 R8, R2.reuse, c[0x0][0x1e0], RZ ;  /* 0x0000780002087a25 */ /* 0x040fe200078e00ff */
[----:B------:R-:W-:Y:S01]  /*2aa0*/  USHF.L.U32 UR7, UR4, 0x6, URZ ;  /* 0x0000000604077899 */ /* 0x000fe2000800063f */
[----:B------:R-:W-:Y:S01]  /*2ab0*/  BSSY B0, `(.L_x_2129) ;  /* 0x0000050000007945 */ /* 0x000fe20003800000 */
[----:B------:R-:W-:Y:S01]  /*2ac0*/  UMOV UR6, 0x6 ;  /* 0x0000000600067882 */ /* 0x000fe20000000000 */
[----:B------:R-:W-:Y:S01]  /*2ad0*/  IMAD.IADD R0, R11, 0x1, R0 ;  /* 0x000000010b007824 */ /* 0x000fe200078e0200 */
[----:B------:R-:W-:Y:S01]  /*2ae0*/  USHF.L.U64.HI UR5, UR4, UR6, UR5 ;  /* 0x0000000604057299 */ /* 0x000fe20008010205 */
[----:B------:R-:W-:-:S02]  /*2af0*/  IMAD R7, R2, c[0x0][0x1e4], RZ ;  /* 0x0000790002077a24 */ /* 0x000fc400078e02ff */
[----:B------:R-:W-:Y:S01]  /*2b00*/  @P6 IADD3 R8, P1, R4, R8, RZ ;  /* 0x0000000804086210 */ /* 0x000fe20007f3e0ff */
[----:B------:R-:W-:Y:S01]  /*2b10*/  IMAD R6, R6, c[0x0][0x208], RZ ;  /* 0x0000820006067a24 */ /* 0x000fe200078e02ff */
[----:B------:R-:W-:Y:S01]  /*2b20*/  LEA.HI.X R0, R10, R222, R0, 0x6, P0 ;  /* 0x000000de0a007211 */ /* 0x000fe200000f3400 */
[----:B------:R-:W-:Y:S01]  /*2b30*/  IMAD.WIDE.U32 R10, R84, c[0x0][0x208], RZ ;  /* 0x00008200540a7a25 */ /* 0x000fe200078e00ff */
[----:B------:R-:W-:Y:S02]  /*2b40*/  @P4 LEA R12, P0, R4, c[0x0][0x1c8], 0x1 ;  /* 0x00007200040c4a11 */ /* 0x000fe400078008ff */
[----:B------:R-:W-:Y:S01]  /*2b50*/  @P6 IADD3.X R7, R0, R9, R7, P1, !PT ;  /* 0x0000000900076210 */ /* 0x000fe20000ffe407 */
[----:B------:R-:W-:Y:S01]  /*2b60*/  IMAD R6, R84, c[0x0][0x20c], R6 ;  /* 0x0000830054067a24 */ /* 0x000fe200078e0206 */
[----:B------:R-:W-:Y:S02]  /*2b70*/  @P4 ISETP.GE.AND P1, PT, R212, c[0x0][0x1d4], PT ;  /* 0x00007500d4004a0c */ /* 0x000fe40003f26270 */
[----:B------:R-:W-:Y:S01]  /*2b80*/  @P4 LEA.HI.X R13, R4, c[0x0][0x1cc], R0, 0x1, P0 ;  /* 0x00007300040d4a11 */ /* 0x000fe200000f0c00 */
[----:B------:R-:W-:Y:S01]  /*2b90*/  IMAD.IADD R6, R11, 0x1, R6 ;  /* 0x000000010b067824 */ /* 0x000fe200078e0206 */
[----:B------:R-:W-:-:S02]  /*2ba0*/  @P4 ISETP.GE.AND P0, PT, R198, c[0x0][0x1d4], PT ;  /* 0x00007500c6004a0c */ /* 0x000fc40003f06270 */
[----:B------:R-:W-:Y:S02]  /*2bb0*/  LEA R0, P3, R10, R226, 0x6 ;  /* 0x000000e20a007211 */ /* 0x000fe400078630ff */
[----:B------:R-:W-:Y:S02]  /*2bc0*/  @P6 LEA R14, P5, R8, c[0x0][0x1c8], 0x1 ;  /* 0x00007200080e6a11 */ /* 0x000fe400078a08ff */
[----:B------:R-:W-:Y:S02]  /*2bd0*/  LEA.HI.X R6, R10, R190, R6, 0x6, P3 ;  /* 0x000000be0a067211 */ /* 0x000fe400018f3406 */
[----:B------:R-:W-:Y:S01]  /*2be0*/  @P4 ISETP.GE.AND P3, PT, R197, c[0x0][0x1d4], PT ;  /* 0x00007500c5004a0c */ /* 0x000fe20003f66270 */
[----:B------:R-:W-:Y:S01]  /*2bf0*/  @!PT LDS RZ, [RZ] ;  /* 0x00000000fffff984 */ /* 0x000fe20000000800 */
[----:B------:R-:W-:Y:S01]  /*2c00*/  @!PT LDS RZ, [RZ] ;  /* 0x00000000fffff984 */ /* 0x000fe20000000800 */
[----:B------:R-:W-:Y:S01]  /*2c10*/  @!PT LDS RZ, [RZ] ;  /* 0x00000000fffff984 */ /* 0x000fe20000000800 */
[----:B------:R1:W-:Y:S01]  /*2c20*/  @P4 LDGSTS.E.BYPASS.LTC128B.128 [R202+0xc100], [R12.64], !P1 ;  /* 0x0c1000000cca4fae */ /* 0x0003e2000c901d48 */
[----:B------:R-:W-:Y:S02]  /*2c30*/  @P6 ISETP.GE.AND P1, PT, R212, c[0x0][0x1d4], PT ;  /* 0x00007500d4006a0c */ /* 0x000fe40003f26270 */
[----:B------:R-:W-:Y:S01]  /*2c40*/  @P6 LEA.HI.X R15, R8, c[0x0][0x1cc], R7, 0x1, P5 ;  /* 0x00007300080f6a11 */ /* 0x000fe200028f0c07 */
[----:B------:R1:W-:Y:S01]  /*2c50*/  @P4 LDGSTS.E.BYPASS.LTC128B.128 [R202+0xe100], [R12.64+0x80], !P0 ;  /* 0x0e1000800cca4fae */ /* 0x0003e2000c101d48 */
[----:B------:R-:W-:-:S02]  /*2c60*/  @P6 ISETP.GE.AND P0, PT, R198, c[0x0][0x1d4], PT ;  /* 0x00007500c6006a0c */ /* 0x000fc40003f06270 */
[----:B------:R-:W-:-:S04]  /*2c70*/  LEA R8, P5, R0, c[0x0][0x1f8], 0x1 ;  /* 0x00007e0000087a11 */ /* 0x000fc800078a08ff */
[----:B------:R-:W-:Y:S01]  /*2c80*/  LEA.HI.X R9, R0, c[0x0][0x1fc], R6, 0x1, P5 ;  /* 0x00007f0000097a11 */ /* 0x000fe200028f0c06 */
[----:B------:R1:W-:Y:S01]  /*2c90*/  @P4 LDGSTS.E.BYPASS.LTC128B.128 [R202+0x10100], [R12.64+0x100], !P3 ;  /* 0x101001000cca4fae */ /* 0x0003e2000d901d48 */
[C---:B------:R-:W-:Y:S01]  /*2ca0*/  @P6 ISETP.GE.AND P5, PT, R197.reuse, c[0x0][0x1d4], PT ;  /* 0x00007500c5006a0c */ /* 0x040fe20003fa6270 */
[----:B------:R-:W-:Y:S01]  /*2cb0*/  IMAD.MOV.U32 R0, RZ, RZ, 0x40 ;  /* 0x00000040ff007424 */ /* 0x000fe200078e00ff */
[----:B------:R-:W-:Y:S01]  /*2cc0*/  ISETP.GE.AND P4, PT, R212, c[0x0][0x1d4], PT ;  /* 0x00007500d4007a0c */ /* 0x000fe20003f86270 */
[----:B------:R1:W-:Y:S01]  /*2cd0*/  @P6 LDGSTS.E.BYPASS.LTC128B.128 [R202+0xd100], [R14.64], !P1 ;  /* 0x0d1000000eca6fae */ /* 0x0003e2000c901d48 */
[----:B------:R-:W-:Y:S02]  /*2ce0*/  ISETP.GE.AND P3, PT, R198, c[0x0][0x1d4], PT ;  /* 0x00007500c6007a0c */ /* 0x000fe40003f66270 */
[----:B------:R-:W-:Y:S01]  /*2cf0*/  ISETP.GE.AND P1, PT, R197, c[0x0][0x1d4], PT ;  /* 0x00007500c5007a0c */ /* 0x000fe20003f26270 */
[----:B------:R1:W-:Y:S01]  /*2d00*/  @P6 LDGSTS.E.BYPASS.LTC128B.128 [R202+0xf100], [R14.64+0x80], !P0 ;  /* 0x0f1000800eca6fae */ /* 0x0003e2000c101d48 */
[----:B------:R-:W-:-:S02]  /*2d10*/  ISETP.LT.OR P0, PT, R5, 0x1, P4 ;  /* 0x000000010500780c */ /* 0x000fc40002701670 */
[----:B------:R-:W-:-:S03]  /*2d20*/  ISETP.LT.OR P4, PT, R5, 0x21, P4 ;  /* 0x000000210500780c */ /* 0x000fc60002781670 */
[----:B------:R1:W-:Y:S01]  /*2d30*/  @P6 LDGSTS.E.BYPASS.LTC128B.128 [R202+0x11100], [R14.64+0x100], !P5 ;  /* 0x111001000eca6fae */ /* 0x0003e2000e901d48 */
[C---:B------:R-:W-:Y:S02]  /*2d40*/  ISETP.LT.OR P6, PT, R5.reuse, 0x1, P3 ;  /* 0x000000010500780c */ /* 0x040fe40001fc1670 */
[C---:B------:R-:W-:Y:S01]  /*2d50*/  ISETP.LT.OR P5, PT, R5.reuse, 0x1, P1 ;  /* 0x000000010500780c */ /* 0x040fe20000fa1670 */
[----:B------:R-:W0:Y:S01]  /*2d60*/  LDGDEPBAR ;  /* 0x00000000000079af */ /* 0x000e220000000000 */
[C---:B------:R-:W-:Y:S02]  /*2d70*/  ISETP.LT.OR P3, PT, R5.reuse, 0x21, P3 ;  /* 0x000000210500780c */ /* 0x040fe40001f61670 */
[----:B------:R-:W-:Y:S01]  /*2d80*/  ISETP.LT.OR P1, PT, R5, 0x21, P1 ;  /* 0x000000210500780c */ /* 0x000fe20000f21670 */
[----:B------:R1:W-:Y:S01]  /*2d90*/  LDGSTS.E.BYPASS.LTC128B.128 [R202+0x100], [R8.64], !P0 ;  /* 0x0010000008ca7fae */ /* 0x0003e2000c101d48 */
[----:B------:R-:W-:-:S04]  /*2da0*/  IADD3 R4, P0, R8, UR7, RZ ;  /* 0x0000000708047c10 */ /* 0x000fc8000ff1e0ff */
[----:B------:R-:W-:Y:S01]  /*2db0*/  IADD3.X R5, R9, UR5, RZ, P0, !PT ;  /* 0x0000000509057c10 */ /* 0x000fe200087fe4ff */
[----:B------:R1:W-:Y:S04]  /*2dc0*/  LDGSTS.E.BYPASS.LTC128B.128 [R202+0x2100], [R8.64+0x80], !P6 ;  /* 0x0210008008ca7fae */ /* 0x0003e8000f101d48 */
[----:B------:R1:W-:Y:S04]  /*2dd0*/  LDGSTS.E.BYPASS.LTC128B.128 [R202+0x4100], [R8.64+0x100], !P5 ;  /* 0x0410010008ca7fae */ /* 0x0003e8000e901d48 */
        /* <DEDUP_REMOVED lines=20> */
[----:B------:R-:W-:Y:S02]  /*2f20*/  ISETP.GE.AND P0, PT, R197, c[0x0][0x1d4], PT ;  /* 0x00007500c5007a0c */ /* 0x000fe40003f06270 */
[----:B------:R-:W-:Y:S01]  /*2f30*/  IADD3 R6, P5, R6, R8, RZ ;  /* 0x0000000806067210 */ /* 0x000fe20007fbe0ff */
[----:B------:R1:W-:Y:S03]  /*2f40*/  LDGSTS.E.BYPASS.LTC128B.128 [R202+0x12100], [R8.64], !P4 ;  /* 0x1210000008ca7fae */ /* 0x0003e6000e101d48 */
[----:B------:R-:W-:-:S03]  /*2f50*/  IADD3.X R7, R9, R7, R4, P5, !PT ;  /* 0x0000000709077210 */ /* 0x000fc60002ffe404 */
[----:B------:R1:W-:Y:S04]  /*2f60*/  LDGSTS.E.BYPASS.LTC128B.128 [R202+0x14100], [R8.64+0x80], !P3 ;  /* 0x1410008008ca7fae */ /* 0x0003e8000d901d48 */
[----:B------:R1:W-:Y:S04]  /*2f70*/  LDGSTS.E.BYPASS.LTC128B.128 [R202+0x16100], [R8.64+0x100], !P0 ;  /* 0x1610010008ca7fae */ /* 0x0003e8000c101d48 */
[----:B------:R1:W-:Y:S04]  /*2f80*/  LDGSTS.E.BYPASS.LTC128B.128 [R202+0x13100], [R6.64], !P4 ;  /* 0x1310000006ca7fae */ /* 0x0003e8000e101d48 */
[----:B------:R1:W-:Y:S04]  /*2f90*/  LDGSTS.E.BYPASS.LTC128B.128 [R202+0x15100], [R6.64+0x80], !P3 ;  /* 0x1510008006ca7fae */ /* 0x0003e8000d901d48 */
[----:B------:R1:W-:Y:S02]  /*2fa0*/  LDGSTS.E.BYPASS.LTC128B.128 [R202+0x17100], [R6.64+0x100], !P0 ;  /* 0x1710010006ca7fae */ /* 0x0003e4000c101d48 */
.L_x_2130:
[----:B------:R-:W-:Y:S05]  /*2fb0*/  BSYNC B0 ;  /* 0x0000000000007941 */ /* 0x000fea0003800000 */
.L_x_2129:
        /* <DEDUP_REMOVED lines=12> */
[----:B-1----:R2:W1:Y:S04]  /*3080*/  LDSM.16.M88.4 R4, [R182+0x1800] ;  /* 0x00180000b604783b */ /* 0x0024680000000200 */
        /* <DEDUP_REMOVED lines=24> */
[----:B------:R-:W-:-:S03]  /*3210*/  IADD3.X R9, R13, UR5, RZ, P4, !PT ;  /* 0x000000050d097c10 */ /* 0x000fc6000a7fe4ff */
[----:B------:R2:W-:Y:S04]  /*3220*/  LDGSTS.E.BYPASS.LTC128B.128 [R202+0x8100], [R12.64+0x80], !P1 ;  /* 0x081000800cca7fae */ /* 0x0005e8000c901d48 */
[----:B------:R2:W-:Y:S04]  /*3230*/  LDGSTS.E.BYPASS.LTC128B.128 [R202+0xa100], [R12.64+0x100], !P0 ;  /* 0x0a1001000cca7fae */ /* 0x0005e8000c101d48 */
[----:B------:R2:W-:Y:S04]  /*3240*/  LDGSTS.E.BYPASS.LTC128B.128 [R202+0x7100], [R8.64], !P3 ;  /* 0x0710000008ca7fae */ /* 0x0005e8000d901d48 */
[----:B------:R2:W-:Y:S04]  /*3250*/  LDGSTS.E.BYPASS.LTC128B.128 [R202+0x9100], [R8.64+0x80], !P1 ;  /* 0x0910008008ca7fae */ /* 0x0005e8000c901d48 */
[----:B------:R2:W-:Y:S02]  /*3260*/  LDGSTS.E.BYPASS.LTC128B.128 [R202+0xb100], [R8.64+0x100], !P0 ;  /* 0x0b10010008ca7fae */ /* 0x0005e4000c101d48 */
.L_x_2132:
[----:B------:R-:W-:Y:S05]  /*3270*/  BSYNC B0 ;  /* 0x0000000000007941 */ /* 0x000fea0003800000 */
.L_x_2131:
[----:B------:R-:W-:Y:S01]  /*3280*/  LOP3.LUT P0, RZ, R208, 0x4, RZ, 0xc0, !PT ;  /* 0x00000004d0ff7812 */ /* 0x000fe2000780c0ff */
[C---:B---3--:R-:W-:Y:S01]  /*3290*/  HMMA.16816.F32 R32, R76.reuse, R28, RZ ;  /* 0x0000001c4c20723c */ /* 0x048fe200000018ff */
[----:B------:R-:W-:Y:S01]  /*32a0*/  LDSM.16.M88.4 R64, [R179] ;  /* 0x00000000b340783b */ /* 0x000fe20000000200 */
[----:B------:R-:W-:Y:S01]  /*32b0*/  IMAD.IADD R234, R204, 0x1, R189 ;  /* 0x00000001ccea7824 */ /* 0x000fe200078e02bd */
[----:B------:R-:W-:Y:S01]  /*32c0*/  SEL R134, R0, 0xffffffc0, !P0 ;  /* 0xffffffc000867807 */ /* 0x000fe20004000000 */
[C---:B------:R-:W-:Y:S01]  /*32d0*/  IMAD.IADD R165, R181.reuse, 0x1, R177 ;  /* 0x00000001b5a57824 */ /* 0x040fe200078e02b1 */
[----:B------:R-:W0:Y:S01]  /*32e0*/  LDGDEPBAR ;  /* 0x00000000000079af */ /* 0x000e220000000000 */
[----:B------:R-:W-:Y:S01]  /*32f0*/  IMAD.IADD R158, R181, 0x1, R176 ;  /* 0x00000001b59e7824 */ /* 0x000fe200078e02b0 */
[----:B------:R-:W-:Y:S01]  /*3300*/  IADD3 R0, R134, R182, R135 ;  /* 0x000000b686007210 */ /* 0x000fe20007ffe087 */
[C---:B------:R-:W-:Y:S01]  /*3310*/  HMMA.16816.F32 R28, R76.reuse, R30, RZ ;  /* 0x0000001e4c1c723c */ /* 0x040fe200000018ff */
[----:B------:R-:W-:Y:S01]  /*3320*/  IMAD.IADD R2, R182, 0x1, R134 ;  /* 0x00000001b6027824 */ /* 0x000fe200078e0286 */
[----:B------:R-:W-:Y:S02]  /*3330*/  BSSY B0, `(.L_x_2133) ;  /* 0x0000227000007945 */ /* 0x000fe40003800000 */
[----:B------:R-:W-:Y:S04]  /*3340*/  LDSM.16.M88.4 R56, [R0+0x800] ;  /* 0x000800000038783b */ /* 0x000fe80000000200 */
[C---:B----4-:R-:W-:Y:S01]  /*3350*/  HMMA.16816.F32 R48, R76.reuse, R44, RZ ;  /* 0x0000002c4c30723c */ /* 0x050fe200000018ff */
[----:B--2---:R-:W-:Y:S04]  /*3360*/  LDSM.16.M88.4 R8, [R2+0x800] ;  /* 0x000800000208783b */ /* 0x004fe80000000200 */
[----:B------:R-:W-:Y:S03]  /*3370*/  LDSM.16.M88.4 R12, [R2] ;  /* 0x00000000020c783b */ /* 0x000fe60000000200 */
[C---:B------:R-:W-:Y:S01]  /*3380*/  HMMA.16816.F32 R40, R76.reuse, R36, RZ ;  /* 0x000000244c28723c */ /* 0x040fe200000018ff */
[----:B------:R-:W-:Y:S04]  /*3390*/  LDSM.16.M88.4 R68, [R2+0x1800] ;  /* 0x001800000244783b */ /* 0x000fe80000000200 */
[----:B------:R-:W-:Y:S03]  /*33a0*/  LDSM.16.M88.4 R60, [R0] ;  /* 0x00000000003c783b */ /* 0x000fe60000000200 */
[C---:B------:R-:W-:Y:S08]  /*33b0*/  HMMA.16816.F32 R44, R76.reuse, R46, RZ ;  /* 0x0000002e4c2c723c */ /* 0x040ff000000018ff */
[C---:B------:R-:W-:Y:S08]  /*33c0*/  HMMA.16816.F32 R36, R76.reuse, R38, RZ ;  /* 0x000000264c24723c */ /* 0x040ff000000018ff */
[C---:B-1----:R-:W-:Y:S08]  /*33d0*/  HMMA.16816.F32 R24, R76.reuse, R4, RZ ;  /* 0x000000044c18723c */ /* 0x042ff000000018ff */
[----:B------:R-:W-:Y:S01]  /*33e0*/  HMMA.16816.F32 R76, R76, R6, RZ ;  /* 0x000000064c4c723c */ /* 0x000fe200000018ff */
[----:B------:R-:W1:Y:S07]  /*33f0*/  LDSM.16.M88.4 R4, [R2+0x1000] ;  /* 0x001000000204783b */ /* 0x000e6e0000000200 */
[C---:B------:R-:W-:Y:S08]  /*3400*/  HMMA.16816.F32 R32, R72.reuse, R16, R32 ;  /* 0x000000104820723c */ /* 0x040ff00000001820 */
[C---:B------:R-:W-:Y:S01]  /*3410*/  HMMA.16816.F32 R28, R72.reuse, R18, R28 ;  /* 0x00000012481c723c */ /* 0x040fe2000000181c */
[----:B------:R-:W-:Y:S07]  /*3420*/  LDSM.16.M88.4 R16, [R178] ;  /* 0x00000000b210783b */ /* 0x000fee0000000200 */
[C---:B------:R-:W-:Y:S08]  /*3430*/  HMMA.16816.F32 R48, R72.reuse, R52, R48 ;  /* 0x000000344830723c */ /* 0x040ff00000001830 */
[C---:B------:R-:W-:Y:S01]  /*3440*/  HMMA.16816.F32 R44, R72.reuse, R54, R44 ;  /* 0x00000036482c723c */ /* 0x040fe2000000182c */
[----:B------:R-:W2:Y:S07]  /*3450*/  LDSM.16.M88.4 R52, [R0+0x1000] ;  /* 0x001000000034783b */ /* 0x000eae0000000200 */
[C---:B------:R-:W-:Y:S08]  /*3460*/  HMMA.16816.F32 R40, R72.reuse, R20, R40 ;  /* 0x000000144828723c */ /* 0x040ff00000001828 */
[C---:B------:R-:W-:Y:S01]  /*3470*/  HMMA.16816.F32 R36, R72.reuse, R22, R36 ;  /* 0x000000164824723c */ /* 0x040fe20000001824 */
[----:B------:R-:W3:Y:S07]  /*3480*/  LDSM.16.M88.4 R20, [R0+0x1800] ;  /* 0x001800000014783b */ /* 0x000eee0000000200 */
        /* <DEDUP_REMOVED lines=15> */
[----:B------:R-:W-:Y:S04]  /*3580*/  LDSM.16.M88.4 R68, [R180+0x4000] ;  /* 0x00400000b444783b */ /* 0x000fe80000000200 */
        /* <DEDUP_REMOVED lines=12> */
[----:B------:R-:W-:Y:S04]  /*3650*/  LDSM.16.M88.4 R20, [R179+0x4000] ;  /* 0x00400000b314783b */ /* 0x000fe80000000200 */
[----:B------:R-:W-:Y:S03]  /*3660*/  LDSM.16.M88.4 R16, [R2+0x2000] ;  /* 0x002000000210783b */ /* 0x000fe60000000200 */
[C---:B-1----:R-:W-:Y:S08]  /*3670*/  HMMA.16816.F32 R32, R76.reuse, R4, R32 ;  /* 0x000000044c20723c */ /* 0x042ff00000001820 */
[C---:B------:R-:W-:Y:S01]  /*3680*/  HMMA.16816.F32 R28, R76.reuse, R6, R28 ;  /* 0x000000064c1c723c */ /* 0x040fe2000000181c */
[----:B------:R-:W-:Y:S07]  /*3690*/  LDSM.16.M88.4 R4, [R2+0x3800] ;  /* 0x003800000204783b */ /* 0x000fee0000000200 */
[C---:B----4-:R-:W-:Y:S08]  /*36a0*/  HMMA.16816.F32 R40, R76.reuse, R8, R40 ;  /* 0x000000084c28723c */ /* 0x050ff00000001828 */
[C---:B------:R-:W-:Y:S01]  /*36b0*/  HMMA.16816.F32 R36, R76.reuse, R10, R36 ;  /* 0x0000000a4c24723c */ /* 0x040fe20000001824 */
[----:B------:R-:W1:Y:S07]  /*36c0*/  LDSM.16.M88.4 R8, [R2+0x3000] ;  /* 0x003000000208783b */ /* 0x000e6e0000000200 */
[C---:B-----5:R-:W-:Y:S08]  /*36d0*/  HMMA.16816.F32 R48, R76.reuse, R12, R48 ;  /* 0x0000000c4c30723c */ /* 0x060ff00000001830 */
[C---:B------:R-:W-:Y:S01]  /*36e0*/  HMMA.16816.F32 R44, R76.reuse, R14, R44 ;  /* 0x0000000e4c2c723c */ /* 0x040fe2000000182c */
[----:B------:R-:W3:Y:S07]  /*36f0*/  LDSM.16.M88.4 R12, [R2+0x2800] ;  /* 0x00280000020c783b */ /* 0x000eee0000000200 */
[C---:B------:R-:W-:Y:S08]  /*3700*/  HMMA.16816.F32 R24, R76.reuse, R80, R24 ;  /* 0x000000504c18723c */ /* 0x040ff00000001818 */
[----:B------:R-:W-:Y:S08]  /*3710*/  HMMA.16816.F32 R72, R76, R82, R72 ;  /* 0x000000524c48723c */ /* 0x000ff00000001848 */
[C---:B--2---:R-:W-:Y:S08]  /*3720*/  HMMA.16816.F32 R32, R68.reuse, R56, R32 ;  /* 0x000000384420723c */ /* 0x044ff00000001820 */
[C---:B------:R-:W-:Y:S01]  /*3730*/  HMMA.16816.F32 R28, R68.reuse, R58, R28 ;  /* 0x0000003a441c723c */ /* 0x040fe2000000181c */
[----:B------:R-:W-:Y:S07]  /*3740*/  LDSM.16.M88.4 R56, [R0+0x2000] ;  /* 0x002000000038783b */ /* 0x000fee0000000200 */
[C---:B------:R-:W-:Y:S08]  /*3750*/  HMMA.16816.F32 R48, R68.reuse, R64, R48 ;  /* 0x000000404430723c */ /* 0x040ff00000001830 */
[C---:B------:R-:W-:Y:S08]  /*3760*/  HMMA.16816.F32 R44, R68.reuse, R66, R44 ;  /* 0x00000042442c723c */ /* 0x040ff0000000182c */
[C---:B------:R-:W-:Y:S08]  /*3770*/  HMMA.16816.F32 R40, R68.reuse, R60, R40 ;  /* 0x0000003c4428723c */ /* 0x040ff00000001828 */
[C---:B------:R-:W-:Y:S01]  /*3780*/  HMMA.16816.F32 R36, R68.reuse, R62, R36 ;  /* 0x0000003e4424723c */ /* 0x040fe20000001824 */
[----:B------:R-:W2:Y:S07]  /*3790*/  LDSM.16.M88.4 R60, [R178+0x4000] ;  /* 0x00400000b23c783b */ /* 0x000eae0000000200 */
[C---:B------:R-:W-:Y:S01]  /*37a0*/  HMMA.16816.F32 R64, R68.reuse, R52, R24 ;  /* 0x000000344440723c */ /* 0x040fe20000001818 */
[----:B------:R-:W-:Y:S07]  /*37b0*/  LDSM.16.M88.4 R24, [R0+0x2800] ;  /* 0x002800000018783b */ /* 0x000fee0000000200 */
        /* <DEDUP_REMOVED lines=11> */
[----:B------:R-:W3:Y:S07]  /*3870*/  LDSM.16.M88.4 R12, [R0+0x3800] ;  /* 0x00380000000c783b */ /* 0x000eee0000000200 */
[C---:B------:R-:W-:Y:S08]  /*3880*/  HMMA.16816.F32 R64, R20.reuse, R4, R64 ;  /* 0x000000041440723c */ /* 0x040ff00000001840 */
[----:B------:R-:W-:Y:S01]  /*3890*/  HMMA.16816.F32 R72, R20, R6, R72 ;  /* 0x000000061448723c */ /* 0x000fe20000001848 */
[----:B------:R-:W4:Y:S04]  /*38a0*/  LDSM.16.M88.4 R4, [R182+0x4000] ;  /* 0x00400000b604783b */ /* 0x000f280000000200 */
[----:B------:R-:W5:Y:S03]  /*38b0*/  LDSM.16.M88.4 R20, [R182+0x4800] ;  /* 0x00480000b614783b */ /* 0x000f660000000200 */
[C---:B--2---:R-:W-:Y:S08]  /*38c0*/  HMMA.16816.F32 R48, R60.reuse, R56, R48 ;  /* 0x000000383c30723c */ /* 0x044ff00000001830 */
[C---:B------:R-:W-:Y:S01]  /*38d0*/  HMMA.16816.F32 R44, R60.reuse, R58, R44 ;  /* 0x0000003a3c2c723c */ /* 0x040fe2000000182c */
[----:B------:R-:W-:Y:S07]  /*38e0*/  LDSM.16.M88.4 R56, [R2+0x4000] ;  /* 0x004000000238783b */ /* 0x000fee0000000200 */
[C---:B-1----:R-:W-:Y:S08]  /*38f0*/  HMMA.16816.F32 R32, R60.reuse, R8, R32 ;  /* 0x000000083c20723c */ /* 0x042ff00000001820 */
[C---:B------:R-:W-:Y:S01]  /*3900*/  HMMA.16816.F32 R28, R60.reuse, R10, R28 ;  /* 0x0000000a3c1c723c */ /* 0x040fe2000000181c */
[----:B------:R-:W1:Y:S07]  /*3910*/  LDSM.16.M88.4 R8, [R182+0x5800] ;  /* 0x00580000b608783b */ /* 0x000e6e0000000200 */
[C---:B------:R-:W-:Y:S08]  /*3920*/  HMMA.16816.F32 R40, R60.reuse, R24, R40 ;  /* 0x000000183c28723c */ /* 0x040ff00000001828 */
[C---:B------:R-:W-:Y:S01]  /*3930*/  HMMA.16816.F32 R36, R60.reuse, R26, R36 ;  /* 0x0000001a3c24723c */ /* 0x040fe20000001824 */
[----:B------:R-:W2:Y:S07]  /*3940*/  LDSM.16.M88.4 R24, [R182+0x5000] ;  /* 0x00500000b618783b */ /* 0x000eae0000000200 */
[C---:B---3--:R-:W-:Y:S08]  /*3950*/  HMMA.16816.F32 R64, R60.reuse, R12, R64 ;  /* 0x0000000c3c40723c */ /* 0x048ff00000001840 */
[----:B------:R-:W-:Y:S01]  /*3960*/  HMMA.16816.F32 R72, R60, R14, R72 ;  /* 0x0000000e3c48723c */ /* 0x000fe20000001848 */
[----:B------:R-:W3:Y:S04]  /*3970*/  LDSM.16.M88.4 R12, [R85+0x4000] ;  /* 0x00400000550c783b */ /* 0x000ee80000000200 */
[----:B------:R-:W-:Y:S03]  /*3980*/  LDSM.16.M88.4 R60, [R179+0x8000] ;  /* 0x00800000b33c783b */ /* 0x000fe60000000200 */
[C---:B----4-:R-:W-:Y:S08]  /*3990*/  HMMA.16816.F32 R48, R16.reuse, R4, R48 ;  /* 0x000000041030723c */ /* 0x050ff00000001830 */
        /* <DEDUP_REMOVED lines=8> */
[C---:B--2---:R-:W-:Y:S08]  /*3a20*/  HMMA.16816.F32 R32, R16.reuse, R24, R32 ;  /* 0x000000181020723c */ /* 0x044ff00000001820 */
[----:B------:R-:W-:Y:S01]  /*3a30*/  HMMA.16816.F32 R28, R16, R26, R28 ;  /* 0x0000001a101c723c */ /* 0x000fe2000000181c */
[----:B------:R-:W-:Y:S04]  /*3a40*/  LDSM.16.M88.4 R24, [R85+0x5800] ;  /* 0x005800005518783b */ /* 0x000fe80000000200 */
[----:B------:R-:W-:Y:S03]  /*3a50*/  LDSM.16.M88.4 R16, [R0+0x4000] ;  /* 0x004000000010783b */ /* 0x000fe60000000200 */
[C---:B---3--:R-:W-:Y:S08]  /*3a60*/  HMMA.16816.F32 R48, R52.reuse, R12, R48 ;  /* 0x0000000c3430723c */ /* 0x048ff00000001830 */
[C---:B------:R-:W-:Y:S01]  /*3a70*/  HMMA.16816.F32 R44, R52.reuse, R14, R44 ;  /* 0x0000000e342c723c */ /* 0x040fe2000000182c */
[----:B------:R2:W3:Y:S07]  /*3a80*/  LDSM.16.M88.4 R12, [R2+0x5000] ;  /* 0x00500000020c783b */ /* 0x0004ee0000000200 */
[C---:B----4-:R-:W-:Y:S08]  /*3a90*/  HMMA.16816.F32 R40, R52.reuse, R4, R40 ;  /* 0x000000043428723c */ /* 0x050ff00000001828 */
[C---:B------:R-:W-:Y:S01]  /*3aa0*/  HMMA.16816.F32 R36, R52.reuse, R6, R36 ;  /* 0x000000063424723c */ /* 0x040fe20000001824 */
[----:B------:R-:W4:Y:S07]  /*3ab0*/  LDSM.16.M88.4 R4, [R178+0x8000] ;  /* 0x00800000b204783b */ /* 0x000f2e0000000200 */
[----:B-----5:R-:W-:Y:S01]  /*3ac0*/  HMMA.16816.F32 R32, R52, R20, R32 ;  /* 0x000000143420723c */ /* 0x020fe20000001820 */
[----:B--2---:R-:W-:-:S07]  /*3ad0*/  IMAD.MOV.U32 R2, RZ, RZ, R234 ;  /* 0x000000ffff027224 */ /* 0x004fce00078e00ea */
[----:B------:R-:W-:Y:S01]  /*3ae0*/  HMMA.16816.F32 R28, R52, R22, R28 ;  /* 0x00000016341c723c */ /* 0x000fe2000000181c */
[----:B------:R-:W-:Y:S07]  /*3af0*/  LDSM.16.M88.4 R20, [R0+0x4800] ;  /* 0x004800000014783b */ /* 0x000fee0000000200 */
[C---:B-1----:R-:W-:Y:S08]  /*3b00*/  HMMA.16816.F32 R40, R60.reuse, R8, R40 ;  /* 0x000000083c28723c */ /* 0x042ff00000001828 */
[C---:B------:R-:W-:Y:S01]  /*3b10*/  HMMA.16816.F32 R36, R60.reuse, R10, R36 ;  /* 0x0000000a3c24723c */ /* 0x040fe20000001824 */
[----:B------:R-:W1:Y:S07]  /*3b20*/  LDSM.16.M88.4 R8, [R0+0x5000] ;  /* 0x005000000008783b */ /* 0x000e6e0000000200 */
[C---:B------:R-:W-:Y:S08]  /*3b30*/  HMMA.16816.F32 R48, R60.reuse, R56, R48 ;  /* 0x000000383c30723c */ /* 0x040ff00000001830 */
[C---:B---3--:R-:W-:Y:S08]  /*3b40*/  HMMA.16816.F32 R32, R60.reuse, R12, R32 ;  /* 0x0000000c3c20723c */ /* 0x048ff00000001820 */
[----:B------:R-:W-:Y:S01]  /*3b50*/  HMMA.16816.F32 R28, R60, R14, R28 ;  /* 0x0000000e3c1c723c */ /* 0x000fe2000000181c */
[----:B------:R2:W-:Y:S01]  /*3b60*/  LDSM.16.M88.4 R12, [R0+0x5800] ;  /* 0x00580000000c783b */ /* 0x0005e20000000200 */
[----:B------:R-:W-:-:S04]  /*3b70*/  DEPBAR.LE SB0, 0x2 ;  /* 0x000080800000791a */ /* 0x000fc80000000000 */
[----:B------:R-:W-:Y:S02]  /*3b80*/  BAR.SYNC.DEFER_BLOCKING 0x0 ;  /* 0x0000000000007b1d */ /* 0x000fe40000010000 */
[----:B------:R-:W-:Y:S08]  /*3b90*/  HMMA.16816.F32 R44, R60, R58, R44 ;  /* 0x0000003a3c2c723c */ /* 0x000ff0000000182c */
[----:B------:R-:W-:Y:S01]  /*3ba0*/  HMMA.16816.F32 R64, R52, R24, R64 ;  /* 0x000000183440723c */ /* 0x000fe20000001840 */
[----:B--2---:R-:W-:-:S07]  /*3bb0*/  @P2 IMAD.HI.U32 R0, R234, c[0x0][0x2c8], RZ ;  /* 0x0000b200ea002a27 */ /* 0x004fce00078e00ff */
[----:B------:R-:W-:Y:S01]  /*3bc0*/  HMMA.16816.F32 R72, R52, R26, R72 ;  /* 0x0000001a3448723c */ /* 0x000fe20000001848 */
[----:B------:R-:W-:Y:S01]  /*3bd0*/  @P2 SHF.R.U32.HI R2, RZ, c[0x0][0x2cc], R0 ;  /* 0x0000b300ff022a19 */ /* 0x000fe20000011600 */
[----:B------:R-:W-:Y:S06]  /*3be0*/  LDSM.16.MT88.4 R56, [R176+0x2000] ;  /* 0x00200000b038783b */ /* 0x000fec0000004200 */
[C---:B----4-:R-:W-:Y:S01]  /*3bf0*/  HMMA.16816.F32 R48, R4.reuse, R16, R48 ;  /* 0x000000100430723c */ /* 0x050fe20000001830 */
[----:B------:R-:W2:Y:S04]  /*3c00*/  SHFL.IDX PT, R0, R2, RZ, 0x1c1f ;  /* 0x001c1fff02007589 */ /* 0x000ea800000e0000 */
[----:B------:R-:W3:Y:S02]  /*3c10*/  SHFL.IDX PT, R2, R2, 0x1, 0x1c1f ;  /* 0x003c1f0002027f89 */ /* 0x000ee400000e0000 */
[----:B------:R-:W-:Y:S01]  /*3c20*/  IMAD.MOV.U32 R16, RZ, RZ, -0x40 ;  /* 0xffffffc0ff107424 */ /* 0x000fe200078e00ff */
[----:B-1----:R-:W-:Y:S01]  /*3c30*/  HMMA.16816.F32 R32, R4, R8, R32 ;  /* 0x000000080420723c */ /* 0x002fe20000001820 */
[----:B------:R-:W-:Y:S02]  /*3c40*/  LDSM.16.MT88.4 R124, [R177] ;  /* 0x00000000b17c783b */ /* 0x000fe40000004200 */
[----:B------:R-:W-:-:S02]  /*3c50*/  IMAD R16, R84, R16, 0x1 ;  /* 0x0000000154107424 */ /* 0x000fc400078e0210 */
[--C-:B------:R-:W-:Y:S01]  /*3c60*/  IMAD R84, R84, -0x40, R185.reuse ;  /* 0xffffffc054547824 */ /* 0x100fe200078e02b9 */
[----:B------:R-:W-:Y:S02]  /*3c70*/  LDSM.16.MT88.4 R104, [R165] ;  /* 0x00000000a568783b */ /* 0x000fe40000004200 */
[----:B------:R-:W-:Y:S01]  /*3c80*/  IADD3 R8, -R203, R16, R185 ;  /* 0x00000010cb087210 */ /* 0x000fe20007ffe1b9 */
[----:B------:R-:W-:Y:S01]  /*3c90*/  HMMA.16816.F32 R44, R4, R18, R44 ;  /* 0x00000012042c723c */ /* 0x000fe2000000182c */
[----:B------:R-:W-:Y:S01]  /*3ca0*/  IMAD.IADD R84, R84, 0x1, -R203 ;  /* 0x0000000154547824 */ /* 0x000fe200078e0acb */
[----:B------:R-:W-:Y:S02]  /*3cb0*/  LDSM.16.MT88.4 R112, [R176] ;  /* 0x00000000b070783b */ /* 0x000fe40000004200 */
[----:B------:R-:W-:Y:S02]  /*3cc0*/  IMAD.IADD R8, R8, 0x1, -R184 ;  /* 0x0000000108087824 */ /* 0x000fe400078e0ab8 */
[----:B------:R-:W-:Y:S02]  /*3cd0*/  LDSM.16.MT88.4 R120, [R219] ;  /* 0x00000000db78783b */ /* 0x000fe40000004200 */
[----:B------:R-:W-:Y:S01]  /*3ce0*/  HMMA.16816.F32 R64, R60, R68, R64 ;  /* 0x000000443c40723c */ /* 0x000fe20000001840 */
[C---:B--2---:R-:W-:Y:S01]  /*3cf0*/  IMAD.IADD R0, R8.reuse, 0x1, R0 ;  /* 0x0000000108007824 */ /* 0x044fe200078e0200 */
[----:B------:R-:W-:Y:S01]  /*3d00*/  LDSM.16.MT88.4 R80, [R165+0x4000] ;  /* 0x00400000a550783b */ /* 0x000fe20000004200 */
[----:B---3--:R-:W-:-:S03]  /*3d10*/  IMAD.IADD R8, R8, 0x1, R2 ;  /* 0x0000000108087824 */ /* 0x008fc600078e0202 */
[C---:B------:R-:W-:Y:S01]  /*3d20*/  IMNMX R2, R84.reuse, R0, PT ;  /* 0x0000000054027217 */ /* 0x040fe20003800200 */
[----:B------:R-:W-:Y:S01]  /*3d30*/  LDSM.16.MT88.4 R88, [R176+0x4000] ;  /* 0x00400000b058783b */ /* 0x000fe20000004200 */
[----:B------:R-:W-:Y:S01]  /*3d40*/  HMMA.16816.F32 R72, R60, R70, R72 ;  /* 0x000000463c48723c */ /* 0x000fe20000001848 */
[----:B------:R-:W-:Y:S02]  /*3d50*/  IMNMX R0, R84, R8, PT ;  /* 0x0000000854007217 */ /* 0x000fe40003800200 */
[C---:B------:R-:W-:Y:S01]  /*3d60*/  ISETP.GT.AND P4, PT, R2.reuse, RZ, PT ;  /* 0x000000ff0200720c */ /* 0x040fe20003f84270 */
[----:B------:R-:W-:Y:S01]  /*3d70*/  LDSM.16.MT88.4 R16, [R176+0x2800] ;  /* 0x00280000b010783b */ /* 0x000fe20000004200 */
[----:B------:R-:W-:Y:S02]  /*3d80*/  ISETP.GT.AND P3, PT, R2, 0x1, PT ;  /* 0x000000010200780c */ /* 0x000fe40003f64270 */
[----:B------:R-:W-:Y:S01]  /*3d90*/  FSEL R48, R48, -INF , P4 ;  /* 0xff80000030307808 */ /* 0x000fe20002000000 */
[----:B------:R-:W-:Y:S01]  /*3da0*/  HMMA.16816.F32 R40, R4, R20, R40 ;  /* 0x000000140428723c */ /* 0x000fe20000001828 */
[----:B------:R-:W-:Y:S01]  /*3db0*/  ISETP.GT.AND P1, PT, R0, RZ, PT ;  /* 0x000000ff0000720c */ /* 0x000fe20003f24270 */
[----:B------:R-:W-:Y:S01]  /*3dc0*/  LDSM.16.MT88.4 R136, [R165+0x800] ;  /* 0x00080000a588783b */ /* 0x000fe20000004200 */
[----:B------:R-:W-:-:S02]  /*3dd0*/  FSEL R49, R49, -INF , P3 ;  /* 0xff80000031317808 */ /* 0x000fc40001800000 */
[----:B------:R-:W-:Y:S01]  /*3de0*/  ISETP.GT.AND P4, PT, R2, 0x8, PT ;  /* 0x000000080200780c */ /* 0x000fe20003f84270 */
[----:B------:R-:W-:Y:S01]  /*3df0*/  LDSM.16.MT88.4 R24, [R165+0x2800] ;  /* 0x00280000a518783b */ /* 0x000fe20000004200 */
[----:B------:R-:W-:Y:S01]  /*3e00*/  ISETP.GT.AND P0, PT, R0, 0x1, PT ;  /* 0x000000010000780c */ /* 0x000fe20003f04270 */
[C---:B------:R-:W-:Y:S01]  /*3e10*/  HMMA.16816.F32 R36, R4.reuse, R22, R36 ;  /* 0x000000160424723c */ /* 0x040fe20000001824 */
[----:B------:R-:W-:Y:S01]  /*3e20*/  FSEL R50, R50, -INF , P1 ;  /* 0xff80000032327808 */ /* 0x000fe20000800000 */
[----:B------:R-:W-:Y:S01]  /*3e30*/  LDSM.16.MT88.4 R20, [R177+0x800] ;  /* 0x00080000b114783b */ /* 0x000fe20000004200 */
[----:B------:R-:W-:Y:S02]  /*3e40*/  ISETP.GT.AND P3, PT, R2, 0x9, PT ;  /* 0x000000090200780c */ /* 0x000fe40003f64270 */
[----:B------:R-:W-:Y:S02]  /*3e50*/  FSEL R44, R44, -INF , P4 ;  /* 0xff8000002c2c7808 */ /* 0x000fe40002000000 */
[----:B------:R-:W-:Y:S01]  /*3e60*/  FMNMX.FTZ R8, R48, R49, !PT ;  /* 0x0000003130087209 */ /* 0x000fe20007810000 */
[----:B------:R-:W-:Y:S01]  /*3e70*/  HMMA.16816.F32 R28, R4, R10, R28 ;  /* 0x0000000a041c723c */ /* 0x000fe2000000181c */
[----:B------:R-:W-:-:S02]  /*3e80*/  FSEL R51, R51, -INF , P0 ;  /* 0xff80000033337808 */ /* 0x000fc40000000000 */
[----:B------:R-:W-:Y:S02]  /*3e90*/  ISETP.GT.AND P1, PT, R0, 0x8, PT ;  /* 0x000000080000780c */ /* 0x000fe40003f24270 */
[----:B------:R-:W-:Y:S02]  /*3ea0*/  FSEL R45, R45, -INF , P3 ;  /* 0xff8000002d2d7808 */ /* 0x000fe40001800000 */
[----:B------:R-:W-:Y:S01]  /*3eb0*/  ISETP.GT.AND P4, PT, R2, 0x10, PT ;  /* 0x000000100200780c */ /* 0x000fe20003f84270 */
[----:B------:R-:W-:Y:S01]  /*3ec0*/  HMMA.16816.F32 R64, R4, R12, R64 ;  /* 0x0000000c0440723c */ /* 0x000fe20000001840 */
[----:B------:R-:W-:Y:S02]  /*3ed0*/  FMNMX.FTZ R8, R44, R8, !PT ;  /* 0x000000082c087209 */ /* 0x000fe40007810000 */
[----:B------:R-:W-:Y:S02]  /*3ee0*/  ISETP.GT.AND P0, PT, R0, 0x9, PT ;  /* 0x000000090000780c */ /* 0x000fe40003f04270 */
[----:B------:R-:W-:-:S02]  /*3ef0*/  FSEL R46, R46, -INF , P1 ;  /* 0xff8000002e2e7808 */ /* 0x000fc40000800000 */
[----:B------:R-:W-:Y:S01]  /*3f00*/  FMNMX.FTZ R13, R50, R51, !PT ;  /* 0x00000033320d7209 */ /* 0x000fe20007810000 */
[----:B------:R-:W-:Y:S01]  /*3f10*/  HMMA.16816.F32 R72, R4, R14, R72 ;  /* 0x0000000e0448723c */ /* 0x000fe20000001848 */
[----:B------:R-:W-:Y:S02]  /*3f20*/  ISETP.GT.AND P3, PT, R2, 0x11, PT ;  /* 0x000000110200780c */ /* 0x000fe40003f64270 */
[----:B------:R-:W-:Y:S02]  /*3f30*/  ISETP.GT.AND P1, PT, R0, 0x10, PT ;  /* 0x000000100000780c */ /* 0x000fe40003f24270 */
[----:B------:R-:W-:Y:S02]  /*3f40*/  FMNMX.FTZ R8, R45, R8, !PT ;  /* 0x000000082d087209 */ /* 0x000fe40007810000 */
[----:B------:R-:W-:Y:S02]  /*3f50*/  FSEL R7, R40, -INF , P4 ;  /* 0xff80000028077808 */ /* 0x000fe40002000000 */
[----:B------:R-:W-:-:S02]  /*3f60*/  FSEL R47, R47, -INF , P0 ;  /* 0xff8000002f2f7808 */ /* 0x000fc40000000000 */
[----:B------:R-:W-:Y:S02]  /*3f70*/  FMNMX.FTZ R13, R46, R13, !PT ;  /* 0x0000000d2e0d7209 */ /* 0x000fe40007810000 */
[----:B------:R-:W-:Y:S02]  /*3f80*/  ISETP.GT.AND P0, PT, R0, 0x11, PT ;  /* 0x000000110000780c */ /* 0x000fe40003f04270 */
[----:B------:R-:W-:Y:S02]  /*3f90*/  FSEL R6, R41, -INF , P3 ;  /* 0xff80000029067808 */ /* 0x000fe40001800000 */
[----:B------:R-:W-:Y:S02]  /*3fa0*/  FSEL R11, R42, -INF , P1 ;  /* 0xff8000002a0b7808 */ /* 0x000fe40000800000 */
[C---:B------:R-:W-:Y:S02]  /*3fb0*/  ISETP.GT.AND P1, PT, R2.reuse, 0x18, PT ;  /* 0x000000180200780c */ /* 0x040fe40003f24270 */
[----:B------:R-:W-:-:S02]  /*3fc0*/  ISETP.GT.AND P3, PT, R2, 0x21, PT ;  /* 0x000000210200780c */ /* 0x000fc40003f64270 */
[----:B------:R-:W-:Y:S02]  /*3fd0*/  FMNMX.FTZ R8, R7, R8, !PT ;  /* 0x0000000807087209 */ /* 0x000fe40007810000 */
[----:B------:R-:W-:Y:S02]  /*3fe0*/  FMNMX.FTZ R13, R47, R13, !PT ;  /* 0x0000000d2f0d7209 */ /* 0x000fe40007810000 */
[----:B------:R-:W-:Y:S02]  /*3ff0*/  FSEL R10, R43, -INF , P0 ;  /* 0xff8000002b0a7808 */ /* 0x000fe40000000000 */
[C---:B------:R-:W-:Y:S01]  /*4000*/  ISETP.GT.AND P5, PT, R2.reuse, 0x19, PT ;  /* 0x000000190200780c */ /* 0x040fe20003fa4270 */
[----:B------:R-:W-:Y:S01]  /*4010*/  LDSM.16.MT88.4 R40, [R177+0x2000] ;  /* 0x00200000b128783b */ /* 0x000fe20000004200 */
[----:B------:R-:W-:Y:S02]  /*4020*/  ISETP.GT.AND P0, PT, R2, 0x28, PT ;  /* 0x000000280200780c */ /* 0x000fe40003f04270 */
[----:B------:R-:W-:-:S02]  /*4030*/  FSEL R5, R36, -INF , P1 ;  /* 0xff80000024057808 */ /* 0x000fc40000800000 */
[----:B------:R-:W-:Y:S02]  /*4040*/  FSEL R161, R33, -INF , P3 ;  /* 0xff80000021a17808 */ /* 0x000fe40001800000 */
[----:B------:R-:W-:Y:S02]  /*4050*/  FMNMX.FTZ R12, R6, R8, !PT ;  /* 0x00000008060c7209 */ /* 0x000fe40007810000 */
[----:B------:R-:W-:Y:S02]  /*4060*/  ISETP.GT.AND P3, PT, R0, 0x18, PT ;  /* 0x000000180000780c */ /* 0x000fe40003f64270 */
[----:B------:R-:W-:Y:S02]  /*4070*/  FMNMX.FTZ R13, R11, R13, !PT ;  /* 0x0000000d0b0d7209 */ /* 0x000fe40007810000 */
[C---:B------:R-:W-:Y:S02]  /*4080*/  ISETP.GT.AND P4, PT, R2.reuse, 0x20, PT ;  /* 0x000000200200780c */ /* 0x040fe40003f84270 */
[----:B------:R-:W-:-:S02]  /*4090*/  ISETP.GT.AND P1, PT, R2, 0x29, PT ;  /* 0x000000290200780c */ /* 0x000fc40003f24270 */
[----:B------:R-:W-:Y:S02]  /*40a0*/  FSEL R4, R37, -INF , P5 ;  /* 0xff80000025047808 */ /* 0x000fe40002800000 */
        /* <DEDUP_REMOVED lines=8> */
[----:B------:R-:W-:Y:S02]  /*4130*/  FSEL R8, R39, -INF , P0 ;  /* 0xff80000027087808 */ /* 0x000fe40000000000 */
[----:B------:R-:W-:Y:S02]  /*4140*/  ISETP.GT.AND P1, PT, R0, 0x20, PT ;  /* 0x000000200000780c */ /* 0x000fe40003f24270 */
[----:B------:R-:W-:-:S02]  /*4150*/  FMNMX.FTZ R13, R9, R13, !PT ;  /* 0x0000000d090d7209 */ /* 0x000fc40007810000 */
[C---:B------:R-:W-:Y:S02]  /*4160*/  ISETP.GT.AND P6, PT, R2.reuse, 0x30, PT ;  /* 0x000000300200780c */ /* 0x040fe40003fc4270 */
[C---:B------:R-:W-:Y:S02]  /*4170*/  ISETP.GT.AND P5, PT, R2.reuse, 0x31, PT ;  /* 0x000000310200780c */ /* 0x040fe40003fa4270 */
[C---:B------:R-:W-:Y:S02]  /*4180*/  ISETP.GT.AND P4, PT, R2.reuse, 0x38, PT ;  /* 0x000000380200780c */ /* 0x040fe40003f84270 */
[----:B------:R-:W-:Y:S02]  /*4190*/  ISETP.GT.AND P3, PT, R2, 0x39, PT ;  /* 0x000000390200780c */ /* 0x000fe40003f64270 */
[----:B------:R-:W-:Y:S02]  /*41a0*/  FMNMX.FTZ R2, R159, R12, !PT ;  /* 0x0000000c9f027209 */ /* 0x000fe40007810000 */
[----:B------:R-:W-:-:S02]  /*41b0*/  ISETP.GT.AND P0, PT, R0, 0x21, PT ;  /* 0x000000210000780c */ /* 0x000fc40003f04270 */
[----:B------:R-:W-:Y:S02]  /*41c0*/  FSEL R166, R34, -INF , P1 ;  /* 0xff80000022a67808 */ /* 0x000fe40000800000 */
[----:B------:R-:W-:Y:S02]  /*41d0*/  FMNMX.FTZ R13, R8, R13, !PT ;  /* 0x0000000d080d7209 */ /* 0x000fe40007810000 */
[----:B------:R-:W-:Y:S02]  /*41e0*/  FMNMX.FTZ R2, R161, R2, !PT ;  /* 0x00000002a1027209 */ /* 0x000fe40007810000 */
[----:B------:R-:W-:Y:S02]  /*41f0*/  FSEL R167, R35, -INF , P0 ;  /* 0xff80000023a77808 */ /* 0x000fe40000000000 */
[----:B------:R-:W-:Y:S01]  /*4200*/  ISETP.GT.AND P0, PT, R0, 0x28, PT ;  /* 0x000000280000780c */ /* 0x000fe20003f04270 */
[----:B------:R-:W-:Y:S01]  /*4210*/  LDSM.16.MT88.4 R32, [R176+0x800] ;  /* 0x00080000b020783b */ /* 0x000fe20000004200 */
[----:B------:R-:W-:-:S02]  /*4220*/  FMNMX.FTZ R13, R166, R13, !PT ;  /* 0x0000000da60d7209 */ /* 0x000fc40007810000 */
[----:B------:R-:W-:Y:S02]  /*4230*/  FMNMX.FTZ R2, R160, R2, !PT ;  /* 0x00000002a0027209 */ /* 0x000fe40007810000 */
[----:B------:R-:W-:Y:S02]  /*4240*/  ISETP.GT.AND P1, PT, R0, 0x29, PT ;  /* 0x000000290000780c */ /* 0x000fe40003f24270 */
[----:B------:R-:W-:Y:S02]  /*4250*/  FSEL R169, R30, -INF , P0 ;  /* 0xff8000001ea97808 */ /* 0x000fe40000000000 */
[----:B------:R-:W-:Y:S02]  /*4260*/  FMNMX.FTZ R13, R167, R13, !PT ;  /* 0x0000000da70d7209 */ /* 0x000fe40007810000 */
[----:B------:R-:W-:Y:S02]  /*4270*/  FSEL R173, R64, -INF , P6 ;  /* 0xff80000040ad7808 */ /* 0x000fe40003000000 */
[----:B------:R-:W-:-:S02]  /*4280*/  FMNMX.FTZ R2, R162, R2, !PT ;  /* 0x00000002a2027209 */ /* 0x000fc40007810000 */
[----:B------:R-:W-:Y:S02]  /*4290*/  FSEL R170, R31, -INF , P1 ;  /* 0xff8000001faa7808 */ /* 0x000fe40000800000 */
[C---:B------:R-:W-:Y:S01]  /*42a0*/  ISETP.GT.AND P1, PT, R0.reuse, 0x30, PT ;  /* 0x000000300000780c */ /* 0x040fe20003f24270 */
[----:B------:R-:W-:Y:S01]  /*42b0*/  LDSM.16.MT88.4 R28, [R158+0x800] ;  /* 0x000800009e1c783b */ /* 0x000fe20000004200 */
        /* <DEDUP_REMOVED lines=9> */
[----:B------:R-:W-:Y:S01]  /*4350*/  ISETP.GT.AND P1, PT, R0, 0x38, PT ;  /* 0x000000380000780c */ /* 0x000fe20003f24270 */
[----:B------:R-:W-:Y:S01]  /*4360*/  LDSM.16.MT88.4 R64, [R158+0x2000] ;  /* 0x002000009e40783b */ /* 0x000fe20000004200 */
[----:B------:R-:W-:-:S02]  /*4370*/  FMNMX.FTZ R13, R142, R13, !PT ;  /* 0x0000000d8e0d7209 */ /* 0x000fc40007810000 */
[----:B------:R-:W-:Y:S02]  /*4380*/  FSEL R168, R73, -INF , P3 ;  /* 0xff80000049a87808 */ /* 0x000fe40001800000 */
[----:B------:R-:W-:Y:S02]  /*4390*/  FMNMX.FTZ R2, R171, R2, !PT ;  /* 0x00000002ab027209 */ /* 0x000fe40007810000 */
[----:B------:R-:W-:Y:S02]  /*43a0*/  ISETP.GT.AND P0, PT, R0, 0x39, PT ;  /* 0x000000390000780c */ /* 0x000fe40003f04270 */
[----:B------:R-:W-:Y:S02]  /*43b0*/  FSEL R140, R74, -INF , P1 ;  /* 0xff8000004a8c7808 */ /* 0x000fe40000800000 */
[----:B------:R-:W-:Y:S02]  /*43c0*/  FMNMX.FTZ R13, R141, R13, !PT ;  /* 0x0000000d8d0d7209 */ /* 0x000fe40007810000 */
[----:B------:R-:W-:-:S02]  /*43d0*/  FMNMX.FTZ R2, R168, R2, !PT ;  /* 0x00000002a8027209 */ /* 0x000fc40007810000 */
        /* <DEDUP_REMOVED lines=27> */
[----:B------:R-:W1:Y:S01]  /*4590*/  LDSM.16.MT88.4 R48, [R165+0x2000] ;  /* 0x00200000a530783b */ /* 0x000e620000004200 */
[----:B------:R-:W-:Y:S01]  /*45a0*/  FFMA.FTZ R149, R47, c[0x0][0x2d0], -R163 ;  /* 0x0000b4002f957a23 */ /* 0x000fe200000108a3 */
[----:B------:R-:W2:Y:S01]  /*45b0*/  MUFU.EX2 R156, R156 ;  /* 0x0000009c009c7308 */ /* 0x000ea20000000800 */
[--C-:B------:R-:W-:Y:S02]  /*45c0*/  FFMA.FTZ R150, R7, c[0x0][0x2d0], -R143.reuse ;  /* 0x0000b40007967a23 */ /* 0x100fe4000001088f */
[--C-:B------:R-:W-:Y:S02]  /*45d0*/  FFMA.FTZ R146, R6, c[0x0][0x2d0], -R143.reuse ;  /* 0x0000b40006927a23 */ /* 0x100fe4000001088f */
[----:B------:R-:W-:-:S02]  /*45e0*/  FFMA.FTZ R145, R5, c[0x0][0x2d0], -R143 ;  /* 0x0000b40005917a23 */ /* 0x000fc4000001088f */
[----:B------:R-:W-:Y:S01]  /*45f0*/  FFMA.FTZ R132, R4, c[0x0][0x2d0], -R143 ;  /* 0x0000b40004847a23 */ /* 0x000fe2000001088f */
[----:B------:R-:W-:Y:S01]  /*4600*/  MUFU.EX2 R155, R155 ;  /* 0x0000009b009b7308 */ /* 0x000fe20000000800 */
[----:B------:R-:W3:Y:S01]  /*4610*/  LDSM.16.MT88.4 R4, [R219+0x4000] ;  /* 0x00400000db04783b */ /* 0x000ee20000004200 */
[--C-:B------:R-:W-:Y:S02]  /*4620*/  FFMA.FTZ R148, R11, c[0x0][0x2d0], -R163.reuse ;  /* 0x0000b4000b947a23 */ /* 0x100fe400000108a3 */
[--C-:B------:R-:W-:Y:S02]  /*4630*/  FFMA.FTZ R144, R10, c[0x0][0x2d0], -R163.reuse ;  /* 0x0000b4000a907a23 */ /* 0x100fe400000108a3 */
[--C-:B------:R-:W-:Y:S02]  /*4640*/  FFMA.FTZ R147, R9, c[0x0][0x2d0], -R163.reuse ;  /* 0x0000b40009937a23 */ /* 0x100fe400000108a3 */
[----:B------:R-:W4:Y:S01]  /*4650*/  MUFU.EX2 R151, R151 ;  /* 0x0000009700977308 */ /* 0x000f220000000800 */
[----:B------:R-:W-:Y:S01]  /*4660*/  FFMA.FTZ R133, R8, c[0x0][0x2d0], -R163 ;  /* 0x0000b40008857a23 */ /* 0x000fe200000108a3 */
[----:B--2---:R-:W-:Y:S01]  /*4670*/  F2FP.PACK_AB R96, R156, R157 ;  /* 0x0000009d9c60723e */ /* 0x004fe200000000ff */
[----:B------:R-:W2:Y:S01]  /*4680*/  LDSM.16.MT88.4 R8, [R177+0x2800] ;  /* 0x00280000b108783b */ /* 0x000ea20000004200 */
[----:B------:R-:W-:-:S02]  /*4690*/  FFMA.FTZ R159, R159, c[0x0][0x2d0], -R143 ;  /* 0x0000b4009f9f7a23 */ /* 0x000fc4000001088f */
[--C-:B------:R-:W-:Y:S02]  /*46a0*/  FFMA.FTZ R161, R161, c[0x0][0x2d0], -R143.reuse ;  /* 0x0000b400a1a17a23 */ /* 0x100fe4000001088f */
[----:B------:R-:W-:Y:S01]  /*46b0*/  MUFU.EX2 R154, R154 ;  /* 0x0000009a009a7308 */ /* 0x000fe20000000800 */
[--C-:B------:R-:W-:Y:S02]  /*46c0*/  FFMA.FTZ R160, R160, c[0x0][0x2d0], -R143.reuse ;  /* 0x0000b400a0a07a23 */ /* 0x100fe4000001088f */
[----:B------:R-:W-:Y:S02]  /*46d0*/  FFMA.FTZ R162, R162, c[0x0][0x2d0], -R143 ;  /* 0x0000b400a2a27a23 */ /* 0x000fe4000001088f */
[--C-:B------:R-:W-:Y:S02]  /*46e0*/  FFMA.FTZ R166, R166, c[0x0][0x2d0], -R163.reuse ;  /* 0x0000b400a6a67a23 */ /* 0x100fe400000108a3 */
[--C-:B------:R-:W-:Y:S01]  /*46f0*/  FFMA.FTZ R167, R167, c[0x0][0x2d0], -R163.reuse ;  /* 0x0000b400a7a77a23 */ /* 0x100fe200000108a3 */
[----:B------:R-:W5:Y:S01]  /*4700*/  MUFU.EX2 R153, R153 ;  /* 0x0000009900997308 */ /* 0x000f620000000800 */
[----:B----4-:R-:W-:Y:S01]  /*4710*/  F2FP.PACK_AB R98, R151, R155 ;  /* 0x0000009b9762723e */ /* 0x010fe200000000ff */
[----:B------:R-:W-:-:S02]  /*4720*/  FFMA.FTZ R169, R169, c[0x0][0x2d0], -R163 ;  /* 0x0000b400a9a97a23 */ /* 0x000fc400000108a3 */
[----:B------:R-:W-:Y:S02]  /*4730*/  FFMA.FTZ R170, R170, c[0x0][0x2d0], -R163 ;  /* 0x0000b400aaaa7a23 */ /* 0x000fe400000108a3 */
[--C-:B------:R-:W-:Y:S02]  /*4740*/  FFMA.FTZ R232, R168, c[0x0][0x2d0], -R143.reuse ;  /* 0x0000b400a8e87a23 */ /* 0x100fe4000001088f */
[----:B------:R-:W-:Y:S01]  /*4750*/  MUFU.EX2 R152, R152 ;  /* 0x0000009800987308 */ /* 0x000fe20000000800 */
[--C-:B------:R-:W-:Y:S02]  /*4760*/  FFMA.FTZ R173, R173, c[0x0][0x2d0], -R143.reuse ;  /* 0x0000b400adad7a23 */ /* 0x100fe4000001088f */
[--C-:B------:R-:W-:Y:S02]  /*4770*/  FFMA.FTZ R172, R172, c[0x0][0x2d0], -R143.reuse ;  /* 0x0000b400acac7a23 */ /* 0x100fe4000001088f */
[----:B------:R-:W-:Y:S02]  /*4780*/  FFMA.FTZ R171, R171, c[0x0][0x2d0], -R143 ;  /* 0x0000b400abab7a23 */ /* 0x000fe4000001088f */
[--C-:B------:R-:W-:Y:S01]  /*4790*/  FFMA.FTZ R168, R142, c[0x0][0x2d0], -R163.reuse ;  /* 0x0000b4008ea87a23 */ /* 0x100fe200000108a3 */
[----:B------:R-:W4:Y:S01]  /*47a0*/  MUFU.EX2 R149, R149 ;  /* 0x0000009500957308 */ /* 0x000f220000000800 */
        /* <DEDUP_REMOVED lines=10> */
[----:B------:R-:W4:Y:S01]  /*4850*/  MUFU.EX2 R146, R146 ;  /* 0x0000009200927308 */ /* 0x000f220000000800 */
        /* <DEDUP_REMOVED lines=18> */
[----:B------:R-:W2:Y:S06]  /*4980*/  MUFU.EX2 R161, R161 ;  /* 0x000000a100a17308 */ /* 0x000eac0000000800 */
[C---:B-1----:R-:W-:Y:S02]  /*4990*/  HMMA.16816.F32 R44, R96.reuse, R48, RZ ;  /* 0x00000030602c723c */ /* 0x042fe400000018ff */
        /* <DEDUP_REMOVED lines=27> */
[C---:B---3--:R-:W-:Y:S07]  /*4b50*/  HMMA.16816.F32 R92, R96.reuse, R4, RZ ;  /* 0x00000004605c723c */ /* 0x048fee00000018ff */
[----:B----4-:R-:W-:Y:S01]  /*4b60*/  F2FP.PACK_AB R4, R146, R150 ;  /* 0x000000969204723e */ /* 0x010fe200000000ff */
[----:B------:R-:W-:Y:S01]  /*4b70*/  HMMA.16816.F32 R96, R96, R6, RZ ;  /* 0x000000066060723c */ /* 0x000fe200000018ff */
[----:B-----5:R-:W-:Y:S01]  /*4b80*/  F2FP.PACK_AB R5, R144, R148 ;  /* 0x000000949005723e */ /* 0x020fe200000000ff */
        /* <DEDUP_REMOVED lines=9> */
[----:B--2---:R-:W-:Y:S01]  /*4c20*/  HMMA.16816.F32 R36, R4, R8, R36 ;  /* 0x000000080424723c */ /* 0x004fe20000001824 */
[----:B------:R-:W-:-:S07]  /*4c30*/  FADD.FTZ R147, R133, R147 ;  /* 0x0000009385937221 */ /* 0x000fce0000010000 */
        /* <DEDUP_REMOVED lines=10> */
[----:B------:R-:W5:Y:S07]  /*4ce0*/  LDSM.16.MT88.4 R12, [R158+0x4800] ;  /* 0x004800009e0c783b */ /* 0x000f6e0000004200 */
        /* <DEDUP_REMOVED lines=19> */
[C---:B------:R-:W-:Y:S01]  /*4e20*/  HMMA.16816.F32 R72, R4.reuse, R22, R72 ;  /* 0x000000160448723c */ /* 0x040fe20000001848 */
[----:B------:R-:W-:Y:S07]  /*4e30*/  LDSM.16.MT88.4 R20, [R177+0x5000] ;  /* 0x00500000b114783b */ /* 0x000fee0000004200 */
[C---:B-----5:R-:W-:Y:S08]  /*4e40*/  HMMA.16816.F32 R92, R4.reuse, R12, R92 ;  /* 0x0000000c045c723c */ /* 0x060ff0000000185c */
[----:B------:R-:W-:Y:S01]  /*4e50*/  HMMA.16816.F32 R96, R4, R14, R96 ;  /* 0x0000000e0460723c */ /* 0x000fe20000001860 */
[----:B------:R-:W4:Y:S06]  /*4e60*/  LDSM.16.MT88.4 R12, [R177+0x3000] ;  /* 0x00300000b10c783b */ /* 0x000f2c0000004200 */
[----:B------:R-:W-:Y:S01]  /*4e70*/  F2FP.PACK_AB R4, R161, R159 ;  /* 0x0000009fa104723e */ /* 0x000fe200000000ff */
[----:B------:R-:W-:Y:S01]  /*4e80*/  FADD.FTZ R159, R159, R145 ;  /* 0x000000919f9f7221 */ /* 0x000fe20000010000 */
[----:B-1----:R-:W-:Y:S01]  /*4e90*/  F2FP.PACK_AB R5, R167, R166 ;  /* 0x000000a6a705723e */ /* 0x002fe200000000ff */
[----:B------:R-:W-:Y:S01]  /*4ea0*/  FADD.FTZ R166, R166, R147 ;  /* 0x00000093a6a67221 */ /* 0x000fe20000010000 */
[----:B------:R-:W-:Y:S01]  /*4eb0*/  F2FP.PACK_AB R6, R162, R160 ;  /* 0x000000a0a206723e */ /* 0x000fe200000000ff */
[----:B------:R-:W-:Y:S01]  /*4ec0*/  FADD.FTZ R159, R161, R159 ;  /* 0x0000009fa19f7221 */ /* 0x000fe20000010000 */
[----:B------:R-:W-:Y:S01]  /*4ed0*/  F2FP.PACK_AB R7, R170, R169 ;  /* 0x000000a9aa07723e */ /* 0x000fe200000000ff */
[----:B------:R-:W-:-:S02]  /*4ee0*/  FADD.FTZ R166, R167, R166 ;  /* 0x000000a6a7a67221 */ /* 0x000fc40000010000 */
[----:B------:R-:W-:Y:S02]  /*4ef0*/  FADD.FTZ R160, R160, R159 ;  /* 0x0000009fa0a07221 */ /* 0x000fe40000010000 */
[----:B------:R-:W-:Y:S02]  /*4f00*/  FADD.FTZ R169, R169, R166 ;  /* 0x000000a6a9a97221 */ /* 0x000fe40000010000 */
[C---:B--2---:R-:W-:Y:S01]  /*4f10*/  HMMA.16816.F32 R128, R4.reuse, R8, R128 ;  /* 0x000000080480723c */ /* 0x044fe20000001880 */
[----:B------:R-:W-:Y:S02]  /*4f20*/  FADD.FTZ R160, R162, R160 ;  /* 0x000000a0a2a07221 */ /* 0x000fe40000010000 */
[----:B------:R-:W-:Y:S02]  /*4f30*/  FADD.FTZ R169, R170, R169 ;  /* 0x000000a9aaa97221 */ /* 0x000fe40000010000 */
[----:B------:R-:W-:Y:S02]  /*4f40*/  FADD.FTZ R160, R173, R160 ;  /* 0x000000a0ada07221 */ /* 0x000fe40000010000 */
[----:B------:R-:W-:Y:S01]  /*4f50*/  FADD.FTZ R169, R168, R169 ;  /* 0x000000a9a8a97221 */ /* 0x000fe20000010000 */
[----:B------:R-:W-:Y:S01]  /*4f60*/  HMMA.16816.F32 R124, R4, R10, R124 ;  /* 0x0000000a047c723c */ /* 0x000fe2000000187c */
[----:B------:R-:W1:Y:S01]  /*4f70*/  LDSM.16.MT88.4 R8, [R176+0x3000] ;  /* 0x00300000b008783b */ /* 0x000e620000004200 */
[----:B------:R-:W-:-:S02]  /*4f80*/  FADD.FTZ R160, R172, R160 ;  /* 0x000000a0aca07221 */ /* 0x000fc40000010000 */
[----:B------:R-:W-:Y:S02]  /*4f90*/  FADD.FTZ R169, R174, R169 ;  /* 0x000000a9aea97221 */ /* 0x000fe40000010000 */
[----:B------:R-:W-:Y:S02]  /*4fa0*/  FADD.FTZ R160, R171, R160 ;  /* 0x000000a0aba07221 */ /* 0x000fe40000010000 */
[----:B---3--:R-:W-:Y:S01]  /*4fb0*/  HMMA.16816.F32 R100, R4, R16, R100 ;  /* 0x000000100464723c */ /* 0x008fe20000001864 */
[----:B------:R-:W-:-:S07]  /*4fc0*/  FADD.FTZ R169, R175, R169 ;  /* 0x000000a9afa97221 */ /* 0x000fce0000010000 */
[C---:B------:R-:W-:Y:S01]  /*4fd0*/  HMMA.16816.F32 R104, R4.reuse, R18, R104 ;  /* 0x000000120468723c */ /* 0x040fe20000001868 */
[----:B------:R-:W2:Y:S07]  /*4fe0*/  LDSM.16.MT88.4 R16, [R158+0x3000] ;  /* 0x003000009e10783b */ /* 0x000eae0000004200 */
[C---:B----4-:R-:W-:Y:S08]  /*4ff0*/  HMMA.16816.F32 R36, R4.reuse, R12, R36 ;  /* 0x0000000c0424723c */ /* 0x050ff00000001824 */
        /* <DEDUP_REMOVED lines=29> */
[----:B------:R-:W-:-:S02]  /*51d0*/  F2FP.PACK_AB R4, R172, R173 ;  /* 0x000000adac04723e */ /* 0x000fc400000000ff */
[----:B------:R-:W-:Y:S02]  /*51e0*/  F2FP.PACK_AB R5, R174, R168 ;  /* 0x000000a8ae05723e */ /* 0x000fe400000000ff */
[C---:B------:R-:W-:Y:S01]  /*51f0*/  F2FP.PACK_AB R6, R232.reuse, R171 ;  /* 0x000000abe806723e */ /* 0x040fe200000000ff */
[----:B------:R-:W-:Y:S01]  /*5200*/  FADD.FTZ R232, R232, R160 ;  /* 0x000000a0e8e87221 */ /* 0x000fe20000010000 */
[C---:B------:R-:W-:Y:S01]  /*5210*/  F2FP.PACK_AB R7, R229.reuse, R175 ;  /* 0x000000afe507723e */ /* 0x040fe200000000ff */
[----:B------:R-:W-:-:S06]  /*5220*/  FADD.FTZ R229, R229, R169 ;  /* 0x000000a9e5e57221 */ /* 0x000fcc0000010000 */
        /* <DEDUP_REMOVED lines=28> */
[----:B------:R-:W-:-:S13]  /*53f0*/  ISETP.GE.AND P0, PT, R4, R223, PT ;  /* 0x000000df0400720c */ /* 0x000fda0003f06270 */
        /* <DEDUP_REMOVED lines=14> */
[----:B------:R-:W-:Y:S02]  /*54e0*/  ISETP.GE.AND P0, PT, R197, c[0x0][0x1d4], PT ;  /* 0x00007500c5007a0c */ /* 0x000fe40003f06270 */
[C---:B------:R-:W-:Y:S01]  /*54f0*/  LEA R6, P4, R5.reuse, R8, 0x6 ;  /* 0x0000000805067211 */ /* 0x040fe200078830ff */
[----:B------:R-:W-:Y:S01]  /*5500*/  @!PT LDS RZ, [RZ] ;  /* 0x00000000fffff984 */ /* 0x000fe20000000800 */
[----:B------:R-:W-:Y:S01]  /*5510*/  @!PT LDS RZ, [RZ] ;  /* 0x00000000fffff984 */ /* 0x000fe20000000800 */
[----:B------:R-:W-:Y:S01]  /*5520*/  @!PT LDS RZ, [RZ] ;  /* 0x00000000fffff984 */ /* 0x000fe20000000800 */
[----:B------:R1:W-:Y:S03]  /*5530*/  LDGSTS.E.BYPASS.LTC128B.128 [R202+0xc100], [R8.64], !P3 ;  /* 0x0c10000008ca7fae */ /* 0x0003e6000d901d48 */
[----:B------:R-:W-:-:S03]  /*5540*/  LEA.HI.X R7, R5, R9, R4, 0x6, P4 ;  /* 0x0000000905077211 */ /* 0x000fc600020f3404 */
[----:B------:R1:W-:Y:S04]  /*5550*/  LDGSTS.E.BYPASS.LTC128B.128 [R202+0xe100], [R8.64+0x80], !P1 ;  /* 0x0e10008008ca7fae */ /* 0x0003e8000c901d48 */
[----:B------:R1:W-:Y:S04]  /*5560*/  LDGSTS.E.BYPASS.LTC128B.128 [R202+0x10100], [R8.64+0x100], !P0 ;  /* 0x1010010008ca7fae */ /* 0x0003e8000c101d48 */
[----:B------:R1:W-:Y:S04]  /*5570*/  LDGSTS.E.BYPASS.LTC128B.128 [R202+0xd100], [R6.64], !P3 ;  /* 0x0d10000006ca7fae */ /* 0x0003e8000d901d48 */
[----:B------:R1:W-:Y:S04]  /*5580*/  LDGSTS.E.BYPASS.LTC128B.128 [R202+0xf100], [R6.64+0x80], !P1 ;  /* 0x0f10008006ca7fae */ /* 0x0003e8000c901d48 */
[----:B------:R1:W-:Y:S02]  /*5590*/  LDGSTS.E.BYPASS.LTC128B.128 [R202+0x11100], [R6.64+0x100], !P0 ;  /* 0x1110010006ca7fae */ /* 0x0003e4000c101d48 */
.L_x_2134:
[----:B------:R-:W-:Y:S05]  /*55a0*/  BSYNC B0 ;  /* 0x0000000000007941 */ /* 0x000fea0003800000 */
.L_x_2133:
[----:B------:R-:W-:Y:S01]  /*55b0*/  @P2 IMAD.HI.U32 R4, R189, c[0x0][0x2c8], RZ ;  /* 0x0000b200bd042a27 */ /* 0x000fe200078e00ff */
[----:B------:R-:W-:Y:S01]  /*55c0*/  IADD3 R235, R3, -0x2, RZ ;  /* 0xfffffffe03eb7810 */ /* 0x000fe20007ffe0ff */
[----:B------:R-:W0:Y:S02]  /*55d0*/  LDGDEPBAR ;  /* 0x00000000000079af */ /* 0x000e240000000000 */
[----:B------:R-:W-:Y:S01]  /*55e0*/  IMAD.MOV.U32 R5, RZ, RZ, R189 ;  /* 0x000000ffff057224 */ /* 0x000fe200078e00bd */
[----:B------:R-:W-:Y:S01]  /*55f0*/  @P2 SHF.R.U32.HI R5, RZ, c[0x0][0x2cc], R4 ;  /* 0x0000b300ff052a19 */ /* 0x000fe20000011604 */
[----:B------:R-:W-:-:S02]  /*5600*/  IMAD.MOV.U32 R133, RZ, RZ, 0x1 ;  /* 0x00000001ff857424 */ /* 0x000fc400078e00ff */
[----:B------:R-:W-:Y:S01]  /*5610*/  IMAD.MOV.U32 R228, RZ, RZ, RZ ;  /* 0x000000ffffe47224 */ /* 0x000fe200078e00ff */
[----:B------:R-:W-:-:S04]  /*5620*/  IADD3 R5, R5, R185, -R184 ;  /* 0x000000b905057210 */ /* 0x000fc80007ffe8b8 */
[----:B------:R-:W-:-:S04]  /*5630*/  SHF.R.S32.HI R4, RZ, 0x1f, R5 ;  /* 0x0000001fff047819 */ /* 0x000fc80000011405 */
[----:B------:R-:W-:-:S04]  /*5640*/  LEA.HI R4, R4, R5, RZ, 0x6 ;  /* 0x0000000504047211 */ /* 0x000fc800078f30ff */
[----:B------:R-:W-:-:S04]  /*5650*/  SHF.R.S32.HI R233, RZ, 0x6, R4 ;  /* 0x00000006ffe97819 */ /* 0x000fc80000011404 */
[----:B------:R-:W-:-:S04]  /*5660*/  IMNMX R233, R223, R233, !PT ;  /* 0x000000e9dfe97217 */ /* 0x000fc80007800200 */
[----:B------:R-:W-:-:S13]  /*5670*/  ISETP.GE.AND P0, PT, R235, R233, PT ;  /* 0x000000e9eb00720c */ /* 0x000fda0003f06270 */
[----:B------:R-:W-:Y:S05]  /*5680*/  @!P0 BRA `(.L_x_2135) ;  /* 0x00002e2000008947 */ /* 0x000fea0003800000 */
[----:B------:R-:W-:Y:S01]  /*5690*/  MOV R132, R0 ;  /* 0x0000000000847202 */ /* 0x000fe20000000f00 */
[----:B------:R-:W-:Y:S01]  /*56a0*/  IMAD.MOV.U32 R236, RZ, RZ, R235 ;  /* 0x000000ffffec7224 */ /* 0x000fe200078e00eb */
[----:B------:R-:W-:Y:S01]  /*56b0*/  MOV R3, R2 ;  /* 0x0000000200037202 */ /* 0x000fe20000000f00 */
[----:B------:R-:W-:Y:S01]  /*56c0*/  IMAD.MOV.U32 R133, RZ, RZ, 0x1 ;  /* 0x00000001ff857424 */ /* 0x000fe200078e00ff */
[----:B------:R-:W-:Y:S02]  /*56d0*/  MOV R228, RZ ;  /* 0x000000ff00e47202 */ /* 0x000fe40000000f00 */
.L_x_2136:
[----:B------:R-:W-:Y:S04]  /*56e0*/  DEPBAR.LE SB0, 0x2 ;  /* 0x000080800000791a */ /* 0x000fe80000000000 */
[----:B------:R-:W-:Y:S01]  /*56f0*/  WARPSYNC 0xffffffff ;  /* 0xffffffff00007948 */ /* 0x000fe20003800000 */
[----:B------:R-:W-:Y:S01]  /*5700*/  BAR.SYNC.DEFER_BLOCKING 0x0 ;  /* 0x0000000000007b1d */ /* 0x000fe20000010000 */
[----:B------:R-:W-:Y:S01]  /*5710*/  IMAD R172, R133, 0x6000, RZ ;  /* 0x0000600085ac7824 */ /* 0x000fe200078e02ff */
[----:B------:R-:W-:Y:S02]  /*5720*/  ISETP.GE.AND P6, PT, R223, R236, PT ;  /* 0x000000ecdf00720c */ /* 0x000fe40003fc6270 */
[----:B------:R-:W-:Y:S02]  /*5730*/  IADD3 R235, R236, -0x1, RZ ;  /* 0xffffffffeceb7810 */ /* 0x000fe40007ffe0ff */
[----:B------:R-:W-:Y:S04]  /*5740*/  IADD3 R174, R182, R172, RZ ;  /* 0x000000acb6ae7210 */ /* 0x000fe80007ffe0ff */
[----:B------:R-:W-:Y:S05]  /*5750*/  IADD3 R175, R135, R174, R134 ;  /* 0x000000ae87af7210 */ /* 0x000fea0007ffe086 */
[----:B------:R-:W-:Y:S01]  /*5760*/  @!P6 SHF.R.S32.HI R29, RZ, 0x1f, R235 ;  /* 0x0000001fff1de819 */ /* 0x000fe200000114eb */
[----:B------:R-:W-:Y:S01]  /*5770*/  @!P6 IMAD.WIDE.U32 R12, R235, c[0x0][0x208], RZ ;  /* 0x00008200eb0cea25 */ /* 0x000fe200078e00ff */
[----:B------:R-:W-:Y:S02]  /*5780*/  @!P6 MOV R28, c[0x0][0x208] ;  /* 0x00008200001cea02 */ /* 0x000fe40000000f00 */
[----:B------:R-:W-:Y:S01]  /*5790*/  @!P6 MOV R2, c[0x0][0x20c] ;  /* 0x000083000002ea02 */ /* 0x000fe20000000f00 */
[----:B------:R-:W-:Y:S01]  /*57a0*/  @!P6 IMAD R29, R29, c[0x0][0x208], RZ ;  /* 0x000082001d1dea24 */ /* 0x000fe200078e02ff */
[----:B------:R-:W-:Y:S01]  /*57b0*/  @!P6 ISETP.GE.AND P3, PT, R212, c[0x0][0x1d4], PT ;  /* 0x00007500d400ea0c */ /* 0x000fe20003f66270 */
[----:B------:R-:W-:Y:S01]  /*57c0*/  @!P6 IMAD.SHL.U32 R31, R12, 0x40, RZ ;  /* 0x000000400c1fe824 */ /* 0x000fe200078e00ff */
[----:B------:R-:W-:Y:S01]  /*57d0*/  @!P6 ISETP.GE.AND P1, PT, R198, c[0x0][0x1d4], PT ;  /* 0x00007500c600ea0c */ /* 0x000fe20003f26270 */
[----:B------:R-:W-:Y:S01]  /*57e0*/  LDSM.16.M88.4 R32, [R183] ;  /* 0x00000000b720783b */ /* 0x000fe20000000200 */
[----:B------:R-:W-:Y:S02]  /*57f0*/  @!P6 IMAD R29, R235, c[0x0][0x20c], R29 ;  /* 0x00008300eb1dea24 */ /* 0x000fe400078e021d */
[----:B------:R-:W-:Y:S01]  /*5800*/  @!P6 LEA R0, P0, R28, R31, 0x5 ;  /* 0x0000001f1c00e211 */ /* 0x000fe200078028ff */
[----:B------:R-:W-:Y:S01]  /*5810*/  @!P6 IMAD R160, R228, 0x6000, R201 ;  /* 0x00006000e4a0e824 */ /* 0x000fe200078e02c9 */
[----:B------:R-:W-:Y:S02]  /*5820*/  @!P6 IADD3 R31, P5, R31, R226, RZ ;  /* 0x000000e21f1fe210 */ /* 0x000fe40007fbe0ff */
[----:B------:R-:W-:Y:S01]  /*5830*/  @!P6 IADD3 R29, R13, R29, RZ ;  /* 0x0000001d0d1de210 */ /* 0x000fe20007ffe0ff */
[----:B-1----:R-:W1:Y:S01]  /*5840*/  LDSM.16.M88.4 R8, [R174] ;  /* 0x00000000ae08783b */ /* 0x002e620000000200 */
[----:B------:R-:W-:Y:S02]  /*5850*/  @!P6 LEA R30, P4, R31, c[0x0][0x1f8], 0x1 ;  /* 0x00007e001f1eea11 */ /* 0x000fe400078808ff */
[----:B------:R-:W-:Y:S04]  /*5860*/  @!P6 SHF.L.U64.HI R29, R12, 0x6, R29 ;  /* 0x000000060c1de819 */ /* 0x000fe8000001021d */
[----:B------:R-:W-:Y:S01]  /*5870*/  @!P6 LEA.HI.X R28, R28, R29, R2, 0x5, P0 ;  /* 0x0000001d1c1ce211 */ /* 0x000fe200000f2c02 */
[----:B------:R-:W2:Y:S01]  /*5880*/  LDSM.16.M88.4 R16, [R174+0x800] ;  /* 0x00080000ae10783b */ /* 0x000ea20000000200 */
[----:B------:R-:W-:Y:S02]  /*5890*/  IADD3 R2, R135, R174, RZ ;  /* 0x000000ae87027210 */ /* 0x000fe40007ffe0ff */
[----:B------:R-:W-:Y:S02]  /*58a0*/  @!P6 IADD3.X R29, R29, R190, RZ, P5, !PT ;  /* 0x000000be1d1de210 */ /* 0x000fe40002ffe4ff */
[----:B------:R-:W-:Y:S02]  /*58b0*/  IADD3 R173, R134, R2, RZ ;  /* 0x0000000286ad7210 */ /* 0x000fe40007ffe0ff */
[----:B------:R-:W-:Y:S01]  /*58c0*/  @!P6 LEA.HI.X R31, R31, c[0x0][0x1fc], R29, 0x1, P4 ;  /* 0x00007f001f1fea11 */ /* 0x000fe200020f0c1d */
[----:B------:R-:W3:Y:S01]  /*58d0*/  LDSM.16.M88.4 R24, [R174+0x1000] ;  /* 0x00100000ae18783b */ /* 0x000ee20000000200 */
[----:B------:R-:W-:Y:S02]  /*58e0*/  @!P6 ISETP.GE.AND P0, PT, R197, c[0x0][0x1d4], PT ;  /* 0x00007500c500ea0c */ /* 0x000fe40003f06270 */
[----:B------:R-:W-:Y:S04]  /*58f0*/  @!P6 IADD3 R0, P5, R0, R226, RZ ;  /* 0x000000e20000e210 */ /* 0x000fe80007fbe0ff */
[----:B------:R-:W-:Y:S01]  /*5900*/  @!P6 LEA R162, P4, R0, c[0x0][0x1f8], 0x1 ;  /* 0x00007e0000a2ea11 */ /* 0x000fe200078808ff */
[----:B------:R-:W4:Y:S01]  /*5910*/  LDSM.16.M88.4 R136, [R174+0x1800] ;  /* 0x00180000ae88783b */ /* 0x000f220000000200 */
[----:B------:R-:W-:Y:S05]  /*5920*/  @!P6 IMAD.X R28, R28, 0x1, R190, P5 ;  /* 0x000000011c1ce824 */ /* 0x000fea00028e06be */
[----:B------:R-:W-:Y:S02]  /*5930*/  @!P6 LEA.HI.X R163, R0, c[0x0][0x1fc], R28, 0x1, P4 ;  /* 0x00007f0000a3ea11 */ /* 0x000fe400020f0c1c */
[----:B------:R-:W-:Y:S01]  /*5940*/  LDSM.16.M88.4 R140, [R180] ;  /* 0x00000000b48c783b */ /* 0x000fe20000000200 */
[----:B------:R-:W-:Y:S01]  /*5950*/  IADD3 R0, R134, R174, RZ ;  /* 0x000000ae86007210 */ /* 0x000fe20007ffe0ff */
[C---:B-1----:R-:W-:Y:S06]  /*5960*/  HMMA.16816.F32 R4, R32.reuse, R8, RZ ;  /* 0x000000082004723c */ /* 0x042fec00000018ff */
[----:B------:R-:W1:Y:S02]  /*5970*/  LDSM.16.M88.4 R144, [R2] ;  /* 0x000000000290783b */ /* 0x000e640000000200 */
[C---:B------:R-:W-:Y:S06]  /*5980*/  HMMA.16816.F32 R8, R32.reuse, R10, RZ ;  /* 0x0000000a2008723c */ /* 0x040fec00000018ff */
[----:B------:R-:W5:Y:S02]  /*5990*/  LDSM.16.M88.4 R148, [R2+0x800] ;  /* 0x000800000294783b */ /* 0x000f640000000200 */
[C---:B--2---:R-:W-:Y:S06]  /*59a0*/  HMMA.16816.F32 R12, R32.reuse, R16, RZ ;  /* 0x00000010200c723c */ /* 0x044fec00000018ff */
[----:B------:R-:W2:Y:S02]  /*59b0*/  LDSM.16.M88.4 R152, [R2+0x1000] ;  /* 0x001000000298783b */ /* 0x000ea40000000200 */
[C---:B------:R-:W-:Y:S06]  /*59c0*/  HMMA.16816.F32 R16, R32.reuse, R18, RZ ;  /* 0x000000122010723c */ /* 0x040fec00000018ff */
[----:B------:R-:W1:Y:S02]  /*59d0*/  LDSM.16.M88.4 R156, [R2+0x1800] ;  /* 0x00180000029c783b */ /* 0x000e640000000200 */
[C---:B---3--:R-:W-:Y:S06]  /*59e0*/  HMMA.16816.F32 R20, R32.reuse, R24, RZ ;  /* 0x000000182014723c */ /* 0x048fec00000018ff */
[----:B------:R-:W-:Y:S01]  /*59f0*/  @!PT LDS RZ, [RZ] ;  /* 0x00000000fffff984 */ /* 0x000fe20000000800 */
[----:B------:R-:W-:Y:S01]  /*5a00*/  @!PT LDS RZ, [RZ] ;  /* 0x00000000fffff984 */ /* 0x000fe20000000800 */
[----:B------:R-:W-:Y:S01]  /*5a10*/  @!PT LDS RZ, [RZ] ;  /* 0x00000000fffff984 */ /* 0x000fe20000000800 */
[----:B------:R4:W-:Y:S02]  /*5a20*/  @!P6 LDGSTS.E.BYPASS.LTC128B.128 [R160], [R30.64], !P3 ;  /* 0x000000001ea0efae */ /* 0x0009e4000d901d48 */
[C---:B------:R-:W-:Y:S06]  /*5a30*/  HMMA.16816.F32 R24, R32.reuse, R26, RZ ;  /* 0x0000001a2018723c */ /* 0x040fec00000018ff */
[----:B------:R4:W-:Y:S08]  /*5a40*/  @!P6 LDGSTS.E.BYPASS.LTC128B.128 [R160+0x2000], [R30.64+0x80], !P1 ;  /* 0x020000801ea0efae */ /* 0x0009f0000c901d48 */
[----:B------:R4:W-:Y:S08]  /*5a50*/  @!P6 LDGSTS.E.BYPASS.LTC128B.128 [R160+0x4000], [R30.64+0x100], !P0 ;  /* 0x040001001ea0efae */ /* 0x0009f0000c101d48 */
[----:B------:R3:W-:Y:S08]  /*5a60*/  @!P6 LDGSTS.E.BYPASS.LTC128B.128 [R160+0x1000], [R162.64], !P3 ;  /* 0x01000000a2a0efae */ /* 0x0007f0000d901d48 */
[----:B------:R3:W-:Y:S08]  /*5a70*/  @!P6 LDGSTS.E.BYPASS.LTC128B.128 [R160+0x3000], [R162.64+0x80], !P1 ;  /* 0x03000080a2a0efae */ /* 0x0007f0000c901d48 */
[----:B------:R3:W-:Y:S01]  /*5a80*/  @!P6 LDGSTS.E.BYPASS.LTC128B.128 [R160+0x5000], [R162.64+0x100], !P0 ;  /* 0x05000100a2a0efae */ /* 0x0007e2000c101d48 */
[C---:B----4-:R-:W-:Y:S07]  /*5a90*/  HMMA.16816.F32 R28, R32.reuse, R136, RZ ;  /* 0x00000088201c723c */ /* 0x050fee00000018ff */
[----:B------:R-:W-:Y:S01]  /*5aa0*/  LDSM.16.M88.4 R164, [R0] ;  /* 0x0000000000a4783b */ /* 0x000fe20000000200 */
[----:B------:R-:W-:Y:S07]  /*5ab0*/  HMMA.16816.F32 R32, R32, R138, RZ ;  /* 0x0000008a2020723c */ /* 0x000fee00000018ff */
[----:B------:R-:W0:Y:S01]  /*5ac0*/  LDGDEPBAR ;  /* 0x00000000000079af */ /* 0x000e220000000000 */
[C---:B-1----:R-:W-:Y:S07]  /*5ad0*/  HMMA.16816.F32 R4, R140.reuse, R144, R4 ;  /* 0x000000908c04723c */ /* 0x042fee0000001804 */
[----:B------:R-:W-:Y:S01]  /*5ae0*/  LDSM.16.M88.4 R168, [R0+0x800] ;  /* 0x0008000000a8783b */ /* 0x000fe20000000200 */
[C---:B------:R-:W-:Y:S07]  /*5af0*/  HMMA.16816.F32 R8, R140.reuse, R146, R8 ;  /* 0x000000928c08723c */ /* 0x040fee0000001808 */
[----:B---3--:R-:W1:Y:S01]  /*5b00*/  LDSM.16.M88.4 R160, [R179] ;  /* 0x00000000b3a0783b */ /* 0x008e620000000200 */
[C---:B-----5:R-:W-:Y:S07]  /*5b10*/  HMMA.16816.F32 R12, R140.reuse, R148, R12 ;  /* 0x000000948c0c723c */ /* 0x060fee000000180c */
[----:B------:R-:W3:Y:S01]  /*5b20*/  LDSM.16.M88.4 R136, [R0+0x1000] ;  /* 0x001000000088783b */ /* 0x000ee20000000200 */
[C---:B------:R-:W-:Y:S07]  /*5b30*/  HMMA.16816.F32 R16, R140.reuse, R150, R16 ;  /* 0x000000968c10723c */ /* 0x040fee0000001810 */
[----:B------:R-:W-:Y:S01]  /*5b40*/  LDSM.16.M88.4 R144, [R178] ;  /* 0x00000000b290783b */ /* 0x000fe20000000200 */
[C---:B--2---:R-:W-:Y:S07]  /*5b50*/  HMMA.16816.F32 R20, R140.reuse, R152, R20 ;  /* 0x000000988c14723c */ /* 0x044fee0000001814 */
[----:B------:R-:W-:Y:S01]  /*5b60*/  LDSM.16.M88.4 R148, [R173] ;  /* 0x00000000ad94783b */ /* 0x000fe20000000200 */
[C---:B------:R-:W-:Y:S07]  /*5b70*/  HMMA.16816.F32 R24, R140.reuse, R154, R24 ;  /* 0x0000009a8c18723c */ /* 0x040fee0000001818 */
[----:B------:R-:W-:Y:S01]  /*5b80*/  LDSM.16.M88.4 R152, [R173+0x800] ;  /* 0x00080000ad98783b */ /* 0x000fe20000000200 */
[C---:B------:R-:W-:Y:S08]  /*5b90*/  HMMA.16816.F32 R28, R140.reuse, R156, R28 ;  /* 0x0000009c8c1c723c */ /* 0x040ff0000000181c */
[----:B------:R-:W-:Y:S01]  /*5ba0*/  HMMA.16816.F32 R32, R140, R158, R32 ;  /* 0x0000009e8c20723c */ /* 0x000fe20000001820 */
[----:B------:R-:W2:Y:S07]  /*5bb0*/  LDSM.16.M88.4 R140, [R0+0x1800] ;  /* 0x00180000008c783b */ /* 0x000eae0000000200 */
[C---:B-1----:R-:W-:Y:S01]  /*5bc0*/  HMMA.16816.F32 R4, R160.reuse, R164, R4 ;  /* 0x000000a4a004723c */ /* 0x042fe20000001804 */
        /* <DEDUP_REMOVED lines=15> */
[----:B------:R-:W3:Y:S07]  /*5cc0*/  LDSM.16.M88.4 R148, [R174+0x3000] ;  /* 0x00300000ae94783b */ /* 0x000eee0000000200 */
[C---:B------:R-:W-:Y:S08]  /*5cd0*/  HMMA.16816.F32 R12, R144.reuse, R152, R12 ;  /* 0x00000098900c723c */ /* 0x040ff0000000180c */
[C---:B------:R-:W-:Y:S01]  /*5ce0*/  HMMA.16816.F32 R16, R144.reuse, R154, R16 ;  /* 0x0000009a9010723c */ /* 0x040fe20000001810 */
[----:B------:R-:W4:Y:S07]  /*5cf0*/  LDSM.16.M88.4 R152, [R174+0x3800] ;  /* 0x00380000ae98783b */ /* 0x000f2e0000000200 */
[C---:B-1----:R-:W-:Y:S08]  /*5d00*/  HMMA.16816.F32 R20, R144.reuse, R136, R20 ;  /* 0x000000889014723c */ /* 0x042ff00000001814 */
[C---:B------:R-:W-:Y:S01]  /*5d10*/  HMMA.16816.F32 R24, R144.reuse, R138, R24 ;  /* 0x0000008a9018723c */ /* 0x040fe20000001818 */
[----:B------:R-:W-:Y:S07]  /*5d20*/  LDSM.16.M88.4 R136, [R180+0x4000] ;  /* 0x00400000b488783b */ /* 0x000fee0000000200 */
[C---:B------:R-:W-:Y:S08]  /*5d30*/  HMMA.16816.F32 R28, R144.reuse, R156, R28 ;  /* 0x0000009c901c723c */ /* 0x040ff0000000181c */
[----:B------:R-:W-:Y:S01]  /*5d40*/  HMMA.16816.F32 R32, R144, R158, R32 ;  /* 0x0000009e9020723c */ /* 0x000fe20000001820 */
[----:B------:R-:W1:Y:S07]  /*5d50*/  LDSM.16.M88.4 R144, [R2+0x2000] ;  /* 0x002000000290783b */ /* 0x000e6e0000000200 */
[C---:B------:R-:W-:Y:S01]  /*5d60*/  HMMA.16816.F32 R4, R164.reuse, R168, R4 ;  /* 0x000000a8a404723c */ /* 0x040fe20000001804 */
[----:B------:R-:W5:Y:S07]  /*5d70*/  LDSM.16.M88.4 R156, [R2+0x2800] ;  /* 0x00280000029c783b */ /* 0x000f6e0000000200 */
[C---:B------:R-:W-:Y:S01]  /*5d80*/  HMMA.16816.F32 R8, R164.reuse, R170, R8 ;  /* 0x000000aaa408723c */ /* 0x040fe20000001808 */
[----:B------:R-:W-:Y:S07]  /*5d90*/  LDSM.16.M88.4 R168, [R0+0x5800] ;  /* 0x0058000000a8783b */ /* 0x000fee0000000200 */
        /* <DEDUP_REMOVED lines=9> */
[C---:B-1----:R-:W-:Y:S01]  /*5e30*/  HMMA.16816.F32 R4, R136.reuse, R144, R4 ;  /* 0x000000908804723c */ /* 0x042fe20000001804 */
[----:B------:R-:W-:Y:S07]  /*5e40*/  LDSM.16.M88.4 R164, [R174+0x5800] ;  /* 0x00580000aea4783b */ /* 0x000fee0000000200 */
        /* <DEDUP_REMOVED lines=14> */
[----:B------:R-:W5:Y:S07]  /*5f30*/  LDSM.16.M88.4 R160, [R175+0x2800] ;  /* 0x00280000afa0783b */ /* 0x000f6e0000000200 */
[C---:B-1----:R-:W-:Y:S08]  /*5f40*/  HMMA.16816.F32 R12, R152.reuse, R144, R12 ;  /* 0x00000090980c723c */ /* 0x042ff0000000180c */
[C---:B------:R-:W-:Y:S01]  /*5f50*/  HMMA.16816.F32 R16, R152.reuse, R146, R16 ;  /* 0x000000929810723c */ /* 0x040fe20000001810 */
[----:B------:R-:W1:Y:S07]  /*5f60*/  LDSM.16.M88.4 R144, [R175+0x3000] ;  /* 0x00300000af90783b */ /* 0x000e6e0000000200 */
[C---:B--2---:R-:W-:Y:S08]  /*5f70*/  HMMA.16816.F32 R20, R152.reuse, R140, R20 ;  /* 0x0000008c9814723c */ /* 0x044ff00000001814 */
[C---:B------:R-:W-:Y:S01]  /*5f80*/  HMMA.16816.F32 R24, R152.reuse, R142, R24 ;  /* 0x0000008e9818723c */ /* 0x040fe20000001818 */
[----:B------:R-:W2:Y:S07]  /*5f90*/  LDSM.16.M88.4 R140, [R175+0x3800] ;  /* 0x00380000af8c783b */ /* 0x000eae0000000200 */
[C---:B---3--:R-:W-:Y:S08]  /*5fa0*/  HMMA.16816.F32 R28, R152.reuse, R136, R28 ;  /* 0x00000088981c723c */ /* 0x048ff0000000181c */
[----:B------:R-:W-:Y:S01]  /*5fb0*/  HMMA.16816.F32 R32, R152, R138, R32 ;  /* 0x0000008a9820723c */ /* 0x000fe20000001820 */
[----:B------:R-:W-:Y:S07]  /*5fc0*/  LDSM.16.M88.4 R136, [R183+0x8000] ;  /* 0x00800000b788783b */ /* 0x000fee0000000200 */
[C---:B----4-:R-:W-:Y:S01]  /*5fd0*/  HMMA.16816.F32 R4, R148.reuse, R156, R4 ;  /* 0x0000009c9404723c */ /* 0x050fe20000001804 */
[----:B------:R-:W3:Y:S07]  /*5fe0*/  LDSM.16.M88.4 R152, [R174+0x4000] ;  /* 0x00400000ae98783b */ /* 0x000eee0000000200 */
[C---:B------:R-:W-:Y:S01]  /*5ff0*/  HMMA.16816.F32 R8, R148.reuse, R158, R8 ;  /* 0x0000009e9408723c */ /* 0x040fe20000001808 */
[----:B------:R-:W4:Y:S07]  /*6000*/  LDSM.16.M88.4 R156, [R174+0x4800] ;  /* 0x00480000ae9c783b */ /* 0x000f2e0000000200 */
[C---:B-----5:R-:W-:Y:S08]  /*6010*/  HMMA.16816.F32 R12, R148.reuse, R160, R12 ;  /* 0x000000a0940c723c */ /* 0x060ff0000000180c */
[C---:B------:R-:W-:Y:S01]  /*6020*/  HMMA.16816.F32 R16, R148.reuse, R162, R16 ;  /* 0x000000a29410723c */ /* 0x040fe20000001810 */
[----:B------:R-:W5:Y:S07]  /*6030*/  LDSM.16.M88.4 R160, [R174+0x5000] ;  /* 0x00500000aea0783b */ /* 0x000f6e0000000200 */
[C---:B-1----:R-:W-:Y:S08]  /*6040*/  HMMA.16816.F32 R20, R148.reuse, R144, R20 ;  /* 0x000000909414723c */ /* 0x042ff00000001814 */
[C---:B------:R-:W-:Y:S01]  /*6050*/  HMMA.16816.F32 R24, R148.reuse, R146, R24 ;  /* 0x000000929418723c */ /* 0x040fe20000001818 */
[----:B------:R-:W-:Y:S07]  /*6060*/  LDSM.16.M88.4 R144, [R2+0x4000] ;  /* 0x004000000290783b */ /* 0x000fee0000000200 */
[C---:B--2---:R-:W-:Y:S08]  /*6070*/  HMMA.16816.F32 R28, R148.reuse, R140, R28 ;  /* 0x0000008c941c723c */ /* 0x044ff0000000181c */
[----:B------:R-:W-:Y:S01]  /*6080*/  HMMA.16816.F32 R32, R148, R142, R32 ;  /* 0x0000008e9420723c */ /* 0x000fe20000001820 */
[----:B------:R-:W1:Y:S07]  /*6090*/  LDSM.16.M88.4 R140, [R180+0x8000] ;  /* 0x00800000b48c783b */ /* 0x000e6e0000000200 */
[C---:B---3--:R-:W-:Y:S01]  /*60a0*/  HMMA.16816.F32 R4, R136.reuse, R152, R4 ;  /* 0x000000988804723c */ /* 0x048fe20000001804 */
[----:B------:R-:W2:Y:S07]  /*60b0*/  LDSM.16.M88.4 R148, [R2+0x4800] ;  /* 0x004800000294783b */ /* 0x000eae0000000200 */
[C---:B------:R-:W-:Y:S01]  /*60c0*/  HMMA.16816.F32 R8, R136.reuse, R154, R8 ;  /* 0x0000009a8808723c */ /* 0x040fe20000001808 */
[----:B------:R-:W3:Y:S07]  /*60d0*/  LDSM.16.M88.4 R152, [R2+0x5000] ;  /* 0x005000000298783b */ /* 0x000eee0000000200 */
[C---:B----4-:R-:W-:Y:S08]  /*60e0*/  HMMA.16816.F32 R12, R136.reuse, R156, R12 ;  /* 0x0000009c880c723c */ /* 0x050ff0000000180c */
[C---:B------:R-:W-:Y:S01]  /*60f0*/  HMMA.16816.F32 R16, R136.reuse, R158, R16 ;  /* 0x0000009e8810723c */ /* 0x040fe20000001810 */
[----:B------:R4:W2:Y:S07]  /*6100*/  LDSM.16.M88.4 R156, [R2+0x5800] ;  /* 0x00580000029c783b */ /* 0x0008ae0000000200 */
[C---:B-----5:R-:W-:Y:S08]  /*6110*/  HMMA.16816.F32 R20, R136.reuse, R160, R20 ;  /* 0x000000a08814723c */ /* 0x060ff00000001814 */
[C---:B------:R-:W-:Y:S01]  /*6120*/  HMMA.16816.F32 R24, R136.reuse, R162, R24 ;  /* 0x000000a28818723c */ /* 0x040fe20000001818 */
[----:B------:R-:W-:Y:S07]  /*6130*/  LDSM.16.M88.4 R160, [R0+0x4000] ;  /* 0x0040000000a0783b */ /* 0x000fee0000000200 */
[C---:B------:R-:W-:Y:S04]  /*6140*/  HMMA.16816.F32 R28, R136.reuse, R164, R28 ;  /* 0x000000a4881c723c */ /* 0x040fe8000000181c */
[----:B----4-:R-:W-:Y:S04]  /*6150*/  @P2 IMAD.HI.U32 R2, R234, c[0x0][0x2c8], RZ ;  /* 0x0000b200ea022a27 */ /* 0x010fe800078e00ff */
[----:B------:R-:W-:Y:S01]  /*6160*/  HMMA.16816.F32 R32, R136, R166, R32 ;  /* 0x000000a68820723c */ /* 0x000fe20000001820 */
[----:B------:R-:W4:Y:S07]  /*6170*/  LDSM.16.M88.4 R136, [R179+0x8000] ;  /* 0x00800000b388783b */ /* 0x000f2e0000000200 */
[C---:B-1----:R-:W-:Y:S01]  /*6180*/  HMMA.16816.F32 R4, R140.reuse, R144, R4 ;  /* 0x000000908c04723c */ /* 0x042fe20000001804 */
[----:B------:R-:W1:Y:S07]  /*6190*/  LDSM.16.M88.4 R164, [R0+0x4800] ;  /* 0x0048000000a4783b */ /* 0x000e6e0000000200 */
[C---:B------:R-:W-:Y:S01]  /*61a0*/  HMMA.16816.F32 R8, R140.reuse, R146, R8 ;  /* 0x000000928c08723c */ /* 0x040fe20000001808 */
[----:B------:R5:W1:Y:S07]  /*61b0*/  LDSM.16.M88.4 R144, [R0+0x5000] ;  /* 0x005000000090783b */ /* 0x000a6e0000000200 */
[C---:B--2---:R-:W-:Y:S08]  /*61c0*/  HMMA.16816.F32 R12, R140.reuse, R148, R12 ;  /* 0x000000948c0c723c */ /* 0x044ff0000000180c */
[C---:B------:R-:W-:Y:S01]  /*61d0*/  HMMA.16816.F32 R16, R140.reuse, R150, R16 ;  /* 0x000000968c10723c */ /* 0x040fe20000001810 */
[----:B------:R-:W-:Y:S07]  /*61e0*/  LDSM.16.M88.4 R148, [R178+0x8000] ;  /* 0x00800000b294783b */ /* 0x000fee0000000200 */
[C---:B---3--:R-:W-:Y:S04]  /*61f0*/  HMMA.16816.F32 R20, R140.reuse, R152, R20 ;  /* 0x000000988c14723c */ /* 0x048fe80000001814 */
[----:B-----5:R-:W-:Y:S02]  /*6200*/  MOV R0, R234 ;  /* 0x000000ea00007202 */ /* 0x020fe40000000f00 */
[----:B------:R-:W-:Y:S02]  /*6210*/  @P2 SHF.R.U32.HI R0, RZ, c[0x0][0x2cc], R2 ;  /* 0x0000b300ff002a19 */ /* 0x000fe40000011602 */
[C---:B------:R-:W-:Y:S01]  /*6220*/  HMMA.16816.F32 R24, R140.reuse, R154, R24 ;  /* 0x0000009a8c18723c */ /* 0x040fe20000001818 */
[----:B------:R-:W2:Y:S07]  /*6230*/  LDSM.16.M88.4 R152, [R173+0x4000] ;  /* 0x00400000ad98783b */ /* 0x000eae0000000200 */
[C---:B------:R-:W-:Y:S01]  /*6240*/  HMMA.16816.F32 R28, R140.reuse, R156, R28 ;  /* 0x0000009c8c1c723c */ /* 0x040fe2000000181c */
[----:B------:R-:W-:Y:S07]  /*6250*/  SHFL.IDX PT, R2, R0, RZ, 0x1c1f ;  /* 0x001c1fff00027589 */ /* 0x000fee00000e0000 */
[----:B------:R-:W-:Y:S01]  /*6260*/  HMMA.16816.F32 R32, R140, R158, R32 ;  /* 0x0000009e8c20723c */ /* 0x000fe20000001820 */
[----:B------:R-:W3:Y:S07]  /*6270*/  LDSM.16.M88.4 R140, [R175+0x4800] ;  /* 0x00480000af8c783b */ /* 0x000eee0000000200 */
[C---:B----4-:R-:W-:Y:S01]  /*6280*/  HMMA.16816.F32 R4, R136.reuse, R160, R4 ;  /* 0x000000a08804723c */ /* 0x050fe20000001804 */
[----:B------:R-:W4:Y:S07]  /*6290*/  SHFL.IDX PT, R0, R0, 0x1, 0x1c1f ;  /* 0x003c1f0000007f89 */ /* 0x000f2e00000e0000 */
[C---:B------:R-:W-:Y:S08]  /*62a0*/  HMMA.16816.F32 R8, R136.reuse, R162, R8 ;  /* 0x000000a28808723c */ /* 0x040ff00000001808 */
[C---:B-1----:R-:W-:Y:S08]  /*62b0*/  HMMA.16816.F32 R12, R136.reuse, R164, R12 ;  /* 0x000000a4880c723c */ /* 0x042ff0000000180c */
[C---:B------:R-:W-:Y:S08]  /*62c0*/  HMMA.16816.F32 R16, R136.reuse, R166, R16 ;  /* 0x000000a68810723c */ /* 0x040ff00000001810 */
[C---:B------:R-:W-:Y:S07]  /*62d0*/  HMMA.16816.F32 R20, R136.reuse, R144, R20 ;  /* 0x000000908814723c */ /* 0x040fee0000001814 */
[----:B------:R-:W-:Y:S01]  /*62e0*/  IMAD.MOV.U32 R144, RZ, RZ, 0x1 ;  /* 0x00000001ff907424 */ /* 0x000fe200078e00ff */
[C---:B------:R-:W-:Y:S08]  /*62f0*/  HMMA.16816.F32 R24, R136.reuse, R146, R24 ;  /* 0x000000928818723c */ /* 0x040ff00000001818 */
[C---:B------:R-:W-:Y:S08]  /*6300*/  HMMA.16816.F32 R28, R136.reuse, R168, R28 ;  /* 0x000000a8881c723c */ /* 0x040ff0000000181c */
[----:B------:R-:W-:Y:S01]  /*6310*/  HMMA.16816.F32 R32, R136, R170, R32 ;  /* 0x000000aa8820723c */ /* 0x000fe20000001820 */
[----:B------:R-:W1:Y:S07]  /*6320*/  LDSM.16.M88.4 R136, [R175+0x5000] ;  /* 0x00500000af88783b */ /* 0x000e6e0000000200 */
[C---:B--2---:R-:W-:Y:S07]  /*6330*/  HMMA.16816.F32 R4, R148.reuse, R152, R4 ;  /* 0x000000989404723c */ /* 0x044fee0000001804 */
[----:B------:R-:W-:Y:S01]  /*6340*/  IMAD R152, R236, -0x40, R144 ;  /* 0xffffffc0ec987824 */ /* 0x000fe200078e0290 */
[C---:B------:R-:W-:Y:S01]  /*6350*/  HMMA.16816.F32 R8, R148.reuse, R154, R8 ;  /* 0x0000009a9408723c */ /* 0x040fe20000001808 */
[----:B------:R-:W2:Y:S01]  /*6360*/  LDSM.16.M88.4 R144, [R175+0x5800] ;  /* 0x00580000af90783b */ /* 0x000ea20000000200 */
[----:B------:R-:W-:Y:S04]  /*6370*/  DEPBAR.LE SB0, 0x2 ;  /* 0x000080800000791a */ /* 0x000fe80000000000 */
[----:B------:R-:W-:Y:S02]  /*6380*/  IADD3 R152, R185, R152, -R203 ;  /* 0x00000098b9987210 */ /* 0x000fe40007ffe8cb */
[C---:B---3--:R-:W-:Y:S01]  /*6390*/  HMMA.16816.F32 R12, R148.reuse, R140, R12 ;  /* 0x0000008c940c723c */ /* 0x048fe2000000180c */
[----:B------:R-:W-:Y:S04]  /*63a0*/  BAR.SYNC.DEFER_BLOCKING 0x0 ;  /* 0x0000000000007b1d */ /* 0x000fe80000010000 */
[----:B------:R-:W-:Y:S03]  /*63b0*/  IADD3 R152, R152, -R184, RZ ;  /* 0x800000b898987210 */ /* 0x000fe60007ffe0ff */
[C---:B------:R-:W-:Y:S04]  /*63c0*/  HMMA.16816.F32 R16, R148.reuse, R142, R16 ;  /* 0x0000008e9410723c */ /* 0x040fe80000001810 */
[C---:B------:R-:W-:Y:S02]  /*63d0*/  IADD3 R2, R152.reuse, R2, RZ ;  /* 0x0000000298027210 */ /* 0x040fe40007ffe0ff */
[----:B----4-:R-:W-:Y:S02]  /*63e0*/  IADD3 R0, R152, R0, RZ ;  /* 0x0000000098007210 */ /* 0x010fe40007ffe0ff */
[C---:B------:R-:W-:Y:S01]  /*63f0*/  ISETP.GT.AND P4, PT, R2.reuse, RZ, PT ;  /* 0x000000ff0200720c */ /* 0x040fe20003f84270 */
[C---:B-1----:R-:W-:Y:S03]  /*6400*/  HMMA.16816.F32 R20, R148.reuse, R136, R20 ;  /* 0x000000889414723c */ /* 0x042fe60000001814 */
[----:B------:R-:W-:Y:S02]  /*6410*/  ISETP.GT.AND P3, PT, R2, 0x1, PT ;  /* 0x000000010200780c */ /* 0x000fe40003f64270 */
[----:B------:R-:W-:Y:S02]  /*6420*/  FSEL R4, R4, -INF , P4 ;  /* 0xff80000004047808 */ /* 0x000fe40002000000 */
[----:B------:R-:W-:Y:S01]  /*6430*/  ISETP.GT.AND P4, PT, R2, 0x8, PT ;  /* 0x000000080200780c */ /* 0x000fe20003f84270 */
[C---:B------:R-:W-:Y:S03]  /*6440*/  HMMA.16816.F32 R24, R148.reuse, R138, R24 ;  /* 0x0000008a9418723c */ /* 0x040fe60000001818 */
[----:B------:R-:W-:Y:S02]  /*6450*/  ISETP.GT.AND P1, PT, R0, RZ, PT ;  /* 0x000000ff0000720c */ /* 0x000fe40003f24270 */
[----:B------:R-:W-:Y:S02]  /*6460*/  FSEL R8, R8, -INF , P4 ;  /* 0xff80000008087808 */ /* 0x000fe40002000000 */
[----:B------:R-:W-:Y:S01]  /*6470*/  FMNMX.FTZ R136, R4, R3, !PT ;  /* 0x0000000304887209 */ /* 0x000fe20007810000 */
[C---:B--2---:R-:W-:Y:S03]  /*6480*/  HMMA.16816.F32 R28, R148.reuse, R144, R28 ;  /* 0x00000090941c723c */ /* 0x044fe6000000181c */
[C---:B------:R-:W-:Y:S02]  /*6490*/  ISETP.GT.AND P4, PT, R2.reuse, 0x10, PT ;  /* 0x000000100200780c */ /* 0x040fe40003f84270 */
[----:B------:R-:W-:Y:S02]  /*64a0*/  FSEL R5, R5, -INF , P3 ;  /* 0xff80000005057808 */ /* 0x000fe40001800000 */
[----:B------:R-:W-:Y:S01]  /*64b0*/  ISETP.GT.AND P3, PT, R2, 0x9, PT ;  /* 0x000000090200780c */ /* 0x000fe20003f64270 */
[----:B------:R-:W-:Y:S03]  /*64c0*/  HMMA.16816.F32 R32, R148, R146, R32 ;  /* 0x000000929420723c */ /* 0x000fe60000001820 */
[----:B------:R-:W-:Y:S02]  /*64d0*/  ISETP.GT.AND P0, PT, R0, 0x1, PT ;  /* 0x000000010000780c */ /* 0x000fe40003f04270 */
[----:B------:R-:W-:Y:S02]  /*64e0*/  FSEL R162, R12, -INF , P4 ;  /* 0xff8000000ca27808 */ /* 0x000fe40002000000 */
[----:B------:R-:W-:Y:S01]  /*64f0*/  FMNMX.FTZ R12, R5, R136, !PT ;  /* 0x00000088050c7209 */ /* 0x000fe20007810000 */
[----:B------:R-:W-:Y:S01]  /*6500*/  IMAD.IADD R150, R177, 0x1, R172 ;  /* 0x00000001b1967824 */ /* 0x000fe200078e02ac */
        /* <DEDUP_REMOVED lines=8> */
[----:B------:R-:W-:Y:S02]  /*6590*/  ISETP.GT.AND P1, PT, R0, 0x8, PT ;  /* 0x000000080000780c */ /* 0x000fe40003f24270 */
[----:B------:R-:W-:Y:S02]  /*65a0*/  FSEL R164, R16, -INF , P4 ;  /* 0xff80000010a47808 */ /* 0x000fe40002000000 */
[----:B------:R-:W-:Y:S02]  /*65b0*/  ISETP.GT.AND P3, PT, R2, 0x19, PT ;  /* 0x000000190200780c */ /* 0x000fe40003f64270 */
        /* <DEDUP_REMOVED lines=8> */
[----:B------:R-:W-:Y:S02]  /*6640*/  FMNMX.FTZ R12, R164, R12, !PT ;  /* 0x0000000ca40c7209 */ /* 0x000fe40007810000 */
[----:B------:R-:W-:Y:S02]  /*6650*/  FSEL R166, R14, -INF , P1 ;  /* 0xff8000000ea67808 */ /* 0x000fe40000800000 */
[----:B------:R-:W-:Y:S02]  /*6660*/  FSEL R239, R20, -INF , P4 ;  /* 0xff80000014ef7808 */ /* 0x000fe40002000000 */
[----:B------:R-:W-:Y:S02]  /*6670*/  FSEL R11, R11, -INF , P0 ;  /* 0xff8000000b0b7808 */ /* 0x000fe40000000000 */
[C---:B------:R-:W-:Y:S02]  /*6680*/  ISETP.GT.AND P0, PT, R0.reuse, 0x11, PT ;  /* 0x000000110000780c */ /* 0x040fe40003f04270 */
[----:B------:R-:W-:Y:S02]  /*6690*/  ISETP.GT.AND P1, PT, R0, 0x18, PT ;  /* 0x000000180000780c */ /* 0x000fe40003f24270 */
[----:B------:R-:W-:Y:S02]  /*66a0*/  ISETP.GT.AND P3, PT, R2, 0x21, PT ;  /* 0x000000210200780c */ /* 0x000fe40003f64270 */
[----:B------:R-:W-:Y:S02]  /*66b0*/  FMNMX.FTZ R13, R7, R13, !PT ;  /* 0x0000000d070d7209 */ /* 0x000fe40007810000 */
[----:B------:R-:W-:Y:S02]  /*66c0*/  FMNMX.FTZ R12, R165, R12, !PT ;  /* 0x0000000ca50c7209 */ /* 0x000fe40007810000 */
[----:B------:R-:W-:Y:S02]  /*66d0*/  FSEL R167, R15, -INF , P0 ;  /* 0xff8000000fa77808 */ /* 0x000fe40000000000 */
[----:B------:R-:W-:Y:S02]  /*66e0*/  FSEL R238, R21, -INF , P3 ;  /* 0xff80000015ee7808 */ /* 0x000fe40001800000 */
[----:B------:R-:W-:Y:S02]  /*66f0*/  ISETP.GT.AND P0, PT, R0, 0x19, PT ;  /* 0x000000190000780c */ /* 0x000fe40003f04270 */
[----:B------:R-:W-:Y:S02]  /*6700*/  FSEL R168, R18, -INF , P1 ;  /* 0xff80000012a87808 */ /* 0x000fe40000800000 */
[----:B------:R-:W-:Y:S02]  /*6710*/  FMNMX.FTZ R13, R10, R13, !PT ;  /* 0x0000000d0a0d7209 */ /* 0x000fe40007810000 */
[----:B------:R-:W-:Y:S02]  /*6720*/  FMNMX.FTZ R12, R239, R12, !PT ;  /* 0x0000000cef0c7209 */ /* 0x000fe40007810000 */
[C---:B------:R-:W-:Y:S02]  /*6730*/  ISETP.GT.AND P1, PT, R2.reuse, 0x28, PT ;  /* 0x000000280200780c */ /* 0x040fe40003f24270 */
[C---:B------:R-:W-:Y:S02]  /*6740*/  ISETP.GT.AND P6, PT, R2.reuse, 0x30, PT ;  /* 0x000000300200780c */ /* 0x040fe40003fc4270 */
[----:B------:R-:W-:Y:S02]  /*6750*/  FSEL R169, R19, -INF , P0 ;  /* 0xff80000013a97808 */ /* 0x000fe40000000000 */
[C---:B------:R-:W-:Y:S02]  /*6760*/  ISETP.GT.AND P5, PT, R2.reuse, 0x31, PT ;  /* 0x000000310200780c */ /* 0x040fe40003fa4270 */
[C---:B------:R-:W-:Y:S02]  /*6770*/  ISETP.GT.AND P4, PT, R2.reuse, 0x38, PT ;  /* 0x000000380200780c */ /* 0x040fe40003f84270 */
[----:B------:R-:W-:Y:S02]  /*6780*/  ISETP.GT.AND P3, PT, R2, 0x39, PT ;  /* 0x000000390200780c */ /* 0x000fe40003f64270 */
[----:B------:R-:W-:Y:S02]  /*6790*/  FSEL R237, R24, -INF , P1 ;  /* 0xff80000018ed7808 */ /* 0x000fe40000800000 */
[----:B------:R-:W-:Y:S02]  /*67a0*/  ISETP.GT.AND P0, PT, R2, 0x29, PT ;  /* 0x000000290200780c */ /* 0x000fe40003f04270 */
[----:B------:R-:W-:Y:S02]  /*67b0*/  FMNMX.FTZ R2, R11, R13, !PT ;  /* 0x0000000d0b027209 */ /* 0x000fe40007810000 */
[----:B------:R-:W-:Y:S02]  /*67c0*/  FMNMX.FTZ R12, R238, R12, !PT ;  /* 0x0000000cee0c7209 */ /* 0x000fe40007810000 */
[----:B------:R-:W-:Y:S02]  /*67d0*/  FSEL R175, R25, -INF , P0 ;  /* 0xff80000019af7808 */ /* 0x000fe40000000000 */
        /* <DEDUP_REMOVED lines=13> */
[C---:B------:R-:W-:Y:S02]  /*68b0*/  ISETP.GT.AND P0, PT, R0.reuse, 0x21, PT ;  /* 0x000000210000780c */ /* 0x040fe40003f04270 */
[----:B------:R-:W-:Y:S02]  /*68c0*/  FSEL R145, R33, -INF , P3 ;  /* 0xff80000021917808 */ /* 0x000fe40001800000 */
[----:B------:R-:W-:Y:S02]  /*68d0*/  FMNMX.FTZ R2, R147, R2, !PT ;  /* 0x0000000293027209 */ /* 0x000fe40007810000 */
[----:B------:R-:W-:Y:S02]  /*68e0*/  FSEL R173, R23, -INF , P0 ;  /* 0xff80000017ad7808 */ /* 0x000fe40000000000 */
[----:B------:R-:W-:Y:S02]  /*68f0*/  ISETP.GT.AND P0, PT, R0, 0x28, PT ;  /* 0x000000280000780c */ /* 0x000fe40003f04270 */
[----:B------:R-:W-:Y:S02]  /*6900*/  FMNMX.FTZ R13, R174, R13, !PT ;  /* 0x0000000dae0d7209 */ /* 0x000fe40007810000 */
[----:B------:R-:W-:Y:S02]  /*6910*/  FMNMX.FTZ R2, R145, R2, !PT ;  /* 0x0000000291027209 */ /* 0x000fe40007810000 */
[----:B------:R-:W-:Y:S02]  /*6920*/  ISETP.GT.AND P1, PT, R0, 0x29, PT ;  /* 0x000000290000780c */ /* 0x000fe40003f24270 */
[----:B------:R-:W-:Y:S01]  /*6930*/  FSEL R171, R26, -INF , P0 ;  /* 0xff8000001aab7808 */ /* 0x000fe20000000000 */
[----:B------:R-:W1:Y:S01]  /*6940*/  SHFL.BFLY PT, R12, R2, 0x2, 0x1f ;  /* 0x0c401f00020c7f89 */ /* 0x000e6200000e0000 */
[----:B------:R-:W-:Y:S02]  /*6950*/  FMNMX.FTZ R13, R173, R13, !PT ;  /* 0x0000000dad0d7209 */ /* 0x000fe40007810000 */
        /* <DEDUP_REMOVED lines=12> */
[----:B------:R-:W-:Y:S02]  /*6a20*/  FMNMX.FTZ R0, R142, R13, !PT ;  /* 0x0000000d8e007209 */ /* 0x000fe40007810000 */
[----:B------:R-:W-:Y:S02]  /*6a30*/  FSEL R141, R35, -INF , P0 ;  /* 0xff800000238d7808 */ /* 0x000fe40000000000 */
[----:B-1----:R-:W-:Y:S02]  /*6a40*/  FMNMX.FTZ R13, R2, R12, !PT ;  /* 0x0000000c020d7209 */ /* 0x002fe40007810000 */
[----:B------:R-:W-:Y:S02]  /*6a50*/  FMNMX.FTZ R0, R141, R0, !PT ;  /* 0x000000008d007209 */ /* 0x000fe40007810000 */
[C---:B------:R-:W-:Y:S01]  /*6a60*/  IADD3 R149, R181.reuse, R150, RZ ;  /* 0x00000096b5957210 */ /* 0x040fe20007ffe0ff */
        /* <DEDUP_REMOVED lines=8> */
[----:B------:R-:W-:Y:S01]  /*6af0*/  FMUL.FTZ R146, R2, c[0x0][0x2d0] ;  /* 0x0000b40002927a20 */ /* 0x000fe20000410000 */
[----:B--2---:R-:W-:Y:S04]  /*6b00*/  FMNMX.FTZ R12, R0, R12, !PT ;  /* 0x0000000c000c7209 */ /* 0x004fe80007810000 */
[----:B------:R-:W-:Y:S01]  /*6b10*/  FSEL R146, R146, RZ, P1 ;  /* 0x000000ff92927208 */ /* 0x000fe20000800000 */
[----:B------:R-:W1:Y:S04]  /*6b20*/  SHFL.BFLY PT, R0, R12, 0x1, 0x1f ;  /* 0x0c201f000c007f89 */ /* 0x000e6800000e0000 */
[--C-:B------:R-:W-:Y:S01]  /*6b30*/  FFMA.FTZ R158, R5, c[0x0][0x2d0], -R146.reuse ;  /* 0x0000b400059e7a23 */ /* 0x100fe20000010892 */
[----:B------:R-:W-:Y:S01]  /*6b40*/  FSEL R5, R2, RZ, P1 ;  /* 0x000000ff02057208 */ /* 0x000fe20000800000 */
[--C-:B------:R-:W-:Y:S02]  /*6b50*/  FFMA.FTZ R159, R4, c[0x0][0x2d0], -R146.reuse ;  /* 0x0000b400049f7a23 */ /* 0x100fe40000010892 */
[--C-:B------:R-:W-:Y:S02]  /*6b60*/  FFMA.FTZ R157, R8, c[0x0][0x2d0], -R146.reuse ;  /* 0x0000b400089d7a23 */ /* 0x100fe40000010892 */
[----:B------:R-:W-:Y:S01]  /*6b70*/  FADD.FTZ R3, -R5, R3 ;  /* 0x0000000305037221 */ /* 0x000fe20000010100 */
        /* <DEDUP_REMOVED lines=10> */
[--C-:B------:R-:W-:Y:S01]  /*6c20*/  FFMA.FTZ R239, R147, c[0x0][0x2d0], -R146.reuse ;  /* 0x0000b40093ef7a23 */ /* 0x100fe20000010892 */
[----:B------:R-:W1:Y:S01]  /*6c30*/  LDSM.16.MT88.4 R12, [R150] ;  /* 0x00000000960c783b */ /* 0x000e620000004200 */
[--C-:B------:R-:W-:Y:S01]  /*6c40*/  FFMA.FTZ R238, R238, c[0x0][0x2d0], -R146.reuse ;  /* 0x0000b400eeee7a23 */ /* 0x100fe20000010892 */
[C---:B------:R-:W-:Y:S01]  /*6c50*/  FSETP.NEU.FTZ.AND P0, PT, R0.reuse, -INF , PT ;  /* 0xff8000000000780b */ /* 0x040fe20003f1d000 */
[C---:B------:R-:W-:Y:S01]  /*6c60*/  FMUL.FTZ R140, R0.reuse, c[0x0][0x2d0] ;  /* 0x0000b400008c7a20 */ /* 0x040fe20000410000 */
[----:B------:R-:W-:Y:S01]  /*6c70*/  MUFU.EX2 R157, R157 ;  /* 0x0000009d009d7308 */ /* 0x000fe20000000800 */
[--C-:B------:R-:W-:Y:S01]  /*6c80*/  FFMA.FTZ R237, R237, c[0x0][0x2d0], -R146.reuse ;  /* 0x0000b400eded7a23 */ /* 0x100fe20000010892 */
[----:B------:R-:W-:Y:S01]  /*6c90*/  FSEL R4, R0, RZ, P0 ;  /* 0x000000ff00047208 */ /* 0x000fe20000000000 */
[--C-:B------:R-:W-:Y:S01]  /*6ca0*/  FFMA.FTZ R175, R175, c[0x0][0x2d0], -R146.reuse ;  /* 0x0000b400afaf7a23 */ /* 0x100fe20000010892 */
[----:B------:R-:W-:Y:S01]  /*6cb0*/  FSEL R140, R140, RZ, P0 ;  /* 0x000000ff8c8c7208 */ /* 0x000fe20000000000 */
[----:B------:R-:W-:Y:S02]  /*6cc0*/  FFMA.FTZ R161, R161, c[0x0][0x2d0], -R146 ;  /* 0x0000b400a1a17a23 */ /* 0x000fe40000010892 */
[----:B------:R-:W-:Y:S02]  /*6cd0*/  FADD.FTZ R4, -R4, R132 ;  /* 0x0000008404047221 */ /* 0x000fe40000010100 */
[--C-:B------:R-:W-:Y:S01]  /*6ce0*/  FFMA.FTZ R155, R6, c[0x0][0x2d0], -R140.reuse ;  /* 0x0000b400069b7a23 */ /* 0x100fe2000001088c */
[----:B------:R3:W4:Y:S01]  /*6cf0*/  MUFU.EX2 R132, R3 ;  /* 0x0000000300847308 */ /* 0x0007220000000800 */
[--C-:B------:R-:W-:Y:S02]  /*6d00*/  FFMA.FTZ R154, R7, c[0x0][0x2d0], -R140.reuse ;  /* 0x0000b400079a7a23 */ /* 0x100fe4000001088c */
[--C-:B------:R-:W-:Y:S01]  /*6d10*/  FFMA.FTZ R153, R10, c[0x0][0x2d0], -R140.reuse ;  /* 0x0000b4000a997a23 */ /* 0x100fe2000001088c */
[----:B--2---:R-:W-:Y:S01]  /*6d20*/  F2FP.PACK_AB R136, R158, R159 ;  /* 0x0000009f9e88723e */ /* 0x004fe200000000ff */
[--C-:B------:R-:W-:Y:S02]  /*6d30*/  FFMA.FTZ R152, R11, c[0x0][0x2d0], -R140.reuse ;  /* 0x0000b4000b987a23 */ /* 0x100fe4000001088c */
[--C-:B------:R-:W-:Y:S02]  /*6d40*/  FFMA.FTZ R241, R144, c[0x0][0x2d0], -R140.reuse ;  /* 0x0000b40090f17a23 */ /* 0x100fe4000001088c */
[--C-:B------:R-:W-:Y:S01]  /*6d50*/  FFMA.FTZ R242, R143, c[0x0][0x2d0], -R140.reuse ;  /* 0x0000b4008ff27a23 */ /* 0x100fe2000001088c */
[----:B------:R-:W2:Y:S01]  /*6d60*/  MUFU.EX2 R156, R156 ;  /* 0x0000009c009c7308 */ /* 0x000ea20000000800 */
        /* <DEDUP_REMOVED lines=8> */
[----:B---3--:R-:W-:Y:S02]  /*6df0*/  FMUL.FTZ R3, R4, c[0x0][0x2d0] ;  /* 0x0000b40004037a20 */ /* 0x008fe40000410000 */
[C---:B----4-:R-:W-:Y:S02]  /*6e00*/  FMUL.FTZ R4, R132.reuse, R128 ;  /* 0x0000008084047220 */ /* 0x050fe40000410000 */
[C---:B------:R-:W-:Y:S01]  /*6e10*/  FMUL.FTZ R5, R132.reuse, R129 ;  /* 0x0000008184057220 */ /* 0x040fe20000410000 */
[----:B------:R-:W3:Y:S01]  /*6e20*/  MUFU.EX2 R154, R154 ;  /* 0x0000009a009a7308 */ /* 0x000ee20000000800 */
        /* <DEDUP_REMOVED lines=28> */
[----:B--2---:R-:W-:Y:S01]  /*6ff0*/  F2FP.PACK_AB R139, R152, R153 ;  /* 0x00000099988b723e */ /* 0x004fe200000000ff */
[C---:B------:R-:W-:Y:S02]  /*7000*/  FMUL.FTZ R64, R132.reuse, R64 ;  /* 0x0000004084407220 */ /* 0x040fe40000410000 */
[C---:B------:R-:W-:Y:S02]  /*7010*/  FMUL.FTZ R65, R132.reuse, R65 ;  /* 0x0000004184417220 */ /* 0x040fe40000410000 */
[C---:B------:R-:W-:Y:S01]  /*7020*/  FMUL.FTZ R68, R132.reuse, R68 ;  /* 0x0000004484447220 */ /* 0x040fe20000410000 */
[----:B------:R-:W2:Y:S01]  /*7030*/  MUFU.EX2 R163, R163 ;  /* 0x000000a300a37308 */ /* 0x000ea20000000800 */
[C---:B------:R-:W-:Y:S02]  /*7040*/  FMUL.FTZ R69, R132.reuse, R69 ;  /* 0x0000004584457220 */ /* 0x040fe40000410000 */
[C---:B------:R-:W-:Y:S02]  /*7050*/  FMUL.FTZ R72, R132.reuse, R72 ;  /* 0x0000004884487220 */ /* 0x040fe40000410000 */
[C---:B---3--:R-:W-:Y:S02]  /*7060*/  FMUL.FTZ R6, R3.reuse, R130 ;  /* 0x0000008203067220 */ /* 0x048fe40000410000 */
[C---:B------:R-:W-:Y:S02]  /*7070*/  FMUL.FTZ R7, R3.reuse, R131 ;  /* 0x0000008303077220 */ /* 0x040fe40000410000 */
[----:B------:R-:W-:Y:S01]  /*7080*/  LDSM.16.MT88.4 R128, [R149+0x2800] ;  /* 0x002800009580783b */ /* 0x000fe20000004200 */
[C---:B------:R-:W-:Y:S01]  /*7090*/  FMUL.FTZ R10, R3.reuse, R126 ;  /* 0x0000007e030a7220 */ /* 0x040fe20000410000 */
[----:B------:R-:W-:Y:S01]  /*70a0*/  MUFU.EX2 R164, R164 ;  /* 0x000000a400a47308 */ /* 0x000fe20000000800 */
[C---:B------:R-:W-:Y:S02]  /*70b0*/  FMUL.FTZ R11, R3.reuse, R127 ;  /* 0x0000007f030b7220 */ /* 0x040fe40000410000 */
[C---:B-1----:R-:W-:Y:S03]  /*70c0*/  HMMA.16816.F32 R4, R136.reuse, R12, R4 ;  /* 0x0000000c8804723c */ /* 0x042fe60000001804 */
[----:B------:R-:W-:Y:S02]  /*70d0*/  LDSM.16.MT88.4 R124, [R150+0x2800] ;  /* 0x00280000967c783b */ /* 0x000fe40000004200 */
[C---:B------:R-:W-:Y:S02]  /*70e0*/  FMUL.FTZ R18, R3.reuse, R106 ;  /* 0x0000006a03127220 */ /* 0x040fe40000410000 */
[C---:B------:R-:W-:Y:S01]  /*70f0*/  FMUL.FTZ R12, R132.reuse, R100 ;  /* 0x00000064840c7220 */ /* 0x040fe20000410000 */
[C---:B------:R-:W-:Y:S01]  /*7100*/  HMMA.16816.F32 R8, R136.reuse, R14, R8 ;  /* 0x0000000e8808723c */ /* 0x040fe20000001808 */
[----:B------:R-:W1:Y:S03]  /*7110*/  MUFU.EX2 R165, R165 ;  /* 0x000000a500a57308 */ /* 0x000e660000000800 */
[C---:B------:R-:W-:Y:S02]  /*7120*/  FMUL.FTZ R13, R132.reuse, R101 ;  /* 0x00000065840d7220 */ /* 0x040fe40000410000 */
[C---:B------:R-:W-:Y:S02]  /*7130*/  FMUL.FTZ R19, R3.reuse, R107 ;  /* 0x0000006b03137220 */ /* 0x040fe40000410000 */
[C---:B------:R-:W-:Y:S01]  /*7140*/  FMUL.FTZ R14, R3.reuse, R102 ;  /* 0x00000066030e7220 */ /* 0x040fe20000410000 */
[----:B------:R-:W-:Y:S02]  /*7150*/  LDSM.16.MT88.4 R104, [R150+0x2000] ;  /* 0x002000009668783b */ /* 0x000fe40000004200 */
[----:B------:R-:W-:Y:S01]  /*7160*/  MUFU.EX2 R166, R166 ;  /* 0x000000a600a67308 */ /* 0x000fe20000000800 */
[C---:B------:R-:W-:Y:S02]  /*7170*/  FMUL.FTZ R15, R3.reuse, R103 ;  /* 0x00000067030f7220 */ /* 0x040fe40000410000 */
[C---:B------:R-:W-:Y:S02]  /*7180*/  FMUL.FTZ R26, R3.reuse, R114 ;  /* 0x00000072031a7220 */ /* 0x040fe40000410000 */
[C---:B------:R-:W-:Y:S01]  /*7190*/  FMUL.FTZ R27, R3.reuse, R115 ;  /* 0x00000073031b7220 */ /* 0x040fe20000410000 */
[----:B------:R-:W3:Y:S01]  /*71a0*/  LDSM.16.MT88.4 R100, [R151] ;  /* 0x000000009764783b */ /* 0x000ee20000004200 */
[C---:B------:R-:W-:Y:S01]  /*71b0*/  FMUL.FTZ R34, R3.reuse, R122 ;  /* 0x0000007a03227220 */ /* 0x040fe20000410000 */
[C---:B------:R-:W-:Y:S02]  /*71c0*/  HMMA.16816.F32 R12, R136.reuse, R20, R12 ;  /* 0x00000014880c723c */ /* 0x040fe4000000180c */
[----:B------:R-:W4:Y:S01]  /*71d0*/  MUFU.EX2 R167, R167 ;  /* 0x000000a700a77308 */ /* 0x000f220000000800 */
[C---:B------:R-:W-:Y:S02]  /*71e0*/  FMUL.FTZ R35, R3.reuse, R123 ;  /* 0x0000007b03237220 */ /* 0x040fe40000410000 */
[C---:B------:R-:W-:Y:S01]  /*71f0*/  FMUL.FTZ R38, R3.reuse, R38 ;  /* 0x0000002603267220 */ /* 0x040fe20000410000 */
[----:B------:R-:W-:Y:S01]  /*7200*/  LDSM.16.MT88.4 R112, [R150+0x800] ;  /* 0x000800009670783b */ /* 0x000fe20000004200 */
[C---:B------:R-:W-:Y:S01]  /*7210*/  FMUL.FTZ R20, R132.reuse, R108 ;  /* 0x0000006c84147220 */ /* 0x040fe20000410000 */
[C---:B------:R-:W-:Y:S04]  /*7220*/  HMMA.16816.F32 R16, R136.reuse, R22, R16 ;  /* 0x000000168810723c */ /* 0x040fe80000001810 */
[C---:B------:R-:W-:Y:S01]  /*7230*/  FMUL.FTZ R21, R132.reuse, R109 ;  /* 0x0000006d84157220 */ /* 0x040fe20000410000 */
[----:B------:R-:W-:Y:S01]  /*7240*/  MUFU.EX2 R168, R168 ;  /* 0x000000a800a87308 */ /* 0x000fe20000000800 */
[C---:B------:R-:W-:Y:S01]  /*7250*/  FMUL.FTZ R39, R3.reuse, R39 ;  /* 0x0000002703277220 */ /* 0x040fe20000410000 */
[----:B------:R-:W-:Y:S01]  /*7260*/  LDSM.16.MT88.4 R120, [R151+0x800] ;  /* 0x000800009778783b */ /* 0x000fe20000004200 */
[C---:B------:R-:W-:Y:S04]  /*7270*/  FMUL.FTZ R22, R3.reuse, R110 ;  /* 0x0000006e03167220 */ /* 0x040fe80000410000 */
[C---:B------:R-:W-:Y:S02]  /*7280*/  FMUL.FTZ R23, R3.reuse, R111 ;  /* 0x0000006f03177220 */ /* 0x040fe40000410000 */
[C---:B------:R-:W-:Y:S01]  /*7290*/  FMUL.FTZ R42, R3.reuse, R42 ;  /* 0x0000002a032a7220 */ /* 0x040fe20000410000 */
[----:B------:R-:W5:Y:S01]  /*72a0*/  LDSM.16.MT88.4 R108, [R149+0x2000] ;  /* 0x00200000956c783b */ /* 0x000f620000004200 */
[C---:B------:R-:W-:Y:S01]  /*72b0*/  FMUL.FTZ R43, R3.reuse, R43 ;  /* 0x0000002b032b7220 */ /* 0x040fe20000410000 */
[----:B------:R-:W1:Y:S01]  /*72c0*/  MUFU.EX2 R169, R169 ;  /* 0x000000a900a97308 */ /* 0x000e620000000800 */
[C---:B------:R-:W-:Y:S01]  /*72d0*/  FMUL.FTZ R46, R3.reuse, R46 ;  /* 0x0000002e032e7220 */ /* 0x040fe20000410000 */
[C---:B------:R-:W-:Y:S03]  /*72e0*/  HMMA.16816.F32 R20, R136.reuse, R28, R20 ;  /* 0x0000001c8814723c */ /* 0x040fe60000001814 */
[C---:B------:R-:W-:Y:S02]  /*72f0*/  FMUL.FTZ R47, R3.reuse, R47 ;  /* 0x0000002f032f7220 */ /* 0x040fe40000410000 */
[C---:B------:R-:W-:Y:S02]  /*7300*/  FMUL.FTZ R50, R3.reuse, R50 ;  /* 0x0000003203327220 */ /* 0x040fe40000410000 */
[C---:B------:R-:W-:Y:S01]  /*7310*/  FMUL.FTZ R28, R132.reuse, R116 ;  /* 0x00000074841c7220 */ /* 0x040fe20000410000 */
[C---:B------:R-:W-:Y:S01]  /*7320*/  HMMA.16816.F32 R24, R136.reuse, R30, R24 ;  /* 0x0000001e8818723c */ /* 0x040fe20000001818 */
[----:B------:R-:W-:Y:S03]  /*7330*/  MUFU.EX2 R172, R172 ;  /* 0x000000ac00ac7308 */ /* 0x000fe60000000800 */
        /* <DEDUP_REMOVED lines=9> */
[----:B------:R-:W-:Y:S01]  /*73d0*/  MUFU.EX2 R237, R237 ;  /* 0x000000ed00ed7308 */ /* 0x000fe20000000800 */
[C---:B------:R-:W-:Y:S02]  /*73e0*/  FMUL.FTZ R58, R3.reuse, R58 ;  /* 0x0000003a033a7220 */ /* 0x040fe40000410000 */
[C---:B------:R-:W-:Y:S02]  /*73f0*/  FMUL.FTZ R59, R3.reuse, R59 ;  /* 0x0000003b033b7220 */ /* 0x040fe40000410000 */
[C---:B------:R-:W-:Y:S01]  /*7400*/  FMUL.FTZ R62, R3.reuse, R62 ;  /* 0x0000003e033e7220 */ /* 0x040fe20000410000 */
[C---:B------:R-:W-:Y:S01]  /*7410*/  HMMA.16816.F32 R32, R136.reuse, R102, R32 ;  /* 0x000000668820723c */ /* 0x040fe20000001820 */
[----:B------:R-:W3:Y:S03]  /*7420*/  LDSM.16.MT88.4 R100, [R148+0x2000] ;  /* 0x002000009464783b */ /* 0x000ee60000004200 */
        /* <DEDUP_REMOVED lines=8> */
[----:B------:R-:W1:Y:S03]  /*74b0*/  LDSM.16.MT88.4 R104, [R151+0x2000] ;  /* 0x002000009768783b */ /* 0x000e660000004200 */
[C---:B------:R-:W-:Y:S02]  /*74c0*/  FMUL.FTZ R71, R3.reuse, R71 ;  /* 0x0000004703477220 */ /* 0x040fe40000410000 */
[C---:B------:R-:W-:Y:S02]  /*74d0*/  FMUL.FTZ R73, R132.reuse, R73 ;  /* 0x0000004984497220 */ /* 0x040fe40000410000 */
[C---:B-----5:R-:W-:Y:S01]  /*74e0*/  HMMA.16816.F32 R44, R136.reuse, R108, R44 ;  /* 0x0000006c882c723c */ /* 0x060fe2000000182c */
[----:B------:R-:W5:Y:S03]  /*74f0*/  MUFU.EX2 R173, R173 ;  /* 0x000000ad00ad7308 */ /* 0x000f660000000800 */
[C---:B------:R-:W-:Y:S02]  /*7500*/  FMUL.FTZ R74, R3.reuse, R74 ;  /* 0x0000004a034a7220 */ /* 0x040fe40000410000 */
[C---:B------:R-:W-:Y:S02]  /*7510*/  FMUL.FTZ R75, R3.reuse, R75 ;  /* 0x0000004b034b7220 */ /* 0x040fe40000410000 */
[C---:B------:R-:W-:Y:S01]  /*7520*/  HMMA.16816.F32 R48, R136.reuse, R110, R48 ;  /* 0x0000006e8830723c */ /* 0x040fe20000001830 */
[----:B------:R-:W2:Y:S02]  /*7530*/  LDSM.16.MT88.4 R108, [R150+0x4000] ;  /* 0x00400000966c783b */ /* 0x000ea40000004200 */
[----:B------:R-:W-:Y:S01]  /*7540*/  MUFU.EX2 R161, R161 ;  /* 0x000000a100a17308 */ /* 0x000fe20000000800 */
[C---:B------:R-:W-:Y:S02]  /*7550*/  FMUL.FTZ R76, R132.reuse, R76 ;  /* 0x0000004c844c7220 */ /* 0x040fe40000410000 */
[C---:B------:R-:W-:Y:S02]  /*7560*/  FMUL.FTZ R77, R132.reuse, R77 ;  /* 0x0000004d844d7220 */ /* 0x040fe40000410000 */
[C---:B------:R-:W-:Y:S01]  /*7570*/  FMUL.FTZ R78, R3.reuse, R78 ;  /* 0x0000004e034e7220 */ /* 0x040fe20000410000 */
        /* <DEDUP_REMOVED lines=10> */
[C---:B-1----:R-:W-:Y:S04]  /*7620*/  HMMA.16816.F32 R60, R136.reuse, R104, R60 ;  /* 0x00000068883c723c */ /* 0x042fe8000000183c */
[C---:B------:R-:W-:Y:S02]  /*7630*/  FMUL.FTZ R84, R132.reuse, R84 ;  /* 0x0000005484547220 */ /* 0x040fe40000410000 */
[C---:B------:R-:W-:Y:S02]  /*7640*/  FMUL.FTZ R85, R132.reuse, R85 ;  /* 0x0000005584557220 */ /* 0x040fe40000410000 */
        /* <DEDUP_REMOVED lines=12> */
[C---:B------:R-:W-:Y:S02]  /*7710*/  FMUL.FTZ R91, R3.reuse, R91 ;  /* 0x0000005b035b7220 */ /* 0x040fe40000410000 */
[C---:B------:R-:W-:Y:S01]  /*7720*/  FMUL.FTZ R92, R132.reuse, R92 ;  /* 0x0000005c845c7220 */ /* 0x040fe20000410000 */
[C---:B---3--:R-:W-:Y:S03]  /*7730*/  HMMA.16816.F32 R76, R136.reuse, R100, R76 ;  /* 0x00000064884c723c */ /* 0x048fe6000000184c */
[C---:B------:R-:W-:Y:S02]  /*7740*/  FMUL.FTZ R93, R132.reuse, R93 ;  /* 0x0000005d845d7220 */ /* 0x040fe40000410000 */
[C---:B------:R-:W-:Y:S02]  /*7750*/  FMUL.FTZ R94, R3.reuse, R94 ;  /* 0x0000005e035e7220 */ /* 0x040fe40000410000 */
[----:B------:R-:W-:Y:S01]  /*7760*/  FMUL.FTZ R95, R3, R95 ;  /* 0x0000005f035f7220 */ /* 0x000fe20000410000 */
[C---:B------:R-:W-:Y:S04]  /*7770*/  HMMA.16816.F32 R80, R136.reuse, R102, R80 ;  /* 0x000000668850723c */ /* 0x040fe80000001850 */
[C---:B------:R-:W-:Y:S01]  /*7780*/  FMUL.FTZ R96, R132.reuse, R96 ;  /* 0x0000006084607220 */ /* 0x040fe20000410000 */
[----:B------:R-:W-:Y:S01]  /*7790*/  F2FP.PACK_AB R100, R163, R162 ;  /* 0x000000a2a364723e */ /* 0x000fe200000000ff */
[----:B------:R-:W-:Y:S01]  /*77a0*/  FMUL.FTZ R97, R132, R97 ;  /* 0x0000006184617220 */ /* 0x000fe20000410000 */
[----:B------:R-:W-:Y:S01]  /*77b0*/  F2FP.PACK_AB R102, R165, R164 ;  /* 0x000000a4a566723e */ /* 0x000fe200000000ff */
[C---:B-1----:R-:W-:Y:S04]  /*77c0*/  HMMA.16816.F32 R84, R136.reuse, R104, R84 ;  /* 0x000000688854723c */ /* 0x042fe80000001854 */
[----:B------:R-:W-:Y:S01]  /*77d0*/  FMUL.FTZ R98, R3, R98 ;  /* 0x0000006203627220 */ /* 0x000fe20000410000 */
[----:B----4-:R-:W-:Y:S01]  /*77e0*/  F2FP.PACK_AB R101, R167, R166 ;  /* 0x000000a6a765723e */ /* 0x010fe200000000ff */
[----:B------:R-:W-:Y:S01]  /*77f0*/  FMUL.FTZ R99, R3, R99 ;  /* 0x0000006303637220 */ /* 0x000fe20000410000 */
[----:B------:R-:W-:Y:S01]  /*7800*/  F2FP.PACK_AB R103, R169, R168 ;  /* 0x000000a8a967723e */ /* 0x000fe200000000ff */
[C---:B------:R-:W-:Y:S01]  /*7810*/  HMMA.16816.F32 R88, R136.reuse, R106, R88 ;  /* 0x0000006a8858723c */ /* 0x040fe20000001858 */
[----:B------:R-:W1:Y:S03]  /*7820*/  LDSM.16.MT88.4 R104, [R148+0x800] ;  /* 0x000800009468783b */ /* 0x000e660000004200 */
[--C-:B------:R-:W-:Y:S02]  /*7830*/  FFMA.FTZ R171, R171, c[0x0][0x2d0], -R140.reuse ;  /* 0x0000b400abab7a23 */ /* 0x100fe4000001088c */
[--C-:B------:R-:W-:Y:S02]  /*7840*/  FFMA.FTZ R170, R170, c[0x0][0x2d0], -R140.reuse ;  /* 0x0000b400aaaa7a23 */ /* 0x100fe4000001088c */
[C---:B--2---:R-:W-:Y:S02]  /*7850*/  HMMA.16816.F32 R92, R136.reuse, R108, R92 ;  /* 0x0000006c885c723c */ /* 0x044fe4000000185c */
[----:B------:R-:W2:Y:S02]  /*7860*/  MUFU.EX2 R171, R171 ;  /* 0x000000ab00ab7308 */ /* 0x000ea40000000800 */
[----:B------:R-:W-:Y:S02]  /*7870*/  FFMA.FTZ R140, R141, c[0x0][0x2d0], -R140 ;  /* 0x0000b4008d8c7a23 */ /* 0x000fe4000001088c */
[--C-:B------:R-:W-:Y:S02]  /*7880*/  FFMA.FTZ R160, R160, c[0x0][0x2d0], -R146.reuse ;  /* 0x0000b400a0a07a23 */ /* 0x100fe40000010892 */
[----:B------:R-:W-:Y:S01]  /*7890*/  HMMA.16816.F32 R96, R136, R110, R96 ;  /* 0x0000006e8860723c */ /* 0x000fe20000001860 */
[----:B------:R-:W3:Y:S03]  /*78a0*/  LDSM.16.MT88.4 R108, [R148+0x2800] ;  /* 0x00280000946c783b */ /* 0x000ee60000004200 */
[----:B------:R-:W-:Y:S01]  /*78b0*/  FFMA.FTZ R146, R145, c[0x0][0x2d0], -R146 ;  /* 0x0000b40091927a23 */ /* 0x000fe20000010892 */
[----:B------:R4:W-:Y:S01]  /*78c0*/  MUFU.EX2 R244, R140 ;  /* 0x0000008c00f47308 */ /* 0x0009e20000000800 */
[----:B------:R-:W-:Y:S02]  /*78d0*/  FFMA.FTZ R155, R3, R229, R155 ;  /* 0x000000e5039b7223 */ /* 0x000fe4000001009b */
[C---:B------:R-:W-:Y:S01]  /*78e0*/  HMMA.16816.F32 R4, R100.reuse, R112, R4 ;  /* 0x000000706404723c */ /* 0x040fe20000001804 */
[----:B------:R-:W-:Y:S04]  /*78f0*/  LDSM.16.MT88.4 R136, [R149+0x3000] ;  /* 0x003000009588783b */ /* 0x000fe80000004200 */
[----:B------:R-:W-:Y:S01]  /*7900*/  FFMA.FTZ R159, R132, R232, R159 ;  /* 0x000000e8849f7223 */ /* 0x000fe2000001009f */
[----:B------:R-:W-:Y:S01]  /*7910*/  MOV R132, R0 ;  /* 0x0000000000847202 */ /* 0x000fe20000000f00 */
[----:B------:R1:W-:Y:S01]  /*7920*/  MUFU.EX2 R240, R146 ;  /* 0x0000009200f07308 */ /* 0x0003e20000000800 */
[C---:B------:R-:W-:Y:S01]  /*7930*/  HMMA.16816.F32 R8, R100.reuse, R114, R8 ;  /* 0x000000726408723c */ /* 0x040fe20000001808 */
[----:B------:R-:W2:Y:S03]  /*7940*/  LDSM.16.MT88.4 R112, [R151+0x2800] ;  /* 0x002800009770783b */ /* 0x000ea60000004200 */
[----:B------:R-:W-:Y:S02]  /*7950*/  FADD.FTZ R159, R158, R159 ;  /* 0x0000009f9e9f7221 */ /* 0x000fe40000010000 */
[----:B------:R-:W-:Y:S02]  /*7960*/  FADD.FTZ R155, R154, R155 ;  /* 0x0000009b9a9b7221 */ /* 0x000fe40000010000 */
[C---:B------:R-:W-:Y:S01]  /*7970*/  HMMA.16816.F32 R12, R100.reuse, R116, R12 ;  /* 0x00000074640c723c */ /* 0x040fe2000000180c */
[----:B------:R-:W2:Y:S03]  /*7980*/  MUFU.EX2 R170, R170 ;  /* 0x000000aa00aa7308 */ /* 0x000ea60000000800 */
[----:B------:R-:W-:Y:S01]  /*7990*/  FADD.FTZ R159, R157, R159 ;  /* 0x0000009f9d9f7221 */ /* 0x000fe20000010000 */
[----:B----4-:R-:W-:Y:S01]  /*79a0*/  LDSM.16.MT88.4 R140, [R150+0x3800] ;  /* 0x00380000968c783b */ /* 0x010fe20000004200 */
[----:B------:R-:W-:Y:S02]  /*79b0*/  FADD.FTZ R155, R153, R155 ;  /* 0x0000009b999b7221 */ /* 0x000fe40000010000 */
[C---:B------:R-:W-:Y:S03]  /*79c0*/  HMMA.16816.F32 R16, R100.reuse, R118, R16 ;  /* 0x000000766410723c */ /* 0x040fe60000001810 */
[----:B------:R-:W4:Y:S01]  /*79d0*/  MUFU.EX2 R160, R160 ;  /* 0x000000a000a07308 */ /* 0x000f220000000800 */
[----:B------:R-:W-:Y:S01]  /*79e0*/  FADD.FTZ R159, R156, R159 ;  /* 0x0000009f9c9f7221 */ /* 0x000fe20000010000 */
[----:B------:R-:W-:Y:S01]  /*79f0*/  LDSM.16.MT88.4 R116, [R149+0x4800] ;  /* 0x004800009574783b */ /* 0x000fe20000004200 */
[----:B------:R-:W-:Y:S02]  /*7a00*/  FADD.FTZ R152, R152, R155 ;  /* 0x0000009b98987221 */ /* 0x000fe40000010000 */
[C---:B-1----:R-:W-:Y:S04]  /*7a10*/  HMMA.16816.F32 R20, R100.reuse, R104, R20 ;  /* 0x000000686414723c */ /* 0x042fe80000001814 */
[----:B------:R-:W-:Y:S01]  /*7a20*/  FADD.FTZ R162, R162, R159 ;  /* 0x0000009fa2a27221 */ /* 0x000fe20000010000 */
[----:B------:R-:W-:Y:S01]  /*7a30*/  LDSM.16.MT88.4 R144, [R149+0x3800] ;  /* 0x003800009590783b */ /* 0x000fe20000004200 */
[----:B------:R-:W-:Y:S02]  /*7a40*/  FADD.FTZ R152, R166, R152 ;  /* 0x00000098a6987221 */ /* 0x000fe40000010000 */
[C---:B------:R-:W-:Y:S04]  /*7a50*/  HMMA.16816.F32 R24, R100.reuse, R106, R24 ;  /* 0x0000006a6418723c */ /* 0x040fe80000001818 */
[----:B------:R-:W-:Y:S01]  /*7a60*/  FADD.FTZ R162, R163, R162 ;  /* 0x000000a2a3a27221 */ /* 0x000fe20000010000 */
[----:B------:R-:W1:Y:S01]  /*7a70*/  LDSM.16.MT88.4 R104, [R150+0x4800] ;  /* 0x004800009668783b */ /* 0x000e620000004200 */
[----:B------:R-:W-:Y:S02]  /*7a80*/  FADD.FTZ R167, R167, R152 ;  /* 0x00000098a7a77221 */ /* 0x000fe40000010000 */
        /* <DEDUP_REMOVED lines=8> */
[----:B------:R-:W-:Y:S04]  /*7b10*/  FADD.FTZ R169, R174, R169 ;  /* 0x000000a9aea97221 */ /* 0x000fe80000010000 */
[C---:B------:R-:W-:Y:S01]  /*7b20*/  HMMA.16816.F32 R40, R100.reuse, R126, R40 ;  /* 0x0000007e6428723c */ /* 0x040fe20000001828 */
[----:B------:R-:W-:Y:S03]  /*7b30*/  LDSM.16.MT88.4 R124, [R151+0x1000] ;  /* 0x00100000977c783b */ /* 0x000fe60000004200 */
[----:B-----5:R-:W-:Y:S04]  /*7b40*/  FADD.FTZ R169, R173, R169 ;  /* 0x000000a9ada97221 */ /* 0x020fe80000010000 */
[C---:B------:R-:W-:Y:S04]  /*7b50*/  HMMA.16816.F32 R44, R100.reuse, R128, R44 ;  /* 0x00000080642c723c */ /* 0x040fe8000000182c */
[----:B--2---:R-:W-:Y:S04]  /*7b60*/  FADD.FTZ R169, R171, R169 ;  /* 0x000000a9aba97221 */ /* 0x004fe80000010000 */
[C---:B------:R-:W-:Y:S01]  /*7b70*/  HMMA.16816.F32 R48, R100.reuse, R130, R48 ;  /* 0x000000826430723c */ /* 0x040fe20000001830 */
[----:B------:R-:W-:Y:S03]  /*7b80*/  LDSM.16.MT88.4 R128, [R150+0x3000] ;  /* 0x003000009680783b */ /* 0x000fe60000004200 */
[----:B------:R-:W-:Y:S04]  /*7b90*/  FADD.FTZ R169, R170, R169 ;  /* 0x000000a9aaa97221 */ /* 0x000fe80000010000 */
[C---:B---3--:R-:W-:Y:S04]  /*7ba0*/  HMMA.16816.F32 R52, R100.reuse, R108, R52 ;  /* 0x0000006c6434723c */ /* 0x048fe80000001834 */
[----:B------:R-:W-:Y:S04]  /*7bb0*/  FADD.FTZ R169, R241, R169 ;  /* 0x000000a9f1a97221 */ /* 0x000fe80000010000 */
[C---:B------:R-:W-:Y:S01]  /*7bc0*/  HMMA.16816.F32 R56, R100.reuse, R110, R56 ;  /* 0x0000006e6438723c */ /* 0x040fe20000001838 */
[----:B------:R-:W2:Y:S03]  /*7bd0*/  LDSM.16.MT88.4 R108, [R148+0x4800] ;  /* 0x00480000946c783b */ /* 0x000ea60000004200 */
[----:B------:R-:W-:Y:S04]  /*7be0*/  FADD.FTZ R169, R242, R169 ;  /* 0x000000a9f2a97221 */ /* 0x000fe80000010000 */
[C---:B------:R-:W-:Y:S04]  /*7bf0*/  HMMA.16816.F32 R60, R100.reuse, R112, R60 ;  /* 0x00000070643c723c */ /* 0x040fe8000000183c */
[----:B------:R-:W-:Y:S04]  /*7c00*/  FADD.FTZ R169, R243, R169 ;  /* 0x000000a9f3a97221 */ /* 0x000fe80000010000 */
[C---:B------:R-:W-:Y:S01]  /*7c10*/  HMMA.16816.F32 R64, R100.reuse, R114, R64 ;  /* 0x000000726440723c */ /* 0x040fe20000001840 */
[----:B------:R-:W3:Y:S03]  /*7c20*/  LDSM.16.MT88.4 R112, [R151+0x4800] ;  /* 0x004800009770783b */ /* 0x000ee60000004200 */
[----:B------:R-:W-:Y:S04]  /*7c30*/  FADD.FTZ R229, R244, R169 ;  /* 0x000000a9f4e57221 */ /* 0x000fe80000010000 */
[C---:B-1----:R-:W-:Y:S08]  /*7c40*/  HMMA.16816.F32 R68, R100.reuse, R104, R68 ;  /* 0x000000686444723c */ /* 0x042ff00000001844 */
[C---:B------:R-:W-:Y:S01]  /*7c50*/  HMMA.16816.F32 R72, R100.reuse, R106, R72 ;  /* 0x0000006a6448723c */ /* 0x040fe20000001848 */
[----:B------:R-:W1:Y:S07]  /*7c60*/  LDSM.16.MT88.4 R104, [R150+0x1000] ;  /* 0x001000009668783b */ /* 0x000e6e0000004200 */
[C---:B------:R-:W-:Y:S08]  /*7c70*/  HMMA.16816.F32 R76, R100.reuse, R116, R76 ;  /* 0x00000074644c723c */ /* 0x040ff0000000184c */
[C---:B------:R-:W-:Y:S01]  /*7c80*/  HMMA.16816.F32 R80, R100.reuse, R118, R80 ;  /* 0x000000766450723c */ /* 0x040fe20000001850 */
[----:B------:R-:W5:Y:S07]  /*7c90*/  LDSM.16.MT88.4 R116, [R148+0x1000] ;  /* 0x001000009474783b */ /* 0x000f6e0000004200 */
[C---:B--2---:R-:W-:Y:S08]  /*7ca0*/  HMMA.16816.F32 R84, R100.reuse, R108, R84 ;  /* 0x0000006c6454723c */ /* 0x044ff00000001854 */
[C---:B------:R-:W-:Y:S01]  /*7cb0*/  HMMA.16816.F32 R88, R100.reuse, R110, R88 ;  /* 0x0000006e6458723c */ /* 0x040fe20000001858 */
[----:B------:R-:W2:Y:S07]  /*7cc0*/  LDSM.16.MT88.4 R108, [R148+0x3000] ;  /* 0x00300000946c783b */ /* 0x000eae0000004200 */
        /* <DEDUP_REMOVED lines=8> */
[----:B------:R-:W-:Y:S03]  /*7d50*/  F2FP.PACK_AB R103, R170, R171 ;  /* 0x000000abaa67723e */ /* 0x000fe600000000ff */
[----:B------:R-:W-:Y:S04]  /*7d60*/  FADD.FTZ R172, R237, R172 ;  /* 0x000000acedac7221 */ /* 0x000fe80000010000 */
[C---:B-1----:R-:W-:Y:S03]  /*7d70*/  HMMA.16816.F32 R4, R100.reuse, R104, R4 ;  /* 0x000000686404723c */ /* 0x042fe60000001804 */
[----:B------:R-:W-:Y:S04]  /*7d80*/  FADD.FTZ R172, R175, R172 ;  /* 0x000000acafac7221 */ /* 0x000fe80000010000 */
[----:B------:R-:W-:Y:S01]  /*7d90*/  FADD.FTZ R172, R161, R172 ;  /* 0x000000aca1ac7221 */ /* 0x000fe20000010000 */
[C---:B------:R-:W-:Y:S01]  /*7da0*/  HMMA.16816.F32 R8, R100.reuse, R106, R8 ;  /* 0x0000006a6408723c */ /* 0x040fe20000001808 */
[----:B------:R-:W1:Y:S03]  /*7db0*/  LDSM.16.MT88.4 R104, [R151+0x3000] ;  /* 0x003000009768783b */ /* 0x000e660000004200 */
[----:B----4-:R-:W-:Y:S04]  /*7dc0*/  FADD.FTZ R172, R160, R172 ;  /* 0x000000aca0ac7221 */ /* 0x010fe80000010000 */
[C---:B------:R-:W-:Y:S04]  /*7dd0*/  HMMA.16816.F32 R12, R100.reuse, R120, R12 ;  /* 0x00000078640c723c */ /* 0x040fe8000000180c */
[----:B------:R-:W-:Y:S04]  /*7de0*/  FADD.FTZ R172, R239, R172 ;  /* 0x000000acefac7221 */ /* 0x000fe80000010000 */
[C---:B------:R-:W-:Y:S01]  /*7df0*/  HMMA.16816.F32 R16, R100.reuse, R122, R16 ;  /* 0x0000007a6410723c */ /* 0x040fe20000001810 */
[----:B------:R-:W-:Y:S03]  /*7e00*/  LDSM.16.MT88.4 R120, [R151+0x1800] ;  /* 0x001800009778783b */ /* 0x000fe60000004200 */
[----:B------:R-:W-:Y:S04]  /*7e10*/  FADD.FTZ R232, R240, R172 ;  /* 0x000000acf0e87221 */ /* 0x000fe80000010000 */
[C---:B-----5:R-:W-:Y:S08]  /*7e20*/  HMMA.16816.F32 R20, R100.reuse, R116, R20 ;  /* 0x000000746414723c */ /* 0x060ff00000001814 */
[C---:B------:R-:W-:Y:S01]  /*7e30*/  HMMA.16816.F32 R24, R100.reuse, R118, R24 ;  /* 0x000000766418723c */ /* 0x040fe20000001818 */
[----:B------:R-:W3:Y:S07]  /*7e40*/  LDSM.16.MT88.4 R116, [R149+0x5000] ;  /* 0x005000009574783b */ /* 0x000eee0000004200 */
[C---:B------:R-:W-:Y:S08]  /*7e50*/  HMMA.16816.F32 R28, R100.reuse, R124, R28 ;  /* 0x0000007c641c723c */ /* 0x040ff0000000181c */
[C---:B------:R-:W-:Y:S01]  /*7e60*/  HMMA.16816.F32 R32, R100.reuse, R126, R32 ;  /* 0x0000007e6420723c */ /* 0x040fe20000001820 */
[----:B------:R-:W-:Y:S07]  /*7e70*/  LDSM.16.MT88.4 R124, [R150+0x1800] ;  /* 0x00180000967c783b */ /* 0x000fee0000004200 */
[C---:B------:R-:W-:Y:S08]  /*7e80*/  HMMA.16816.F32 R36, R100.reuse, R128, R36 ;  /* 0x000000806424723c */ /* 0x040ff00000001824 */
[C---:B------:R-:W-:Y:S08]  /*7e90*/  HMMA.16816.F32 R40, R100.reuse, R130, R40 ;  /* 0x000000826428723c */ /* 0x040ff00000001828 */
[C---:B------:R-:W-:Y:S07]  /*7ea0*/  HMMA.16816.F32 R44, R100.reuse, R136, R44 ;  /* 0x00000088642c723c */ /* 0x040fee000000182c */
[----:B------:R-:W-:Y:S01]  /*7eb0*/  F2FP.PACK_AB R136, R160, R161 ;  /* 0x000000a1a088723e */ /* 0x000fe200000000ff */
[C---:B------:R-:W-:Y:S04]  /*7ec0*/  HMMA.16816.F32 R48, R100.reuse, R138, R48 ;  /* 0x0000008a6430723c */ /* 0x040fe80000001830 */
[----:B------:R-:W-:Y:S03]  /*7ed0*/  F2FP.PACK_AB R137, R242, R241 ;  /* 0x000000f1f289723e */ /* 0x000fe600000000ff */
[----:B------:R-:W-:Y:S01]  /*7ee0*/  F2FP.PACK_AB R138, R240, R239 ;  /* 0x000000eff08a723e */ /* 0x000fe200000000ff */
[C---:B--2---:R-:W-:Y:S04]  /*7ef0*/  HMMA.16816.F32 R52, R100.reuse, R108, R52 ;  /* 0x0000006c6434723c */ /* 0x044fe80000001834 */
[----:B------:R-:W-:Y:S04]  /*7f00*/  F2FP.PACK_AB R139, R244, R243 ;  /* 0x000000f3f48b723e */ /* 0x000fe800000000ff */
[C---:B------:R-:W-:Y:S01]  /*7f10*/  HMMA.16816.F32 R56, R100.reuse, R110, R56 ;  /* 0x0000006e6438723c */ /* 0x040fe20000001838 */
[----:B------:R-:W2:Y:S07]  /*7f20*/  LDSM.16.MT88.4 R108, [R148+0x5000] ;  /* 0x00500000946c783b */ /* 0x000eae0000004200 */
[C---:B-1----:R-:W-:Y:S08]  /*7f30*/  HMMA.16816.F32 R60, R100.reuse, R104, R60 ;  /* 0x00000068643c723c */ /* 0x042ff0000000183c */
        /* <DEDUP_REMOVED lines=18> */
[C---:B------:R-:W-:Y:S01]  /*8060*/  HMMA.16816.F32 R104, R136.reuse, R114, R16 ;  /* 0x000000728868723c */ /* 0x040fe20000001810 */
[----:B------:R-:W5:Y:S07]  /*8070*/  LDSM.16.MT88.4 R16, [R149+0x5800] ;  /* 0x005800009510783b */ /* 0x000f6e0000004200 */
[C---:B---3--:R-:W-:Y:S07]  /*8080*/  HMMA.16816.F32 R108, R136.reuse, R116, R20 ;  /* 0x00000074886c723c */ /* 0x048fee0000001814 */
[----:B------:R-:W-:Y:S01]  /*8090*/  IADD3 R20, R236, -0x2, RZ ;  /* 0xfffffffeec147810 */ /* 0x000fe20007ffe0ff */
[C---:B------:R-:W-:Y:S03]  /*80a0*/  HMMA.16816.F32 R112, R136.reuse, R118, R24 ;  /* 0x000000768870723c */ /* 0x040fe60000001818 */
[----:B------:R-:W-:Y:S05]  /*80b0*/  ISETP.GE.AND P6, PT, R20, R223, PT ;  /* 0x000000df1400720c */ /* 0x000fea0003fc6270 */
[C---:B------:R-:W-:Y:S08]  /*80c0*/  HMMA.16816.F32 R116, R136.reuse, R120, R28 ;  /* 0x000000788874723c */ /* 0x040ff0000000181c */
[C---:B------:R-:W-:Y:S03]  /*80d0*/  HMMA.16816.F32 R120, R136.reuse, R122, R32 ;  /* 0x0000007a8878723c */ /* 0x040fe60000001820 */
[----:B------:R-:W-:Y:S02]  /*80e0*/  @P6 ISETP.GE.AND P3, PT, R212, c[0x0][0x1d4], PT ;  /* 0x00007500d4006a0c */ /* 0x000fe40003f66270 */
[----:B------:R-:W-:Y:S03]  /*80f0*/  @P6 ISETP.GE.AND P1, PT, R198, c[0x0][0x1d4], PT ;  /* 0x00007500c6006a0c */ /* 0x000fe60003f26270 */
        /* <DEDUP_REMOVED lines=16> */
[----:B------:R-:W-:Y:S01]  /*8200*/  @P6 IMAD.IADD R3, R21, 0x1, R8 ;  /* 0x0000000115036824 */ /* 0x000fe200078e0208 */
[C---:B------:R-:W-:Y:S01]  /*8210*/  @P6 SHF.L.U32 R12, R20.reuse, 0x6, RZ ;  /* 0x00000006140c6819 */ /* 0x040fe200000006ff */
[----:B------:R-:W2:Y:S01]  /*8220*/  LDSM.16.MT88.4 R8, [R151+0x5800] ;  /* 0x005800009708783b */ /* 0x000ea20000004200 */
[----:B------:R-:W-:Y:S01]  /*8230*/  @P6 MOV R15, c[0x0][0x1e4] ;  /* 0x00007900000f6a02 */ /* 0x000fe20000000f00 */
[C---:B-----5:R-:W-:Y:S04]  /*8240*/  HMMA.16816.F32 R76, R136.reuse, R16, R76 ;  /* 0x00000010884c723c */ /* 0x060fe8000000184c */
[----:B------:R-:W-:Y:S02]  /*8250*/  @P6 SHF.L.U64.HI R3, R20, 0x6, R3 ;  /* 0x0000000614036819 */ /* 0x000fe40000010203 */
[C---:B------:R-:W-:Y:S02]  /*8260*/  @P6 LEA R14, P0, R13.reuse, R12, 0x5 ;  /* 0x0000000c0d0e6211 */ /* 0x040fe400078028ff */
[-C--:B------:R-:W-:Y:S01]  /*8270*/  @P6 IADD3 R12, P4, R12, R230.reuse, RZ ;  /* 0x000000e60c0c6210 */ /* 0x080fe20007f9e0ff */
[C---:B------:R-:W-:Y:S03]  /*8280*/  HMMA.16816.F32 R80, R136.reuse, R18, R80 ;  /* 0x000000128850723c */ /* 0x040fe60000001850 */
[----:B------:R-:W-:Y:S01]  /*8290*/  @P6 LEA.HI.X R15, R13, R3, R15, 0x5, P0 ;  /* 0x000000030d0f6211 */ /* 0x000fe200000f2c0f */
[----:B------:R-:W-:Y:S01]  /*82a0*/  @P6 IMAD.X R3, R3, 0x1, R222, P4 ;  /* 0x0000000103036824 */ /* 0x000fe200020e06de */
[C---:B------:R-:W-:Y:S02]  /*82b0*/  ISETP.GE.AND P0, PT, R228.reuse, 0x1, PT ;  /* 0x00000001e400780c */ /* 0x040fe40003f06270 */
[----:B------:R-:W-:Y:S01]  /*82c0*/  IADD3 R228, R228, 0x1, RZ ;  /* 0x00000001e4e47810 */ /* 0x000fe20007ffe0ff */
[C---:B-1----:R-:W-:Y:S04]  /*82d0*/  HMMA.16816.F32 R84, R136.reuse, R4, R84 ;  /* 0x000000048854723c */ /* 0x042fe80000001854 */
[----:B------:R-:W-:Y:S02]  /*82e0*/  SEL R228, R228, RZ, !P0 ;  /* 0x000000ffe4e47207 */ /* 0x000fe40004000000 */
[----:B------:R-:W-:Y:S02]  /*82f0*/  @P6 LEA R16, P5, R12, c[0x0][0x1c8], 0x1 ;  /* 0x000072000c106a11 */ /* 0x000fe400078a08ff */
[----:B------:R-:W-:Y:S01]  /*8300*/  @P6 IADD3 R14, P0, R14, R230, RZ ;  /* 0x000000e60e0e6210 */ /* 0x000fe20007f1e0ff */
[C---:B------:R-:W-:Y:S03]  /*8310*/  HMMA.16816.F32 R88, R136.reuse, R6, R88 ;  /* 0x000000068858723c */ /* 0x040fe60000001858 */
[----:B------:R-:W-:Y:S01]  /*8320*/  @P6 LEA.HI.X R17, R12, c[0x0][0x1cc], R3, 0x1, P5 ;  /* 0x000073000c116a11 */ /* 0x000fe200028f0c03 */
[----:B------:R-:W-:Y:S01]  /*8330*/  @P6 IMAD R3, R228, 0x6000, R200 ;  /* 0x00006000e4036824 */ /* 0x000fe200078e02c8 */
[C---:B------:R-:W-:Y:S02]  /*8340*/  @P6 LEA R4, P4, R14.reuse, c[0x0][0x1c8], 0x1 ;  /* 0x000072000e046a11 */ /* 0x040fe400078808ff */
[----:B------:R-:W-:Y:S02]  /*8350*/  @P6 IADD3.X R15, R15, R222, RZ, P0, !PT ;  /* 0x000000de0f0f6210 */ /* 0x000fe400007fe4ff */
[----:B------:R-:W-:Y:S01]  /*8360*/  @!PT LDS RZ, [RZ] ;  /* 0x00000000fffff984 */ /* 0x000fe20000000800 */
[----:B------:R-:W-:Y:S01]  /*8370*/  @!PT LDS RZ, [RZ] ;  /* 0x00000000fffff984 */ /* 0x000fe20000000800 */
[----:B------:R-:W-:Y:S01]  /*8380*/  @!PT LDS RZ, [RZ] ;  /* 0x00000000fffff984 */ /* 0x000fe20000000800 */
[----:B------:R1:W-:Y:S01]  /*8390*/  @P6 LDGSTS.E.BYPASS.LTC128B.128 [R3], [R16.64], !P3 ;  /* 0x0000000010036fae */ /* 0x0003e2000d901d48 */
[----:B------:R-:W-:Y:S02]  /*83a0*/  @P6 ISETP.GE.AND P0, PT, R197, c[0x0][0x1d4], PT ;  /* 0x00007500c5006a0c */ /* 0x000fe40003f06270 */
[----:B------:R-:W-:Y:S01]  /*83b0*/  @P6 LEA.HI.X R5, R14, c[0x0][0x1cc], R15, 0x1, P4 ;  /* 0x000073000e056a11 */ /* 0x000fe200020f0c0f */
[C---:B--2---:R-:W-:Y:S04]  /*83c0*/  HMMA.16816.F32 R92, R136.reuse, R8, R92 ;  /* 0x00000008885c723c */ /* 0x044fe8000000185c */
[----:B------:R1:W-:Y:S04]  /*83d0*/  @P6 LDGSTS.E.BYPASS.LTC128B.128 [R3+0x2000], [R16.64+0x80], !P1 ;  /* 0x0200008010036fae */ /* 0x0003e8000c901d48 */
[----:B------:R-:W-:Y:S04]  /*83e0*/  HMMA.16816.F32 R96, R136, R10, R96 ;  /* 0x0000000a8860723c */ /* 0x000fe80000001860 */
[----:B------:R1:W-:Y:S08]  /*83f0*/  @P6 LDGSTS.E.BYPASS.LTC128B.128 [R3+0x4000], [R16.64+0x100], !P0 ;  /* 0x0400010010036fae */ /* 0x0003f0000c101d48 */
[----:B------:R1:W-:Y:S08]  /*8400*/  @P6 LDGSTS.E.BYPASS.LTC128B.128 [R3+0x1000], [R4.64], !P3 ;  /* 0x0100000004036fae */ /* 0x0003f0000d901d48 */
[----:B------:R1:W-:Y:S01]  /*8410*/  @P6 LDGSTS.E.BYPASS.LTC128B.128 [R3+0x3000], [R4.64+0x80], !P1 ;  /* 0x0300008004036fae */ /* 0x0003e2000c901d48 */
[C---:B------:R-:W-:Y:S02]  /*8420*/  ISETP.GE.AND P1, PT, R133.reuse, 0x1, PT ;  /* 0x000000018500780c */ /* 0x040fe40003f26270 */
[----:B------:R-:W-:Y:S04]  /*8430*/  IADD3 R133, R133, 0x1, RZ ;  /* 0x0000000185857810 */ /* 0x000fe80007ffe0ff */
[----:B------:R-:W-:Y:S01]  /*8440*/  SEL R133, R133, RZ, !P1 ;  /* 0x000000ff85857207 */ /* 0x000fe20004800000 */
[----:B------:R1:W-:Y:S01]  /*8450*/  @P6 LDGSTS.E.BYPASS.LTC128B.128 [R3+0x5000], [R4.64+0x100], !P0 ;  /* 0x0500010004036fae */ /* 0x0003e2000c101d48 */
[----:B------:R-:W-:Y:S02]  /*8460*/  ISETP.GT.AND P0, PT, R236, R233, PT ;  /* 0x000000e9ec00720c */ /* 0x000fe40003f04270 */
[----:B------:R-:W-:Y:S05]  /*8470*/  MOV R236, R235 ;  /* 0x000000eb00ec7202 */ /* 0x000fea0000000f00 */
[----:B------:R-:W0:Y:S01]  /*8480*/  LDGDEPBAR ;  /* 0x00000000000079af */ /* 0x000e220000000000 */
[----:B-1----:R-:W-:Y:S05]  /*8490*/  MOV R3, R2 ;  /* 0x0000000200037202 */ /* 0x002fea0000000f00 */
[----:B------:R-:W-:-:S05]  /*84a0*/  @P0 BRA `(.L_x_2136) ;  /* 0xffffd23000000947 */ /* 0x000fca000383ffff */
.L_x_2135:
[----:B------:R-:W-:-:S13]  /*84b0*/  ISETP.GE.AND P0, PT, R235, R223, PT ;  /* 0x000000dfeb00720c */ /* 0x000fda0003f06270 */
[----:B------:R-:W-:Y:S05]  /*84c0*/  @!P0 BRA `(.L_x_2137) ;  /* 0x000028e000008947 */ /* 0x000fea0003800000 */
[----:B------:R-:W-:Y:S02]  /*84d0*/  MOV R3, R0 ;  /* 0x0000000000037202 */ /* 0x000fe40000000f00 */
[----:B------:R-:W-:Y:S02]  /*84e0*/  MOV R132, R2 ;  /* 0x0000000200847202 */ /* 0x000fe40000000f00 */
.L_x_2138:
        /* <DEDUP_REMOVED lines=10> */
[C---:B------:R-:W-:Y:S01]  /*8590*/  @!P6 IMAD.WIDE.U32 R28, R233.reuse, c[0x0][0x208], RZ ;  /* 0x00008200e91cea25 */ /* 0x040fe200078e00ff */
[----:B------:R-:W-:Y:S02]  /*85a0*/  @!P6 MOV R2, c[0x0][0x208] ;  /* 0x000082000002ea02 */ /* 0x000fe40000000f00 */
[----:B------:R-:W-:Y:S01]  /*85b0*/  @!P6 ISETP.GE.AND P2, PT, R212, c[0x0][0x1d4], PT ;  /* 0x00007500d400ea0c */ /* 0x000fe20003f46270 */
[----:B------:R-:W-:Y:S01]  /*85c0*/  @!P6 IMAD R0, R0, c[0x0][0x208], RZ ;  /* 0x000082000000ea24 */ /* 0x000fe200078e02ff */
[----:B------:R-:W-:Y:S02]  /*85d0*/  @!P6 SHF.L.U32 R153, R28, 0x6, RZ ;  /* 0x000000061c99e819 */ /* 0x000fe400000006ff */
[----:B------:R-:W-:Y:S01]  /*85e0*/  @!P6 ISETP.GE.AND P1, PT, R198, c[0x0][0x1d4], PT ;  /* 0x00007500c600ea0c */ /* 0x000fe20003f26270 */
[----:B------:R-:W-:Y:S01]  /*85f0*/  LDSM.16.M88.4 R32, [R183] ;  /* 0x00000000b720783b */ /* 0x000fe20000000200 */
[----:B------:R-:W-:Y:S01]  /*8600*/  @!P6 IMAD R0, R233, c[0x0][0x20c], R0 ;  /* 0x00008300e900ea24 */ /* 0x000fe200078e0200 */
[----:B------:R-:W-:Y:S02]  /*8610*/  @!P6 LEA R152, P0, R2, R153, 0x5 ;  /* 0x000000990298e211 */ /* 0x000fe400078028ff */
[----:B------:R-:W-:Y:S02]  /*8620*/  @!P6 IADD3 R153, P3, R153, R226, RZ ;  /* 0x000000e29999e210 */ /* 0x000fe40007f7e0ff */
[----:B------:R-:W-:Y:S02]  /*8630*/  @!P6 IADD3 R0, R29, R0, RZ ;  /* 0x000000001d00e210 */ /* 0x000fe40007ffe0ff */
[----:B-1----:R-:W1:Y:S01]  /*8640*/  LDSM.16.M88.4 R8, [R173] ;  /* 0x00000000ad08783b */ /* 0x002e620000000200 */
[----:B------:R-:W-:Y:S02]  /*8650*/  @!P6 LEA R158, P5, R153, c[0x0][0x1f8], 0x1 ;  /* 0x00007e00999eea11 */ /* 0x000fe400078a08ff */
[----:B------:R-:W-:Y:S02]  /*8660*/  @!P6 IADD3 R152, P4, R152, R226, RZ ;  /* 0x000000e29898e210 */ /* 0x000fe40007f9e0ff */
[----:B------:R-:W-:Y:S03]  /*8670*/  @!P6 SHF.L.U64.HI R0, R28, 0x6, R0 ;  /* 0x000000061c00e819 */ /* 0x000fe60000010200 */
[----:B------:R-:W2:Y:S08]  /*8680*/  LDSM.16.M88.4 R16, [R173+0x800] ;  /* 0x00080000ad10783b */ /* 0x000eb00000000200 */
        /* <DEDUP_REMOVED lines=12> */
[----:B------:R-:W-:Y:S01]  /*8750*/  @!P6 MOV R136, c[0x0][0x20c] ;  /* 0x000083000088ea02 */ /* 0x000fe20000000f00 */
[----:B------:R-:W-:Y:S04]  /*8760*/  HMMA.16816.F32 R32, R32, R138, RZ ;  /* 0x0000008a2020723c */ /* 0x000fe800000018ff */
[----:B------:R-:W-:Y:S02]  /*8770*/  @!P6 LEA.HI.X R2, R2, R0, R136, 0x5, P0 ;  /* 0x000000000202e211 */ /* 0x000fe400000f2c88 */
[-C--:B------:R-:W-:Y:S01]  /*8780*/  @!P6 IADD3.X R0, R0, R190.reuse, RZ, P3, !PT ;  /* 0x000000be0000e210 */ /* 0x080fe20001ffe4ff */
[----:B------:R-:W2:Y:S01]  /*8790*/  LDSM.16.M88.4 R136, [R172+0x1000] ;  /* 0x00100000ac88783b */ /* 0x000ea20000000200 */
[C---:B-1----:R-:W-:Y:S05]  /*87a0*/  HMMA.16816.F32 R4, R140.reuse, R144, R4 ;  /* 0x000000908c04723c */ /* 0x042fea0000001804 */
[----:B------:R-:W-:Y:S01]  /*87b0*/  @!P6 IADD3.X R154, R2, R190, RZ, P4, !PT ;  /* 0x000000be029ae210 */ /* 0x000fe200027fe4ff */
[----:B------:R-:W-:Y:S01]  /*87c0*/  @!P6 IMAD R2, R228, 0x6000, R201 ;  /* 0x00006000e402e824 */ /* 0x000fe200078e02c9 */
[C---:B------:R-:W-:Y:S01]  /*87d0*/  @!P6 LEA R156, P3, R152.reuse, c[0x0][0x1f8], 0x1 ;  /* 0x00007e00989cea11 */ /* 0x040fe200078608ff */
[C---:B------:R-:W-:Y:S03]  /*87e0*/  HMMA.16816.F32 R8, R140.reuse, R146, R8 ;  /* 0x000000928c08723c */ /* 0x040fe60000001808 */
[----:B------:R-:W-:Y:S02]  /*87f0*/  @!P6 ISETP.GE.AND P0, PT, R197, c[0x0][0x1d4], PT ;  /* 0x00007500c500ea0c */ /* 0x000fe40003f06270 */
[----:B------:R-:W-:Y:S02]  /*8800*/  @!P6 LEA.HI.X R159, R153, c[0x0][0x1fc], R0, 0x1, P5 ;  /* 0x00007f00999fea11 */ /* 0x000fe400028f0c00 */
[----:B------:R-:W-:Y:S01]  /*8810*/  @!P6 LEA.HI.X R157, R152, c[0x0][0x1fc], R154, 0x1, P3 ;  /* 0x00007f00989dea11 */ /* 0x000fe200018f0c9a */
[C---:B-----5:R-:W-:Y:S01]  /*8820*/  HMMA.16816.F32 R12, R140.reuse, R148, R12 ;  /* 0x000000948c0c723c */ /* 0x060fe2000000180c */
[----:B------:R-:W1:Y:S03]  /*8830*/  LDSM.16.M88.4 R152, [R172+0x1800] ;  /* 0x00180000ac98783b */ /* 0x000e660000000200 */
[----:B------:R-:W-:Y:S04]  /*8840*/  IADD3 R0, R134, R173, RZ ;  /* 0x000000ad86007210 */ /* 0x000fe80007ffe0ff */
[C---:B------:R-:W-:Y:S01]  /*8850*/  HMMA.16816.F32 R16, R140.reuse, R150, R16 ;  /* 0x000000968c10723c */ /* 0x040fe20000001810 */
[----:B------:R-:W-:Y:S01]  /*8860*/  @!PT LDS RZ, [RZ] ;  /* 0x00000000fffff984 */ /* 0x000fe20000000800 */
[----:B------:R-:W-:Y:S01]  /*8870*/  @!PT LDS RZ, [RZ] ;  /* 0x00000000fffff984 */ /* 0x000fe20000000800 */
[----:B------:R-:W-:Y:S01]  /*8880*/  @!PT LDS RZ, [RZ] ;  /* 0x00000000fffff984 */ /* 0x000fe20000000800 */
[----:B------:R3:W-:Y:S08]  /*8890*/  @!P6 LDGSTS.E.BYPASS.LTC128B.128 [R2], [R158.64], !P2 ;  /* 0x000000009e02efae */ /* 0x0007f0000d101d48 */
[----:B------:R3:W-:Y:S01]  /*88a0*/  @!P6 LDGSTS.E.BYPASS.LTC128B.128 [R2+0x2000], [R158.64+0x80], !P1 ;  /* 0x020000809e02efae */ /* 0x0007e2000c901d48 */
[C---:B--2---:R-:W-:Y:S07]  /*88b0*/  HMMA.16816.F32 R20, R140.reuse, R136, R20 ;  /* 0x000000888c14723c */ /* 0x044fee0000001814 */
[----:B------:R3:W-:Y:S01]  /*88c0*/  @!P6 LDGSTS.E.BYPASS.LTC128B.128 [R2+0x4000], [R158.64+0x100], !P0 ;  /* 0x040001009e02efae */ /* 0x0007e2000c101d48 */
[C---:B------:R-:W-:Y:S07]  /*88d0*/  HMMA.16816.F32 R24, R140.reuse, R138, R24 ;  /* 0x0000008a8c18723c */ /* 0x040fee0000001818 */
[----:B------:R3:W-:Y:S01]  /*88e0*/  @!P6 LDGSTS.E.BYPASS.LTC128B.128 [R2+0x1000], [R156.64], !P2 ;  /* 0x010000009c02efae */ /* 0x0007e2000d101d48 */
[C---:B-1----:R-:W-:Y:S07]  /*88f0*/  HMMA.16816.F32 R28, R140.reuse, R152, R28 ;  /* 0x000000988c1c723c */ /* 0x042fee000000181c */
[----:B------:R3:W-:Y:S01]  /*8900*/  @!P6 LDGSTS.E.BYPASS.LTC128B.128 [R2+0x3000], [R156.64+0x80], !P1 ;  /* 0x030000809c02efae */ /* 0x0007e2000c901d48 */
[----:B------:R-:W-:Y:S07]  /*8910*/  HMMA.16816.F32 R32, R140, R154, R32 ;  /* 0x0000009a8c20723c */ /* 0x000fee0000001820 */
[----:B------:R3:W-:Y:S01]  /*8920*/  @!P6 LDGSTS.E.BYPASS.LTC128B.128 [R2+0x5000], [R156.64+0x100], !P0 ;  /* 0x050001009c02efae */ /* 0x0007e2000c101d48 */
[C---:B------:R-:W-:Y:S04]  /*8930*/  ISETP.GE.AND P6, PT, R228.reuse, 0x1, PT ;  /* 0x00000001e400780c */ /* 0x040fe80003fc6270 */
[----:B------:R-:W-:Y:S03]  /*8940*/  IADD3 R228, R228, 0x1, RZ ;  /* 0x00000001e4e47810 */ /* 0x000fe60007ffe0ff */
[----:B------:R-:W-:Y:S01]  /*8950*/  LDSM.16.M88.4 R144, [R179] ;  /* 0x00000000b390783b */ /* 0x000fe20000000200 */
[----:B------:R-:W-:Y:S07]  /*8960*/  SEL R228, R228, RZ, !P6 ;  /* 0x000000ffe4e47207 */ /* 0x000fee0007000000 */
[----:B------:R-:W-:Y:S08]  /*8970*/  LDSM.16.M88.4 R160, [R0+0x800] ;  /* 0x0008000000a0783b */ /* 0x000ff00000000200 */
[----:B------:R-:W-:Y:S01]  /*8980*/  LDSM.16.M88.4 R148, [R0+0x1000] ;  /* 0x001000000094783b */ /* 0x000fe20000000200 */
[----:B---3--:R-:W-:Y:S07]  /*8990*/  IADD3 R2, R134, R172, RZ ;  /* 0x000000ac86027210 */ /* 0x008fee0007ffe0ff */
[----:B------:R-:W1:Y:S08]  /*89a0*/  LDSM.16.M88.4 R156, [R0] ;  /* 0x00000000009c783b */ /* 0x000e700000000200 */
[----:B------:R-:W0:Y:S08]  /*89b0*/  LDGDEPBAR ;  /* 0x00000000000079af */ /* 0x000e300000000000 */
[----:B------:R-:W2:Y:S08]  /*89c0*/  LDSM.16.M88.4 R164, [R0+0x1800] ;  /* 0x0018000000a4783b */ /* 0x000eb00000000200 */
[----:B------:R-:W-:Y:S08]  /*89d0*/  LDSM.16.M88.4 R136, [R178] ;  /* 0x00000000b288783b */ /* 0x000ff00000000200 */
[----:B------:R-:W3:Y:S01]  /*89e0*/  LDSM.16.M88.4 R168, [R2] ;  /* 0x0000000002a8783b */ /* 0x000ee20000000200 */
[C---:B-1----:R-:W-:Y:S07]  /*89f0*/  HMMA.16816.F32 R4, R144.reuse, R156, R4 ;  /* 0x0000009c9004723c */ /* 0x042fee0000001804 */
[----:B------:R-:W1:Y:S01]  /*8a00*/  LDSM.16.M88.4 R140, [R2+0x800] ;  /* 0x00080000028c783b */ /* 0x000e620000000200 */
[C---:B------:R-:W-:Y:S07]  /*8a10*/  HMMA.16816.F32 R8, R144.reuse, R158, R8 ;  /* 0x0000009e9008723c */ /* 0x040fee0000001808 */
[----:B------:R-:W4:Y:S01]  /*8a20*/  LDSM.16.M88.4 R152, [R2+0x1000] ;  /* 0x001000000298783b */ /* 0x000f220000000200 */
[C---:B------:R-:W-:Y:S07]  /*8a30*/  HMMA.16816.F32 R12, R144.reuse, R160, R12 ;  /* 0x000000a0900c723c */ /* 0x040fee000000180c */
[----:B------:R-:W5:Y:S01]  /*8a40*/  LDSM.16.M88.4 R156, [R2+0x1800] ;  /* 0x00180000029c783b */ /* 0x000f620000000200 */
[C---:B------:R-:W-:Y:S07]  /*8a50*/  HMMA.16816.F32 R16, R144.reuse, R162, R16 ;  /* 0x000000a29010723c */ /* 0x040fee0000001810 */
[----:B------:R-:W-:Y:S01]  /*8a60*/  LDSM.16.M88.4 R160, [R173+0x2800] ;  /* 0x00280000ada0783b */ /* 0x000fe20000000200 */
[C---:B------:R-:W-:Y:S08]  /*8a70*/  HMMA.16816.F32 R20, R144.reuse, R148, R20 ;  /* 0x000000949014723c */ /* 0x040ff00000001814 */
[C---:B------:R-:W-:Y:S01]  /*8a80*/  HMMA.16816.F32 R24, R144.reuse, R150, R24 ;  /* 0x000000969018723c */ /* 0x040fe20000001818 */
[----:B------:R-:W-:Y:S07]  /*8a90*/  LDSM.16.M88.4 R148, [R173+0x2000] ;  /* 0x00200000ad94783b */ /* 0x000fee0000000200 */
[C---:B--2---:R-:W-:Y:S08]  /*8aa0*/  HMMA.16816.F32 R28, R144.reuse, R164, R28 ;  /* 0x000000a4901c723c */ /* 0x044ff0000000181c */
[----:B------:R-:W-:Y:S01]  /*8ab0*/  HMMA.16816.F32 R32, R144, R166, R32 ;  /* 0x000000a69020723c */ /* 0x000fe20000001820 */
[----:B------:R-:W2:Y:S07]  /*8ac0*/  LDSM.16.M88.4 R144, [R183+0x4000] ;  /* 0x00400000b790783b */ /* 0x000eae0000000200 */
[C---:B---3--:R-:W-:Y:S01]  /*8ad0*/  HMMA.16816.F32 R4, R136.reuse, R168, R4 ;  /* 0x000000a88804723c */ /* 0x048fe20000001804 */
[----:B------:R-:W-:Y:S07]  /*8ae0*/  LDSM.16.M88.4 R164, [R180+0x4000] ;  /* 0x00400000b4a4783b */ /* 0x000fee0000000200 */
[C---:B------:R-:W-:Y:S01]  /*8af0*/  HMMA.16816.F32 R8, R136.reuse, R170, R8 ;  /* 0x000000aa8808723c */ /* 0x040fe20000001808 */
[----:B------:R-:W-:Y:S07]  /*8b00*/  LDSM.16.M88.4 R168, [R172+0x2000] ;  /* 0x00200000aca8783b */ /* 0x000fee0000000200 */
[C---:B-1----:R-:W-:Y:S08]  /*8b10*/  HMMA.16816.F32 R12, R136.reuse, R140, R12 ;  /* 0x0000008c880c723c */ /* 0x042ff0000000180c */
[C---:B------:R-:W-:Y:S01]  /*8b20*/  HMMA.16816.F32 R16, R136.reuse, R142, R16 ;  /* 0x0000008e8810723c */ /* 0x040fe20000001810 */
[----:B------:R-:W1:Y:S07]  /*8b30*/  LDSM.16.M88.4 R140, [R173+0x3000] ;  /* 0x00300000ad8c783b */ /* 0x000e6e0000000200 */
[C---:B----4-:R-:W-:Y:S08]  /*8b40*/  HMMA.16816.F32 R20, R136.reuse, R152, R20 ;  /* 0x000000988814723c */ /* 0x050ff00000001814 */
[C---:B------:R-:W-:Y:S01]  /*8b50*/  HMMA.16816.F32 R24, R136.reuse, R154, R24 ;  /* 0x0000009a8818723c */ /* 0x040fe20000001818 */
[----:B------:R-:W3:Y:S07]  /*8b60*/  LDSM.16.M88.4 R152, [R173+0x3800] ;  /* 0x00380000ad98783b */ /* 0x000eee0000000200 */
[C---:B-----5:R-:W-:Y:S08]  /*8b70*/  HMMA.16816.F32 R28, R136.reuse, R156, R28 ;  /* 0x0000009c881c723c */ /* 0x060ff0000000181c */
[----:B------:R-:W-:Y:S01]  /*8b80*/  HMMA.16816.F32 R32, R136, R158, R32 ;  /* 0x0000009e8820723c */ /* 0x000fe20000001820 */
[----:B------:R-:W4:Y:S07]  /*8b90*/  LDSM.16.M88.4 R136, [R172+0x2800] ;  /* 0x00280000ac88783b */ /* 0x000f2e0000000200 */
[C---:B--2---:R-:W-:Y:S01]  /*8ba0*/  HMMA.16816.F32 R4, R144.reuse, R148, R4 ;  /* 0x000000949004723c */ /* 0x044fe20000001804 */
[----:B------:R-:W-:Y:S07]  /*8bb0*/  LDSM.16.M88.4 R156, [R172+0x3800] ;  /* 0x00380000ac9c783b */ /* 0x000fee0000000200 */
        /* <DEDUP_REMOVED lines=18> */
[C---:B--2---:R-:W-:Y:S08]  /*8ce0*/  HMMA.16816.F32 R20, R164.reuse, R148, R20 ;  /* 0x00000094a414723c */ /* 0x044ff00000001814 */
[C---:B------:R-:W-:Y:S01]  /*8cf0*/  HMMA.16816.F32 R24, R164.reuse, R150, R24 ;  /* 0x00000096a418723c */ /* 0x040fe20000001818 */
[----:B------:R-:W2:Y:S07]  /*8d00*/  LDSM.16.M88.4 R148, [R0+0x3800] ;  /* 0x003800000094783b */ /* 0x000eae0000000200 */
[C---:B------:R-:W-:Y:S08]  /*8d10*/  HMMA.16816.F32 R28, R164.reuse, R156, R28 ;  /* 0x0000009ca41c723c */ /* 0x040ff0000000181c */
[----:B------:R-:W-:Y:S01]  /*8d20*/  HMMA.16816.F32 R32, R164, R158, R32 ;  /* 0x0000009ea420723c */ /* 0x000fe20000001820 */
[----:B------:R-:W5:Y:S07]  /*8d30*/  LDSM.16.M88.4 R156, [R185+0x2800] ;  /* 0x00280000b99c783b */ /* 0x000f6e0000000200 */
[C---:B-1----:R-:W-:Y:S01]  /*8d40*/  HMMA.16816.F32 R4, R140.reuse, R160, R4 ;  /* 0x000000a08c04723c */ /* 0x042fe20000001804 */
[----:B------:R-:W-:Y:S07]  /*8d50*/  LDSM.16.M88.4 R164, [R173+0x5000] ;  /* 0x00500000ada4783b */ /* 0x000fee0000000200 */
[C---:B------:R-:W-:Y:S01]  /*8d60*/  HMMA.16816.F32 R8, R140.reuse, R162, R8 ;  /* 0x000000a28c08723c */ /* 0x040fe20000001808 */
[----:B------:R-:W-:Y:S07]  /*8d70*/  LDSM.16.M88.4 R160, [R173+0x4800] ;  /* 0x00480000ada0783b */ /* 0x000fee0000000200 */
[C---:B---3--:R-:W-:Y:S08]  /*8d80*/  HMMA.16816.F32 R12, R140.reuse, R144, R12 ;  /* 0x000000908c0c723c */ /* 0x048ff0000000180c */
[C---:B------:R-:W-:Y:S01]  /*8d90*/  HMMA.16816.F32 R16, R140.reuse, R146, R16 ;  /* 0x000000928c10723c */ /* 0x040fe20000001810 */
[----:B------:R-:W1:Y:S07]  /*8da0*/  LDSM.16.M88.4 R144, [R185+0x3000] ;  /* 0x00300000b990783b */ /* 0x000e6e0000000200 */
[C---:B----4-:R-:W-:Y:S08]  /*8db0*/  HMMA.16816.F32 R20, R140.reuse, R136, R20 ;  /* 0x000000888c14723c */ /* 0x050ff00000001814 */
[C---:B------:R-:W-:Y:S01]  /*8dc0*/  HMMA.16816.F32 R24, R140.reuse, R138, R24 ;  /* 0x0000008a8c18723c */ /* 0x040fe20000001818 */
[----:B------:R-:W3:Y:S07]  /*8dd0*/  LDSM.16.M88.4 R136, [R185+0x3800] ;  /* 0x00380000b988783b */ /* 0x000eee0000000200 */
[C---:B--2---:R-:W-:Y:S08]  /*8de0*/  HMMA.16816.F32 R28, R140.reuse, R148, R28 ;  /* 0x000000948c1c723c */ /* 0x044ff0000000181c */
[----:B------:R-:W-:Y:S01]  /*8df0*/  HMMA.16816.F32 R32, R140, R150, R32 ;  /* 0x000000968c20723c */ /* 0x000fe20000001820 */
[----:B------:R-:W-:Y:S07]  /*8e00*/  LDSM.16.M88.4 R140, [R183+0x8000] ;  /* 0x00800000b78c783b */ /* 0x000fee0000000200 */
[C---:B------:R-:W-:Y:S01]  /*8e10*/  HMMA.16816.F32 R4, R152.reuse, R168, R4 ;  /* 0x000000a89804723c */ /* 0x040fe20000001804 */
[----:B------:R-:W2:Y:S07]  /*8e20*/  LDSM.16.M88.4 R148, [R173+0x4000] ;  /* 0x00400000ad94783b */ /* 0x000eae0000000200 */
        /* <DEDUP_REMOVED lines=8> */
[C---:B---3--:R-:W-:Y:S08]  /*8eb0*/  HMMA.16816.F32 R28, R152.reuse, R136, R28 ;  /* 0x00000088981c723c */ /* 0x048ff0000000181c */
[----:B------:R-:W-:Y:S01]  /*8ec0*/  HMMA.16816.F32 R32, R152, R138, R32 ;  /* 0x0000008a9820723c */ /* 0x000fe20000001820 */
[----:B------:R-:W3:Y:S07]  /*8ed0*/  LDSM.16.M88.4 R136, [R172+0x4800] ;  /* 0x00480000ac88783b */ /* 0x000eee0000000200 */
[C---:B--2---:R-:W-:Y:S01]  /*8ee0*/  HMMA.16816.F32 R4, R140.reuse, R148, R4 ;  /* 0x000000948c04723c */ /* 0x044fe20000001804 */
[----:B------:R-:W-:Y:S07]  /*8ef0*/  LDSM.16.M88.4 R152, [R172+0x5800] ;  /* 0x00580000ac98783b */ /* 0x000fee0000000200 */
[C---:B------:R-:W-:Y:S01]  /*8f00*/  HMMA.16816.F32 R8, R140.reuse, R150, R8 ;  /* 0x000000968c08723c */ /* 0x040fe20000001808 */
[----:B------:R-:W2:Y:S07]  /*8f10*/  LDSM.16.M88.4 R148, [R172+0x5000] ;  /* 0x00500000ac94783b */ /* 0x000eae0000000200 */
        /* <DEDUP_REMOVED lines=14> */
[C---:B---3--:R-:W-:Y:S08]  /*9000*/  HMMA.16816.F32 R12, R144.reuse, R136, R12 ;  /* 0x00000088900c723c */ /* 0x048ff0000000180c */
[C---:B------:R-:W-:Y:S01]  /*9010*/  HMMA.16816.F32 R16, R144.reuse, R138, R16 ;  /* 0x0000008a9010723c */ /* 0x040fe20000001810 */
[----:B------:R-:W3:Y:S07]  /*9020*/  LDSM.16.M88.4 R136, [R0+0x5800] ;  /* 0x005800000088783b */ /* 0x000eee0000000200 */
[C---:B--2---:R-:W-:Y:S08]  /*9030*/  HMMA.16816.F32 R20, R144.reuse, R148, R20 ;  /* 0x000000949014723c */ /* 0x044ff00000001814 */
[C---:B------:R-:W-:Y:S08]  /*9040*/  HMMA.16816.F32 R24, R144.reuse, R150, R24 ;  /* 0x000000969018723c */ /* 0x040ff00000001818 */
[C---:B------:R-:W-:Y:S08]  /*9050*/  HMMA.16816.F32 R28, R144.reuse, R152, R28 ;  /* 0x00000098901c723c */ /* 0x040ff0000000181c */
[----:B------:R-:W-:Y:S01]  /*9060*/  HMMA.16816.F32 R32, R144, R154, R32 ;  /* 0x0000009a9020723c */ /* 0x000fe20000001820 */
[----:B------:R-:W2:Y:S07]  /*9070*/  LDSM.16.M88.4 R144, [R185+0x4800] ;  /* 0x00480000b990783b */ /* 0x000eae0000000200 */
[C---:B-----5:R-:W-:Y:S08]  /*9080*/  HMMA.16816.F32 R4, R160.reuse, R164, R4 ;  /* 0x000000a4a004723c */ /* 0x060ff00000001804 */
[C---:B------:R-:W-:Y:S08]  /*9090*/  HMMA.16816.F32 R8, R160.reuse, R166, R8 ;  /* 0x000000a6a008723c */ /* 0x040ff00000001808 */
[C---:B----4-:R-:W-:Y:S08]  /*90a0*/  HMMA.16816.F32 R12, R160.reuse, R140, R12 ;  /* 0x0000008ca00c723c */ /* 0x050ff0000000180c */
[C---:B------:R-:W-:Y:S01]  /*90b0*/  HMMA.16816.F32 R16, R160.reuse, R142, R16 ;  /* 0x0000008ea010723c */ /* 0x040fe20000001810 */
[----:B------:R-:W4:Y:S07]  /*90c0*/  LDSM.16.M88.4 R140, [R185+0x5000] ;  /* 0x00500000b98c783b */ /* 0x000f2e0000000200 */
[C---:B-1----:R-:W-:Y:S07]  /*90d0*/  HMMA.16816.F32 R20, R160.reuse, R156, R20 ;  /* 0x0000009ca014723c */ /* 0x042fee0000001814 */
[-C--:B------:R-:W-:Y:S01]  /*90e0*/  IADD3 R156, R176, R184.reuse, RZ ;  /* 0x000000b8b09c7210 */ /* 0x080fe20007ffe0ff */
[C---:B------:R-:W-:Y:S07]  /*90f0*/  HMMA.16816.F32 R24, R160.reuse, R158, R24 ;  /* 0x0000009ea018723c */ /* 0x040fee0000001818 */
[----:B------:R-:W-:Y:S01]  /*9100*/  IADD3 R158, R177, R184, RZ ;  /* 0x000000b8b19e7210 */ /* 0x000fe20007ffe0ff */
[C---:B---3--:R-:W-:Y:S04]  /*9110*/  HMMA.16816.F32 R28, R160.reuse, R136, R28 ;  /* 0x00000088a01c723c */ /* 0x048fe8000000181c */
[C---:B------:R-:W-:Y:S02]  /*9120*/  IADD3 R157, R181.reuse, R158, RZ ;  /* 0x0000009eb59d7210 */ /* 0x040fe40007ffe0ff */
[----:B------:R-:W-:Y:S02]  /*9130*/  IADD3 R159, R181, R156, RZ ;  /* 0x0000009cb59f7210 */ /* 0x000fe40007ffe0ff */
[----:B------:R-:W-:Y:S01]  /*9140*/  HMMA.16816.F32 R32, R160, R138, R32 ;  /* 0x0000008aa020723c */ /* 0x000fe20000001820 */
[----:B------:R-:W1:Y:S01]  /*9150*/  LDSM.16.M88.4 R136, [R185+0x5800] ;  /* 0x00580000b988783b */ /* 0x000e620000000200 */
[----:B------:R-:W-:Y:S06]  /*9160*/  DEPBAR.LE SB0, 0x2 ;  /* 0x000080800000791a */ /* 0x000fec0000000000 */
[C---:B------:R-:W-:Y:S01]  /*9170*/  HMMA.16816.F32 R4, R168.reuse, R172, R4 ;  /* 0x000000aca804723c */ /* 0x040fe20000001804 */
[----:B------:R-:W-:Y:S07]  /*9180*/  BAR.SYNC.DEFER_BLOCKING 0x0 ;  /* 0x0000000000007b1d */ /* 0x000fee0000010000 */
[C---:B------:R-:W-:Y:S08]  /*9190*/  HMMA.16816.F32 R8, R168.reuse, R174, R8 ;  /* 0x000000aea808723c */ /* 0x040ff00000001808 */
[C---:B--2---:R-:W-:Y:S08]  /*91a0*/  HMMA.16816.F32 R12, R168.reuse, R144, R12 ;  /* 0x00000090a80c723c */ /* 0x044ff0000000180c */
        /* <DEDUP_REMOVED lines=8> */
[C---:B------:R-:W-:Y:S01]  /*9230*/  HMMA.16816.F32 R24, R168.reuse, R142, R24 ;  /* 0x0000008ea818723c */ /* 0x040fe20000001818 */
[----:B------:R-:W-:Y:S03]  /*9240*/  LDSM.16.MT88.4 R140, [R157] ;  /* 0x000000009d8c783b */ /* 0x000fe60000004200 */
[----:B------:R-:W-:Y:S02]  /*9250*/  FMNMX.FTZ R0, R8, R0, !PT ;  /* 0x0000000008007209 */ /* 0x000fe40007810000 */
[----:B------:R-:W-:Y:S02]  /*9260*/  FMNMX.FTZ R2, R10, R2, !PT ;  /* 0x000000020a027209 */ /* 0x000fe40007810000 */
[C---:B-1----:R-:W-:Y:S01]  /*9270*/  HMMA.16816.F32 R28, R168.reuse, R136, R28 ;  /* 0x00000088a81c723c */ /* 0x042fe2000000181c */
[----:B------:R-:W-:Y:S03]  /*9280*/  LDSM.16.MT88.4 R152, [R156+0x2800] ;  /* 0x002800009c98783b */ /* 0x000fe60000004200 */
        /* <DEDUP_REMOVED lines=37> */
[--C-:B------:R-:W-:Y:S01]  /*94e0*/  FFMA.FTZ R160, R4, c[0x0][0x2d0], -R169.reuse ;  /* 0x0000b40004a07a23 */ /* 0x100fe200000108a9 */
[----:B------:R-:W1:Y:S01]  /*94f0*/  LDSM.16.MT88.4 R136, [R158] ;  /* 0x000000009e88783b */ /* 0x000e620000004200 */
[----:B------:R-:W-:Y:S02]  /*9500*/  FFMA.FTZ R161, R5, c[0x0][0x2d0], -R169 ;  /* 0x0000b40005a17a23 */ /* 0x000fe400000108a9 */
[C---:B------:R-:W-:Y:S02]  /*9510*/  FMUL.FTZ R168, R0.reuse, c[0x0][0x2d0] ;  /* 0x0000b40000a87a20 */ /* 0x040fe40000410000 */
[----:B------:R-:W-:Y:S01]  /*9520*/  FADD.FTZ R3, -R0, R3 ;  /* 0x0000000300037221 */ /* 0x000fe20000010100 */
        /* <DEDUP_REMOVED lines=8> */
[----:B------:R-:W-:Y:S02]  /*95b0*/  FMUL.FTZ R132, R132, c[0x0][0x2d0] ;  /* 0x0000b40084847a20 */ /* 0x000fe40000410000 */
[----:B------:R-:W-:Y:S02]  /*95c0*/  FMUL.FTZ R3, R3, c[0x0][0x2d0] ;  /* 0x0000b40003037a20 */ /* 0x000fe40000410000 */
[--C-:B------:R-:W-:Y:S02]  /*95d0*/  FFMA.FTZ R170, R12, c[0x0][0x2d0], -R169.reuse ;  /* 0x0000b4000caa7a23 */ /* 0x100fe400000108a9 */
[--C-:B------:R-:W-:Y:S01]  /*95e0*/  FFMA.FTZ R171, R13, c[0x0][0x2d0], -R169.reuse ;  /* 0x0000b4000dab7a23 */ /* 0x100fe200000108a9 */
[----:B------:R-:W2:Y:S01]  /*95f0*/  MUFU.EX2 R132, R132 ;  /* 0x0000008400847308 */ /* 0x000ea20000000800 */
[--C-:B------:R-:W-:Y:S02]  /*9600*/  FFMA.FTZ R174, R14, c[0x0][0x2d0], -R168.reuse ;  /* 0x0000b4000eae7a23 */ /* 0x100fe400000108a8 */
[--C-:B------:R-:W-:Y:S02]  /*9610*/  FFMA.FTZ R175, R15, c[0x0][0x2d0], -R168.reuse ;  /* 0x0000b4000faf7a23 */ /* 0x100fe400000108a8 */
[----:B------:R-:W-:Y:S01]  /*9620*/  LDSM.16.MT88.4 R12, [R159+0x4000] ;  /* 0x004000009f0c783b */ /* 0x000fe20000004200 */
[--C-:B------:R-:W-:Y:S02]  /*9630*/  FFMA.FTZ R172, R16, c[0x0][0x2d0], -R169.reuse ;  /* 0x0000b40010ac7a23 */ /* 0x100fe400000108a9 */
[--C-:B------:R-:W-:Y:S02]  /*9640*/  FFMA.FTZ R173, R17, c[0x0][0x2d0], -R169.reuse ;  /* 0x0000b40011ad7a23 */ /* 0x100fe400000108a9 */
[----:B------:R-:W3:Y:S01]  /*9650*/  MUFU.EX2 R3, R3 ;  /* 0x0000000300037308 */ /* 0x000ee20000000800 */
[--C-:B------:R-:W-:Y:S02]  /*9660*/  FFMA.FTZ R184, R18, c[0x0][0x2d0], -R168.reuse ;  /* 0x0000b40012b87a23 */ /* 0x100fe400000108a8 */
[--C-:B------:R-:W-:Y:S02]  /*9670*/  FFMA.FTZ R185, R19, c[0x0][0x2d0], -R168.reuse ;  /* 0x0000b40013b97a23 */ /* 0x100fe400000108a8 */
[----:B------:R-:W-:Y:S01]  /*9680*/  LDSM.16.MT88.4 R16, [R157+0x800] ;  /* 0x000800009d10783b */ /* 0x000fe20000004200 */
[--C-:B------:R-:W-:Y:S02]  /*9690*/  FFMA.FTZ R234, R31, c[0x0][0x2d0], -R168.reuse ;  /* 0x0000b4001fea7a23 */ /* 0x100fe400000108a8 */
[----:B------:R-:W-:Y:S02]  /*96a0*/  FFMA.FTZ R236, R34, c[0x0][0x2d0], -R168 ;  /* 0x0000b40022ec7a23 */ /* 0x000fe400000108a8 */
[----:B------:R-:W-:Y:S01]  /*96b0*/  MUFU.EX2 R162, R162 ;  /* 0x000000a200a27308 */ /* 0x000fe20000000800 */
[C---:B--2---:R-:W-:Y:S01]  /*96c0*/  FMUL.FTZ R4, R132.reuse, R128 ;  /* 0x0000008084047220 */ /* 0x044fe20000410000 */
[----:B------:R-:W-:Y:S01]  /*96d0*/  F2FP.PACK_AB R128, R161, R160 ;  /* 0x000000a0a180723e */ /* 0x000fe200000000ff */
[C---:B------:R-:W-:Y:S02]  /*96e0*/  FMUL.FTZ R5, R132.reuse, R129 ;  /* 0x0000008184057220 */ /* 0x040fe40000410000 */
[C---:B------:R-:W-:Y:S05]  /*96f0*/  FMUL.FTZ R8, R132.reuse, R124 ;  /* 0x0000007c84087220 */ /* 0x040fea0000410000 */
[----:B------:R-:W2:Y:S01]  /*9700*/  MUFU.EX2 R163, R163 ;  /* 0x000000a300a37308 */ /* 0x000ea20000000800 */
[C---:B------:R-:W-:Y:S02]  /*9710*/  FMUL.FTZ R9, R132.reuse, R125 ;  /* 0x0000007d84097220 */ /* 0x040fe40000410000 */
[C---:B------:R-:W-:Y:S02]  /*9720*/  FMUL.FTZ R100, R132.reuse, R100 ;  /* 0x0000006484647220 */ /* 0x040fe40000410000 */
[C---:B---3--:R-:W-:Y:S02]  /*9730*/  FMUL.FTZ R6, R3.reuse, R130 ;  /* 0x0000008203067220 */ /* 0x048fe40000410000 */
[C---:B------:R-:W-:Y:S02]  /*9740*/  FMUL.FTZ R7, R3.reuse, R131 ;  /* 0x0000008303077220 */ /* 0x040fe40000410000 */
[C---:B------:R-:W-:Y:S01]  /*9750*/  FMUL.FTZ R10, R3.reuse, R126 ;  /* 0x0000007e030a7220 */ /* 0x040fe20000410000 */
[----:B------:R-:W-:Y:S01]  /*9760*/  MUFU.EX2 R164, R164 ;  /* 0x000000a400a47308 */ /* 0x000fe20000000800 */
[C---:B------:R-:W-:Y:S02]  /*9770*/  FMUL.FTZ R11, R3.reuse, R127 ;  /* 0x0000007f030b7220 */ /* 0x040fe40000410000 */
[----:B------:R-:W3:Y:S01]  /*9780*/  LDSM.16.MT88.4 R124, [R159] ;  /* 0x000000009f7c783b */ /* 0x000ee20000004200 */
[C---:B------:R-:W-:Y:S02]  /*9790*/  FMUL.FTZ R101, R132.reuse, R101 ;  /* 0x0000006584657220 */ /* 0x040fe40000410000 */
[C---:B------:R-:W-:Y:S02]  /*97a0*/  FMUL.FTZ R102, R3.reuse, R102 ;  /* 0x0000006603667220 */ /* 0x040fe40000410000 */
[----:B------:R-:W-:Y:S02]  /*97b0*/  FMUL.FTZ R103, R3, R103 ;  /* 0x0000006703677220 */ /* 0x000fe40000410000 */
[----:B------:R-:W4:Y:S01]  /*97c0*/  MUFU.EX2 R165, R165 ;  /* 0x000000a500a57308 */ /* 0x000f220000000800 */
        /* <DEDUP_REMOVED lines=15> */
[----:B----4-:R-:W-:Y:S01]  /*98c0*/  F2FP.PACK_AB R129, R165, R164 ;  /* 0x000000a4a581723e */ /* 0x010fe200000000ff */
        /* <DEDUP_REMOVED lines=22> */
[----:B------:R-:W-:Y:S02]  /*9a30*/  MUFU.EX2 R173, R173 ;  /* 0x000000ad00ad7308 */ /* 0x000fe40000000800 */
[C---:B------:R-:W-:Y:S02]  /*9a40*/  FMUL.FTZ R43, R3.reuse, R43 ;  /* 0x0000002b032b7220 */ /* 0x040fe40000410000 */
[C---:B------:R-:W-:Y:S02]  /*9a50*/  FMUL.FTZ R44, R132.reuse, R44 ;  /* 0x0000002c842c7220 */ /* 0x040fe40000410000 */
[C---:B------:R-:W-:Y:S04]  /*9a60*/  HMMA.16816.F32 R100, R128.reuse, R140, R100 ;  /* 0x0000008c8064723c */ /* 0x040fe80000001864 */
[C---:B------:R-:W-:Y:S01]  /*9a70*/  FMUL.FTZ R45, R132.reuse, R45 ;  /* 0x0000002d842d7220 */ /* 0x040fe20000410000 */
[----:B------:R-:W-:Y:S01]  /*9a80*/  MUFU.EX2 R174, R174 ;  /* 0x000000ae00ae7308 */ /* 0x000fe20000000800 */
[C---:B------:R-:W-:Y:S02]  /*9a90*/  FMUL.FTZ R46, R3.reuse, R46 ;  /* 0x0000002e032e7220 */ /* 0x040fe40000410000 */
[C---:B------:R-:W-:Y:S01]  /*9aa0*/  HMMA.16816.F32 R104, R128.reuse, R142, R104 ;  /* 0x0000008e8068723c */ /* 0x040fe20000001868 */
[----:B------:R-:W2:Y:S03]  /*9ab0*/  LDSM.16.MT88.4 R140, [R157+0x2000] ;  /* 0x002000009d8c783b */ /* 0x000ea60000004200 */
[C---:B------:R-:W-:Y:S02]  /*9ac0*/  FMUL.FTZ R47, R3.reuse, R47 ;  /* 0x0000002f032f7220 */ /* 0x040fe40000410000 */
[C---:B------:R-:W-:Y:S01]  /*9ad0*/  FMUL.FTZ R48, R132.reuse, R48 ;  /* 0x0000003084307220 */ /* 0x040fe20000410000 */
[----:B------:R-:W5:Y:S01]  /*9ae0*/  MUFU.EX2 R175, R175 ;  /* 0x000000af00af7308 */ /* 0x000f620000000800 */
[C---:B------:R-:W-:Y:S04]  /*9af0*/  HMMA.16816.F32 R108, R128.reuse, R144, R108 ;  /* 0x00000090806c723c */ /* 0x040fe8000000186c */
[C---:B------:R-:W-:Y:S02]  /*9b00*/  FMUL.FTZ R49, R132.reuse, R49 ;  /* 0x0000003184317220 */ /* 0x040fe40000410000 */
[C---:B------:R-:W-:Y:S02]  /*9b10*/  FMUL.FTZ R50, R3.reuse, R50 ;  /* 0x0000003203327220 */ /* 0x040fe40000410000 */
[C---:B------:R-:W-:Y:S01]  /*9b20*/  HMMA.16816.F32 R112, R128.reuse, R146, R112 ;  /* 0x000000928070723c */ /* 0x040fe20000001870 */
[----:B------:R-:W-:Y:S01]  /*9b30*/  LDSM.16.MT88.4 R144, [R158+0x2800] ;  /* 0x002800009e90783b */ /* 0x000fe20000004200 */
[----:B------:R-:W-:Y:S02]  /*9b40*/  MUFU.EX2 R184, R184 ;  /* 0x000000b800b87308 */ /* 0x000fe40000000800 */
[C---:B------:R-:W-:Y:S02]  /*9b50*/  FMUL.FTZ R51, R3.reuse, R51 ;  /* 0x0000003303337220 */ /* 0x040fe40000410000 */
[C---:B------:R-:W-:Y:S02]  /*9b60*/  FMUL.FTZ R52, R132.reuse, R52 ;  /* 0x0000003484347220 */ /* 0x040fe40000410000 */
[C---:B---3--:R-:W-:Y:S04]  /*9b70*/  HMMA.16816.F32 R116, R128.reuse, R124, R116 ;  /* 0x0000007c8074723c */ /* 0x048fe80000001874 */
[C---:B------:R-:W-:Y:S01]  /*9b80*/  FMUL.FTZ R53, R132.reuse, R53 ;  /* 0x0000003584357220 */ /* 0x040fe20000410000 */
[----:B------:R-:W3:Y:S01]  /*9b90*/  MUFU.EX2 R185, R185 ;  /* 0x000000b900b97308 */ /* 0x000ee20000000800 */
[C---:B------:R-:W-:Y:S02]  /*9ba0*/  FMUL.FTZ R54, R3.reuse, R54 ;  /* 0x0000003603367220 */ /* 0x040fe40000410000 */
        /* <DEDUP_REMOVED lines=36> */
[C---:B--2---:R-:W-:Y:S04]  /*9df0*/  HMMA.16816.F32 R68, R128.reuse, R140, R68 ;  /* 0x0000008c8044723c */ /* 0x044fe80000001844 */
[C---:B------:R-:W-:Y:S02]  /*9e00*/  FMUL.FTZ R75, R3.reuse, R75 ;  /* 0x0000004b034b7220 */ /* 0x040fe40000410000 */
[C---:B------:R-:W-:Y:S02]  /*9e10*/  FMUL.FTZ R76, R132.reuse, R76 ;  /* 0x0000004c844c7220 */ /* 0x040fe40000410000 */
[C---:B------:R-:W-:Y:S03]  /*9e20*/  FMUL.FTZ R77, R132.reuse, R77 ;  /* 0x0000004d844d7220 */ /* 0x040fe60000410000 */
[C---:B------:R-:W-:Y:S01]  /*9e30*/  HMMA.16816.F32 R72, R128.reuse, R142, R72 ;  /* 0x0000008e8048723c */ /* 0x040fe20000001848 */
[----:B------:R-:W-:Y:S02]  /*9e40*/  LDSM.16.MT88.4 R140, [R159+0x800] ;  /* 0x000800009f8c783b */ /* 0x000fe40000004200 */
[C---:B------:R-:W-:Y:S02]  /*9e50*/  FMUL.FTZ R78, R3.reuse, R78 ;  /* 0x0000004e034e7220 */ /* 0x040fe40000410000 */
[C---:B------:R-:W-:Y:S02]  /*9e60*/  FMUL.FTZ R79, R3.reuse, R79 ;  /* 0x0000004f034f7220 */ /* 0x040fe40000410000 */
[C---:B------:R-:W-:Y:S02]  /*9e70*/  FMUL.FTZ R80, R132.reuse, R80 ;  /* 0x0000005084507220 */ /* 0x040fe40000410000 */
[C---:B------:R-:W-:Y:S03]  /*9e80*/  FMUL.FTZ R81, R132.reuse, R81 ;  /* 0x0000005184517220 */ /* 0x040fe60000410000 */
[C---:B---3--:R-:W-:Y:S03]  /*9e90*/  HMMA.16816.F32 R76, R128.reuse, R124, R76 ;  /* 0x0000007c804c723c */ /* 0x048fe6000000184c */
        /* <DEDUP_REMOVED lines=14> */
[C---:B------:R-:W-:Y:S03]  /*9f80*/  FMUL.FTZ R93, R132.reuse, R93 ;  /* 0x0000005d845d7220 */ /* 0x040fe60000410000 */
[C---:B------:R-:W-:Y:S01]  /*9f90*/  HMMA.16816.F32 R88, R128.reuse, R138, R88 ;  /* 0x0000008a8058723c */ /* 0x040fe20000001858 */
[----:B------:R-:W1:Y:S02]  /*9fa0*/  LDSM.16.MT88.4 R136, [R156+0x800] ;  /* 0x000800009c88783b */ /* 0x000e640000004200 */
[C---:B------:R-:W-:Y:S02]  /*9fb0*/  FMUL.FTZ R94, R3.reuse, R94 ;  /* 0x0000005e035e7220 */ /* 0x040fe40000410000 */
[C---:B------:R-:W-:Y:S02]  /*9fc0*/  FMUL.FTZ R95, R3.reuse, R95 ;  /* 0x0000005f035f7220 */ /* 0x040fe40000410000 */
[C---:B------:R-:W-:Y:S02]  /*9fd0*/  FMUL.FTZ R96, R132.reuse, R96 ;  /* 0x0000006084607220 */ /* 0x040fe40000410000 */
[C---:B------:R-:W-:Y:S03]  /*9fe0*/  FMUL.FTZ R97, R132.reuse, R97 ;  /* 0x0000006184617220 */ /* 0x040fe60000410000 */
[C---:B------:R-:W-:Y:S03]  /*9ff0*/  HMMA.16816.F32 R92, R128.reuse, R12, R92 ;  /* 0x0000000c805c723c */ /* 0x040fe6000000185c */
[C---:B------:R-:W-:Y:S02]  /*a000*/  FMUL.FTZ R98, R3.reuse, R98 ;  /* 0x0000006203627220 */ /* 0x040fe40000410000 */
[----:B------:R-:W-:Y:S02]  /*a010*/  FMUL.FTZ R99, R3, R99 ;  /* 0x0000006303637220 */ /* 0x000fe40000410000 */
[----:B----4-:R-:W-:Y:S01]  /*a020*/  F2FP.PACK_AB R12, R171, R170 ;  /* 0x000000aaab0c723e */ /* 0x010fe200000000ff */
[----:B------:R-:W-:Y:S01]  /*a030*/  FFMA.FTZ R164, R3, R229, R164 ;  /* 0x000000e503a47223 */ /* 0x000fe200000100a4 */
[----:B-----5:R-:W-:Y:S03]  /*a040*/  F2FP.PACK_AB R13, R175, R174 ;  /* 0x000000aeaf0d723e */ /* 0x020fe600000000ff */
[----:B------:R-:W-:Y:S01]  /*a050*/  HMMA.16816.F32 R96, R128, R14, R96 ;  /* 0x0000000e8060723c */ /* 0x000fe20000001860 */
[----:B------:R-:W3:Y:S02]  /*a060*/  LDSM.16.MT88.4 R128, [R159+0x2800] ;  /* 0x002800009f80783b */ /* 0x000ee40000004200 */
[----:B------:R-:W-:Y:S01]  /*a070*/  FFMA.FTZ R160, R132, R232, R160 ;  /* 0x000000e884a07223 */ /* 0x000fe200000100a0 */
[----:B------:R-:W-:Y:S01]  /*a080*/  MOV R132, R2 ;  /* 0x0000000200847202 */ /* 0x000fe20000000f00 */
[----:B------:R-:W-:Y:S02]  /*a090*/  FADD.FTZ R164, R165, R164 ;  /* 0x000000a4a5a47221 */ /* 0x000fe40000010000 */
[----:B------:R-:W-:Y:S01]  /*a0a0*/  F2FP.PACK_AB R14, R173, R172 ;  /* 0x000000acad0e723e */ /* 0x000fe200000000ff */
[----:B------:R-:W-:Y:S01]  /*a0b0*/  FADD.FTZ R160, R161, R160 ;  /* 0x000000a0a1a07221 */ /* 0x000fe20000010000 */
[----:B------:R-:W-:Y:S03]  /*a0c0*/  F2FP.PACK_AB R15, R185, R184 ;  /* 0x000000b8b90f723e */ /* 0x000fe600000000ff */
        /* <DEDUP_REMOVED lines=20> */
[----:B------:R-:W1:Y:S07]  /*a210*/  LDSM.16.MT88.4 R136, [R156+0x4800] ;  /* 0x004800009c88783b */ /* 0x000e6e0000004200 */
[C---:B------:R-:W-:Y:S08]  /*a220*/  HMMA.16816.F32 R116, R12.reuse, R140, R116 ;  /* 0x0000008c0c74723c */ /* 0x040ff00000001874 */
[C---:B------:R-:W-:Y:S01]  /*a230*/  HMMA.16816.F32 R120, R12.reuse, R142, R120 ;  /* 0x0000008e0c78723c */ /* 0x040fe20000001878 */
[----:B------:R-:W-:Y:S07]  /*a240*/  LDSM.16.MT88.4 R140, [R156+0x3800] ;  /* 0x003800009c8c783b */ /* 0x000fee0000004200 */
[C---:B------:R-:W-:Y:S07]  /*a250*/  HMMA.16816.F32 R36, R12.reuse, R144, R36 ;  /* 0x000000900c24723c */ /* 0x040fee0000001824 */
[--C-:B------:R-:W-:Y:S01]  /*a260*/  FFMA.FTZ R144, R20, c[0x0][0x2d0], -R169.reuse ;  /* 0x0000b40014907a23 */ /* 0x100fe200000108a9 */
[C---:B------:R-:W-:Y:S04]  /*a270*/  HMMA.16816.F32 R40, R12.reuse, R146, R40 ;  /* 0x000000920c28723c */ /* 0x040fe80000001828 */
[--C-:B------:R-:W-:Y:S01]  /*a280*/  FFMA.FTZ R145, R21, c[0x0][0x2d0], -R169.reuse ;  /* 0x0000b40015917a23 */ /* 0x100fe200000108a9 */
[----:B------:R-:W4:Y:S02]  /*a290*/  MUFU.EX2 R144, R144 ;  /* 0x0000009000907308 */ /* 0x000f240000000800 */
[--C-:B------:R-:W-:Y:S01]  /*a2a0*/  FFMA.FTZ R146, R24, c[0x0][0x2d0], -R169.reuse ;  /* 0x0000b40018927a23 */ /* 0x100fe200000108a9 */
[C---:B------:R-:W-:Y:S04]  /*a2b0*/  HMMA.16816.F32 R44, R12.reuse, R148, R44 ;  /* 0x000000940c2c723c */ /* 0x040fe8000000182c */
[--C-:B------:R-:W-:Y:S03]  /*a2c0*/  FFMA.FTZ R147, R25, c[0x0][0x2d0], -R169.reuse ;  /* 0x0000b40019937a23 */ /* 0x100fe600000108a9 */
[--C-:B------:R-:W-:Y:S01]  /*a2d0*/  FFMA.FTZ R148, R22, c[0x0][0x2d0], -R168.reuse ;  /* 0x0000b40016947a23 */ /* 0x100fe200000108a8 */
[C---:B------:R-:W-:Y:S01]  /*a2e0*/  HMMA.16816.F32 R48, R12.reuse, R150, R48 ;  /* 0x000000960c30723c */ /* 0x040fe20000001830 */
[----:B------:R-:W5:Y:S03]  /*a2f0*/  MUFU.EX2 R145, R145 ;  /* 0x0000009100917308 */ /* 0x000f660000000800 */
[--C-:B------:R-:W-:Y:S02]  /*a300*/  FFMA.FTZ R149, R23, c[0x0][0x2d0], -R168.reuse ;  /* 0x0000b40017957a23 */ /* 0x100fe400000108a8 */
[----:B------:R-:W-:Y:S01]  /*a310*/  LDSM.16.MT88.4 R20, [R157+0x1000] ;  /* 0x001000009d14783b */ /* 0x000fe20000004200 */
[--C-:B------:R-:W-:Y:S01]  /*a320*/  FFMA.FTZ R150, R26, c[0x0][0x2d0], -R168.reuse ;  /* 0x0000b4001a967a23 */ /* 0x100fe200000108a8 */
[C---:B------:R-:W-:Y:S03]  /*a330*/  HMMA.16816.F32 R52, R12.reuse, R152, R52 ;  /* 0x000000980c34723c */ /* 0x040fe60000001834 */
[----:B------:R-:W1:Y:S01]  /*a340*/  MUFU.EX2 R146, R146 ;  /* 0x0000009200927308 */ /* 0x000e620000000800 */
[----:B------:R-:W-:Y:S02]  /*a350*/  FFMA.FTZ R151, R27, c[0x0][0x2d0], -R168 ;  /* 0x0000b4001b977a23 */ /* 0x000fe400000108a8 */
[----:B------:R-:W-:Y:S01]  /*a360*/  LDSM.16.MT88.4 R24, [R156+0x1000] ;  /* 0x001000009c18783b */ /* 0x000fe20000004200 */
[--C-:B------:R-:W-:Y:S01]  /*a370*/  FFMA.FTZ R152, R28, c[0x0][0x2d0], -R169.reuse ;  /* 0x0000b4001c987a23 */ /* 0x100fe200000108a9 */
[C---:B------:R-:W-:Y:S04]  /*a380*/  HMMA.16816.F32 R56, R12.reuse, R154, R56 ;  /* 0x0000009a0c38723c */ /* 0x040fe80000001838 */
[--C-:B------:R-:W-:Y:S01]  /*a390*/  FFMA.FTZ R153, R29, c[0x0][0x2d0], -R169.reuse ;  /* 0x0000b4001d997a23 */ /* 0x100fe200000108a9 */
[----:B------:R-:W-:Y:S01]  /*a3a0*/  MUFU.EX2 R147, R147 ;  /* 0x0000009300937308 */ /* 0x000fe20000000800 */
[----:B----4-:R-:W-:Y:S02]  /*a3b0*/  FADD.FTZ R170, R144, R170 ;  /* 0x000000aa90aa7221 */ /* 0x010fe40000010000 */
[C---:B---3--:R-:W-:Y:S04]  /*a3c0*/  HMMA.16816.F32 R60, R12.reuse, R128, R60 ;  /* 0x000000800c3c723c */ /* 0x048fe8000000183c */
[--C-:B------:R-:W-:Y:S02]  /*a3d0*/  FFMA.FTZ R154, R32, c[0x0][0x2d0], -R169.reuse ;  /* 0x0000b400209a7a23 */ /* 0x100fe400000108a9 */
[----:B------:R-:W-:Y:S01]  /*a3e0*/  FFMA.FTZ R169, R33, c[0x0][0x2d0], -R169 ;  /* 0x0000b40021a97a23 */ /* 0x000fe200000108a9 */
[----:B------:R-:W3:Y:S01]  /*a3f0*/  MUFU.EX2 R148, R148 ;  /* 0x0000009400947308 */ /* 0x000ee20000000800 */
[C---:B------:R-:W-:Y:S01]  /*a400*/  HMMA.16816.F32 R64, R12.reuse, R130, R64 ;  /* 0x000000820c40723c */ /* 0x040fe20000001840 */
[----:B------:R-:W4:Y:S03]  /*a410*/  LDSM.16.MT88.4 R128, [R159+0x4800] ;  /* 0x004800009f80783b */ /* 0x000f260000004200 */
[--C-:B------:R-:W-:Y:S02]  /*a420*/  FFMA.FTZ R155, R30, c[0x0][0x2d0], -R168.reuse ;  /* 0x0000b4001e9b7a23 */ /* 0x100fe400000108a8 */
[----:B------:R-:W-:Y:S02]  /*a430*/  FFMA.FTZ R168, R35, c[0x0][0x2d0], -R168 ;  /* 0x0000b40023a87a23 */ /* 0x000fe400000108a8 */
[C---:B--2---:R-:W-:Y:S01]  /*a440*/  HMMA.16816.F32 R68, R12.reuse, R16, R68 ;  /* 0x000000100c44723c */ /* 0x044fe20000001844 */
[----:B------:R-:W-:Y:S01]  /*a450*/  LDSM.16.MT88.4 R28, [R156+0x1800] ;  /* 0x001800009c1c783b */ /* 0x000fe20000004200 */
[----:B------:R-:W2:Y:S02]  /*a460*/  MUFU.EX2 R149, R149 ;  /* 0x0000009500957308 */ /* 0x000ea40000000800 */
[----:B-----5:R-:W-:Y:S04]  /*a470*/  FADD.FTZ R170, R145, R170 ;  /* 0x000000aa91aa7221 */ /* 0x020fe80000010000 */
[C---:B------:R-:W-:Y:S01]  /*a480*/  HMMA.16816.F32 R72, R12.reuse, R18, R72 ;  /* 0x000000120c48723c */ /* 0x040fe20000001848 */
[----:B------:R-:W5:Y:S03]  /*a490*/  LDSM.16.MT88.4 R16, [R158+0x1000] ;  /* 0x001000009e10783b */ /* 0x000f660000004200 */
[----:B------:R-:W4:Y:S01]  /*a4a0*/  MUFU.EX2 R150, R150 ;  /* 0x0000009600967308 */ /* 0x000f220000000800 */
[----:B-1----:R-:W-:Y:S02]  /*a4b0*/  FADD.FTZ R170, R146, R170 ;  /* 0x000000aa92aa7221 */ /* 0x002fe40000010000 */
[----:B---3--:R-:W-:Y:S01]  /*a4c0*/  FADD.FTZ R174, R148, R174 ;  /* 0x000000ae94ae7221 */ /* 0x008fe20000010000 */
[C---:B------:R-:W-:Y:S01]  /*a4d0*/  HMMA.16816.F32 R76, R12.reuse, R124, R76 ;  /* 0x0000007c0c4c723c */ /* 0x040fe2000000184c */
[----:B------:R-:W-:Y:S03]  /*a4e0*/  LDSM.16.MT88.4 R32, [R158+0x3800] ;  /* 0x003800009e20783b */ /* 0x000fe60000004200 */
[----:B------:R-:W-:Y:S02]  /*a4f0*/  FADD.FTZ R170, R147, R170 ;  /* 0x000000aa93aa7221 */ /* 0x000fe40000010000 */
[----:B------:R-:W1:Y:S02]  /*a500*/  MUFU.EX2 R151, R151 ;  /* 0x0000009700977308 */ /* 0x000e640000000800 */
[C---:B------:R-:W-:Y:S01]  /*a510*/  HMMA.16816.F32 R80, R12.reuse, R126, R80 ;  /* 0x0000007e0c50723c */ /* 0x040fe20000001850 */
[----:B------:R-:W3:Y:S03]  /*a520*/  LDSM.16.MT88.4 R124, [R159+0x1000] ;  /* 0x001000009f7c783b */ /* 0x000ee60000004200 */
[----:B--2---:R-:W-:Y:S04]  /*a530*/  FADD.FTZ R174, R149, R174 ;  /* 0x000000ae95ae7221 */ /* 0x004fe80000010000 */
[C---:B------:R-:W-:Y:S01]  /*a540*/  HMMA.16816.F32 R84, R12.reuse, R136, R84 ;  /* 0x000000880c54723c */ /* 0x040fe20000001854 */
[----:B------:R-:W2:Y:S03]  /*a550*/  MUFU.EX2 R152, R152 ;  /* 0x0000009800987308 */ /* 0x000ea60000000800 */
[----:B----4-:R-:W-:Y:S04]  /*a560*/  FADD.FTZ R174, R150, R174 ;  /* 0x000000ae96ae7221 */ /* 0x010fe80000010000 */
[C---:B------:R-:W-:Y:S01]  /*a570*/  HMMA.16816.F32 R88, R12.reuse, R138, R88 ;  /* 0x0000008a0c58723c */ /* 0x040fe20000001858 */
[----:B------:R-:W-:Y:S02]  /*a580*/  LDSM.16.MT88.4 R136, [R157+0x3000] ;  /* 0x003000009d88783b */ /* 0x000fe40000004200 */
[----:B------:R-:W4:Y:S01]  /*a590*/  MUFU.EX2 R153, R153 ;  /* 0x0000009900997308 */ /* 0x000f220000000800 */
[----:B-1----:R-:W-:Y:S04]  /*a5a0*/  FADD.FTZ R174, R151, R174 ;  /* 0x000000ae97ae7221 */ /* 0x002fe80000010000 */
[C---:B------:R-:W-:Y:S05]  /*a5b0*/  HMMA.16816.F32 R92, R12.reuse, R128, R92 ;  /* 0x000000800c5c723c */ /* 0x040fea000000185c */
[----:B------:R-:W1:Y:S03]  /*a5c0*/  MUFU.EX2 R154, R154 ;  /* 0x0000009a009a7308 */ /* 0x000e660000000800 */
[----:B------:R-:W-:Y:S01]  /*a5d0*/  HMMA.16816.F32 R96, R12, R130, R96 ;  /* 0x000000820c60723c */ /* 0x000fe20000001860 */
[----:B------:R-:W3:Y:S03]  /*a5e0*/  LDSM.16.MT88.4 R128, [R158+0x3000] ;  /* 0x003000009e80783b */ /* 0x000ee60000004200 */
[----:B--2---:R-:W-:Y:S03]  /*a5f0*/  FADD.FTZ R170, R152, R170 ;  /* 0x000000aa98aa7221 */ /* 0x004fe60000010000 */
[----:B------:R-:W-:Y:S01]  /*a600*/  F2FP.PACK_AB R12, R145, R144 ;  /* 0x00000090910c723e */ /* 0x000fe200000000ff */
[----:B------:R-:W2:Y:S01]  /*a610*/  MUFU.EX2 R169, R169 ;  /* 0x000000a900a97308 */ /* 0x000ea20000000800 */
[----:B------:R-:W-:Y:S03]  /*a620*/  F2FP.PACK_AB R14, R147, R146 ;  /* 0x00000092930e723e */ /* 0x000fe600000000ff */
[----:B------:R-:W-:Y:S01]  /*a630*/  F2FP.PACK_AB R13, R149, R148 ;  /* 0x00000094950d723e */ /* 0x000fe200000000ff */
[----:B----4-:R-:W-:Y:S01]  /*a640*/  FADD.FTZ R170, R153, R170 ;  /* 0x000000aa99aa7221 */ /* 0x010fe20000010000 */
[----:B------:R-:W-:Y:S04]  /*a650*/  F2FP.PACK_AB R15, R151, R150 ;  /* 0x00000096970f723e */ /* 0x000fe800000000ff */
[----:B------:R-:W4:Y:S03]  /*a660*/  MUFU.EX2 R155, R155 ;  /* 0x0000009b009b7308 */ /* 0x000f260000000800 */
[C---:B-----5:R-:W-:Y:S03]  /*a670*/  HMMA.16816.F32 R4, R12.reuse, R16, R4 ;  /* 0x000000100c04723c */ /* 0x060fe60000001804 */
[----:B-1----:R-:W-:Y:S04]  /*a680*/  FADD.FTZ R170, R154, R170 ;  /* 0x000000aa9aaa7221 */ /* 0x002fe80000010000 */
[----:B------:R-:W1:Y:S01]  /*a690*/  MUFU.EX2 R168, R168 ;  /* 0x000000a800a87308 */ /* 0x000e620000000800 */
[C---:B------:R-:W-:Y:S01]  /*a6a0*/  HMMA.16816.F32 R8, R12.reuse, R18, R8 ;  /* 0x000000120c08723c */ /* 0x040fe20000001808 */
[----:B------:R-:W5:Y:S03]  /*a6b0*/  LDSM.16.MT88.4 R16, [R156+0x3000] ;  /* 0x003000009c10783b */ /* 0x000f660000004200 */
[----:B--2---:R-:W-:Y:S04]  /*a6c0*/  FADD.FTZ R232, R169, R170 ;  /* 0x000000aaa9e87221 */ /* 0x004fe80000010000 */
[C---:B------:R-:W-:Y:S04]  /*a6d0*/  HMMA.16816.F32 R100, R12.reuse, R20, R100 ;  /* 0x000000140c64723c */ /* 0x040fe80000001864 */
[----:B----4-:R-:W-:Y:S04]  /*a6e0*/  FADD.FTZ R174, R155, R174 ;  /* 0x000000ae9bae7221 */ /* 0x010fe80000010000 */
[C---:B------:R-:W-:Y:S01]  /*a6f0*/  HMMA.16816.F32 R104, R12.reuse, R22, R104 ;  /* 0x000000160c68723c */ /* 0x040fe20000001868 */
[----:B------:R-:W2:Y:S03]  /*a700*/  LDSM.16.MT88.4 R20, [R159+0x3000] ;  /* 0x003000009f14783b */ /* 0x000ea60000004200 */
[----:B------:R-:W-:Y:S04]  /*a710*/  FADD.FTZ R174, R234, R174 ;  /* 0x000000aeeaae7221 */ /* 0x000fe80000010000 */
[C---:B------:R-:W-:Y:S04]  /*a720*/  HMMA.16816.F32 R108, R12.reuse, R24, R108 ;  /* 0x000000180c6c723c */ /* 0x040fe8000000186c */
[----:B------:R-:W-:Y:S04]  /*a730*/  FADD.FTZ R174, R236, R174 ;  /* 0x000000aeecae7221 */ /* 0x000fe80000010000 */
[C---:B------:R-:W-:Y:S01]  /*a740*/  HMMA.16816.F32 R112, R12.reuse, R26, R112 ;  /* 0x0000001a0c70723c */ /* 0x040fe20000001870 */
[----:B------:R-:W4:Y:S03]  /*a750*/  LDSM.16.MT88.4 R24, [R158+0x5000] ;  /* 0x005000009e18783b */ /* 0x000f260000004200 */
[----:B-1----:R-:W-:Y:S04]  /*a760*/  FADD.FTZ R229, R168, R174 ;  /* 0x000000aea8e57221 */ /* 0x002fe80000010000 */
[C---:B---3--:R-:W-:Y:S08]  /*a770*/  HMMA.16816.F32 R116, R12.reuse, R124, R116 ;  /* 0x0000007c0c74723c */ /* 0x048ff00000001874 */
[C---:B------:R-:W-:Y:S01]  /*a780*/  HMMA.16816.F32 R120, R12.reuse, R126, R120 ;  /* 0x0000007e0c78723c */ /* 0x040fe20000001878 */
[----:B------:R-:W1:Y:S07]  /*a790*/  LDSM.16.MT88.4 R124, [R157+0x5000] ;  /* 0x005000009d7c783b */ /* 0x000e6e0000004200 */
[C---:B------:R-:W-:Y:S08]  /*a7a0*/  HMMA.16816.F32 R36, R12.reuse, R128, R36 ;  /* 0x000000800c24723c */ /* 0x040ff00000001824 */
[C---:B------:R-:W-:Y:S08]  /*a7b0*/  HMMA.16816.F32 R40, R12.reuse, R130, R40 ;  /* 0x000000820c28723c */ /* 0x040ff00000001828 */
[C---:B------:R-:W-:Y:S08]  /*a7c0*/  HMMA.16816.F32 R44, R12.reuse, R136, R44 ;  /* 0x000000880c2c723c */ /* 0x040ff0000000182c */
[C---:B------:R-:W-:Y:S01]  /*a7d0*/  HMMA.16816.F32 R48, R12.reuse, R138, R48 ;  /* 0x0000008a0c30723c */ /* 0x040fe20000001830 */
[----:B------:R-:W-:Y:S07]  /*a7e0*/  LDSM.16.MT88.4 R136, [R157+0x3800] ;  /* 0x003800009d88783b */ /* 0x000fee0000004200 */
[C---:B-----5:R-:W-:Y:S08]  /*a7f0*/  HMMA.16816.F32 R52, R12.reuse, R16, R52 ;  /* 0x000000100c34723c */ /* 0x060ff00000001834 */
[C---:B------:R-:W-:Y:S01]  /*a800*/  HMMA.16816.F32 R56, R12.reuse, R18, R56 ;  /* 0x000000120c38723c */ /* 0x040fe20000001838 */
[----:B------:R-:W3:Y:S07]  /*a810*/  LDSM.16.MT88.4 R16, [R156+0x5000] ;  /* 0x005000009c10783b */ /* 0x000eee0000004200 */
[C---:B--2---:R-:W-:Y:S08]  /*a820*/  HMMA.16816.F32 R60, R12.reuse, R20, R60 ;  /* 0x000000140c3c723c */ /* 0x044ff0000000183c */
[C---:B------:R-:W-:Y:S01]  /*a830*/  HMMA.16816.F32 R64, R12.reuse, R22, R64 ;  /* 0x000000160c40723c */ /* 0x040fe20000001840 */
[----:B------:R-:W2:Y:S07]  /*a840*/  LDSM.16.MT88.4 R20, [R159+0x5000] ;  /* 0x005000009f14783b */ /* 0x000eae0000004200 */
[C---:B----4-:R-:W-:Y:S08]  /*a850*/  HMMA.16816.F32 R68, R12.reuse, R24, R68 ;  /* 0x000000180c44723c */ /* 0x050ff00000001844 */
[C---:B------:R-:W-:Y:S01]  /*a860*/  HMMA.16816.F32 R72, R12.reuse, R26, R72 ;  /* 0x0000001a0c48723c */ /* 0x040fe20000001848 */
[----:B------:R-:W-:Y:S07]  /*a870*/  LDSM.16.MT88.4 R24, [R157+0x1800] ;  /* 0x001800009d18783b */ /* 0x000fee0000004200 */
        /* <DEDUP_REMOVED lines=13> */
[C---:B-1----:R-:W-:Y:S01]  /*a950*/  HMMA.16816.F32 R128, R12.reuse, R124, R4 ;  /* 0x0000007c0c80723c */ /* 0x042fe20000001804 */
[----:B------:R-:W1:Y:S07]  /*a960*/  LDSM.16.MT88.4 R4, [R158+0x5800] ;  /* 0x005800009e04783b */ /* 0x000e6e0000004200 */
[C---:B------:R-:W-:Y:S01]  /*a970*/  HMMA.16816.F32 R124, R12.reuse, R126, R8 ;  /* 0x0000007e0c7c723c */ /* 0x040fe20000001808 */
[----:B------:R-:W4:Y:S07]  /*a980*/  LDSM.16.MT88.4 R8, [R157+0x5800] ;  /* 0x005800009d08783b */ /* 0x000f2e0000004200 */
[C---:B------:R-:W-:Y:S08]  /*a990*/  HMMA.16816.F32 R100, R12.reuse, R24, R100 ;  /* 0x000000180c64723c */ /* 0x040ff00000001864 */
[C---:B------:R-:W-:Y:S08]  /*a9a0*/  HMMA.16816.F32 R104, R12.reuse, R26, R104 ;  /* 0x0000001a0c68723c */ /* 0x040ff00000001868 */
[C---:B------:R-:W-:Y:S08]  /*a9b0*/  HMMA.16816.F32 R108, R12.reuse, R28, R108 ;  /* 0x0000001c0c6c723c */ /* 0x040ff0000000186c */
[C---:B------:R-:W-:Y:S08]  /*a9c0*/  HMMA.16816.F32 R112, R12.reuse, R30, R112 ;  /* 0x0000001e0c70723c */ /* 0x040ff00000001870 */
        /* <DEDUP_REMOVED lines=9> */
[C---:B--2---:R-:W-:Y:S07]  /*aa60*/  HMMA.16816.F32 R60, R12.reuse, R20, R60 ;  /* 0x000000140c3c723c */ /* 0x044fee000000183c */
[----:B------:R-:W-:Y:S01]  /*aa70*/  IADD3 R20, R235, -0x2, RZ ;  /* 0xfffffffeeb147810 */ /* 0x000fe20007ffe0ff */
[C---:B------:R-:W-:Y:S03]  /*aa80*/  HMMA.16816.F32 R64, R12.reuse, R22, R64 ;  /* 0x000000160c40723c */ /* 0x040fe60000001840 */
[----:B------:R-:W-:Y:S05]  /*aa90*/  ISETP.GE.AND P5, PT, R20, R223, PT ;  /* 0x000000df1400720c */ /* 0x000fea0003fa6270 */
[C---:B-1----:R-:W-:Y:S08]  /*aaa0*/  HMMA.16816.F32 R68, R12.reuse, R4, R68 ;  /* 0x000000040c44723c */ /* 0x042ff00000001844 */
[C---:B------:R-:W-:Y:S01]  /*aab0*/  HMMA.16816.F32 R72, R12.reuse, R6, R72 ;  /* 0x000000060c48723c */ /* 0x040fe20000001848 */
[----:B------:R-:W1:Y:S02]  /*aac0*/  LDSM.16.MT88.4 R4, [R159+0x5800] ;  /* 0x005800009f04783b */ /* 0x000e640000004200 */
[----:B------:R-:W-:Y:S02]  /*aad0*/  @P5 ISETP.GE.AND P2, PT, R212, c[0x0][0x1d4], PT ;  /* 0x00007500d4005a0c */ /* 0x000fe40003f46270 */
[----:B------:R-:W-:Y:S02]  /*aae0*/  @P5 SHF.R.S32.HI R3, RZ, 0x1f, R20 ;  /* 0x0000001fff035819 */ /* 0x000fe40000011414 */
[----:B------:R-:W-:Y:S01]  /*aaf0*/  @P5 ISETP.GE.AND P1, PT, R198, c[0x0][0x1d4], PT ;  /* 0x00007500c6005a0c */ /* 0x000fe20003f26270 */
[C---:B----4-:R-:W-:Y:S04]  /*ab00*/  HMMA.16816.F32 R76, R12.reuse, R8, R76 ;  /* 0x000000080c4c723c */ /* 0x050fe8000000184c */
[----:B------:R-:W-:Y:S04]  /*ab10*/  @P5 IMAD R3, R3, c[0x0][0x1e0], RZ ;  /* 0x0000780003035a24 */ /* 0x000fe800078e02ff */
[C---:B------:R-:W-:Y:S01]  /*ab20*/  @P5 IMAD R3, R20.reuse, c[0x0][0x1e4], R3 ;  /* 0x0000790014035a24 */ /* 0x040fe200078e0203 */
[C---:B------:R-:W-:Y:S03]  /*ab30*/  HMMA.16816.F32 R80, R12.reuse, R10, R80 ;  /* 0x0000000a0c50723c */ /* 0x040fe60000001850 */
[----:B------:R-:W-:Y:S04]  /*ab40*/  @P5 IMAD.WIDE.U32 R20, R20, c[0x0][0x1e0], RZ ;  /* 0x0000780014145a25 */ /* 0x000fe800078e00ff */
[----:B------:R-:W-:Y:S01]  /*ab50*/  @P5 MOV R10, c[0x0][0x1e4] ;  /* 0x00007900000a5a02 */ /* 0x000fe20000000f00 */
[C---:B---3--:R-:W-:Y:S04]  /*ab60*/  HMMA.16816.F32 R84, R12.reuse, R16, R84 ;  /* 0x000000100c54723c */ /* 0x048fe80000001854 */
[----:B------:R-:W-:Y:S02]  /*ab70*/  @P5 IADD3 R8, R21, R3, RZ ;  /* 0x0000000315085210 */ /* 0x000fe40007ffe0ff */
[C---:B------:R-:W-:Y:S02]  /*ab80*/  @P5 SHF.L.U32 R3, R20.reuse, 0x6, RZ ;  /* 0x0000000614035819 */ /* 0x040fe400000006ff */
[----:B------:R-:W-:Y:S01]  /*ab90*/  @P5 SHF.L.U64.HI R20, R20, 0x6, R8 ;  /* 0x0000000614145819 */ /* 0x000fe20000010208 */
[C---:B------:R-:W-:Y:S03]  /*aba0*/  HMMA.16816.F32 R88, R12.reuse, R18, R88 ;  /* 0x000000120c58723c */ /* 0x040fe60000001858 */
[----:B------:R-:W-:Y:S04]  /*abb0*/  @P5 MOV R8, c[0x0][0x1e0] ;  /* 0x0000780000085a02 */ /* 0x000fe80000000f00 */
[C---:B------:R-:W-:Y:S01]  /*abc0*/  @P5 LEA R9, P0, R8.reuse, R3, 0x5 ;  /* 0x0000000308095211 */ /* 0x040fe200078028ff */
[C---:B-1----:R-:W-:Y:S04]  /*abd0*/  HMMA.16816.F32 R92, R12.reuse, R4, R92 ;  /* 0x000000040c5c723c */ /* 0x042fe8000000185c */
[----:B------:R-:W-:Y:S02]  /*abe0*/  @P5 IADD3 R3, P3, R3, R230, RZ ;  /* 0x000000e603035210 */ /* 0x000fe40007f7e0ff */
[----:B------:R-:W-:Y:S02]  /*abf0*/  @P5 LEA.HI.X R10, R8, R20, R10, 0x5, P0 ;  /* 0x00000014080a5211 */ /* 0x000fe400000f2c0a */
[----:B------:R-:W-:Y:S01]  /*ac00*/  @P5 LEA R16, P4, R3, c[0x0][0x1c8], 0x1 ;  /* 0x0000720003105a11 */ /* 0x000fe200078808ff */
[----:B------:R-:W-:Y:S03]  /*ac10*/  HMMA.16816.F32 R96, R12, R6, R96 ;  /* 0x000000060c60723c */ /* 0x000fe60000001860 */
[----:B------:R-:W-:Y:S02]  /*ac20*/  @P5 IADD3.X R20, R20, R222, RZ, P3, !PT ;  /* 0x000000de14145210 */ /* 0x000fe40001ffe4ff */
[----:B------:R-:W-:Y:S02]  /*ac30*/  @P5 IADD3 R9, P0, R9, R230, RZ ;  /* 0x000000e609095210 */ /* 0x000fe40007f1e0ff */
[----:B------:R-:W-:Y:S01]  /*ac40*/  @P5 LEA.HI.X R17, R3, c[0x0][0x1cc], R20, 0x1, P4 ;  /* 0x0000730003115a11 */ /* 0x000fe200020f0c14 */
[----:B------:R-:W-:Y:S01]  /*ac50*/  @P5 IMAD R3, R228, 0x6000, R200 ;  /* 0x00006000e4035824 */ /* 0x000fe200078e02c8 */
[----:B------:R-:W-:Y:S03]  /*ac60*/  @P5 LEA R8, P3, R9, c[0x0][0x1c8], 0x1 ;  /* 0x0000720009085a11 */ /* 0x000fe600078608ff */
[----:B------:R-:W-:Y:S01]  /*ac70*/  @P5 IADD3.X R10, R10, R222, RZ, P0, !PT ;  /* 0x000000de0a0a5210 */ /* 0x000fe200007fe4ff */
[----:B------:R-:W-:Y:S01]  /*ac80*/  @!PT LDS RZ, [RZ] ;  /* 0x00000000fffff984 */ /* 0x000fe20000000800 */
[----:B------:R-:W-:Y:S01]  /*ac90*/  @!PT LDS RZ, [RZ] ;  /* 0x00000000fffff984 */ /* 0x000fe20000000800 */
[----:B------:R-:W-:Y:S01]  /*aca0*/  @!PT LDS RZ, [RZ] ;  /* 0x00000000fffff984 */ /* 0x000fe20000000800 */
[----:B------:R1:W-:Y:S01]  /*acb0*/  @P5 LDGSTS.E.BYPASS.LTC128B.128 [R3], [R16.64], !P2 ;  /* 0x0000000010035fae */ /* 0x0003e2000d101d48 */
[----:B------:R-:W-:Y:S02]  /*acc0*/  @P5 ISETP.GE.AND P0, PT, R197, c[0x0][0x1d4], PT ;  /* 0x00007500c5005a0c */ /* 0x000fe40003f06270 */
[----:B------:R-:W-:Y:S05]  /*acd0*/  @P5 LEA.HI.X R9, R9, c[0x0][0x1cc], R10, 0x1, P3 ;  /* 0x0000730009095a11 */ /* 0x000fea00018f0c0a */
        /* <DEDUP_REMOVED lines=9> */
[----:B------:R-:W-:Y:S05]  /*ad70*/  MOV R235, R233 ;  /* 0x000000e900eb7202 */ /* 0x000fea0000000f00 */
[----:B------:R-:W0:Y:S01]  /*ad80*/  LDGDEPBAR ;  /* 0x00000000000079af */ /* 0x000e220000000000 */
[----:B-1----:R-:W-:Y:S05]  /*ad90*/  MOV R3, R0 ;  /* 0x0000000000037202 */ /* 0x002fea0000000f00 */
[----:B------:R-:W-:-:S05]  /*ada0*/  @!P0 BRA `(.L_x_2138) ;  /* 0xffffd74000008947 */ /* 0x000fca000383ffff */
.L_x_2137:
[----:B------:R-:W-:Y:S02]  /*adb0*/  MOV R5, 0x1f ;  /* 0x0000001f00057802 */ /* 0x000fe40000000f00 */
[----:B------:R-:W-:Y:S01]  /*adc0*/  MOV R4, 0xffffffff ;  /* 0xffffffff00047802 */ /* 0x000fe20000000f00 */
[----:B------:R-:W-:Y:S05]  /*add0*/  BRA.DIV ~URZ, `(.L_x_2139) ;  /* 0x00004ff27f007947 */ /* 0x000fea000b800000 */
[----:B------:R2:W3:Y:S02]  /*ade0*/  SHFL.BFLY PT, R3, R232, 0x2, 0x1f ;  /* 0x0c401f00e8037f89 */ /* 0x0004e400000e0000 */
.L_x_2212:
[----:B---3--:R-:W-:Y:S01]  /*adf0*/  FADD.FTZ R3, R3, R232 ;  /* 0x000000e803037221 */ /* 0x008fe20000010000 */
[----:B------:R-:W-:Y:S05]  /*ae00*/  BRA.DIV ~URZ, `(.L_x_2140) ;  /* 0x000050227f007947 */ /* 0x000fea000b800000 */
[----:B------:R-:W3:Y:S04]  /*ae10*/  SHFL.BFLY PT, R5, R229, 0x2, 0x1f ;  /* 0x0c401f00e5057f89 */ /* 0x000ee800000e0000 */
[----:B------:R-:W4:Y:S01]  /*ae20*/  SHFL.BFLY PT, R4, R3, 0x1, 0x1f ;  /* 0x0c201f0003047f89 */ /* 0x000f2200000e0000 */
[----:B---3--:R-:W-:-:S02]  /*ae30*/  FADD.FTZ R229, R5, R229 ;  /* 0x000000e505e57221 */ /* 0x008fc40000010000 */
[----:B----4-:R-:W-:-:S03]  /*ae40*/  FADD.FTZ R3, R3, R4 ;  /* 0x0000000403037221 */ /* 0x010fc60000010000 */
[----:B------:R3:W4:Y:S04]  /*ae50*/  SHFL.BFLY PT, R5, R229, 0x1, 0x1f ;  /* 0x0c201f00e5057f89 */ /* 0x00072800000e0000 */
.L_x_2213:
[----:B------:R-:W-:Y:S01]  /*ae60*/  FSETP.NE.FTZ.AND P1, PT, R3, RZ, PT ;  /* 0x000000ff0300720b */ /* 0x000fe20003f35000 */
[----:B----4-:R-:W-:Y:S01]  /*ae70*/  FADD.FTZ R5, R5, R229 ;  /* 0x000000e505057221 */ /* 0x010fe20000010000 */
[----:B-1----:R-:W-:Y:S02]  /*ae80*/  MOV R6, RZ ;  /* 0x000000ff00067202 */ /* 0x002fe40000000f00 */
[----:B------:R-:W-:Y:S02]  /*ae90*/  MOV R4, 0xff800000 ;  /* 0xff80000000047802 */ /* 0x000fe40000000f00 */
[----:B------:R-:W-:-:S07]  /*aea0*/  FSETP.NE.FTZ.AND P0, PT, R5, RZ, PT ;  /* 0x000000ff0500720b */ /* 0x000fce0003f15000 */
[----:B------:R-:W1:Y:S01]  /*aeb0*/  @P1 MUFU.LG2 R7, R3 ;  /* 0x0000000300071308 */ /* 0x000e620000000c00 */
[----:B------:R-:W-:-:S05]  /*aec0*/  @P1 MOV R8, 0x3f317218 ;  /* 0x3f31721800081802 */ /* 0x000fca0000000f00 */
[----:B------:R-:W-:Y:S02]  /*aed0*/  @P1 FMUL.FTZ R8, R8, c[0x0][0x2d0] ;  /* 0x0000b40008081a20 */ /* 0x000fe40000410000 */
[----:B------:R-:W4:Y:S01]  /*aee0*/  @P1 MUFU.RCP R6, R3 ;  /* 0x0000000300061308 */ /* 0x000f220000001000 */
[----:B-1----:R-:W-:-:S04]  /*aef0*/  @P1 FMUL.FTZ R7, R7, 0.69314718246459960938 ;  /* 0x3f31721807071820 */ /* 0x002fc80000410000 */
[----:B------:R-:W-:Y:S01]  /*af00*/  @P1 FFMA.FTZ R4, R8, R2, R7 ;  /* 0x0000000208041223 */ /* 0x000fe20000010007 */
[----:B------:R-:W-:Y:S02]  /*af10*/  @P0 MOV R7, 0x3f317218 ;  /* 0x3f31721800070802 */ /* 0x000fe40000000f00 */
[----:B------:R-:W-:Y:S01]  /*af20*/  MOV R2, 0xff800000 ;  /* 0xff80000000027802 */ /* 0x000fe20000000f00 */
[C---:B----4-:R-:W-:Y:S01]  /*af30*/  FMUL.FTZ R128, R6.reuse, R128 ;  /* 0x0000008006807220 */ /* 0x050fe20000410000 */
[----:B------:R-:W-:Y:S01]  /*af40*/  MOV R3, RZ ;  /* 0x000000ff00037202 */ /* 0x000fe20000000f00 */
[C---:B------:R-:W-:Y:S01]  /*af50*/  FMUL.FTZ R129, R6.reuse, R129 ;  /* 0x0000008106817220 */ /* 0x040fe20000410000 */
[----:B------:R-:W-:Y:S01]  /*af60*/  MOV R8, 0x1 ;  /* 0x0000000100087802 */ /* 0x000fe20000000f00 */
        /* <DEDUP_REMOVED lines=48> */
[----:B-1----:R-:W-:Y:S02]  /*b270*/  @P0 FMUL.FTZ R6, R5, 0.69314718246459960938 ;  /* 0x3f31721805060820 */ /* 0x002fe40000410000 */
[----:B------:R-:W-:Y:S02]  /*b280*/  @P0 FMUL.FTZ R5, R7, c[0x0][0x2d0] ;  /* 0x0000b40007050a20 */ /* 0x000fe40000410000 */
        /* <DEDUP_REMOVED lines=48> */
[----:B------:R-:W-:Y:S02]  /*b590*/  @P0 FFMA.FTZ R2, R5, R0, R6 ;  /* 0x0000000005020223 */ /* 0x000fe40000010006 */
.L_x_2116:
        /* <DEDUP_REMOVED lines=8> */
[----:B------:R-:W4:Y:S01]  /*b620*/  POPC R3, UR4 ;  /* 0x0000000400037d09 */ /* 0x000f220008000000 */
[----:B-1----:R-:W-:-:S13]  /*b630*/  ISETP.EQ.U32.AND P0, PT, R5, R0, PT ;  /* 0x000000000500720c */ /* 0x002fda0003f02070 */
[----:B----4-:R-:W4:Y:S04]  /*b640*/  @P0 ATOMG.E.ADD.STRONG.GPU PT, R3, [R6.64], R3 ;  /* 0x00000003060309a8 */ /* 0x010f2800081ee1c8 */
[----:B------:R-:W1:Y:S02]  /*b650*/  S2R R0, SR_LTMASK ;  /* 0x0000000000007919 */ /* 0x000e640000003900 */
[----:B-1----:R-:W-:-:S04]  /*b660*/  LOP3.LUT R0, R0, UR4, RZ, 0xc0, !PT ;  /* 0x0000000400007c12 */ /* 0x002fc8000f8ec0ff */
[----:B------:R-:W1:Y:S01]  /*b670*/  POPC R188, R0 ;  /* 0x0000000000bc7309 */ /* 0x000e620000000000 */
[----:B----4-:R-:W1:Y:S02]  /*b680*/  SHFL.IDX PT, R3, R3, R5, 0x1f ;  /* 0x00001f0503037589 */ /* 0x010e6400000e0000 */
[----:B-1----:R-:W-:-:S05]  /*b690*/  IADD3 R188, R3, c[0x0][0xc], R188 ;  /* 0x0000030003bc7a10 */ /* 0x002fca0007ffe0bc */
.L_x_2142:
[----:B------:R-:W-:Y:S05]  /*b6a0*/  BSYNC B0 ;  /* 0x0000000000007941 */ /* 0x000fea0003800000 */
.L_x_2141:
[----:B------:R-:W-:Y:S01]  /*b6b0*/  PRMT R8, R8, 0x9910, RZ ;  /* 0x0000991008087816 */ /* 0x000fe200000000ff */
[----:B------:R-:W-:Y:S01]  /*b6c0*/  BSSY B1, `(.L_x_2143) ;  /* 0x000030e000017945 */ /* 0x000fe20003800000 */
[----:B------:R-:W-:Y:S01]  /*b6d0*/  IMAD.MOV.U32 R3, RZ, RZ, R188 ;  /* 0x000000ffff037224 */ /* 0x000fe200078e00bc */
[----:B------:R-:W-:Y:S02]  /*b6e0*/  SHF.R.S32.HI R7, RZ, 0x1f, R220 ;  /* 0x0000001fff077819 */ /* 0x000fe400000114dc */
        /* <DEDUP_REMOVED lines=17> */
[----:B-1----:R-:W-:-:S02]  /*b800*/  F2FP.PACK_AB R5, R127, R126 ;  /* 0x0000007e7f05723e */ /* 0x002fc400000000ff */
[----:B----4-:R-:W-:-:S03]  /*b810*/  F2FP.PACK_AB R6, R101, R100 ;  /* 0x000000646506723e */ /* 0x010fc600000000ff */
[----:B------:R1:W-:Y:S01]  /*b820*/  STS [R199+0x400], R5 ;  /* 0x00040005c7007388 */ /* 0x0003e20000000800 */
[----:B--2---:R-:W-:-:S03]  /*b830*/  F2FP.PACK_AB R0, R103, R102 ;  /* 0x000000666700723e */ /* 0x004fc600000000ff */
[----:B------:R2:W-:Y:S04]  /*b840*/  STS [R216], R6 ;  /* 0x00000006d8007388 */ /* 0x0005e80000000800 */
[----:B------:R4:W-:Y:S01]  /*b850*/  STS [R216+0x400], R0 ;  /* 0x00040000d8007388 */ /* 0x0009e20000000800 */
[----:B-1----:R-:W-:Y:S02]  /*b860*/  F2FP.PACK_AB R5, R105, R104 ;  /* 0x000000686905723e */ /* 0x002fe400000000ff */
[----:B--2---:R-:W-:-:S03]  /*b870*/  F2FP.PACK_AB R6, R107, R106 ;  /* 0x0000006a6b06723e */ /* 0x004fc600000000ff */
[----:B------:R1:W-:Y:S01]  /*b880*/  STS [R211], R5 ;  /* 0x00000005d3007388 */ /* 0x0003e20000000800 */
[----:B----4-:R-:W-:-:S03]  /*b890*/  F2FP.PACK_AB R0, R109, R108 ;  /* 0x0000006c6d00723e */ /* 0x010fc600000000ff */
[----:B------:R2:W-:Y:S04]  /*b8a0*/  STS [R211+0x400], R6 ;  /* 0x00040006d3007388 */ /* 0x0005e80000000800 */
[----:B------:R4:W-:Y:S01]  /*b8b0*/  STS [R215], R0 ;  /* 0x00000000d7007388 */ /* 0x0009e20000000800 */
[----:B-1----:R-:W-:Y:S02]  /*b8c0*/  F2FP.PACK_AB R5, R111, R110 ;  /* 0x0000006e6f05723e */ /* 0x002fe400000000ff */
[----:B--2---:R-:W-:-:S03]  /*b8d0*/  F2FP.PACK_AB R6, R113, R112 ;  /* 0x000000707106723e */ /* 0x004fc600000000ff */
[----:B------:R1:W-:Y:S01]  /*b8e0*/  STS [R215+0x400], R5 ;  /* 0x00040005d7007388 */ /* 0x0003e20000000800 */
[----:B----4-:R-:W-:-:S03]  /*b8f0*/  F2FP.PACK_AB R0, R115, R114 ;  /* 0x000000727300723e */ /* 0x010fc600000000ff */
        /* <DEDUP_REMOVED lines=12> */
[----:B------:R2:W-:Y:S04]  /*b9c0*/  STS [R207+0x4000], R6 ;  /* 0x00400006cf007388 */ /* 0x0005e80000000800 */
[----:B------:R4:W-:Y:S01]  /*b9d0*/  STS [R207+0x4400], R0 ;  /* 0x00440000cf007388 */ /* 0x0009e20000000800 */
        /* <DEDUP_REMOVED lines=51> */
[----:B----4-:R-:W-:-:S05]  /*bd10*/  F2FP.PACK_AB R0, R91, R90 ;  /* 0x0000005a5b00723e */ /* 0x010fca00000000ff */
[----:B------:R2:W-:Y:S04]  /*bd20*/  STS [R218+0x8400], R0 ;  /* 0x00840000da007388 */ /* 0x0005e80000000800 */
[----:B------:R4:W-:Y:S01]  /*bd30*/  STS [R214+0x8000], R6 ;  /* 0x00800006d6007388 */ /* 0x0009e20000000800 */
[----:B-1----:R-:W-:-:S05]  /*bd40*/  F2FP.PACK_AB R5, R95, R94 ;  /* 0x0000005e5f05723e */ /* 0x002fca00000000ff */
[----:B------:R1:W-:Y:S01]  /*bd50*/  STS [R214+0x8400], R5 ;  /* 0x00840005d6007388 */ /* 0x0003e20000000800 */
[----:B--2---:R-:W-:-:S03]  /*bd60*/  F2FP.PACK_AB R0, R97, R96 ;  /* 0x000000606100723e */ /* 0x004fc600000000ff */
[----:B------:R-:W-:Y:S01]  /*bd70*/  STS [R217+0x8400], R8 ;  /* 0x00840008d9007388 */ /* 0x000fe20000000800 */
[----:B----4-:R-:W-:-:S03]  /*bd80*/  IMAD.MOV.U32 R6, RZ, RZ, c[0x0][0x388] ;  /* 0x0000e200ff067624 */ /* 0x010fc600078e00ff */
[----:B------:R2:W-:Y:S04]  /*bd90*/  STS [R217+0x8000], R0 ;  /* 0x00800000d9007388 */ /* 0x0005e80000000800 */
[----:B------:R-:W-:Y:S01]  /*bda0*/  BAR.SYNC.DEFER_BLOCKING 0x1, 0x100 ;  /* 0x0044000000007b1d */ /* 0x000fe20000010000 */
[----:B-1----:R-:W-:-:S04]  /*bdb0*/  IMAD.MOV.U32 R5, RZ, RZ, 0x4 ;  /* 0x00000004ff057424 */ /* 0x002fc800078e00ff */
[----:B------:R-:W-:-:S04]  /*bdc0*/  IMAD.WIDE R12, R220, R5, c[0x0][0x500] ;  /* 0x00014000dc0c7625 */ /* 0x000fc800078e0205 */
[----:B--2---:R-:W-:Y:S01]  /*bdd0*/  IMAD.MOV.U32 R0, RZ, RZ, RZ ;  /* 0x000000ffff007224 */ /* 0x004fe200078e00ff */
[----:B------:R1:W5:Y:S05]  /*bde0*/  @P2 LDG.E R6, [R10.64] ;  /* 0x000000080a062981 */ /* 0x00036a000c1e1900 */
[----:B------:R1:W5:Y:S01]  /*bdf0*/  @P1 LDG.E R0, [R12.64] ;  /* 0x000000080c001981 */ /* 0x000362000c1e1900 */
[----:B------:R-:W-:-:S04]  /*be00*/  ISETP.NE.AND P0, PT, R224, RZ, PT ;  /* 0x000000ffe000720c */ /* 0x000fc80003f05270 */
[----:B------:R-:W-:Y:S01]  /*be10*/  SEL R224, R224, c[0x0][0x3d4], P0 ;  /* 0x0000f500e0e07a07 */ /* 0x000fe20000000000 */
[----:B------:R-:W-:Y:S05]  /*be20*/  @P2 BRA `(.L_x_2145) ;  /* 0x0000004000002947 */ /* 0x000fea0003800000 */
[----:B------:R-:W-:Y:S05]  /*be30*/  @!P1 BRA `(.L_x_2145) ;  /* 0x0000003000009947 */ /* 0x000fea0003800000 */
[----:B-----5:R2:W4:Y:S04]  /*be40*/  LDG.E R6, [R12.64] ;  /* 0x000000080c067981 */ /* 0x020528000c1e1900 */
[----:B-12---:R-:W4:Y:S02]  /*be50*/  LDG.E R12, [R12.64+0x4] ;  /* 0x000004080c0c7981 */ /* 0x006f24000c1e1900 */
[----:B----4-:R-:W-:Y:S02]  /*be60*/  IADD3 R6, -R6, R12, RZ ;  /* 0x0000000c06067210 */ /* 0x010fe40007ffe1ff */
.L_x_2145:
[----:B------:R-:W-:Y:S01]  /*be70*/  IMAD.MOV.U32 R22, RZ, RZ, 0x368 ;  /* 0x00000368ff167424 */ /* 0x000fe200078e00ff */
[----:B------:R-:W-:Y:S01]  /*be80*/  ISETP.GT.AND P3, PT, R224, 0x1, PT ;  /* 0x00000001e000780c */ /* 0x000fe20003f64270 */
[----:B------:R-:W-:Y:S01]  /*be90*/  IMAD.MOV.U32 R5, RZ, RZ, c[0x0][0x4e8] ;  /* 0x00013a00ff057624 */ /* 0x000fe200078e00ff */
[----:B------:R-:W-:Y:S01]  /*bea0*/  ISETP.NE.U32.AND P0, PT, RZ, c[0x0][0x500], PT ;  /* 0x00014000ff007a0c */ /* 0x000fe20003f05070 */
[----:B-----5:R-:W-:Y:S01]  /*beb0*/  IMAD R6, R6, c[0x0][0x4e8], RZ ;  /* 0x00013a0006067a24 */ /* 0x020fe200078e02ff */
[----:B------:R-:W-:-:S02]  /*bec0*/  SEL R22, R22, 0x328, P3 ;  /* 0x0000032816167807 */ /* 0x000fc40001800000 */
[----:B------:R-:W-:Y:S02]  /*bed0*/  ISETP.NE.AND.EX P0, PT, RZ, c[0x0][0x504], PT, P0 ;  /* 0x00014100ff007a0c */ /* 0x000fe40003f05300 */
[----:B------:R-:W2:Y:S01]  /*bee0*/  LDC.64 R20, c[0x0][R22+0x170] ;  /* 0x00005c0016147b82 */ /* 0x000ea20000000a00 */
[----:B------:R-:W-:Y:S01]  /*bef0*/  ISETP.NE.AND P2, PT, R5, 0x1, PT ;  /* 0x000000010500780c */ /* 0x000fe20003f45270 */
[----:B------:R-:W-:Y:S01]  /*bf00*/  IMAD.IADD R5, R204, 0x1, R189 ;  /* 0x00000001cc057824 */ /* 0x000fe200078e02bd */
[----:B------:R-:W-:Y:S02]  /*bf10*/  SEL R220, R220, RZ, !P0 ;  /* 0x000000ffdcdc7207 */ /* 0x000fe40004000000 */
[----:B------:R-:W-:Y:S01]  /*bf20*/  SEL R7, R7, RZ, !P0 ;  /* 0x000000ff07077207 */ /* 0x000fe20004000000 */
[----:B-1----:R-:W-:Y:S02]  /*bf30*/  IMAD.MOV.U32 R13, RZ, RZ, R5 ;  /* 0x000000ffff0d7224 */ /* 0x002fe400078e0005 */
[----:B------:R-:W1:Y:S08]  /*bf40*/  LDC.64 R16, c[0x0][R22+0x168] ;  /* 0x00005a0016107b82 */ /* 0x000e700000000a00 */
[----:B------:R-:W4:Y:S08]  /*bf50*/  LDC.64 R18, c[0x0][R22+0x178] ;  /* 0x00005e0016127b82 */ /* 0x000f300000000a00 */
[----:B------:R-:W3:Y:S01]  /*bf60*/  LDC.64 R14, c[0x0][R22+0x160] ;  /* 0x00005800160e7b82 */ /* 0x000ee20000000a00 */
[----:B--2---:R-:W-:-:S04]  /*bf70*/  IMAD R8, R21, R220, RZ ;  /* 0x000000dc15087224 */ /* 0x004fc800078e02ff */
[----:B------:R-:W-:Y:S02]  /*bf80*/  IMAD R8, R20, R7, R8 ;  /* 0x0000000714087224 */ /* 0x000fe400078e0208 */
[----:B------:R-:W-:-:S04]  /*bf90*/  @P2 IMAD.HI.U32 R7, R5, c[0x0][0x4ec], RZ ;  /* 0x00013b0005072a27 */ /* 0x000fc800078e00ff */
[-C--:B-1----:R-:W-:Y:S01]  /*bfa0*/  IMAD.WIDE.U32 R10, R16, R221.reuse, RZ ;  /* 0x000000dd100a7225 */ /* 0x082fe200078e00ff */
[----:B------:R-:W-:Y:S02]  /*bfb0*/  SEL R16, R225, RZ, P3 ;  /* 0x000000ffe1107207 */ /* 0x000fe40001800000 */
[----:B------:R-:W-:Y:S01]  /*bfc0*/  @P2 SHF.R.U32.HI R13, RZ, c[0x0][0x4f0], R7 ;  /* 0x00013c00ff0d2a19 */ /* 0x000fe20000011607 */
[----:B------:R-:W-:Y:S01]  /*bfd0*/  IMAD R9, R17, R221, RZ ;  /* 0x000000dd11097224 */ /* 0x000fe200078e02ff */
[----:B------:R-:W-:Y:S01]  /*bfe0*/  SHF.R.S32.HI R7, RZ, 0x1f, R0 ;  /* 0x0000001fff077819 */ /* 0x000fe20000011400 */
[----:B------:R-:W-:-:S04]  /*bff0*/  IMAD.WIDE.U32 R20, R20, R220, RZ ;  /* 0x000000dc14147225 */ /* 0x000fc800078e00ff */
[----:B------:R-:W-:Y:S01]  /*c000*/  IMAD.IADD R9, R11, 0x1, R9 ;  /* 0x000000010b097824 */ /* 0x000fe200078e0209 */
[----:B------:R-:W-:Y:S01]  /*c010*/  IADD3 R12, P1, P0, R20, R10, R0 ;  /* 0x0000000a140c7210 */ /* 0x000fe2000783e000 */
[----:B------:R-:W-:Y:S02]  /*c020*/  IMAD.IADD R8, R21, 0x1, R8 ;  /* 0x0000000115087824 */ /* 0x000fe400078e0208 */
[-C--:B----4-:R-:W-:Y:S02]  /*c030*/  IMAD R11, R19, R16.reuse, RZ ;  /* 0x00000010130b7224 */ /* 0x090fe400078e02ff */
        /* <DEDUP_REMOVED lines=8> */
[-C--:B---3--:R-:W-:Y:S01]  /*c0c0*/  IMAD R9, R15, R10.reuse, RZ ;  /* 0x0000000a0f097224 */ /* 0x088fe200078e02ff */
        /* <DEDUP_REMOVED lines=13> */
[----:B------:R-:W2:Y:S04]  /*c1a0*/  SHFL.IDX PT, R11, R9, RZ, 0x1c1f ;  /* 0x001c1fff090b7589 */ /* 0x000ea800000e0000 */
[----:B------:R3:W4:Y:S01]  /*c1b0*/  SHFL.IDX PT, R13, R9, 0x1, 0x1c1f ;  /* 0x003c1f00090d7f89 */ /* 0x00072200000e0000 */
[----:B-1----:R-:W-:-:S05]  /*c1c0*/  IMAD.IADD R8, R205, 0x1, R189 ;  /* 0x00000001cd087824 */ /* 0x002fca00078e02bd */
[C---:B------:R-:W-:Y:S02]  /*c1d0*/  ISETP.GE.OR P1, PT, R8.reuse, R6, P0 ;  /* 0x000000060800720c */ /* 0x040fe40000726670 */
[----:B---3--:R-:W-:-:S04]  /*c1e0*/  IADD3 R9, R8, 0x8, RZ ;  /* 0x0000000808097810 */ /* 0x008fc80007ffe0ff */
[----:B------:R-:W-:-:S07]  /*c1f0*/  ISETP.GE.OR P0, PT, R9, R6, P0 ;  /* 0x000000060900720c */ /* 0x000fce0000706670 */
[----:B--2---:R1:W-:Y:S01]  /*c200*/  @!P1 ST.E [R10.64], R4 ;  /* 0x000000040a009985 */ /* 0x0043e2000c101908 */
[----:B------:R-:W-:-:S05]  /*c210*/  ISETP.GE.AND P1, PT, R8, R6, PT ;  /* 0x000000060800720c */ /* 0x000fca0003f26270 */
[----:B----4-:R1:W-:Y:S01]  /*c220*/  @!P0 ST.E [R12.64], R2 ;  /* 0x000000020c008985 */ /* 0x0103e2000c101908 */
[----:B------:R-:W-:Y:S01]  /*c230*/  ISETP.GE.AND P0, PT, R9, R6, PT ;  /* 0x000000060900720c */ /* 0x000fe20003f06270 */
[----:B------:R-:W-:Y:S05]  /*c240*/  @P3 BRA `(.L_x_2146) ;  /* 0x000007c000003947 */ /* 0x000fea0003800000 */
[----:B-1----:R-:W-:Y:S01]  /*c250*/  IMAD R2, R7, c[0x0][0x3a0], RZ ;  /* 0x0000e80007027a24 */ /* 0x002fe200078e02ff */
[----:B------:R-:W-:Y:S01]  /*c260*/  SHF.R.S32.HI R4, RZ, 0x1f, R220 ;  /* 0x0000001fff047819 */ /* 0x000fe200000114dc */
        /* <DEDUP_REMOVED lines=43> */
.L_x_2214:
[----:B------:R-:W-:Y:S05]  /*c520*/  BRA.DIV ~URZ, `(.L_x_2148) ;  /* 0x00003a727f007947 */ /* 0x000fea000b800000 */
[----:B------:R4:W2:Y:S02]  /*c530*/  SHFL.IDX PT, R0, R56, RZ, 0x181f ;  /* 0x00181fff38007589 */ /* 0x0008a400000e0000 */
.L_x_2215:
        /* <DEDUP_REMOVED lines=15> */
.L_x_2150:
[----:B------:R-:W-:Y:S05]  /*c630*/  BSYNC B0 ;  /* 0x0000000000007941 */ /* 0x000fea0003800000 */
.L_x_2149:
[----:B------:R-:W-:Y:S05]  /*c640*/  BRA.DIV ~URZ, `(.L_x_2151) ;  /* 0x000039c27f007947 */ /* 0x000fea000b800000 */
[----:B-12---:R1:W2:Y:S04]  /*c650*/  SHFL.IDX PT, R20, R7, 0x1, 0x181f ;  /* 0x00381f0007147f89 */ /* 0x0062a800000e0000 */
[----:B------:R1:W4:Y:S02]  /*c660*/  SHFL.IDX PT, R2, R56, 0x1, 0x181f ;  /* 0x00381f0038027f89 */ /* 0x00032400000e0000 */
.L_x_2216:
        /* <DEDUP_REMOVED lines=10> */
[-C--:B--2---:R-:W-:Y:S02]  /*c710*/  @!P2 LEA.HI.X R23, R212, R20.reuse, R213, 0x1, P5 ;  /* 0x00000014d417a211 */ /* 0x084fe400028f0cd5 */
[-C--:B------:R-:W-:Y:S02]  /*c720*/  @!P1 LEA.HI.X R5, R198, R20.reuse, R193, 0x1, P4 ;  /* 0x00000014c6059211 */ /* 0x080fe400020f0cc1 */
[----:B------:R-:W-:Y:S01]  /*c730*/  @!P0 LEA.HI.X R37, R197, R20, R192, 0x1, P3 ;  /* 0x00000014c5258211 */ /* 0x000fe200018f0cc0 */
[----:B------:R2:W-:Y:S04]  /*c740*/  @!P2 ST.E.128 [R22.64], R48 ;  /* 0x000000301600a985 */ /* 0x0005e8000c101d08 */
[----:B------:R2:W-:Y:S04]  /*c750*/  @!P1 ST.E.128 [R4.64], R32 ;  /* 0x0000002004009985 */ /* 0x0005e8000c101d08 */
[----:B------:R2:W-:Y:S02]  /*c760*/  @!P0 ST.E.128 [R36.64], R16 ;  /* 0x0000001024008985 */ /* 0x0005e4000c101d08 */
.L_x_2153:
[----:B------:R-:W-:Y:S05]  /*c770*/  BSYNC B0 ;  /* 0x0000000000007941 */ /* 0x000fea0003800000 */
.L_x_2152:
[----:B------:R-:W-:Y:S05]  /*c780*/  BRA.DIV ~URZ, `(.L_x_2154) ;  /* 0x000039427f007947 */ /* 0x000fea000b800000 */
[----:B--2---:R2:W1:Y:S02]  /*c790*/  SHFL.IDX PT, R16, R7, 0x2, 0x181f ;  /* 0x00581f0007107f89 */ /* 0x00446400000e0000 */
.L_x_2217:
[----:B------:R-:W-:Y:S05]  /*c7a0*/  BRA.DIV ~URZ, `(.L_x_2155) ;  /* 0x000039927f007947 */ /* 0x000fea000b800000 */
[----:B----4-:R4:W2:Y:S02]  /*c7b0*/  SHFL.IDX PT, R2, R56, 0x2, 0x181f ;  /* 0x00581f0038027f89 */ /* 0x0108a400000e0000 */
.L_x_2218:
        /* <DEDUP_REMOVED lines=16> */
.L_x_2157:
[----:B------:R-:W-:Y:S05]  /*c8c0*/  BSYNC B0 ;  /* 0x0000000000007941 */ /* 0x000fea0003800000 */
.L_x_2156:
[----:B------:R-:W-:Y:S05]  /*c8d0*/  BRA.DIV ~URZ, `(.L_x_2158) ;  /* 0x000038c27f007947 */ /* 0x000fea000b800000 */
[----:B-12---:R-:W1:Y:S04]  /*c8e0*/  SHFL.IDX PT, R7, R7, 0x3, 0x181f ;  /* 0x00781f0007077f89 */ /* 0x006e6800000e0000 */
[----:B----4-:R-:W2:Y:S02]  /*c8f0*/  SHFL.IDX PT, R56, R56, 0x3, 0x181f ;  /* 0x00781f0038387f89 */ /* 0x010ea400000e0000 */
.L_x_2219:
[----:B------:R-:W-:-:S04]  /*c900*/  IADD3 R189, R189, 0x60, RZ ;  /* 0x00000060bdbd7810 */ /* 0x000fc80007ffe0ff */
[----:B------:R-:W-:-:S13]  /*c910*/  ISETP.GE.AND P0, PT, R189, R6, PT ;  /* 0x00000006bd00720c */ /* 0x000fda0003f06270 */
[----:B------:R-:W-:Y:S05]  /*c920*/  @P0 BRA `(.L_x_2159) ;  /* 0x00001e7000000947 */ /* 0x000fea0003800000 */
[----:B------:R-:W-:Y:S02]  /*c930*/  ISETP.GE.AND P1, PT, R212, c[0x0][0x3c8], PT ;  /* 0x0000f200d4007a0c */ /* 0x000fe40003f26270 */
[----:B------:R-:W-:-:S11]  /*c940*/  ISETP.GE.AND P0, PT, R198, c[0x0][0x3c8], PT ;  /* 0x0000f200c6007a0c */ /* 0x000fd60003f06270 */
[-C--:B--2---:R-:W-:Y:S02]  /*c950*/  @!P1 LEA R12, P3, R212, R56.reuse, 0x1 ;  /* 0x00000038d40c9211 */ /* 0x084fe400078608ff */
[----:B------:R-:W-:Y:S02]  /*c960*/  @!P0 LEA R4, P2, R198, R56, 0x1 ;  /* 0x00000038c6048211 */ /* 0x000fe400078408ff */
        /* <DEDUP_REMOVED lines=10> */
.L_x_2146:
[----:B------:R-:W-:Y:S01]  /*ca10*/  IMAD R7, R7, c[0x0][0x408], RZ ;  /* 0x0001020007077a24 */ /* 0x000fe200078e02ff */
[----:B-1----:R-:W-:Y:S01]  /*ca20*/  MOV R4, R5 ;  /* 0x0000000500047202 */ /* 0x002fe20000000f00 */
[----:B------:R-:W-:-:S04]  /*ca30*/  IMAD.WIDE.U32 R8, R0, c[0x0][0x408], RZ ;  /* 0x0001020000087a25 */ /* 0x000fc800078e00ff */
[----:B------:R-:W-:Y:S01]  /*ca40*/  IMAD R7, R0, c[0x0][0x40c], R7 ;  /* 0x0001030000077a24 */ /* 0x000fe200078e0207 */
[----:B------:R-:W-:Y:S01]  /*ca50*/  MOV R6, R8 ;  /* 0x0000000800067202 */ /* 0x000fe20000000f00 */
[----:B------:R-:W-:Y:S01]  /*ca60*/  @P2 IMAD.HI.U32 R2, R5, c[0x0][0x4ec], RZ ;  /* 0x00013b0005022a27 */ /* 0x000fe200078e00ff */
[----:B------:R-:W-:Y:S02]  /*ca70*/  SHF.R.S32.HI R0, RZ, 0x1f, R220 ;  /* 0x0000001fff007819 */ /* 0x000fe400000114dc */
[----:B------:R-:W-:Y:S02]  /*ca80*/  IADD3 R7, R9, R7, RZ ;  /* 0x0000000709077210 */ /* 0x000fe40007ffe0ff */
[----:B------:R-:W-:Y:S01]  /*ca90*/  @P2 SHF.R.U32.HI R4, RZ, c[0x0][0x4f0], R2 ;  /* 0x00013c00ff042a19 */ /* 0x000fe20000011602 */
[----:B------:R-:W-:Y:S02]  /*caa0*/  IMAD R0, R0, c[0x0][0x440], RZ ;  /* 0x0001100000007a24 */ /* 0x000fe400078e02ff */
[----:B------:R-:W-:Y:S01]  /*cab0*/  IMAD.WIDE.U32 R6, R221, c[0x0][0x438], R6 ;  /* 0x00010e00dd067a25 */ /* 0x000fe200078e0006 */
[----:B------:R-:W-:-:S03]  /*cac0*/  SHF.R.S32.HI R2, RZ, 0x1f, R4 ;  /* 0x0000001fff027819 */ /* 0x000fc60000011404 */
[----:B------:R-:W-:Y:S02]  /*cad0*/  IMAD R7, R221, c[0x0][0x43c], R7 ;  /* 0x00010f00dd077a24 */ /* 0x000fe400078e0207 */
[C---:B------:R-:W-:Y:S02]  /*cae0*/  IMAD R0, R220.reuse, c[0x0][0x444], R0 ;  /* 0x00011100dc007a24 */ /* 0x040fe400078e0200 */
[----:B------:R-:W-:-:S04]  /*caf0*/  IMAD.WIDE.U32 R6, R220, c[0x0][0x440], R6 ;  /* 0x00011000dc067a25 */ /* 0x000fc800078e0006 */
[----:B------:R-:W-:Y:S01]  /*cb00*/  IMAD R2, R2, c[0x0][0x430], RZ ;  /* 0x00010c0002027a24 */ /* 0x000fe200078e02ff */
[----:B------:R-:W-:Y:S02]  /*cb10*/  IADD3 R7, R7, R0, RZ ;  /* 0x0000000007077210 */ /* 0x000fe40007ffe0ff */
[C---:B------:R-:W-:Y:S01]  /*cb20*/  IADD3 R0, -R4.reuse, RZ, RZ ;  /* 0x000000ff04007210 */ /* 0x040fe20007ffe1ff */
[----:B------:R-:W-:Y:S02]  /*cb30*/  IMAD R2, R4, c[0x0][0x434], R2 ;  /* 0x00010d0004027a24 */ /* 0x000fe400078e0202 */
[----:B------:R-:W-:-:S04]  /*cb40*/  IMAD.WIDE.U32 R6, R225, c[0x0][0x448], R6 ;  /* 0x00011200e1067a25 */ /* 0x000fc800078e0006 */
[----:B------:R-:W-:Y:S02]  /*cb50*/  IMAD R7, R225, c[0x0][0x44c], R7 ;  /* 0x00011300e1077a24 */ /* 0x000fe400078e0207 */
[----:B------:R-:W-:Y:S02]  /*cb60*/  IMAD R0, R0, c[0x0][0x4e8], R5 ;  /* 0x00013a0000007a24 */ /* 0x000fe400078e0205 */
[----:B------:R-:W-:-:S03]  /*cb70*/  IMAD.WIDE.U32 R6, R4, c[0x0][0x430], R6 ;  /* 0x00010c0004067a25 */ /* 0x000fc600078e0006 */
[----:B------:R-:W-:Y:S02]  /*cb80*/  SHF.R.S32.HI R4, RZ, 0x1f, R0 ;  /* 0x0000001fff047819 */ /* 0x000fe40000011400 */
[----:B------:R-:W-:-:S03]  /*cb90*/  IADD3 R5, R7, R2, RZ ;  /* 0x0000000207057210 */ /* 0x000fc60007ffe0ff */
        /* <DEDUP_REMOVED lines=9> */
.L_x_2220:
[----:B------:R-:W-:Y:S05]  /*cc30*/  BRA.DIV ~URZ, `(.L_x_2161) ;  /* 0x000036a27f007947 */ /* 0x000fea000b800000 */
[----:B------:R3:W4:Y:S02]  /*cc40*/  SHFL.IDX PT, R0, R149, RZ, 0x1c1f ;  /* 0x001c1fff95007589 */ /* 0x00072400000e0000 */
.L_x_2221:
        /* <DEDUP_REMOVED lines=110> */
[----:B----4-:R-:W-:Y:S02]  /*d330*/  @!P1 LEA R4, P2, R24, R0, 0x2 ;  /* 0x0000000018049211 */ /* 0x010fe400078410ff */
        /* <DEDUP_REMOVED lines=23> */
[----:B------:R-:W-:Y:S02]  /*d4b0*/  @!P5 LEA R40, P1, R12, R0, 0x2 ;  /* 0x000000000c28d211 */ /* 0x000fe400078210ff */
[-C--:B------:R-:W-:Y:S02]  /*d4c0*/  @!P6 LEA.HI.X R5, R14, R150.reuse, R13, 0x2, P2 ;  /* 0x000000960e05e211 */ /* 0x080fe400010f140d */
[----:B------:R-:W-:Y:S02]  /*d4d0*/  @!P5 LEA.HI.X R41, R12, R150, R11, 0x2, P1 ;  /* 0x000000960c29d211 */ /* 0x000fe400008f140b */
[C---:B------:R-:W-:Y:S01]  /*d4e0*/  @!P3 LEA R44, P1, R8.reuse, R0, 0x2 ;  /* 0x00000000082cb211 */ /* 0x040fe200078210ff */
[----:B------:R4:W-:Y:S03]  /*d4f0*/  @!P6 ST.E.64 [R4.64], R84 ;  /* 0x000000540400e985 */ /* 0x0009e6000c101b08 */
[----:B------:R-:W-:Y:S01]  /*d500*/  @!P3 LEA.HI.X R45, R8, R150, R7, 0x2, P1 ;  /* 0x00000096082db211 */ /* 0x000fe200008f1407 */
[----:B------:R4:W-:Y:S01]  /*d510*/  @!P5 ST.E.64 [R40.64], R88 ;  /* 0x000000582800d985 */ /* 0x0009e2000c101b08 */
[----:B--2---:R-:W-:-:S04]  /*d520*/  @!P4 LEA R36, P2, R10, R0, 0x2 ;  /* 0x000000000a24c211 */ /* 0x004fc800078410ff */
[----:B------:R-:W-:-:S05]  /*d530*/  @!P4 LEA.HI.X R37, R10, R150, R9, 0x2, P2 ;  /* 0x000000960a25c211 */ /* 0x000fca00010f1409 */
[----:B------:R4:W-:Y:S04]  /*d540*/  @!P4 ST.E.64 [R36.64], R92 ;  /* 0x0000005c2400c985 */ /* 0x0009e8000c101b08 */
[----:B------:R4:W-:Y:S02]  /*d550*/  @!P3 ST.E.64 [R44.64], R96 ;  /* 0x000000602c00b985 */ /* 0x0009e4000c101b08 */
.L_x_2163:
[----:B------:R-:W-:Y:S05]  /*d560*/  BSYNC B0 ;  /* 0x0000000000007941 */ /* 0x000fea0003800000 */
.L_x_2162:
[----:B------:R-:W-:Y:S05]  /*d570*/  BRA.DIV ~URZ, `(.L_x_2164) ;  /* 0x00002dd27f007947 */ /* 0x000fea000b800000 */
[----:B-1----:R-:W1:Y:S04]  /*d580*/  SHFL.IDX PT, R148, R148, 0x1, 0x1c1f ;  /* 0x003c1f0094947f89 */ /* 0x002e6800000e0000 */
[----:B---3--:R-:W3:Y:S02]  /*d590*/  SHFL.IDX PT, R149, R149, 0x1, 0x1c1f ;  /* 0x003c1f0095957f89 */ /* 0x008ee400000e0000 */
.L_x_2222:
[----:B------:R-:W-:Y:S05]  /*d5a0*/  @P0 BRA `(.L_x_2159) ;  /* 0x000011f000000947 */ /* 0x000fea0003800000 */
[----:B------:R-:W-:Y:S02]  /*d5b0*/  ISETP.GE.AND P2, PT, R146, c[0x0][0x3c8], PT ;  /* 0x0000f20092007a0c */ /* 0x000fe40003f46270 */
[----:B------:R-:W-:-:S02]  /*d5c0*/  ISETP.GE.AND P4, PT, R203, c[0x0][0x3c8], PT ;  /* 0x0000f200cb007a0c */ /* 0x000fc40003f86270 */
[----:B------:R-:W-:Y:S02]  /*d5d0*/  ISETP.GE.AND P3, PT, R147, c[0x0][0x3c8], PT ;  /* 0x0000f20093007a0c */ /* 0x000fe40003f66270 */
[----:B------:R-:W-:Y:S02]  /*d5e0*/  ISETP.GE.AND P0, PT, R142, c[0x0][0x3c8], PT ;  /* 0x0000f2008e007a0c */ /* 0x000fe40003f06270 */
[----:B------:R-:W-:-:S05]  /*d5f0*/  ISETP.GE.AND P1, PT, R144, c[0x0][0x3c8], PT ;  /* 0x0000f20090007a0c */ /* 0x000fca0003f26270 */
[CC--:B---34-:R-:W-:Y:S02]  /*d600*/  @!P2 LEA R4, P5, R146.reuse, R149.reuse, 0x2 ;  /* 0x000000959204a211 */ /* 0x0d8fe400078a10ff */
[----:B------:R-:W-:Y:S02]  /*d610*/  @!P4 IMAD.MOV.U32 R48, RZ, RZ, R149 ;  /* 0x000000ffff30c224 */ /* 0x000fe400078e0095 */
[----:B-1----:R-:W-:Y:S01]  /*d620*/  @!P4 IMAD.MOV.U32 R49, RZ, RZ, R148 ;  /* 0x000000ffff31c224 */ /* 0x002fe200078e0094 */
[-C--:B------:R-:W-:Y:S02]  /*d630*/  @!P2 LEA.HI.X R5, R146, R148.reuse, R145, 0x2, P5 ;  /* 0x000000949205a211 */ /* 0x080fe400028f1491 */
[-C--:B------:R-:W-:Y:S01]  /*d640*/  @!P3 LEA R36, P6, R147, R149.reuse, 0x2 ;  /* 0x000000959324b211 */ /* 0x080fe200078c10ff */
[----:B------:R-:W-:Y:S01]  /*d650*/  @!P4 IMAD.WIDE R48, R203, 0x4, R48 ;  /* 0x00000004cb30c825 */ /* 0x000fe200078e0230 */
[----:B------:R-:W-:Y:S02]  /*d660*/  @!P0 LEA R40, P5, R142, R149, 0x2 ;  /* 0x000000958e288211 */ /* 0x000fe400078a10ff */
[----:B------:R-:W-:-:S02]  /*d670*/  @!P3 LEA.HI.X R37, R147, R148, R6, 0x2, P6 ;  /* 0x000000949325b211 */ /* 0x000fc400030f1406 */
[-C--:B------:R-:W-:Y:S01]  /*d680*/  @!P0 LEA.HI.X R41, R142, R148.reuse, R141, 0x2, P5 ;  /* 0x000000948e298211 */ /* 0x080fe200028f148d */
[----:B------:R-:W-:Y:S01]  /*d690*/  @!P4 ST.E.64 [R48.64], R130 ;  /* 0x000000823000c985 */ /* 0x000fe2000c101b08 */
[----:B------:R-:W-:Y:S02]  /*d6a0*/  ISETP.GE.AND P5, PT, R140, c[0x0][0x3c8], PT ;  /* 0x0000f2008c007a0c */ /* 0x000fe40003fa6270 */
[----:B------:R-:W-:Y:S01]  /*d6b0*/  ISETP.GE.AND P4, PT, R138, c[0x0][0x3c8], PT ;  /* 0x0000f2008a007a0c */ /* 0x000fe20003f86270 */
[----:B------:R1:W-:Y:S01]  /*d6c0*/  @!P3 ST.E.64 [R36.64], R126 ;  /* 0x0000007e2400b985 */ /* 0x0003e2000c101b08 */
[----:B------:R-:W-:Y:S02]  /*d6d0*/  @!P1 LEA R44, P6, R144, R149, 0x2 ;  /* 0x00000095902c9211 */ /* 0x000fe400078c10ff */
[----:B------:R-:W-:Y:S01]  /*d6e0*/  ISETP.GE.AND P3, PT, R136, c[0x0][0x3c8], PT ;  /* 0x0000f20088007a0c */ /* 0x000fe20003f66270 */
[----:B------:R3:W-:Y:S01]  /*d6f0*/  @!P2 ST.E.64 [R4.64], R102 ;  /* 0x000000660400a985 */ /* 0x0007e2000c101b08 */
[----:B------:R-:W-:-:S02]  /*d700*/  @!P1 LEA.HI.X R45, R144, R148, R143, 0x2, P6 ;  /* 0x00000094902d9211 */ /* 0x000fc400030f148f */
[----:B------:R-:W-:-:S03]  /*d710*/  ISETP.GE.AND P2, PT, R134, c[0x0][0x3c8], PT ;  /* 0x0000f20086007a0c */ /* 0x000fc60003f46270 */
[----:B------:R-:W-:Y:S01]  /*d720*/  @!P1 ST.E.64 [R44.64], R106 ;  /* 0x0000006a2c009985 */ /* 0x000fe2000c101b08 */
[----:B------:R-:W-:-:S03]  /*d730*/  ISETP.GE.AND P1, PT, R132, c[0x0][0x3c8], PT ;  /* 0x0000f20084007a0c */ /* 0x000fc60003f26270 */
[----:B------:R4:W-:Y:S01]  /*d740*/  @!P0 ST.E.64 [R40.64], R110 ;  /* 0x0000006e28008985 */ /* 0x0009e2000c101b08 */
[-C--:B-1----:R-:W-:Y:S02]  /*d750*/  @!P5 LEA R36, P6, R140, R149.reuse, 0x2 ;  /* 0x000000958c24d211 */ /* 0x082fe400078c10ff */
[----:B---3--:R-:W-:Y:S02]  /*d760*/  @!P4 LEA R4, P0, R138, R149, 0x2 ;  /* 0x000000958a04c211 */ /* 0x008fe400078010ff */
[-C--:B------:R-:W-:Y:S02]  /*d770*/  @!P5 LEA.HI.X R37, R140, R148.reuse, R139, 0x2, P6 ;  /* 0x000000948c25d211 */ /* 0x080fe400030f148b */
[----:B------:R-:W-:Y:S02]  /*d780*/  @!P4 LEA.HI.X R5, R138, R148, R137, 0x2, P0 ;  /* 0x000000948a05c211 */ /* 0x000fe400000f1489 */
[----:B------:R-:W-:Y:S01]  /*d790*/  ISETP.GE.AND P0, PT, R34, c[0x0][0x3c8], PT ;  /* 0x0000f20022007a0c */ /* 0x000fe20003f06270 */
[----:B------:R-:W-:Y:S01]  /*d7a0*/  @!P5 ST.E.64 [R36.64], R114 ;  /* 0x000000722400d985 */ /* 0x000fe2000c101b08 */
[----:B------:R-:W-:-:S02]  /*d7b0*/  ISETP.GE.AND P5, PT, R32, c[0x0][0x3c8], PT ;  /* 0x0000f20020007a0c */ /* 0x000fc40003fa6270 */
[-C--:B----4-:R-:W-:Y:S01]  /*d7c0*/  @!P3 LEA R40, P6, R136, R149.reuse, 0x2 ;  /* 0x000000958828b211 */ /* 0x090fe200078c10ff */
[----:B------:R1:W-:Y:S01]  /*d7d0*/  @!P4 ST.E.64 [R4.64], R118 ;  /* 0x000000760400c985 */ /* 0x0003e2000c101b08 */
[----:B------:R-:W-:Y:S02]  /*d7e0*/  ISETP.GE.AND P4, PT, R30, c[0x0][0x3c8], PT ;  /* 0x0000f2001e007a0c */ /* 0x000fe40003f86270 */
[----:B------:R-:W-:Y:S02]  /*d7f0*/  @!P3 LEA.HI.X R41, R136, R148, R135, 0x2, P6 ;  /* 0x000000948829b211 */ /* 0x000fe400030f1487 */
[----:B------:R-:W-:-:S03]  /*d800*/  @!P2 LEA R44, P6, R134, R149, 0x2 ;  /* 0x00000095862ca211 */ /* 0x000fc600078c10ff */
[----:B------:R-:W-:Y:S01]  /*d810*/  @!P3 ST.E.64 [R40.64], R122 ;  /* 0x0000007a2800b985 */ /* 0x000fe2000c101b08 */
[-C--:B------:R-:W-:Y:S02]  /*d820*/  @!P2 LEA.HI.X R45, R134, R148.reuse, R133, 0x2, P6 ;  /* 0x00000094862da211 */ /* 0x080fe400030f1485 */
[-C--:B------:R-:W-:Y:S02]  /*d830*/  @!P1 LEA R48, P6, R132, R149.reuse, 0x2 ;  /* 0x0000009584309211 */ /* 0x080fe400078c10ff */
[----:B------:R-:W-:Y:S01]  /*d840*/  ISETP.GE.AND P3, PT, R28, c[0x0][0x3c8], PT ;  /* 0x0000f2001c007a0c */ /* 0x000fe20003f66270 */
[----:B------:R-:W-:Y:S01]  /*d850*/  @!P2 ST.E.64 [R44.64], R38 ;  /* 0x000000262c00a985 */ /* 0x000fe2000c101b08 */
[-C--:B------:R-:W-:Y:S02]  /*d860*/  @!P1 LEA.HI.X R49, R132, R148.reuse, R35, 0x2, P6 ;  /* 0x0000009484319211 */ /* 0x080fe400030f1423 */
[----:B------:R-:W-:Y:S02]  /*d870*/  @!P0 LEA R52, P6, R34, R149, 0x2 ;  /* 0x0000009522348211 */ /* 0x000fe400078c10ff */
[----:B------:R-:W-:Y:S01]  /*d880*/  ISETP.GE.AND P2, PT, R26, c[0x0][0x3c8], PT ;  /* 0x0000f2001a007a0c */ /* 0x000fe20003f46270 */
[----:B------:R-:W-:Y:S01]  /*d890*/  @!P1 ST.E.64 [R48.64], R42 ;  /* 0x0000002a30009985 */ /* 0x000fe2000c101b08 */
[----:B------:R-:W-:-:S02]  /*d8a0*/  @!P0 LEA.HI.X R53, R34, R148, R33, 0x2, P6 ;  /* 0x0000009422358211 */ /* 0x000fc400030f1421 */
[-C--:B------:R-:W-:Y:S02]  /*d8b0*/  @!P5 LEA R34, P6, R32, R149.reuse, 0x2 ;  /* 0x000000952022d211 */ /* 0x080fe400078c10ff */
[----:B------:R-:W-:Y:S01]  /*d8c0*/  ISETP.GE.AND P1, PT, R24, c[0x0][0x3c8], PT ;  /* 0x0000f20018007a0c */ /* 0x000fe20003f26270 */
[----:B------:R-:W-:Y:S01]  /*d8d0*/  @!P0 ST.E.64 [R52.64], R46 ;  /* 0x0000002e34008985 */ /* 0x000fe2000c101b08 */
[-C--:B------:R-:W-:Y:S02]  /*d8e0*/  @!P5 LEA.HI.X R35, R32, R148.reuse, R31, 0x2, P6 ;  /* 0x000000942023d211 */ /* 0x080fe400030f141f */
[-C--:B-1----:R-:W-:Y:S02]  /*d8f0*/  @!P4 LEA R4, P0, R30, R149.reuse, 0x2 ;  /* 0x000000951e04c211 */ /* 0x082fe400078010ff */
[----:B------:R-:W-:Y:S01]  /*d900*/  @!P3 LEA R32, P6, R28, R149, 0x2 ;  /* 0x000000951c20b211 */ /* 0x000fe200078c10ff */
[----:B------:R-:W-:Y:S01]  /*d910*/  @!P5 ST.E.64 [R34.64], R50 ;  /* 0x000000322200d985 */ /* 0x000fe2000c101b08 */
[----:B------:R-:W-:-:S02]  /*d920*/  @!P4 LEA.HI.X R5, R30, R148, R29, 0x2, P0 ;  /* 0x000000941e05c211 */ /* 0x000fc400000f141d */
[----:B------:R-:W-:Y:S02]  /*d930*/  ISETP.GE.AND P0, PT, R22, c[0x0][0x3c8], PT ;  /* 0x0000f20016007a0c */ /* 0x000fe40003f06270 */
[-C--:B------:R-:W-:Y:S01]  /*d940*/  @!P3 LEA.HI.X R33, R28, R148.reuse, R27, 0x2, P6 ;  /* 0x000000941c21b211 */ /* 0x080fe200030f141b */
[----:B------:R1:W-:Y:S01]  /*d950*/  @!P4 ST.E.64 [R4.64], R54 ;  /* 0x000000360400c985 */ /* 0x0003e2000c101b08 */
[-C--:B------:R-:W-:Y:S02]  /*d960*/  @!P2 LEA R28, P6, R26, R149.reuse, 0x2 ;  /* 0x000000951a1ca211 */ /* 0x080fe400078c10ff */
[----:B------:R-:W-:Y:S01]  /*d970*/  ISETP.GE.AND P5, PT, R20, c[0x0][0x3c8], PT ;  /* 0x0000f20014007a0c */ /* 0x000fe20003fa6270 */
[----:B------:R3:W-:Y:S01]  /*d980*/  @!P3 ST.E.64 [R32.64], R58 ;  /* 0x0000003a2000b985 */ /* 0x0007e2000c101b08 */
[----:B------:R-:W-:Y:S02]  /*d990*/  @!P2 LEA.HI.X R29, R26, R148, R25, 0x2, P6 ;  /* 0x000000941a1da211 */ /* 0x000fe400030f1419 */
[----:B------:R-:W-:-:S02]  /*d9a0*/  @!P1 LEA R26, P6, R24, R149, 0x2 ;  /* 0x00000095181a9211 */ /* 0x000fc400078c10ff */
[----:B------:R-:W-:Y:S01]  /*d9b0*/  ISETP.GE.AND P4, PT, R18, c[0x0][0x3c8], PT ;  /* 0x0000f20012007a0c */ /* 0x000fe20003f86270 */
[----:B------:R3:W-:Y:S01]  /*d9c0*/  @!P2 ST.E.64 [R28.64], R62 ;  /* 0x0000003e1c00a985 */ /* 0x0007e2000c101b08 */
[-C--:B------:R-:W-:Y:S02]  /*d9d0*/  @!P1 LEA.HI.X R27, R24, R148.reuse, R23, 0x2, P6 ;  /* 0x00000094181b9211 */ /* 0x080fe400030f1417 */
[----:B------:R-:W-:Y:S02]  /*d9e0*/  @!P0 LEA R24, P6, R22, R149, 0x2 ;  /* 0x0000009516188211 */ /* 0x000fe400078c10ff */
[----:B------:R-:W-:Y:S01]  /*d9f0*/  ISETP.GE.AND P3, PT, R16, c[0x0][0x3c8], PT ;  /* 0x0000f20010007a0c */ /* 0x000fe20003f66270 */
[----:B------:R3:W-:Y:S01]  /*da00*/  @!P1 ST.E.64 [R26.64], R66 ;  /* 0x000000421a009985 */ /* 0x0007e2000c101b08 */
[----:B------:R-:W-:Y:S02]  /*da10*/  @!P0 LEA.HI.X R25, R22, R148, R21, 0x2, P6 ;  /* 0x0000009416198211 */ /* 0x000fe400030f1415 */
[----:B------:R-:W-:-:S02]  /*da20*/  ISETP.GE.AND P2, PT, R14, c[0x0][0x3c8], PT ;  /* 0x0000f2000e007a0c */ /* 0x000fc40003f46270 */
[----:B------:R-:W-:Y:S01]  /*da30*/  @!P5 LEA R22, P6, R20, R149, 0x2 ;  /* 0x000000951416d211 */ /* 0x000fe200078c10ff */
[----:B------:R3:W-:Y:S01]  /*da40*/  @!P0 ST.E.64 [R24.64], R70 ;  /* 0x0000004618008985 */ /* 0x0007e2000c101b08 */
[----:B------:R-:W-:Y:S02]  /*da50*/  ISETP.GE.AND P1, PT, R12, c[0x0][0x3c8], PT ;  /* 0x0000f2000c007a0c */ /* 0x000fe40003f26270 */
[----:B------:R-:W-:-:S03]  /*da60*/  @!P5 LEA.HI.X R23, R20, R148, R19, 0x2, P6 ;  /* 0x000000941417d211 */ /* 0x000fc600030f1413 */
[-C--:B------:R-:W-:Y:S02]  /*da70*/  @!P3 LEA R20, P6, R16, R149.reuse, 0x2 ;  /* 0x000000951014b211 */ /* 0x080fe400078c10ff */
[-C--:B-1----:R-:W-:Y:S01]  /*da80*/  @!P4 LEA R4, P0, R18, R149.reuse, 0x2 ;  /* 0x000000951204c211 */ /* 0x082fe200078010ff */
[----:B------:R3:W-:Y:S01]  /*da90*/  @!P5 ST.E.64 [R22.64], R74 ;  /* 0x0000004a1600d985 */ /* 0x0007e2000c101b08 */
[-C--:B------:R-:W-:Y:S02]  /*daa0*/  @!P3 LEA.HI.X R21, R16, R148.reuse, R15, 0x2, P6 ;  /* 0x000000941015b211 */ /* 0x080fe400030f140f */
[-C--:B------:R-:W-:Y:S02]  /*dab0*/  @!P4 LEA.HI.X R5, R18, R148.reuse, R17, 0x2, P0 ;  /* 0x000000941205c211 */ /* 0x080fe400000f1411 */
[----:B------:R-:W-:Y:S02]  /*dac0*/  ISETP.GE.AND P0, PT, R10, c[0x0][0x3c8], PT ;  /* 0x0000f2000a007a0c */ /* 0x000fe40003f06270 */
[CC--:B------:R-:W-:Y:S01]  /*dad0*/  @!P2 LEA R16, P6, R14.reuse, R149.reuse, 0x2 ;  /* 0x000000950e10a211 */ /* 0x0c0fe200078c10ff */
[----:B------:R3:W-:Y:S03]  /*dae0*/  @!P4 ST.E.64 [R4.64], R78 ;  /* 0x0000004e0400c985 */ /* 0x0007e6000c101b08 */
[----:B------:R-:W-:Y:S01]  /*daf0*/  @!P2 LEA.HI.X R17, R14, R148, R13, 0x2, P6 ;  /* 0x000000940e11a211 */ /* 0x000fe200030f140d */
[----:B------:R3:W-:Y:S01]  /*db00*/  @!P3 ST.E.64 [R20.64], R82 ;  /* 0x000000521400b985 */ /* 0x0007e2000c101b08 */
[----:B------:R-:W-:-:S03]  /*db10*/  @!P1 LEA R14, P6, R12, R149, 0x2 ;  /* 0x000000950c0e9211 */ /* 0x000fc600078c10ff */
        /* <DEDUP_REMOVED lines=8> */
[----:B---3--:R-:W-:-:S04]  /*dba0*/  LEA R4, P0, R8, R149, 0x2 ;  /* 0x0000009508047211 */ /* 0x008fc800078010ff */
[----:B------:R-:W-:-:S05]  /*dbb0*/  LEA.HI.X R5, R8, R148, R7, 0x2, P0 ;  /* 0x0000009408057211 */ /* 0x000fca00000f1407 */
[----:B------:R1:W-:Y:S01]  /*dbc0*/  ST.E.64 [R4.64], R98 ;  /* 0x0000006204007985 */ /* 0x0003e2000c101b08 */
[----:B------:R-:W-:Y:S05]  /*dbd0*/  BRA `(.L_x_2159) ;  /* 0x00000bc000007947 */ /* 0x000fea0003800000 */
.L_x_2144:
        /* <DEDUP_REMOVED lines=17> */
[----:B-1--4-:R-:W2:Y:S02]  /*dcf0*/  LDG.E R4, [R4.64+0x4] ;  /* 0x0000040804047981 */ /* 0x012ea4000c1e1900 */
[----:B--2---:R-:W-:Y:S02]  /*dd00*/  IADD3 R6, -R6, R4, RZ ;  /* 0x0000000406067210 */ /* 0x004fe40007ffe1ff */
.L_x_2165:
[----:B------:R-:W-:Y:S01]  /*dd10*/  ISETP.GT.AND P0, PT, R196, 0x7f, PT ;  /* 0x0000007fc400780c */ /* 0x000fe20003f04270 */
[----:B------:R-:W-:Y:S01]  /*dd20*/  BSSY B0, `(.L_x_2166) ;  /* 0x0000034000007945 */ /* 0x000fe20003800000 */
[----:B------:R-:W-:Y:S02]  /*dd30*/  SEL R220, R220, RZ, !P2 ;  /* 0x000000ffdcdc7207 */ /* 0x000fe40005000000 */
[----:B------:R-:W-:-:S02]  /*dd40*/  SEL R7, R7, RZ, !P2 ;  /* 0x000000ff07077207 */ /* 0x000fc40005000000 */
[----:B-1---5:R-:W-:-:S07]  /*dd50*/  SHF.R.S32.HI R4, RZ, 0x1f, R0 ;  /* 0x0000001fff047819 */ /* 0x022fce0000011400 */
        /* <DEDUP_REMOVED lines=13> */
[----:B------:R-:W4:Y:S03]  /*de30*/  LDC.64 R14, c[0x0][R22+0x168] ;  /* 0x00005a00160e7b82 */ /* 0x000f260000000a00 */
[----:B------:R-:W-:-:S05]  /*de40*/  @P0 IMAD.HI.U32 R9, R2, c[0x0][0x4ec], RZ ;  /* 0x00013b0002090a27 */ /* 0x000fca00078e00ff */
[----:B------:R-:W5:Y:S01]  /*de50*/  LDC.64 R18, c[0x0][R22+0x178] ;  /* 0x00005e0016127b82 */ /* 0x000f620000000a00 */
[----:B------:R-:W-:-:S05]  /*de60*/  @P0 SHF.R.U32.HI R10, RZ, c[0x0][0x4f0], R9 ;  /* 0x00013c00ff0a0a19 */ /* 0x000fca0000011609 */
[----:B------:R-:W-:Y:S02]  /*de70*/  IMAD.MOV R9, RZ, RZ, -R10 ;  /* 0x000000ffff097224 */ /* 0x000fe400078e0a0a */
[----:B------:R-:W2:Y:S02]  /*de80*/  LDC.64 R16, c[0x0][R22+0x160] ;  /* 0x0000580016107b82 */ /* 0x000ea40000000a00 */
[----:B------:R-:W-:Y:S02]  /*de90*/  IMAD R9, R9, c[0x0][0x4e8], R2 ;  /* 0x00013a0009097a24 */ /* 0x000fe400078e0202 */
[-C--:B-1----:R-:W-:Y:S02]  /*dea0*/  IMAD R5, R21, R220.reuse, RZ ;  /* 0x000000dc15057224 */ /* 0x082fe400078e02ff */
[----:B------:R-:W-:-:S04]  /*deb0*/  IMAD.WIDE.U32 R12, R20, R220, RZ ;  /* 0x000000dc140c7225 */ /* 0x000fc800078e00ff */
        /* <DEDUP_REMOVED lines=11> */
[----:B--2---:R-:W-:Y:S01]  /*df70*/  IMAD R2, R17, R9, RZ ;  /* 0x0000000911027224 */ /* 0x004fe200078e02ff */
        /* <DEDUP_REMOVED lines=14> */
.L_x_2167:
[----:B------:R-:W-:Y:S05]  /*e060*/  BSYNC B0 ;  /* 0x0000000000007941 */ /* 0x000fea0003800000 */
.L_x_2166:
        /* <DEDUP_REMOVED lines=36> */
[----:B------:R1:W4:Y:S02]  /*e2b0*/  SHFL.IDX PT, R9, R8, RZ, 0x181f ;  /* 0x00181fff08097589 */ /* 0x00032400000e0000 */
.L_x_2223:
[----:B------:R-:W-:Y:S05]  /*e2c0*/  BRA.DIV ~URZ, `(.L_x_2169) ;  /* 0x000021c27f007947 */ /* 0x000fea000b800000 */
[----:B------:R1:W2:Y:S02]  /*e2d0*/  SHFL.IDX PT, R0, R7, RZ, 0x181f ;  /* 0x00181fff07007589 */ /* 0x0002a400000e0000 */
.L_x_2224:
[----:B------:R-:W-:Y:S01]  /*e2e0*/  IMAD R6, R6, c[0x0][0x4e8], RZ ;  /* 0x00013a0006067a24 */ /* 0x000fe200078e02ff */
[----:B------:R-:W-:Y:S04]  /*e2f0*/  BSSY B0, `(.L_x_2170) ;  /* 0x000000f000007945 */ /* 0x000fe80003800000 */
        /* <DEDUP_REMOVED lines=8> */
[-C--:B----4-:R-:W-:Y:S02]  /*e380*/  @!P2 LEA.HI.X R11, R212, R9.reuse, R213, 0x1, P5 ;  /* 0x00000009d40ba211 */ /* 0x090fe400028f0cd5 */
[-C--:B------:R-:W-:Y:S02]  /*e390*/  @!P1 LEA.HI.X R5, R198, R9.reuse, R193, 0x1, P4 ;  /* 0x00000009c6059211 */ /* 0x080fe400020f0cc1 */
[----:B------:R-:W-:Y:S01]  /*e3a0*/  @!P0 LEA.HI.X R13, R197, R9, R192, 0x1, P3 ;  /* 0x00000009c50d8211 */ /* 0x000fe200018f0cc0 */
[----:B------:R2:W-:Y:S04]  /*e3b0*/  @!P2 ST.E.128 [R10.64], RZ ;  /* 0x000000ff0a00a985 */ /* 0x0005e8000c101d08 */
[----:B------:R2:W-:Y:S04]  /*e3c0*/  @!P1 ST.E.128 [R4.64], RZ ;  /* 0x000000ff04009985 */ /* 0x0005e8000c101d08 */
[----:B------:R2:W-:Y:S02]  /*e3d0*/  @!P0 ST.E.128 [R12.64], RZ ;  /* 0x000000ff0c008985 */ /* 0x0005e4000c101d08 */
.L_x_2171:
[----:B------:R-:W-:Y:S05]  /*e3e0*/  BSYNC B0 ;  /* 0x0000000000007941 */ /* 0x000fea0003800000 */
.L_x_2170:
[----:B------:R-:W-:Y:S05]  /*e3f0*/  BRA.DIV ~URZ, `(.L_x_2172) ;  /* 0x000021027f007947 */ /* 0x000fea000b800000 */
[----:B----4-:R4:W1:Y:S04]  /*e400*/  SHFL.IDX PT, R9, R8, 0x1, 0x181f ;  /* 0x00381f0008097f89 */ /* 0x01086800000e0000 */
[----:B--2---:R4:W2:Y:S02]  /*e410*/  SHFL.IDX PT, R0, R7, 0x1, 0x181f ;  /* 0x00381f0007007f89 */ /* 0x0048a400000e0000 */
.L_x_2225:
        /* <DEDUP_REMOVED lines=13> */
[----:B------:R1:W-:Y:S04]  /*e4f0*/  @!P2 ST.E.128 [R10.64], RZ ;  /* 0x000000ff0a00a985 */ /* 0x0003e8000c101d08 */
[----:B------:R1:W-:Y:S04]  /*e500*/  @!P1 ST.E.128 [R4.64], RZ ;  /* 0x000000ff04009985 */ /* 0x0003e8000c101d08 */
[----:B------:R1:W-:Y:S02]  /*e510*/  @!P0 ST.E.128 [R12.64], RZ ;  /* 0x000000ff0c008985 */ /* 0x0003e4000c101d08 */
.L_x_2174:
[----:B------:R-:W-:Y:S05]  /*e520*/  BSYNC B0 ;  /* 0x0000000000007941 */ /* 0x000fea0003800000 */
.L_x_2173:
[----:B------:R-:W-:Y:S05]  /*e530*/  BRA.DIV ~URZ, `(.L_x_2175) ;  /* 0x000020927f007947 */ /* 0x000fea000b800000 */
[----:B-1----:R1:W3:Y:S02]  /*e540*/  SHFL.IDX PT, R9, R8, 0x2, 0x181f ;  /* 0x00581f0008097f89 */ /* 0x0022e400000e0000 */
.L_x_2226:
[----:B------:R-:W-:Y:S05]  /*e550*/  BRA.DIV ~URZ, `(.L_x_2176) ;  /* 0x000020e27f007947 */ /* 0x000fea000b800000 */
[----:B--2---:R2:W1:Y:S02]  /*e560*/  SHFL.IDX PT, R0, R7, 0x2, 0x181f ;  /* 0x00581f0007007f89 */ /* 0x00446400000e0000 */
.L_x_2227:
        /* <DEDUP_REMOVED lines=16> */
.L_x_2178:
[----:B------:R-:W-:Y:S05]  /*e670*/  BSYNC B0 ;  /* 0x0000000000007941 */ /* 0x000fea0003800000 */
.L_x_2177:
[----:B------:R-:W-:Y:S05]  /*e680*/  BRA.DIV ~URZ, `(.L_x_2179) ;  /* 0x000020227f007947 */ /* 0x000fea000b800000 */
[----:B-1--4-:R-:W1:Y:S04]  /*e690*/  SHFL.IDX PT, R8, R8, 0x3, 0x181f ;  /* 0x00781f0008087f89 */ /* 0x012e6800000e0000 */
[----:B--2---:R-:W2:Y:S02]  /*e6a0*/  SHFL.IDX PT, R7, R7, 0x3, 0x181f ;  /* 0x00781f0007077f89 */ /* 0x004ea400000e0000 */
.L_x_2228:
        /* <DEDUP_REMOVED lines=15> */
.L_x_2159:
[----:B------:R-:W-:Y:S05]  /*e7a0*/  BSYNC B1 ;  /* 0x0000000000017941 */ /* 0x000fea0003800000 */
.L_x_2143:
[----:B------:R-:W-:-:S13]  /*e7b0*/  ISETP.NE.AND P0, PT, R210, RZ, PT ;  /* 0x000000ffd200720c */ /* 0x000fda0003f05270 */
[----:B------:R-:W-:Y:S01]  /*e7c0*/  @P0 WARPSYNC 0xffffffff ;  /* 0xffffffff00000948 */ /* 0x000fe20003800000 */
[----:B------:R-:W-:Y:S06]  /*e7d0*/  @P0 BAR.SYNC.DEFER_BLOCKING 0x5, 0x100 ;  /* 0x0144000000000b1d */ /* 0x000fec0000010000 */
[----:B------:R-:W4:Y:S04]  /*e7e0*/  @P0 LDS.128 R188, [0x24100] ;  /* 0x02410000ffbc0984 */ /* 0x000f280000000c00 */
[----:B------:R-:W-:Y:S06]  /*e7f0*/  @P0 BAR.ARV 0x4, 0x100 ;  /* 0x0104000000000b1d */ /* 0x000fec0000002000 */
[----:B------:R-:W-:Y:S05]  /*e800*/  @P0 BRA `(.L_x_2180) ;  /* 0x00000ea000000947 */ /* 0x000fea0003800000 */
[----:B-1----:R-:W-:Y:S01]  /*e810*/  LOP3.LUT R6, R196, 0x1f, RZ, 0xc0, !PT ;  /* 0x0000001fc4067812 */ /* 0x002fe200078ec0ff */
[----:B--2---:R-:W-:-:S03]  /*e820*/  IMAD.MOV.U32 R11, RZ, RZ, RZ ;  /* 0x000000ffff0b7224 */ /* 0x004fc600078e00ff */
[----:B------:R-:W-:Y:S01]  /*e830*/  ISETP.NE.AND P5, PT, R6, 0x1f, PT ;  /* 0x0000001f0600780c */ /* 0x000fe20003fa5270 */
[----:B------:R-:W-:Y:S10]  /*e840*/  BRA.DIV ~URZ, `(.L_x_2181) ;  /* 0x00001f327f007947 */ /* 0x000ff4000b800000 */
[----:B------:R1:W2:Y:S02]  /*e850*/  SHFL.IDX PT, R7, R3, RZ, 0x1f ;  /* 0x00001fff03077589 */ /* 0x0002a400000e0000 */
.L_x_2229:
[----:B------:R-:W-:Y:S05]  /*e860*/  BRA.DIV ~URZ, `(.L_x_2182) ;  /* 0x00001f827f007947 */ /* 0x000fea000b800000 */
[----:B-1----:R-:W1:Y:S02]  /*e870*/  SHFL.IDX PT, R3, R3, 0x1, 0x1f ;  /* 0x00201f0003037f89 */ /* 0x002e6400000e0000 */
.L_x_2230:
[----:B---34-:R-:W-:Y:S02]  /*e880*/  IMAD.IADD R4, R191, 0x1, R6 ;  /* 0x00000001bf047824 */ /* 0x018fe400078e0206 */
        /* <DEDUP_REMOVED lines=17> */
.L_x_2231:
        /* <DEDUP_REMOVED lines=16> */
.L_x_2232:
[----:B----4-:R-:W-:Y:S01]  /*eaa0*/  IMAD R0, R0, c[0x0][0x538], RZ ;  /* 0x00014e0000007a24 */ /* 0x010fe200078e02ff */
[----:B------:R-:W-:Y:S04]  /*eab0*/  BSSY B1, `(.L_x_2185) ;  /* 0x00000ba000017945 */ /* 0x000fe80003800000 */
[----:B-1----:R-:W-:-:S04]  /*eac0*/  IADD3 R188, R0, R3, RZ ;  /* 0x0000000300bc7210 */ /* 0x002fc80007ffe0ff */
[----:B--2---:R-:W-:-:S13]  /*ead0*/  ISETP.GT.AND P6, PT, R188, R7, PT ;  /* 0x00000007bc00720c */ /* 0x004fda0003fc4270 */
[----:B------:R-:W-:Y:S05]  /*eae0*/  @P6 BRA `(.L_x_2186) ;  /* 0x0000024000006947 */ /* 0x000fea0003800000 */
.L_x_2190:
        /* <DEDUP_REMOVED lines=16> */
.L_x_2233:
        /* <DEDUP_REMOVED lines=16> */
.L_x_2234:
[----:B--2---:R-:W-:-:S05]  /*ecf0*/  IMAD R0, R0, c[0x0][0x538], RZ ;  /* 0x00014e0000007a24 */ /* 0x004fca00078e02ff */
[----:B------:R-:W-:-:S04]  /*ed00*/  IADD3 R188, R0, R188, RZ ;  /* 0x000000bc00bc7210 */ /* 0x000fc80007ffe0ff */
[----:B------:R-:W-:-:S13]  /*ed10*/  ISETP.GT.AND P6, PT, R188, R7, PT ;  /* 0x00000007bc00720c */ /* 0x000fda0003fc4270 */
[----:B-1----:R-:W-:Y:S05]  /*ed20*/  @!P6 BRA `(.L_x_2190) ;  /* 0xfffffdc00000e947 */ /* 0x002fea000383ffff */
.L_x_2186:
[----:B------:R-:W-:-:S05]  /*ed30*/  IADD3 R188, -R0, R188, RZ ;  /* 0x000000bc00bc7210 */ /* 0x000fca0007ffe1ff */
[----:B------:R-:W-:-:S05]  /*ed40*/  IMAD R0, R9, c[0x0][0x538], R188 ;  /* 0x00014e0009007a24 */ /* 0x000fca00078e02bc */
[----:B------:R-:W-:Y:S01]  /*ed50*/  ISETP.GT.AND P0, PT, R0, R7, PT ;  /* 0x000000070000720c */ /* 0x000fe20003f04270 */
[----:B------:R-:W-:-:S12]  /*ed60*/  BRA.DIV ~URZ, `(.L_x_2191) ;  /* 0x00001f127f007947 */ /* 0x000fd8000b800000 */
[----:B------:R-:W-:-:S04]  /*ed70*/  VOTE.ANY R8, PT, !P0 ;  /* 0x0000000000087806 */ /* 0x000fc800040e0100 */
.L_x_2235:
[----:B------:R-:W1:Y:S02]  /*ed80*/  POPC R12, R8 ;  /* 0x00000008000c7309 */ /* 0x000e640000000000 */
[----:B-1----:R-:W-:Y:S01]  /*ed90*/  IADD3 R191, R12, R191, RZ ;  /* 0x000000bf0cbf7210 */ /* 0x002fe20007ffe0ff */
[----:B------:R-:W-:Y:S05]  /*eda0*/  BRA.DIV ~URZ, `(.L_x_2192) ;  /* 0x00001f127f007947 */ /* 0x000fea000b800000 */
[----:B------:R1:W2:Y:S04]  /*edb0*/  SHFL.IDX PT, R189, R189, R12, 0x1f ;  /* 0x00001f0cbdbd7589 */ /* 0x0002a800000e0000 */
[----:B------:R1:W4:Y:S02]  /*edc0*/  SHFL.IDX PT, R3, R11, R12, 0x1f ;  /* 0x00001f0c0b037589 */ /* 0x00032400000e0000 */
.L_x_2236:
[----:B------:R-:W-:Y:S01]  /*edd0*/  ISETP.NE.AND P0, PT, R8, RZ, PT ;  /* 0x000000ff0800720c */ /* 0x000fe20003f05270 */
[----:B------:R-:W-:-:S12]  /*ede0*/  BSSY B0, `(.L_x_2193) ;  /* 0x0000005000007945 */ /* 0x000fd80003800000 */
[----:B------:R-:W-:Y:S05]  /*edf0*/  @!P0 BRA `(.L_x_2194) ;  /* 0x0000003000008947 */ /* 0x000fea0003800000 */
[----:B------:R-:W-:Y:S01]  /*ee00*/  IADD3 R4, R12, -0x1, RZ ;  /* 0xffffffff0c047810 */ /* 0x000fe20007ffe0ff */
[----:B------:R-:W-:Y:S05]  /*ee10*/  BRA.DIV ~URZ, `(.L_x_2195) ;  /* 0x00001f727f007947 */ /* 0x000fea000b800000 */
[----:B------:R1:W3:Y:S02]  /*ee20*/  SHFL.IDX PT, R10, R9, R4, 0x1f ;  /* 0x00001f04090a7589 */ /* 0x0002e400000e0000 */
.L_x_2194:
[----:B------:R-:W-:Y:S05]  /*ee30*/  BSYNC B0 ;  /* 0x0000000000007941 */ /* 0x000fea0003800000 */
.L_x_2193:
[----:B----4-:R-:W-:Y:S01]  /*ee40*/  ISETP.NE.AND P0, PT, R3, 0x1, PT ;  /* 0x000000010300780c */ /* 0x010fe20003f05270 */
[----:B---3--:R-:W-:Y:S01]  /*ee50*/  IMAD R188, R10, c[0x0][0x538], R188 ;  /* 0x00014e000abc7a24 */ /* 0x008fe200078e02bc */
[----:B------:R-:W-:Y:S04]  /*ee60*/  BSSY B0, `(.L_x_2196) ;  /* 0x0000077000007945 */ /* 0x000fe80003800000 */
[----:B------:R-:W-:-:S07]  /*ee70*/  IADD3 R5, -R188, R7, RZ ;  /* 0x00000007bc057210 */ /* 0x000fce0007ffe1ff */
        /* <DEDUP_REMOVED lines=56> */
.L_x_2197:
[----:B------:R-:W-:-:S04]  /*f200*/  IMAD.MOV.U32 R0, RZ, RZ, 0x4 ;  /* 0x00000004ff007424 */ /* 0x000fc800078e00ff */
[----:B------:R-:W-:-:S06]  /*f210*/  IMAD.WIDE R2, R191, R0, c[0x0][0x590] ;  /* 0x00016400bf027625 */ /* 0x000fcc00078e0200 */
[----:B------:R-:W3:Y:S01]  /*f220*/  LDG.E R3, [R2.64] ;  /* 0x0000000802037981 */ /* 0x000ee2000c1e1900 */
        /* <DEDUP_REMOVED lines=57> */
[----:B------:R-:W-:Y:S02]  /*f5c0*/  IMAD.MOV.U32 R2, RZ, RZ, R7 ;  /* 0x000000ffff027224 */ /* 0x000fe400078e0007 */
.L_x_2198:
[----:B------:R-:W-:Y:S05]  /*f5d0*/  BSYNC B0 ;  /* 0x0000000000007941 */ /* 0x000fea0003800000 */
.L_x_2196:
[----:B------:R-:W-:-:S04]  /*f5e0*/  LOP3.LUT R2, RZ, R2, RZ, 0x33, !PT ;  /* 0x00000002ff027212 */ /* 0x000fc800078e33ff */
[----:B------:R-:W-:Y:S01]  /*f5f0*/  IADD3 R189, R2, R189, RZ ;  /* 0x000000bd02bd7210 */ /* 0x000fe20007ffe0ff */
[----:B------:R-:W-:Y:S05]  /*f600*/  BRA `(.L_x_2199) ;  /* 0x0000004000007947 */ /* 0x000fea0003800000 */
.L_x_2187:
[----:B------:R-:W-:Y:S01]  /*f610*/  IMAD.MOV.U32 R188, RZ, RZ, R7 ;  /* 0x000000ffffbc7224 */ /* 0x000fe200078e0007 */
[----:B------:R-:W-:Y:S01]  /*f620*/  MOV R190, RZ ;  /* 0x000000ff00be7202 */ /* 0x000fe20000000f00 */
[----:B------:R-:W-:Y:S01]  /*f630*/  IMAD.MOV.U32 R189, RZ, RZ, RZ ;  /* 0x000000ffffbd7224 */ /* 0x000fe200078e00ff */
[----:B------:R-:W-:Y:S02]  /*f640*/  MOV R191, c[0x0][0x53c] ;  /* 0x00014f0000bf7a02 */ /* 0x000fe40000000f00 */
.L_x_2199:
[----:B------:R-:W-:Y:S05]  /*f650*/  BSYNC B1 ;  /* 0x0000000000017941 */ /* 0x000fea0003800000 */
.L_x_2185:
[----:B------:R-:W-:Y:S01]  /*f660*/  WARPSYNC 0xffffffff ;  /* 0xffffffff00007948 */ /* 0x000fe20003800000 */
[----:B------:R-:W-:Y:S01]  /*f670*/  BAR.SYNC.DEFER_BLOCKING 0x4, 0x100 ;  /* 0x0104000000007b1d */ /* 0x000fe20000010000 */
[----:B------:R-:W-:-:S13]  /*f680*/  ISETP.NE.AND P0, PT, R6, RZ, PT ;  /* 0x000000ff0600720c */ /* 0x000fda0003f05270 */
[----:B------:R1:W-:Y:S04]  /*f690*/  @!P0 STS.128 [0x24100], R188 ;  /* 0x024100bcff008388 */ /* 0x0003e80000000c00 */
[----:B------:R-:W-:Y:S06]  /*f6a0*/  BAR.ARV 0x5, 0x100 ;  /* 0x0144000000007b1d */ /* 0x000fec0000002000 */
.L_x_2180:
[----:B----4-:R-:W-:-:S13]  /*f6b0*/  ISETP.GE.AND P0, PT, R191, c[0x0][0x53c], PT ;  /* 0x00014f00bf007a0c */ /* 0x010fda0003f06270 */
[----:B-123--:R-:W-:Y:S01]  /*f6c0*/  @P0 CALL.REL.NOINC `(.L_x_2200) ;  /* 0x0000001000000944 */ /* 0x00efe20003c00000 */
[----:B------:R-:W-:Y:S05]  /*f6d0*/  BRA `(.L_x_2201) ;  /* 0xffff1f6000007947 */ /* 0x000fea000383ffff */
.L_x_2200:
[----:B------:R-:W-:Y:S05]  /*f6e0*/  EXIT ;  /* 0x000000000000794d */ /* 0x000fea0003800000 */
.L_x_2099:
[----:B------:R-:W-:Y:S01]  /*f6f0*/  IMAD.MOV.U32 R9, RZ, RZ, R8 ;  /* 0x000000ffff097224 */ /* 0x000fe200078e0008 */
[----:B------:R-:W-:Y:S02]  /*f700*/  MOV R2, 0x1 ;  /* 0x0000000100027802 */ /* 0x000fe40000000f00 */
[----:B------:R-:W-:Y:S02]  /*f710*/  MOV R0, 0xf730 ;  /* 0x0000f73000007802 */ /* 0x000fe40000000f00 */
[----:B------:R-:W-:Y:S05]  /*f720*/  CALL.REL.NOINC `($__internal_46_$__cuda_sm70_shflsync_up_p) ;  /* 0x0000176000007944 */ /* 0x000fea0003c00000 */
[----:B--2---:R-:W-:Y:S01]  /*f730*/  MOV R0, R2 ;  /* 0x0000000200007202 */ /* 0x004fe20000000f00 */
[----:B-1----:R-:W-:Y:S05]  /*f740*/  BRA `(.L_x_2202) ;  /* 0xffff0d2000007947 */ /* 0x002fea000383ffff */
.L_x_2100:
[----:B------:R-:W-:Y:S01]  /*f750*/  IMAD.MOV.U32 R9, RZ, RZ, R8 ;  /* 0x000000ffff097224 */ /* 0x000fe200078e0008 */
[----:B------:R-:W-:Y:S02]  /*f760*/  MOV R2, 0x2 ;  /* 0x0000000200027802 */ /* 0x000fe40000000f00 */
[----:B------:R-:W-:Y:S02]  /*f770*/  MOV R0, 0xf790 ;  /* 0x0000f79000007802 */ /* 0x000fe40000000f00 */
[----:B------:R-:W-:Y:S05]  /*f780*/  CALL.REL.NOINC `($__internal_46_$__cuda_sm70_shflsync_up_p) ;  /* 0x0000170000007944 */ /* 0x000fea0003c00000 */
[----:B-12---:R-:W-:Y:S01]  /*f790*/  SEL R9, R2, RZ, P4 ;  /* 0x000000ff02097207 */ /* 0x006fe20002000000 */
[----:B------:R-:W-:Y:S01]  /*f7a0*/  IMAD.MOV.U32 R2, RZ, RZ, 0x4 ;  /* 0x00000004ff027424 */ /* 0x000fe200078e00ff */
[----:B------:R-:W-:-:S03]  /*f7b0*/  MOV R0, 0xf7e0 ;  /* 0x0000f7e000007802 */ /* 0x000fc60000000f00 */
[----:B------:R-:W-:Y:S02]  /*f7c0*/  IMAD.IADD R9, R8, 0x1, R9 ;  /* 0x0000000108097824 */ /* 0x000fe400078e0209 */
[----:B------:R-:W-:Y:S05]  /*f7d0*/  CALL.REL.NOINC `($__internal_46_$__cuda_sm70_shflsync_up_p) ;  /* 0x000016b000007944 */ /* 0x000fea0003c00000 */
[----:B--2---:R-:W-:Y:S02]  /*f7e0*/  SEL R2, R2, RZ, P3 ;  /* 0x000000ff02027207 */ /* 0x004fe40001800000 */
[----:B------:R-:W-:-:S03]  /*f7f0*/  MOV R0, 0xf830 ;  /* 0x0000f83000007802 */ /* 0x000fc60000000f00 */
[----:B-1----:R-:W-:Y:S02]  /*f800*/  IMAD.IADD R9, R9, 0x1, R2 ;  /* 0x0000000109097824 */ /* 0x002fe400078e0202 */
[----:B------:R-:W-:Y:S02]  /*f810*/  IMAD.MOV.U32 R2, RZ, RZ, 0x8 ;  /* 0x00000008ff027424 */ /* 0x000fe400078e00ff */
[----:B------:R-:W-:Y:S05]  /*f820*/  CALL.REL.NOINC `($__internal_46_$__cuda_sm70_shflsync_up_p) ;  /* 0x0000166000007944 */ /* 0x000fea0003c00000 */
[----:B--2---:R-:W-:Y:S02]  /*f830*/  SEL R2, R2, RZ, P2 ;  /* 0x000000ff02027207 */ /* 0x004fe40001000000 */
[----:B------:R-:W-:-:S03]  /*f840*/  MOV R0, 0xf880 ;  /* 0x0000f88000007802 */ /* 0x000fc60000000f00 */
[----:B-1----:R-:W-:Y:S02]  /*f850*/  IMAD.IADD R9, R9, 0x1, R2 ;  /* 0x0000000109097824 */ /* 0x002fe400078e0202 */
[----:B------:R-:W-:Y:S02]  /*f860*/  IMAD.MOV.U32 R2, RZ, RZ, 0x10 ;  /* 0x00000010ff027424 */ /* 0x000fe400078e00ff */
[----:B------:R-:W-:Y:S05]  /*f870*/  CALL.REL.NOINC `($__internal_46_$__cuda_sm70_shflsync_up_p) ;  /* 0x0000161000007944 */ /* 0x000fea0003c00000 */
[----:B--2---:R-:W-:Y:S01]  /*f880*/  SEL R2, R2, RZ, P1 ;  /* 0x000000ff02027207 */ /* 0x004fe20000800000 */
[----:B------:R-:W-:Y:S01]  /*f890*/  IMAD.MOV.U32 R4, RZ, RZ, 0x1f ;  /* 0x0000001fff047424 */ /* 0x000fe200078e00ff */
[----:B------:R-:W-:-:S03]  /*f8a0*/  MOV R0, 0xf8f0 ;  /* 0x0000f8f000007802 */ /* 0x000fc60000000f00 */
[----:B-1----:R-:W-:Y:S01]  /*f8b0*/  IMAD.IADD R9, R9, 0x1, R2 ;  /* 0x0000000109097824 */ /* 0x002fe200078e0202 */
[----:B------:R-:W-:-:S03]  /*f8c0*/  MOV R2, 0x1f ;  /* 0x0000001f00027802 */ /* 0x000fc60000000f00 */
[----:B------:R-:W-:Y:S02]  /*f8d0*/  IMAD.MOV.U32 R5, RZ, RZ, R9 ;  /* 0x000000ffff057224 */ /* 0x000fe400078e0009 */
[----:B------:R-:W-:Y:S05]  /*f8e0*/  CALL.REL.NOINC `($__internal_45_$__cuda_sm70_shflsync_idx_p) ;  /* 0x0000155000007944 */ /* 0x000fea0003c00000 */
[----:B------:R-:W-:Y:S05]  /*f8f0*/  BRA `(.L_x_2203) ;  /* 0xffff0c7000007947 */ /* 0x000fea000383ffff */
.L_x_2102:
[----:B------:R-:W-:Y:S02]  /*f900*/  SEL R2, RZ, 0x1, P0 ;  /* 0x00000001ff027807 */ /* 0x000fe40000000000 */
[----:B------:R-:W-:Y:S02]  /*f910*/  MOV R0, 0xf930 ;  /* 0x0000f93000007802 */ /* 0x000fe40000000f00 */
[----:B------:R-:W-:Y:S05]  /*f920*/  CALL.REL.NOINC `($__internal_47_$__cuda_sm70_votesync_ballot) ;  /* 0x000015b000007944 */ /* 0x000fea0003c00000 */
[----:B------:R-:W-:Y:S05]  /*f930*/  BRA `(.L_x_2204) ;  /* 0xffff0cc000007947 */ /* 0x000fea000383ffff */
.L_x_2103:
[----:B------:R-:W-:Y:S01]  /*f940*/  IMAD.MOV.U32 R5, RZ, RZ, R10 ;  /* 0x000000ffff057224 */ /* 0x000fe200078e000a */
[----:B------:R-:W-:Y:S01]  /*f950*/  MOV R4, R3 ;  /* 0x0000000300047202 */ /* 0x000fe20000000f00 */
[----:B------:R-:W-:Y:S01]  /*f960*/  IMAD.MOV.U32 R2, RZ, RZ, 0x1f ;  /* 0x0000001fff027424 */ /* 0x000fe200078e00ff */
[----:B------:R-:W-:Y:S02]  /*f970*/  MOV R0, 0xf990 ;  /* 0x0000f99000007802 */ /* 0x000fe40000000f00 */
[----:B------:R-:W-:Y:S05]  /*f980*/  CALL.REL.NOINC `($__internal_45_$__cuda_sm70_shflsync_idx_p) ;  /* 0x000014b000007944 */ /* 0x000fea0003c00000 */
[----:B------:R-:W-:Y:S01]  /*f990*/  IMAD.MOV.U32 R10, RZ, RZ, R2 ;  /* 0x000000ffff0a7224 */ /* 0x000fe200078e0002 */
[----:B------:R-:W-:Y:S01]  /*f9a0*/  MOV R5, R7 ;  /* 0x0000000700057202 */ /* 0x000fe20000000f00 */
[----:B------:R-:W-:Y:S01]  /*f9b0*/  IMAD.MOV.U32 R11, RZ, RZ, RZ ;  /* 0x000000ffff0b7224 */ /* 0x000fe200078e00ff */
[----:B------:R-:W-:Y:S01]  /*f9c0*/  MOV R4, R3 ;  /* 0x0000000300047202 */ /* 0x000fe20000000f00 */
[----:B------:R-:W-:Y:S01]  /*f9d0*/  IMAD.MOV.U32 R2, RZ, RZ, 0x1f ;  /* 0x0000001fff027424 */ /* 0x000fe200078e00ff */
[----:B------:R-:W-:-:S02]  /*f9e0*/  MOV R0, 0xfa00 ;  /* 0x0000fa0000007802 */ /* 0x000fc40000000f00 */
[----:B------:R-:W-:Y:S05]  /*f9f0*/  CALL.REL.NOINC `($__internal_45_$__cuda_sm70_shflsync_idx_p) ;  /* 0x0000144000007944 */ /* 0x000fea0003c00000 */
[----:B------:R-:W-:Y:S01]  /*fa00*/  MOV R7, R2 ;  /* 0x0000000200077202 */ /* 0x000fe20000000f00 */
[----:B------:R-:W-:Y:S05]  /*fa10*/  BRA `(.L_x_2205) ;  /* 0xffff0c4000007947 */ /* 0x000fea000383ffff */
.L_x_2106:
[----:B------:R-:W-:Y:S01]  /*fa20*/  IMAD.MOV.U32 R5, RZ, RZ, R9 ;  /* 0x000000ffff057224 */ /* 0x000fe200078e0009 */
[----:B------:R-:W-:Y:S01]  /*fa30*/  MOV R4, R3 ;  /* 0x0000000300047202 */ /* 0x000fe20000000f00 */
[----:B------:R-:W-:Y:S01]  /*fa40*/  IMAD.MOV.U32 R2, RZ, RZ, 0x1f ;  /* 0x0000001fff027424 */ /* 0x000fe200078e00ff */
[----:B------:R-:W-:-:S02]  /*fa50*/  MOV R0, 0xfa70 ;  /* 0x0000fa7000007802 */ /* 0x000fc40000000f00 */
[----:B--23--:R-:W-:Y:S05]  /*fa60*/  CALL.REL.NOINC `($__internal_45_$__cuda_sm70_shflsync_idx_p) ;  /* 0x000013d000007944 */ /* 0x00cfea0003c00000 */
[----:B------:R-:W-:Y:S01]  /*fa70*/  MOV R11, R2 ;  /* 0x00000002000b7202 */ /* 0x000fe20000000f00 */
[----:B------:R-:W-:Y:S05]  /*fa80*/  BRA `(.L_x_2105) ;  /* 0xffff0c3000007947 */ /* 0x000fea000383ffff */
.L_x_2117:
[----:B------:R-:W-:Y:S01]  /*fa90*/  IMAD.MOV.U32 R5, RZ, RZ, R8 ;  /* 0x000000ffff057224 */ /* 0x000fe200078e0008 */
[----:B------:R-:W-:Y:S01]  /*faa0*/  MOV R4, RZ ;  /* 0x000000ff00047202 */ /* 0x000fe20000000f00 */
[----:B------:R-:W-:Y:S01]  /*fab0*/  IMAD.MOV.U32 R2, RZ, RZ, 0x181f ;  /* 0x0000181fff027424 */ /* 0x000fe200078e00ff */
[----:B------:R-:W-:-:S02]  /*fac0*/  MOV R0, 0xfae0 ;  /* 0x0000fae000007802 */ /* 0x000fc40000000f00 */
[----:B------:R-:W-:Y:S05]  /*fad0*/  CALL.REL.NOINC `($__internal_45_$__cuda_sm70_shflsync_idx_p) ;  /* 0x0000136000007944 */ /* 0x000fea0003c00000 */
[----:B------:R-:W-:Y:S01]  /*fae0*/  MOV R10, R2 ;  /* 0x00000002000a7202 */ /* 0x000fe20000000f00 */
[----:B------:R-:W-:Y:S05]  /*faf0*/  BRA `(.L_x_2206) ;  /* 0xffff29e000007947 */ /* 0x000fea000383ffff */
.L_x_2118:
[----:B------:R-:W-:Y:S01]  /*fb00*/  IMAD.MOV.U32 R5, RZ, RZ, R9 ;  /* 0x000000ffff057224 */ /* 0x000fe200078e0009 */
[----:B------:R-:W-:Y:S01]  /*fb10*/  MOV R4, RZ ;  /* 0x000000ff00047202 */ /* 0x000fe20000000f00 */
[----:B------:R-:W-:Y:S01]  /*fb20*/  IMAD.MOV.U32 R2, RZ, RZ, 0x181f ;  /* 0x0000181fff027424 */ /* 0x000fe200078e00ff */
[----:B------:R-:W-:-:S02]  /*fb30*/  MOV R0, 0xfb50 ;  /* 0x0000fb5000007802 */ /* 0x000fc40000000f00 */
[----:B-12---:R-:W-:Y:S05]  /*fb40*/  CALL.REL.NOINC `($__internal_45_$__cuda_sm70_shflsync_idx_p) ;  /* 0x000012f000007944 */ /* 0x006fea0003c00000 */
[----:B------:R-:W-:Y:S01]  /*fb50*/  MOV R0, R2 ;  /* 0x0000000200007202 */ /* 0x000fe20000000f00 */
[----:B------:R-:W-:Y:S05]  /*fb60*/  BRA `(.L_x_2207) ;  /* 0xffff299000007947 */ /* 0x000fea000383ffff */
.L_x_2121:
[----:B--2---:R-:W-:Y:S01]  /*fb70*/  IMAD.MOV.U32 R5, RZ, RZ, R8 ;  /* 0x000000ffff057224 */ /* 0x004fe200078e0008 */
[----:B------:R-:W-:Y:S01]  /*fb80*/  MOV R4, 0x1 ;  /* 0x0000000100047802 */ /* 0x000fe20000000f00 */
[----:B------:R-:W-:Y:S01]  /*fb90*/  IMAD.MOV.U32 R2, RZ, RZ, 0x181f ;  /* 0x0000181fff027424 */ /* 0x000fe200078e00ff */
[----:B----4-:R-:W-:-:S02]  /*fba0*/  MOV R0, 0xfbc0 ;  /* 0x0000fbc000007802 */ /* 0x010fc40000000f00 */
[----:B-1-3--:R-:W-:Y:S05]  /*fbb0*/  CALL.REL.NOINC `($__internal_45_$__cuda_sm70_shflsync_idx_p) ;  /* 0x0000128000007944 */ /* 0x00afea0003c00000 */
[----:B------:R-:W-:Y:S01]  /*fbc0*/  IMAD.MOV.U32 R10, RZ, RZ, R2 ;  /* 0x000000ffff0a7224 */ /* 0x000fe200078e0002 */
[----:B------:R-:W-:Y:S01]  /*fbd0*/  MOV R4, 0x1 ;  /* 0x0000000100047802 */ /* 0x000fe20000000f00 */
[----:B------:R-:W-:Y:S01]  /*fbe0*/  IMAD.MOV.U32 R5, RZ, RZ, R9 ;  /* 0x000000ffff057224 */ /* 0x000fe200078e0009 */
[----:B------:R-:W-:-:S02]  /*fbf0*/  MOV R2, 0x181f ;  /* 0x0000181f00027802 */ /* 0x000fc40000000f00 */
[----:B------:R-:W-:Y:S02]  /*fc00*/  MOV R0, 0xfc20 ;  /* 0x0000fc2000007802 */ /* 0x000fe40000000f00 */
[----:B------:R-:W-:Y:S05]  /*fc10*/  CALL.REL.NOINC `($__internal_45_$__cuda_sm70_shflsync_idx_p) ;  /* 0x0000122000007944 */ /* 0x000fea0003c00000 */
[----:B------:R-:W-:Y:S05]  /*fc20*/  BRA `(.L_x_2208) ;  /* 0xffff2a1000007947 */ /* 0x000fea000383ffff */
.L_x_2124:
[----:B-1----:R-:W-:Y:S01]  /*fc30*/  IMAD.MOV.U32 R5, RZ, RZ, R8 ;  /* 0x000000ffff057224 */ /* 0x002fe200078e0008 */
[----:B------:R-:W-:Y:S01]  /*fc40*/  MOV R4, 0x2 ;  /* 0x0000000200047802 */ /* 0x000fe20000000f00 */
[----:B---3--:R-:W-:Y:S01]  /*fc50*/  IMAD.MOV.U32 R2, RZ, RZ, 0x181f ;  /* 0x0000181fff027424 */ /* 0x008fe200078e00ff */
[----:B------:R-:W-:Y:S02]  /*fc60*/  MOV R0, 0xfc80 ;  /* 0x0000fc8000007802 */ /* 0x000fe40000000f00 */
[----:B--2---:R-:W-:Y:S05]  /*fc70*/  CALL.REL.NOINC `($__internal_45_$__cuda_sm70_shflsync_idx_p) ;  /* 0x000011c000007944 */ /* 0x004fea0003c00000 */
[----:B------:R-:W-:Y:S01]  /*fc80*/  MOV R10, R2 ;  /* 0x00000002000a7202 */ /* 0x000fe20000000f00 */
[----:B------:R-:W-:Y:S05]  /*fc90*/  BRA `(.L_x_2209) ;  /* 0xffff2ad000007947 */ /* 0x000fea000383ffff */
.L_x_2125:
[----:B------:R-:W-:Y:S01]  /*fca0*/  IMAD.MOV.U32 R5, RZ, RZ, R9 ;  /* 0x000000ffff057224 */ /* 0x000fe200078e0009 */
[----:B------:R-:W-:Y:S01]  /*fcb0*/  MOV R4, 0x2 ;  /* 0x0000000200047802 */ /* 0x000fe20000000f00 */
[----:B---3--:R-:W-:Y:S01]  /*fcc0*/  IMAD.MOV.U32 R2, RZ, RZ, 0x181f ;  /* 0x0000181fff027424 */ /* 0x008fe200078e00ff */
[----:B------:R-:W-:Y:S02]  /*fcd0*/  MOV R0, 0xfcf0 ;  /* 0x0000fcf000007802 */ /* 0x000fe40000000f00 */
[----:B-12-4-:R-:W-:Y:S05]  /*fce0*/  CALL.REL.NOINC `($__internal_45_$__cuda_sm70_shflsync_idx_p) ;  /* 0x0000115000007944 */ /* 0x016fea0003c00000 */
[----:B------:R-:W-:Y:S05]  /*fcf0*/  BRA `(.L_x_2210) ;  /* 0xffff2a9000007947 */ /* 0x000fea000383ffff */
.L_x_2128:
[----:B-1----:R-:W-:Y:S01]  /*fd00*/  IMAD.MOV.U32 R5, RZ, RZ, R8 ;  /* 0x000000ffff057224 */ /* 0x002fe200078e0008 */
[----:B------:R-:W-:Y:S01]  /*fd10*/  MOV R4, 0x3 ;  /* 0x0000000300047802 */ /* 0x000fe20000000f00 */
[----:B------:R-:W-:Y:S01]  /*fd20*/  IMAD.MOV.U32 R2, RZ, RZ, 0x181f ;  /* 0x0000181fff027424 */ /* 0x000fe200078e00ff */
[----:B------:R-:W-:-:S02]  /*fd30*/  MOV R0, 0xfd50 ;  /* 0x0000fd5000007802 */ /* 0x000fc40000000f00 */
[----:B--234-:R-:W-:Y:S05]  /*fd40*/  CALL.REL.NOINC `($__internal_45_$__cuda_sm70_shflsync_idx_p) ;  /* 0x000010f000007944 */ /* 0x01cfea0003c00000 */
[----:B------:R-:W-:Y:S01]  /*fd50*/  IMAD.MOV.U32 R8, RZ, RZ, R2 ;  /* 0x000000ffff087224 */ /* 0x000fe200078e0002 */
[----:B------:R-:W-:Y:S01]  /*fd60*/  MOV R4, 0x3 ;  /* 0x0000000300047802 */ /* 0x000fe20000000f00 */
[----:B------:R-:W-:Y:S01]  /*fd70*/  IMAD.MOV.U32 R5, RZ, RZ, R9 ;  /* 0x000000ffff057224 */ /* 0x000fe200078e0009 */
[----:B------:R-:W-:-:S02]  /*fd80*/  MOV R2, 0x181f ;  /* 0x0000181f00027802 */ /* 0x000fc40000000f00 */
[----:B------:R-:W-:Y:S02]  /*fd90*/  MOV R0, 0xfdb0 ;  /* 0x0000fdb000007802 */ /* 0x000fe40000000f00 */
[----:B------:R-:W-:Y:S05]  /*fda0*/  CALL.REL.NOINC `($__internal_45_$__cuda_sm70_shflsync_idx_p) ;  /* 0x0000109000007944 */ /* 0x000fea0003c00000 */
[----:B------:R-:W-:Y:S01]  /*fdb0*/  MOV R9, R2 ;  /* 0x0000000200097202 */ /* 0x000fe20000000f00 */
[----:B------:R-:W-:Y:S05]  /*fdc0*/  BRA `(.L_x_2211) ;  /* 0xffff2b0000007947 */ /* 0x000fea000383ffff */
.L_x_2139:
[----:B-1----:R-:W-:Y:S01]  /*fdd0*/  IMAD.MOV.U32 R8, RZ, RZ, R232 ;  /* 0x000000ffff087224 */ /* 0x002fe200078e00e8 */
[----:B------:R-:W-:Y:S02]  /*fde0*/  MOV R7, 0x2 ;  /* 0x0000000200077802 */ /* 0x000fe40000000f00 */
[----:B------:R-:W-:Y:S02]  /*fdf0*/  MOV R6, 0xfe10 ;  /* 0x0000fe1000067802 */ /* 0x000fe40000000f00 */
[----:B------:R-:W-:Y:S05]  /*fe00*/  CALL.REL.NOINC `($__internal_44_$__cuda_sm70_shflsync_bfly_p) ;  /* 0x00000fe000007944 */ /* 0x000fea0003c00000 */
[----:B------:R-:W-:Y:S01]  /*fe10*/  MOV R3, R7 ;  /* 0x0000000700037202 */ /* 0x000fe20000000f00 */
[----:B------:R-:W-:Y:S05]  /*fe20*/  BRA `(.L_x_2212) ;  /* 0xffffafc000007947 */ /* 0x000fea000383ffff */
.L_x_2140:
[----:B-1----:R-:W-:Y:S01]  /*fe30*/  IMAD.MOV.U32 R8, RZ, RZ, R3 ;  /* 0x000000ffff087224 */ /* 0x002fe200078e0003 */
[----:B------:R-:W-:Y:S02]  /*fe40*/  MOV R7, 0x1 ;  /* 0x0000000100077802 */ /* 0x000fe40000000f00 */
[----:B------:R-:W-:Y:S02]  /*fe50*/  MOV R6, 0xfe70 ;  /* 0x0000fe7000067802 */ /* 0x000fe40000000f00 */
[----:B--2---:R-:W-:Y:S05]  /*fe60*/  CALL.REL.NOINC `($__internal_44_$__cuda_sm70_shflsync_bfly_p) ;  /* 0x00000f8000007944 */ /* 0x004fea0003c00000 */
[----:B------:R-:W-:Y:S01]  /*fe70*/  FADD.FTZ R3, R3, R7 ;  /* 0x0000000703037221 */ /* 0x000fe20000010000 */
[----:B------:R-:W-:Y:S02]  /*fe80*/  MOV R8, R229 ;  /* 0x000000e500087202 */ /* 0x000fe40000000f00 */
[----:B------:R-:W-:-:S02]  /*fe90*/  MOV R7, 0x2 ;  /* 0x0000000200077802 */ /* 0x000fc40000000f00 */
[----:B------:R-:W-:Y:S02]  /*fea0*/  MOV R6, 0xfec0 ;  /* 0x0000fec000067802 */ /* 0x000fe40000000f00 */
[----:B------:R-:W-:Y:S05]  /*feb0*/  CALL.REL.NOINC `($__internal_44_$__cuda_sm70_shflsync_bfly_p) ;  /* 0x00000f3000007944 */ /* 0x000fea0003c00000 */
[----:B------:R-:W-:Y:S01]  /*fec0*/  FADD.FTZ R229, R229, R7 ;  /* 0x00000007e5e57221 */ /* 0x000fe20000010000 */
[----:B------:R-:W-:Y:S02]  /*fed0*/  MOV R7, 0x1 ;  /* 0x0000000100077802 */ /* 0x000fe40000000f00 */
[----:B------:R-:W-:Y:S02]  /*fee0*/  MOV R6, 0xff10 ;  /* 0x0000ff1000067802 */ /* 0x000fe40000000f00 */
[----:B------:R-:W-:Y:S02]  /*fef0*/  MOV R8, R229 ;  /* 0x000000e500087202 */ /* 0x000fe40000000f00 */
[----:B------:R-:W-:Y:S05]  /*ff00*/  CALL.REL.NOINC `($__internal_44_$__cuda_sm70_shflsync_bfly_p) ;  /* 0x00000ee000007944 */ /* 0x000fea0003c00000 */
[----:B------:R-:W-:Y:S01]  /*ff10*/  MOV R5, R7 ;  /* 0x0000000700057202 */ /* 0x000fe20000000f00 */
[----:B------:R-:W-:Y:S05]  /*ff20*/  BRA `(.L_x_2213) ;  /* 0xffffaf3000007947 */ /* 0x000fea000383ffff */
.L_x_2147:
[----:B--234-:R-:W-:Y:S01]  /*ff30*/  IMAD.MOV.U32 R5, RZ, RZ, R7 ;  /* 0x000000ffff057224 */ /* 0x01cfe200078e0007 */
[----:B------:R-:W-:Y:S01]  /*ff40*/  MOV R4, RZ ;  /* 0x000000ff00047202 */ /* 0x000fe20000000f00 */
[----:B------:R-:W-:Y:S01]  /*ff50*/  IMAD.MOV.U32 R2, RZ, RZ, 0x181f ;  /* 0x0000181fff027424 */ /* 0x000fe200078e00ff */
[----:B------:R-:W-:Y:S02]  /*ff60*/  MOV R0, 0xff80 ;  /* 0x0000ff8000007802 */ /* 0x000fe40000000f00 */
[----:B-1----:R-:W-:Y:S05]  /*ff70*/  CALL.REL.NOINC `($__internal_45_$__cuda_sm70_shflsync_idx_p) ;  /* 0x00000ec000007944 */ /* 0x002fea0003c00000 */
[----:B------:R-:W-:Y:S01]  /*ff80*/  MOV R57, R2 ;  /* 0x0000000200397202 */ /* 0x000fe20000000f00 */
[----:B------:R-:W-:Y:S05]  /*ff90*/  BRA `(.L_x_2214) ;  /* 0xffffc58000007947 */ /* 0x000fea000383ffff */
.L_x_2148:
[----:B------:R-:W-:Y:S01]  /*ffa0*/  IMAD.MOV.U32 R5, RZ, RZ, R56 ;  /* 0x000000ffff057224 */ /* 0x000fe200078e0038 */
[----:B------:R-:W-:Y:S01]  /*ffb0*/  MOV R4, RZ ;  /* 0x000000ff00047202 */ /* 0x000fe20000000f00 */
[----:B------:R-:W-:Y:S01]  /*ffc0*/  IMAD.MOV.U32 R2, RZ, RZ, 0x181f ;  /* 0x0000181fff027424 */ /* 0x000fe200078e00ff */
[----:B------:R-:W-:-:S02]  /*ffd0*/  MOV R0, 0xfff0 ;  /* 0x0000fff000007802 */ /* 0x000fc40000000f00 */
[----:B-123--:R-:W-:Y:S05]  /*ffe0*/  CALL.REL.NOINC `($__internal_45_$__cuda_sm70_shflsync_idx_p) ;  /* 0x00000e5000007944 */ /* 0x00efea0003c00000 */
[----:B------:R-:W-:Y:S01]  /*fff0*/  MOV R0, R2 ;  /* 0x0000000200007202 */ /* 0x000fe20000000f00 */
[----:B------:R-:W-:Y:S05]  /*10000*/  BRA `(.L_x_2215) ;  /* 0xffffc53000007947 */ /* 0x000fea000383ffff */
.L_x_2151:
[----:B--2---:R-:W-:Y:S01]  /*10010*/  IMAD.MOV.U32 R5, RZ, RZ, R7 ;  /* 0x000000ffff057224 */ /* 0x004fe200078e0007 */
[----:B------:R-:W-:Y:S01]  /*10020*/  MOV R4, 0x1 ;  /* 0x0000000100047802 */ /* 0x000fe20000000f00 */
[----:B------:R-:W-:Y:S01]  /*10030*/  IMAD.MOV.U32 R2, RZ, RZ, 0x181f ;  /* 0x0000181fff027424 */ /* 0x000fe200078e00ff */
[----:B------:R-:W-:-:S02]  /*10040*/  MOV R0, 0x10060 ;  /* 0x0001006000007802 */ /* 0x000fc40000000f00 */
[----:B-1-34-:R-:W-:Y:S05]  /*10050*/  CALL.REL.NOINC `($__internal_45_$__cuda_sm70_shflsync_idx_p) ;  /* 0x00000de000007944 */ /* 0x01afea0003c00000 */
[----:B------:R-:W-:Y:S01]  /*10060*/  IMAD.MOV.U32 R20, RZ, RZ, R2 ;  /* 0x000000ffff147224 */ /* 0x000fe200078e0002 */
[----:B------:R-:W-:Y:S01]  /*10070*/  MOV R4, 0x1 ;  /* 0x0000000100047802 */ /* 0x000fe20000000f00 */
[----:B------:R-:W-:Y:S01]  /*10080*/  IMAD.MOV.U32 R5, RZ, RZ, R56 ;  /* 0x000000ffff057224 */ /* 0x000fe200078e0038 */
[----:B------:R-:W-:-:S02]  /*10090*/  MOV R2, 0x181f ;  /* 0x0000181f00027802 */ /* 0x000fc40000000f00 */
[----:B------:R-:W-:Y:S02]  /*100a0*/  MOV R0, 0x100c0 ;  /* 0x000100c000007802 */ /* 0x000fe40000000f00 */
[----:B------:R-:W-:Y:S05]  /*100b0*/  CALL.REL.NOINC `($__internal_45_$__cuda_sm70_shflsync_idx_p) ;  /* 0x00000d8000007944 */ /* 0x000fea0003c00000 */
[----:B------:R-:W-:Y:S05]  /*100c0*/  BRA `(.L_x_2216) ;  /* 0xffffc5a000007947 */ /* 0x000fea000383ffff */
.L_x_2154:
[----:B--2---:R-:W-:Y:S01]  /*100d0*/  IMAD.MOV.U32 R5, RZ, RZ, R7 ;  /* 0x000000ffff057224 */ /* 0x004fe200078e0007 */
[----:B------:R-:W-:Y:S01]  /*100e0*/  MOV R4, 0x2 ;  /* 0x0000000200047802 */ /* 0x000fe20000000f00 */
[----:B----4-:R-:W-:Y:S01]  /*100f0*/  IMAD.MOV.U32 R2, RZ, RZ, 0x181f ;  /* 0x0000181fff027424 */ /* 0x010fe200078e00ff */
[----:B------:R-:W-:Y:S02]  /*10100*/  MOV R0, 0x10120 ;  /* 0x0001012000007802 */ /* 0x000fe40000000f00 */
[----:B-1-3--:R-:W-:Y:S05]  /*10110*/  CALL.REL.NOINC `($__internal_45_$__cuda_sm70_shflsync_idx_p) ;  /* 0x00000d2000007944 */ /* 0x00afea0003c00000 */
[----:B------:R-:W-:Y:S01]  /*10120*/  MOV R16, R2 ;  /* 0x0000000200107202 */ /* 0x000fe20000000f00 */
[----:B------:R-:W-:Y:S05]  /*10130*/  BRA `(.L_x_2217) ;  /* 0xffffc66000007947 */ /* 0x000fea000383ffff */
.L_x_2155:
[----:B------:R-:W-:Y:S01]  /*10140*/  IMAD.MOV.U32 R5, RZ, RZ, R56 ;  /* 0x000000ffff057224 */ /* 0x000fe200078e0038 */
[----:B------:R-:W-:Y:S01]  /*10150*/  MOV R4, 0x2 ;  /* 0x0000000200047802 */ /* 0x000fe20000000f00 */
[----:B----4-:R-:W-:Y:S01]  /*10160*/  IMAD.MOV.U32 R2, RZ, RZ, 0x181f ;  /* 0x0000181fff027424 */ /* 0x010fe200078e00ff */
[----:B------:R-:W-:Y:S02]  /*10170*/  MOV R0, 0x10190 ;  /* 0x0001019000007802 */ /* 0x000fe40000000f00 */
[----:B-123--:R-:W-:Y:S05]  /*10180*/  CALL.REL.NOINC `($__internal_45_$__cuda_sm70_shflsync_idx_p) ;  /* 0x00000cb000007944 */ /* 0x00efea0003c00000 */
[----:B------:R-:W-:Y:S05]  /*10190*/  BRA `(.L_x_2218) ;  /* 0xffffc62000007947 */ /* 0x000fea000383ffff */
.L_x_2158:
[----:B-1----:R-:W-:Y:S01]  /*101a0*/  IMAD.MOV.U32 R5, RZ, RZ, R7 ;  /* 0x000000ffff057224 */ /* 0x002fe200078e0007 */
[----:B------:R-:W-:Y:S01]  /*101b0*/  MOV R4, 0x3 ;  /* 0x0000000300047802 */ /* 0x000fe20000000f00 */
[----:B--2---:R-:W-:Y:S01]  /*101c0*/  IMAD.MOV.U32 R2, RZ, RZ, 0x181f ;  /* 0x0000181fff027424 */ /* 0x004fe200078e00ff */
[----:B------:R-:W-:-:S02]  /*101d0*/  MOV R0, 0x101f0 ;  /* 0x000101f000007802 */ /* 0x000fc40000000f00 */
[----:B---34-:R-:W-:Y:S05]  /*101e0*/  CALL.REL.NOINC `($__internal_45_$__cuda_sm70_shflsync_idx_p) ;  /* 0x00000c5000007944 */ /* 0x018fea0003c00000 */
        /* <DEDUP_REMOVED lines=8> */
.L_x_2160:
[----:B------:R-:W-:Y:S01]  /*10270*/  IMAD.MOV.U32 R5, RZ, RZ, R148 ;  /* 0x000000ffff057224 */ /* 0x000fe200078e0094 */
[----:B------:R-:W-:Y:S01]  /*10280*/  MOV R4, RZ ;  /* 0x000000ff00047202 */ /* 0x000fe20000000f00 */
[----:B------:R-:W-:Y:S01]  /*10290*/  IMAD.MOV.U32 R2, RZ, RZ, 0x1c1f ;  /* 0x00001c1fff027424 */ /* 0x000fe200078e00ff */
[----:B------:R-:W-:Y:S02]  /*102a0*/  MOV R0, 0x102c0 ;  /* 0x000102c000007802 */ /* 0x000fe40000000f00 */
[----:B------:R-:W-:Y:S05]  /*102b0*/  CALL.REL.NOINC `($__internal_45_$__cuda_sm70_shflsync_idx_p) ;  /* 0x00000b8000007944 */ /* 0x000fea0003c00000 */
[----:B------:R-:W-:Y:S01]  /*102c0*/  MOV R150, R2 ;  /* 0x0000000200967202 */ /* 0x000fe20000000f00 */
[----:B------:R-:W-:Y:S05]  /*102d0*/  BRA `(.L_x_2220) ;  /* 0xffffc95000007947 */ /* 0x000fea000383ffff */
.L_x_2161:
[----:B------:R-:W-:Y:S01]  /*102e0*/  IMAD.MOV.U32 R5, RZ, RZ, R149 ;  /* 0x000000ffff057224 */ /* 0x000fe200078e0095 */
[----:B------:R-:W-:Y:S01]  /*102f0*/  MOV R4, RZ ;  /* 0x000000ff00047202 */ /* 0x000fe20000000f00 */
[----:B------:R-:W-:Y:S01]  /*10300*/  IMAD.MOV.U32 R2, RZ, RZ, 0x1c1f ;  /* 0x00001c1fff027424 */ /* 0x000fe200078e00ff */
[----:B------:R-:W-:Y:S02]  /*10310*/  MOV R0, 0x10330 ;  /* 0x0001033000007802 */ /* 0x000fe40000000f00 */
[----:B-12---:R-:W-:Y:S05]  /*10320*/  CALL.REL.NOINC `($__internal_45_$__cuda_sm70_shflsync_idx_p) ;  /* 0x00000b1000007944 */ /* 0x006fea0003c00000 */
[----:B------:R-:W-:Y:S01]  /*10330*/  MOV R0, R2 ;  /* 0x0000000200007202 */ /* 0x000fe20000000f00 */
[----:B------:R-:W-:Y:S05]  /*10340*/  BRA `(.L_x_2221) ;  /* 0xffffc90000007947 */ /* 0x000fea000383ffff */
.L_x_2164:
[----:B----4-:R-:W-:Y:S01]  /*10350*/  IMAD.MOV.U32 R5, RZ, RZ, R148 ;  /* 0x000000ffff057224 */ /* 0x010fe200078e0094 */
[----:B------:R-:W-:Y:S01]  /*10360*/  MOV R4, 0x1 ;  /* 0x0000000100047802 */ /* 0x000fe20000000f00 */
[----:B------:R-:W-:Y:S01]  /*10370*/  IMAD.MOV.U32 R2, RZ, RZ, 0x1c1f ;  /* 0x00001c1fff027424 */ /* 0x000fe200078e00ff */
[----:B------:R-:W-:-:S02]  /*10380*/  MOV R0, 0x103a0 ;  /* 0x000103a000007802 */ /* 0x000fc40000000f00 */
[----:B-123--:R-:W-:Y:S05]  /*10390*/  CALL.REL.NOINC `($__internal_45_$__cuda_sm70_shflsync_idx_p) ;  /* 0x00000aa000007944 */ /* 0x00efea0003c00000 */
        /* <DEDUP_REMOVED lines=8> */
.L_x_2168:
[----:B------:R-:W-:Y:S01]  /*10420*/  IMAD.MOV.U32 R5, RZ, RZ, R8 ;  /* 0x000000ffff057224 */ /* 0x000fe200078e0008 */
[----:B------:R-:W-:Y:S01]  /*10430*/  MOV R4, RZ ;  /* 0x000000ff00047202 */ /* 0x000fe20000000f00 */
[----:B------:R-:W-:Y:S01]  /*10440*/  IMAD.MOV.U32 R2, RZ, RZ, 0x181f ;  /* 0x0000181fff027424 */ /* 0x000fe200078e00ff */
[----:B------:R-:W-:Y:S02]  /*10450*/  MOV R0, 0x10470 ;  /* 0x0001047000007802 */ /* 0x000fe40000000f00 */
[----:B--23--:R-:W-:Y:S05]  /*10460*/  CALL.REL.NOINC `($__internal_45_$__cuda_sm70_shflsync_idx_p) ;  /* 0x000009d000007944 */ /* 0x00cfea0003c00000 */
[----:B------:R-:W-:Y:S01]  /*10470*/  MOV R9, R2 ;  /* 0x0000000200097202 */ /* 0x000fe20000000f00 */
[----:B------:R-:W-:Y:S05]  /*10480*/  BRA `(.L_x_2223) ;  /* 0xffffde3000007947 */ /* 0x000fea000383ffff */
.L_x_2169:
[----:B------:R-:W-:Y:S01]  /*10490*/  IMAD.MOV.U32 R5, RZ, RZ, R7 ;  /* 0x000000ffff057224 */ /* 0x000fe200078e0007 */
[----:B------:R-:W-:Y:S01]  /*104a0*/  MOV R4, RZ ;  /* 0x000000ff00047202 */ /* 0x000fe20000000f00 */
[----:B------:R-:W-:Y:S01]  /*104b0*/  IMAD.MOV.U32 R2, RZ, RZ, 0x181f ;  /* 0x0000181fff027424 */ /* 0x000fe200078e00ff */
[----:B------:R-:W-:Y:S02]  /*104c0*/  MOV R0, 0x104e0 ;  /* 0x000104e000007802 */ /* 0x000fe40000000f00 */
[----:B-1234-:R-:W-:Y:S05]  /*104d0*/  CALL.REL.NOINC `($__internal_45_$__cuda_sm70_shflsync_idx_p) ;  /* 0x0000096000007944 */ /* 0x01efea0003c00000 */
[----:B------:R-:W-:Y:S01]  /*104e0*/  MOV R0, R2 ;  /* 0x0000000200007202 */ /* 0x000fe20000000f00 */
[----:B------:R-:W-:Y:S05]  /*104f0*/  BRA `(.L_x_2224) ;  /* 0xffffdde000007947 */ /* 0x000fea000383ffff */
.L_x_2172:
        /* <DEDUP_REMOVED lines=13> */
.L_x_2175:
[----:B-1----:R-:W-:Y:S01]  /*105d0*/  IMAD.MOV.U32 R5, RZ, RZ, R8 ;  /* 0x000000ffff057224 */ /* 0x002fe200078e0008 */
[----:B------:R-:W-:Y:S01]  /*105e0*/  MOV R4, 0x2 ;  /* 0x0000000200047802 */ /* 0x000fe20000000f00 */
[----:B------:R-:W-:Y:S01]  /*105f0*/  IMAD.MOV.U32 R2, RZ, RZ, 0x181f ;  /* 0x0000181fff027424 */ /* 0x000fe200078e00ff */
[----:B--2---:R-:W-:Y:S02]  /*10600*/  MOV R0, 0x10620 ;  /* 0x0001062000007802 */ /* 0x004fe40000000f00 */
[----:B---34-:R-:W-:Y:S05]  /*10610*/  CALL.REL.NOINC `($__internal_45_$__cuda_sm70_shflsync_idx_p) ;  /* 0x0000082000007944 */ /* 0x018fea0003c00000 */
[----:B------:R-:W-:Y:S01]  /*10620*/  MOV R9, R2 ;  /* 0x0000000200097202 */ /* 0x000fe20000000f00 */
[----:B------:R-:W-:Y:S05]  /*10630*/  BRA `(.L_x_2226) ;  /* 0xffffdf1000007947 */ /* 0x000fea000383ffff */
.L_x_2176:
[----:B------:R-:W-:Y:S01]  /*10640*/  IMAD.MOV.U32 R5, RZ, RZ, R7 ;  /* 0x000000ffff057224 */ /* 0x000fe200078e0007 */
[----:B------:R-:W-:Y:S01]  /*10650*/  MOV R4, 0x2 ;  /* 0x0000000200047802 */ /* 0x000fe20000000f00 */
[----:B------:R-:W-:Y:S01]  /*10660*/  IMAD.MOV.U32 R2, RZ, RZ, 0x181f ;  /* 0x0000181fff027424 */ /* 0x000fe200078e00ff */
[----:B--2---:R-:W-:Y:S02]  /*10670*/  MOV R0, 0x10690 ;  /* 0x0001069000007802 */ /* 0x004fe40000000f00 */
[----:B-1-34-:R-:W-:Y:S05]  /*10680*/  CALL.REL.NOINC `($__internal_45_$__cuda_sm70_shflsync_idx_p) ;  /* 0x000007b000007944 */ /* 0x01afea0003c00000 */
[----:B------:R-:W-:Y:S01]  /*10690*/  MOV R0, R2 ;  /* 0x0000000200007202 */ /* 0x000fe20000000f00 */
[----:B------:R-:W-:Y:S05]  /*106a0*/  BRA `(.L_x_2227) ;  /* 0xffffdec000007947 */ /* 0x000fea000383ffff */
.L_x_2179:
        /* <DEDUP_REMOVED lines=13> */
.L_x_2181:
[----:B---34-:R-:W-:Y:S01]  /*10780*/  IMAD.MOV.U32 R5, RZ, RZ, R3 ;  /* 0x000000ffff057224 */ /* 0x018fe200078e0003 */
[----:B------:R-:W-:Y:S01]  /*10790*/  MOV R4, RZ ;  /* 0x000000ff00047202 */ /* 0x000fe20000000f00 */
[----:B------:R-:W-:Y:S01]  /*107a0*/  IMAD.MOV.U32 R2, RZ, RZ, 0x1f ;  /* 0x0000001fff027424 */ /* 0x000fe200078e00ff */
[----:B------:R-:W-:Y:S02]  /*107b0*/  MOV R0, 0x107d0 ;  /* 0x000107d000007802 */ /* 0x000fe40000000f00 */
[----:B------:R-:W-:Y:S05]  /*107c0*/  CALL.REL.NOINC `($__internal_45_$__cuda_sm70_shflsync_idx_p) ;  /* 0x0000067000007944 */ /* 0x000fea0003c00000 */
[----:B------:R-:W-:Y:S01]  /*107d0*/  MOV R7, R2 ;  /* 0x0000000200077202 */ /* 0x000fe20000000f00 */
[----:B------:R-:W-:Y:S05]  /*107e0*/  BRA `(.L_x_2229) ;  /* 0xffffe07000007947 */ /* 0x000fea000383ffff */
.L_x_2182:
[----:B---34-:R-:W-:Y:S01]  /*107f0*/  IMAD.MOV.U32 R5, RZ, RZ, R3 ;  /* 0x000000ffff057224 */ /* 0x018fe200078e0003 */
[----:B------:R-:W-:Y:S01]  /*10800*/  MOV R4, 0x1 ;  /* 0x0000000100047802 */ /* 0x000fe20000000f00 */
[----:B------:R-:W-:Y:S01]  /*10810*/  IMAD.MOV.U32 R2, RZ, RZ, 0x1f ;  /* 0x0000001fff027424 */ /* 0x000fe200078e00ff */
[----:B------:R-:W-:Y:S02]  /*10820*/  MOV R0, 0x10840 ;  /* 0x0001084000007802 */ /* 0x000fe40000000f00 */
[----:B-12---:R-:W-:Y:S05]  /*10830*/  CALL.REL.NOINC `($__internal_45_$__cuda_sm70_shflsync_idx_p) ;  /* 0x0000060000007944 */ /* 0x006fea0003c00000 */
[----:B------:R-:W-:Y:S01]  /*10840*/  MOV R3, R2 ;  /* 0x0000000200037202 */ /* 0x000fe20000000f00 */
[----:B------:R-:W-:Y:S05]  /*10850*/  BRA `(.L_x_2230) ;  /* 0xffffe02000007947 */ /* 0x000fea000383ffff */
.L_x_2183:
[----:B------:R-:W-:Y:S02]  /*10860*/  MOV R2, 0x1 ;  /* 0x0000000100027802 */ /* 0x000fe40000000f00 */
[----:B------:R-:W-:-:S02]  /*10870*/  MOV R0, 0x10890 ;  /* 0x0001089000007802 */ /* 0x000fc40000000f00 */
[----:B-12---:R-:W-:Y:S05]  /*10880*/  CALL.REL.NOINC `($__internal_46_$__cuda_sm70_shflsync_up_p) ;  /* 0x0000060000007944 */ /* 0x006fea0003c00000 */
[----:B--2---:R-:W-:Y:S01]  /*10890*/  MOV R0, R2 ;  /* 0x0000000200007202 */ /* 0x004fe20000000f00 */
[----:B-1----:R-:W-:Y:S05]  /*108a0*/  BRA `(.L_x_2231) ;  /* 0xffffe0f000007947 */ /* 0x002fea000383ffff */
.L_x_2184:
[----:B------:R-:W-:Y:S02]  /*108b0*/  MOV R2, 0x2 ;  /* 0x0000000200027802 */ /* 0x000fe40000000f00 */
[----:B------:R-:W-:-:S02]  /*108c0*/  MOV R0, 0x108e0 ;  /* 0x000108e000007802 */ /* 0x000fc40000000f00 */
[----:B-12---:R-:W-:Y:S05]  /*108d0*/  CALL.REL.NOINC `($__internal_46_$__cuda_sm70_shflsync_up_p) ;  /* 0x000005b000007944 */ /* 0x006fea0003c00000 */
        /* <DEDUP_REMOVED lines=22> */
[----:B------:R-:W-:Y:S01]  /*10a40*/  MOV R0, R2 ;  /* 0x0000000200007202 */ /* 0x000fe20000000f00 */
[----:B------:R-:W-:Y:S05]  /*10a50*/  BRA `(.L_x_2232) ;  /* 0xffffe04000007947 */ /* 0x000fea000383ffff */
.L_x_2188:
[----:B---3--:R-:W-:Y:S01]  /*10a60*/  IMAD.MOV.U32 R9, RZ, RZ, R3 ;  /* 0x000000ffff097224 */ /* 0x008fe200078e0003 */
[----:B------:R-:W-:Y:S02]  /*10a70*/  MOV R2, 0x1 ;  /* 0x0000000100027802 */ /* 0x000fe40000000f00 */
[----:B------:R-:W-:Y:S02]  /*10a80*/  MOV R0, 0x10aa0 ;  /* 0x00010aa000007802 */ /* 0x000fe40000000f00 */
[----:B------:R-:W-:Y:S05]  /*10a90*/  CALL.REL.NOINC `($__internal_46_$__cuda_sm70_shflsync_up_p) ;  /* 0x000003f000007944 */ /* 0x000fea0003c00000 */
[----:B--2---:R-:W-:Y:S01]  /*10aa0*/  MOV R0, R2 ;  /* 0x0000000200007202 */ /* 0x004fe20000000f00 */
[----:B-1----:R-:W-:Y:S05]  /*10ab0*/  BRA `(.L_x_2233) ;  /* 0xffffe13000007947 */ /* 0x002fea000383ffff */
.L_x_2189:
[----:B---3--:R-:W-:Y:S01]  /*10ac0*/  IMAD.MOV.U32 R9, RZ, RZ, R3 ;  /* 0x000000ffff097224 */ /* 0x008fe200078e0003 */
        /* <DEDUP_REMOVED lines=27> */
.L_x_2191:
[----:B------:R-:W-:Y:S02]  /*10c80*/  SEL R2, RZ, 0x1, P0 ;  /* 0x00000001ff027807 */ /* 0x000fe40000000000 */
[----:B------:R-:W-:Y:S02]  /*10c90*/  MOV R0, 0x10cb0 ;  /* 0x00010cb000007802 */ /* 0x000fe40000000f00 */
[----:B---3--:R-:W-:Y:S05]  /*10ca0*/  CALL.REL.NOINC `($__internal_47_$__cuda_sm70_votesync_ballot) ;  /* 0x0000023000007944 */ /* 0x008fea0003c00000 */
[----:B------:R-:W-:Y:S05]  /*10cb0*/  BRA `(.L_x_2235) ;  /* 0xffffe0c000007947 */ /* 0x000fea000383ffff */
.L_x_2192:
[----:B------:R-:W-:Y:S01]  /*10cc0*/  IMAD.MOV.U32 R5, RZ, RZ, R189 ;  /* 0x000000ffff057224 */ /* 0x000fe200078e00bd */
[----:B------:R-:W-:Y:S01]  /*10cd0*/  MOV R4, R12 ;  /* 0x0000000c00047202 */ /* 0x000fe20000000f00 */
[----:B------:R-:W-:Y:S01]  /*10ce0*/  IMAD.MOV.U32 R2, RZ, RZ, 0x1f ;  /* 0x0000001fff027424 */ /* 0x000fe200078e00ff */
[----:B------:R-:W-:Y:S02]  /*10cf0*/  MOV R0, 0x10d10 ;  /* 0x00010d1000007802 */ /* 0x000fe40000000f00 */
[----:B---3--:R-:W-:Y:S05]  /*10d00*/  CALL.REL.NOINC `($__internal_45_$__cuda_sm70_shflsync_idx_p) ;  /* 0x0000013000007944 */ /* 0x008fea0003c00000 */
[----:B------:R-:W-:Y:S01]  /*10d10*/  IMAD.MOV.U32 R189, RZ, RZ, R2 ;  /* 0x000000ffffbd7224 */ /* 0x000fe200078e0002 */
[----:B------:R-:W-:Y:S01]  /*10d20*/  MOV R4, R12 ;  /* 0x0000000c00047202 */ /* 0x000fe20000000f00 */
[----:B------:R-:W-:Y:S01]  /*10d30*/  IMAD.MOV.U32 R5, RZ, RZ, R11 ;  /* 0x000000ffff057224 */ /* 0x000fe200078e000b */
[----:B------:R-:W-:Y:S02]  /*10d40*/  MOV R2, 0x1f ;  /* 0x0000001f00027802 */ /* 0x000fe40000000f00 */
[----:B------:R-:W-:-:S02]  /*10d50*/  MOV R0, 0x10d70 ;  /* 0x00010d7000007802 */ /* 0x000fc40000000f00 */
[----:B------:R-:W-:Y:S05]  /*10d60*/  CALL.REL.NOINC `($__internal_45_$__cuda_sm70_shflsync_idx_p) ;  /* 0x000000d000007944 */ /* 0x000fea0003c00000 */
[----:B------:R-:W-:Y:S01]  /*10d70*/  MOV R3, R2 ;  /* 0x0000000200037202 */ /* 0x000fe20000000f00 */
[----:B------:R-:W-:Y:S05]  /*10d80*/  BRA `(.L_x_2236) ;  /* 0xffffe04000007947 */ /* 0x000fea000383ffff */
.L_x_2195:
[----:B------:R-:W-:Y:S01]  /*10d90*/  IMAD.MOV.U32 R5, RZ, RZ, R9 ;  /* 0x000000ffff057224 */ /* 0x000fe200078e0009 */
[----:B------:R-:W-:-:S02]  /*10da0*/  MOV R2, 0x1f ;  /* 0x0000001f00027802 */ /* 0x000fc40000000f00 */
[----:B------:R-:W-:Y:S02]  /*10db0*/  MOV R0, 0x10dd0 ;  /* 0x00010dd000007802 */ /* 0x000fe40000000f00 */
[----:B-1234-:R-:W-:Y:S05]  /*10dc0*/  CALL.REL.NOINC `($__internal_45_$__cuda_sm70_shflsync_idx_p) ;  /* 0x0000007000007944 */ /* 0x01efea0003c00000 */
[----:B------:R-:W-:Y:S01]  /*10dd0*/  MOV R10, R2 ;  /* 0x00000002000a7202 */ /* 0x000fe20000000f00 */
[----:B------:R-:W-:Y:S05]  /*10de0*/  BRA `(.L_x_2194) ;  /* 0xffffe04000007947 */ /* 0x000fea000383ffff */
        .weak           $__internal_44_$__cuda_sm70_shflsync_bfly_p
        .type           $__internal_44_$__cuda_sm70_shflsync_bfly_p,@function
        .size           $__internal_44_$__cuda_sm70_shflsync_bfly_p,($__internal_45_$__cuda_sm70_shflsync_idx_p - $__internal_44_$__cuda_sm70_shflsync_bfly_p)
$__internal_44_$__cuda_sm70_shflsync_bfly_p:
[----:B------:R-:W-:Y:S04]  /*10df0*/  WARPSYNC R4 ;  /* 0x0000000400007348 */ /* 0x000fe80003800000 */
[----:B------:R1:W2:Y:S01]  /*10e00*/  SHFL.BFLY PT, R7, R8, R7, R5 ;  /* 0x0c00000708077389 */ /* 0x0002a200000e0005 */
[----:B------:R-:W-:Y:S02]  /*10e10*/  MOV R9, 0x0 ;  /* 0x0000000000097802 */ /* 0x000fe40000000f00 */
[----:B-1----:R-:W-:-:S04]  /*10e20*/  MOV R8, R6 ;  /* 0x0000000600087202 */ /* 0x002fc80000000f00 */
[----:B--2---:R-:W-:Y:S05]  /*10e30*/  RET.REL.NODEC R8 `(_ZN7cutlass13device_kernelIN5flash19enable_sm80_to_sm89INS1_16FlashAttnFwdSm80INS1_25CollectiveMainloopFwdSm80ILi8ELi2ELb0EN4cute5tupleIJNS5_1CILi128EEENS7_ILi64EEENS7_ILi192EEEEEELi192ENS_6half_tEfNS_4arch4Sm80ELb1ELb0ELb0ELb1ELb0ELb0ELb1ELb1EEENS1_21CollectiveEpilogueFwdINS6_IJS8_SA_S9_EEENS6_IJNS7_ILi1EEESI_SI_EEESC_SE_Li256ELb1ELb1ELb1ELb0EEENS1_36VarlenDynamicPersistentTileSchedulerILi128ELi64ELi256ELi256ELb1ELb1ELb0ELb1ELb1ELb1EEEEEEEEEvNT_6ParamsE) ;  /* 0xfffef1c008007950 */ /* 0x004fea0003c3ffff */
        .weak           $__internal_45_$__cuda_sm70_shflsync_idx_p
        .type           $__internal_45_$__cuda_sm70_shflsync_idx_p,@function
        .size           $__internal_45_$__cuda_sm70_shflsync_idx_p,($__internal_46_$__cuda_sm70_shflsync_up_p - $__internal_45_$__cuda_sm70_shflsync_idx_p)
$__internal_45_$__cuda_sm70_shflsync_idx_p:
[----:B------:R-:W-:Y:S04]  /*10e40*/  WARPSYNC R187 ;  /* 0x000000bb00007348 */ /* 0x000fe80003800000 */
[----:B------:R1:W2:Y:S02]  /*10e50*/  SHFL.IDX PT, R2, R5, R4, R2 ;  /* 0x0000000405027389 */ /* 0x0002a400000e0002 */
[----:B-1----:R-:W-:Y:S02]  /*10e60*/  MOV R4, R0 ;  /* 0x0000000000047202 */ /* 0x002fe40000000f00 */
[----:B------:R-:W-:-:S04]  /*10e70*/  MOV R5, 0x0 ;  /* 0x0000000000057802 */ /* 0x000fc80000000f00 */
[----:B--2---:R-:W-:Y:S05]  /*10e80*/  RET.REL.NODEC R4 `(_ZN7cutlass13device_kernelIN5flash19enable_sm80_to_sm89INS1_16FlashAttnFwdSm80INS1_25CollectiveMainloopFwdSm80ILi8ELi2ELb0EN4cute5tupleIJNS5_1CILi128EEENS7_ILi64EEENS7_ILi192EEEEEELi192ENS_6half_tEfNS_4arch4Sm80ELb1ELb0ELb0ELb1ELb0ELb0ELb1ELb1EEENS1_21CollectiveEpilogueFwdINS6_IJS8_SA_S9_EEENS6_IJNS7_ILi1EEESI_SI_EEESC_SE_Li256ELb1ELb1ELb1ELb0EEENS1_36VarlenDynamicPersistentTileSchedulerILi128ELi64ELi256ELi256ELb1ELb1ELb0ELb1ELb1ELb1EEEEEEEEEvNT_6ParamsE) ;  /* 0xfffef17004007950 */ /* 0x004fea0003c3ffff */
        .weak           $__internal_46_$__cuda_sm70_shflsync_up_p
        .type           $__internal_46_$__cuda_sm70_shflsync_up_p,@function
        .size           $__internal_46_$__cuda_sm70_shflsync_up_p,($__internal_47_$__cuda_sm70_votesync_ballot - $__internal_46_$__cuda_sm70_shflsync_up_p)
$__internal_46_$__cuda_sm70_shflsync_up_p:
[----:B------:R-:W-:Y:S01]  /*10e90*/  MOV R4, R0 ;  /* 0x0000000000047202 */ /* 0x000fe20000000f00 */
[----:B------:R-:W-:Y:S04]  /*10ea0*/  WARPSYNC R194 ;  /* 0x000000c200007348 */ /* 0x000fe80003800000 */
[----:B------:R-:W-:Y:S01]  /*10eb0*/  MOV R5, 0x0 ;  /* 0x0000000000057802 */ /* 0x000fe20000000f00 */
[----:B------:R1:W2:Y:S03]  /*10ec0*/  SHFL.UP PT, R2, R9, R2, R195 ;  /* 0x0400000209027389 */ /* 0x0002a600000e00c3 */
[----:B------:R-:W-:Y:S05]  /*10ed0*/  RET.REL.NODEC R4 `(_ZN7cutlass13device_kernelIN5flash19enable_sm80_to_sm89INS1_16FlashAttnFwdSm80INS1_25CollectiveMainloopFwdSm80ILi8ELi2ELb0EN4cute5tupleIJNS5_1CILi128EEENS7_ILi64EEENS7_ILi192EEEEEELi192ENS_6half_tEfNS_4arch4Sm80ELb1ELb0ELb0ELb1ELb0ELb0ELb1ELb1EEENS1_21CollectiveEpilogueFwdINS6_IJS8_SA_S9_EEENS6_IJNS7_ILi1EEESI_SI_EEESC_SE_Li256ELb1ELb1ELb1ELb0EEENS1_36VarlenDynamicPersistentTileSchedulerILi128ELi64ELi256ELi256ELb1ELb1ELb0ELb1ELb1ELb1EEEEEEEEEvNT_6ParamsE) ;  /* 0xfffef12004007950 */ /* 0x000fea0003c3ffff */
        .weak           $__internal_47_$__cuda_sm70_votesync_ballot
        .type           $__internal_47_$__cuda_sm70_votesync_ballot,@function
        .size           $__internal_47_$__cuda_sm70_votesync_ballot,(.L_x_2512 - $__internal_47_$__cuda_sm70_votesync_ballot)
$__internal_47_$__cuda_sm70_votesync_ballot:
[----:B------:R-:W-:Y:S01]  /*10ee0*/  ISETP.NE.U32.AND P0, PT, R2, 0x1, PT ;  /* 0x000000010200780c */ /* 0x000fe20003f05070 */
[----:B------:R-:W-:Y:S01]  /*10ef0*/  IMAD.MOV.U32 R2, RZ, RZ, R0 ;  /* 0x000000ffff027224 */ /* 0x000fe200078e0000 */
[----:B------:R-:W-:Y:S04]  /*10f00*/  WARPSYNC R186 ;  /* 0x000000ba00007348 */ /* 0x000fe80003800000 */
[----:B------:R-:W-:-:S07]  /*10f10*/  IMAD.MOV.U32 R3, RZ, RZ, 0x0 ;  /* 0x00000000ff037424 */ /* 0x000fce00078e00ff */
[----:B------:R-:W-:-:S04]  /*10f20*/  VOTE.ANY R8, PT, !P0 ;  /* 0x0000000000087806 */ /* 0x000fc800040e0100 */
[----:B------:R-:W-:Y:S01]  /*10f30*/  LOP3.LUT R8, R8, R186, RZ, 0xc0, !PT ;  /* 0x000000ba08087212 */ /* 0x000fe200078ec0ff */
[----:B------:R-:W-:Y:S06]  /*10f40*/  RET.REL.NODEC R2 `(_ZN7cutlass13device_kernelIN5flash19enable_sm80_to_sm89INS1_16FlashAttnFwdSm80INS1_25CollectiveMainloopFwdSm80ILi8ELi2ELb0EN4cute5tupleIJNS5_1CILi128EEENS7_ILi64EEENS7_ILi192EEEEEELi192ENS_6half_tEfNS_4arch4Sm80ELb1ELb0ELb0ELb1ELb0ELb0ELb1ELb1EEENS1_21CollectiveEpilogueFwdINS6_IJS8_SA_S9_EEENS6_IJNS7_ILi1EEESI_SI_EEESC_SE_Li256ELb1ELb1ELb1ELb0EEENS1_36VarlenDynamicPersistentTileSchedulerILi128ELi64ELi256ELi256ELb1ELb1ELb0ELb1ELb1ELb1EEEEEEEEEvNT_6ParamsE) ;  /* 0xfffef0b002007950 */ /* 0x000fec0003c3ffff */
.L_x_2237:
        /* <DEDUP_REMOVED lines=11> */
.L_x_2512:


//--------------------- .text._ZN7cutlass13device_kernelIN5flash19enable_sm80_to_sm89INS1_16FlashAttnFwdSm80INS1_25CollectiveMainloopFwdSm80ILi8ELi2ELb0EN4cute5tupleIJNS5_1CILi128EEENS7_ILi64EEENS7_ILi192EEEEEELi192ENS_6half_tEfNS_4arch4Sm80ELb1ELb0ELb0ELb1ELb0ELb1ELb1ELb1EEENS1_21CollectiveEpilogueFwdINS6_IJS8_SA_S9_EEENS6_IJNS7_ILi1EEESI_SI_EEESC_SE_Li256ELb1ELb1ELb1ELb0EEENS1_36VarlenDynamicPersistentTileSchedulerILi128ELi64ELi256ELi256ELb1ELb1ELb0ELb1ELb1ELb1EEEEEEEEEvNT_6ParamsE --------------------------
	.section	.text._ZN7cutlass13device_kernelIN5flash19enable_sm80_to_sm89INS1_16FlashAttnFwdSm80INS1_25CollectiveMainloopFwdSm80ILi8ELi2ELb0EN4cute5tupleIJNS5_1CILi128EEENS7_ILi64EEENS7_ILi192EEEEEELi192ENS_6half_tEfNS_4arch4Sm80ELb1ELb0ELb0ELb1ELb0ELb1ELb1ELb1EEENS1_21CollectiveEpilogueFwdINS6_IJS8_SA_S9_EEENS6_IJNS7_ILi1EEESI_SI_EEESC_SE_Li256ELb1ELb1ELb1ELb0EEENS1_36VarlenDynamicPersistentTileSchedulerILi128ELi64ELi256ELi256ELb1ELb1ELb0ELb1ELb1ELb1EEEEEEEEEvNT_6ParamsE,"ax",@progbits
	.sectioninfo	@"SHI_REGISTERS=254"
	.align	128
.text._ZN7cutlass13device_kernelIN5flash19enable_sm80_to_sm89INS1_16FlashAttnFwdSm80INS1_25CollectiveMainloopFwdSm80ILi8ELi2ELb0EN4cute5tupleIJNS5_1CILi128EEENS7_ILi64EEENS7_ILi192EEEEEELi192ENS_6half_tEfNS_4arch4Sm80ELb1ELb0ELb0ELb1ELb0ELb1ELb1ELb1EEENS1_21CollectiveEpilogueFwdINS6_IJS8_SA_S9_EEENS6_IJNS7_ILi1EEESI_SI_EEESC_SE_Li256ELb1ELb1ELb1ELb0EEENS1_36VarlenDynamicPersistentTileSchedulerILi128ELi64ELi256ELi256ELb1ELb1ELb0ELb1ELb1ELb1EEEEEEEEEvNT_6ParamsE:
        .type           _ZN7cutlass13device_kernelIN5flash19enable_sm80_to_sm89INS1_16FlashAttnFwdSm80INS1_25CollectiveMainloopFwdSm80ILi8ELi2ELb0EN4cute5tupleIJNS5_1CILi128EEENS7_ILi64EEENS7_ILi192EEEEEELi192ENS_6half_tEfNS_4arch4Sm80ELb1ELb0ELb0ELb1ELb0ELb1ELb1ELb1EEENS1_21CollectiveEpilogueFwdINS6_IJS8_SA_S9_EEENS6_IJNS7_ILi1EEESI_SI_EEESC_SE_Li256ELb1ELb1ELb1ELb0EEENS1_36VarlenDynamicPersistentTileSchedulerILi128ELi64ELi256ELi256ELb1ELb1ELb0ELb1ELb1ELb1EEEEEEEEEvNT_6ParamsE,@function
        .size           _ZN7cutlass13device_kernelIN5flash19enable_sm80_to_sm89INS1_16FlashAttnFwdSm80INS1_25CollectiveMainloopFwdSm80ILi8ELi2ELb0EN4cute5tupleIJNS5_1CILi128EEENS7_ILi64EEENS7_ILi192EEEEEELi192ENS_6half_tEfNS_4arch4Sm80ELb1ELb0ELb0ELb1ELb0ELb1ELb1ELb1EEENS1_21CollectiveEpilogueFwdINS6_IJS8_SA_S9_EEENS6_IJNS7_ILi1EEESI_SI_EEESC_SE_Li256ELb1ELb1ELb1ELb0EEENS1_36VarlenDynamicPersistentTileSchedulerILi128ELi64ELi256ELi256ELb1ELb1ELb0ELb1ELb1ELb1EEEEEEEEEvNT_6ParamsE,(.L_x_2517 - _ZN7cutlass13device_kernelIN5flash19enable_sm80_to_sm89INS1_16FlashAttnFwdSm80INS1_25CollectiveMainloopFwdSm80ILi8ELi2ELb0EN4cute5tupleIJNS5_1CILi128EEENS7_ILi64EEENS7_ILi192EEEEEELi192ENS_6half_tEfNS_4arch4Sm80ELb1ELb0ELb0ELb1ELb0ELb1ELb1ELb1EEENS1_21CollectiveEpilogueFwdINS6_IJS8_SA_S9_EEENS6_IJNS7_ILi1EEESI_SI_EEESC_SE_Li256ELb1ELb1ELb1ELb0EEENS1_36VarlenDynamicPersistentTileSchedulerILi128ELi64ELi256ELi256ELb1ELb1ELb0ELb1ELb1ELb1EEEEEEEEEvNT_6ParamsE)
        .other          _ZN7cutlass13device_kernelIN5flash19enable_sm80_to_sm89INS1_16FlashAttnFwdSm80INS1_25CollectiveMainloopFwdSm80ILi8ELi2ELb0EN4cute5tupleIJNS5_1CILi128EEENS7_ILi64EEENS7_ILi192EEEEEELi192ENS_6half_tEfNS_4arch4Sm80ELb1ELb0ELb0ELb1ELb0ELb1ELb1ELb1EEENS1_21CollectiveEpilogueFwdINS6_IJS8_SA_S9_EEENS6_IJNS7_ILi1EEESI_SI_EEESC_SE_Li256ELb1ELb1ELb1ELb0EEENS1_36VarlenDynamicPersistentTileSchedulerILi128ELi64ELi256ELi256ELb1ELb1ELb0ELb1ELb1ELb1EEEEEEEEEvNT_6ParamsE,@"STO_CUDA_ENTRY STV_DEFAULT"
_ZN7cutlass13device_kernelIN5flash19enable_sm80_to_sm89INS1_16FlashAttnFwdSm80INS1_25CollectiveMainloopFwdSm80ILi8ELi2ELb0EN4cute5tupleIJNS5_1CILi128EEENS7_ILi64EEENS7_ILi192EEEEEELi192ENS_6half_tEfNS_4arch4Sm80ELb1ELb0ELb0ELb1ELb0ELb1ELb1ELb1EEENS1_21CollectiveEpilogueFwdINS6_IJS8_SA_S9_EEENS6_IJNS7_ILi1EEESI_SI_EEESC_SE_Li256ELb1ELb1ELb1ELb0EEENS1_36VarlenDynamicPersistentTileSchedulerILi128ELi64ELi256ELi256ELb1ELb1ELb0ELb1ELb1ELb1EEEEEEEEEvNT_6ParamsE:
        /* <DEDUP_REMOVED lines=55> */
.L_x_2243:
        /* <DEDUP_REMOVED lines=16> */
.L_x_2416:
        /* <DEDUP_REMOVED lines=16> */
.L_x_2417:
[----:B--2---:R-:W-:-:S05]  /*0570*/  IMAD R17, R17, c[0x0][0x538], RZ ;  /* 0x00014e0011117a24 */ /* 0x004fca00078e02ff */
[----:B------:R-:W-:-:S04]  /*0580*/  IADD3 R6, R17, R6, RZ ;  /* 0x0000000611067210 */ /* 0x000fc80007ffe0ff */
[----:B------:R-:W-:-:S13]  /*0590*/  ISETP.GT.AND P0, PT, R6, UR4, PT ;  /* 0x0000000406007c0c */ /* 0x000fda000bf04270 */
[----:B-1----:R-:W-:Y:S05]  /*05a0*/  @!P0 BRA `(.L_x_2243) ;  /* 0xfffffdc000008947 */ /* 0x002fea000383ffff */
.L_x_2239:
[----:B------:R-:W-:-:S05]  /*05b0*/  IADD3 R200, -R17, R6, RZ ;  /* 0x0000000611c87210 */ /* 0x000fca0007ffe1ff */
[----:B------:R-:W-:-:S05]  /*05c0*/  IMAD R0, R7, c[0x0][0x538], R200 ;  /* 0x00014e0007007a24 */ /* 0x000fca00078e02c8 */
[----:B------:R-:W-:Y:S01]  /*05d0*/  ISETP.GT.AND P0, PT, R0, UR4, PT ;  /* 0x0000000400007c0c */ /* 0x000fe2000bf04270 */
[----:B------:R-:W-:-:S12]  /*05e0*/  BRA.DIV ~URZ, `(.L_x_2244) ;  /* 0x0001b6327f007947 */ /* 0x000fd8000b800000 */
[----:B------:R-:W-:-:S04]  /*05f0*/  VOTE.ANY R5, PT, !P0 ;  /* 0x0000000000057806 */ /* 0x000fc800040e0100 */
.L_x_2418:
[----:B------:R-:W1:Y:S02]  /*0600*/  POPC R16, R5 ;  /* 0x0000000500107309 */ /* 0x000e640000000000 */
[----:B-1----:R-:W-:Y:S01]  /*0610*/  IADD3 R203, R16, R203, RZ ;  /* 0x000000cb10cb7210 */ /* 0x002fe20007ffe0ff */
[----:B------:R-:W-:Y:S05]  /*0620*/  BRA.DIV ~URZ, `(.L_x_2245) ;  /* 0x0001b6327f007947 */ /* 0x000fea000b800000 */
[----:B------:R1:W2:Y:S01]  /*0630*/  SHFL.IDX PT, R4, R4, R16, 0x1f ;  /* 0x00001f1004047589 */ /* 0x0002a200000e0000 */
[----:B------:R-:W-:-:S03]  /*0640*/  MOV R9, RZ ;  /* 0x000000ff00097202 */ /* 0x000fc60000000f00 */
[----:B------:R1:W3:Y:S04]  /*0650*/  SHFL.IDX PT, R3, R3, R16, 0x1f ;  /* 0x00001f1003037589 */ /* 0x0002e800000e0000 */
.L_x_2419:
[----:B------:R-:W-:Y:S01]  /*0660*/  ISETP.NE.AND P0, PT, R5, RZ, PT ;  /* 0x000000ff0500720c */ /* 0x000fe20003f05270 */
[----:B------:R-:W-:-:S12]  /*0670*/  BSSY B0, `(.L_x_2246) ;  /* 0x0000005000007945 */ /* 0x000fd80003800000 */
[----:B------:R-:W-:Y:S05]  /*0680*/  @!P0 BRA `(.L_x_2247) ;  /* 0x0000003000008947 */ /* 0x000fea0003800000 */
[----:B-1----:R-:W-:Y:S01]  /*0690*/  IADD3 R16, R16, -0x1, RZ ;  /* 0xffffffff10107810 */ /* 0x002fe20007ffe0ff */
[----:B------:R-:W-:Y:S05]  /*06a0*/  BRA.DIV ~URZ, `(.L_x_2248) ;  /* 0x0001b6727f007947 */ /* 0x000fea000b800000 */
[----:B------:R1:W4:Y:S02]  /*06b0*/  SHFL.IDX PT, R9, R7, R16, 0x1f ;  /* 0x00001f1007097589 */ /* 0x00032400000e0000 */
.L_x_2247:
[----:B------:R-:W-:Y:S05]  /*06c0*/  BSYNC B0 ;  /* 0x0000000000007941 */ /* 0x000fea0003800000 */
.L_x_2246:
[----:B---3--:R-:W-:Y:S01]  /*06d0*/  ISETP.NE.AND P0, PT, R3, 0x1, PT ;  /* 0x000000010300780c */ /* 0x008fe20003f05270 */
[----:B----4-:R-:W-:Y:S01]  /*06e0*/  IMAD R200, R9, c[0x0][0x538], R200 ;  /* 0x00014e0009c87a24 */ /* 0x010fe200078e02c8 */
[----:B------:R-:W-:Y:S04]  /*06f0*/  BSSY B0, `(.L_x_2249) ;  /* 0x0000076000007945 */ /* 0x000fe80003800000 */
[----:B-1----:R-:W-:-:S07]  /*0700*/  IADD3 R7, -R200, UR4, RZ ;  /* 0x00000004c8077c10 */ /* 0x002fce000fffe1ff */
        /* <DEDUP_REMOVED lines=56> */
.L_x_2250:
        /* <DEDUP_REMOVED lines=60> */
.L_x_2251:
[----:B------:R-:W-:Y:S05]  /*0e50*/  BSYNC B0 ;  /* 0x0000000000007941 */ /* 0x000fea0003800000 */
.L_x_2249:
[----:B------:R-:W-:-:S04]  /*0e60*/  LOP3.LUT R201, RZ, R10, RZ, 0x33, !PT ;  /* 0x0000000affc97212 */ /* 0x000fc800078e33ff */
[----:B------:R-:W-:Y:S01]  /*0e70*/  IADD3 R201, R201, R4, RZ ;  /* 0x00000004c9c97210 */ /* 0x000fe20007ffe0ff */
[----:B------:R-:W-:Y:S05]  /*0e80*/  BRA `(.L_x_2252) ;  /* 0x0000004000007947 */ /* 0x000fea0003800000 */
.L_x_2240:
[----:B------:R-:W-:Y:S01]  /*0e90*/  IMAD.MOV.U32 R201, RZ, RZ, RZ ;  /* 0x000000ffffc97224 */ /* 0x000fe200078e00ff */
[----:B------:R-:W-:Y:S01]  /*0ea0*/  MOV R202, RZ ;  /* 0x000000ff00ca7202 */ /* 0x000fe20000000f00 */
[----:B------:R-:W-:Y:S01]  /*0eb0*/  IMAD.U32 R200, RZ, RZ, UR4 ;  /* 0x00000004ffc87e24 */ /* 0x000fe2000f8e00ff */
[----:B------:R-:W-:Y:S02]  /*0ec0*/  MOV R203, c[0x0][0x53c] ;  /* 0x00014f0000cb7a02 */ /* 0x000fe40000000f00 */
.L_x_2252:
[----:B------:R-:W-:Y:S01]  /*0ed0*/  ISETP.NE.AND P0, PT, R2, RZ, PT ;  /* 0x000000ff0200720c */ /* 0x000fe20003f05270 */
[----:B------:R-:W-:-:S12]  /*0ee0*/  WARPSYNC 0xffffffff ;  /* 0xffffffff00007948 */ /* 0x000fd80003800000 */
[----:B------:R1:W-:Y:S04]  /*0ef0*/  @!P0 STS.128 [0x24100], R200 ;  /* 0x024100c8ff008388 */ /* 0x0003e80000000c00 */
[----:B------:R-:W-:Y:S06]  /*0f00*/  BAR.ARV 0x5, 0x100 ;  /* 0x0144000000007b1d */ /* 0x000fec0000002000 */
.L_x_2238:
[----:B-1----:R-:W-:-:S13]  /*0f10*/  ISETP.GE.AND P0, PT, R203, c[0x0][0x53c], PT ;  /* 0x00014f00cb007a0c */ /* 0x002fda0003f06270 */
[----:B------:R-:W-:Y:S05]  /*0f20*/  @P0 EXIT ;  /* 0x000000000000094d */ /* 0x000fea0003800000 */
[----:B------:R-:W-:-:S04]  /*0f30*/  SHF.R.S32.HI R10, RZ, 0x1f, R205 ;  /* 0x0000001fff0a7819 */ /* 0x000fc800000114cd */
[CC--:B------:R-:W-:Y:S02]  /*0f40*/  LEA.HI R11, R10.reuse, R205.reuse, RZ, 0x3 ;  /* 0x000000cd0a0b7211 */ /* 0x0c0fe400078f18ff */
[CC--:B------:R-:W-:Y:S02]  /*0f50*/  LEA.HI R5, R10.reuse, R205.reuse, RZ, 0x4 ;  /* 0x000000cd0a057211 */ /* 0x0c0fe400078f20ff */
[----:B------:R-:W-:Y:S02]  /*0f60*/  SHF.R.S32.HI R9, RZ, 0x3, R11 ;  /* 0x00000003ff097819 */ /* 0x000fe4000001140b */
[----:B------:R-:W-:Y:S02]  /*0f70*/  LOP3.LUT R0, R11, 0xfffffff8, RZ, 0xc0, !PT ;  /* 0xfffffff80b007812 */ /* 0x000fe400078ec0ff */
        /* <DEDUP_REMOVED lines=14> */
[----:B------:R-:W-:Y:S02]  /*1060*/  SHF.R.S32.HI R6, RZ, 0x1f, R7 ;  /* 0x0000001fff067819 */ /* 0x000fe40000011407 */
[----:B------:R-:W-:Y:S02]  /*1070*/  LOP3.LUT R138, R3, R2, R138, 0xf6, !PT ;  /* 0x00000002038a7212 */ /* 0x000fe400078ef68a */
[----:B------:R-:W-:Y:S02]  /*1080*/  LEA.HI R3, R6, R7, RZ, 0x3 ;  /* 0x0000000706037211 */ /* 0x000fe400078f18ff */
[----:B------:R-:W-:Y:S01]  /*1090*/  LEA.HI R5, R5, R8, RZ, 0x1 ;  /* 0x0000000805057211 */ /* 0x000fe200078f08ff */
[----:B------:R-:W-:Y:S01]  /*10a0*/  IMAD.SHL.U32 R138, R138, 0x2, RZ ;  /* 0x000000028a8a7824 */ /* 0x000fe200078e00ff */
[C---:B------:R-:W-:Y:S01]  /*10b0*/  LOP3.LUT R6, R3.reuse, 0xfffffff8, RZ, 0xc0, !PT ;  /* 0xfffffff803067812 */ /* 0x040fe200078ec0ff */
[----:B------:R-:W-:Y:S01]  /*10c0*/  IMAD.SHL.U32 R3, R3, 0x40, RZ ;  /* 0x0000004003037824 */ /* 0x000fe200078e00ff */
[----:B------:R-:W-:-:S02]  /*10d0*/  SHF.R.S32.HI R2, RZ, 0x5, R4 ;  /* 0x00000005ff027819 */ /* 0x000fc40000011404 */
[----:B------:R-:W-:Y:S01]  /*10e0*/  SHF.R.S32.HI R9, RZ, 0x1f, R4 ;  /* 0x0000001fff097819 */ /* 0x000fe20000011404 */
[----:B------:R-:W-:Y:S01]  /*10f0*/  IMAD.IADD R6, R7, 0x1, -R6 ;  /* 0x0000000107067824 */ /* 0x000fe200078e0a06 */
[----:B------:R-:W-:Y:S02]  /*1100*/  LOP3.LUT R4, R4, 0xffffffe0, RZ, 0xc0, !PT ;  /* 0xffffffe004047812 */ /* 0x000fe400078ec0ff */
[----:B------:R-:W-:Y:S02]  /*1110*/  LOP3.LUT R5, R5, 0xfffffffe, RZ, 0xc0, !PT ;  /* 0xfffffffe05057812 */ /* 0x000fe400078ec0ff */
[----:B------:R-:W-:Y:S01]  /*1120*/  LEA.HI R9, R9, R2, RZ, 0x3 ;  /* 0x0000000209097211 */ /* 0x000fe200078f18ff */
[----:B------:R-:W-:Y:S01]  /*1130*/  IMAD.IADD R209, R205, 0x1, -R4 ;  /* 0x00000001cdd17824 */ /* 0x000fe200078e0a04 */
[----:B------:R-:W-:Y:S01]  /*1140*/  LEA.HI R211, R10, R205, RZ, 0x2 ;  /* 0x000000cd0ad37211 */ /* 0x000fe200078f10ff */
[----:B------:R-:W-:Y:S01]  /*1150*/  IMAD.IADD R5, R8, 0x1, -R5 ;  /* 0x0000000108057824 */ /* 0x000fe200078e0a05 */
[----:B------:R-:W-:Y:S01]  /*1160*/  LOP3.LUT R9, R9, 0xffffff8, RZ, 0xc0, !PT ;  /* 0x0ffffff809097812 */ /* 0x000fe200078ec0ff */
[----:B------:R-:W-:Y:S01]  /*1170*/  IMAD.SHL.U32 R4, R6, 0x40, RZ ;  /* 0x0000004006047824 */ /* 0x000fe200078e00ff */
[----:B------:R-:W-:Y:S01]  /*1180*/  SHF.R.S32.HI R8, RZ, 0x1f, R209 ;  /* 0x0000001fff087819 */ /* 0x000fe200000114d1 */
[----:B------:R-:W-:Y:S01]  /*1190*/  IMAD.SHL.U32 R7, R5, 0x8, RZ ;  /* 0x0000000805077824 */ /* 0x000fe200078e00ff */
[----:B------:R-:W-:Y:S01]  /*11a0*/  LOP3.LUT R210, R211, 0xfffffffc, RZ, 0xc0, !PT ;  /* 0xfffffffcd3d27812 */ /* 0x000fe200078ec0ff */
[----:B------:R-:W-:Y:S01]  /*11b0*/  IMAD.IADD R9, R2, 0x1, -R9 ;  /* 0x0000000102097824 */ /* 0x000fe200078e0a09 */
[----:B------:R-:W-:Y:S01]  /*11c0*/  LOP3.LUT R4, R4, 0x1c0, RZ, 0xc0, !PT ;  /* 0x000001c004047812 */ /* 0x000fe200078ec0ff */
[----:B------:R-:W-:Y:S01]  /*11d0*/  IMAD.SHL.U32 R2, R2, 0x400, RZ ;  /* 0x0000040002027824 */ /* 0x000fe200078e00ff */
[----:B------:R-:W-:Y:S01]  /*11e0*/  LOP3.LUT R0, R0, 0x1c0, RZ, 0xc0, !PT ;  /* 0x000001c000007812 */ /* 0x000fe200078ec0ff */
[----:B------:R-:W-:Y:S01]  /*11f0*/  IMAD.IADD R210, R205, 0x1, -R210 ;  /* 0x00000001cdd27824 */ /* 0x000fe200078e0ad2 */
[----:B------:R-:W-:-:S02]  /*1200*/  LEA.HI R8, R8, R209, RZ, 0x2 ;  /* 0x000000d108087211 */ /* 0x000fc400078f10ff */
[----:B------:R-:W-:Y:S01]  /*1210*/  LOP3.LUT R7, R4, 0x8, R7, 0xf8, !PT ;  /* 0x0000000804077812 */ /* 0x000fe200078ef807 */
[C---:B------:R-:W-:Y:S01]  /*1220*/  IMAD.SHL.U32 R140, R210.reuse, 0x4, RZ ;  /* 0x00000004d28c7824 */ /* 0x040fe200078e00ff */
[----:B------:R-:W-:Y:S01]  /*1230*/  SHF.R.U32.HI R4, RZ, 0x3, R4 ;  /* 0x00000003ff047819 */ /* 0x000fe20000011604 */
[----:B------:R-:W-:Y:S01]  /*1240*/  IMAD.SHL.U32 R142, R210, 0x8, RZ ;  /* 0x00000008d28e7824 */ /* 0x000fe200078e00ff */
[----:B------:R-:W-:Y:S02]  /*1250*/  LOP3.LUT R11, R0, 0x8, R11, 0xf8, !PT ;  /* 0x00000008000b7812 */ /* 0x000fe400078ef80b */
[----:B------:R-:W-:Y:S02]  /*1260*/  SHF.R.U32.HI R0, RZ, 0x3, R0 ;  /* 0x00000003ff007819 */ /* 0x000fe40000011600 */
[----:B------:R-:W-:Y:S02]  /*1270*/  SHF.R.S32.HI R208, RZ, 0x2, R8 ;  /* 0x00000002ffd07819 */ /* 0x000fe40000011408 */
[----:B------:R-:W-:Y:S01]  /*1280*/  LOP3.LUT R4, R7, R4, RZ, 0x3c, !PT ;  /* 0x0000000407047212 */ /* 0x000fe200078e3cff */
[----:B------:R-:W-:Y:S01]  /*1290*/  IMAD.MOV.U32 R7, RZ, RZ, 0x40 ;  /* 0x00000040ff077424 */ /* 0x000fe200078e00ff */
[----:B------:R-:W-:Y:S01]  /*12a0*/  LOP3.LUT R3, R3, 0xfffffe00, RZ, 0xc0, !PT ;  /* 0xfffffe0003037812 */ /* 0x000fe200078ec0ff */
[----:B------:R-:W-:Y:S01]  /*12b0*/  IMAD R208, R9, 0x10, R208 ;  /* 0x0000001009d07824 */ /* 0x000fe200078e02d0 */
[----:B------:R-:W-:-:S02]  /*12c0*/  LOP3.LUT R0, R11, R0, RZ, 0x3c, !PT ;  /* 0x000000000b007212 */ /* 0x000fc400078e3cff */
[----:B------:R-:W-:Y:S01]  /*12d0*/  R2P PR, R6, 0x6 ;  /* 0x0000000606007804 */ /* 0x000fe20000000000 */
[----:B------:R-:W-:Y:S01]  /*12e0*/  IMAD.MOV.U32 R6, RZ, RZ, 0x20 ;  /* 0x00000020ff067424 */ /* 0x000fe200078e00ff */
[CC--:B------:R-:W-:Y:S01]  /*12f0*/  IADD3 R2, R4.reuse, R3.reuse, R2 ;  /* 0x0000000304027210 */ /* 0x0c0fe20007ffe002 */
[----:B------:R-:W-:Y:S01]  /*1300*/  IMAD R0, R5, 0x200, R0 ;  /* 0x0000020005007824 */ /* 0x000fe200078e0200 */
[----:B------:R-:W-:Y:S02]  /*1310*/  LOP3.LUT R4, R4, R3, RZ, 0xfc, !PT ;  /* 0x0000000304047212 */ /* 0x000fe400078efcff */
[----:B------:R-:W-:Y:S02]  /*1320*/  LEA.HI R9, R210, R210, RZ, 0x1 ;  /* 0x000000d2d2097211 */ /* 0x000fe400078f08ff */
[----:B------:R-:W-:Y:S02]  /*1330*/  IADD3 R3, R140, 0x40, RZ ;  /* 0x000000408c037810 */ /* 0x000fe40007ffe0ff */
[----:B------:R-:W-:-:S02]  /*1340*/  LOP3.LUT R9, R9, 0x1ffffffe, RZ, 0xc0, !PT ;  /* 0x1ffffffe09097812 */ /* 0x000fc400078ec0ff */
[----:B------:R-:W-:Y:S01]  /*1350*/  LOP3.LUT R8, R8, 0x7ffffffc, RZ, 0xc0, !PT ;  /* 0x7ffffffc08087812 */ /* 0x000fe200078ec0ff */
[----:B------:R-:W-:Y:S01]  /*1360*/  IMAD.IADD R136, R140, 0x1, R3 ;  /* 0x000000018c887824 */ /* 0x000fe200078e0203 */
[----:B------:R-:W-:Y:S01]  /*1370*/  SEL R189, R6, 0xffffffe0, !P1 ;  /* 0xffffffe006bd7807 */ /* 0x000fe20004800000 */
[----:B------:R-:W-:Y:S01]  /*1380*/  IMAD.IADD R9, R210, 0x1, -R9 ;  /* 0x00000001d2097824 */ /* 0x000fe200078e0a09 */
[----:B------:R-:W-:Y:S01]  /*1390*/  LEA R184, R4, 0x100, 0x1 ;  /* 0x0000010004b87811 */ /* 0x000fe200078e08ff */
[----:B------:R-:W-:Y:S01]  /*13a0*/  IMAD.IADD R213, R209, 0x1, -R8 ;  /* 0x00000001d1d57824 */ /* 0x000fe200078e0a08 */
[----:B------:R-:W-:Y:S01]  /*13b0*/  LEA R190, R2, 0x18100, 0x1 ;  /* 0x0001810002be7811 */ /* 0x000fe200078e08ff */
[----:B------:R-:W-:Y:S01]  /*13c0*/  IMAD R214, R9, 0x8, R208 ;  /* 0x0000000809d67824 */ /* 0x000fe200078e02d0 */
[----:B------:R-:W-:Y:S01]  /*13d0*/  IADD3 R5, R140, 0x20, RZ ;  /* 0x000000208c057810 */ /* 0x000fe20007ffe0ff */
[----:B------:R-:W-:Y:S01]  /*13e0*/  IMAD.SHL.U32 R213, R213, 0x2, RZ ;  /* 0x00000002d5d57824 */ /* 0x000fe200078e00ff */
[----:B------:R-:W-:Y:S01]  /*13f0*/  SEL R3, R7, 0xffffffc0, !P2 ;  /* 0xffffffc007037807 */ /* 0x000fe20005000000 */
[----:B------:R-:W-:Y:S01]  /*1400*/  IMAD.IADD R187, R190, 0x1, R189 ;  /* 0x00000001bebb7824 */ /* 0x000fe200078e02bd */
[----:B------:R-:W-:Y:S01]  /*1410*/  LEA R188, R0, 0xc100, 0x1 ;  /* 0x0000c10000bc7811 */ /* 0x000fe200078e08ff */
[--C-:B------:R-:W-:Y:S01]  /*1420*/  IMAD.IADD R0, R189, 0x1, R184.reuse ;  /* 0x00000001bd007824 */ /* 0x100fe200078e02b8 */
[----:B------:R-:W-:Y:S01]  /*1430*/  SHF.R.S32.HI R211, RZ, 0x2, R211 ;  /* 0x00000002ffd37819 */ /* 0x000fe200000114d3 */
[----:B------:R-:W-:Y:S01]  /*1440*/  IMAD.IADD R137, R140, 0x1, R5 ;  /* 0x000000018c897824 */ /* 0x000fe200078e0205 */
        /* <DEDUP_REMOVED lines=8> */
.L_x_2415:
        /* <DEDUP_REMOVED lines=12> */
[----:B------:R-:W-:Y:S01]  /*1590*/  CS2R R80, SRZ ;  /* 0x0000000000507805 */ /* 0x000fe2000001ff00 */
[----:B------:R-:W-:Y:S01]  /*15a0*/  IMAD.MOV.U32 R4, RZ, RZ, RZ ;  /* 0x000000ffff047224 */ /* 0x000fe200078e00ff */
[----:B--2---:R-:W-:Y:S02]  /*15b0*/  SHF.R.S32.HI R79, RZ, 0x1f, R216 ;  /* 0x0000001fff4f7819 */ /* 0x004fe400000114d8 */
[C---:B------:R-:W-:Y:S02]  /*15c0*/  @P4 LEA R232, P0, R216.reuse, c[0x0][0x360], 0x2 ;  /* 0x0000d800d8e84a11 */ /* 0x040fe400078010ff */
[C---:B------:R-:W-:Y:S02]  /*15d0*/  @P2 LEA R2, P1, R216.reuse, c[0x0][0x370], 0x2 ;  /* 0x0000dc00d8022a11 */ /* 0x040fe400078210ff */
[----:B------:R-:W-:-:S02]  /*15e0*/  @P4 LEA.HI.X R233, R216, c[0x0][0x364], R79, 0x2, P0 ;  /* 0x0000d900d8e94a11 */ /* 0x000fc400000f144f */
[----:B------:R-:W-:Y:S02]  /*15f0*/  ISETP.NE.U32.AND P0, PT, RZ, c[0x0][0x350], PT ;  /* 0x0000d400ff007a0c */ /* 0x000fe40003f05070 */
[C---:B------:R-:W-:Y:S01]  /*1600*/  @P2 LEA.HI.X R3, R216.reuse, c[0x0][0x374], R79, 0x2, P1 ;  /* 0x0000dd00d8032a11 */ /* 0x040fe200008f144f */
[----:B------:R1:W5:Y:S01]  /*1610*/  @P4 LDG.E R232, [R232.64] ;  /* 0x00000008e8e84981 */ /* 0x000362000c1e1900 */
[----:B------:R-:W-:Y:S02]  /*1620*/  ISETP.NE.AND.EX P6, PT, RZ, c[0x0][0x354], PT, P0 ;  /* 0x0000d500ff007a0c */ /* 0x000fe40003fc5300 */
[C---:B------:R-:W-:Y:S01]  /*1630*/  LEA R8, P1, R216.reuse, c[0x0][0x350], 0x2 ;  /* 0x0000d400d8087a11 */ /* 0x040fe200078210ff */
[----:B------:R2:W5:Y:S01]  /*1640*/  @P2 LDG.E R82, [R2.64] ;  /* 0x0000000802522981 */ /* 0x000562000c1e1900 */
[C---:B------:R-:W-:Y:S02]  /*1650*/  LEA R14, P2, R216.reuse, c[0x0][0x348], 0x2 ;  /* 0x0000d200d80e7a11 */ /* 0x040fe400078410ff */
[----:B------:R-:W-:-:S02]  /*1660*/  LEA R12, P0, R216, c[0x0][0x358], 0x2 ;  /* 0x0000d600d80c7a11 */ /* 0x000fc400078010ff */
[C-C-:B------:R-:W-:Y:S02]  /*1670*/  LEA.HI.X R15, R216.reuse, c[0x0][0x34c], R79.reuse, 0x2, P2 ;  /* 0x0000d300d80f7a11 */ /* 0x140fe400010f144f */
[C-C-:B------:R-:W-:Y:S02]  /*1680*/  LEA.HI.X R9, R216.reuse, c[0x0][0x354], R79.reuse, 0x2, P1 ;  /* 0x0000d500d8097a11 */ /* 0x140fe400008f144f */
[----:B------:R-:W-:Y:S01]  /*1690*/  LEA.HI.X R13, R216, c[0x0][0x35c], R79, 0x2, P0 ;  /* 0x0000d700d80d7a11 */ /* 0x000fe200000f144f */
[----:B------:R1:W5:Y:S04]  /*16a0*/  @P3 LDG.E R80, [R14.64] ;  /* 0x000000080e503981 */ /* 0x000368000c1e1900 */
[----:B------:R1:W5:Y:S04]  /*16b0*/  @P6 LDG.E R81, [R8.64] ;  /* 0x0000000808516981 */ /* 0x000368000c1e1900 */
[----:B------:R1:W5:Y:S01]  /*16c0*/  @P5 LDG.E R4, [R12.64] ;  /* 0x000000080c045981 */ /* 0x000362000c1e1900 */
[----:B------:R-:W-:Y:S01]  /*16d0*/  YIELD ;  /* 0x0000000000007946 */ /* 0x000fe20003800000 */
[----:B------:R-:W-:-:S02]  /*16e0*/  LOP3.LUT R217, R202, 0xffff, RZ, 0xc0, !PT ;  /* 0x0000ffffcad97812 */ /* 0x000fc400078ec0ff */
[----:B--2---:R-:W-:Y:S01]  /*16f0*/  P2R R2, PR, RZ, 0x40 ;  /* 0x00000040ff027803 */ /* 0x004fe20000000000 */
[----:B------:R-:W-:Y:S05]  /*1700*/  @P4 BRA `(.L_x_2253) ;  /* 0x0000005000004947 */ /* 0x000fea0003800000 */
[----:B-----5:R-:W-:Y:S01]  /*1710*/  MOV R232, c[0x0][0x168] ;  /* 0x00005a0000e87a02 */ /* 0x020fe20000000f00 */
[----:B------:R-:W-:Y:S05]  /*1720*/  @!P3 BRA `(.L_x_2253) ;  /* 0x000000300000b947 */ /* 0x000fea0003800000 */
[----:B------:R-:W2:Y:S04]  /*1730*/  LDG.E R232, [R14.64] ;  /* 0x000000080ee87981 */ /* 0x000ea8000c1e1900 */
[----:B------:R-:W2:Y:S02]  /*1740*/  LDG.E R3, [R14.64+0x4] ;  /* 0x000004080e037981 */ /* 0x000ea4000c1e1900 */
[----:B--2---:R-:W-:Y:S02]  /*1750*/  IADD3 R232, -R232, R3, RZ ;  /* 0x00000003e8e87210 */ /* 0x004fe40007ffe1ff */
.L_x_2253:
[----:B------:R-:W-:-:S04]  /*1760*/  ISETP.NE.U32.AND P0, PT, RZ, c[0x0][0x368], PT ;  /* 0x0000da00ff007a0c */ /* 0x000fc80003f05070 */
[----:B------:R-:W-:-:S13]  /*1770*/  ISETP.NE.AND.EX P0, PT, RZ, c[0x0][0x36c], PT, P0 ;  /* 0x0000db00ff007a0c */ /* 0x000fda0003f05300 */
[----:B------:R-:W-:Y:S05]  /*1780*/  @!P0 BRA `(.L_x_2254) ;  /* 0x0000004000008947 */ /* 0x000fea0003800000 */
[----:B-1----:R-:W-:-:S04]  /*1790*/  LEA R8, P0, R216, c[0x0][0x368], 0x2 ;  /* 0x0000da00d8087a11 */ /* 0x002fc800078010ff */
[----:B------:R-:W-:-:S05]  /*17a0*/  LEA.HI.X R9, R216, c[0x0][0x36c], R79, 0x2, P0 ;  /* 0x0000db00d8097a11 */ /* 0x000fca00000f144f */
[----:B------:R1:W5:Y:S01]  /*17b0*/  LDG.E R3, [R8.64] ;  /* 0x0000000808037981 */ /* 0x000362000c1e1900 */
[----:B------:R-:W-:Y:S05]  /*17c0*/  BRA `(.L_x_2255) ;  /* 0x0000005000007947 */ /* 0x000fea0003800000 */
.L_x_2254:
[----:B------:R-:W-:Y:S01]  /*17d0*/  MOV R3, c[0x0][0x1d0] ;  /* 0x0000740000037a02 */ /* 0x000fe20000000f00 */
[----:B------:R-:W-:Y:S05]  /*17e0*/  @!P6 BRA `(.L_x_2255) ;  /* 0x000000300000e947 */ /* 0x000fea0003800000 */
[----:B------:R-:W2:Y:S04]  /*17f0*/  LDG.E R3, [R8.64] ;  /* 0x0000000808037981 */ /* 0x000ea8000c1e1900 */
[----:B------:R-:W2:Y:S02]  /*1800*/  LDG.E R0, [R8.64+0x4] ;  /* 0x0000040808007981 */ /* 0x000ea4000c1e1900 */
[----:B--2---:R-:W-:Y:S02]  /*1810*/  IADD3 R3, -R3, R0, RZ ;  /* 0x0000000003037210 */ /* 0x004fe40007ffe1ff */
.L_x_2255:
[----:B------:R-:W2:Y:S04]  /*1820*/  @P5 LDG.E R5, [R12.64] ;  /* 0x000000080c055981 */ /* 0x000ea8000c1e1900 */
[----:B-1----:R-:W2:Y:S01]  /*1830*/  @P5 LDG.E R8, [R12.64+0x4] ;  /* 0x000004080c085981 */ /* 0x002ea2000c1e1900 */
[----:B------:R-:W-:Y:S01]  /*1840*/  ISETP.NE.U32.AND P0, PT, RZ, c[0x0][0x378], PT ;  /* 0x0000de00ff007a0c */ /* 0x000fe20003f05070 */
[----:B-----5:R-:W-:-:S03]  /*1850*/  IMAD.MOV.U32 R76, RZ, RZ, R3 ;  /* 0x000000ffff4c7224 */ /* 0x020fc600078e0003 */
[----:B------:R-:W-:Y:S01]  /*1860*/  ISETP.NE.AND.EX P1, PT, RZ, c[0x0][0x37c], PT, P0 ;  /* 0x0000df00ff007a0c */ /* 0x000fe20003f25300 */
[----:B------:R-:W-:Y:S02]  /*1870*/  IMAD.MOV.U32 R231, RZ, RZ, c[0x0][0x2c4] ;  /* 0x0000b100ffe77624 */ /* 0x000fe400078e00ff */
[----:B------:R-:W-:-:S10]  /*1880*/  IMAD.SHL.U32 R201, R201, 0x80, RZ ;  /* 0x00000080c9c97824 */ /* 0x000fd400078e00ff */
[----:B------:R-:W-:-:S04]  /*1890*/  @P1 LEA R14, P0, R216, c[0x0][0x378], 0x2 ;  /* 0x0000de00d80e1a11 */ /* 0x000fc800078010ff */
[----:B------:R-:W-:Y:S02]  /*18a0*/  @P1 LEA.HI.X R15, R216, c[0x0][0x37c], R79, 0x2, P0 ;  /* 0x0000df00d80f1a11 */ /* 0x000fe400000f144f */
[----:B------:R-:W-:Y:S01]  /*18b0*/  ISETP.NE.AND P0, PT, R231, 0x1, PT ;  /* 0x00000001e700780c */ /* 0x000fe20003f05270 */
[----:B------:R-:W-:Y:S01]  /*18c0*/  IMAD.MOV.U32 R86, RZ, RZ, c[0x0][0x228] ;  /* 0x00008a00ff567624 */ /* 0x000fe200078e00ff */
[----:B------:R-:W-:Y:S01]  /*18d0*/  IADD3 R0, R201, 0x7f, RZ ;  /* 0x0000007fc9007810 */ /* 0x000fe20007ffe0ff */
[----:B------:R1:W5:Y:S01]  /*18e0*/  @P1 LDG.E R76, [R14.64] ;  /* 0x000000080e4c1981 */ /* 0x000362000c1e1900 */
[----:B------:R-:W-:Y:S09]  /*18f0*/  BSSY B0, `(.L_x_2256) ;  /* 0x0000035000007945 */ /* 0x000ff20003800000 */
[----:B------:R-:W-:-:S05]  /*1900*/  @P0 IMAD.HI.U32 R7, R0, c[0x0][0x2c8], RZ ;  /* 0x0000b20000070a27 */ /* 0x000fca00078e00ff */
[----:B------:R-:W-:Y:S01]  /*1910*/  @P0 SHF.R.U32.HI R0, RZ, c[0x0][0x2cc], R7 ;  /* 0x0000b300ff000a19 */ /* 0x000fe20000011607 */
[----:B--2---:R-:W-:Y:S01]  /*1920*/  @P5 IMAD.IADD R86, R8, 0x1, -R5 ;  /* 0x0000000108565824 */ /* 0x004fe200078e0a05 */
[C---:B------:R-:W-:Y:S01]  /*1930*/  LOP3.LUT R8, R202.reuse, 0xff000000, RZ, 0xc0, !PT ;  /* 0xff000000ca087812 */ /* 0x040fe200078ec0ff */
[----:B------:R-:W-:Y:S01]  /*1940*/  IMAD.IADD R5, R3, 0x1, -R82 ;  /* 0x0000000103057824 */ /* 0x000fe200078e0a52 */
[----:B------:R-:W-:Y:S02]  /*1950*/  LOP3.LUT R202, R202, 0xff0000, RZ, 0xc0, !PT ;  /* 0x00ff0000caca7812 */ /* 0x000fe400078ec0ff */
[----:B------:R-:W-:Y:S01]  /*1960*/  SHF.R.U32.HI R13, RZ, 0x8, R8 ;  /* 0x00000008ff0d7819 */ /* 0x000fe20000011608 */
[----:B------:R-:W-:-:S03]  /*1970*/  IMAD.IADD R233, R5, 0x1, R86 ;  /* 0x0000000105e97824 */ /* 0x000fc600078e0256 */
[----:B------:R-:W-:Y:S02]  /*1980*/  LEA.HI R13, R202, R13, RZ, 0x10 ;  /* 0x0000000dca0d7211 */ /* 0x000fe400078f80ff */
[C---:B------:R-:W-:Y:S02]  /*1990*/  IADD3 R83, R233.reuse, 0x40, -R232 ;  /* 0x00000040e9537810 */ /* 0x040fe40007ffe8e8 */
[----:B------:R-:W-:Y:S02]  /*19a0*/  IADD3 R12, R233, 0x3f, RZ ;  /* 0x0000003fe90c7810 */ /* 0x000fe40007ffe0ff */
[----:B------:R-:W-:Y:S01]  /*19b0*/  SHF.R.U32.HI R202, RZ, 0x10, R13 ;  /* 0x00000010ffca7819 */ /* 0x000fe2000001160d */
[----:B------:R-:W-:Y:S01]  /*19c0*/  IMAD.IADD R7, R83, 0x1, R0 ;  /* 0x0000000153077824 */ /* 0x000fe200078e0200 */
[----:B------:R-:W-:Y:S02]  /*19d0*/  SHF.R.S32.HI R9, RZ, 0x1f, R12 ;  /* 0x0000001fff097819 */ /* 0x000fe4000001140c */
[----:B------:R-:W-:-:S02]  /*19e0*/  ISETP.NE.AND P1, PT, R202, RZ, PT ;  /* 0x000000ffca00720c */ /* 0x000fc40003f25270 */
[----:B------:R-:W-:Y:S02]  /*19f0*/  SHF.R.S32.HI R0, RZ, 0x1f, R7 ;  /* 0x0000001fff007819 */ /* 0x000fe40000011407 */
[----:B------:R-:W-:Y:S02]  /*1a00*/  LEA.HI R9, R9, R12, RZ, 0x6 ;  /* 0x0000000c09097211 */ /* 0x000fe400078f30ff */
[----:B------:R-:W-:Y:S01]  /*1a10*/  LEA.HI R0, R0, R7, RZ, 0x6 ;  /* 0x0000000700007211 */ /* 0x000fe200078f30ff */
[----:B------:R-:W-:Y:S01]  /*1a20*/  IMAD.MOV.U32 R7, RZ, RZ, RZ ;  /* 0x000000ffff077224 */ /* 0x000fe200078e00ff */
[----:B------:R-:W-:Y:S02]  /*1a30*/  SHF.R.S32.HI R87, RZ, 0x6, R9 ;  /* 0x00000006ff577819 */ /* 0x000fe40000011409 */
[----:B------:R-:W-:Y:S02]  /*1a40*/  SHF.R.S32.HI R0, RZ, 0x6, R0 ;  /* 0x00000006ff007819 */ /* 0x000fe40000011400 */
[----:B------:R-:W-:-:S02]  /*1a50*/  LOP3.LUT R218, R13, 0xff, RZ, 0xc0, !PT ;  /* 0x000000ff0dda7812 */ /* 0x000fc400078ec0ff */
[----:B------:R-:W-:Y:S02]  /*1a60*/  IMNMX R8, R87, R0, PT ;  /* 0x0000000057087217 */ /* 0x000fe40003800200 */
[----:B------:R-:W-:Y:S02]  /*1a70*/  SEL R85, R202, c[0x0][0x338], P1 ;  /* 0x0000ce00ca557a07 */ /* 0x000fe40000800000 */
[----:B------:R-:W-:-:S13]  /*1a80*/  ISETP.GE.AND P0, PT, R8, 0x1, PT ;  /* 0x000000010800780c */ /* 0x000fda0003f06270 */
        /* <DEDUP_REMOVED lines=27> */
.L_x_2257:
[----:B-1----:R-:W-:Y:S05]  /*1c40*/  BSYNC B0 ;  /* 0x0000000000007941 */ /* 0x002fea0003800000 */
.L_x_2256:
[----:B------:R-:W-:Y:S01]  /*1c50*/  IMAD R0, R218, R7, RZ ;  /* 0x00000007da007224 */ /* 0x000fe200078e02ff */
[----:B------:R-:W-:-:S03]  /*1c60*/  SHF.R.S32.HI R84, RZ, 0x1f, R205 ;  /* 0x0000001fff547819 */ /* 0x000fc600000114cd */
[----:B------:R-:W-:Y:S01]  /*1c70*/  IMAD.IADD R7, R0, 0x1, R7 ;  /* 0x0000000100077824 */ /* 0x000fe200078e0207 */
[-C--:B------:R-:W-:Y:S01]  /*1c80*/  LEA.HI R78, R84, R205.reuse, RZ, 0x2 ;  /* 0x000000cd544e7211 */ /* 0x080fe200078f10ff */
[--C-:B------:R-:W-:Y:S01]  /*1c90*/  IMAD R0, R0, 0x40, -R5.reuse ;  /* 0x0000004000007824 */ /* 0x100fe200078e0a05 */
[----:B------:R-:W-:Y:S02]  /*1ca0*/  LEA.HI R12, R84, R205, RZ, 0x5 ;  /* 0x000000cd540c7211 */ /* 0x000fe400078f28ff */
[----:B------:R-:W-:Y:S02]  /*1cb0*/  IMNMX R8, R8, R7, PT ;  /* 0x0000000708087217 */ /* 0x000fe40003800200 */
[----:B------:R-:W-:Y:S02]  /*1cc0*/  IMNMX R0, RZ, R0, !PT ;  /* 0x00000000ff007217 */ /* 0x000fe40007800200 */
[----:B------:R-:W-:Y:S01]  /*1cd0*/  SHF.R.S32.HI R78, RZ, 0x1f, R78 ;  /* 0x0000001fff4e7819 */ /* 0x000fe2000001144e */
[----:B------:R-:W-:Y:S01]  /*1ce0*/  IMAD R7, R8, 0x40, -R5 ;  /* 0x0000004008077824 */ /* 0x000fe200078e0a05 */
[----:B------:R-:W-:-:S02]  /*1cf0*/  SHF.R.U32.HI R14, RZ, 0x6, R0 ;  /* 0x00000006ff0e7819 */ /* 0x000fc40000011600 */
[----:B------:R-:W-:Y:S02]  /*1d00*/  LEA.HI R78, R78, R211, RZ, 0x3 ;  /* 0x000000d34e4e7211 */ /* 0x000fe400078f18ff */
[----:B------:R-:W-:Y:S01]  /*1d10*/  IMNMX R7, R7, R86, PT ;  /* 0x0000005607077217 */ /* 0x000fe20003800200 */
[----:B------:R-:W-:Y:S01]  /*1d20*/  IMAD.MOV.U32 R5, RZ, RZ, R14 ;  /* 0x000000ffff057224 */ /* 0x000fe200078e000e */
[----:B------:R-:W-:Y:S02]  /*1d30*/  LOP3.LUT R78, R78, 0xfffffff8, RZ, 0xc0, !PT ;  /* 0xfffffff84e4e7812 */ /* 0x000fe400078ec0ff */
[----:B------:R-:W-:Y:S02]  /*1d40*/  ISETP.GT.AND P0, PT, R7, R0, PT ;  /* 0x000000000700720c */ /* 0x000fe40003f04270 */
[----:B------:R-:W-:Y:S01]  /*1d50*/  SHF.R.S32.HI R12, RZ, 0x5, R12 ;  /* 0x00000005ff0c7819 */ /* 0x000fe2000001140c */
[----:B------:R-:W-:-:S04]  /*1d60*/  IMAD.IADD R78, R211, 0x1, -R78 ;  /* 0x00000001d34e7824 */ /* 0x000fc800078e0a4e */
[----:B------:R-:W-:Y:S02]  /*1d70*/  IMAD.SHL.U32 R77, R78, 0x40, RZ ;  /* 0x000000404e4d7824 */ /* 0x000fe400078e00ff */
[----:B------:R-:W-:-:S03]  /*1d80*/  IMAD.SHL.U32 R12, R12, 0x200, RZ ;  /* 0x000002000c0c7824 */ /* 0x000fc600078e00ff */
[----:B------:R-:W-:Y:S02]  /*1d90*/  LOP3.LUT R77, R77, 0x1c0, RZ, 0xc0, !PT ;  /* 0x000001c04d4d7812 */ /* 0x000fe400078ec0ff */
[----:B------:R-:W-:Y:S02]  /*1da0*/  @P0 IADD3 R7, R7, 0x3f, RZ ;  /* 0x0000003f07070810 */ /* 0x000fe40007ffe0ff */
[----:B------:R-:W-:Y:S02]  /*1db0*/  SHF.R.U32.HI R13, RZ, 0x3, R77 ;  /* 0x00000003ff0d7819 */ /* 0x000fe4000001164d */
        /* <DEDUP_REMOVED lines=15> */
[----:B------:R-:W-:Y:S02]  /*1eb0*/  SHF.R.S32.HI R221, RZ, 0x1f, R220 ;  /* 0x0000001fffdd7819 */ /* 0x000fe400000114dc */
[----:B------:R-:W-:Y:S02]  /*1ec0*/  IADD3 R17, P0, R7, R4, RZ ;  /* 0x0000000407117210 */ /* 0x000fe40007f1e0ff */
[----:B------:R-:W-:-:S02]  /*1ed0*/  SEL R6, R79, RZ, !P5 ;  /* 0x000000ff4f067207 */ /* 0x000fc40006800000 */
[----:B------:R-:W-:Y:S01]  /*1ee0*/  LEA.HI.X.SX32 R8, R7, R8, 0x1, P0 ;  /* 0x0000000807087211 */ /* 0x000fe200000f0eff */
[----:B------:R-:W-:Y:S01]  /*1ef0*/  IMAD.WIDE.U32 R18, R17, c[0x0][0x238], R220 ;  /* 0x00008e0011127a25 */ /* 0x000fe200078e00dc */
[----:B------:R-:W-:Y:S02]  /*1f00*/  IADD3 R15, R5, -0x1, RZ ;  /* 0xffffffff050f7810 */ /* 0x000fe40007ffe0ff */
[----:B------:R-:W-:Y:S01]  /*1f10*/  IADD3 R152, R3, R81, RZ ;  /* 0x0000005103987210 */ /* 0x000fe20007ffe0ff */
[----:B------:R-:W-:Y:S01]  /*1f20*/  IMAD R0, R8, c[0x0][0x238], RZ ;  /* 0x00008e0008007a24 */ /* 0x000fe200078e02ff */
[----:B------:R-:W-:Y:S01]  /*1f30*/  SEL R148, R216, RZ, !P5 ;  /* 0x000000ffd8947207 */ /* 0x000fe20006800000 */
[----:B------:R-:W-:Y:S01]  /*1f40*/  IMAD.MOV.U32 R3, RZ, RZ, 0x6 ;  /* 0x00000006ff037424 */ /* 0x000fe200078e00ff */
[----:B------:R-:W-:Y:S01]  /*1f50*/  MOV R16, c[0x0][0x238] ;  /* 0x00008e0000107a02 */ /* 0x000fe20000000f00 */
[----:B------:R-:W-:Y:S01]  /*1f60*/  IMAD R0, R17, c[0x0][0x23c], R0 ;  /* 0x00008f0011007a24 */ /* 0x000fe200078e0200 */
[----:B------:R-:W-:Y:S01]  /*1f70*/  SHF.R.S32.HI R4, RZ, 0x1f, R15 ;  /* 0x0000001fff047819 */ /* 0x000fe2000001140f */
[----:B------:R-:W-:Y:S01]  /*1f80*/  IMAD R155, R6, c[0x0][0x248], RZ ;  /* 0x00009200069b7a24 */ /* 0x000fe200078e02ff */
[C---:B------:R-:W-:Y:S01]  /*1f90*/  SHF.L.U64.HI R98, R16.reuse, R3, c[0x0][0x23c] ;  /* 0x00008f0010627619 */ /* 0x040fe20000010203 */
[----:B------:R-:W-:Y:S01]  /*1fa0*/  IMAD.IADD R19, R19, 0x1, R0 ;  /* 0x0000000113137824 */ /* 0x000fe200078e0200 */
[----:B------:R-:W-:Y:S01]  /*1fb0*/  SHF.L.U32 R100, R16, 0x6, RZ ;  /* 0x0000000610647819 */ /* 0x000fe200000006ff */
[----:B------:R-:W-:Y:S01]  /*1fc0*/  IMAD.IADD R0, R86, 0x1, -R7 ;  /* 0x0000000156007824 */ /* 0x000fe200078e0a07 */
[----:B------:R-:W-:Y:S01]  /*1fd0*/  SHF.L.U64.HI R101, R16, R103, c[0x0][0x23c] ;  /* 0x00008f0010657619 */ /* 0x000fe20000010267 */
[----:B------:R-:W-:Y:S01]  /*1fe0*/  IMAD.WIDE.U32 R146, R217, c[0x0][0x240], R18 ;  /* 0x00009000d9927a25 */ /* 0x000fe200078e0012 */
[----:B------:R-:W-:-:S02]  /*1ff0*/  ISETP.GE.AND P5, PT, R220, c[0x0][0x1d4], PT ;  /* 0x00007500dc007a0c */ /* 0x000fc40003fa6270 */
[----:B------:R-:W-:Y:S01]  /*2000*/  ISETP.GE.AND P4, PT, R207, c[0x0][0x1d4], PT ;  /* 0x00007500cf007a0c */ /* 0x000fe20003f86270 */
[----:B------:R-:W-:Y:S01]  /*2010*/  IMAD R147, R217, c[0x0][0x244], R147 ;  /* 0x00009100d9937a24 */ /* 0x000fe200078e0293 */
[----:B------:R-:W-:Y:S01]  /*2020*/  MOV R104, c[0x0][0x258] ;  /* 0x0000960000687a02 */ /* 0x000fe20000000f00 */
[----:B------:R-:W-:Y:S01]  /*2030*/  IMAD R0, R15, -0x40, R0 ;  /* 0xffffffc00f007824 */ /* 0x000fe200078e0200 */
[----:B------:R-:W-:Y:S01]  /*2040*/  SHF.L.U64.HI R94, R96, R3, c[0x0][0x1e4] ;  /* 0x00007900605e7619 */ /* 0x000fe20000010203 */
[----:B------:R-:W-:Y:S01]  /*2050*/  IMAD R155, R148, c[0x0][0x24c], R155 ;  /* 0x00009300949b7a24 */ /* 0x000fe200078e029b */
[----:B------:R-:W-:Y:S01]  /*2060*/  SHF.L.U64.HI R103, R104, R103, c[0x0][0x25c] ;  /* 0x0000970068677619 */ /* 0x000fe20000010267 */
[----:B------:R-:W-:Y:S01]  /*2070*/  IMAD.WIDE.U32 R146, R148, c[0x0][0x248], R146 ;  /* 0x0000920094927a25 */ /* 0x000fe200078e0092 */
[C---:B------:R-:W-:Y:S02]  /*2080*/  ISETP.GE.AND P1, PT, R0.reuse, 0x21, PT ;  /* 0x000000210000780c */ /* 0x040fe40003f26270 */
[----:B------:R-:W-:Y:S01]  /*2090*/  ISETP.GE.AND P2, PT, R0, 0x1, PT ;  /* 0x000000010000780c */ /* 0x000fe20003f46270 */
[----:B------:R-:W-:Y:S01]  /*20a0*/  IMAD R7, R98, R15, RZ ;  /* 0x0000000f62077224 */ /* 0x000fe200078e02ff */
[----:B------:R-:W-:Y:S01]  /*20b0*/  IADD3 R155, R147, R155, RZ ;  /* 0x0000009b939b7210 */ /* 0x000fe20007ffe0ff */
[----:B------:R-:W-:Y:S01]  /*20c0*/  IMAD.MOV.U32 R154, RZ, RZ, R146 ;  /* 0x000000ffff9a7224 */ /* 0x000fe200078e0092 */
[----:B------:R-:W-:Y:S01]  /*20d0*/  SHF.R.S32.HI R0, RZ, 0x1f, R152 ;  /* 0x0000001fff007819 */ /* 0x000fe20000011498 */
[-C--:B------:R-:W-:Y:S01]  /*20e0*/  IMAD R7, R4, R100.reuse, R7 ;  /* 0x0000006404077224 */ /* 0x080fe200078e0207 */
[C---:B------:R-:W-:Y:S01]  /*20f0*/  SHF.L.U64.HI R95, R104.reuse, R3, c[0x0][0x25c] ;  /* 0x00009700685f7619 */ /* 0x040fe20000010203 */
[----:B------:R-:W-:Y:S01]  /*2100*/  IMAD.WIDE.U32 R18, R15, R100, R154 ;  /* 0x000000640f127225 */ /* 0x000fe200078e009a */
[----:B------:R-:W-:-:S02]  /*2110*/  SHF.L.U32 R97, R104, 0x6, RZ ;  /* 0x0000000668617819 */ /* 0x000fc400000006ff */
[----:B------:R-:W-:Y:S01]  /*2120*/  SHF.R.S32.HI R143, RZ, 0x1f, R142 ;  /* 0x0000001fff8f7819 */ /* 0x000fe2000001148e */
[----:B------:R-:W-:Y:S01]  /*2130*/  IMAD.SHL.U32 R102, R16, 0x20, RZ ;  /* 0x0000002010667824 */ /* 0x000fe200078e00ff */
[----:B------:R-:W-:Y:S01]  /*2140*/  IADD3 R16, R19, R7, RZ ;  /* 0x0000000713107210 */ /* 0x000fe20007ffe0ff */
[----:B------:R-:W-:Y:S01]  /*2150*/  IMAD R8, R8, c[0x0][0x258], RZ ;  /* 0x0000960008087a24 */ /* 0x000fe200078e02ff */
[----:B------:R-:W-:Y:S01]  /*2160*/  @P2 LEA R26, P3, R18, c[0x0][0x220], 0x1 ;  /* 0x00008800121a2a11 */ /* 0x000fe200078608ff */
[C---:B------:R-:W-:Y:S01]  /*2170*/  IMAD.WIDE.U32 R20, R17.reuse, c[0x0][0x258], R220 ;  /* 0x0000960011147a25 */ /* 0x040fe200078e00dc */
[----:B------:R-:W-:Y:S02]  /*2180*/  @P1 IADD3 R7, P0, R102, R18, RZ ;  /* 0x0000001266071210 */ /* 0x000fe40007f1e0ff */
[----:B------:R-:W-:Y:S01]  /*2190*/  @P2 LEA.HI.X R27, R18, c[0x0][0x224], R16, 0x1, P3 ;  /* 0x00008900121b2a11 */ /* 0x000fe200018f0c10 */
[----:B------:R-:W-:Y:S01]  /*21a0*/  IMAD R8, R17, c[0x0][0x25c], R8 ;  /* 0x0000970011087a24 */ /* 0x000fe200078e0208 */
[----:B------:R-:W-:Y:S01]  /*21b0*/  ISETP.GE.AND P3, PT, R206, c[0x0][0x1d4], PT ;  /* 0x00007500ce007a0c */ /* 0x000fe20003f66270 */
[----:B------:R-:W-:Y:S01]  /*21c0*/  IMAD R9, R0, c[0x0][0x1e0], RZ ;  /* 0x0000780000097a24 */ /* 0x000fe200078e02ff */
[----:B------:R-:W-:Y:S01]  /*21d0*/  SHF.R.S32.HI R141, RZ, 0x1f, R140 ;  /* 0x0000001fff8d7819 */ /* 0x000fe2000001148c */
[----:B------:R-:W-:Y:S01]  /*21e0*/  IMAD.WIDE.U32 R22, R152, c[0x0][0x1e0], RZ ;  /* 0x0000780098167a25 */ /* 0x000fe200078e00ff */
[----:B------:R-:W-:Y:S01]  /*21f0*/  IADD3 R21, R21, R8, RZ ;  /* 0x0000000815157210 */ /* 0x000fe20007ffe0ff */
[----:B------:R-:W-:Y:S01]  /*2200*/  @!PT LDS RZ, [RZ] ;  /* 0x00000000fffff984 */ /* 0x000fe20000000800 */
[----:B------:R-:W-:Y:S01]  /*2210*/  @!PT LDS RZ, [RZ] ;  /* 0x00000000fffff984 */ /* 0x000fe20000000800 */
[----:B------:R-:W-:Y:S01]  /*2220*/  @!PT LDS RZ, [RZ] ;  /* 0x00000000fffff984 */ /* 0x000fe20000000800 */
[----:B------:R1:W-:Y:S02]  /*2230*/  @P2 LDGSTS.E.BYPASS.LTC128B.128 [R138+0xc100], [R26.64], !P5 ;  /* 0x0c1000001a8a2fae */ /* 0x0003e4000e901d48 */
[----:B------:R-:W-:Y:S01]  /*2240*/  @P1 IMAD.X R8, R16, 0x1, R101, P0 ;  /* 0x0000000110081824 */ /* 0x000fe200000e0665 */
[----:B------:R-:W-:Y:S01]  /*2250*/  @P1 LEA R24, P0, R7, c[0x0][0x220], 0x1 ;  /* 0x0000880007181a11 */ /* 0x000fe200078008ff */
[----:B------:R-:W-:Y:S01]  /*2260*/  IMAD R9, R152, c[0x0][0x1e4], R9 ;  /* 0x0000790098097a24 */ /* 0x000fe200078e0209 */
[----:B------:R1:W-:Y:S01]  /*2270*/  @P2 LDGSTS.E.BYPASS.LTC128B.128 [R138+0xe100], [R26.64+0x80], !P4 ;  /* 0x0e1000801a8a2fae */ /* 0x0003e2000e101d48 */
[----:B------:R-:W-:Y:S01]  /*2280*/  IMAD.WIDE.U32 R20, R217, c[0x0][0x260], R20 ;  /* 0x00009800d9147a25 */ /* 0x000fe200078e0014 */
[----:B------:R-:W-:-:S02]  /*2290*/  @P1 LEA.HI.X R25, R7, c[0x0][0x224], R8, 0x1, P0 ;  /* 0x0000890007191a11 */ /* 0x000fc400000f0c08 */
[----:B------:R-:W-:Y:S01]  /*22a0*/  ISETP.NE.AND P0, PT, R2, RZ, PT ;  /* 0x000000ff0200720c */ /* 0x000fe20003f05270 */
[----:B------:R-:W-:Y:S01]  /*22b0*/  IMAD.IADD R23, R23, 0x1, R9 ;  /* 0x0000000117177824 */ /* 0x000fe200078e0209 */
[----:B------:R-:W-:Y:S01]  /*22c0*/  SHF.R.S32.HI R9, RZ, 0x1f, R211 ;  /* 0x0000001fff097819 */ /* 0x000fe200000114d3 */
[----:B------:R-:W-:Y:S01]  /*22d0*/  IMAD R91, R6, c[0x0][0x268], RZ ;  /* 0x00009a00065b7a24 */ /* 0x000fe200078e02ff */
[----:B------:R-:W-:Y:S01]  /*22e0*/  MOV R6, R20 ;  /* 0x0000001400067202 */ /* 0x000fe20000000f00 */
[C---:B------:R-:W-:Y:S01]  /*22f0*/  IMAD.WIDE.U32 R150, R217.reuse, c[0x0][0x1e8], R22 ;  /* 0x00007a00d9967a25 */ /* 0x040fe200078e0016 */
[----:B------:R1:W-:Y:S03]  /*2300*/  @P2 LDGSTS.E.BYPASS.LTC128B.128 [R138+0x10100], [R26.64+0x100], !P3 ;  /* 0x101001001a8a2fae */ /* 0x0003e6000d901d48 */
[----:B------:R-:W-:Y:S01]  /*2310*/  IMAD R7, R217, c[0x0][0x264], R21 ;  /* 0x00009900d9077a24 */ /* 0x000fe200078e0215 */
[----:B------:R1:W-:Y:S01]  /*2320*/  @P1 LDGSTS.E.BYPASS.LTC128B.128 [R138+0xd100], [R24.64], !P5 ;  /* 0x0d100000188a1fae */ /* 0x0003e2000e901d48 */
[----:B------:R-:W-:-:S02]  /*2330*/  IMAD R2, R9, c[0x0][0x1e0], RZ ;  /* 0x0000780009027a24 */ /* 0x000fc400078e02ff */
[----:B------:R-:W-:Y:S01]  /*2340*/  IMAD R151, R217, c[0x0][0x1ec], R151 ;  /* 0x00007b00d9977a24 */ /* 0x000fe200078e0297 */
[----:B------:R1:W-:Y:S01]  /*2350*/  @P1 LDGSTS.E.BYPASS.LTC128B.128 [R138+0xf100], [R24.64+0x80], !P4 ;  /* 0x0f100080188a1fae */ /* 0x0003e2000e101d48 */
[C---:B------:R-:W-:Y:S02]  /*2360*/  IMAD R91, R148.reuse, c[0x0][0x26c], R91 ;  /* 0x00009b00945b7a24 */ /* 0x040fe400078e025b */
[----:B------:R-:W-:Y:S01]  /*2370*/  IMAD.WIDE.U32 R148, R148, c[0x0][0x268], R6 ;  /* 0x00009a0094947a25 */ /* 0x000fe200078e0006 */
[----:B------:R1:W-:Y:S03]  /*2380*/  @P1 LDGSTS.E.BYPASS.LTC128B.128 [R138+0x11100], [R24.64+0x100], !P3 ;  /* 0x11100100188a1fae */ /* 0x0003e6000d901d48 */
[----:B------:R-:W-:Y:S01]  /*2390*/  IMAD R99, R211, c[0x0][0x1e4], R2 ;  /* 0x00007900d3637a24 */ /* 0x000fe200078e0202 */
[----:B------:R-:W0:Y:S01]  /*23a0*/  LDGDEPBAR ;  /* 0x00000000000079af */ /* 0x000e220000000000 */
[----:B------:R-:W-:Y:S01]  /*23b0*/  WARPSYNC 0xffffffff ;  /* 0xffffffff00007948 */ /* 0x000fe20003800000 */
[----:B------:R-:W-:Y:S01]  /*23c0*/  IMAD.SHL.U32 R96, R96, 0x40, RZ ;  /* 0x0000004060607824 */ /* 0x000fe200078e00ff */
[----:B------:R-:W-:Y:S01]  /*23d0*/  IADD3 R91, R149, R91, RZ ;  /* 0x0000005b955b7210 */ /* 0x000fe20007ffe0ff */
[----:B------:R-:W-:Y:S01]  /*23e0*/  IMAD.SHL.U32 R104, R104, 0x20, RZ ;  /* 0x0000002068687824 */ /* 0x000fe200078e00ff */
[----:B------:R-:W-:-:S02]  /*23f0*/  IADD3 R99, R157, R99, RZ ;  /* 0x000000639d637210 */ /* 0x000fc40007ffe0ff */
        /* <DEDUP_REMOVED lines=12> */
[----:B-----5:R-:W-:Y:S01]  /*24c0*/  SHF.R.S32.HI R117, RZ, 0x1f, R76 ;  /* 0x0000001fff757819 */ /* 0x020fe2000001144c */
[----:B------:R-:W-:Y:S02]  /*24d0*/  IMAD.MOV.U32 R90, RZ, RZ, R148 ;  /* 0x000000ffff5a7224 */ /* 0x000fe400078e0094 */
[-C--:B------:R-:W-:Y:S01]  /*24e0*/  IMAD R4, R4, R97.reuse, R2 ;  /* 0x0000006104047224 */ /* 0x080fe200078e0202 */
[----:B------:R-:W-:Y:S01]  /*24f0*/  ULDC.U8 UR4, c[0x0][0x298] ;  /* 0x0000a60000047ab9 */ /* 0x000fe20000000000 */
[----:B------:R-:W-:-:S04]  /*2500*/  IMAD.WIDE.U32 R6, R15, R97, R90 ;  /* 0x000000610f067225 */ /* 0x000fc800078e005a */
[----:B------:R-:W-:Y:S01]  /*2510*/  IMAD.IADD R4, R7, 0x1, R4 ;  /* 0x0000000107047824 */ /* 0x000fe200078e0204 */
[----:B------:R-:W-:Y:S01]  /*2520*/  @P0 IADD3 R17, R5, -0x2, RZ ;  /* 0xfffffffe05110810 */ /* 0x000fe20007ffe0ff */
[----:B------:R-:W-:Y:S01]  /*2530*/  IMAD.MOV.U32 R92, RZ, RZ, 0x1 ;  /* 0x00000001ff5c7424 */ /* 0x000fe200078e00ff */
[----:B------:R-:W-:Y:S01]  /*2540*/  @P2 LEA R18, P6, R6, c[0x0][0x250], 0x1 ;  /* 0x0000940006122a11 */ /* 0x000fe200078c08ff */
[----:B------:R-:W-:Y:S01]  /*2550*/  IMAD R158, R9, c[0x0][0x280], RZ ;  /* 0x0000a000099e7a24 */ /* 0x000fe200078e02ff */
[----:B------:R-:W-:Y:S01]  /*2560*/  @P0 SHF.R.S32.HI R2, RZ, 0x1f, R17 ;  /* 0x0000001fff020819 */ /* 0x000fe20000011411 */
[----:B------:R-:W-:Y:S01]  /*2570*/  @P0 IMAD R7, R98, R17, RZ ;  /* 0x0000001162070224 */ /* 0x000fe200078e02ff */
[----:B------:R-:W-:Y:S01]  /*2580*/  @P2 LEA.HI.X R19, R6, c[0x0][0x254], R4, 0x1, P6 ;  /* 0x0000950006132a11 */ /* 0x000fe200030f0c04 */
[----:B------:R-:W-:Y:S01]  /*2590*/  @P0 IMAD.WIDE.U32 R16, R17, R100, R154 ;  /* 0x0000006411100225 */ /* 0x000fe200078e009a */
[----:B------:R-:W-:-:S03]  /*25a0*/  @P1 IADD3 R5, P6, R104, R6, RZ ;  /* 0x0000000668051210 */ /* 0x000fc60007fde0ff */
[----:B------:R-:W-:Y:S01]  /*25b0*/  @P0 IMAD R2, R2, R100, R7 ;  /* 0x0000006402020224 */ /* 0x000fe200078e0207 */
[----:B------:R-:W-:Y:S01]  /*25c0*/  @!PT LDS RZ, [RZ] ;  /* 0x00000000fffff984 */ /* 0x000fe20000000800 */
[----:B------:R-:W-:Y:S01]  /*25d0*/  @!PT LDS RZ, [RZ] ;  /* 0x00000000fffff984 */ /* 0x000fe20000000800 */
[----:B------:R-:W-:Y:S01]  /*25e0*/  @!PT LDS RZ, [RZ] ;  /* 0x00000000fffff984 */ /* 0x000fe20000000800 */
[----:B------:R1:W-:Y:S01]  /*25f0*/  @P2 LDGSTS.E.BYPASS.LTC128B.128 [R138+0x100], [R18.64], !P5 ;  /* 0x00100000128a2fae */ /* 0x0003e2000e901d48 */
[----:B------:R-:W-:Y:S02]  /*2600*/  IMAD.MOV.U32 R7, RZ, RZ, c[0x0][0x27c] ;  /* 0x00009f00ff077624 */ /* 0x000fe400078e00ff */
[----:B------:R-:W-:Y:S01]  /*2610*/  @P1 IMAD.X R4, R4, 0x1, R103, P6 ;  /* 0x0000000104041824 */ /* 0x000fe200030e0667 */
[----:B------:R1:W-:Y:S01]  /*2620*/  @P2 LDGSTS.E.BYPASS.LTC128B.128 [R138+0x2100], [R18.64+0x80], !P4 ;  /* 0x02100080128a2fae */ /* 0x0003e2000e101d48 */
[----:B------:R-:W-:Y:S01]  /*2630*/  IMAD.SHL.U32 R7, R7, 0x2, RZ ;  /* 0x0000000207077824 */ /* 0x000fe200078e00ff */
[----:B------:R-:W-:Y:S01]  /*2640*/  @P0 LEA R20, P6, R16, c[0x0][0x220], 0x1 ;  /* 0x0000880010140a11 */ /* 0x000fe200078c08ff */
[----:B------:R-:W-:Y:S01]  /*2650*/  @P0 IMAD.IADD R2, R17, 0x1, R2 ;  /* 0x0000000111020824 */ /* 0x000fe200078e0202 */
[----:B------:R1:W-:Y:S01]  /*2660*/  @P2 LDGSTS.E.BYPASS.LTC128B.128 [R138+0x4100], [R18.64+0x100], !P3 ;  /* 0x04100100128a2fae */ /* 0x0003e2000d901d48 */
[----:B------:R-:W-:Y:S01]  /*2670*/  @P1 LEA R24, P2, R5, c[0x0][0x250], 0x1 ;  /* 0x0000940005181a11 */ /* 0x000fe200078408ff */
[----:B------:R-:W-:Y:S01]  /*2680*/  IMAD.WIDE.U32 R22, R217, c[0x0][0x210], R142 ;  /* 0x00008400d9167a25 */ /* 0x000fe200078e008e */
[----:B------:R-:W-:-:S02]  /*2690*/  IADD3 R8, -R7, c[0x0][0x1d4], RZ ;  /* 0x0000750007087a10 */ /* 0x000fc40007ffe1ff */
[----:B------:R-:W-:Y:S01]  /*26a0*/  @P1 LEA.HI.X R25, R5, c[0x0][0x254], R4, 0x1, P2 ;  /* 0x0000950005191a11 */ /* 0x000fe200010f0c04 */
[----:B------:R-:W-:Y:S01]  /*26b0*/  IMAD R158, R211, c[0x0][0x284], R158 ;  /* 0x0000a100d39e7a24 */ /* 0x000fe200078e029e */
[----:B------:R-:W-:Y:S01]  /*26c0*/  ISETP.GE.AND P2, PT, R142, c[0x0][0x27c], PT ;  /* 0x00009f008e007a0c */ /* 0x000fe20003f46270 */
[----:B------:R-:W-:Y:S01]  /*26d0*/  IMAD R123, R123, c[0x0][0x218], RZ ;  /* 0x000086007b7b7a24 */ /* 0x000fe200078e02ff */
[----:B------:R-:W-:Y:S01]  /*26e0*/  @P0 LEA.HI.X R21, R16, c[0x0][0x224], R2, 0x1, P6 ;  /* 0x0000890010150a11 */ /* 0x000fe200030f0c02 */
[----:B------:R-:W-:Y:S01]  /*26f0*/  IMAD.WIDE.U32 R16, R211, c[0x0][0x280], R140 ;  /* 0x0000a000d3107a25 */ /* 0x000fe200078e008c */
[----:B------:R-:W-:Y:S01]  /*2700*/  ISETP.GE.AND P6, PT, R137, c[0x0][0x27c], PT ;  /* 0x00009f0089007a0c */ /* 0x000fe20003fc6270 */
[----:B------:R2:W-:Y:S01]  /*2710*/  @P1 LDGSTS.E.BYPASS.LTC128B.128 [R138+0x1100], [R24.64], !P5 ;  /* 0x01100000188a1fae */ /* 0x0005e2000e901d48 */
[----:B------:R-:W-:Y:S01]  /*2720*/  SEL R5, RZ, c[0x0][0x27c], !P2 ;  /* 0x00009f00ff057a07 */ /* 0x000fe20005000000 */
[----:B------:R-:W-:Y:S01]  /*2730*/  IMAD.WIDE.U32 R162, R211, c[0x0][0x280], R142 ;  /* 0x0000a000d3a27a25 */ /* 0x000fe200078e008e */
[----:B------:R-:W-:Y:S01]  /*2740*/  SEL R2, RZ, c[0x0][0x27c], !P6 ;  /* 0x00009f00ff027a07 */ /* 0x000fe20007000000 */
[----:B------:R2:W-:Y:S02]  /*2750*/  @P1 LDGSTS.E.BYPASS.LTC128B.128 [R138+0x3100], [R24.64+0x80], !P4 ;  /* 0x03100080188a1fae */ /* 0x0005e4000e101d48 */
[----:B------:R-:W-:-:S02]  /*2760*/  IMAD R23, R217, c[0x0][0x214], R23 ;  /* 0x00008500d9177a24 */ /* 0x000fc400078e0217 */
[----:B------:R-:W-:Y:S01]  /*2770*/  IMAD.IADD R159, R158, 0x1, R17 ;  /* 0x000000019e9f7824 */ /* 0x000fe200078e0211 */
[----:B------:R2:W-:Y:S01]  /*2780*/  @P1 LDGSTS.E.BYPASS.LTC128B.128 [R138+0x5100], [R24.64+0x100], !P3 ;  /* 0x05100100188a1fae */ /* 0x0005e2000d901d48 */
[C---:B------:R-:W-:Y:S02]  /*2790*/  IMAD R123, R144.reuse, c[0x0][0x21c], R123 ;  /* 0x00008700907b7a24 */ /* 0x040fe400078e027b */
[----:B------:R-:W-:Y:S01]  /*27a0*/  IMAD.IADD R163, R163, 0x1, R158 ;  /* 0x00000001a3a37824 */ /* 0x000fe200078e029e */
[----:B------:R-:W0:Y:S01]  /*27b0*/  LDGDEPBAR ;  /* 0x00000000000079af */ /* 0x000e220000000000 */
[----:B------:R-:W-:Y:S01]  /*27c0*/  IMAD.WIDE.U32 R144, R144, c[0x0][0x218], R22 ;  /* 0x0000860090907a25 */ /* 0x000fe200078e0016 */
[CC--:B-1----:R-:W-:Y:S02]  /*27d0*/  SEL R18, R7.reuse, R8.reuse, !P2 ;  /* 0x0000000807127207 */ /* 0x0c2fe40005000000 */
[----:B------:R-:W-:Y:S01]  /*27e0*/  ISETP.GE.AND P2, PT, R136, c[0x0][0x27c], PT ;  /* 0x00009f0088007a0c */ /* 0x000fe20003f46270 */
[----:B------:R-:W-:Y:S01]  /*27f0*/  IMAD.MOV.U32 R158, RZ, RZ, R16 ;  /* 0x000000ffff9e7224 */ /* 0x000fe200078e0010 */
[-C--:B------:R-:W-:Y:S01]  /*2800*/  SEL R19, R7, R8.reuse, !P6 ;  /* 0x0000000807137207 */ /* 0x080fe20007000000 */
[----:B------:R-:W-:Y:S01]  /*2810*/  IMAD R160, R9, c[0x0][0x290], RZ ;  /* 0x0000a40009a07a24 */ /* 0x000fe200078e02ff */
[----:B------:R-:W-:Y:S01]  /*2820*/  SEL R8, R7, R8, !P2 ;  /* 0x0000000807087207 */ /* 0x000fe20005000000 */
[----:B------:R2:W-:Y:S01]  /*2830*/  @P0 LDGSTS.E.BYPASS.LTC128B.128 [R138+0x12100], [R20.64], !P5 ;  /* 0x12100000148a0fae */ /* 0x0005e2000e901d48 */
[C---:B------:R-:W-:Y:S01]  /*2840*/  IADD3 R152, P6, R211.reuse, R152, RZ ;  /* 0x00000098d3987210 */ /* 0x040fe20007fde0ff */
[----:B------:R-:W-:Y:S01]  /*2850*/  IMAD R160, R211, c[0x0][0x294], R160 ;  /* 0x0000a500d3a07a24 */ /* 0x000fe200078e02a0 */
[----:B------:R-:W-:Y:S01]  /*2860*/  SEL R7, RZ, c[0x0][0x27c], !P2 ;  /* 0x00009f00ff077a07 */ /* 0x000fe20005000000 */
[----:B------:R2:W-:Y:S01]  /*2870*/  @P0 LDGSTS.E.BYPASS.LTC128B.128 [R138+0x14100], [R20.64+0x80], !P4 ;  /* 0x14100080148a0fae */ /* 0x0005e2000e101d48 */
[----:B------:R-:W-:Y:S01]  /*2880*/  ISETP.LE.AND P2, PT, R92, c[0x0][0x27c], PT ;  /* 0x00009f005c007a0c */ /* 0x000fe20003f43270 */
[----:B------:R-:W-:Y:S01]  /*2890*/  IMAD.X R153, R0, 0x1, R9, P6 ;  /* 0x0000000100997824 */ /* 0x000fe200030e0609 */
[----:B------:R-:W-:Y:S01]  /*28a0*/  LOP3.LUT P6, RZ, R78, 0x4, RZ, 0xc0, !PT ;  /* 0x000000044eff7812 */ /* 0x000fe200078cc0ff */
[----:B------:R-:W-:Y:S01]  /*28b0*/  IMAD.IADD R22, R136, 0x1, R7 ;  /* 0x0000000188167824 */ /* 0x000fe200078e0207 */
[----:B------:R-:W-:Y:S01]  /*28c0*/  P2R R0, PR, RZ, 0x4 ;  /* 0x00000004ff007803 */ /* 0x000fe20000000000 */
[----:B------:R-:W-:Y:S01]  /*28d0*/  IMAD.IADD R0, R142, 0x1, R5 ;  /* 0x000000018e007824 */ /* 0x000fe200078e0205 */
[----:B------:R-:W-:Y:S01]  /*28e0*/  SHF.R.S32.HI R7, RZ, 0x1f, R8 ;  /* 0x0000001fff077819 */ /* 0x000fe20000011408 */
[----:B------:R-:W-:Y:S01]  /*28f0*/  IMAD.IADD R5, R137, 0x1, R2 ;  /* 0x0000000189057824 */ /* 0x000fe200078e0202 */
[----:B------:R-:W-:Y:S01]  /*2900*/  SHF.R.S32.HI R9, RZ, 0x1f, R22 ;  /* 0x0000001fff097819 */ /* 0x000fe20000011416 */
[----:B------:R2:W-:Y:S01]  /*2910*/  @P0 LDGSTS.E.BYPASS.LTC128B.128 [R138+0x16100], [R20.64+0x100], !P3 ;  /* 0x16100100148a0fae */ /* 0x0005e2000d901d48 */
[----:B------:R-:W-:Y:S01]  /*2920*/  SHF.R.S32.HI R17, RZ, 0x1f, R0 ;  /* 0x0000001fff117819 */ /* 0x000fe20000011400 */
[----:B------:R-:W-:Y:S01]  /*2930*/  IMAD.WIDE.U32 R164, R211, c[0x0][0x290], R142 ;  /* 0x0000a400d3a47a25 */ /* 0x000fe200078e008e */
[----:B------:R-:W-:-:S02]  /*2940*/  SHF.R.S32.HI R16, RZ, 0x1f, R5 ;  /* 0x0000001fff107819 */ /* 0x000fc40000011405 */
[-C--:B------:R-:W-:Y:S01]  /*2950*/  LEA.HI R6, R17, R0.reuse, RZ, 0x3 ;  /* 0x0000000011067211 */ /* 0x080fe200078f18ff */
[----:B------:R-:W-:Y:S01]  /*2960*/  IMAD.WIDE.U32 R26, R211, c[0x0][0x290], R140 ;  /* 0x0000a400d31a7a25 */ /* 0x000fe200078e008c */
[----:B------:R-:W-:Y:S02]  /*2970*/  LEA.HI R17, R17, R0, RZ, 0x6 ;  /* 0x0000000011117211 */ /* 0x000fe400078f30ff */
[-C--:B------:R-:W-:Y:S01]  /*2980*/  LEA.HI R4, R16, R5.reuse, RZ, 0x3 ;  /* 0x0000000510047211 */ /* 0x080fe200078f18ff */
[----:B------:R-:W-:Y:S01]  /*2990*/  IMAD.IADD R165, R165, 0x1, R160 ;  /* 0x00000001a5a57824 */ /* 0x000fe200078e02a0 */
[----:B------:R-:W-:Y:S01]  /*29a0*/  SHF.R.S32.HI R0, RZ, 0x1f, R19 ;  /* 0x0000001fff007819 */ /* 0x000fe20000011413 */
[----:B------:R-:W-:Y:S01]  /*29b0*/  IMAD.IADD R161, R160, 0x1, R27 ;  /* 0x00000001a0a17824 */ /* 0x000fe200078e021b */
[----:B------:R-:W-:Y:S01]  /*29c0*/  LEA.HI R16, R16, R5, RZ, 0x6 ;  /* 0x0000000510107211 */ /* 0x000fe200078f30ff */
[----:B------:R-:W-:Y:S01]  /*29d0*/  IMAD.MOV.U32 R160, RZ, RZ, R26 ;  /* 0x000000ffffa07224 */ /* 0x000fe200078e001a */
[-C--:B------:R-:W-:Y:S01]  /*29e0*/  LEA.HI R2, R9, R22.reuse, RZ, 0x3 ;  /* 0x0000001609027211 */ /* 0x080fe200078f18ff */
[----:B------:R-:W-:Y:S01]  /*29f0*/  IMAD R119, R117, c[0x0][0x290], RZ ;  /* 0x0000a40075777a24 */ /* 0x000fe200078e02ff */
[----:B------:R-:W-:Y:S01]  /*2a00*/  LEA.HI R0, R0, R19, RZ, 0x4 ;  /* 0x0000001300007211 */ /* 0x000fe200078f20ff */
[----:B------:R-:W-:Y:S01]  /*2a10*/  IMAD.SHL.U32 R19, R17, 0x40, RZ ;  /* 0x0000004011137824 */ /* 0x000fe200078e00ff */
[----:B------:R-:W-:Y:S01]  /*2a20*/  LEA.HI R9, R9, R22, RZ, 0x6 ;  /* 0x0000001609097211 */ /* 0x000fe200078f30ff */
[----:B------:R-:W-:Y:S01]  /*2a30*/  IMAD.SHL.U32 R17, R16, 0x40, RZ ;  /* 0x0000004010117824 */ /* 0x000fe200078e00ff */
[----:B------:R-:W-:Y:S01]  /*2a40*/  LOP3.LUT R22, R77, 0x38, R4, 0xf8, !PT ;  /* 0x000000384d167812 */ /* 0x000fe200078ef804 */
[----:B------:R-:W-:Y:S01]  /*2a50*/  IMAD R117, R117, c[0x0][0x280], RZ ;  /* 0x0000a00075757a24 */ /* 0x000fe200078e02ff */
[----:B------:R-:W-:Y:S01]  /*2a60*/  LEA.HI R7, R7, R8, RZ, 0x4 ;  /* 0x0000000807077211 */ /* 0x000fe200078f20ff */
[----:B------:R-:W-:Y:S01]  /*2a70*/  IMAD.SHL.U32 R8, R9, 0x40, RZ ;  /* 0x0000004009087824 */ /* 0x000fe200078e00ff */
[----:B------:R-:W-:Y:S01]  /*2a80*/  LOP3.LUT R9, R17, 0xfffff000, RZ, 0xc0, !PT ;  /* 0xfffff00011097812 */ /* 0x000fe200078ec0ff */
[----:B------:R-:W-:Y:S01]  /*2a90*/  IMAD.MOV.U32 R108, RZ, RZ, c[0x0][0x290] ;  /* 0x0000a400ff6c7624 */ /* 0x000fe200078e00ff */
[----:B------:R-:W-:Y:S01]  /*2aa0*/  LOP3.LUT R113, R22, R13, RZ, 0x3c, !PT ;  /* 0x0000000d16717212 */ /* 0x000fe200078e3cff */
[----:B------:R-:W-:Y:S01]  /*2ab0*/  IMAD.MOV.U32 R112, RZ, RZ, c[0x0][0x280] ;  /* 0x0000a000ff707624 */ /* 0x000fe200078e00ff */
[----:B------:R-:W-:Y:S01]  /*2ac0*/  SHF.R.S32.HI R7, RZ, 0x4, R7 ;  /* 0x00000004ff077819 */ /* 0x000fe20000011407 */
[C---:B------:R-:W-:Y:S01]  /*2ad0*/  IMAD R119, R76.reuse, c[0x0][0x294], R119 ;  /* 0x0000a5004c777a24 */ /* 0x040fe200078e0277 */
[----:B------:R-:W-:Y:S01]  /*2ae0*/  IADD3 R113, R113, R9, R12 ;  /* 0x0000000971717210 */ /* 0x000fe20007ffe00c */
[C---:B------:R-:W-:Y:S01]  /*2af0*/  IMAD R117, R76.reuse, c[0x0][0x284], R117 ;  /* 0x0000a1004c757a24 */ /* 0x040fe200078e0275 */
[----:B------:R-:W-:Y:S01]  /*2b00*/  SHF.R.S32.HI R9, RZ, 0x4, R0 ;  /* 0x00000004ff097819 */ /* 0x000fe20000011400 */
[----:B------:R-:W-:Y:S01]  /*2b10*/  IMAD.WIDE.U32 R164, R76, c[0x0][0x290], R164 ;  /* 0x0000a4004ca47a25 */ /* 0x000fe200078e00a4 */
[----:B------:R-:W-:-:S02]  /*2b20*/  SHF.R.S32.HI R5, RZ, 0x1f, R18 ;  /* 0x0000001fff057819 */ /* 0x000fc40000011412 */
[----:B------:R-:W-:Y:S01]  /*2b30*/  LEA.HI.SX32 R114, R2, R7, 0x1d ;  /* 0x0000000702727211 */ /* 0x000fe200078feaff */
[----:B------:R-:W-:Y:S01]  /*2b40*/  IMAD.WIDE.U32 R162, R76, c[0x0][0x280], R162 ;  /* 0x0000a0004ca27a25 */ /* 0x000fe200078e00a2 */
[----:B------:R-:W-:Y:S02]  /*2b50*/  LEA.HI.SX32 R116, R4, R9, 0x1d ;  /* 0x0000000904747211 */ /* 0x000fe400078feaff */
[----:B------:R-:W-:Y:S01]  /*2b60*/  LEA.HI R5, R5, R18, RZ, 0x4 ;  /* 0x0000001205057211 */ /* 0x000fe200078f20ff */
[C---:B------:R-:W-:Y:S01]  /*2b70*/  IMAD.WIDE.U32 R160, R76.reuse, c[0x0][0x290], R160 ;  /* 0x0000a4004ca07a25 */ /* 0x040fe200078e00a0 */
[----:B------:R-:W-:Y:S02]  /*2b80*/  SHF.R.S32.HI R9, RZ, 0x1f, R114 ;  /* 0x0000001fff097819 */ /* 0x000fe40000011472 */
[----:B------:R-:W-:Y:S01]  /*2b90*/  LOP3.LUT R18, R77, 0x38, R2, 0xf8, !PT ;  /* 0x000000384d127812 */ /* 0x000fe200078ef802 */
[----:B------:R-:W-:Y:S01]  /*2ba0*/  IMAD.WIDE.U32 R158, R76, c[0x0][0x280], R158 ;  /* 0x0000a0004c9e7a25 */ /* 0x000fe200078e009e */
[----:B------:R-:W-:-:S02]  /*2bb0*/  LEA.HI R0, R9, R114, RZ, 0x3 ;  /* 0x0000007209007211 */ /* 0x000fc400078f18ff */
[----:B------:R-:W-:Y:S01]  /*2bc0*/  LOP3.LUT R8, R8, 0xfffff000, RZ, 0xc0, !PT ;  /* 0xfffff00008087812 */ /* 0x000fe200078ec0ff */
[----:B------:R-:W-:Y:S01]  /*2bd0*/  IMAD.SHL.U32 R114, R114, 0x8, RZ ;  /* 0x0000000872727824 */ /* 0x000fe200078e00ff */
[----:B------:R-:W-:Y:S01]  /*2be0*/  LOP3.LUT R111, R18, R13, RZ, 0x3c, !PT ;  /* 0x0000000d126f7212 */ /* 0x000fe200078e3cff */
[----:B------:R-:W-:Y:S01]  /*2bf0*/  IMAD.SHL.U32 R0, R0, 0x200, RZ ;  /* 0x0000020000007824 */ /* 0x000fe200078e00ff */
[----:B------:R-:W-:Y:S01]  /*2c00*/  SHF.R.S32.HI R5, RZ, 0x4, R5 ;  /* 0x00000004ff057819 */ /* 0x000fe20000011405 */
[----:B------:R-:W-:Y:S01]  /*2c10*/  IMAD.IADD R121, R165, 0x1, R119 ;  /* 0x00000001a5797824 */ /* 0x000fe200078e0277 */
[----:B------:R-:W-:Y:S01]  /*2c20*/  IADD3 R111, R111, R8, R12 ;  /* 0x000000086f6f7210 */ /* 0x000fe20007ffe00c */
[----:B------:R-:W-:Y:S01]  /*2c30*/  IMAD.IADD R120, R163, 0x1, R117 ;  /* 0x00000001a3787824 */ /* 0x000fe200078e0275 */
[----:B------:R-:W-:Y:S01]  /*2c40*/  LOP3.LUT R8, R77, 0x38, R114, 0xf8, !PT ;  /* 0x000000384d087812 */ /* 0x000fe200078ef872 */
[----:B------:R-:W-:Y:S01]  /*2c50*/  IMAD.MOV.U32 R58, RZ, RZ, 0x1 ;  /* 0x00000001ff3a7424 */ /* 0x000fe200078e00ff */
[----:B------:R-:W-:Y:S01]  /*2c60*/  LEA.HI.SX32 R118, R6, R5, 0x1d ;  /* 0x0000000506767211 */ /* 0x000fe200078feaff */
[----:B------:R-:W-:Y:S01]  /*2c70*/  IMAD.MOV.U32 R45, RZ, RZ, RZ ;  /* 0x000000ffff2d7224 */ /* 0x000fe200078e00ff */
[----:B------:R-:W-:Y:S01]  /*2c80*/  LOP3.LUT R105, R8, R13, RZ, 0x3c, !PT ;  /* 0x0000000d08697212 */ /* 0x000fe200078e3cff */
[----:B------:R-:W-:Y:S01]  /*2c90*/  IMAD.IADD R123, R145, 0x1, R123 ;  /* 0x00000001917b7824 */ /* 0x000fe200078e027b */
[C---:B------:R-:W-:Y:S01]  /*2ca0*/  @P0 LEA R8, P1, R102.reuse, R20, 0x1 ;  /* 0x0000001466080211 */ /* 0x040fe200078208ff */
[----:B------:R-:W-:Y:S01]  /*2cb0*/  IMAD.IADD R119, R119, 0x1, R161 ;  /* 0x0000000177777824 */ /* 0x000fe200078e02a1 */
[----:B------:R-:W-:Y:S01]  /*2cc0*/  SHF.R.S32.HI R7, RZ, 0x1f, R118 ;  /* 0x0000001fff077819 */ /* 0x000fe20000011476 */
[----:B------:R-:W-:Y:S01]  /*2cd0*/  IMAD.IADD R117, R117, 0x1, R159 ;  /* 0x0000000175757824 */ /* 0x000fe200078e029f */
[----:B------:R-:W-:-:S02]  /*2ce0*/  @P0 LEA.HI.X R9, R102, R21, R101, 0x1, P1 ;  /* 0x0000001566090211 */ /* 0x000fc400008f0c65 */
[----:B------:R-:W-:Y:S02]  /*2cf0*/  SHF.R.S32.HI R5, RZ, 0x1f, R116 ;  /* 0x0000001fff057819 */ /* 0x000fe40000011474 */
[----:B------:R-:W-:Y:S01]  /*2d00*/  LOP3.LUT R26, R77, 0x38, R6, 0xf8, !PT ;  /* 0x000000384d1a7812 */ /* 0x000fe200078ef806 */
[----:B------:R2:W-:Y:S01]  /*2d10*/  @P0 LDGSTS.E.BYPASS.LTC128B.128 [R138+0x13100], [R8.64], !P5 ;  /* 0x13100000088a0fae */ /* 0x0005e2000e901d48 */
[----:B------:R-:W-:Y:S01]  /*2d20*/  LEA.HI R7, R7, R118, RZ, 0x3 ;  /* 0x0000007607077211 */ /* 0x000fe200078f18ff */
[----:B------:R-:W-:Y:S01]  /*2d30*/  IMAD.SHL.U32 R118, R118, 0x8, RZ ;  /* 0x0000000876767824 */ /* 0x000fe200078e00ff */
[----:B------:R-:W-:Y:S01]  /*2d40*/  LEA.HI R5, R5, R116, RZ, 0x3 ;  /* 0x0000007405057211 */ /* 0x000fe200078f18ff */
[----:B------:R2:W-:Y:S01]  /*2d50*/  @P0 LDGSTS.E.BYPASS.LTC128B.128 [R138+0x15100], [R8.64+0x80], !P4 ;  /* 0x15100080088a0fae */ /* 0x0005e2000e101d48 */
[----:B------:R-:W-:Y:S01]  /*2d60*/  LOP3.LUT R16, R19, 0xfffff000, RZ, 0xc0, !PT ;  /* 0xfffff00013107812 */ /* 0x000fe200078ec0ff */
[----:B------:R-:W-:Y:S01]  /*2d70*/  IMAD.SHL.U32 R116, R116, 0x8, RZ ;  /* 0x0000000874747824 */ /* 0x000fe200078e00ff */
[----:B------:R-:W-:Y:S01]  /*2d80*/  LOP3.LUT R115, R26, R13, RZ, 0x3c, !PT ;  /* 0x0000000d1a737212 */ /* 0x000fe200078e3cff */
[----:B------:R2:W-:Y:S01]  /*2d90*/  @P0 LDGSTS.E.BYPASS.LTC128B.128 [R138+0x17100], [R8.64+0x100], !P3 ;  /* 0x17100100088a0fae */ /* 0x0005e2000d901d48 */
[----:B------:R-:W-:Y:S01]  /*2da0*/  IMAD.SHL.U32 R7, R7, 0x200, RZ ;  /* 0x0000020007077824 */ /* 0x000fe200078e00ff */
[----:B------:R-:W-:Y:S01]  /*2db0*/  LOP3.LUT R0, R0, 0xfffff000, RZ, 0xc0, !PT ;  /* 0xfffff00000007812 */ /* 0x000fe200078ec0ff */
[----:B------:R-:W-:Y:S01]  /*2dc0*/  IMAD.SHL.U32 R5, R5, 0x200, RZ ;  /* 0x0000020005057824 */ /* 0x000fe200078e00ff */
[----:B------:R-:W0:Y:S01]  /*2dd0*/  LDGDEPBAR ;  /* 0x00000000000079af */ /* 0x000e220000000000 */
[----:B------:R-:W-:-:S02]  /*2de0*/  IADD3 R115, R115, R16, R12 ;  /* 0x0000001073737210 */ /* 0x000fc40007ffe00c */
[----:B------:R-:W-:Y:S02]  /*2df0*/  IADD3 R89, P1, P0, R150, R156, R142 ;  /* 0x0000009c96597210 */ /* 0x000fe4000783e08e */
[C---:B------:R-:W-:Y:S02]  /*2e00*/  LOP3.LUT R18, R77.reuse, 0x38, R118, 0xf8, !PT ;  /* 0x000000384d127812 */ /* 0x040fe400078ef876 */
[----:B------:R-:W-:Y:S02]  /*2e10*/  LOP3.LUT R16, R77, 0x38, R116, 0xf8, !PT ;  /* 0x000000384d107812 */ /* 0x000fe400078ef874 */
[----:B------:R-:W-:Y:S02]  /*2e20*/  IADD3 R105, R105, R0, R12 ;  /* 0x0000000069697210 */ /* 0x000fe40007ffe00c */
[----:B------:R-:W-:Y:S02]  /*2e30*/  IADD3.X R88, R93, R99, R143, P1, P0 ;  /* 0x000000635d587210 */ /* 0x000fe40000fe048f */
[----:B------:R-:W-:-:S02]  /*2e40*/  LOP3.LUT R109, R18, R13, RZ, 0x3c, !PT ;  /* 0x0000000d126d7212 */ /* 0x000fc400078e3cff */
[----:B------:R-:W-:Y:S02]  /*2e50*/  LOP3.LUT R107, R16, R13, RZ, 0x3c, !PT ;  /* 0x0000000d106b7212 */ /* 0x000fe400078e3cff */
[----:B------:R-:W-:Y:S02]  /*2e60*/  LOP3.LUT R7, R7, 0xfffff000, RZ, 0xc0, !PT ;  /* 0xfffff00007077812 */ /* 0x000fe400078ec0ff */
[----:B------:R-:W-:Y:S02]  /*2e70*/  LOP3.LUT R5, R5, 0xfffff000, RZ, 0xc0, !PT ;  /* 0xfffff00005057812 */ /* 0x000fe400078ec0ff */
[----:B------:R-:W-:Y:S02]  /*2e80*/  LOP3.LUT R0, R77, 0x18, R142, 0xf8, !PT ;  /* 0x000000184d007812 */ /* 0x000fe400078ef88e */
[----:B------:R-:W-:Y:S02]  /*2e90*/  ISETP.NE.AND P0, PT, RZ, UR4, PT ;  /* 0x00000004ff007c0c */ /* 0x000fe4000bf05270 */
        /* <DEDUP_REMOVED lines=10> */
[----:B------:R-:W-:Y:S02]  /*2f40*/  P2R R131, PR, RZ, 0x1 ;  /* 0x00000001ff837803 */ /* 0x000fe40000000000 */
[----:B------:R-:W-:Y:S02]  /*2f50*/  SHF.R.S32.HI R134, RZ, 0x1f, R129 ;  /* 0x0000001fff867819 */ /* 0x000fe40000011481 */
[----:B------:R-:W-:Y:S02]  /*2f60*/  SHF.R.S32.HI R132, RZ, 0x1f, R127 ;  /* 0x0000001fff847819 */ /* 0x000fe4000001147f */
[----:B------:R-:W-:Y:S02]  /*2f70*/  SHF.R.S32.HI R130, RZ, 0x1f, R125 ;  /* 0x0000001fff827819 */ /* 0x000fe4000001147d */
[----:B------:R-:W-:-:S02]  /*2f80*/  SHF.R.S32.HI R128, RZ, 0x1f, R118 ;  /* 0x0000001fff807819 */ /* 0x000fc40000011476 */
[----:B------:R-:W-:Y:S02]  /*2f90*/  SHF.R.S32.HI R126, RZ, 0x1f, R116 ;  /* 0x0000001fff7e7819 */ /* 0x000fe40000011474 */
[----:B--2---:R-:W-:Y:S02]  /*2fa0*/  SHF.R.S32.HI R124, RZ, 0x1f, R114 ;  /* 0x0000001fff7c7819 */ /* 0x004fe40000011472 */
.L_x_2283:
[----:B------:R-:W-:Y:S01]  /*2fb0*/  SHF.R.S32.HI R5, RZ, 0x1f, R15 ;  /* 0x0000001fff057819 */ /* 0x000fe2000001140f */
[----:B------:R-:W-:Y:S04]  /*2fc0*/  DEPBAR.LE SB0, 0x2 ;  /* 0x000080800000791a */ /* 0x000fe80000000000 */
[----:B------:R-:W-:Y:S01]  /*2fd0*/  ISETP.LE.AND P1, PT, R92, c[0x0][0x27c], PT ;  /* 0x00009f005c007a0c */ /* 0x000fe20003f23270 */
[----:B------:R-:W-:Y:S01]  /*2fe0*/  WARPSYNC 0xffffffff ;  /* 0xffffffff00007948 */ /* 0x000fe20003800000 */
[----:B------:R-:W-:Y:S01]  /*2ff0*/  BAR.SYNC.DEFER_BLOCKING 0x0 ;  /* 0x0000000000007b1d */ /* 0x000fe20000010000 */
[-C--:B------:R-:W-:Y:S02]  /*3000*/  IMAD R3, R94, R15.reuse, RZ ;  /* 0x0000000f5e037224 */ /* 0x080fe400078e02ff */
[----:B-1----:R-:W-:Y:S04]  /*3010*/  IMAD.WIDE.U32 R8, R96, R15, RZ ;  /* 0x0000000f60087225 */ /* 0x002fe800078e00ff */
[----:B------:R-:W-:Y:S01]  /*3020*/  IMAD R3, R5, R96, R3 ;  /* 0x0000006005037224 */ /* 0x000fe200078e0203 */
[----:B------:R-:W-:Y:S01]  /*3030*/  IADD3 R4, P0, R89, R8, RZ ;  /* 0x0000000859047210 */ /* 0x000fe20007f1e0ff */
[----:B------:R-:W-:Y:S02]  /*3040*/  IMAD R2, R45, 0x3000, R0 ;  /* 0x000030002d027824 */ /* 0x000fe400078e0200 */
        /* <DEDUP_REMOVED lines=62> */
[----:B------:R-:W-:-:S13]  /*3430*/  ISETP.GE.AND P0, PT, R140, c[0x0][0x27c], PT ;  /* 0x00009f008c007a0c */ /* 0x000fda0003f06270 */
[----:B------:R1:W5:Y:S04]  /*3440*/  @!P0 LDG.E.64 R66, [R16.64] ;  /* 0x0000000810428981 */ /* 0x000368000c1e1b00 */
[----:B------:R1:W5:Y:S01]  /*3450*/  @!P0 LDG.E.64 R34, [R2.64] ;  /* 0x0000000802228981 */ /* 0x000362000c1e1b00 */
[----:B------:R-:W-:-:S13]  /*3460*/  ISETP.GE.AND P0, PT, R31, c[0x0][0x27c], PT ;  /* 0x00009f001f007a0c */ /* 0x000fda0003f06270 */
[----:B------:R1:W5:Y:S04]  /*3470*/  @!P0 LDG.E.64 R64, [R16.64+0x20] ;  /* 0x0000200810408981 */ /* 0x000368000c1e1b00 */
[----:B------:R1:W5:Y:S01]  /*3480*/  @!P0 LDG.E.64 R38, [R2.64+0x20] ;  /* 0x0000200802268981 */ /* 0x000362000c1e1b00 */
        /* <DEDUP_REMOVED lines=11> */
[----:B------:R1:W5:Y:S02]  /*3540*/  @!P0 LDG.E.64 R22, [R2.64+0xa0] ;  /* 0x0000a00802168981 */ /* 0x000364000c1e1b00 */
.L_x_2263:
[----:B------:R-:W-:Y:S05]  /*3550*/  BSYNC B0 ;  /* 0x0000000000007941 */ /* 0x000fea0003800000 */
.L_x_2262:
        /* <DEDUP_REMOVED lines=89> */
.L_x_2266:
[----:B------:R-:W-:Y:S05]  /*3af0*/  BSYNC B0 ;  /* 0x0000000000007941 */ /* 0x000fea0003800000 */
.L_x_2265:
[----:B------:R-:W-:Y:S01]  /*3b00*/  ISETP.GE.AND P0, PT, R137, c[0x0][0x1d4], PT ;  /* 0x0000750089007a0c */ /* 0x000fe20003f06270 */
[----:B------:R-:W-:-:S12]  /*3b10*/  BSSY B0, `(.L_x_2267) ;  /* 0x0000035000007945 */ /* 0x000fd80003800000 */
[----:B------:R-:W-:-:S05]  /*3b20*/  @P0 BRA `(.L_x_2268) ;  /* 0x0000033000000947 */ /* 0x000fca0003800000 */
[----:B------:R-:W-:Y:S01]  /*3b30*/  ISETP.GE.AND P0, PT, R31, c[0x0][0x27c], PT ;  /* 0x00009f001f007a0c */ /* 0x000fe20003f06270 */
[----:B-1----:R-:W1:-:S12]  /*3b40*/  LDS.128 R16, [R133+0xc000] ;  /* 0x00c0000085107984 */ /* 0x002e580000000c00 */
        /* <DEDUP_REMOVED lines=49> */
.L_x_2268:
[----:B------:R-:W-:Y:S05]  /*3e60*/  BSYNC B0 ;  /* 0x0000000000007941 */ /* 0x000fea0003800000 */
.L_x_2267:
[----:B------:R-:W-:Y:S01]  /*3e70*/  ISETP.GE.AND P0, PT, R136, c[0x0][0x1d4], PT ;  /* 0x0000750088007a0c */ /* 0x000fe20003f06270 */
[----:B------:R-:W-:-:S12]  /*3e80*/  BSSY B0, `(.L_x_2269) ;  /* 0x0000035000007945 */ /* 0x000fd80003800000 */
[----:B------:R-:W-:-:S05]  /*3e90*/  @P0 BRA `(.L_x_2270) ;  /* 0x0000033000000947 */ /* 0x000fca0003800000 */
[----:B------:R-:W-:Y:S01]  /*3ea0*/  ISETP.GE.AND P0, PT, R25, c[0x0][0x27c], PT ;  /* 0x00009f0019007a0c */ /* 0x000fe20003f06270 */
[----:B-1----:R-:W1:-:S12]  /*3eb0*/  LDS.128 R16, [R135+0xe000] ;  /* 0x00e0000087107984 */ /* 0x002e580000000c00 */
        /* <DEDUP_REMOVED lines=48> */
[----:B------:R1:W-:Y:S02]  /*41c0*/  STG.E.128 [R68.64+0x80], R16 ;  /* 0x0000801044007986 */ /* 0x0003e4000c101d08 */
.L_x_2270:
[----:B------:R-:W-:Y:S05]  /*41d0*/  BSYNC B0 ;  /* 0x0000000000007941 */ /* 0x000fea0003800000 */
.L_x_2269:
[----:B------:R-:W-:Y:S01]  /*41e0*/  IADD3 R2, R142, 0x60, RZ ;  /* 0x000000608e027810 */ /* 0x000fe20007ffe0ff */
[----:B------:R-:W-:Y:S03]  /*41f0*/  BSSY B0, `(.L_x_2271) ;  /* 0x0000036000007945 */ /* 0x000fe60003800000 */
[----:B------:R-:W-:-:S13]  /*4200*/  ISETP.GE.AND P0, PT, R2, c[0x0][0x1d4], PT ;  /* 0x0000750002007a0c */ /* 0x000fda0003f06270 */
        /* <DEDUP_REMOVED lines=52> */
.L_x_2272:
[----:B------:R-:W-:Y:S05]  /*4550*/  BSYNC B0 ;  /* 0x0000000000007941 */ /* 0x000fea0003800000 */
.L_x_2271:
[----:B------:R-:W-:Y:S01]  /*4560*/  IADD3 R2, R142, 0x80, RZ ;  /* 0x000000808e027810 */ /* 0x000fe20007ffe0ff */
[----:B------:R-:W-:Y:S03]  /*4570*/  BSSY B0, `(.L_x_2273) ;  /* 0x0000036000007945 */ /* 0x000fe60003800000 */
[----:B------:R-:W-:-:S13]  /*4580*/  ISETP.GE.AND P0, PT, R2, c[0x0][0x1d4], PT ;  /* 0x0000750002007a0c */ /* 0x000fda0003f06270 */
        /* <DEDUP_REMOVED lines=52> */
.L_x_2274:
[----:B------:R-:W-:Y:S05]  /*48d0*/  BSYNC B0 ;  /* 0x0000000000007941 */ /* 0x000fea0003800000 */
.L_x_2273:
[----:B------:R-:W-:Y:S04]  /*48e0*/  IADD3 R2, R142, 0xa0, RZ ;  /* 0x000000a08e027810 */ /* 0x000fe80007ffe0ff */
        /* <DEDUP_REMOVED lines=54> */
.L_x_2261:
        /* <DEDUP_REMOVED lines=36> */
[----:B------:R1:W5:Y:S04]  /*4e90*/  @!P0 LDG.E.128 R48, [R2.64] ;  /* 0x0000000802308981 */ /* 0x000368000c1e1d00 */
[----:B------:R1:W5:Y:S01]  /*4ea0*/  @!P0 LDG.E.128 R32, [R6.64] ;  /* 0x0000000806208981 */ /* 0x000362000c1e1d00 */
[----:B------:R-:W-:-:S13]  /*4eb0*/  ISETP.GE.AND P0, PT, R137, c[0x0][0x27c], PT ;  /* 0x00009f0089007a0c */ /* 0x000fda0003f06270 */
[----:B------:R1:W5:Y:S04]  /*4ec0*/  @!P0 LDG.E.128 R64, [R2.64+0x40] ;  /* 0x0000400802408981 */ /* 0x000368000c1e1d00 */
[----:B------:R1:W5:Y:S01]  /*4ed0*/  @!P0 LDG.E.128 R24, [R6.64+0x40] ;  /* 0x0000400806188981 */ /* 0x000362000c1e1d00 */
[----:B------:R-:W-:-:S13]  /*4ee0*/  ISETP.GE.AND P0, PT, R136, c[0x0][0x27c], PT ;  /* 0x00009f0088007a0c */ /* 0x000fda0003f06270 */
[----:B------:R1:W5:Y:S04]  /*4ef0*/  @!P0 LDG.E.128 R60, [R2.64+0x80] ;  /* 0x00008008023c8981 */ /* 0x000368000c1e1d00 */
[----:B------:R1:W5:Y:S02]  /*4f00*/  @!P0 LDG.E.128 R16, [R6.64+0x80] ;  /* 0x0000800806108981 */ /* 0x000364000c1e1d00 */
.L_x_2276:
[----:B------:R-:W-:Y:S05]  /*4f10*/  BSYNC B0 ;  /* 0x0000000000007941 */ /* 0x000fea0003800000 */
.L_x_2275:
        /* <DEDUP_REMOVED lines=153> */
.L_x_2278:
[----:B------:R-:W-:Y:S05]  /*58b0*/  BSYNC B0 ;  /* 0x0000000000007941 */ /* 0x000fea0003800000 */
.L_x_2277:
[----:B------:R-:W-:Y:S01]  /*58c0*/  ISETP.GE.AND P0, PT, R137, c[0x0][0x1d4], PT ;  /* 0x0000750089007a0c */ /* 0x000fe20003f06270 */
[----:B------:R-:W-:-:S12]  /*58d0*/  BSSY B0, `(.L_x_2279) ;  /* 0x0000074000007945 */ /* 0x000fd80003800000 */
        /* <DEDUP_REMOVED lines=115> */
.L_x_2280:
[----:B------:R-:W-:Y:S05]  /*6010*/  BSYNC B0 ;  /* 0x0000000000007941 */ /* 0x000fea0003800000 */
.L_x_2279:
[----:B------:R-:W-:-:S13]  /*6020*/  ISETP.GE.AND P0, PT, R136, c[0x0][0x1d4], PT ;  /* 0x0000750088007a0c */ /* 0x000fda0003f06270 */
        /* <DEDUP_REMOVED lines=11> */
[----:B------:R-:W-:-:S13]  /*60e0*/  ISETP.GE.AND P0, PT, R136, c[0x0][0x27c], PT ;  /* 0x00009f0088007a0c */ /* 0x000fda0003f06270 */
        /* <DEDUP_REMOVED lines=10> */
[----:B------:R-:W-:Y:S01]  /*6190*/  @!P0 SHF.R.U32.HI R40, RZ, 0x10, R63 ;  /* 0x00000010ff288819 */ /* 0x000fe2000001163f */
        /* <DEDUP_REMOVED lines=86> */
[----:B------:R-:W-:-:S13]  /*6700*/  ISETP.GE.AND P0, PT, R114, c[0x0][0x1d4], PT ;  /* 0x0000750072007a0c */ /* 0x000fda0003f06270 */
[----:B------:R-:W-:-:S05]  /*6710*/  @P0 BRA `(.L_x_2264) ;  /* 0x000001f000000947 */ /* 0x000fca0003800000 */
[----:B------:R-:W-:Y:S04]  /*6720*/  IADD3 R167, P1, P0, R150, R167, R114 ;  /* 0x000000a796a77210 */ /* 0x000fe8000783e072 */
[----:B------:R-:W-:Y:S02]  /*6730*/  IADD3.X R90, R93, R90, R124, P1, P0 ;  /* 0x0000005a5d5a7210 */ /* 0x000fe40000fe047c */
[C---:B------:R-:W-:Y:S04]  /*6740*/  LEA R2, P0, R167.reuse, c[0x0][0x1c8], 0x1 ;  /* 0x00007200a7027a11 */ /* 0x040fe800078008ff */
[----:B------:R-:W-:Y:S05]  /*6750*/  LEA.HI.X R3, R167, c[0x0][0x1cc], R90, 0x1, P0 ;  /* 0x00007300a7037a11 */ /* 0x000fea00000f0c5a */
[----:B------:R2:W-:Y:S01]  /*6760*/  STG.E.128 [R2.64], R48 ;  /* 0x0000003002007986 */ /* 0x0005e2000c101d08 */
[----:B------:R-:W-:-:S05]  /*6770*/  BRA `(.L_x_2264) ;  /* 0x0000019000007947 */ /* 0x000fca0003800000 */
.L_x_2260:
[----:B------:R-:W-:Y:S05]  /*6780*/  IMAD R122, R15, -0x40, R86 ;  /* 0xffffffc00f7a7824 */ /* 0x000fea00078e0256 */
[----:B------:R-:W-:Y:S04]  /*6790*/  IMNMX R122, R122, 0x40, PT ;  /* 0x000000407a7a7817 */ /* 0x000fe80003800200 */
[----:B------:R-:W-:-:S13]  /*67a0*/  ISETP.GE.AND P0, PT, R211, R122, PT ;  /* 0x0000007ad300720c */ /* 0x000fda0003f06270 */
[----:B------:R-:W-:-:S05]  /*67b0*/  @P0 BRA `(.L_x_2264) ;  /* 0x0000015000000947 */ /* 0x000fca0003800000 */
[C---:B------:R-:W-:Y:S02]  /*67c0*/  ISETP.GE.AND P0, PT, R142.reuse, c[0x0][0x1d4], PT ;  /* 0x000075008e007a0c */ /* 0x040fe40003f06270 */
[----:B------:R-:W-:Y:S11]  /*67d0*/  IADD3 R2, R142, 0x60, RZ ;  /* 0x000000608e027810 */ /* 0x000ff60007ffe0ff */
[----:B------:R-:W1:Y:S04]  /*67e0*/  @!P0 LDS.128 R16, [R135+0xc000] ;  /* 0x00c0000087108984 */ /* 0x000e680000000c00 */
[----:B-1----:R-:W-:Y:S01]  /*67f0*/  @!P0 STG.E.128 [R68.64], R16 ;  /* 0x0000001044008986 */ /* 0x002fe2000c101d08 */
[----:B------:R-:W-:-:S13]  /*6800*/  ISETP.GE.AND P0, PT, R137, c[0x0][0x1d4], PT ;  /* 0x0000750089007a0c */ /* 0x000fda0003f06270 */
[----:B------:R-:W1:Y:S04]  /*6810*/  @!P0 LDS.128 R4, [R133+0xc000] ;  /* 0x00c0000085048984 */ /* 0x000e680000000c00 */
[----:B-1----:R-:W-:Y:S01]  /*6820*/  @!P0 STG.E.128 [R68.64+0x40], R4 ;  /* 0x0000400444008986 */ /* 0x002fe2000c101d08 */
[----:B------:R-:W-:-:S13]  /*6830*/  ISETP.GE.AND P0, PT, R136, c[0x0][0x1d4], PT ;  /* 0x0000750088007a0c */ /* 0x000fda0003f06270 */
        /* <DEDUP_REMOVED lines=10> */
[----:B------:R-:W-:-:S13]  /*68e0*/  ISETP.GE.AND P0, PT, R2, c[0x0][0x1d4], PT ;  /* 0x0000750002007a0c */ /* 0x000fda0003f06270 */
[----:B------:R-:W1:Y:S04]  /*68f0*/  @!P0 LDS.128 R4, [R133+0x10000] ;  /* 0x0100000085048984 */ /* 0x000e680000000c00 */
[----:B-1----:R1:W-:Y:S02]  /*6900*/  @!P0 STG.E.128 [R68.64+0x140], R4 ;  /* 0x0001400444008986 */ /* 0x0023e4000c101d08 */
.L_x_2264:
[----:B------:R-:W-:Y:S05]  /*6910*/  BSYNC B1 ;  /* 0x0000000000017941 */ /* 0x000fea0003800000 */
.L_x_2259:
[----:B------:R-:W-:Y:S01]  /*6920*/  ISETP.GT.AND P0, PT, R15, R14, PT ;  /* 0x0000000e0f00720c */ /* 0x000fe20003f04270 */
[----:B------:R-:W-:-:S12]  /*6930*/  BSSY B0, `(.L_x_2281) ;  /* 0x000003c000007945 */ /* 0x000fd80003800000 */
        /* <DEDUP_REMOVED lines=30> */
[----:B------:R-:W-:Y:S03]  /*6b20*/  IMAD.MOV.U32 R122, RZ, RZ, R144 ;  /* 0x000000ffff7a7224 */ /* 0x000fe600078e0090 */
[----:B------:R-:W-:Y:S01]  /*6b30*/  LEA.HI.X.SX32 R7, R15, R153, 0x6, P0 ;  /* 0x000000990f077211 */ /* 0x000fe200000f36ff */
        /* <DEDUP_REMOVED lines=10> */
[----:B------:R-:W-:-:S13]  /*6be0*/  ISETP.GE.AND P0, PT, R136, c[0x0][0x1d4], PT ;  /* 0x0000750088007a0c */ /* 0x000fda0003f06270 */
[----:B------:R-:W1:Y:S04]  /*6bf0*/  @!P0 LDS.128 R4, [R135+0x2000] ;  /* 0x0020000087048984 */ /* 0x000e680000000c00 */
[----:B-1----:R-:W-:Y:S01]  /*6c00*/  @!P0 STG.E.128 [R8.64+0x80], R4 ;  /* 0x0000800408008986 */ /* 0x002fe2000c101d08 */
[----:B------:R-:W-:Y:S02]  /*6c10*/  ISETP.GE.AND P0, PT, R2, c[0x0][0x1d4], PT ;  /* 0x0000750002007a0c */ /* 0x000fe40003f06270 */
[----:B------:R-:W-:Y:S11]  /*6c20*/  IADD3 R2, R142, 0x60, RZ ;  /* 0x000000608e027810 */ /* 0x000ff60007ffe0ff */
[----:B------:R-:W1:Y:S04]  /*6c30*/  @!P0 LDS.128 R20, [R135+0x4000] ;  /* 0x0040000087148984 */ /* 0x000e680000000c00 */
[----:B-1----:R-:W-:Y:S01]  /*6c40*/  @!P0 STG.E.128 [R8.64+0x100], R20 ;  /* 0x0001001408008986 */ /* 0x002fe2000c101d08 */
[----:B------:R-:W-:-:S13]  /*6c50*/  ISETP.GE.AND P0, PT, R137, c[0x0][0x1d4], PT ;  /* 0x0000750089007a0c */ /* 0x000fda0003f06270 */
[----:B------:R-:W1:Y:S04]  /*6c60*/  @!P0 LDS.128 R24, [R133] ;  /* 0x0000000085188984 */ /* 0x000e680000000c00 */
        /* <DEDUP_REMOVED lines=8> */
.L_x_2282:
[----:B-1----:R-:W-:Y:S05]  /*6cf0*/  BSYNC B0 ;  /* 0x0000000000007941 */ /* 0x002fea0003800000 */
.L_x_2281:
[----:B------:R-:W-:Y:S04]  /*6d00*/  IADD3 R3, R15, -0x2, RZ ;  /* 0xfffffffe0f037810 */ /* 0x000fe80007ffe0ff */
[----:B------:R-:W-:-:S13]  /*6d10*/  ISETP.GE.AND P0, PT, R3, R14, PT ;  /* 0x0000000e0300720c */ /* 0x000fda0003f06270 */
        /* <DEDUP_REMOVED lines=30> */
.L_x_2258:
[----:B------:R-:W-:Y:S01]  /*6f00*/  ISETP.NE.AND P3, PT, R231, 0x1, PT ;  /* 0x00000001e700780c */ /* 0x000fe20003f65270 */
[----:B------:R-:W-:Y:S01]  /*6f10*/  BSSY B0, `(.L_x_2284) ;  /* 0x0000027000007945 */ /* 0x000fe20003800000 */
[----:B-1----:R-:W-:Y:S01]  /*6f20*/  IADD3 R2, R201, 0x7f, RZ ;  /* 0x0000007fc9027810 */ /* 0x002fe20007ffe0ff */
[----:B------:R-:W-:Y:S01]  /*6f30*/  IMAD.IADD R81, R81, 0x1, R82 ;  /* 0x0000000151517824 */ /* 0x000fe200078e0252 */
[----:B------:R-:W-:Y:S01]  /*6f40*/  P2R R0, PR, RZ, 0x8 ;  /* 0x00000008ff007803 */ /* 0x000fe20000000000 */
[----:B------:R-:W-:-:S08]  /*6f50*/  IMAD.MOV.U32 R3, RZ, RZ, RZ ;  /* 0x000000ffff037224 */ /* 0x000fd000078e00ff */
[----:B------:R-:W-:-:S05]  /*6f60*/  @P3 IMAD.HI.U32 R0, R2, c[0x0][0x2c8], RZ ;  /* 0x0000b20002003a27 */ /* 0x000fca00078e00ff */
[----:B------:R-:W-:-:S05]  /*6f70*/  @P3 SHF.R.U32.HI R2, RZ, c[0x0][0x2cc], R0 ;  /* 0x0000b300ff023a19 */ /* 0x000fca0000011600 */
[----:B------:R-:W-:-:S05]  /*6f80*/  IMAD.IADD R83, R83, 0x1, R2 ;  /* 0x0000000153537824 */ /* 0x000fca00078e0202 */
[----:B------:R-:W-:-:S04]  /*6f90*/  SHF.R.S32.HI R0, RZ, 0x1f, R83 ;  /* 0x0000001fff007819 */ /* 0x000fc80000011453 */
[----:B------:R-:W-:-:S04]  /*6fa0*/  LEA.HI R0, R0, R83, RZ, 0x6 ;  /* 0x0000005300007211 */ /* 0x000fc800078f30ff */
[----:B------:R-:W-:-:S04]  /*6fb0*/  SHF.R.S32.HI R8, RZ, 0x6, R0 ;  /* 0x00000006ff087819 */ /* 0x000fc80000011400 */
[----:B------:R-:W-:-:S04]  /*6fc0*/  IMNMX R8, R87, R8, PT ;  /* 0x0000000857087217 */ /* 0x000fc80003800200 */
[----:B------:R-:W-:-:S13]  /*6fd0*/  ISETP.GE.AND P0, PT, R8, 0x1, PT ;  /* 0x000000010800780c */ /* 0x000fda0003f06270 */
        /* <DEDUP_REMOVED lines=26> */
.L_x_2285:
[----:B------:R-:W-:Y:S05]  /*7180*/  BSYNC B0 ;  /* 0x0000000000007941 */ /* 0x000fea0003800000 */
.L_x_2284:
        /* <DEDUP_REMOVED lines=60> */
[----:B------:R-:W2:Y:S01]  /*7550*/  @P1 LDG.E R224, [R224.64] ;  /* 0x00000008e0e01981 */ /* 0x000ea2000c1e1900 */
[----:B------:R-:W-:Y:S01]  /*7560*/  SHF.R.S32.HI R3, RZ, 0x1f, R80 ;  /* 0x0000001fff037819 */ /* 0x000fe20000011450 */
[----:B------:R-:W-:Y:S01]  /*7570*/  IMAD.WIDE.U32 R4, R80, c[0x0][0x178], RZ ;  /* 0x00005e0050047a25 */ /* 0x000fe200078e00ff */
[----:B------:R-:W-:Y:S02]  /*7580*/  LEA.HI R0, R84, R205, RZ, 0x3 ;  /* 0x000000cd54007211 */ /* 0x000fe400078f18ff */
[----:B------:R-:W-:Y:S01]  /*7590*/  ISETP.NE.U32.AND P2, PT, RZ, c[0x0][0x348], PT ;  /* 0x0000d200ff007a0c */ /* 0x000fe20003f45070 */
[----:B------:R-:W-:Y:S01]  /*75a0*/  IMAD R3, R3, c[0x0][0x178], RZ ;  /* 0x00005e0003037a24 */ /* 0x000fe200078e02ff */
[----:B------:R-:W-:Y:S02]  /*75b0*/  SHF.R.S32.HI R2, RZ, 0x3, R0 ;  /* 0x00000003ff027819 */ /* 0x000fe40000011400 */
[----:B------:R-:W-:Y:S01]  /*75c0*/  LOP3.LUT R0, R0, 0xfffffff8, RZ, 0xc0, !PT ;  /* 0xfffffff800007812 */ /* 0x000fe200078ec0ff */
[----:B------:R-:W-:Y:S01]  /*75d0*/  IMAD R6, R80, c[0x0][0x17c], R3 ;  /* 0x00005f0050067a24 */ /* 0x000fe200078e0203 */
[----:B------:R-:W-:-:S02]  /*75e0*/  SHF.R.S32.HI R23, RZ, 0x1f, R220 ;  /* 0x0000001fff177819 */ /* 0x000fc400000114dc */
[----:B------:R-:W-:Y:S01]  /*75f0*/  MOV R22, R220 ;  /* 0x000000dc00167202 */ /* 0x000fe20000000f00 */
[----:B------:R-:W-:Y:S01]  /*7600*/  IMAD.IADD R7, R5, 0x1, R6 ;  /* 0x0000000105077824 */ /* 0x000fe200078e0206 */
[----:B------:R-:W-:Y:S01]  /*7610*/  SHF.R.S32.HI R5, RZ, 0x1f, R81 ;  /* 0x0000001fff057819 */ /* 0x000fe20000011451 */
[----:B------:R-:W-:Y:S01]  /*7620*/  IMAD.IADD R9, R205, 0x1, -R0 ;  /* 0x00000001cd097824 */ /* 0x000fe200078e0a00 */
[C---:B------:R-:W-:Y:S02]  /*7630*/  IADD3 R81, P0, R2.reuse, R81, RZ ;  /* 0x0000005102517210 */ /* 0x040fe40007f1e0ff */
[----:B------:R-:W-:Y:S01]  /*7640*/  MOV R6, R4 ;  /* 0x0000000400067202 */ /* 0x000fe20000000f00 */
[----:B------:R-:W-:Y:S01]  /*7650*/  IMAD R4, R9, 0x20, R2 ;  /* 0x0000002009047824 */ /* 0x000fe200078e0202 */
[----:B------:R-:W-:Y:S01]  /*7660*/  LEA.HI.X.SX32 R5, R2, R5, 0x1, P0 ;  /* 0x0000000502057211 */ /* 0x000fe200000f0eff */
[----:B------:R-:W-:Y:S01]  /*7670*/  IMAD.WIDE.U32 R20, R81, c[0x0][0x1e0], R22 ;  /* 0x0000780051147a25 */ /* 0x000fe200078e0016 */
[----:B------:R-:W-:-:S02]  /*7680*/  ISETP.NE.AND.EX P0, PT, RZ, c[0x0][0x34c], PT, P2 ;  /* 0x0000d300ff007a0c */ /* 0x000fc40003f05320 */
[----:B------:R-:W-:Y:S01]  /*7690*/  IADD3 R4, R201, R4, RZ ;  /* 0x00000004c9047210 */ /* 0x000fe20007ffe0ff */
[----:B------:R-:W-:Y:S01]  /*76a0*/  IMAD R0, R5, c[0x0][0x1e0], RZ ;  /* 0x0000780005007a24 */ /* 0x000fe200078e02ff */
[----:B------:R-:W-:Y:S01]  /*76b0*/  ISETP.GE.AND P5, PT, R220, c[0x0][0x198], PT ;  /* 0x00006600dc007a0c */ /* 0x000fe20003fa6270 */
[----:B------:R-:W-:Y:S01]  /*76c0*/  IMAD.WIDE.U32 R18, R217, c[0x0][0x1b8], R6 ;  /* 0x00006e00d9127a25 */ /* 0x000fe200078e0006 */
[----:B------:R-:W-:Y:S02]  /*76d0*/  SEL R6, R79, RZ, !P0 ;  /* 0x000000ff4f067207 */ /* 0x000fe40004000000 */
[----:B------:R-:W-:Y:S01]  /*76e0*/  ISETP.GE.AND P4, PT, R207, c[0x0][0x198], PT ;  /* 0x00006600cf007a0c */ /* 0x000fe20003f86270 */
[----:B------:R-:W-:Y:S01]  /*76f0*/  IMAD R0, R81, c[0x0][0x1e4], R0 ;  /* 0x0000790051007a24 */ /* 0x000fe200078e0200 */
[----:B------:R-:W-:Y:S01]  /*7700*/  IADD3 R88, R8, -0x1, RZ ;  /* 0xffffffff08587810 */ /* 0x000fe20007ffe0ff */
[----:B------:R-:W-:Y:S02]  /*7710*/  IMAD R5, R5, c[0x0][0x208], RZ ;  /* 0x0000820005057a24 */ /* 0x000fe400078e02ff */
[----:B------:R-:W-:Y:S01]  /*7720*/  @P3 IMAD.HI.U32 R7, R4, c[0x0][0x2c8], RZ ;  /* 0x0000b20004073a27 */ /* 0x000fe200078e00ff */
[----:B------:R-:W-:-:S02]  /*7730*/  IADD3 R21, R21, R0, RZ ;  /* 0x0000000015157210 */ /* 0x000fc40007ffe0ff */
[----:B------:R-:W-:Y:S01]  /*7740*/  SEL R0, R216, RZ, !P0 ;  /* 0x000000ffd8007207 */ /* 0x000fe20004000000 */
[----:B------:R-:W-:Y:S01]  /*7750*/  IMAD.WIDE.U32 R16, R81, c[0x0][0x208], R22 ;  /* 0x0000820051107a25 */ /* 0x000fe200078e0016 */
[----:B------:R-:W-:-:S03]  /*7760*/  ISETP.NE.U32.AND P0, PT, RZ, c[0x0][0x350], PT ;  /* 0x0000d400ff007a0c */ /* 0x000fc60003f05070 */
[----:B------:R-:W-:Y:S01]  /*7770*/  IMAD R5, R81, c[0x0][0x20c], R5 ;  /* 0x0000830051057a24 */ /* 0x000fe200078e0205 */
[----:B------:R-:W-:Y:S01]  /*7780*/  ISETP.NE.AND.EX P0, PT, RZ, c[0x0][0x354], PT, P0 ;  /* 0x0000d500ff007a0c */ /* 0x000fe20003f05300 */
[----:B------:R-:W-:Y:S01]  /*7790*/  IMAD.MOV.U32 R3, RZ, RZ, R4 ;  /* 0x000000ffff037224 */ /* 0x000fe200078e0004 */
[----:B------:R-:W-:Y:S01]  /*77a0*/  @P3 SHF.R.U32.HI R3, RZ, c[0x0][0x2cc], R7 ;  /* 0x0000b300ff033a19 */ /* 0x000fe20000011607 */
[----:B------:R-:W-:Y:S01]  /*77b0*/  IMAD R19, R217, c[0x0][0x1bc], R19 ;  /* 0x00006f00d9137a24 */ /* 0x000fe200078e0213 */
[----:B------:R-:W-:Y:S01]  /*77c0*/  IADD3 R17, R17, R5, RZ ;  /* 0x0000000511117210 */ /* 0x000fe20007ffe0ff */
[----:B------:R-:W-:Y:S01]  /*77d0*/  IMAD R15, R6, c[0x0][0x1c0], RZ ;  /* 0x00007000060f7a24 */ /* 0x000fe200078e02ff */
[----:B------:R-:W-:Y:S01]  /*77e0*/  ISETP.GE.AND P3, PT, R206, c[0x0][0x198], PT ;  /* 0x00006600ce007a0c */ /* 0x000fe20003f66270 */
[----:B------:R-:W-:-:S04]  /*77f0*/  IMAD.WIDE.U32 R18, R0, c[0x0][0x1c0], R18 ;  /* 0x0000700000127a25 */ /* 0x000fc800078e0012 */
[----:B------:R-:W-:Y:S01]  /*7800*/  IMAD R6, R0, c[0x0][0x1c4], R15 ;  /* 0x0000710000067a24 */ /* 0x000fe200078e020f */
[--C-:B------:R-:W-:Y:S01]  /*7810*/  SHF.R.S32.HI R0, RZ, 0x1f, R3.reuse ;  /* 0x0000001fff007819 */ /* 0x100fe20000011403 */
[----:B------:R-:W-:Y:S02]  /*7820*/  IMAD.MOV R5, RZ, RZ, -R3 ;  /* 0x000000ffff057224 */ /* 0x000fe400078e0a03 */
[----:B------:R-:W-:Y:S01]  /*7830*/  IMAD.WIDE.U32 R228, R217, c[0x0][0x1e8], R20 ;  /* 0x00007a00d9e47a25 */ /* 0x000fe200078e0014 */
[----:B------:R-:W-:-:S03]  /*7840*/  IADD3 R19, R19, R6, RZ ;  /* 0x0000000613137210 */ /* 0x000fc60007ffe0ff */
[----:B------:R-:W-:Y:S02]  /*7850*/  IMAD R4, R5, c[0x0][0x2c4], R4 ;  /* 0x0000b10005047a24 */ /* 0x000fe400078e0204 */
[----:B------:R-:W-:Y:S02]  /*7860*/  IMAD R0, R0, c[0x0][0x1b0], RZ ;  /* 0x00006c0000007a24 */ /* 0x000fe400078e02ff */
[----:B------:R-:W-:-:S04]  /*7870*/  IMAD.WIDE.U32 R14, R3, c[0x0][0x1b0], R18 ;  /* 0x00006c00030e7a25 */ /* 0x000fc800078e0012 */
[----:B------:R-:W-:Y:S01]  /*7880*/  IMAD R0, R3, c[0x0][0x1b4], R0 ;  /* 0x00006d0003007a24 */ /* 0x000fe200078e0200 */
[----:B------:R-:W-:Y:S01]  /*7890*/  SHF.R.S32.HI R3, RZ, 0x1f, R4 ;  /* 0x0000001fff037819 */ /* 0x000fe20000011404 */
[----:B------:R-:W-:-:S03]  /*78a0*/  IMAD.WIDE.U32 R16, R217, c[0x0][0x210], R16 ;  /* 0x00008400d9107a25 */ /* 0x000fc600078e0010 */
[----:B------:R-:W-:Y:S01]  /*78b0*/  IADD3 R15, R15, R0, RZ ;  /* 0x000000000f0f7210 */ /* 0x000fe20007ffe0ff */
[----:B------:R-:W-:Y:S02]  /*78c0*/  IMAD R3, R3, c[0x0][0x1a8], RZ ;  /* 0x00006a0003037a24 */ /* 0x000fe400078e02ff */
[C---:B------:R-:W-:Y:S02]  /*78d0*/  IMAD R229, R217.reuse, c[0x0][0x1ec], R229 ;  /* 0x00007b00d9e57a24 */ /* 0x040fe400078e02e5 */
[C---:B------:R-:W-:Y:S02]  /*78e0*/  IMAD R7, R4.reuse, c[0x0][0x1ac], R3 ;  /* 0x00006b0004077a24 */ /* 0x040fe400078e0203 */
[----:B------:R-:W-:Y:S02]  /*78f0*/  IMAD R17, R217, c[0x0][0x214], R17 ;  /* 0x00008500d9117a24 */ /* 0x000fe400078e0211 */
[----:B------:R-:W-:-:S05]  /*7900*/  IMAD.WIDE.U32 R4, R4, c[0x0][0x1a8], R14 ;  /* 0x00006a0004047a25 */ /* 0x000fca00078e000e */
[----:B------:R-:W-:Y:S01]  /*7910*/  IADD3 R7, R5, R7, RZ ;  /* 0x0000000705077210 */ /* 0x000fe20007ffe0ff */
[----:B------:R-:W-:Y:S01]  /*7920*/  IMAD.IADD R5, R2, 0x1, R201 ;  /* 0x0000000102057824 */ /* 0x000fe200078e02c9 */
[----:B--2---:R-:W-:Y:S01]  /*7930*/  @P1 SHF.R.S32.HI R219, RZ, 0x1f, R224 ;  /* 0x0000001fffdb1819 */ /* 0x004fe200000114e0 */
[----:B------:R-:W-:Y:S01]  /*7940*/  @!P1 IMAD.MOV.U32 R219, RZ, RZ, R79 ;  /* 0x000000ffffdb9224 */ /* 0x000fe200078e004f */
[----:B------:R-:W-:-:S04]  /*7950*/  @!P1 MOV R224, R216 ;  /* 0x000000d800e09202 */ /* 0x000fc80000000f00 */
[----:B------:R-:W-:Y:S02]  /*7960*/  SEL R219, R219, RZ, !P0 ;  /* 0x000000ffdbdb7207 */ /* 0x000fe40004000000 */
[----:B------:R-:W-:Y:S02]  /*7970*/  SEL R224, R224, RZ, !P0 ;  /* 0x000000ffe0e07207 */ /* 0x000fe40004000000 */
[C---:B------:R-:W-:Y:S01]  /*7980*/  LEA R14, P0, R4.reuse, c[0x0][0x160], 0x1 ;  /* 0x00005800040e7a11 */ /* 0x040fe200078008ff */
[C---:B------:R-:W-:Y:S02]  /*7990*/  IMAD R3, R219.reuse, c[0x0][0x1f0], RZ ;  /* 0x00007c00db037a24 */ /* 0x040fe400078e02ff */
[----:B------:R-:W-:Y:S01]  /*79a0*/  IMAD R219, R219, c[0x0][0x218], RZ ;  /* 0x00008600dbdb7a24 */ /* 0x000fe200078e02ff */
[----:B------:R-:W-:Y:S01]  /*79b0*/  LEA.HI.X R7, R4, c[0x0][0x164], R7, 0x1, P0 ;  /* 0x0000590004077a11 */ /* 0x000fe200000f0c07 */
[C---:B------:R-:W-:Y:S02]  /*79c0*/  IMAD R3, R224.reuse, c[0x0][0x1f4], R3 ;  /* 0x00007d00e0037a24 */ /* 0x040fe400078e0203 */
[----:B------:R-:W-:-:S02]  /*79d0*/  IMAD R219, R224, c[0x0][0x21c], R219 ;  /* 0x00008700e0db7a24 */ /* 0x000fc400078e02db */
[----:B------:R-:W-:-:S04]  /*79e0*/  IMAD.WIDE.U32 R228, R224, c[0x0][0x1f0], R228 ;  /* 0x00007c00e0e47a25 */ /* 0x000fc800078e00e4 */
[----:B------:R-:W-:Y:S01]  /*79f0*/  IMAD.WIDE.U32 R224, R224, c[0x0][0x218], R16 ;  /* 0x00008600e0e07a25 */ /* 0x000fe200078e0010 */
[----:B------:R-:W-:-:S04]  /*7a00*/  IADD3 R222, R229, R3, RZ ;  /* 0x00000003e5de7210 */ /* 0x000fc80007ffe0ff */
[----:B------:R-:W-:Y:S01]  /*7a10*/  IADD3 R219, R225, R219, RZ ;  /* 0x000000dbe1db7210 */ /* 0x000fe20007ffe0ff */
[----:B------:R-:W-:Y:S05]  /*7a20*/  BRA.DIV ~URZ, `(.L_x_2287) ;  /* 0x000143527f007947 */ /* 0x000fea000b800000 */
[----:B------:R1:W2:Y:S02]  /*7a30*/  SHFL.IDX PT, R15, R7, RZ, 0x181f ;  /* 0x00181fff070f7589 */ /* 0x0002a400000e0000 */
.L_x_2420:
[----:B------:R-:W-:Y:S05]  /*7a40*/  BRA.DIV ~URZ, `(.L_x_2288) ;  /* 0x000143a27f007947 */ /* 0x000fea000b800000 */
[----:B------:R3:W4:Y:S02]  /*7a50*/  SHFL.IDX PT, R17, R14, RZ, 0x181f ;  /* 0x00181fff0e117589 */ /* 0x00072400000e0000 */
.L_x_2421:
[----:B------:R-:W-:Y:S01]  /*7a60*/  IMAD R4, R232, c[0x0][0x2c4], RZ ;  /* 0x0000b100e8047a24 */ /* 0x000fe200078e02ff */
[----:B------:R-:W-:Y:S01]  /*7a70*/  BSSY B0, `(.L_x_2289) ;  /* 0x0000011000007945 */ /* 0x000fe20003800000 */
[----:B------:R-:W-:Y:S02]  /*7a80*/  SHF.R.S32.HI R3, RZ, 0x1f, R206 ;  /* 0x0000001fff037819 */ /* 0x000fe400000114ce */
[----:B------:R-:W-:Y:S02]  /*7a90*/  SHF.R.S32.HI R6, RZ, 0x1f, R207 ;  /* 0x0000001fff067819 */ /* 0x000fe400000114cf */
[----:B------:R-:W-:-:S13]  /*7aa0*/  ISETP.GE.AND P0, PT, R5, R4, PT ;  /* 0x000000040500720c */ /* 0x000fda0003f06270 */
[----:B------:R-:W-:Y:S05]  /*7ab0*/  @P0 BRA `(.L_x_2290) ;  /* 0x000000c000000947 */ /* 0x000fea0003800000 */
[-C--:B----4-:R-:W-:Y:S02]  /*7ac0*/  LEA R18, P2, R220, R17.reuse, 0x1 ;  /* 0x00000011dc127211 */ /* 0x090fe400078408ff */
[CC--:B------:R-:W-:Y:S02]  /*7ad0*/  LEA R16, P1, R207.reuse, R17.reuse, 0x1 ;  /* 0x00000011cf107211 */ /* 0x0c0fe400078208ff */
[----:B------:R-:W-:Y:S02]  /*7ae0*/  LEA R20, P0, R206, R17, 0x1 ;  /* 0x00000011ce147211 */ /* 0x000fe400078008ff */
        /* <DEDUP_REMOVED lines=9> */
.L_x_2290:
[----:B------:R-:W-:Y:S05]  /*7b80*/  BSYNC B0 ;  /* 0x0000000000007941 */ /* 0x000fea0003800000 */
.L_x_2289:
[----:B------:R-:W-:Y:S05]  /*7b90*/  BRA.DIV ~URZ, `(.L_x_2291) ;  /* 0x000142b27f007947 */ /* 0x000fea000b800000 */
[----:B--2---:R2:W1:Y:S04]  /*7ba0*/  SHFL.IDX PT, R15, R7, 0x1, 0x181f ;  /* 0x00381f00070f7f89 */ /* 0x00446800000e0000 */
[----:B------:R2:W3:Y:S02]  /*7bb0*/  SHFL.IDX PT, R19, R14, 0x1, 0x181f ;  /* 0x00381f000e137f89 */ /* 0x0004e400000e0000 */
.L_x_2422:
[----:B----4-:R-:W-:Y:S01]  /*7bc0*/  IADD3 R17, R5, 0x20, RZ ;  /* 0x0000002005117810 */ /* 0x010fe20007ffe0ff */
[----:B------:R-:W-:Y:S03]  /*7bd0*/  BSSY B0, `(.L_x_2292) ;  /* 0x000000f000007945 */ /* 0x000fe60003800000 */
[----:B------:R-:W-:-:S13]  /*7be0*/  ISETP.GE.AND P0, PT, R17, R4, PT ;  /* 0x000000041100720c */ /* 0x000fda0003f06270 */
[----:B------:R-:W-:Y:S05]  /*7bf0*/  @P0 BRA `(.L_x_2293) ;  /* 0x000000c000000947 */ /* 0x000fea0003800000 */
[-C--:B---3--:R-:W-:Y:S02]  /*7c00*/  LEA R18, P2, R220, R19.reuse, 0x1 ;  /* 0x00000013dc127211 */ /* 0x088fe400078408ff */
[CC--:B------:R-:W-:Y:S02]  /*7c10*/  LEA R16, P1, R207.reuse, R19.reuse, 0x1 ;  /* 0x00000013cf107211 */ /* 0x0c0fe400078208ff */
[----:B------:R-:W-:Y:S02]  /*7c20*/  LEA R20, P0, R206, R19, 0x1 ;  /* 0x00000013ce147211 */ /* 0x000fe400078008ff */
        /* <DEDUP_REMOVED lines=9> */
.L_x_2293:
[----:B------:R-:W-:Y:S05]  /*7cc0*/  BSYNC B0 ;  /* 0x0000000000007941 */ /* 0x000fea0003800000 */
.L_x_2292:
[----:B------:R-:W-:Y:S05]  /*7cd0*/  BRA.DIV ~URZ, `(.L_x_2294) ;  /* 0x000142427f007947 */ /* 0x000fea000b800000 */
[----:B-1----:R1:W4:Y:S02]  /*7ce0*/  SHFL.IDX PT, R15, R7, 0x2, 0x181f ;  /* 0x00581f00070f7f89 */ /* 0x00232400000e0000 */
.L_x_2423:
[----:B------:R-:W-:Y:S05]  /*7cf0*/  BRA.DIV ~URZ, `(.L_x_2295) ;  /* 0x000142927f007947 */ /* 0x000fea000b800000 */
[----:B---3--:R3:W1:Y:S02]  /*7d00*/  SHFL.IDX PT, R19, R14, 0x2, 0x181f ;  /* 0x00581f000e137f89 */ /* 0x00866400000e0000 */
.L_x_2424:
[----:B------:R-:W-:Y:S01]  /*7d10*/  IADD3 R17, R5, 0x40, RZ ;  /* 0x0000004005117810 */ /* 0x000fe20007ffe0ff */
[----:B------:R-:W-:Y:S03]  /*7d20*/  BSSY B0, `(.L_x_2296) ;  /* 0x000000f000007945 */ /* 0x000fe60003800000 */
[----:B------:R-:W-:-:S13]  /*7d30*/  ISETP.GE.AND P0, PT, R17, R4, PT ;  /* 0x000000041100720c */ /* 0x000fda0003f06270 */
[----:B------:R-:W-:Y:S05]  /*7d40*/  @P0 BRA `(.L_x_2297) ;  /* 0x000000c000000947 */ /* 0x000fea0003800000 */
[-C--:B-1----:R-:W-:Y:S02]  /*7d50*/  LEA R18, P2, R220, R19.reuse, 0x1 ;  /* 0x00000013dc127211 */ /* 0x082fe400078408ff */
[CC--:B------:R-:W-:Y:S02]  /*7d60*/  LEA R16, P1, R207.reuse, R19.reuse, 0x1 ;  /* 0x00000013cf107211 */ /* 0x0c0fe400078208ff */
[----:B------:R-:W-:Y:S02]  /*7d70*/  LEA R20, P0, R206, R19, 0x1 ;  /* 0x00000013ce147211 */ /* 0x000fe400078008ff */
        /* <DEDUP_REMOVED lines=9> */
.L_x_2297:
[----:B------:R-:W-:Y:S05]  /*7e10*/  BSYNC B0 ;  /* 0x0000000000007941 */ /* 0x000fea0003800000 */
.L_x_2296:
[----:B------:R-:W-:Y:S05]  /*7e20*/  BRA.DIV ~URZ, `(.L_x_2298) ;  /* 0x000141d27f007947 */ /* 0x000fea000b800000 */
[----:B-12---:R-:W1:Y:S04]  /*7e30*/  SHFL.IDX PT, R7, R7, 0x3, 0x181f ;  /* 0x00781f0007077f89 */ /* 0x006e6800000e0000 */
[----:B------:R2:W3:Y:S02]  /*7e40*/  SHFL.IDX PT, R17, R14, 0x3, 0x181f ;  /* 0x00781f000e117f89 */ /* 0x0004e400000e0000 */
.L_x_2425:
[----:B------:R-:W-:-:S04]  /*7e50*/  IADD3 R5, R5, 0x60, RZ ;  /* 0x0000006005057810 */ /* 0x000fc80007ffe0ff */
[----:B------:R-:W-:-:S13]  /*7e60*/  ISETP.GE.AND P0, PT, R5, R4, PT ;  /* 0x000000040500720c */ /* 0x000fda0003f06270 */
[CC--:B---3--:R-:W-:Y:S02]  /*7e70*/  @!P0 LEA R18, P1, R220.reuse, R17.reuse, 0x1 ;  /* 0x00000011dc128211 */ /* 0x0c8fe400078208ff */
[C---:B--2---:R-:W-:Y:S02]  /*7e80*/  @!P0 LEA R14, P2, R207.reuse, R17, 0x1 ;  /* 0x00000011cf0e8211 */ /* 0x044fe400078408ff */
[----:B-1----:R-:W-:Y:S02]  /*7e90*/  @!P0 LEA.HI.X R19, R220, R7, R23, 0x1, P1 ;  /* 0x00000007dc138211 */ /* 0x002fe400008f0c17 */
[C---:B------:R-:W-:Y:S02]  /*7ea0*/  @!P0 LEA R16, P1, R206.reuse, R17, 0x1 ;  /* 0x00000011ce108211 */ /* 0x040fe400078208ff */
[-C--:B----4-:R-:W-:Y:S01]  /*7eb0*/  @!P0 LEA.HI.X R15, R207, R7.reuse, R6, 0x1, P2 ;  /* 0x00000007cf0f8211 */ /* 0x090fe200010f0c06 */
        /* <DEDUP_REMOVED lines=9> */
[----:B------:R-:W-:Y:S01]  /*7f50*/  IMAD.IADD R5, R233, 0x1, -R2 ;  /* 0x00000001e9057824 */ /* 0x000fe200078e0a02 */
[----:B-1----:R-:W-:Y:S01]  /*7f60*/  SHF.R.S32.HI R15, RZ, 0x1f, R88 ;  /* 0x0000001fff0f7819 */ /* 0x002fe20000011458 */
[C---:B------:R-:W-:Y:S01]  /*7f70*/  IMAD.WIDE.U32 R18, R88.reuse, c[0x0][0x1e0], RZ ;  /* 0x0000780058127a25 */ /* 0x040fe200078e00ff */
        /* <DEDUP_REMOVED lines=15> */
[----:B------:R-:W-:-:S03]  /*8070*/  IMAD R15, R15, c[0x0][0x208], RZ ;  /* 0x000082000f0f7a24 */ /* 0x000fc600078e02ff */
[----:B------:R-:W-:Y:S01]  /*8080*/  LEA.HI.X R0, R18, R222, R7, 0x6, P2 ;  /* 0x000000de12007211 */ /* 0x000fe200010f3407 */
[----:B------:R-:W-:Y:S01]  /*8090*/  IMAD R7, R2, c[0x0][0x1e4], RZ ;  /* 0x0000790002077a24 */ /* 0x000fe200078e02ff */
[C---:B------:R-:W-:Y:S01]  /*80a0*/  @P0 IADD3 R14, P2, R3.reuse, R16, RZ ;  /* 0x00000010030e0210 */ /* 0x040fe20007f5e0ff */
[----:B------:R-:W-:Y:S01]  /*80b0*/  IMAD.WIDE.U32 R18, R88, c[0x0][0x208], RZ ;  /* 0x0000820058127a25 */ /* 0x000fe200078e00ff */
[C---:B------:R-:W-:Y:S02]  /*80c0*/  @P1 LEA R16, P3, R3.reuse, c[0x0][0x1c8], 0x1 ;  /* 0x0000720003101a11 */ /* 0x040fe400078608ff */
[----:B------:R-:W-:Y:S01]  /*80d0*/  @P1 ISETP.GE.AND P5, PT, R220, c[0x0][0x1d4], PT ;  /* 0x00007500dc001a0c */ /* 0x000fe20003fa6270 */
[----:B------:R-:W-:Y:S01]  /*80e0*/  IMAD R6, R88, c[0x0][0x20c], R15 ;  /* 0x0000830058067a24 */ /* 0x000fe200078e020f */
[----:B------:R-:W-:Y:S02]  /*80f0*/  @P0 IADD3.X R7, R0, R17, R7, P2, !PT ;  /* 0x0000001100070210 */ /* 0x000fe400017fe407 */
[----:B------:R-:W-:Y:S01]  /*8100*/  @P1 LEA.HI.X R17, R3, c[0x0][0x1cc], R0, 0x1, P3 ;  /* 0x0000730003111a11 */ /* 0x000fe200018f0c00 */
[----:B------:R-:W-:Y:S01]  /*8110*/  IMAD.IADD R6, R19, 0x1, R6 ;  /* 0x0000000113067824 */ /* 0x000fe200078e0206 */
[----:B------:R-:W-:-:S02]  /*8120*/  LEA R0, P3, R18, R224, 0x6 ;  /* 0x000000e012007211 */ /* 0x000fc400078630ff */
[C---:B------:R-:W-:Y:S02]  /*8130*/  @P1 ISETP.GE.AND P2, PT, R207.reuse, c[0x0][0x1d4], PT ;  /* 0x00007500cf001a0c */ /* 0x040fe40003f46270 */
[----:B------:R-:W-:Y:S02]  /*8140*/  LEA.HI.X R3, R18, R219, R6, 0x6, P3 ;  /* 0x000000db12037211 */ /* 0x000fe400018f3406 */
[----:B------:R-:W-:Y:S01]  /*8150*/  @P1 ISETP.GE.AND P3, PT, R206, c[0x0][0x1d4], PT ;  /* 0x00007500ce001a0c */ /* 0x000fe20003f66270 */
[----:B------:R-:W-:Y:S01]  /*8160*/  @!PT LDS RZ, [RZ] ;  /* 0x00000000fffff984 */ /* 0x000fe20000000800 */
[----:B------:R-:W-:Y:S01]  /*8170*/  @!PT LDS RZ, [RZ] ;  /* 0x00000000fffff984 */ /* 0x000fe20000000800 */
[----:B------:R-:W-:Y:S01]  /*8180*/  @!PT LDS RZ, [RZ] ;  /* 0x00000000fffff984 */ /* 0x000fe20000000800 */
[----:B------:R1:W-:Y:S01]  /*8190*/  @P1 LDGSTS.E.BYPASS.LTC128B.128 [R138+0xc100], [R16.64], !P5 ;  /* 0x0c100000108a1fae */ /* 0x0003e2000e901d48 */
[----:B------:R-:W-:Y:S02]  /*81a0*/  @P0 ISETP.GE.AND P6, PT, R220, c[0x0][0x1d4], PT ;  /* 0x00007500dc000a0c */ /* 0x000fe40003fc6270 */
[----:B------:R-:W-:Y:S02]  /*81b0*/  @P0 ISETP.GE.AND P5, PT, R207, c[0x0][0x1d4], PT ;  /* 0x00007500cf000a0c */ /* 0x000fe40003fa6270 */
[----:B------:R-:W-:-:S03]  /*81c0*/  @P0 LEA R20, P4, R14, c[0x0][0x1c8], 0x1 ;  /* 0x000072000e140a11 */ /* 0x000fc600078808ff */
[----:B------:R1:W-:Y:S01]  /*81d0*/  @P1 LDGSTS.E.BYPASS.LTC128B.128 [R138+0xe100], [R16.64+0x80], !P2 ;  /* 0x0e100080108a1fae */ /* 0x0003e2000d101d48 */
[----:B------:R-:W-:Y:S02]  /*81e0*/  LEA R6, P2, R0, c[0x0][0x1f8], 0x1 ;  /* 0x00007e0000067a11 */ /* 0x000fe400078408ff */
[----:B------:R-:W-:Y:S01]  /*81f0*/  @P0 LEA.HI.X R21, R14, c[0x0][0x1cc], R7, 0x1, P4 ;  /* 0x000073000e150a11 */ /* 0x000fe200020f0c07 */
[----:B------:R1:W-:Y:S01]  /*8200*/  @P1 LDGSTS.E.BYPASS.LTC128B.128 [R138+0x10100], [R16.64+0x100], !P3 ;  /* 0x10100100108a1fae */ /* 0x0003e2000d901d48 */
[----:B------:R-:W-:Y:S01]  /*8210*/  LEA.HI.X R7, R0, c[0x0][0x1fc], R3, 0x1, P2 ;  /* 0x00007f0000077a11 */ /* 0x000fe200010f0c03 */
[----:B------:R-:W-:Y:S01]  /*8220*/  IMAD.MOV.U32 R0, RZ, RZ, 0x40 ;  /* 0x00000040ff007424 */ /* 0x000fe200078e00ff */
[----:B------:R-:W-:Y:S01]  /*8230*/  @P0 ISETP.GE.AND P4, PT, R206, c[0x0][0x1d4], PT ;  /* 0x00007500ce000a0c */ /* 0x000fe20003f86270 */
[----:B------:R1:W-:Y:S01]  /*8240*/  @P0 LDGSTS.E.BYPASS.LTC128B.128 [R138+0xd100], [R20.64], !P6 ;  /* 0x0d100000148a0fae */ /* 0x0003e2000f101d48 */
[----:B------:R-:W-:Y:S02]  /*8250*/  ISETP.GE.AND P3, PT, R220, c[0x0][0x1d4], PT ;  /* 0x00007500dc007a0c */ /* 0x000fe40003f66270 */
[----:B------:R-:W-:Y:S01]  /*8260*/  ISETP.GE.AND P2, PT, R207, c[0x0][0x1d4], PT ;  /* 0x00007500cf007a0c */ /* 0x000fe20003f46270 */
[----:B------:R1:W-:Y:S01]  /*8270*/  @P0 LDGSTS.E.BYPASS.LTC128B.128 [R138+0xf100], [R20.64+0x80], !P5 ;  /* 0x0f100080148a0fae */ /* 0x0003e2000e901d48 */
[----:B------:R-:W-:-:S02]  /*8280*/  ISETP.LT.OR P6, PT, R5, 0x1, P3 ;  /* 0x000000010500780c */ /* 0x000fc40001fc1670 */
[C---:B------:R-:W-:Y:S02]  /*8290*/  ISETP.LT.OR P5, PT, R5.reuse, 0x1, P2 ;  /* 0x000000010500780c */ /* 0x040fe400017a1670 */
[----:B------:R-:W-:Y:S02]  /*82a0*/  ISETP.GE.AND P1, PT, R206, c[0x0][0x1d4], PT ;  /* 0x00007500ce007a0c */ /* 0x000fe40003f26270 */
[C---:B------:R-:W-:Y:S01]  /*82b0*/  ISETP.LT.OR P3, PT, R5.reuse, 0x21, P3 ;  /* 0x000000210500780c */ /* 0x040fe20001f61670 */
[----:B------:R1:W-:Y:S01]  /*82c0*/  @P0 LDGSTS.E.BYPASS.LTC128B.128 [R138+0x11100], [R20.64+0x100], !P4 ;  /* 0x11100100148a0fae */ /* 0x0003e2000e101d48 */
[C---:B------:R-:W-:Y:S02]  /*82d0*/  ISETP.LT.OR P4, PT, R5.reuse, 0x1, P1 ;  /* 0x000000010500780c */ /* 0x040fe40000f81670 */
[C---:B------:R-:W-:Y:S01]  /*82e0*/  ISETP.LT.OR P2, PT, R5.reuse, 0x21, P2 ;  /* 0x000000210500780c */ /* 0x040fe20001741670 */
[----:B------:R-:W0:Y:S01]  /*82f0*/  LDGDEPBAR ;  /* 0x00000000000079af */ /* 0x000e220000000000 */
[----:B------:R-:W-:-:S02]  /*8300*/  ISETP.LT.OR P1, PT, R5, 0x21, P1 ;  /* 0x000000210500780c */ /* 0x000fc40000f21670 */
[----:B------:R-:W-:Y:S01]  /*8310*/  IADD3 R14, P0, R6, UR7, RZ ;  /* 0x00000007060e7c10 */ /* 0x000fe2000ff1e0ff */
[----:B------:R1:W-:Y:S03]  /*8320*/  LDGSTS.E.BYPASS.LTC128B.128 [R138+0x100], [R6.64], !P6 ;  /* 0x00100000068a7fae */ /* 0x0003e6000f101d48 */
[----:B------:R-:W-:Y:S01]  /*8330*/  IADD3.X R15, R7, UR5, RZ, P0, !PT ;  /* 0x00000005070f7c10 */ /* 0x000fe200087fe4ff */
[----:B------:R1:W-:Y:S01]  /*8340*/  LDGSTS.E.BYPASS.LTC128B.128 [R138+0x2100], [R6.64+0x80], !P5 ;  /* 0x02100080068a7fae */ /* 0x0003e2000e901d48 */
[----:B------:R-:W-:-:S03]  /*8350*/  ISETP.GT.AND P5, PT, R88, R223, PT ;  /* 0x000000df5800720c */ /* 0x000fc60003fa4270 */
[----:B------:R1:W-:Y:S04]  /*8360*/  LDGSTS.E.BYPASS.LTC128B.128 [R138+0x4100], [R6.64+0x100], !P4 ;  /* 0x04100100068a7fae */ /* 0x0003e8000e101d48 */
        /* <DEDUP_REMOVED lines=22> */
[----:B------:R-:W-:-:S07]  /*84d0*/  IADD3.X R7, R17, R15, R3, P3, !PT ;  /* 0x0000000f11077210 */ /* 0x000fce0001ffe403 */
[----:B------:R1:W-:Y:S04]  /*84e0*/  LDGSTS.E.BYPASS.LTC128B.128 [R138+0x14100], [R16.64+0x80], !P1 ;  /* 0x14100080108a7fae */ /* 0x0003e8000c901d48 */
[----:B------:R1:W-:Y:S04]  /*84f0*/  LDGSTS.E.BYPASS.LTC128B.128 [R138+0x16100], [R16.64+0x100], !P0 ;  /* 0x16100100108a7fae */ /* 0x0003e8000c101d48 */
[----:B------:R1:W-:Y:S04]  /*8500*/  LDGSTS.E.BYPASS.LTC128B.128 [R138+0x13100], [R6.64], !P2 ;  /* 0x13100000068a7fae */ /* 0x0003e8000d101d48 */
[----:B------:R1:W-:Y:S04]  /*8510*/  LDGSTS.E.BYPASS.LTC128B.128 [R138+0x15100], [R6.64+0x80], !P1 ;  /* 0x15100080068a7fae */ /* 0x0003e8000c901d48 */
[----:B------:R1:W-:Y:S02]  /*8520*/  LDGSTS.E.BYPASS.LTC128B.128 [R138+0x17100], [R6.64+0x100], !P0 ;  /* 0x17100100068a7fae */ /* 0x0003e4000c101d48 */
.L_x_2300:
[----:B------:R-:W-:Y:S05]  /*8530*/  BSYNC B0 ;  /* 0x0000000000007941 */ /* 0x000fea0003800000 */
.L_x_2299:
[----:B------:R-:W-:Y:S01]  /*8540*/  ISETP.LT.AND P0, PT, RZ, c[0x0][0x27c], PT ;  /* 0x00009f00ff007a0c */ /* 0x000fe20003f01270 */
[----:B------:R-:W0:Y:S01]  /*8550*/  LDGDEPBAR ;  /* 0x00000000000079af */ /* 0x000e220000000000 */
[----:B------:R-:W-:-:S11]  /*8560*/  ISETP.NE.AND P6, PT, R231, 0x1, PT ;  /* 0x00000001e700780c */ /* 0x000fd60003fc5270 */
[----:B------:R-:W-:Y:S05]  /*8570*/  @P0 BRA `(.L_x_2301) ;  /* 0x0000002000000947 */ /* 0x000fea0003800000 */
[----:B------:R-:W-:-:S04]  /*8580*/  DEPBAR.LE SB0, 0x3 ;  /* 0x000080c00000791a */ /* 0x000fc80000000000 */
[----:B------:R-:W-:Y:S05]  /*8590*/  BRA `(.L_x_2302) ;  /* 0x00006a6000007947 */ /* 0x000fea0003800000 */
.L_x_2301:
[----:B------:R-:W-:Y:S01]  /*85a0*/  ULDC.U8 UR4, c[0x0][0x298] ;  /* 0x0000a60000047ab9 */ /* 0x000fe20000000000 */
[----:B-----5:R-:W-:Y:S01]  /*85b0*/  SHF.R.S32.HI R5, RZ, 0x1f, R76 ;  /* 0x0000001fff057819 */ /* 0x020fe2000001144c */
[----:B-1----:R-:W-:Y:S01]  /*85c0*/  IMAD.WIDE.U32 R16, R76, c[0x0][0x280], RZ ;  /* 0x0000a0004c107a25 */ /* 0x002fe200078e00ff */
[----:B------:R-:W-:Y:S01]  /*85d0*/  ISETP.NE.AND P0, PT, RZ, UR4, PT ;  /* 0x00000004ff007c0c */ /* 0x000fe2000bf05270 */
[----:B------:R-:W-:Y:S01]  /*85e0*/  BSSY B2, `(.L_x_2302) ;  /* 0x00006a1000027945 */ /* 0x000fe20003800000 */
[----:B------:R-:W-:Y:S01]  /*85f0*/  IADD3 R7, R211, R201, RZ ;  /* 0x000000c9d3077210 */ /* 0x000fe20007ffe0ff */
[C---:B------:R-:W-:Y:S02]  /*8600*/  IMAD R3, R5.reuse, c[0x0][0x280], RZ ;  /* 0x0000a00005037a24 */ /* 0x040fe400078e02ff */
[----:B------:R-:W-:Y:S01]  /*8610*/  IMAD R5, R5, c[0x0][0x290], RZ ;  /* 0x0000a40005057a24 */ /* 0x000fe200078e02ff */
[----:B------:R-:W-:Y:S01]  /*8620*/  LEA R14, R210, R7, 0x6 ;  /* 0x00000007d20e7211 */ /* 0x000fe200078e30ff */
[C---:B------:R-:W-:Y:S01]  /*8630*/  IMAD R6, R76.reuse, c[0x0][0x284], R3 ;  /* 0x0000a1004c067a24 */ /* 0x040fe200078e0203 */
[----:B------:R-:W-:Y:S01]  /*8640*/  IADD3 R3, R211, 0x40, RZ ;  /* 0x00000040d3037810 */ /* 0x000fe20007ffe0ff */
[----:B------:R-:W-:-:S02]  /*8650*/  IMAD R5, R76, c[0x0][0x294], R5 ;  /* 0x0000a5004c057a24 */ /* 0x000fc400078e0205 */
        /* <DEDUP_REMOVED lines=15> */
[----:B------:R-:W-:Y:S01]  /*8750*/  IADD3 R37, R140, 0x20, RZ ;  /* 0x000000208c257810 */ /* 0x000fe20007ffe0ff */
        /* <DEDUP_REMOVED lines=11> */
[----:B------:R-:W-:Y:S01]  /*8810*/  IADD3 R15, R140, 0x50, RZ ;  /* 0x000000508c0f7810 */ /* 0x000fe20007ffe0ff */
        /* <DEDUP_REMOVED lines=10> */
[----:B------:R-:W-:Y:S01]  /*88c0*/  CS2R R62, SRZ ;  /* 0x00000000003e7805 */ /* 0x000fe2000001ff00 */
        /* <DEDUP_REMOVED lines=10> */
[----:B------:R-:W-:Y:S02]  /*8970*/  SHF.R.S32.HI R20, RZ, 0x1f, R37 ;  /* 0x0000001fff147819 */ /* 0x000fe40000011425 */
[----:B------:R-:W-:Y:S02]  /*8980*/  SHF.R.S32.HI R14, RZ, 0x1f, R23 ;  /* 0x0000001fff0e7819 */ /* 0x000fe40000011417 */
[----:B------:R-:W-:Y:S01]  /*8990*/  SHF.R.S32.HI R6, RZ, 0x1f, R15 ;  /* 0x0000001fff067819 */ /* 0x000fe2000001140f */
[----:B------:R-:W-:Y:S05]  /*89a0*/  @P0 BRA `(.L_x_2305) ;  /* 0x000003e000000947 */ /* 0x000fea0003800000 */
[----:B--2---:R-:W-:Y:S01]  /*89b0*/  ISETP.GE.AND P0, PT, R39, c[0x0][0x27c], PT ;  /* 0x00009f0027007a0c */ /* 0x004fe20003f06270 */
[----:B------:R-:W-:Y:S01]  /*89c0*/  CS2R R100, SRZ ;  /* 0x0000000000647805 */ /* 0x000fe2000001ff00 */
[----:B------:R-:W-:Y:S01]  /*89d0*/  ISETP.GE.AND P3, PT, R37, c[0x0][0x27c], PT ;  /* 0x00009f0025007a0c */ /* 0x000fe20003f66270 */
[----:B------:R-:W-:Y:S01]  /*89e0*/  CS2R R98, SRZ ;  /* 0x0000000000627805 */ /* 0x000fe2000001ff00 */
[----:B------:R-:W-:-:S09]  /*89f0*/  ISETP.GE.AND P2, PT, R30, c[0x0][0x27c], PT ;  /* 0x00009f001e007a0c */ /* 0x000fd20003f46270 */
[C---:B------:R-:W-:Y:S01]  /*8a00*/  @!P0 IMAD.SHL.U32 R21, R39.reuse, 0x2, RZ ;  /* 0x0000000227158824 */ /* 0x040fe200078e00ff */
[----:B------:R-:W-:-:S04]  /*8a10*/  @!P0 SHF.L.U64.HI R17, R39, 0x1, R22 ;  /* 0x0000000127118819 */ /* 0x000fc80000010216 */
[-C--:B------:R-:W-:Y:S02]  /*8a20*/  @!P0 IADD3 R28, P1, R34, R21.reuse, RZ ;  /* 0x00000015221c8210 */ /* 0x080fe40007f3e0ff */
[----:B----4-:R-:W-:Y:S01]  /*8a30*/  @!P0 IADD3 R44, P4, R32, R21, RZ ;  /* 0x00000015202c8210 */ /* 0x010fe20007f9e0ff */
[----:B------:R-:W-:Y:S02]  /*8a40*/  @!P3 IMAD.SHL.U32 R47, R37, 0x2, RZ ;  /* 0x00000002252fb824 */ /* 0x000fe400078e00ff */
[--C-:B---3--:R-:W-:Y:S01]  /*8a50*/  @!P0 IMAD.X R29, R35, 0x1, R17.reuse, P1 ;  /* 0x00000001231d8824 */ /* 0x108fe200008e0611 */
[----:B------:R-:W-:Y:S01]  /*8a60*/  ISETP.GE.AND P1, PT, R23, c[0x0][0x27c], PT ;  /* 0x00009f0017007a0c */ /* 0x000fe20003f26270 */
[----:B-1----:R-:W-:Y:S01]  /*8a70*/  @!P0 IMAD.X R45, R33, 0x1, R17, P4 ;  /* 0x00000001212d8824 */ /* 0x002fe200020e0611 */
[----:B------:R-:W-:Y:S02]  /*8a80*/  @!P3 SHF.L.U64.HI R31, R37, 0x1, R20 ;  /* 0x00000001251fb819 */ /* 0x000fe40000010214 */
[----:B------:R1:W5:Y:S01]  /*8a90*/  @!P0 LD.E.64 R100, [R28.64] ;  /* 0x000000081c648980 */ /* 0x000362000c101b00 */
[----:B------:R-:W-:-:S03]  /*8aa0*/  @!P2 IMAD.SHL.U32 R41, R30, 0x2, RZ ;  /* 0x000000021e29a824 */ /* 0x000fc600078e00ff */
[----:B------:R2:W5:Y:S01]  /*8ab0*/  @!P0 LD.E.64 R98, [R44.64] ;  /* 0x000000082c628980 */ /* 0x000562000c101b00 */
[-C--:B------:R-:W-:Y:S01]  /*8ac0*/  @!P3 IADD3 R48, P0, R34, R47.reuse, RZ ;  /* 0x0000002f2230b210 */ /* 0x080fe20007f1e0ff */
[----:B------:R-:W-:Y:S01]  /*8ad0*/  CS2R R84, SRZ ;  /* 0x0000000000547805 */ /* 0x000fe2000001ff00 */
[----:B------:R-:W-:Y:S01]  /*8ae0*/  @!P2 SHF.L.U64.HI R21, R30, 0x1, R5 ;  /* 0x000000011e15a819 */ /* 0x000fe20000010205 */
[----:B------:R-:W-:Y:S01]  /*8af0*/  CS2R R82, SRZ ;  /* 0x0000000000527805 */ /* 0x000fe2000001ff00 */
[----:B------:R-:W-:Y:S01]  /*8b00*/  @!P3 IADD3 R46, P4, R32, R47, RZ ;  /* 0x0000002f202eb210 */ /* 0x000fe20007f9e0ff */
[--C-:B------:R-:W-:Y:S01]  /*8b10*/  @!P3 IMAD.X R49, R35, 0x1, R31.reuse, P0 ;  /* 0x000000012331b824 */ /* 0x100fe200000e061f */
[----:B------:R-:W-:Y:S02]  /*8b20*/  @!P2 IADD3 R42, P0, R34, R41, RZ ;  /* 0x00000029222aa210 */ /* 0x000fe40007f1e0ff */
[----:B------:R-:W-:Y:S01]  /*8b30*/  @!P1 SHF.L.U64.HI R17, R23, 0x1, R14 ;  /* 0x0000000117119819 */ /* 0x000fe2000001020e */
[----:B------:R-:W-:-:S02]  /*8b40*/  @!P3 IMAD.X R47, R33, 0x1, R31, P4 ;  /* 0x00000001212fb824 */ /* 0x000fc400020e061f */
[----:B------:R-:W-:Y:S02]  /*8b50*/  @!P2 IMAD.X R43, R35, 0x1, R21, P0 ;  /* 0x00000001232ba824 */ /* 0x000fe400000e0615 */
[----:B-1----:R-:W-:Y:S01]  /*8b60*/  @!P1 IMAD.SHL.U32 R29, R23, 0x2, RZ ;  /* 0x00000002171d9824 */ /* 0x002fe200078e00ff */
[----:B--2---:R-:W-:-:S04]  /*8b70*/  @!P2 IADD3 R44, P4, R32, R41, RZ ;  /* 0x00000029202ca210 */ /* 0x004fc80007f9e0ff */
[----:B------:R-:W-:Y:S01]  /*8b80*/  @!P1 IADD3 R40, P0, R34, R29, RZ ;  /* 0x0000001d22289210 */ /* 0x000fe20007f1e0ff */
[----:B------:R-:W-:Y:S01]  /*8b90*/  @!P2 IMAD.X R45, R33, 0x1, R21, P4 ;  /* 0x00000001212da824 */ /* 0x000fe200020e0615 */
[----:B------:R-:W-:-:S03]  /*8ba0*/  ISETP.GE.AND P4, PT, R140, c[0x0][0x27c], PT ;  /* 0x00009f008c007a0c */ /* 0x000fc60003f86270 */
[----:B------:R-:W-:Y:S01]  /*8bb0*/  @!P1 IMAD.X R41, R35, 0x1, R17, P0 ;  /* 0x0000000123299824 */ /* 0x000fe200000e0611 */
[----:B------:R-:W-:-:S05]  /*8bc0*/  @!P1 IADD3 R28, P0, R32, R29, RZ ;  /* 0x0000001d201c9210 */ /* 0x000fca0007f1e0ff */
[----:B------:R-:W-:Y:S01]  /*8bd0*/  @!P1 IMAD.X R29, R33, 0x1, R17, P0 ;  /* 0x00000001211d9824 */ /* 0x000fe200000e0611 */
[----:B------:R-:W-:-:S03]  /*8be0*/  ISETP.GE.AND P0, PT, R15, c[0x0][0x27c], PT ;  /* 0x00009f000f007a0c */ /* 0x000fc60003f06270 */
[----:B------:R-:W-:-:S04]  /*8bf0*/  @!P4 IMAD.WIDE R52, R140, 0x2, R34 ;  /* 0x000000028c34c825 */ /* 0x000fc800078e0222 */
[----:B------:R-:W-:Y:S01]  /*8c00*/  @!P4 IMAD.WIDE R50, R140, 0x2, R32 ;  /* 0x000000028c32c825 */ /* 0x000fe200078e0220 */
[----:B------:R1:W5:Y:S05]  /*8c10*/  @!P4 LD.E.64 R84, [R52.64] ;  /* 0x000000083454c980 */ /* 0x00036a000c101b00 */
[C---:B------:R-:W-:Y:S01]  /*8c20*/  @!P0 IMAD.SHL.U32 R17, R15.reuse, 0x2, RZ ;  /* 0x000000020f118824 */ /* 0x040fe200078e00ff */
[----:B------:R1:W5:Y:S01]  /*8c30*/  @!P4 LD.E.64 R82, [R50.64] ;  /* 0x000000083252c980 */ /* 0x000362000c101b00 */
[----:B------:R-:W-:-:S03]  /*8c40*/  @!P0 SHF.L.U64.HI R16, R15, 0x1, R6 ;  /* 0x000000010f108819 */ /* 0x000fc60000010206 */
[----:B------:R-:W-:-:S05]  /*8c50*/  @!P0 IADD3 R34, P4, R34, R17, RZ ;  /* 0x0000001122228210 */ /* 0x000fca0007f9e0ff */
[--C-:B------:R-:W-:Y:S01]  /*8c60*/  @!P0 IMAD.X R35, R35, 0x1, R16.reuse, P4 ;  /* 0x0000000123238824 */ /* 0x100fe200020e0610 */
[----:B------:R-:W-:Y:S01]  /*8c70*/  @!P0 IADD3 R32, P4, R32, R17, RZ ;  /* 0x0000001120208210 */ /* 0x000fe20007f9e0ff */
        /* <DEDUP_REMOVED lines=8> */
[----:B------:R-:W-:Y:S01]  /*8d00*/  @!P0 IMAD.X R33, R33, 0x1, R16, P4 ;  /* 0x0000000121218824 */ /* 0x000fe200020e0610 */
[----:B------:R1:W5:Y:S04]  /*8d10*/  @!P3 LD.E.64 R92, [R48.64] ;  /* 0x00000008305cb980 */ /* 0x000368000c101b00 */
[----:B------:R1:W5:Y:S04]  /*8d20*/  @!P3 LD.E.64 R90, [R46.64] ;  /* 0x000000082e5ab980 */ /* 0x000368000c101b00 */
[----:B------:R1:W5:Y:S04]  /*8d30*/  @!P2 LD.E.64 R80, [R42.64] ;  /* 0x000000082a50a980 */ /* 0x000368000c101b00 */
[----:B------:R1:W5:Y:S04]  /*8d40*/  @!P2 LD.E.64 R74, [R44.64] ;  /* 0x000000082c4aa980 */ /* 0x000368000c101b00 */
[----:B------:R1:W5:Y:S04]  /*8d50*/  @!P1 LD.E.64 R70, [R40.64] ;  /* 0x0000000828469980 */ /* 0x000368000c101b00 */
[----:B------:R1:W5:Y:S04]  /*8d60*/  @!P1 LD.E.64 R68, [R28.64] ;  /* 0x000000081c449980 */ /* 0x000368000c101b00 */
[----:B------:R1:W5:Y:S04]  /*8d70*/  @!P0 LD.E.64 R64, [R34.64] ;  /* 0x0000000822408980 */ /* 0x000368000c101b00 */
[----:B------:R1:W5:Y:S02]  /*8d80*/  @!P0 LD.E.64 R62, [R32.64] ;  /* 0x00000008203e8980 */ /* 0x000364000c101b00 */
.L_x_2305:
[----:B--2---:R-:W-:Y:S05]  /*8d90*/  BSYNC B0 ;  /* 0x0000000000007941 */ /* 0x004fea0003800000 */
.L_x_2304:
[----:B------:R-:W-:Y:S01]  /*8da0*/  IADD3 R7, R7, 0x40, RZ ;  /* 0x0000004007077810 */ /* 0x000fe20007ffe0ff */
[----:B-----5:R-:W-:Y:S01]  /*8db0*/  IMAD.MOV.U32 R21, RZ, RZ, R64 ;  /* 0x000000ffff157224 */ /* 0x020fe200078e0040 */
[----:B-1----:R-:W1:Y:S01]  /*8dc0*/  SHFL.IDX PT, R43, R27, 0x1, 0x1c1f ;  /* 0x003c1f001b2b7f89 */ /* 0x002e6200000e0000 */
[----:B------:R-:W-:Y:S01]  /*8dd0*/  IMAD.MOV.U32 R17, RZ, RZ, R65 ;  /* 0x000000ffff117224 */ /* 0x000fe200078e0041 */
[----:B------:R-:W-:Y:S01]  /*8de0*/  ISETP.GE.AND P0, PT, R7, R4, PT ;  /* 0x000000040700720c */ /* 0x000fe20003f06270 */
[----:B------:R-:W-:Y:S01]  /*8df0*/  IMAD.MOV.U32 R16, RZ, RZ, R70 ;  /* 0x000000ffff107224 */ /* 0x000fe200078e0046 */
[----:B------:R2:W4:Y:S01]  /*8e00*/  SHFL.IDX PT, R42, R26, 0x1, 0x1c1f ;  /* 0x003c1f001a2a7f89 */ /* 0x00052200000e0000 */
[----:B------:R-:W-:Y:S01]  /*8e10*/  IMAD.MOV.U32 R7, RZ, RZ, R71 ;  /* 0x000000ffff077224 */ /* 0x000fe200078e0047 */
[----:B------:R-:W-:Y:S01]  /*8e20*/  PRMT R52, R17, 0x5410, R21 ;  /* 0x0000541011347816 */ /* 0x000fe20000000015 */
[----:B------:R-:W-:Y:S01]  /*8e30*/  IMAD.MOV.U32 R17, RZ, RZ, R81 ;  /* 0x000000ffff117224 */ /* 0x000fe200078e0051 */
[----:B------:R-:W-:Y:S01]  /*8e40*/  MOV R21, R80 ;  /* 0x0000005000157202 */ /* 0x000fe20000000f00 */
[----:B------:R-:W3:Y:S01]  /*8e50*/  SHFL.IDX PT, R29, R25, 0x1, 0x1c1f ;  /* 0x003c1f00191d7f89 */ /* 0x000ee200000e0000 */
[----:B------:R-:W-:Y:S01]  /*8e60*/  PRMT R55, R7, 0x5410, R16 ;  /* 0x0000541007377816 */ /* 0x000fe20000000010 */
[----:B------:R-:W-:Y:S01]  /*8e70*/  IMAD.MOV.U32 R16, RZ, RZ, R92 ;  /* 0x000000ffff107224 */ /* 0x000fe200078e005c */
[----:B------:R-:W-:Y:S01]  /*8e80*/  PRMT R61, R17, 0x5410, R21 ;  /* 0x00005410113d7816 */ /* 0x000fe20000000015 */
[----:B------:R-:W-:Y:S01]  /*8e90*/  IMAD.MOV.U32 R7, RZ, RZ, R93 ;  /* 0x000000ffff077224 */ /* 0x000fe200078e005d */
[----:B------:R-:W-:Y:S01]  /*8ea0*/  MOV R21, R100 ;  /* 0x0000006400157202 */ /* 0x000fe20000000f00 */
[----:B------:R-:W-:Y:S01]  /*8eb0*/  IMAD.MOV.U32 R17, RZ, RZ, R101 ;  /* 0x000000ffff117224 */ /* 0x000fe200078e0065 */
[----:B------:R1:W1:Y:S01]  /*8ec0*/  SHFL.IDX PT, R28, R24, 0x1, 0x1c1f ;  /* 0x003c1f00181c7f89 */ /* 0x00026200000e0000 */
[----:B------:R-:W-:Y:S01]  /*8ed0*/  BSSY B0, `(.L_x_2306) ;  /* 0x0000062000007945 */ /* 0x000fe20003800000 */
[----:B------:R-:W-:Y:S01]  /*8ee0*/  PRMT R67, R7, 0x5410, R16 ;  /* 0x0000541007437816 */ /* 0x000fe20000000010 */
[----:B------:R-:W-:Y:S01]  /*8ef0*/  IMAD.MOV.U32 R16, RZ, RZ, R84 ;  /* 0x000000ffff107224 */ /* 0x000fe200078e0054 */
[----:B------:R-:W-:Y:S01]  /*8f00*/  PRMT R73, R17, 0x5410, R21 ;  /* 0x0000541011497816 */ /* 0x000fe20000000015 */
[----:B------:R-:W-:Y:S01]  /*8f10*/  IMAD.MOV.U32 R7, RZ, RZ, R85 ;  /* 0x000000ffff077224 */ /* 0x000fe200078e0055 */
[----:B------:R-:W-:Y:S01]  /*8f20*/  MOV R21, R62 ;  /* 0x0000003e00157202 */ /* 0x000fe20000000f00 */
[----:B------:R-:W-:Y:S01]  /*8f30*/  IMAD.MOV.U32 R17, RZ, RZ, R63 ;  /* 0x000000ffff117224 */ /* 0x000fe200078e003f */
[----:B---3--:R-:W-:Y:S01]  /*8f40*/  CS2R R34, SRZ ;  /* 0x0000000000227805 */ /* 0x008fe2000001ff00 */
[----:B------:R-:W-:Y:S01]  /*8f50*/  CS2R R44, SRZ ;  /* 0x00000000002c7805 */ /* 0x000fe2000001ff00 */
        /* <DEDUP_REMOVED lines=19> */
[----:B----4-:R-:W-:Y:S01]  /*9090*/  CS2R R32, SRZ ;  /* 0x0000000000207805 */ /* 0x010fe2000001ff00 */
[----:B------:R-:W-:Y:S01]  /*90a0*/  PRMT R72, R17, 0x5410, R21 ;  /* 0x0000541011487816 */ /* 0x000fe20000000015 */
[----:B------:R-:W-:Y:S01]  /*90b0*/  CS2R R40, SRZ ;  /* 0x0000000000287805 */ /* 0x000fe2000001ff00 */
[----:B------:R-:W-:Y:S01]  /*90c0*/  PRMT R76, R7, 0x5410, R16 ;  /* 0x00005410074c7816 */ /* 0x000fe20000000010 */
[----:B------:R-:W-:Y:S01]  /*90d0*/  CS2R R48, SRZ ;  /* 0x0000000000307805 */ /* 0x000fe2000001ff00 */
[----:B------:R-:W-:Y:S01]  /*90e0*/  CS2R R16, SRZ ;  /* 0x0000000000107805 */ /* 0x000fe2000001ff00 */
[----:B------:R-:W-:Y:S01]  /*90f0*/  CS2R R56, SRZ ;  /* 0x0000000000387805 */ /* 0x000fe2000001ff00 */
[----:B------:R-:W-:Y:S05]  /*9100*/  @P0 BRA `(.L_x_2307) ;  /* 0x000003e000000947 */ /* 0x000fea0003800000 */
[----:B------:R-:W-:Y:S01]  /*9110*/  ISETP.GE.AND P0, PT, R39, c[0x0][0x27c], PT ;  /* 0x00009f0027007a0c */ /* 0x000fe20003f06270 */
[----:B------:R-:W-:Y:S01]  /*9120*/  CS2R R50, SRZ ;  /* 0x0000000000327805 */ /* 0x000fe2000001ff00 */
[----:B------:R-:W-:Y:S01]  /*9130*/  ISETP.GE.AND P3, PT, R37, c[0x0][0x27c], PT ;  /* 0x00009f0025007a0c */ /* 0x000fe20003f66270 */
[----:B------:R-:W-:Y:S01]  /*9140*/  CS2R R48, SRZ ;  /* 0x0000000000307805 */ /* 0x000fe2000001ff00 */
[----:B------:R-:W-:-:S09]  /*9150*/  ISETP.GE.AND P2, PT, R30, c[0x0][0x27c], PT ;  /* 0x00009f001e007a0c */ /* 0x000fd20003f46270 */
[C---:B------:R-:W-:Y:S01]  /*9160*/  @!P0 IMAD.SHL.U32 R17, R39.reuse, 0x2, RZ ;  /* 0x0000000227118824 */ /* 0x040fe200078e00ff */
[----:B------:R-:W-:-:S04]  /*9170*/  @!P0 SHF.L.U64.HI R7, R39, 0x1, R22 ;  /* 0x0000000127078819 */ /* 0x000fc80000010216 */
[-C--:B------:R-:W-:Y:S02]  /*9180*/  @!P0 IADD3 R24, P1, R42, R17.reuse, RZ ;  /* 0x000000112a188210 */ /* 0x080fe40007f3e0ff */
[----:B------:R-:W-:-:S03]  /*9190*/  @!P0 IADD3 R18, P4, R28, R17, RZ ;  /* 0x000000111c128210 */ /* 0x000fc60007f9e0ff */
[--C-:B------:R-:W-:Y:S01]  /*91a0*/  @!P0 IMAD.X R25, R43, 0x1, R7.reuse, P1 ;  /* 0x000000012b198824 */ /* 0x100fe200008e0607 */
[----:B------:R-:W-:Y:S01]  /*91b0*/  ISETP.GE.AND P1, PT, R23, c[0x0][0x27c], PT ;  /* 0x00009f0017007a0c */ /* 0x000fe20003f26270 */
[----:B------:R-:W-:Y:S02]  /*91c0*/  @!P0 IMAD.X R19, R29, 0x1, R7, P4 ;  /* 0x000000011d138824 */ /* 0x000fe400020e0607 */
[C---:B------:R-:W-:Y:S01]  /*91d0*/  @!P3 IMAD.SHL.U32 R7, R37.reuse, 0x2, RZ ;  /* 0x000000022507b824 */ /* 0x040fe200078e00ff */
[----:B------:R1:W5:Y:S01]  /*91e0*/  @!P0 LD.E.64 R50, [R24.64] ;  /* 0x0000000818328980 */ /* 0x000362000c101b00 */
[----:B------:R-:W-:Y:S02]  /*91f0*/  @!P3 SHF.L.U64.HI R20, R37, 0x1, R20 ;  /* 0x000000012514b819 */ /* 0x000fe40000010214 */
[----:B------:R-:W-:Y:S01]  /*9200*/  @!P2 SHF.L.U64.HI R16, R30, 0x1, R5 ;  /* 0x000000011e10a819 */ /* 0x000fe20000010205 */
[----:B------:R2:W5:Y:S01]  /*9210*/  @!P0 LD.E.64 R48, [R18.64] ;  /* 0x0000000812308980 */ /* 0x000562000c101b00 */
[-C--:B------:R-:W-:Y:S01]  /*9220*/  @!P3 IADD3 R96, P0, R42, R7.reuse, RZ ;  /* 0x000000072a60b210 */ /* 0x080fe20007f1e0ff */
[----:B------:R-:W-:Y:S01]  /*9230*/  @!P2 IMAD.SHL.U32 R5, R30, 0x2, RZ ;  /* 0x000000021e05a824 */ /* 0x000fe200078e00ff */
[----:B------:R-:W-:Y:S01]  /*9240*/  @!P3 IADD3 R104, P4, R28, R7, RZ ;  /* 0x000000071c68b210 */ /* 0x000fe20007f9e0ff */
[----:B------:R-:W-:Y:S01]  /*9250*/  CS2R R58, SRZ ;  /* 0x00000000003a7805 */ /* 0x000fe2000001ff00 */
[C---:B------:R-:W-:Y:S01]  /*9260*/  @!P1 IMAD.SHL.U32 R7, R23.reuse, 0x2, RZ ;  /* 0x0000000217079824 */ /* 0x040fe200078e00ff */
[----:B------:R-:W-:Y:S01]  /*9270*/  @!P1 SHF.L.U64.HI R14, R23, 0x1, R14 ;  /* 0x00000001170e9819 */ /* 0x000fe2000001020e */
[--C-:B------:R-:W-:Y:S01]  /*9280*/  @!P3 IMAD.X R97, R43, 0x1, R20.reuse, P0 ;  /* 0x000000012b61b824 */ /* 0x100fe200000e0614 */
[-C--:B------:R-:W-:Y:S01]  /*9290*/  @!P2 IADD3 R94, P0, R42, R5.reuse, RZ ;  /* 0x000000052a5ea210 */ /* 0x080fe20007f1e0ff */
[----:B------:R-:W-:Y:S01]  /*92a0*/  @!P3 IMAD.X R105, R29, 0x1, R20, P4 ;  /* 0x000000011d69b824 */ /* 0x000fe200020e0614 */
[----:B------:R-:W-:Y:S01]  /*92b0*/  @!P2 IADD3 R102, P4, R28, R5, RZ ;  /* 0x000000051c66a210 */ /* 0x000fe20007f9e0ff */
[----:B------:R-:W-:-:S02]  /*92c0*/  CS2R R56, SRZ ;  /* 0x0000000000387805 */ /* 0x000fc4000001ff00 */
[--C-:B------:R-:W-:Y:S01]  /*92d0*/  @!P2 IMAD.X R95, R43, 0x1, R16.reuse, P0 ;  /* 0x000000012b5fa824 */ /* 0x100fe200000e0610 */
[----:B------:R-:W-:Y:S01]  /*92e0*/  @!P1 IADD3 R86, P0, R42, R7, RZ ;  /* 0x000000072a569210 */ /* 0x000fe20007f1e0ff */
[----:B------:R-:W-:Y:S01]  /*92f0*/  @!P2 IMAD.X R103, R29, 0x1, R16, P4 ;  /* 0x000000011d67a824 */ /* 0x000fe200020e0610 */
[----:B------:R-:W-:-:S03]  /*9300*/  ISETP.GE.AND P4, PT, R140, c[0x0][0x27c], PT ;  /* 0x00009f008c007a0c */ /* 0x000fc60003f86270 */
[----:B------:R-:W-:Y:S01]  /*9310*/  @!P1 IMAD.X R87, R43, 0x1, R14, P0 ;  /* 0x000000012b579824 */ /* 0x000fe200000e060e */
[----:B------:R-:W-:-:S05]  /*9320*/  @!P1 IADD3 R20, P0, R28, R7, RZ ;  /* 0x000000071c149210 */ /* 0x000fca0007f1e0ff */
[----:B------:R-:W-:Y:S01]  /*9330*/  @!P1 IMAD.X R21, R29, 0x1, R14, P0 ;  /* 0x000000011d159824 */ /* 0x000fe200000e060e */
[----:B------:R-:W-:-:S03]  /*9340*/  ISETP.GE.AND P0, PT, R15, c[0x0][0x27c], PT ;  /* 0x00009f000f007a0c */ /* 0x000fc60003f06270 */
[----:B--2---:R-:W-:-:S04]  /*9350*/  @!P4 IMAD.WIDE R18, R140, 0x2, R42 ;  /* 0x000000028c12c825 */ /* 0x004fc800078e022a */
[----:B------:R-:W-:Y:S01]  /*9360*/  @!P4 IMAD.WIDE R16, R140, 0x2, R28 ;  /* 0x000000028c10c825 */ /* 0x000fe200078e021c */
[----:B------:R2:W5:Y:S04]  /*9370*/  @!P4 LD.E.64 R58, [R18.64] ;  /* 0x00000008123ac980 */ /* 0x000568000c101b00 */
[----:B------:R3:W5:Y:S01]  /*9380*/  @!P4 LD.E.64 R56, [R16.64] ;  /* 0x000000081038c980 */ /* 0x000762000c101b00 */
[C---:B------:R-:W-:Y:S01]  /*9390*/  @!P0 IMAD.SHL.U32 R5, R15.reuse, 0x2, RZ ;  /* 0x000000020f058824 */ /* 0x040fe200078e00ff */
[----:B------:R-:W-:-:S04]  /*93a0*/  @!P0 SHF.L.U64.HI R6, R15, 0x1, R6 ;  /* 0x000000010f068819 */ /* 0x000fc80000010206 */
        /* <DEDUP_REMOVED lines=8> */
[----:B-1----:R-:W-:Y:S01]  /*9430*/  CS2R R24, SRZ ;  /* 0x0000000000187805 */ /* 0x002fe2000001ff00 */
[----:B------:R-:W-:Y:S01]  /*9440*/  @!P0 IMAD.X R29, R29, 0x1, R6, P4 ;  /* 0x000000011d1d8824 */ /* 0x000fe200020e0606 */
[----:B------:R1:W5:Y:S01]  /*9450*/  @!P3 LD.E.64 R44, [R96.64] ;  /* 0x00000008602cb980 */ /* 0x000362000c101b00 */
[----:B--2---:R-:W-:-:S03]  /*9460*/  CS2R R18, SRZ ;  /* 0x0000000000127805 */ /* 0x004fc6000001ff00 */
[----:B------:R1:W5:Y:S01]  /*9470*/  @!P3 LD.E.64 R40, [R104.64] ;  /* 0x000000086828b980 */ /* 0x000362000c101b00 */
[----:B---3--:R-:W-:-:S03]  /*9480*/  CS2R R16, SRZ ;  /* 0x0000000000107805 */ /* 0x008fc6000001ff00 */
[----:B------:R1:W5:Y:S04]  /*9490*/  @!P2 LD.E.64 R34, [R94.64] ;  /* 0x000000085e22a980 */ /* 0x000368000c101b00 */
[----:B------:R1:W5:Y:S04]  /*94a0*/  @!P2 LD.E.64 R32, [R102.64] ;  /* 0x000000086620a980 */ /* 0x000368000c101b00 */
[----:B------:R1:W5:Y:S04]  /*94b0*/  @!P1 LD.E.64 R26, [R86.64] ;  /* 0x00000008561a9980 */ /* 0x000368000c101b00 */
[----:B------:R1:W5:Y:S04]  /*94c0*/  @!P1 LD.E.64 R24, [R20.64] ;  /* 0x0000000814189980 */ /* 0x000368000c101b00 */
[----:B------:R1:W5:Y:S04]  /*94d0*/  @!P0 LD.E.64 R18, [R42.64] ;  /* 0x000000082a128980 */ /* 0x000368000c101b00 */
[----:B------:R1:W5:Y:S02]  /*94e0*/  @!P0 LD.E.64 R16, [R28.64] ;  /* 0x000000081c108980 */ /* 0x000364000c101b00 */
.L_x_2307:
[----:B------:R-:W-:Y:S05]  /*94f0*/  BSYNC B0 ;  /* 0x0000000000007941 */ /* 0x000fea0003800000 */
.L_x_2306:
[----:B-----5:R-:W-:Y:S01]  /*9500*/  IMAD.MOV.U32 R6, RZ, RZ, R18 ;  /* 0x000000ffff067224 */ /* 0x020fe200078e0012 */
[----:B-1----:R-:W-:Y:S01]  /*9510*/  LOP3.LUT R20, R77, 0x18, R142, 0xf8, !PT ;  /* 0x000000184d147812 */ /* 0x002fe200078ef88e */
[----:B------:R-:W-:Y:S01]  /*9520*/  IMAD.MOV.U32 R5, RZ, RZ, R19 ;  /* 0x000000ffff057224 */ /* 0x000fe200078e0013 */
[----:B------:R-:W-:Y:S01]  /*9530*/  IADD3 R54, -R201, R4, RZ ;  /* 0x00000004c9367210 */ /* 0x000fe20007ffe1ff */
[----:B------:R-:W-:Y:S01]  /*9540*/  IMAD.MOV.U32 R7, RZ, RZ, R27 ;  /* 0x000000ffff077224 */ /* 0x000fe200078e001b */
[----:B------:R-:W-:Y:S01]  /*9550*/  LOP3.LUT R20, R12, R20, R13, 0xf6, !PT ;  /* 0x000000140c147212 */ /* 0x000fe200078ef60d */
[----:B------:R-:W-:Y:S01]  /*9560*/  IMAD.MOV.U32 R12, RZ, RZ, R26 ;  /* 0x000000ffff0c7224 */ /* 0x000fe200078e001a */
[----:B------:R-:W-:Y:S01]  /*9570*/  PRMT R14, R5, 0x5410, R6 ;  /* 0x00005410050e7816 */ /* 0x000fe20000000006 */
[----:B------:R-:W-:Y:S01]  /*9580*/  IMAD.MOV.U32 R6, RZ, RZ, R34 ;  /* 0x000000ffff067224 */ /* 0x000fe200078e0022 */
[----:B------:R-:W-:Y:S01]  /*9590*/  IMNMX R54, R54, 0x80, PT ;  /* 0x0000008036367817 */ /* 0x000fe20003800200 */
[----:B------:R-:W-:Y:S01]  /*95a0*/  IMAD.MOV.U32 R5, RZ, RZ, R35 ;  /* 0x000000ffff057224 */ /* 0x000fe200078e0023 */
[----:B------:R-:W-:Y:S01]  /*95b0*/  PRMT R22, R7, 0x5410, R12 ;  /* 0x0000541007167816 */ /* 0x000fe2000000000c */
[----:B------:R-:W-:Y:S01]  /*95c0*/  IMAD.MOV.U32 R12, RZ, RZ, R44 ;  /* 0x000000ffff0c7224 */ /* 0x000fe200078e002c */
[----:B------:R-:W-:Y:S01]  /*95d0*/  ISETP.GE.AND P1, PT, R211, R54, PT ;  /* 0x00000036d300720c */ /* 0x000fe20003f26270 */
[----:B------:R-:W-:Y:S01]  /*95e0*/  IMAD.MOV.U32 R7, RZ, RZ, R45 ;  /* 0x000000ffff077224 */ /* 0x000fe200078e002d */
[----:B------:R-:W-:Y:S01]  /*95f0*/  PRMT R29, R5, 0x5410, R6 ;  /* 0x00005410051d7816 */ /* 0x000fe20000000006 */
[----:B------:R-:W-:Y:S01]  /*9600*/  IMAD.MOV.U32 R5, RZ, RZ, R51 ;  /* 0x000000ffff057224 */ /* 0x000fe200078e0033 */
[----:B------:R-:W-:Y:S01]  /*9610*/  MOV R6, R50 ;  /* 0x0000003200067202 */ /* 0x000fe20000000f00 */
[----:B------:R-:W-:Y:S01]  /*9620*/  IMAD.SHL.U32 R20, R20, 0x2, RZ ;  /* 0x0000000214147824 */ /* 0x000fe200078e00ff */
[----:B------:R-:W-:Y:S01]  /*9630*/  PRMT R36, R12, 0x7610, R36 ;  /* 0x000076100c247816 */ /* 0x000fe20000000024 */
[----:B------:R-:W-:Y:S01]  /*9640*/  IMAD.MOV.U32 R12, RZ, RZ, R58 ;  /* 0x000000ffff0c7224 */ /* 0x000fe200078e003a */
[----:B------:R-:W-:Y:S01]  /*9650*/  PRMT R31, R31, 0x5410, R7 ;  /* 0x000054101f1f7816 */ /* 0x000fe20000000007 */
[----:B------:R-:W-:Y:S01]  /*9660*/  IMAD.MOV.U32 R7, RZ, RZ, R59 ;  /* 0x000000ffff077224 */ /* 0x000fe200078e003b */
[----:B------:R-:W-:Y:S01]  /*9670*/  PRMT R38, R5, 0x5410, R6 ;  /* 0x0000541005267816 */ /* 0x000fe20000000006 */
[----:B------:R-:W-:Y:S01]  /*9680*/  IMAD.MOV.U32 R6, RZ, RZ, R16 ;  /* 0x000000ffff067224 */ /* 0x000fe200078e0010 */
[----:B------:R-:W-:Y:S01]  /*9690*/  LOP3.LUT P0, RZ, R78, 0x4, RZ, 0xc0, !PT ;  /* 0x000000044eff7812 */ /* 0x000fe2000780c0ff */
[----:B------:R-:W-:Y:S01]  /*96a0*/  IMAD.MOV.U32 R5, RZ, RZ, R17 ;  /* 0x000000ffff057224 */ /* 0x000fe200078e0011 */
[----:B------:R-:W-:Y:S01]  /*96b0*/  PRMT R43, R7, 0x5410, R12 ;  /* 0x00005410072b7816 */ /* 0x000fe2000000000c */
[----:B------:R-:W-:Y:S01]  /*96c0*/  IMAD.MOV.U32 R12, RZ, RZ, R24 ;  /* 0x000000ffff0c7224 */ /* 0x000fe200078e0018 */
[----:B------:R-:W-:Y:S01]  /*96d0*/  MOV R7, R25 ;  /* 0x0000001900077202 */ /* 0x000fe20000000f00 */
[----:B------:R-:W-:-:S04]  /*96e0*/  DEPBAR.LE SB0, 0x3 ;  /* 0x000080c00000791a */ /* 0x000fc80000000000 */
[----:B------:R-:W-:Y:S01]  /*96f0*/  PRMT R13, R5, 0x5410, R6 ;  /* 0x00005410050d7816 */ /* 0x000fe20000000006 */
[----:B------:R-:W-:Y:S01]  /*9700*/  IMAD.MOV.U32 R6, RZ, RZ, R32 ;  /* 0x000000ffff067224 */ /* 0x000fe200078e0020 */
[----:B------:R-:W-:Y:S01]  /*9710*/  PRMT R21, R7, 0x5410, R12 ;  /* 0x0000541007157816 */ /* 0x000fe2000000000c */
[----:B------:R-:W-:Y:S01]  /*9720*/  IMAD.MOV.U32 R5, RZ, RZ, R33 ;  /* 0x000000ffff057224 */ /* 0x000fe200078e0021 */
[C---:B------:R-:W-:Y:S01]  /*9730*/  IADD3 R4, R20.reuse, 0x18100, RZ ;  /* 0x0001810014047810 */ /* 0x040fe20007ffe0ff */
[----:B------:R-:W-:Y:S01]  /*9740*/  IMAD.MOV.U32 R7, RZ, RZ, R40 ;  /* 0x000000ffff077224 */ /* 0x000fe200078e0028 */
[----:B------:R-:W-:Y:S01]  /*9750*/  BSSY B1, `(.L_x_2308) ;  /* 0x0000122000017945 */ /* 0x000fe20003800000 */
[----:B------:R-:W-:Y:S02]  /*9760*/  IADD3 R12, R20, 0x18140, RZ ;  /* 0x00018140140c7810 */ /* 0x000fe40007ffe0ff */
[----:B------:R-:W-:Y:S01]  /*9770*/  PRMT R28, R5, 0x5410, R6 ;  /* 0x00005410051c7816 */ /* 0x000fe20000000006 */
[----:B------:R-:W-:Y:S01]  /*9780*/  IMAD.MOV.U32 R6, RZ, RZ, R41 ;  /* 0x000000ffff067224 */ /* 0x000fe200078e0029 */
[----:B------:R-:W-:Y:S01]  /*9790*/  PRMT R31, R7, 0x7610, R31 ;  /* 0x00007610071f7816 */ /* 0x000fe2000000001f */
[----:B------:R-:W-:Y:S01]  /*97a0*/  IMAD.MOV.U32 R5, RZ, RZ, R48 ;  /* 0x000000ffff057224 */ /* 0x000fe200078e0030 */
[----:B------:R-:W-:Y:S01]  /*97b0*/  @P0 IADD3 R12, R4, -0x40, RZ ;  /* 0xffffffc0040c0810 */ /* 0x000fe20007ffe0ff */
[----:B------:R-:W-:Y:S01]  /*97c0*/  IMAD.MOV.U32 R7, RZ, RZ, R49 ;  /* 0x000000ffff077224 */ /* 0x000fe200078e0031 */
[----:B------:R-:W-:Y:S01]  /*97d0*/  PRMT R36, R36, 0x5410, R6 ;  /* 0x0000541024247816 */ /* 0x000fe20000000006 */
[----:B------:R-:W-:Y:S01]  /*97e0*/  IMAD.MOV.U32 R6, RZ, RZ, R56 ;  /* 0x000000ffff067224 */ /* 0x000fe200078e0038 */
[----:B------:R-:W-:Y:S01]  /*97f0*/  PRMT R42, R42, 0x5410, R5 ;  /* 0x000054102a2a7816 */ /* 0x000fe20000000005 */
[----:B------:R-:W-:-:S03]  /*9800*/  IMAD.MOV.U32 R5, RZ, RZ, R57 ;  /* 0x000000ffff057224 */ /* 0x000fc600078e0039 */
        /* <DEDUP_REMOVED lines=32> */
[----:B------:R-:W-:Y:S01]  /*9a10*/  FMUL.FTZ R89, R85, R89 ;  /* 0x0000005955597220 */ /* 0x000fe20000410000 */
[----:B------:R-:W-:Y:S01]  /*9a20*/  HADD2.F32 R84, -RZ, R77.H0_H0 ;  /* 0x2000004dff547230 */ /* 0x000fe20000004100 */
[----:B------:R-:W-:-:S02]  /*9a30*/  FMUL.FTZ R77, R5, R82 ;  /* 0x00000052054d7220 */ /* 0x000fc40000410000 */
[-C--:B------:R-:W-:Y:S02]  /*9a40*/  FMUL.FTZ R76, R6, R7.reuse ;  /* 0x00000007064c7220 */ /* 0x080fe40000410000 */
[C---:B------:R-:W-:Y:S02]  /*9a50*/  FMUL.FTZ R7, R4.reuse, R7 ;  /* 0x0000000704077220 */ /* 0x040fe40000410000 */
[----:B------:R-:W-:Y:S02]  /*9a60*/  FMUL.FTZ R82, R87, R82 ;  /* 0x0000005257527220 */ /* 0x000fe40000410000 */
[----:B------:R-:W-:Y:S02]  /*9a70*/  FFMA.FTZ R76, R4, R79, -R76 ;  /* 0x0000004f044c7223 */ /* 0x000fe4000001084c */
[-C--:B------:R-:W-:Y:S02]  /*9a80*/  FFMA.FTZ R96, R85, R94.reuse, -R96 ;  /* 0x0000005e55607223 */ /* 0x080fe40000010860 */
[----:B------:R-:W-:-:S02]  /*9a90*/  FFMA.FTZ R89, R86, R94, R89 ;  /* 0x0000005e56597223 */ /* 0x000fc40000010059 */
        /* <DEDUP_REMOVED lines=8> */
.L_x_2311:
[----:B------:R-:W-:Y:S05]  /*9b20*/  BSYNC B0 ;  /* 0x0000000000007941 */ /* 0x000fea0003800000 */
.L_x_2310:
[----:B------:R-:W-:Y:S01]  /*9b30*/  ISETP.GE.AND P0, PT, R39, c[0x0][0x27c], PT ;  /* 0x00009f0027007a0c */ /* 0x000fe20003f06270 */
[----:B------:R-:W-:-:S12]  /*9b40*/  BSSY B0, `(.L_x_2312) ;  /* 0x000002c000007945 */ /* 0x000fd80003800000 */
[----:B------:R-:W-:Y:S05]  /*9b50*/  @P0 BRA `(.L_x_2313) ;  /* 0x000002a000000947 */ /* 0x000fea0003800000 */
[----:B-1----:R-:W1:Y:S01]  /*9b60*/  LDS.128 R4, [R12] ;  /* 0x000000000c047984 */ /* 0x002e620000000c00 */
        /* <DEDUP_REMOVED lines=20> */
[----:B------:R-:W-:Y:S01]  /*9cb0*/  HADD2.F32 R7, -RZ, R72.H0_H0 ;  /* 0x20000048ff077230 */ /* 0x000fe20000004100 */
        /* <DEDUP_REMOVED lines=9> */
[C---:B------:R-:W-:Y:S02]  /*9d50*/  FMUL.FTZ R72, R83.reuse, R72 ;  /* 0x0000004853487220 */ /* 0x040fe40000410000 */
[-C--:B------:R-:W-:Y:S02]  /*9d60*/  FFMA.FTZ R76, R4, R73.reuse, -R76 ;  /* 0x00000049044c7223 */ /* 0x080fe4000001084c */
[----:B------:R-:W-:Y:S02]  /*9d70*/  FFMA.FTZ R82, R82, R86, R89 ;  /* 0x0000005652527223 */ /* 0x000fe40000010059 */
[----:B------:R-:W-:Y:S01]  /*9d80*/  FFMA.FTZ R73, R6, R73, R7 ;  /* 0x0000004906497223 */ /* 0x000fe20000010007 */
[----:B------:R-:W-:Y:S01]  /*9d90*/  F2FP.PACK_AB R7, R98, R85 ;  /* 0x000000556207723e */ /* 0x000fe200000000ff */
[-C--:B------:R-:W-:Y:S01]  /*9da0*/  FFMA.FTZ R77, R83, R78.reuse, -R77 ;  /* 0x0000004e534d7223 */ /* 0x080fe2000001084d */
[----:B------:R-:W-:Y:S01]  /*9db0*/  F2FP.PACK_AB R4, R82, R87 ;  /* 0x000000575204723e */ /* 0x000fe200000000ff */
[----:B------:R-:W-:Y:S01]  /*9dc0*/  FFMA.FTZ R72, R5, R78, R72 ;  /* 0x0000004e05487223 */ /* 0x000fe20000010048 */
[----:B------:R-:W-:-:S04]  /*9dd0*/  F2FP.PACK_AB R6, R73, R76 ;  /* 0x0000004c4906723e */ /* 0x000fc800000000ff */
[----:B------:R-:W-:-:S05]  /*9de0*/  F2FP.PACK_AB R5, R72, R77 ;  /* 0x0000004d4805723e */ /* 0x000fca00000000ff */
[----:B------:R1:W-:Y:S02]  /*9df0*/  STS.128 [R12], R4 ;  /* 0x000000040c007388 */ /* 0x0003e40000000c00 */
.L_x_2313:
[----:B------:R-:W-:Y:S05]  /*9e00*/  BSYNC B0 ;  /* 0x0000000000007941 */ /* 0x000fea0003800000 */
.L_x_2312:
        /* <DEDUP_REMOVED lines=45> */
.L_x_2315:
[----:B------:R-:W-:Y:S05]  /*a0e0*/  BSYNC B0 ;  /* 0x0000000000007941 */ /* 0x000fea0003800000 */
.L_x_2314:
        /* <DEDUP_REMOVED lines=23> */
[----:B------:R-:W-:Y:S01]  /*a260*/  FMUL.FTZ R79, R75, R78 ;  /* 0x0000004e4b4f7220 */ /* 0x000fe20000410000 */
[----:B------:R-:W-:Y:S01]  /*a270*/  HADD2.F32 R6, -RZ, R6.H1_H1 ;  /* 0x30000006ff067230 */ /* 0x000fe20000004100 */
[----:B------:R-:W-:Y:S01]  /*a280*/  FFMA.FTZ R74, R7, R80, R74 ;  /* 0x00000050074a7223 */ /* 0x000fe2000001004a */
[----:B------:R-:W-:Y:S01]  /*a290*/  HADD2.F32 R5, -RZ, R5.H1_H1 ;  /* 0x30000005ff057230 */ /* 0x000fe20000004100 */
[C---:B------:R-:W-:Y:S01]  /*a2a0*/  FMUL.FTZ R78, R73.reuse, R78 ;  /* 0x0000004e494e7220 */ /* 0x040fe20000410000 */
[----:B------:R-:W-:Y:S01]  /*a2b0*/  HADD2.F32 R7, -RZ, R60.H0_H0 ;  /* 0x2000003cff077230 */ /* 0x000fe20000004100 */
[----:B------:R-:W-:-:S02]  /*a2c0*/  FFMA.FTZ R79, R73, R82, -R79 ;  /* 0x00000052494f7223 */ /* 0x000fc4000001084f */
[----:B------:R-:W-:Y:S02]  /*a2d0*/  FMUL.FTZ R73, R5, R67 ;  /* 0x0000004305497220 */ /* 0x000fe40000410000 */
[-C--:B------:R-:W-:Y:S02]  /*a2e0*/  FMUL.FTZ R60, R6, R7.reuse ;  /* 0x00000007063c7220 */ /* 0x080fe40000410000 */
[----:B------:R-:W-:Y:S02]  /*a2f0*/  FMUL.FTZ R7, R4, R7 ;  /* 0x0000000704077220 */ /* 0x000fe40000410000 */
[----:B------:R-:W-:Y:S02]  /*a300*/  FMUL.FTZ R67, R76, R67 ;  /* 0x000000434c437220 */ /* 0x000fe40000410000 */
[----:B------:R-:W-:Y:S02]  /*a310*/  FFMA.FTZ R60, R4, R61, -R60 ;  /* 0x0000003d043c7223 */ /* 0x000fe4000001083c */
[----:B------:R-:W-:-:S02]  /*a320*/  FFMA.FTZ R73, R76, R66, -R73 ;  /* 0x000000424c497223 */ /* 0x000fc40000010849 */
[----:B------:R-:W-:Y:S02]  /*a330*/  FFMA.FTZ R77, R72, R80, -R77 ;  /* 0x00000050484d7223 */ /* 0x000fe4000001084d */
[----:B------:R-:W-:Y:S02]  /*a340*/  FFMA.FTZ R78, R75, R82, R78 ;  /* 0x000000524b4e7223 */ /* 0x000fe4000001004e */
[----:B------:R-:W-:Y:S01]  /*a350*/  FFMA.FTZ R61, R6, R61, R7 ;  /* 0x0000003d063d7223 */ /* 0x000fe20000010007 */
[----:B------:R-:W-:Y:S01]  /*a360*/  F2FP.PACK_AB R7, R74, R77 ;  /* 0x0000004d4a07723e */ /* 0x000fe200000000ff */
[----:B------:R-:W-:Y:S01]  /*a370*/  FFMA.FTZ R66, R5, R66, R67 ;  /* 0x0000004205427223 */ /* 0x000fe20000010043 */
[----:B------:R-:W-:Y:S02]  /*a380*/  F2FP.PACK_AB R4, R78, R79 ;  /* 0x0000004f4e04723e */ /* 0x000fe400000000ff */
[----:B------:R-:W-:Y:S02]  /*a390*/  F2FP.PACK_AB R6, R61, R60 ;  /* 0x0000003c3d06723e */ /* 0x000fe400000000ff */
[----:B------:R-:W-:-:S05]  /*a3a0*/  F2FP.PACK_AB R5, R66, R73 ;  /* 0x000000494205723e */ /* 0x000fca00000000ff */
[----:B------:R1:W-:Y:S02]  /*a3b0*/  STS.128 [R12+0x4000], R4 ;  /* 0x004000040c007388 */ /* 0x0003e40000000c00 */
.L_x_2317:
[----:B------:R-:W-:Y:S05]  /*a3c0*/  BSYNC B0 ;  /* 0x0000000000007941 */ /* 0x000fea0003800000 */
.L_x_2316:
        /* <DEDUP_REMOVED lines=9> */
[--C-:B------:R-:W-:Y:S01]  /*a460*/  HADD2.F32 R74, -RZ, R55.reuse.H1_H1 ;  /* 0x30000037ff4a7230 */ /* 0x100fe20000004100 */
[----:B------:R-:W-:Y:S01]  /*a470*/  SHF.R.U32.HI R70, RZ, 0x10, R71 ;  /* 0x00000010ff467819 */ /* 0x000fe20000011647 */
[----:B------:R-:W-:Y:S02]  /*a480*/  HADD2.F32 R68, -RZ, R68.H0_H0 ;  /* 0x20000044ff447230 */ /* 0x000fe40000004100 */
[----:B------:R-:W-:-:S02]  /*a490*/  HADD2.F32 R55, -RZ, R55.H0_H0 ;  /* 0x20000037ff377230 */ /* 0x000fc40000004100 */
[----:B------:R-:W-:Y:S02]  /*a4a0*/  HADD2.F32 R70, -RZ, R70.H0_H0 ;  /* 0x20000046ff467230 */ /* 0x000fe40000004100 */
        /* <DEDUP_REMOVED lines=8> */
[----:B------:R-:W-:Y:S01]  /*a530*/  HADD2.F32 R6, -RZ, R6.H1_H1 ;  /* 0x30000006ff067230 */ /* 0x000fe20000004100 */
[-C--:B------:R-:W-:Y:S01]  /*a540*/  FFMA.FTZ R73, R66, R70.reuse, -R73 ;  /* 0x0000004642497223 */ /* 0x080fe20000010849 */
[--C-:B------:R-:W-:Y:S01]  /*a550*/  HADD2.F32 R71, -RZ, R5.reuse.H0_H0 ;  /* 0x20000005ff477230 */ /* 0x100fe20000004100 */
[----:B------:R-:W-:Y:S01]  /*a560*/  FFMA.FTZ R68, R7, R70, R68 ;  /* 0x0000004607447223 */ /* 0x000fe20000010044 */
[----:B------:R-:W-:Y:S01]  /*a570*/  HADD2.F32 R5, -RZ, R5.H1_H1 ;  /* 0x30000005ff057230 */ /* 0x000fe20000004100 */
[----:B------:R-:W-:Y:S01]  /*a580*/  FMUL.FTZ R7, R6, R53 ;  /* 0x0000003506077220 */ /* 0x000fe20000410000 */
[----:B------:R-:W-:Y:S01]  /*a590*/  HADD2.F32 R66, -RZ, R61.H0_H0 ;  /* 0x2000003dff427230 */ /* 0x000fe20000004100 */
[----:B------:R-:W-:-:S02]  /*a5a0*/  FMUL.FTZ R75, R69, R72 ;  /* 0x00000048454b7220 */ /* 0x000fc40000410000 */
[C---:B------:R-:W-:Y:S02]  /*a5b0*/  FMUL.FTZ R53, R4.reuse, R53 ;  /* 0x0000003504357220 */ /* 0x040fe40000410000 */
[----:B------:R-:W-:Y:S02]  /*a5c0*/  FMUL.FTZ R61, R5, R66 ;  /* 0x00000042053d7220 */ /* 0x000fe40000410000 */
[----:B------:R-:W-:Y:S02]  /*a5d0*/  FMUL.FTZ R72, R67, R72 ;  /* 0x0000004843487220 */ /* 0x000fe40000410000 */
[----:B------:R-:W-:Y:S02]  /*a5e0*/  FMUL.FTZ R66, R71, R66 ;  /* 0x0000004247427220 */ /* 0x000fe40000410000 */
[----:B------:R-:W-:Y:S01]  /*a5f0*/  FFMA.FTZ R4, R4, R55, -R7 ;  /* 0x0000003704047223 */ /* 0x000fe20000010807 */
[----:B------:R-:W-:Y:S01]  /*a600*/  F2FP.PACK_AB R7, R68, R73 ;  /* 0x000000494407723e */ /* 0x000fe200000000ff */
        /* <DEDUP_REMOVED lines=9> */
.L_x_2319:
[----:B------:R-:W-:Y:S05]  /*a6a0*/  BSYNC B0 ;  /* 0x0000000000007941 */ /* 0x000fea0003800000 */
.L_x_2318:
        /* <DEDUP_REMOVED lines=28> */
[----:B------:R-:W-:Y:S01]  /*a870*/  FMUL.FTZ R52, R6, R47 ;  /* 0x0000002f06347220 */ /* 0x000fe20000410000 */
[----:B------:R-:W-:Y:S01]  /*a880*/  HADD2.F32 R64, -RZ, R53.H0_H0 ;  /* 0x20000035ff407230 */ /* 0x000fe20000004100 */
[----:B------:R-:W-:-:S02]  /*a890*/  FMUL.FTZ R53, R5, R60 ;  /* 0x0000003c05357220 */ /* 0x000fc40000410000 */
[C---:B------:R-:W-:Y:S02]  /*a8a0*/  FMUL.FTZ R47, R4.reuse, R47 ;  /* 0x0000002f042f7220 */ /* 0x040fe40000410000 */
[----:B------:R-:W-:Y:S02]  /*a8b0*/  FMUL.FTZ R60, R65, R60 ;  /* 0x0000003c413c7220 */ /* 0x000fe40000410000 */
[-C--:B------:R-:W-:Y:S02]  /*a8c0*/  FFMA.FTZ R69, R61, R68.reuse, -R69 ;  /* 0x000000443d457223 */ /* 0x080fe40000010845 */
[----:B------:R-:W-:Y:S02]  /*a8d0*/  FFMA.FTZ R66, R63, R68, R66 ;  /* 0x000000443f427223 */ /* 0x000fe40000010042 */
        /* <DEDUP_REMOVED lines=9> */
.L_x_2309:
[----:B------:R-:W-:Y:S05]  /*a970*/  BSYNC B1 ;  /* 0x0000000000017941 */ /* 0x000fea0003800000 */
.L_x_2308:
[----:B------:R-:W-:-:S13]  /*a980*/  ISETP.GE.AND P0, PT, R3, R54, PT ;  /* 0x000000360300720c */ /* 0x000fda0003f06270 */
[----:B------:R-:W-:Y:S05]  /*a990*/  @P0 BRA `(.L_x_2320) ;  /* 0x0000465000000947 */ /* 0x000fea0003800000 */
        /* <DEDUP_REMOVED lines=45> */
.L_x_2322:
[----:B------:R-:W-:Y:S05]  /*ac70*/  BSYNC B0 ;  /* 0x0000000000007941 */ /* 0x000fea0003800000 */
.L_x_2321:
[----:B------:R-:W-:Y:S01]  /*ac80*/  ISETP.GE.AND P0, PT, R39, c[0x0][0x27c], PT ;  /* 0x00009f0027007a0c */ /* 0x000fe20003f06270 */
[----:B------:R-:W-:-:S12]  /*ac90*/  BSSY B0, `(.L_x_2323) ;  /* 0x000002c000007945 */ /* 0x000fd80003800000 */
[----:B------:R-:W-:Y:S05]  /*aca0*/  @P0 BRA `(.L_x_2324) ;  /* 0x000002a000000947 */ /* 0x000fea0003800000 */
[----:B-1----:R-:W1:Y:S01]  /*acb0*/  LDS.128 R4, [R12+0x2000] ;  /* 0x002000000c047984 */ /* 0x002e620000000c00 */
[--C-:B------:R-:W-:Y:S01]  /*acc0*/  SHF.R.U64 R39, R48, 0x10, R49.reuse ;  /* 0x0000001030277819 */ /* 0x100fe20000001231 */
[----:B------:R-:W-:Y:S01]  /*acd0*/  HADD2.F32 R53, -RZ, R38.H1_H1 ;  /* 0x30000026ff357230 */ /* 0x000fe20000004100 */
[----:B------:R-:W-:Y:S02]  /*ace0*/  SHF.R.U32.HI R48, RZ, 0x10, R49 ;  /* 0x00000010ff307819 */ /* 0x000fe40000011631 */
[--C-:B------:R-:W-:Y:S02]  /*acf0*/  SHF.R.U64 R3, R50, 0x10, R51.reuse ;  /* 0x0000001032037819 */ /* 0x100fe40000001233 */
        /* <DEDUP_REMOVED lines=9> */
[----:B------:R-:W-:Y:S01]  /*ad90*/  HADD2.F32 R4, -RZ, R6.H0_H0 ;  /* 0x20000006ff047230 */ /* 0x000fe20000004100 */
[C---:B------:R-:W-:Y:S01]  /*ada0*/  FMUL.FTZ R48, R43.reuse, R48 ;  /* 0x000000302b307220 */ /* 0x040fe20000410000 */
[--C-:B------:R-:W-:Y:S01]  /*adb0*/  HADD2.F32 R49, -RZ, R5.reuse.H0_H0 ;  /* 0x20000005ff317230 */ /* 0x100fe20000004100 */
[-C--:B------:R-:W-:Y:S01]  /*adc0*/  FFMA.FTZ R50, R43, R52.reuse, -R50 ;  /* 0x000000342b327223 */ /* 0x080fe20000010832 */
[----:B------:R-:W-:Y:S01]  /*add0*/  HADD2.F32 R43, -RZ, R42.H0_H0 ;  /* 0x2000002aff2b7230 */ /* 0x000fe20000004100 */
[-C--:B------:R-:W-:Y:S01]  /*ade0*/  FMUL.FTZ R54, R47, R51.reuse ;  /* 0x000000332f367220 */ /* 0x080fe20000410000 */
[----:B------:R-:W-:Y:S01]  /*adf0*/  HADD2.F32 R6, -RZ, R6.H1_H1 ;  /* 0x30000006ff067230 */ /* 0x000fe20000004100 */
[C---:B------:R-:W-:Y:S01]  /*ae00*/  FMUL.FTZ R56, R46.reuse, R51 ;  /* 0x000000332e387220 */ /* 0x040fe20000410000 */
[----:B------:R-:W-:Y:S01]  /*ae10*/  HADD2.F32 R5, -RZ, R5.H1_H1 ;  /* 0x30000005ff057230 */ /* 0x000fe20000004100 */
[-C--:B------:R-:W-:Y:S01]  /*ae20*/  FFMA.FTZ R54, R46, R53.reuse, -R54 ;  /* 0x000000352e367223 */ /* 0x080fe20000010836 */
[----:B------:R-:W-:Y:S01]  /*ae30*/  HADD2.F32 R42, -RZ, R39.H0_H0 ;  /* 0x20000027ff2a7230 */ /* 0x000fe20000004100 */
[----:B------:R-:W-:Y:S01]  /*ae40*/  FFMA.FTZ R7, R7, R52, R48 ;  /* 0x0000003407077223 */ /* 0x000fe20000010030 */
[----:B------:R-:W-:Y:S01]  /*ae50*/  HADD2.F32 R39, -RZ, R38.H0_H0 ;  /* 0x20000026ff277230 */ /* 0x000fe20000004100 */
[----:B------:R-:W-:Y:S01]  /*ae60*/  FFMA.FTZ R47, R47, R53, R56 ;  /* 0x000000352f2f7223 */ /* 0x000fe20000010038 */
[----:B------:R-:W-:Y:S01]  /*ae70*/  HADD2.F32 R38, -RZ, R3.H0_H0 ;  /* 0x20000003ff267230 */ /* 0x000fe20000004100 */
[----:B------:R-:W-:Y:S01]  /*ae80*/  FMUL.FTZ R3, R6, R43 ;  /* 0x0000002b06037220 */ /* 0x000fe20000410000 */
[----:B------:R-:W-:Y:S01]  /*ae90*/  F2FP.PACK_AB R7, R7, R50 ;  /* 0x000000320707723e */ /* 0x000fe200000000ff */
[----:B------:R-:W-:-:S02]  /*aea0*/  FMUL.FTZ R46, R5, R42 ;  /* 0x0000002a052e7220 */ /* 0x000fc40000410000 */
[C---:B------:R-:W-:Y:S02]  /*aeb0*/  FMUL.FTZ R43, R4.reuse, R43 ;  /* 0x0000002b042b7220 */ /* 0x040fe40000410000 */
[----:B------:R-:W-:Y:S02]  /*aec0*/  FMUL.FTZ R42, R49, R42 ;  /* 0x0000002a312a7220 */ /* 0x000fe40000410000 */
[-C--:B------:R-:W-:Y:S01]  /*aed0*/  FFMA.FTZ R3, R4, R39.reuse, -R3 ;  /* 0x0000002704037223 */ /* 0x080fe20000010803 */
[----:B------:R-:W-:Y:S01]  /*aee0*/  F2FP.PACK_AB R4, R47, R54 ;  /* 0x000000362f04723e */ /* 0x000fe200000000ff */
[----:B------:R-:W-:Y:S02]  /*aef0*/  FFMA.FTZ R6, R6, R39, R43 ;  /* 0x0000002706067223 */ /* 0x000fe4000001002b */
[-C--:B------:R-:W-:Y:S02]  /*af00*/  FFMA.FTZ R46, R49, R38.reuse, -R46 ;  /* 0x00000026312e7223 */ /* 0x080fe4000001082e */
[----:B------:R-:W-:Y:S01]  /*af10*/  FFMA.FTZ R5, R5, R38, R42 ;  /* 0x0000002605057223 */ /* 0x000fe2000001002a */
[----:B------:R-:W-:-:S04]  /*af20*/  F2FP.PACK_AB R6, R6, R3 ;  /* 0x000000030606723e */ /* 0x000fc800000000ff */
[----:B------:R-:W-:-:S05]  /*af30*/  F2FP.PACK_AB R5, R5, R46 ;  /* 0x0000002e0505723e */ /* 0x000fca00000000ff */
[----:B------:R1:W-:Y:S02]  /*af40*/  STS.128 [R12+0x2000], R4 ;  /* 0x002000040c007388 */ /* 0x0003e40000000c00 */
.L_x_2324:
[----:B------:R-:W-:Y:S05]  /*af50*/  BSYNC B0 ;  /* 0x0000000000007941 */ /* 0x000fea0003800000 */
.L_x_2323:
[----:B------:R-:W-:Y:S01]  /*af60*/  ISETP.GE.AND P0, PT, R37, c[0x0][0x27c], PT ;  /* 0x00009f0025007a0c */ /* 0x000fe20003f06270 */
[----:B------:R-:W-:-:S12]  /*af70*/  BSSY B0, `(.L_x_2325) ;  /* 0x000002c000007945 */ /* 0x000fd80003800000 */
[----:B------:R-:W-:Y:S05]  /*af80*/  @P0 BRA `(.L_x_2326) ;  /* 0x000002a000000947 */ /* 0x000fea0003800000 */
[----:B-1----:R-:W1:Y:S01]  /*af90*/  LDS.128 R4, [R20+0x1e100] ;  /* 0x01e1000014047984 */ /* 0x002e620000000c00 */
[--C-:B------:R-:W-:Y:S01]  /*afa0*/  SHF.R.U64 R37, R40, 0x10, R41.reuse ;  /* 0x0000001028257819 */ /* 0x100fe20000001229 */
[----:B------:R-:W-:Y:S01]  /*afb0*/  HADD2.F32 R46, -RZ, R31.H0_H0 ;  /* 0x2000001fff2e7230 */ /* 0x000fe20000004100 */
        /* <DEDUP_REMOVED lines=21> */
[----:B------:R-:W-:Y:S01]  /*b110*/  HADD2.F32 R7, -RZ, R36.H1_H1 ;  /* 0x30000024ff077230 */ /* 0x000fe20000004100 */
[----:B------:R-:W-:Y:S01]  /*b120*/  FFMA.FTZ R45, R39, R48, -R45 ;  /* 0x00000030272d7223 */ /* 0x000fe2000001082d */
[----:B------:R-:W-:Y:S01]  /*b130*/  HADD2.F32 R36, -RZ, R3.H0_H0 ;  /* 0x20000003ff247230 */ /* 0x000fe20000004100 */
[----:B------:R-:W-:-:S02]  /*b140*/  FMUL.FTZ R39, R5, R37 ;  /* 0x0000002505277220 */ /* 0x000fc40000410000 */
[-C--:B------:R-:W-:Y:S02]  /*b150*/  FMUL.FTZ R3, R6, R7.reuse ;  /* 0x0000000706037220 */ /* 0x080fe40000410000 */
[----:B------:R-:W-:Y:S02]  /*b160*/  FMUL.FTZ R7, R4, R7 ;  /* 0x0000000704077220 */ /* 0x000fe40000410000 */
[C---:B------:R-:W-:Y:S02]  /*b170*/  FMUL.FTZ R37, R42.reuse, R37 ;  /* 0x000000252a257220 */ /* 0x040fe40000410000 */
[----:B------:R-:W-:Y:S02]  /*b180*/  FFMA.FTZ R39, R42, R36, -R39 ;  /* 0x000000242a277223 */ /* 0x000fe40000010827 */
[----:B------:R-:W-:Y:S02]  /*b190*/  FFMA.FTZ R43, R38, R44, -R43 ;  /* 0x0000002c262b7223 */ /* 0x000fe4000001082b */
[----:B------:R-:W-:-:S02]  /*b1a0*/  FFMA.FTZ R46, R41, R48, R46 ;  /* 0x00000030292e7223 */ /* 0x000fc4000001002e */
[-C--:B------:R-:W-:Y:S02]  /*b1b0*/  FFMA.FTZ R3, R4, R31.reuse, -R3 ;  /* 0x0000001f04037223 */ /* 0x080fe40000010803 */
[----:B------:R-:W-:Y:S01]  /*b1c0*/  FFMA.FTZ R6, R6, R31, R7 ;  /* 0x0000001f06067223 */ /* 0x000fe20000010007 */
[----:B------:R-:W-:Y:S01]  /*b1d0*/  F2FP.PACK_AB R7, R40, R43 ;  /* 0x0000002b2807723e */ /* 0x000fe200000000ff */
[----:B------:R-:W-:Y:S01]  /*b1e0*/  FFMA.FTZ R36, R5, R36, R37 ;  /* 0x0000002405247223 */ /* 0x000fe20000010025 */
[----:B------:R-:W-:Y:S02]  /*b1f0*/  F2FP.PACK_AB R4, R46, R45 ;  /* 0x0000002d2e04723e */ /* 0x000fe400000000ff */
[----:B------:R-:W-:Y:S02]  /*b200*/  F2FP.PACK_AB R6, R6, R3 ;  /* 0x000000030606723e */ /* 0x000fe400000000ff */
[----:B------:R-:W-:-:S05]  /*b210*/  F2FP.PACK_AB R5, R36, R39 ;  /* 0x000000272405723e */ /* 0x000fca00000000ff */
[----:B------:R1:W-:Y:S02]  /*b220*/  STS.128 [R20+0x1e100], R4 ;  /* 0x01e1000414007388 */ /* 0x0003e40000000c00 */
.L_x_2326:
[----:B------:R-:W-:Y:S05]  /*b230*/  BSYNC B0 ;  /* 0x0000000000007941 */ /* 0x000fea0003800000 */
.L_x_2325:
        /* <DEDUP_REMOVED lines=45> */
.L_x_2328:
[----:B------:R-:W-:Y:S05]  /*b510*/  BSYNC B0 ;  /* 0x0000000000007941 */ /* 0x000fea0003800000 */
.L_x_2327:
        /* <DEDUP_REMOVED lines=45> */
.L_x_2330:
[----:B------:R-:W-:Y:S05]  /*b7f0*/  BSYNC B0 ;  /* 0x0000000000007941 */ /* 0x000fea0003800000 */
.L_x_2329:
        /* <DEDUP_REMOVED lines=45> */
.L_x_2303:
        /* <DEDUP_REMOVED lines=33> */
[----:B------:R-:W-:Y:S01]  /*bce0*/  SHF.R.S32.HI R5, RZ, 0x1f, R142 ;  /* 0x0000001fff057819 */ /* 0x000fe2000001148e */
[----:B------:R1:W2:Y:S01]  /*bcf0*/  SHFL.IDX PT, R17, R22, RZ, 0x1c1f ;  /* 0x001c1fff16117589 */ /* 0x0002a200000e0000 */
[----:B------:R-:W-:Y:S01]  /*bd00*/  CS2R R54, SRZ ;  /* 0x0000000000367805 */ /* 0x000fe2000001ff00 */
[----:B------:R-:W-:Y:S01]  /*bd10*/  CS2R R52, SRZ ;  /* 0x0000000000347805 */ /* 0x000fe2000001ff00 */
[----:B------:R-:W-:Y:S01]  /*bd20*/  LEA.HI.X R20, R16, c[0x0][0x28c], R20, 0x1, P1 ;  /* 0x0000a30010147a11 */ /* 0x000fe200008f0c14 */
[----:B------:R1:W3:Y:S01]  /*bd30*/  SHFL.IDX PT, R14, R18, RZ, 0x1c1f ;  /* 0x001c1fff120e7589 */ /* 0x0002e200000e0000 */
[----:B------:R-:W-:Y:S01]  /*bd40*/  CS2R R70, SRZ ;  /* 0x0000000000467805 */ /* 0x000fe2000001ff00 */
[----:B------:R-:W-:Y:S01]  /*bd50*/  CS2R R68, SRZ ;  /* 0x0000000000447805 */ /* 0x000fe2000001ff00 */
[----:B------:R-:W-:Y:S01]  /*bd60*/  SHF.R.S32.HI R64, RZ, 0x3, R66 ;  /* 0x00000003ff407819 */ /* 0x000fe20000011442 */
[----:B------:R1:W4:Y:S01]  /*bd70*/  SHFL.IDX PT, R16, R21, RZ, 0x1c1f ;  /* 0x001c1fff15107589 */ /* 0x00032200000e0000 */
[----:B------:R-:W-:-:S03]  /*bd80*/  SHF.R.S32.HI R80, RZ, 0x3, R82 ;  /* 0x00000003ff507819 */ /* 0x000fc60000011452 */
[----:B------:R1:W1:Y:S01]  /*bd90*/  SHFL.IDX PT, R15, R20, RZ, 0x1c1f ;  /* 0x001c1fff140f7589 */ /* 0x00026200000e0000 */
[----:B------:R-:W-:Y:S05]  /*bda0*/  @P0 BRA `(.L_x_2332) ;  /* 0x0000021000000947 */ /* 0x000fea0003800000 */
[----:B------:R-:W-:Y:S01]  /*bdb0*/  ISETP.GE.AND P0, PT, R142, c[0x0][0x27c], PT ;  /* 0x00009f008e007a0c */ /* 0x000fe20003f06270 */
[----:B------:R-:W-:Y:S01]  /*bdc0*/  CS2R R58, SRZ ;  /* 0x00000000003a7805 */ /* 0x000fe2000001ff00 */
[----:B------:R-:W-:Y:S01]  /*bdd0*/  ISETP.GE.AND P2, PT, R137, c[0x0][0x27c], PT ;  /* 0x00009f0089007a0c */ /* 0x000fe20003f46270 */
[----:B------:R-:W-:Y:S01]  /*bde0*/  CS2R R56, SRZ ;  /* 0x0000000000387805 */ /* 0x000fe2000001ff00 */
[----:B------:R-:W-:Y:S01]  /*bdf0*/  ISETP.GE.AND P1, PT, R136, c[0x0][0x27c], PT ;  /* 0x00009f0088007a0c */ /* 0x000fe20003f26270 */
[----:B------:R-:W-:Y:S01]  /*be00*/  CS2R R54, SRZ ;  /* 0x0000000000367805 */ /* 0x000fe2000001ff00 */
[----:B------:R-:W-:Y:S01]  /*be10*/  CS2R R52, SRZ ;  /* 0x0000000000347805 */ /* 0x000fe2000001ff00 */
[----:B------:R-:W-:Y:S01]  /*be20*/  CS2R R50, SRZ ;  /* 0x0000000000327805 */ /* 0x000fe2000001ff00 */
[----:B------:R-:W-:-:S05]  /*be30*/  CS2R R48, SRZ ;  /* 0x0000000000307805 */ /* 0x000fca000001ff00 */
[C---:B------:R-:W-:Y:S01]  /*be40*/  @!P0 IMAD.SHL.U32 R25, R142.reuse, 0x2, RZ ;  /* 0x000000028e198824 */ /* 0x040fe200078e00ff */
[----:B------:R-:W-:Y:S02]  /*be50*/  @!P0 SHF.L.U64.HI R6, R142, 0x1, R5 ;  /* 0x000000018e068819 */ /* 0x000fe40000010205 */
[----:B------:R-:W-:Y:S01]  /*be60*/  @!P2 SHF.L.U32 R19, R80, 0x3, RZ ;  /* 0x000000035013a819 */ /* 0x000fe200000006ff */
[----:B------:R-:W-:Y:S01]  /*be70*/  @!P1 IMAD.SHL.U32 R31, R64, 0x8, RZ ;  /* 0x00000008401f9824 */ /* 0x000fe200078e00ff */
[-C--:B---3--:R-:W-:Y:S02]  /*be80*/  @!P0 IADD3 R24, P3, R14, R25.reuse, RZ ;  /* 0x000000190e188210 */ /* 0x088fe40007f7e0ff */
[----:B----4-:R-:W-:Y:S01]  /*be90*/  @!P0 IADD3 R28, P4, R16, R25, RZ ;  /* 0x00000019101c8210 */ /* 0x010fe20007f9e0ff */
[--C-:B--2---:R-:W-:Y:S01]  /*bea0*/  @!P1 IMAD.WIDE R32, R31, 0x2, R16.reuse ;  /* 0x000000021f209825 */ /* 0x104fe200078e0210 */
[----:B------:R-:W-:Y:S01]  /*beb0*/  CS2R R46, SRZ ;  /* 0x00000000002e7805 */ /* 0x000fe2000001ff00 */
[----:B------:R-:W-:Y:S01]  /*bec0*/  CS2R R44, SRZ ;  /* 0x00000000002c7805 */ /* 0x000fe2000001ff00 */
[----:B------:R-:W-:Y:S01]  /*bed0*/  CS2R R74, SRZ ;  /* 0x00000000004a7805 */ /* 0x000fe2000001ff00 */
[----:B------:R-:W-:Y:S01]  /*bee0*/  CS2R R72, SRZ ;  /* 0x0000000000487805 */ /* 0x000fe2000001ff00 */
[----:B------:R-:W-:Y:S01]  /*bef0*/  CS2R R70, SRZ ;  /* 0x0000000000467805 */ /* 0x000fe2000001ff00 */
[----:B------:R-:W-:Y:S01]  /*bf00*/  CS2R R68, SRZ ;  /* 0x0000000000447805 */ /* 0x000fe2000001ff00 */
[----:B------:R-:W-:Y:S01]  /*bf10*/  @!P2 IMAD.WIDE R34, R19, 0x2, R16 ;  /* 0x000000021322a825 */ /* 0x000fe200078e0210 */
[----:B------:R-:W-:Y:S01]  /*bf20*/  @!P0 IADD3.X R29, R17, R6, RZ, P4, !PT ;  /* 0x00000006111d8210 */ /* 0x000fe200027fe4ff */
[----:B------:R2:W5:Y:S02]  /*bf30*/  @!P1 LD.E.128 R48, [R32.64] ;  /* 0x0000000820309980 */ /* 0x000564000c101d00 */
[----:B-1----:R-:W-:-:S02]  /*bf40*/  @!P2 IMAD.WIDE R36, R19, 0x2, R14 ;  /* 0x000000021324a825 */ /* 0x002fc400078e020e */
[----:B------:R2:W5:Y:S02]  /*bf50*/  @!P2 LD.E.128 R56, [R34.64] ;  /* 0x000000082238a980 */ /* 0x000564000c101d00 */
[----:B------:R-:W-:Y:S02]  /*bf60*/  @!P1 IMAD.WIDE R30, R31, 0x2, R14 ;  /* 0x000000021f1e9825 */ /* 0x000fe400078e020e */
[----:B------:R2:W5:Y:S02]  /*bf70*/  @!P2 LD.E.128 R52, [R36.64] ;  /* 0x000000082434a980 */ /* 0x000564000c101d00 */
[----:B------:R-:W-:Y:S02]  /*bf80*/  @!P0 IMAD.X R25, R15, 0x1, R6, P3 ;  /* 0x000000010f198824 */ /* 0x000fe400018e0606 */
[----:B------:R2:W5:Y:S04]  /*bf90*/  @!P1 LD.E.128 R44, [R30.64] ;  /* 0x000000081e2c9980 */ /* 0x000568000c101d00 */
[----:B------:R2:W5:Y:S04]  /*bfa0*/  @!P0 LD.E.128 R72, [R28.64] ;  /* 0x000000081c488980 */ /* 0x000568000c101d00 */
[----:B------:R2:W5:Y:S02]  /*bfb0*/  @!P0 LD.E.128 R68, [R24.64] ;  /* 0x0000000818448980 */ /* 0x000564000c101d00 */
.L_x_2332:
[----:B------:R-:W-:Y:S05]  /*bfc0*/  BSYNC B0 ;  /* 0x0000000000007941 */ /* 0x000fea0003800000 */
.L_x_2331:
[----:B------:R-:W-:Y:S01]  /*bfd0*/  IADD3 R7, R7, 0x40, RZ ;  /* 0x0000004007077810 */ /* 0x000fe20007ffe0ff */
[----:B-1---5:R-:W-:Y:S01]  /*bfe0*/  IMAD.MOV.U32 R15, RZ, RZ, R50 ;  /* 0x000000ffff0f7224 */ /* 0x022fe200078e0032 */
[----:B------:R1:W4:Y:S01]  /*bff0*/  SHFL.IDX PT, R61, R22, 0x1, 0x1c1f ;  /* 0x003c1f00163d7f89 */ /* 0x00032200000e0000 */
[----:B---3--:R-:W-:Y:S01]  /*c000*/  IMAD.MOV.U32 R14, RZ, RZ, R51 ;  /* 0x000000ffff0e7224 */ /* 0x008fe200078e0033 */
[----:B------:R-:W-:Y:S01]  /*c010*/  ISETP.GE.AND P0, PT, R7, R4, PT ;  /* 0x000000040700720c */ /* 0x000fe20003f06270 */
[----:B------:R-:W-:Y:S01]  /*c020*/  IMAD.MOV.U32 R7, RZ, RZ, R48 ;  /* 0x000000ffff077224 */ /* 0x000fe200078e0030 */
[----:B------:R-:W3:Y:S01]  /*c030*/  SHFL.IDX PT, R60, R21, 0x1, 0x1c1f ;  /* 0x003c1f00153c7f89 */ /* 0x000ee200000e0000 */
[----:B------:R-:W-:Y:S01]  /*c040*/  IMAD.MOV.U32 R6, RZ, RZ, R49 ;  /* 0x000000ffff067224 */ /* 0x000fe200078e0031 */
[----:B------:R-:W-:Y:S01]  /*c050*/  PRMT R92, R14, 0x5410, R15 ;  /* 0x000054100e5c7816 */ /* 0x000fe2000000000f */
[----:B------:R-:W-:Y:S01]  /*c060*/  IMAD.MOV.U32 R14, RZ, RZ, R59 ;  /* 0x000000ffff0e7224 */ /* 0x000fe200078e003b */
[----:B------:R-:W-:Y:S01]  /*c070*/  MOV R15, R58 ;  /* 0x0000003a000f7202 */ /* 0x000fe20000000f00 */
[----:B--2---:R-:W-:Y:S01]  /*c080*/  IMAD.MOV.U32 R17, RZ, RZ, R70 ;  /* 0x000000ffff117224 */ /* 0x004fe200078e0046 */
        /* <DEDUP_REMOVED lines=35> */
[----:B-1----:R-:W-:Y:S01]  /*c2c0*/  CS2R R22, SRZ ;  /* 0x0000000000167805 */ /* 0x002fe2000001ff00 */
[----:B------:R-:W-:Y:S01]  /*c2d0*/  PRMT R97, R6, 0x5410, R7 ;  /* 0x0000541006617816 */ /* 0x000fe20000000007 */
[----:B--2---:R-:W-:Y:S01]  /*c2e0*/  CS2R R20, SRZ ;  /* 0x0000000000147805 */ /* 0x004fe2000001ff00 */
[----:B------:R-:W-:Y:S01]  /*c2f0*/  CS2R R30, SRZ ;  /* 0x00000000001e7805 */ /* 0x000fe2000001ff00 */
[----:B------:R-:W-:Y:S01]  /*c300*/  CS2R R28, SRZ ;  /* 0x00000000001c7805 */ /* 0x000fe2000001ff00 */
[----:B------:R-:W-:Y:S01]  /*c310*/  CS2R R38, SRZ ;  /* 0x0000000000267805 */ /* 0x000fe2000001ff00 */
[----:B------:R-:W-:Y:S01]  /*c320*/  CS2R R36, SRZ ;  /* 0x0000000000247805 */ /* 0x000fe2000001ff00 */
[----:B------:R-:W-:Y:S05]  /*c330*/  @P0 BRA `(.L_x_2334) ;  /* 0x0000021000000947 */ /* 0x000fea0003800000 */
[----:B---34-:R-:W-:Y:S01]  /*c340*/  ISETP.GE.AND P0, PT, R142, c[0x0][0x27c], PT ;  /* 0x00009f008e007a0c */ /* 0x018fe20003f06270 */
        /* <DEDUP_REMOVED lines=12> */
[-C--:B------:R-:W-:Y:S02]  /*c410*/  @!P0 IADD3 R62, P4, R60, R16.reuse, RZ ;  /* 0x000000103c3e8210 */ /* 0x080fe40007f9e0ff */
[----:B------:R-:W-:Y:S01]  /*c420*/  @!P0 IADD3 R16, P3, R18, R16, RZ ;  /* 0x0000001012108210 */ /* 0x000fe20007f7e0ff */
[C-C-:B------:R-:W-:Y:S01]  /*c430*/  @!P2 IMAD.WIDE R102, R7.reuse, 0x2, R60.reuse ;  /* 0x000000020766a825 */ /* 0x140fe200078e023c */
[----:B------:R-:W-:Y:S01]  /*c440*/  CS2R R22, SRZ ;  /* 0x0000000000167805 */ /* 0x000fe2000001ff00 */
[----:B------:R-:W-:Y:S01]  /*c450*/  CS2R R20, SRZ ;  /* 0x0000000000147805 */ /* 0x000fe2000001ff00 */
[----:B------:R-:W-:Y:S01]  /*c460*/  CS2R R42, SRZ ;  /* 0x00000000002a7805 */ /* 0x000fe2000001ff00 */
[C---:B------:R-:W-:Y:S01]  /*c470*/  @!P1 IMAD.WIDE R78, R6.reuse, 0x2, R60 ;  /* 0x00000002064e9825 */ /* 0x040fe200078e023c */
[----:B------:R-:W-:Y:S01]  /*c480*/  CS2R R40, SRZ ;  /* 0x0000000000287805 */ /* 0x000fe2000001ff00 */
[----:B------:R-:W-:Y:S01]  /*c490*/  CS2R R38, SRZ ;  /* 0x0000000000267805 */ /* 0x000fe2000001ff00 */
[----:B------:R-:W-:Y:S01]  /*c4a0*/  CS2R R36, SRZ ;  /* 0x0000000000247805 */ /* 0x000fe2000001ff00 */
[--C-:B------:R-:W-:Y:S01]  /*c4b0*/  @!P2 IMAD.WIDE R104, R7, 0x2, R18.reuse ;  /* 0x000000020768a825 */ /* 0x100fe200078e0212 */
[----:B------:R-:W-:Y:S01]  /*c4c0*/  @!P0 IADD3.X R63, R61, R5, RZ, P4, !PT ;  /* 0x000000053d3f8210 */ /* 0x000fe200027fe4ff */
[----:B------:R1:W5:Y:S02]  /*c4d0*/  @!P2 LD.E.128 R32, [R102.64] ;  /* 0x000000086620a980 */ /* 0x000364000c101d00 */
[----:B------:R-:W-:-:S02]  /*c4e0*/  @!P1 IMAD.WIDE R6, R6, 0x2, R18 ;  /* 0x0000000206069825 */ /* 0x000fc400078e0212 */
[----:B------:R1:W5:Y:S02]  /*c4f0*/  @!P2 LD.E.128 R28, [R104.64] ;  /* 0x00000008681ca980 */ /* 0x000364000c101d00 */
[----:B------:R-:W-:Y:S02]  /*c500*/  @!P0 IMAD.X R17, R19, 0x1, R5, P3 ;  /* 0x0000000113118824 */ /* 0x000fe400018e0605 */
[----:B------:R1:W5:Y:S04]  /*c510*/  @!P1 LD.E.128 R24, [R78.64] ;  /* 0x000000084e189980 */ /* 0x000368000c101d00 */
[----:B------:R1:W5:Y:S04]  /*c520*/  @!P1 LD.E.128 R20, [R6.64] ;  /* 0x0000000806149980 */ /* 0x000368000c101d00 */
[----:B------:R1:W5:Y:S04]  /*c530*/  @!P0 LD.E.128 R40, [R62.64] ;  /* 0x000000083e288980 */ /* 0x000368000c101d00 */
[----:B------:R1:W5:Y:S02]  /*c540*/  @!P0 LD.E.128 R36, [R16.64] ;  /* 0x0000000810248980 */ /* 0x000364000c101d00 */
.L_x_2334:
[----:B---34-:R-:W-:Y:S05]  /*c550*/  BSYNC B0 ;  /* 0x0000000000007941 */ /* 0x018fea0003800000 */
.L_x_2333:
        /* <DEDUP_REMOVED lines=39> */
[----:B------:R-:W-:Y:S01]  /*c7d0*/  PRMT R67, R4, 0x5410, R5 ;  /* 0x0000541004437816 */ /* 0x000fe20000000005 */
[----:B------:R-:W-:Y:S01]  /*c7e0*/  IMAD.MOV.U32 R5, RZ, RZ, R36 ;  /* 0x000000ffff057224 */ /* 0x000fe200078e0024 */
[----:B------:R-:W-:Y:S01]  /*c7f0*/  MOV R6, R39 ;  /* 0x0000002700067202 */ /* 0x000fe20000000f00 */
[----:B------:R-:W-:Y:S01]  /*c800*/  IMAD.MOV.U32 R4, RZ, RZ, R37 ;  /* 0x000000ffff047224 */ /* 0x000fe200078e0025 */
        /* <DEDUP_REMOVED lines=105> */
.L_x_2338:
[----:B------:R-:W-:Y:S05]  /*cea0*/  BSYNC B0 ;  /* 0x0000000000007941 */ /* 0x000fea0003800000 */
.L_x_2337:
        /* <DEDUP_REMOVED lines=105> */
.L_x_2340:
[----:B------:R-:W-:Y:S05]  /*d540*/  BSYNC B0 ;  /* 0x0000000000007941 */ /* 0x000fea0003800000 */
.L_x_2339:
        /* <DEDUP_REMOVED lines=9> */
[----:B------:R-:W-:Y:S01]  /*d5e0*/  HADD2.F32 R87, -RZ, R87.H1_H1 ;  /* 0x30000057ff577230 */ /* 0x000fe20000004100 */
[----:B------:R-:W-:Y:S01]  /*d5f0*/  SHF.R.S32.HI R6, RZ, 0x1f, R7 ;  /* 0x0000001fff067819 */ /* 0x000fe20000011407 */
[----:B------:R-:W-:Y:S01]  /*d600*/  HADD2.F32 R94, -RZ, R92.H0_H0 ;  /* 0x2000005cff5e7230 */ /* 0x000fe20000004100 */
[----:B------:R-:W-:Y:S01]  /*d610*/  LOP3.LUT R5, R14, R13, RZ, 0x3c, !PT ;  /* 0x0000000d0e057212 */ /* 0x000fe200078e3cff */
[----:B------:R-:W-:Y:S01]  /*d620*/  HADD2.F32 R91, -RZ, R91.H1_H1 ;  /* 0x3000005bff5b7230 */ /* 0x000fe20000004100 */
[----:B------:R-:W-:Y:S01]  /*d630*/  SHF.L.U32 R14, R7, 0x3, RZ ;  /* 0x00000003070e7819 */ /* 0x000fe200000006ff */
[----:B------:R-:W-:Y:S01]  /*d640*/  HADD2.F32 R89, -RZ, R89.H1_H1 ;  /* 0x30000059ff597230 */ /* 0x000fe20000004100 */
[----:B------:R-:W-:-:S02]  /*d650*/  SHF.L.U32 R4, R4, 0x7, RZ ;  /* 0x0000000704047819 */ /* 0x000fc400000006ff */
[----:B------:R-:W-:Y:S02]  /*d660*/  LEA.HI R6, R6, R7, RZ, 0x3 ;  /* 0x0000000706067211 */ /* 0x000fe400078f18ff */
[----:B------:R-:W-:Y:S02]  /*d670*/  LOP3.LUT R14, R77, 0x38, R14, 0xf8, !PT ;  /* 0x000000384d0e7812 */ /* 0x000fe400078ef80e */
[----:B------:R-:W-:Y:S02]  /*d680*/  LOP3.LUT R4, R4, 0xffffe000, RZ, 0xc0, !PT ;  /* 0xffffe00004047812 */ /* 0x000fe400078ec0ff */
[----:B------:R-:W-:Y:S02]  /*d690*/  SHF.L.U32 R6, R6, 0xa, RZ ;  /* 0x0000000a06067819 */ /* 0x000fe400000006ff */
[----:B------:R-:W-:Y:S02]  /*d6a0*/  LOP3.LUT R13, R14, R13, RZ, 0x3c, !PT ;  /* 0x0000000d0e0d7212 */ /* 0x000fe400078e3cff */
[----:B------:R-:W-:-:S02]  /*d6b0*/  IADD3 R4, R5, R4, R12 ;  /* 0x0000000405047210 */ /* 0x000fc40007ffe00c */
[----:B------:R-:W-:Y:S02]  /*d6c0*/  LOP3.LUT R14, R6, 0x7fffe000, RZ, 0xc0, !PT ;  /* 0x7fffe000060e7812 */ /* 0x000fe400078ec0ff */
[----:B------:R-:W-:Y:S02]  /*d6d0*/  LEA R16, R4, 0x18100, 0x1 ;  /* 0x0001810004107811 */ /* 0x000fe400078e08ff */
[----:B------:R-:W-:Y:S02]  /*d6e0*/  IADD3 R13, R13, R14, R12 ;  /* 0x0000000e0d0d7210 */ /* 0x000fe40007ffe00c */
[--C-:B------:R-:W-:Y:S01]  /*d6f0*/  SHF.R.U64 R18, R48, 0x10, R49.reuse ;  /* 0x0000001030127819 */ /* 0x100fe20000001231 */
[----:B------:R-:W1:Y:S01]  /*d700*/  LDS.128 R4, [R16] ;  /* 0x0000000010047984 */ /* 0x000e620000000c00 */
[----:B------:R-:W-:Y:S02]  /*d710*/  SHF.L.U32 R17, R13, 0x1, RZ ;  /* 0x000000010d117819 */ /* 0x000fe400000006ff */
[----:B------:R-:W-:-:S02]  /*d720*/  SHF.R.U32.HI R48, RZ, 0x10, R49 ;  /* 0x00000010ff307819 */ /* 0x000fc40000011631 */
        /* <DEDUP_REMOVED lines=11> */
[--C-:B-1----:R-:W-:Y:S02]  /*d7e0*/  HADD2.F32 R49, -RZ, R5.reuse.H0_H0 ;  /* 0x20000005ff317230 */ /* 0x102fe40000004100 */
[----:B------:R-:W-:Y:S02]  /*d7f0*/  HADD2.F32 R51, -RZ, R5.H1_H1 ;  /* 0x30000005ff337230 */ /* 0x000fe40000004100 */
[----:B------:R-:W-:Y:S01]  /*d800*/  HADD2.F32 R5, -RZ, R7.H0_H0 ;  /* 0x20000007ff057230 */ /* 0x000fe20000004100 */
[----:B------:R-:W-:Y:S01]  /*d810*/  FMUL.FTZ R68, R49, R54 ;  /* 0x0000003631447220 */ /* 0x000fe20000410000 */
[--C-:B--2---:R-:W-:Y:S02]  /*d820*/  HADD2.F32 R55, -RZ, R13.reuse.H0_H0 ;  /* 0x2000000dff377230 */ /* 0x104fe40000004100 */
[----:B------:R-:W-:Y:S01]  /*d830*/  HADD2.F32 R56, -RZ, R13.H1_H1 ;  /* 0x3000000dff387230 */ /* 0x000fe20000004100 */
[----:B------:R-:W-:Y:S01]  /*d840*/  FMUL.FTZ R74, R5, R72 ;  /* 0x00000048054a7220 */ /* 0x000fe20000410000 */
[----:B------:R-:W-:Y:S01]  /*d850*/  HADD2.F32 R7, -RZ, R7.H1_H1 ;  /* 0x30000007ff077230 */ /* 0x000fe20000004100 */
[C---:B------:R-:W-:Y:S01]  /*d860*/  FMUL.FTZ R54, R55.reuse, R54 ;  /* 0x0000003637367220 */ /* 0x040fe20000410000 */
[--C-:B------:R-:W-:Y:S01]  /*d870*/  HADD2.F32 R52, -RZ, R4.reuse.H0_H0 ;  /* 0x20000004ff347230 */ /* 0x100fe20000004100 */
        /* <DEDUP_REMOVED lines=8> */
[-C--:B------:R-:W-:Y:S01]  /*d900*/  FMUL.FTZ R98, R52, R87.reuse ;  /* 0x0000005734627220 */ /* 0x080fe20000410000 */
[----:B------:R-:W-:Y:S01]  /*d910*/  HADD2.F32 R4, -RZ, R6.H0_H0 ;  /* 0x20000006ff047230 */ /* 0x000fe20000004100 */
[----:B------:R-:W-:Y:S01]  /*d920*/  FMUL.FTZ R72, R13, R72 ;  /* 0x000000480d487220 */ /* 0x000fe20000410000 */
[--C-:B------:R-:W-:Y:S01]  /*d930*/  HADD2.F32 R57, -RZ, R12.reuse.H0_H0 ;  /* 0x2000000cff397230 */ /* 0x100fe20000004100 */
[----:B------:R-:W-:Y:S01]  /*d940*/  FMUL.FTZ R50, R7, R56 ;  /* 0x0000003807327220 */ /* 0x000fe20000410000 */
[----:B------:R-:W-:Y:S01]  /*d950*/  HADD2.F32 R58, -RZ, R12.H1_H1 ;  /* 0x3000000cff3a7230 */ /* 0x000fe20000004100 */
[----:B------:R-:W-:Y:S01]  /*d960*/  FFMA.FTZ R74, R13, R94, R74 ;  /* 0x0000005e0d4a7223 */ /* 0x000fe2000001004a */
[----:B------:R-:W-:Y:S01]  /*d970*/  HADD2.F32 R12, -RZ, R14.H0_H0 ;  /* 0x2000000eff0c7230 */ /* 0x000fe20000004100 */
        /* <DEDUP_REMOVED lines=8> */
[-C--:B------:R-:W-:Y:S01]  /*da00*/  FMUL.FTZ R47, R4, R89.reuse ;  /* 0x00000059042f7220 */ /* 0x080fe20000410000 */
[----:B------:R-:W-:Y:S01]  /*da10*/  HADD2.F32 R14, -RZ, R14.H1_H1 ;  /* 0x3000000eff0e7230 */ /* 0x000fe20000004100 */
[----:B------:R-:W-:-:S02]  /*da20*/  FMUL.FTZ R89, R12, R89 ;  /* 0x000000590c597220 */ /* 0x000fc40000410000 */
[----:B------:R-:W-:Y:S01]  /*da30*/  FFMA.FTZ R19, R12, R13, R47 ;  /* 0x0000000d0c137223 */ /* 0x000fe2000001002f */
[----:B------:R-:W-:Y:S01]  /*da40*/  HADD2.F32 R12, -RZ, R18.H0_H0 ;  /* 0x20000012ff0c7230 */ /* 0x000fe20000004100 */
[-C--:B------:R-:W-:Y:S02]  /*da50*/  FMUL.FTZ R47, R53, R50.reuse ;  /* 0x00000032352f7220 */ /* 0x080fe40000410000 */
[-C--:B------:R-:W-:Y:S02]  /*da60*/  FMUL.FTZ R18, R6, R57.reuse ;  /* 0x0000003906127220 */ /* 0x080fe40000410000 */
        /* <DEDUP_REMOVED lines=22> */
.L_x_2336:
[----:B------:R-:W-:Y:S05]  /*dbd0*/  BSYNC B1 ;  /* 0x0000000000017941 */ /* 0x000fea0003800000 */
.L_x_2335:
        /* <DEDUP_REMOVED lines=13> */
[----:B------:R-:W-:Y:S01]  /*dcb0*/  HADD2.F32 R48, -RZ, R81.H0_H0 ;  /* 0x20000051ff307230 */ /* 0x000fe20000004100 */
[----:B------:R-:W-:Y:S01]  /*dcc0*/  LOP3.LUT R18, R17, 0x38, R142, 0xf8, !PT ;  /* 0x0000003811127812 */ /* 0x000fe200078ef88e */
[----:B------:R-:W-:Y:S01]  /*dcd0*/  HADD2.F32 R56, -RZ, R85.H0_H0 ;  /* 0x20000055ff387230 */ /* 0x000fe20000004100 */
        /* <DEDUP_REMOVED lines=94> */
.L_x_2342:
[----:B------:R-:W-:Y:S05]  /*e2c0*/  BSYNC B0 ;  /* 0x0000000000007941 */ /* 0x000fea0003800000 */
.L_x_2341:
        /* <DEDUP_REMOVED lines=11> */
[----:B------:R-:W-:Y:S01]  /*e380*/  SHF.L.U32 R84, R84, 0x7, RZ ;  /* 0x0000000754547819 */ /* 0x000fe200000006ff */
[----:B------:R-:W-:Y:S01]  /*e390*/  HADD2.F32 R45, -RZ, R76.H0_H0 ;  /* 0x2000004cff2d7230 */ /* 0x000fe20000004100 */
[----:B------:R-:W-:Y:S01]  /*e3a0*/  SHF.R.S32.HI R7, RZ, 0x1f, R80 ;  /* 0x0000001fff077819 */ /* 0x000fe20000011450 */
[--C-:B------:R-:W-:Y:S01]  /*e3b0*/  HADD2.F32 R47, -RZ, R79.reuse.H1_H1 ;  /* 0x3000004fff2f7230 */ /* 0x100fe20000004100 */
[----:B------:R-:W-:Y:S01]  /*e3c0*/  LOP3.LUT R4, R5, R16, RZ, 0x3c, !PT ;  /* 0x0000001005047212 */ /* 0x000fe200078e3cff */
[----:B------:R-:W-:Y:S01]  /*e3d0*/  HADD2.F32 R79, -RZ, R79.H0_H0 ;  /* 0x2000004fff4f7230 */ /* 0x000fe20000004100 */
[----:B------:R-:W-:-:S02]  /*e3e0*/  LOP3.LUT R84, R84, 0xffffe000, RZ, 0xc0, !PT ;  /* 0xffffe00054547812 */ /* 0x000fc400078ec0ff */
[----:B------:R-:W-:Y:S02]  /*e3f0*/  SHF.L.U32 R6, R80, 0x3, RZ ;  /* 0x0000000350067819 */ /* 0x000fe400000006ff */
[----:B------:R-:W-:Y:S02]  /*e400*/  LEA.HI R7, R7, R80, RZ, 0x3 ;  /* 0x0000005007077211 */ /* 0x000fe400078f18ff */
[----:B------:R-:W-:Y:S02]  /*e410*/  IADD3 R4, R4, R84, R3 ;  /* 0x0000005404047210 */ /* 0x000fe40007ffe003 */
[----:B------:R-:W-:Y:S02]  /*e420*/  LOP3.LUT R5, R17, 0x38, R6, 0xf8, !PT ;  /* 0x0000003811057812 */ /* 0x000fe400078ef806 */
[----:B------:R-:W-:Y:S02]  /*e430*/  SHF.L.U32 R7, R7, 0xa, RZ ;  /* 0x0000000a07077819 */ /* 0x000fe400000006ff */
[----:B------:R-:W-:-:S02]  /*e440*/  LEA R18, R4, 0x18100, 0x1 ;  /* 0x0001810004127811 */ /* 0x000fc400078e08ff */
[----:B------:R-:W-:Y:S02]  /*e450*/  LOP3.LUT R5, R5, R16, RZ, 0x3c, !PT ;  /* 0x0000001005057212 */ /* 0x000fe400078e3cff */
[----:B------:R-:W-:Y:S01]  /*e460*/  LOP3.LUT R4, R7, 0x7fffe000, RZ, 0xc0, !PT ;  /* 0x7fffe00007047812 */ /* 0x000fe200078ec0ff */
[----:B------:R-:W1:Y:S01]  /*e470*/  LDS.128 R12, [R18] ;  /* 0x00000000120c7984 */ /* 0x000e620000000c00 */
[----:B------:R-:W-:Y:S02]  /*e480*/  SHF.R.U64 R28, R28, 0x10, R29 ;  /* 0x000000101c1c7819 */ /* 0x000fe4000000121d */
[----:B------:R-:W-:Y:S02]  /*e490*/  IADD3 R4, R5, R4, R3 ;  /* 0x0000000405047210 */ /* 0x000fe40007ffe003 */
[----:B------:R-:W-:Y:S01]  /*e4a0*/  SHF.R.U32.HI R36, RZ, 0x10, R29 ;  /* 0x00000010ff247819 */ /* 0x000fe2000001161d */
[----:B------:R-:W-:Y:S01]  /*e4b0*/  HADD2.F32 R28, -RZ, R28.H0_H0 ;  /* 0x2000001cff1c7230 */ /* 0x000fe20000004100 */
[----:B------:R-:W-:-:S02]  /*e4c0*/  SHF.L.U32 R19, R4, 0x1, RZ ;  /* 0x0000000104137819 */ /* 0x000fc400000006ff */
[--C-:B------:R-:W-:Y:S01]  /*e4d0*/  SHF.R.U64 R29, R34, 0x10, R35.reuse ;  /* 0x00000010221d7819 */ /* 0x100fe20000001223 */
[----:B------:R-:W-:Y:S01]  /*e4e0*/  HADD2.F32 R36, -RZ, R36.H0_H0 ;  /* 0x20000024ff247230 */ /* 0x000fe20000004100 */
[----:B------:R-:W-:Y:S01]  /*e4f0*/  SHF.R.U32.HI R34, RZ, 0x10, R35 ;  /* 0x00000010ff227819 */ /* 0x000fe20000011623 */
[----:B------:R-:W2:Y:S01]  /*e500*/  LDS.128 R4, [R19+0x18100] ;  /* 0x0181000013047984 */ /* 0x000ea20000000c00 */
        /* <DEDUP_REMOVED lines=17> */
[----:B------:R-:W-:-:S02]  /*e620*/  HADD2.F32 R39, -RZ, R14.H1_H1 ;  /* 0x3000000eff277230 */ /* 0x000fc40000004100 */
[--C-:B--2---:R-:W-:Y:S02]  /*e630*/  HADD2.F32 R41, -RZ, R5.reuse.H0_H0 ;  /* 0x20000005ff297230 */ /* 0x104fe40000004100 */
[----:B------:R-:W-:Y:S02]  /*e640*/  HADD2.F32 R5, -RZ, R5.H1_H1 ;  /* 0x30000005ff057230 */ /* 0x000fe40000004100 */
[----:B------:R-:W-:Y:S01]  /*e650*/  HADD2.F32 R42, -RZ, R4.H0_H0 ;  /* 0x20000004ff2a7230 */ /* 0x000fe20000004100 */
        /* <DEDUP_REMOVED lines=9> */
[----:B------:R-:W-:Y:S01]  /*e6f0*/  HADD2.F32 R15, -RZ, R15.H1_H1 ;  /* 0x3000000fff0f7230 */ /* 0x000fe20000004100 */
[C---:B------:R-:W-:Y:S01]  /*e700*/  FMUL.FTZ R67, R42.reuse, R67 ;  /* 0x000000432a437220 */ /* 0x040fe20000410000 */
[----:B------:R-:W-:Y:S01]  /*e710*/  HADD2.F32 R50, -RZ, R31.H0_H0 ;  /* 0x2000001fff327230 */ /* 0x000fe20000004100 */
[----:B------:R-:W-:Y:S01]  /*e720*/  FFMA.FTZ R33, R42, R78, R33 ;  /* 0x0000004e2a217223 */ /* 0x000fe20000010021 */
[----:B------:R-:W-:Y:S01]  /*e730*/  HADD2.F32 R44, -RZ, R6.H1_H1 ;  /* 0x30000006ff2c7230 */ /* 0x000fe20000004100 */
[----:B------:R-:W-:Y:S01]  /*e740*/  FMUL.FTZ R42, R14, R45 ;  /* 0x0000002d0e2a7220 */ /* 0x000fe20000410000 */
[--C-:B------:R-:W-:Y:S01]  /*e750*/  HADD2.F32 R6, -RZ, R7.reuse.H0_H0 ;  /* 0x20000007ff067230 */ /* 0x100fe20000004100 */
[C---:B------:R-:W-:Y:S01]  /*e760*/  FMUL.FTZ R41, R4.reuse, R41 ;  /* 0x0000002904297220 */ /* 0x040fe20000410000 */
[----:B------:R-:W-:Y:S01]  /*e770*/  HADD2.F32 R7, -RZ, R7.H1_H1 ;  /* 0x30000007ff077230 */ /* 0x000fe20000004100 */
[----:B------:R-:W-:Y:S01]  /*e780*/  FFMA.FTZ R31, R4, R47, R49 ;  /* 0x0000002f041f7223 */ /* 0x000fe20000010031 */
[----:B------:R-:W-:Y:S01]  /*e790*/  F2FP.PACK_AB R5, R5, R46 ;  /* 0x0000002e0505723e */ /* 0x000fe200000000ff */
[----:B------:R-:W-:-:S02]  /*e7a0*/  FMUL.FTZ R4, R15, R50 ;  /* 0x000000320f047220 */ /* 0x000fc40000410000 */
[C---:B------:R-:W-:Y:S02]  /*e7b0*/  FMUL.FTZ R45, R6.reuse, R45 ;  /* 0x0000002d062d7220 */ /* 0x040fe40000410000 */
[----:B------:R-:W-:Y:S02]  /*e7c0*/  FFMA.FTZ R42, R6, R79, R42 ;  /* 0x0000004f062a7223 */ /* 0x000fe4000001002a */
[----:B------:R-:W-:Y:S02]  /*e7d0*/  FMUL.FTZ R50, R7, R50 ;  /* 0x0000003207327220 */ /* 0x000fe40000410000 */
[----:B------:R-:W-:Y:S02]  /*e7e0*/  FMUL.FTZ R6, R39, R30 ;  /* 0x0000001e27067220 */ /* 0x000fe40000410000 */
        /* <DEDUP_REMOVED lines=8> */
[----:B------:R-:W-:-:S02]  /*e870*/  FFMA.FTZ R13, R13, R52, -R36 ;  /* 0x000000340d0d7223 */ /* 0x000fc40000010824 */
[----:B------:R-:W-:Y:S02]  /*e880*/  FFMA.FTZ R67, R37, R78, -R67 ;  /* 0x0000004e25437223 */ /* 0x000fe40000010843 */
[----:B------:R-:W-:Y:S01]  /*e890*/  FFMA.FTZ R50, R15, R34, -R50 ;  /* 0x000000220f327223 */ /* 0x000fe20000010832 */
[----:B------:R-:W-:Y:S01]  /*e8a0*/  F2FP.PACK_AB R13, R13, R40 ;  /* 0x000000280d0d723e */ /* 0x000fe200000000ff */
        /* <DEDUP_REMOVED lines=11> */
.L_x_2344:
[----:B------:R-:W-:Y:S05]  /*e960*/  BSYNC B0 ;  /* 0x0000000000007941 */ /* 0x000fea0003800000 */
.L_x_2343:
        /* <DEDUP_REMOVED lines=22> */
[----:B------:R-:W1:Y:S01]  /*ead0*/  LDS.128 R12, [R17] ;  /* 0x00000000110c7984 */ /* 0x000e620000000c00 */
[----:B------:R-:W-:Y:S02]  /*eae0*/  SHF.R.U64 R18, R20, 0x10, R21 ;  /* 0x0000001014127819 */ /* 0x000fe40000001215 */
[----:B------:R-:W-:-:S02]  /*eaf0*/  IADD3 R3, R16, R4, R3 ;  /* 0x0000000410037210 */ /* 0x000fc40007ffe003 */
[----:B------:R-:W-:Y:S01]  /*eb00*/  SHF.R.U32.HI R20, RZ, 0x10, R21 ;  /* 0x00000010ff147819 */ /* 0x000fe20000011615 */
[----:B------:R-:W-:Y:S01]  /*eb10*/  HADD2.F32 R18, -RZ, R18.H0_H0 ;  /* 0x20000012ff127230 */ /* 0x000fe20000004100 */
[----:B------:R-:W-:Y:S02]  /*eb20*/  SHF.L.U32 R3, R3, 0x1, RZ ;  /* 0x0000000103037819 */ /* 0x000fe400000006ff */
        /* <DEDUP_REMOVED lines=18> */
[----:B------:R-:W-:-:S02]  /*ec50*/  HADD2.F32 R27, -RZ, R12.H1_H1 ;  /* 0x3000000cff1b7230 */ /* 0x000fc40000004100 */
[--C-:B------:R-:W-:Y:S01]  /*ec60*/  HADD2.F32 R12, -RZ, R14.reuse.H0_H0 ;  /* 0x2000000eff0c7230 */ /* 0x100fe20000004100 */
[----:B------:R-:W-:Y:S01]  /*ec70*/  FMUL.FTZ R35, R25, R60 ;  /* 0x0000003c19237220 */ /* 0x000fe20000410000 */
[----:B------:R-:W-:Y:S01]  /*ec80*/  HADD2.F32 R28, -RZ, R14.H1_H1 ;  /* 0x3000000eff1c7230 */ /* 0x000fe20000004100 */
[----:B------:R-:W-:Y:S01]  /*ec90*/  FMUL.FTZ R39, R27, R18 ;  /* 0x000000121b277220 */ /* 0x000fe20000410000 */
[--C-:B--2---:R-:W-:Y:S02]  /*eca0*/  HADD2.F32 R29, -RZ, R5.reuse.H0_H0 ;  /* 0x20000005ff1d7230 */ /* 0x104fe40000004100 */
[----:B------:R-:W-:Y:S02]  /*ecb0*/  HADD2.F32 R5, -RZ, R5.H1_H1 ;  /* 0x30000005ff057230 */ /* 0x000fe40000004100 */
[--C-:B------:R-:W-:Y:S01]  /*ecc0*/  HADD2.F32 R31, -RZ, R4.reuse.H0_H0 ;  /* 0x20000004ff1f7230 */ /* 0x100fe20000004100 */
[C---:B------:R-:W-:Y:S01]  /*ecd0*/  FMUL.FTZ R30, R29.reuse, R30 ;  /* 0x0000001e1d1e7220 */ /* 0x040fe20000410000 */
[----:B------:R-:W-:Y:S01]  /*ece0*/  HADD2.F32 R14, -RZ, R15.H0_H0 ;  /* 0x2000000fff0e7230 */ /* 0x000fe20000004100 */
[----:B------:R-:W-:Y:S01]  /*ecf0*/  FFMA.FTZ R34, R29, R36, R34 ;  /* 0x000000241d227223 */ /* 0x000fe20000010022 */
[----:B------:R-:W-:Y:S01]  /*ed00*/  HADD2.F32 R32, -RZ, R4.H1_H1 ;  /* 0x30000004ff207230 */ /* 0x000fe20000004100 */
[-C--:B------:R-:W-:Y:S01]  /*ed10*/  FMUL.FTZ R29, R13, R20.reuse ;  /* 0x000000140d1d7220 */ /* 0x080fe20000410000 */
[--C-:B------:R-:W-:Y:S01]  /*ed20*/  HADD2.F32 R4, -RZ, R6.reuse.H0_H0 ;  /* 0x20000006ff047230 */ /* 0x100fe20000004100 */
[C---:B------:R-:W-:Y:S01]  /*ed30*/  FMUL.FTZ R20, R5.reuse, R20 ;  /* 0x0000001405147220 */ /* 0x040fe20000410000 */
[----:B------:R-:W-:Y:S01]  /*ed40*/  HADD2.F32 R33, -RZ, R6.H1_H1 ;  /* 0x30000006ff217230 */ /* 0x000fe20000004100 */
[----:B------:R-:W-:Y:S01]  /*ed50*/  FFMA.FTZ R5, R5, R24, R29 ;  /* 0x0000001805057223 */ /* 0x000fe2000001001d */
[--C-:B------:R-:W-:Y:S01]  /*ed60*/  HADD2.F32 R29, -RZ, R61.reuse.H1_H1 ;  /* 0x3000003dff1d7230 */ /* 0x100fe20000004100 */
[C---:B------:R-:W-:Y:S01]  /*ed70*/  FMUL.FTZ R60, R31.reuse, R60 ;  /* 0x0000003c1f3c7220 */ /* 0x040fe20000410000 */
[----:B------:R-:W-:Y:S01]  /*ed80*/  HADD2.F32 R61, -RZ, R61.H0_H0 ;  /* 0x2000003dff3d7230 */ /* 0x000fe20000004100 */
[----:B------:R-:W-:Y:S01]  /*ed90*/  FFMA.FTZ R31, R31, R62, R35 ;  /* 0x0000003e1f1f7223 */ /* 0x000fe20000010023 */
[----:B------:R-:W-:Y:S01]  /*eda0*/  HADD2.F32 R35, -RZ, R63.H1_H1 ;  /* 0x3000003fff237230 */ /* 0x000fe20000004100 */
[----:B------:R-:W-:Y:S01]  /*edb0*/  FMUL.FTZ R37, R12, R29 ;  /* 0x0000001d0c257220 */ /* 0x000fe20000410000 */
[----:B------:R-:W-:Y:S01]  /*edc0*/  HADD2.F32 R6, -RZ, R7.H0_H0 ;  /* 0x20000007ff067230 */ /* 0x000fe20000004100 */
        /* <DEDUP_REMOVED lines=34> */
.L_x_2320:
[----:B------:R-:W-:Y:S05]  /*eff0*/  BSYNC B2 ;  /* 0x0000000000027941 */ /* 0x000fea0003800000 */
.L_x_2302:
        /* <DEDUP_REMOVED lines=11> */
[----:B-----5:R1:W1:Y:S04]  /*f0b0*/  LDSM.16.M88.4 R76, [R187] ;  /* 0x00000000bb4c783b */ /* 0x0202680000000200 */
        /* <DEDUP_REMOVED lines=29> */
.L_x_2346:
[----:B------:R-:W-:Y:S05]  /*f290*/  BSYNC B0 ;  /* 0x0000000000007941 */ /* 0x000fea0003800000 */
.L_x_2345:
[----:B------:R-:W-:Y:S01]  /*f2a0*/  LOP3.LUT P0, RZ, R9, 0x4, RZ, 0xc0, !PT ;  /* 0x0000000409ff7812 */ /* 0x000fe2000780c0ff */
[C---:B--23--:R-:W-:Y:S01]  /*f2b0*/  HMMA.16816.F32 R52, R80.reuse, R48, RZ ;  /* 0x000000305034723c */ /* 0x04cfe200000018ff */
[----:B------:R-:W-:Y:S01]  /*f2c0*/  LDSM.16.M88.4 R68, [R186] ;  /* 0x00000000ba44783b */ /* 0x000fe20000000200 */
[C---:B------:R-:W-:Y:S01]  /*f2d0*/  IMAD.IADD R173, R189.reuse, 0x1, R184 ;  /* 0x00000001bdad7824 */ /* 0x040fe200078e02b8 */
[----:B------:R-:W-:Y:S01]  /*f2e0*/  SEL R193, R0, 0xffffffc0, !P0 ;  /* 0xffffffc000c17807 */ /* 0x000fe20004000000 */
[----:B------:R-:W-:Y:S01]  /*f2f0*/  IMAD.IADD R165, R189, 0x1, R139 ;  /* 0x00000001bda57824 */ /* 0x000fe200078e028b */
[----:B------:R-:W0:Y:S01]  /*f300*/  LDGDEPBAR ;  /* 0x00000000000079af */ /* 0x000e220000000000 */
[----:B------:R-:W-:Y:S01]  /*f310*/  BSSY B0, `(.L_x_2347) ;  /* 0x000022a000007945 */ /* 0x000fe20003800000 */
[----:B------:R-:W-:Y:S01]  /*f320*/  IADD3 R0, R193, R188, R192 ;  /* 0x000000bcc1007210 */ /* 0x000fe20007ffe0c0 */
[----:B----4-:R-:W-:Y:S01]  /*f330*/  HMMA.16816.F32 R44, R80, R40, RZ ;  /* 0x00000028502c723c */ /* 0x010fe200000018ff */
[----:B------:R-:W-:-:S03]  /*f340*/  IMAD.IADD R2, R188, 0x1, R193 ;  /* 0x00000001bc027824 */ /* 0x000fc600078e02c1 */
[----:B------:R-:W-:Y:S04]  /*f350*/  LDSM.16.M88.4 R64, [R0] ;  /* 0x000000000040783b */ /* 0x000fe80000000200 */
[C---:B------:R-:W-:Y:S01]  /*f360*/  HMMA.16816.F32 R48, R80.reuse, R50, RZ ;  /* 0x000000325030723c */ /* 0x040fe200000018ff */
[----:B------:R-:W2:Y:S04]  /*f370*/  LDSM.16.M88.4 R16, [R2] ;  /* 0x000000000210783b */ /* 0x000ea80000000200 */
[----:B------:R-:W3:Y:S03]  /*f380*/  LDSM.16.M88.4 R12, [R2+0x800] ;  /* 0x00080000020c783b */ /* 0x000ee60000000200 */
[C---:B------:R-:W-:Y:S01]  /*f390*/  HMMA.16816.F32 R40, R80.reuse, R42, RZ ;  /* 0x0000002a5028723c */ /* 0x040fe200000018ff */
[----:B------:R-:W-:Y:S04]  /*f3a0*/  LDSM.16.M88.4 R72, [R2+0x1800] ;  /* 0x001800000248783b */ /* 0x000fe80000000200 */
[----:B------:R-:W-:Y:S03]  /*f3b0*/  LDSM.16.M88.4 R60, [R0+0x800] ;  /* 0x00080000003c783b */ /* 0x000fe60000000200 */
[C---:B-1----:R-:W-:Y:S08]  /*f3c0*/  HMMA.16816.F32 R36, R80.reuse, R32, RZ ;  /* 0x000000205024723c */ /* 0x042ff000000018ff */
[C---:B------:R-:W-:Y:S08]  /*f3d0*/  HMMA.16816.F32 R32, R80.reuse, R34, RZ ;  /* 0x000000225020723c */ /* 0x040ff000000018ff */
[C---:B------:R-:W-:Y:S08]  /*f3e0*/  HMMA.16816.F32 R28, R80.reuse, R4, RZ ;  /* 0x00000004501c723c */ /* 0x040ff000000018ff */
[----:B------:R-:W-:Y:S01]  /*f3f0*/  HMMA.16816.F32 R80, R80, R6, RZ ;  /* 0x000000065050723c */ /* 0x000fe200000018ff */
[----:B------:R-:W1:Y:S07]  /*f400*/  LDSM.16.M88.4 R4, [R2+0x1000] ;  /* 0x001000000204783b */ /* 0x000e6e0000000200 */
[C---:B------:R-:W-:Y:S08]  /*f410*/  HMMA.16816.F32 R52, R76.reuse, R56, R52 ;  /* 0x000000384c34723c */ /* 0x040ff00000001834 */
[C---:B------:R-:W-:Y:S01]  /*f420*/  HMMA.16816.F32 R48, R76.reuse, R58, R48 ;  /* 0x0000003a4c30723c */ /* 0x040fe20000001830 */
[----:B------:R-:W-:Y:S07]  /*f430*/  LDSM.16.M88.4 R56, [R0+0x1000] ;  /* 0x001000000038783b */ /* 0x000fee0000000200 */
[C---:B------:R-:W-:Y:S08]  /*f440*/  HMMA.16816.F32 R44, R76.reuse, R24, R44 ;  /* 0x000000184c2c723c */ /* 0x040ff0000000182c */
[C---:B------:R-:W-:Y:S01]  /*f450*/  HMMA.16816.F32 R40, R76.reuse, R26, R40 ;  /* 0x0000001a4c28723c */ /* 0x040fe20000001828 */
[----:B------:R-:W-:Y:S07]  /*f460*/  LDSM.16.M88.4 R24, [R0+0x1800] ;  /* 0x001800000018783b */ /* 0x000fee0000000200 */
[C---:B------:R-:W-:Y:S08]  /*f470*/  HMMA.16816.F32 R36, R76.reuse, R20, R36 ;  /* 0x000000144c24723c */ /* 0x040ff00000001824 */
[C---:B------:R-:W-:Y:S01]  /*f480*/  HMMA.16816.F32 R32, R76.reuse, R22, R32 ;  /* 0x000000164c20723c */ /* 0x040fe20000001820 */
[----:B------:R-:W4:Y:S07]  /*f490*/  LDSM.16.M88.4 R20, [R185] ;  /* 0x00000000b914783b */ /* 0x000f2e0000000200 */
[C---:B------:R-:W-:Y:S08]  /*f4a0*/  HMMA.16816.F32 R28, R76.reuse, R84, R28 ;  /* 0x000000544c1c723c */ /* 0x040ff0000000181c */
[----:B------:R-:W-:Y:S01]  /*f4b0*/  HMMA.16816.F32 R76, R76, R86, R80 ;  /* 0x000000564c4c723c */ /* 0x000fe20000001850 */
[----:B------:R-:W-:Y:S04]  /*f4c0*/  LDSM.16.M88.4 R80, [R190+0x4000] ;  /* 0x00400000be50783b */ /* 0x000fe80000000200 */
[----:B------:R-:W-:Y:S03]  /*f4d0*/  LDSM.16.M88.4 R84, [R188+0x3800] ;  /* 0x00380000bc54783b */ /* 0x000fe60000000200 */
[C---:B--2---:R-:W-:Y:S08]  /*f4e0*/  HMMA.16816.F32 R52, R68.reuse, R16, R52 ;  /* 0x000000104434723c */ /* 0x044ff00000001834 */
[C---:B------:R-:W-:Y:S01]  /*f4f0*/  HMMA.16816.F32 R48, R68.reuse, R18, R48 ;  /* 0x000000124430723c */ /* 0x040fe20000001830 */
[----:B------:R-:W2:Y:S07]  /*f500*/  LDSM.16.M88.4 R16, [R188+0x2000] ;  /* 0x00200000bc10783b */ /* 0x000eae0000000200 */
[C---:B---3--:R-:W-:Y:S08]  /*f510*/  HMMA.16816.F32 R44, R68.reuse, R12, R44 ;  /* 0x0000000c442c723c */ /* 0x048ff0000000182c */
[C---:B------:R-:W-:Y:S01]  /*f520*/  HMMA.16816.F32 R40, R68.reuse, R14, R40 ;  /* 0x0000000e4428723c */ /* 0x040fe20000001828 */
[----:B------:R-:W3:Y:S07]  /*f530*/  LDSM.16.M88.4 R12, [R188+0x2800] ;  /* 0x00280000bc0c783b */ /* 0x000eee0000000200 */
[C---:B-1----:R-:W-:Y:S08]  /*f540*/  HMMA.16816.F32 R36, R68.reuse, R4, R36 ;  /* 0x000000044424723c */ /* 0x042ff00000001824 */
[C---:B------:R-:W-:Y:S01]  /*f550*/  HMMA.16816.F32 R32, R68.reuse, R6, R32 ;  /* 0x000000064420723c */ /* 0x040fe20000001820 */
[----:B------:R-:W1:Y:S07]  /*f560*/  LDSM.16.M88.4 R4, [R188+0x3000] ;  /* 0x00300000bc04783b */ /* 0x000e6e0000000200 */
[C---:B------:R-:W-:Y:S08]  /*f570*/  HMMA.16816.F32 R28, R68.reuse, R72, R28 ;  /* 0x00000048441c723c */ /* 0x040ff0000000181c */
[----:B------:R-:W-:Y:S01]  /*f580*/  HMMA.16816.F32 R76, R68, R74, R76 ;  /* 0x0000004a444c723c */ /* 0x000fe2000000184c */
[----:B------:R-:W-:Y:S04]  /*f590*/  LDSM.16.M88.4 R72, [R187+0x4000] ;  /* 0x00400000bb48783b */ /* 0x000fe80000000200 */
[----:B------:R-:W5:Y:S03]  /*f5a0*/  LDSM.16.M88.4 R68, [R3+0x2000] ;  /* 0x002000000344783b */ /* 0x000f660000000200 */
[C---:B----4-:R-:W-:Y:S08]  /*f5b0*/  HMMA.16816.F32 R52, R20.reuse, R64, R52 ;  /* 0x000000401434723c */ /* 0x050ff00000001834 */
[C---:B------:R-:W-:Y:S01]  /*f5c0*/  HMMA.16816.F32 R48, R20.reuse, R66, R48 ;  /* 0x000000421430723c */ /* 0x040fe20000001830 */
[----:B------:R-:W4:Y:S07]  /*f5d0*/  LDSM.16.M88.4 R64, [R3+0x2800] ;  /* 0x002800000340783b */ /* 0x000f2e0000000200 */
        /* <DEDUP_REMOVED lines=8> */
[----:B------:R-:W-:Y:S04]  /*f660*/  LDSM.16.M88.4 R24, [R186+0x4000] ;  /* 0x00400000ba18783b */ /* 0x000fe80000000200 */
[----:B------:R-:W4:Y:S03]  /*f670*/  LDSM.16.M88.4 R20, [R2+0x2000] ;  /* 0x002000000214783b */ /* 0x000f260000000200 */
        /* <DEDUP_REMOVED lines=10> */
[----:B------:R-:W-:Y:S08]  /*f720*/  HMMA.16816.F32 R76, R80, R86, R76 ;  /* 0x00000056504c723c */ /* 0x000ff0000000184c */
[C---:B-----5:R-:W-:Y:S08]  /*f730*/  HMMA.16816.F32 R52, R72.reuse, R68, R52 ;  /* 0x000000444834723c */ /* 0x060ff00000001834 */
[C---:B------:R-:W-:Y:S08]  /*f740*/  HMMA.16816.F32 R48, R72.reuse, R70, R48 ;  /* 0x000000464830723c */ /* 0x040ff00000001830 */
[C---:B----4-:R-:W-:Y:S08]  /*f750*/  HMMA.16816.F32 R44, R72.reuse, R64, R44 ;  /* 0x00000040482c723c */ /* 0x050ff0000000182c */
[C---:B------:R-:W-:Y:S01]  /*f760*/  HMMA.16816.F32 R40, R72.reuse, R66, R40 ;  /* 0x000000424828723c */ /* 0x040fe20000001828 */
[----:B------:R-:W-:Y:S07]  /*f770*/  LDSM.16.M88.4 R64, [R185+0x4000] ;  /* 0x00400000b940783b */ /* 0x000fee0000000200 */
[C---:B------:R-:W-:Y:S08]  /*f780*/  HMMA.16816.F32 R36, R72.reuse, R60, R36 ;  /* 0x0000003c4824723c */ /* 0x040ff00000001824 */
[C---:B------:R-:W-:Y:S01]  /*f790*/  HMMA.16816.F32 R32, R72.reuse, R62, R32 ;  /* 0x0000003e4820723c */ /* 0x040fe20000001820 */
[----:B------:R-:W4:Y:S07]  /*f7a0*/  LDSM.16.M88.4 R60, [R0+0x2000] ;  /* 0x00200000003c783b */ /* 0x000f2e0000000200 */
[C---:B------:R-:W-:Y:S01]  /*f7b0*/  HMMA.16816.F32 R68, R72.reuse, R56, R28 ;  /* 0x000000384844723c */ /* 0x040fe2000000181c */
[----:B------:R-:W5:Y:S07]  /*f7c0*/  LDSM.16.M88.4 R28, [R0+0x2800] ;  /* 0x00280000001c783b */ /* 0x000f6e0000000200 */
[----:B------:R-:W-:Y:S01]  /*f7d0*/  HMMA.16816.F32 R76, R72, R58, R76 ;  /* 0x0000003a484c723c */ /* 0x000fe2000000184c */
[----:B------:R-:W-:Y:S04]  /*f7e0*/  LDSM.16.M88.4 R56, [R187+0x8000] ;  /* 0x00800000bb38783b */ /* 0x000fe80000000200 */
[----:B------:R-:W-:Y:S03]  /*f7f0*/  LDSM.16.M88.4 R72, [R2+0x5800] ;  /* 0x005800000248783b */ /* 0x000fe60000000200 */
[C---:B------:R-:W-:Y:S08]  /*f800*/  HMMA.16816.F32 R52, R24.reuse, R20, R52 ;  /* 0x000000141834723c */ /* 0x040ff00000001834 */
        /* <DEDUP_REMOVED lines=8> */
[C---:B-1----:R-:W-:Y:S08]  /*f890*/  HMMA.16816.F32 R68, R24.reuse, R4, R68 ;  /* 0x000000041844723c */ /* 0x042ff00000001844 */
[----:B------:R-:W-:Y:S01]  /*f8a0*/  HMMA.16816.F32 R76, R24, R6, R76 ;  /* 0x00000006184c723c */ /* 0x000fe2000000184c */
[----:B------:R-:W1:Y:S04]  /*f8b0*/  LDSM.16.M88.4 R4, [R188+0x4000] ;  /* 0x00400000bc04783b */ /* 0x000e680000000200 */
[----:B------:R-:W1:Y:S03]  /*f8c0*/  LDSM.16.M88.4 R24, [R188+0x4800] ;  /* 0x00480000bc18783b */ /* 0x000e660000000200 */
[C---:B----4-:R-:W-:Y:S08]  /*f8d0*/  HMMA.16816.F32 R52, R64.reuse, R60, R52 ;  /* 0x0000003c4034723c */ /* 0x050ff00000001834 */
[C---:B------:R-:W-:Y:S01]  /*f8e0*/  HMMA.16816.F32 R48, R64.reuse, R62, R48 ;  /* 0x0000003e4030723c */ /* 0x040fe20000001830 */
[----:B------:R-:W-:Y:S07]  /*f8f0*/  LDSM.16.M88.4 R60, [R2+0x4000] ;  /* 0x00400000023c783b */ /* 0x000fee0000000200 */
        /* <DEDUP_REMOVED lines=8> */
[----:B------:R-:W3:Y:S04]  /*f980*/  LDSM.16.M88.4 R12, [R188+0x5800] ;  /* 0x00580000bc0c783b */ /* 0x000ee80000000200 */
[----:B------:R-:W-:Y:S03]  /*f990*/  LDSM.16.M88.4 R64, [R186+0x8000] ;  /* 0x00800000ba40783b */ /* 0x000fe60000000200 */
[C---:B-1----:R-:W-:Y:S08]  /*f9a0*/  HMMA.16816.F32 R52, R20.reuse, R4, R52 ;  /* 0x000000041434723c */ /* 0x042ff00000001834 */
[C---:B------:R-:W-:Y:S01]  /*f9b0*/  HMMA.16816.F32 R48, R20.reuse, R6, R48 ;  /* 0x000000061430723c */ /* 0x040fe20000001830 */
[----:B------:R-:W1:Y:S07]  /*f9c0*/  LDSM.16.M88.4 R4, [R3+0x4800] ;  /* 0x004800000304783b */ /* 0x000e6e0000000200 */
[C---:B------:R-:W-:Y:S08]  /*f9d0*/  HMMA.16816.F32 R44, R20.reuse, R24, R44 ;  /* 0x00000018142c723c */ /* 0x040ff0000000182c */
[----:B------:R-:W-:Y:S01]  /*f9e0*/  HMMA.16816.F32 R40, R20, R26, R40 ;  /* 0x0000001a1428723c */ /* 0x000fe20000001828 */
[----:B------:R-:W4:Y:S07]  /*f9f0*/  LDSM.16.M88.4 R24, [R3+0x5000] ;  /* 0x005000000318783b */ /* 0x000f2e0000000200 */
[----:B--2---:R-:W-:Y:S08]  /*fa00*/  HMMA.16816.F32 R52, R56, R16, R52 ;  /* 0x000000103834723c */ /* 0x004ff00000001834 */
[C---:B------:R-:W-:Y:S08]  /*fa10*/  HMMA.16816.F32 R36, R20.reuse, R28, R36 ;  /* 0x0000001c1424723c */ /* 0x040ff00000001824 */
[C---:B------:R-:W-:Y:S01]  /*fa20*/  HMMA.16816.F32 R32, R20.reuse, R30, R32 ;  /* 0x0000001e1420723c */ /* 0x040fe20000001820 */
[----:B------:R-:W-:Y:S07]  /*fa30*/  LDSM.16.M88.4 R28, [R3+0x5800] ;  /* 0x00580000031c783b */ /* 0x000fee0000000200 */
[C---:B---3--:R-:W-:Y:S08]  /*fa40*/  HMMA.16816.F32 R68, R20.reuse, R12, R68 ;  /* 0x0000000c1444723c */ /* 0x048ff00000001844 */
[----:B------:R-:W-:Y:S01]  /*fa50*/  HMMA.16816.F32 R76, R20, R14, R76 ;  /* 0x0000000e144c723c */ /* 0x000fe2000000184c */
[----:B------:R-:W-:Y:S04]  /*fa60*/  LDSM.16.M88.4 R20, [R185+0x8000] ;  /* 0x00800000b914783b */ /* 0x000fe80000000200 */
[----:B------:R-:W2:Y:S03]  /*fa70*/  LDSM.16.M88.4 R12, [R2+0x4800] ;  /* 0x00480000020c783b */ /* 0x000ea60000000200 */
[C---:B-1----:R-:W-:Y:S08]  /*fa80*/  HMMA.16816.F32 R44, R56.reuse, R4, R44 ;  /* 0x00000004382c723c */ /* 0x042ff0000000182c */
[----:B------:R-:W-:Y:S01]  /*fa90*/  HMMA.16816.F32 R40, R56, R6, R40 ;  /* 0x000000063828723c */ /* 0x000fe20000001828 */
[----:B------:R-:W1:Y:S07]  /*faa0*/  LDSM.16.M88.4 R4, [R0+0x4000] ;  /* 0x004000000004783b */ /* 0x000e6e0000000200 */
[----:B------:R-:W-:Y:S08]  /*fab0*/  HMMA.16816.F32 R52, R64, R60, R52 ;  /* 0x0000003c4034723c */ /* 0x000ff00000001834 */
[C---:B------:R-:W-:Y:S01]  /*fac0*/  HMMA.16816.F32 R48, R56.reuse, R18, R48 ;  /* 0x000000123830723c */ /* 0x040fe20000001830 */
[----:B------:R3:W5:Y:S07]  /*fad0*/  LDSM.16.M88.4 R16, [R2+0x5000] ;  /* 0x005000000210783b */ /* 0x00076e0000000200 */
[C---:B----4-:R-:W-:Y:S08]  /*fae0*/  HMMA.16816.F32 R36, R56.reuse, R24, R36 ;  /* 0x000000183824723c */ /* 0x050ff00000001824 */
[----:B------:R-:W-:Y:S01]  /*faf0*/  HMMA.16816.F32 R32, R56, R26, R32 ;  /* 0x0000001a3820723c */ /* 0x000fe20000001820 */
[----:B------:R-:W4:Y:S07]  /*fb00*/  LDSM.16.M88.4 R24, [R0+0x4800] ;  /* 0x004800000018783b */ /* 0x000f2e0000000200 */
[----:B--2---:R-:W-:Y:S08]  /*fb10*/  HMMA.16816.F32 R44, R64, R12, R44 ;  /* 0x0000000c402c723c */ /* 0x004ff0000000182c */
[----:B-1----:R-:W-:Y:S07]  /*fb20*/  HMMA.16816.F32 R52, R20, R4, R52 ;  /* 0x000000041434723c */ /* 0x002fee0000001834 */
[----:B------:R-:W-:Y:S01]  /*fb30*/  IMAD.IADD R4, R214, 0x1, R201 ;  /* 0x00000001d6047824 */ /* 0x000fe200078e02c9 */
[----:B------:R-:W-:Y:S01]  /*fb40*/  HMMA.16816.F32 R40, R64, R14, R40 ;  /* 0x0000000e4028723c */ /* 0x000fe20000001828 */
[----:B------:R-:W-:Y:S01]  /*fb50*/  LDSM.16.M88.4 R12, [R0+0x5000] ;  /* 0x00500000000c783b */ /* 0x000fe20000000200 */
[----:B------:R-:W-:-:S02]  /*fb60*/  IMAD.MOV.U32 R5, RZ, RZ, -0x40 ;  /* 0xffffffc0ff057424 */ /* 0x000fc400078e00ff */
[----:B---3--:R-:W-:-:S04]  /*fb70*/  @P6 IMAD.HI.U32 R2, R4, c[0x0][0x2c8], RZ ;  /* 0x0000b20004026a27 */ /* 0x008fc800078e00ff */
[----:B------:R-:W-:Y:S01]  /*fb80*/  HMMA.16816.F32 R48, R64, R62, R48 ;  /* 0x0000003e4030723c */ /* 0x000fe20000001830 */
[----:B------:R-:W-:-:S05]  /*fb90*/  @P6 SHF.R.U32.HI R4, RZ, c[0x0][0x2cc], R2 ;  /* 0x0000b300ff046a19 */ /* 0x000fca0000011602 */
[----:B------:R-:W1:Y:S02]  /*fba0*/  SHFL.IDX PT, R2, R4, RZ, 0x1c1f ;  /* 0x001c1fff04027589 */ /* 0x000e6400000e0000 */
[C---:B------:R-:W-:Y:S02]  /*fbb0*/  HMMA.16816.F32 R68, R56.reuse, R28, R68 ;  /* 0x0000001c3844723c */ /* 0x040fe40000001844 */
[----:B------:R-:W2:Y:S06]  /*fbc0*/  SHFL.IDX PT, R3, R4, 0x1, 0x1c1f ;  /* 0x003c1f0004037f89 */ /* 0x000eac00000e0000 */
[----:B------:R-:W-:Y:S08]  /*fbd0*/  HMMA.16816.F32 R76, R56, R30, R76 ;  /* 0x0000001e384c723c */ /* 0x000ff0000000184c */
[C---:B-----5:R-:W-:Y:S08]  /*fbe0*/  HMMA.16816.F32 R36, R64.reuse, R16, R36 ;  /* 0x000000104024723c */ /* 0x060ff00000001824 */
[----:B------:R-:W-:Y:S01]  /*fbf0*/  HMMA.16816.F32 R32, R64, R18, R32 ;  /* 0x000000124020723c */ /* 0x000fe20000001820 */
[----:B------:R3:W5:Y:S01]  /*fc00*/  LDSM.16.M88.4 R16, [R0+0x5800] ;  /* 0x005800000010783b */ /* 0x0007620000000200 */
[----:B------:R-:W-:-:S04]  /*fc10*/  DEPBAR.LE SB0, 0x2 ;  /* 0x000080800000791a */ /* 0x000fc80000000000 */
[----:B------:R-:W-:Y:S02]  /*fc20*/  BAR.SYNC.DEFER_BLOCKING 0x0 ;  /* 0x0000000000007b1d */ /* 0x000fe40000010000 */
[----:B------:R-:W-:Y:S08]  /*fc30*/  HMMA.16816.F32 R48, R20, R6, R48 ;  /* 0x000000061430723c */ /* 0x000ff00000001830 */
[----:B------:R-:W-:Y:S01]  /*fc40*/  HMMA.16816.F32 R68, R64, R72, R68 ;  /* 0x000000484044723c */ /* 0x000fe20000001844 */
[----:B---3--:R-:W-:-:S07]  /*fc50*/  IMAD R0, R88, R5, 0x1 ;  /* 0x0000000158007424 */ /* 0x008fce00078e0205 */
[----:B------:R-:W-:Y:S01]  /*fc60*/  HMMA.16816.F32 R76, R64, R74, R76 ;  /* 0x0000004a404c723c */ /* 0x000fe2000000184c */
[--C-:B------:R-:W-:Y:S01]  /*fc70*/  IMAD R88, R88, -0x40, R233.reuse ;  /* 0xffffffc058587824 */ /* 0x100fe200078e02e9 */
[----:B------:R-:W-:-:S03]  /*fc80*/  IADD3 R5, -R213, R0, R233 ;  /* 0x00000000d5057210 */ /* 0x000fc60007ffe1e9 */
[----:B------:R-:W-:Y:S01]  /*fc90*/  IMAD.IADD R88, R88, 0x1, -R213 ;  /* 0x0000000158587824 */ /* 0x000fe200078e0ad5 */
[----:B------:R-:W-:Y:S02]  /*fca0*/  LDSM.16.MT88.4 R116, [R139] ;  /* 0x000000008b74783b */ /* 0x000fe40000004200 */
[C---:B----4-:R-:W-:Y:S01]  /*fcb0*/  HMMA.16816.F32 R44, R20.reuse, R24, R44 ;  /* 0x00000018142c723c */ /* 0x050fe2000000182c */
[----:B------:R-:W-:Y:S01]  /*fcc0*/  IMAD.IADD R0, R5, 0x1, -R232 ;  /* 0x0000000105007824 */ /* 0x000fe200078e0ae8 */
[----:B------:R-:W-:Y:S03]  /*fcd0*/  LDSM.16.MT88.4 R108, [R173] ;  /* 0x00000000ad6c783b */ /* 0x000fe60000004200 */
[C---:B-1----:R-:W-:Y:S01]  /*fce0*/  IMAD.IADD R5, R0.reuse, 0x1, R2 ;  /* 0x0000000100057824 */ /* 0x042fe200078e0202 */
[----:B------:R-:W-:Y:S01]  /*fcf0*/  LDSM.16.MT88.4 R84, [R173+0x4000] ;  /* 0x00400000ad54783b */ /* 0x000fe20000004200 */
[----:B--2---:R-:W-:Y:S01]  /*fd00*/  IMAD.IADD R3, R0, 0x1, R3 ;  /* 0x0000000100037824 */ /* 0x004fe200078e0203 */
[----:B------:R-:W-:Y:S02]  /*fd10*/  HMMA.16816.F32 R40, R20, R26, R40 ;  /* 0x0000001a1428723c */ /* 0x000fe40000001828 */
[C---:B------:R-:W-:Y:S01]  /*fd20*/  IMNMX R2, R88.reuse, R5, PT ;  /* 0x0000000558027217 */ /* 0x040fe20003800200 */
[----:B------:R-:W-:Y:S01]  /*fd30*/  LDSM.16.MT88.4 R128, [R184] ;  /* 0x00000000b880783b */ /* 0x000fe20000004200 */
[----:B------:R-:W-:-:S02]  /*fd40*/  IMNMX R0, R88, R3, PT ;  /* 0x0000000358007217 */ /* 0x000fc40003800200 */
[C---:B------:R-:W-:Y:S01]  /*fd50*/  ISETP.GT.AND P3, PT, R2.reuse, RZ, PT ;  /* 0x000000ff0200720c */ /* 0x040fe20003f64270 */
[----:B------:R-:W-:Y:S01]  /*fd60*/  LDSM.16.MT88.4 R124, [R215] ;  /* 0x00000000d77c783b */ /* 0x000fe20000004200 */
[C---:B------:R-:W-:Y:S01]  /*fd70*/  HMMA.16816.F32 R36, R20.reuse, R12, R36 ;  /* 0x0000000c1424723c */ /* 0x040fe20000001824 */
[----:B------:R-:W-:Y:S02]  /*fd80*/  ISETP.GT.AND P2, PT, R2, 0x1, PT ;  /* 0x000000010200780c */ /* 0x000fe40003f44270 */
[----:B------:R-:W-:Y:S01]  /*fd90*/  FSEL R52, R52, -INF , P3 ;  /* 0xff80000034347808 */ /* 0x000fe20001800000 */
[----:B------:R-:W-:Y:S01]  /*fda0*/  LDSM.16.MT88.4 R60, [R139+0x2000] ;  /* 0x002000008b3c783b */ /* 0x000fe20000004200 */
[----:B------:R-:W-:Y:S02]  /*fdb0*/  ISETP.GT.AND P1, PT, R0, RZ, PT ;  /* 0x000000ff0000720c */ /* 0x000fe40003f24270 */
[----:B------:R-:W-:Y:S01]  /*fdc0*/  FSEL R28, R53, -INF , P2 ;  /* 0xff800000351c7808 */ /* 0x000fe20001000000 */
[----:B------:R-:W-:Y:S01]  /*fdd0*/  HMMA.16816.F32 R32, R20, R14, R32 ;  /* 0x0000000e1420723c */ /* 0x000fe20000001820 */
[----:B------:R-:W-:Y:S01]  /*fde0*/  ISETP.GT.AND P3, PT, R2, 0x8, PT ;  /* 0x000000080200780c */ /* 0x000fe20003f64270 */
[----:B------:R-:W-:Y:S01]  /*fdf0*/  LDSM.16.MT88.4 R92, [R139+0x4000] ;  /* 0x004000008b5c783b */ /* 0x000fe20000004200 */
[----:B------:R-:W-:-:S02]  /*fe00*/  ISETP.GT.AND P0, PT, R0, 0x1, PT ;  /* 0x000000010000780c */ /* 0x000fc40003f04270 */
[----:B------:R-:W-:Y:S01]  /*fe10*/  FSEL R54, R54, -INF , P1 ;  /* 0xff80000036367808 */ /* 0x000fe20000800000 */
[----:B------:R-:W-:Y:S01]  /*fe20*/  LDSM.16.MT88.4 R144, [R173+0x2800] ;  /* 0x00280000ad90783b */ /* 0x000fe20000004200 */
[----:B------:R-:W-:Y:S01]  /*fe30*/  ISETP.GT.AND P2, PT, R2, 0x9, PT ;  /* 0x000000090200780c */ /* 0x000fe20003f44270 */
[C---:B-----5:R-:W-:Y:S01]  /*fe40*/  HMMA.16816.F32 R68, R20.reuse, R16, R68 ;  /* 0x000000101444723c */ /* 0x060fe20000001844 */
[----:B------:R-:W-:Y:S02]  /*fe50*/  FSEL R48, R48, -INF , P3 ;  /* 0xff80000030307808 */ /* 0x000fe40001800000 */
[----:B------:R-:W-:Y:S02]  /*fe60*/  FMNMX.FTZ R3, R52, R28, !PT ;  /* 0x0000001c34037209 */ /* 0x000fe40007810000 */
[----:B------:R-:W-:Y:S02]  /*fe70*/  FSEL R26, R55, -INF , P0 ;  /* 0xff800000371a7808 */ /* 0x000fe40000000000 */
[----:B------:R-:W-:Y:S01]  /*fe80*/  ISETP.GT.AND P1, PT, R0, 0x8, PT ;  /* 0x000000080000780c */ /* 0x000fe20003f24270 */
[----:B------:R-:W-:Y:S01]  /*fe90*/  HMMA.16816.F32 R76, R20, R18, R76 ;  /* 0x00000012144c723c */ /* 0x000fe2000000184c */
[----:B------:R-:W-:-:S02]  /*fea0*/  FSEL R30, R49, -INF , P2 ;  /* 0xff800000311e7808 */ /* 0x000fc40001000000 */
[----:B------:R-:W-:Y:S02]  /*feb0*/  ISETP.GT.AND P3, PT, R2, 0x10, PT ;  /* 0x000000100200780c */ /* 0x000fe40003f64270 */
[----:B------:R-:W-:Y:S02]  /*fec0*/  FMNMX.FTZ R3, R48, R3, !PT ;  /* 0x0000000330037209 */ /* 0x000fe40007810000 */
        /* <DEDUP_REMOVED lines=9> */
[----:B------:R-:W-:-:S02]  /*ff60*/  ISETP.GT.AND P0, PT, R0, 0x11, PT ;  /* 0x000000110000780c */ /* 0x000fc40003f04270 */
[----:B------:R-:W-:Y:S02]  /*ff70*/  FSEL R18, R46, -INF , P1 ;  /* 0xff8000002e127808 */ /* 0x000fe40000800000 */
[----:B------:R-:W-:Y:S02]  /*ff80*/  FSEL R20, R45, -INF , P2 ;  /* 0xff8000002d147808 */ /* 0x000fe40001000000 */
[C---:B------:R-:W-:Y:S02]  /*ff90*/  ISETP.GT.AND P4, PT, R2.reuse, 0x18, PT ;  /* 0x000000180200780c */ /* 0x040fe40003f84270 */
[----:B------:R-:W-:Y:S02]  /*ffa0*/  ISETP.GT.AND P1, PT, R2, 0x21, PT ;  /* 0x000000210200780c */ /* 0x000fe40003f24270 */
[----:B------:R-:W-:Y:S02]  /*ffb0*/  FMNMX.FTZ R3, R22, R3, !PT ;  /* 0x0000000316037209 */ /* 0x000fe40007810000 */
[----:B------:R-:W-:-:S02]  /*ffc0*/  FMNMX.FTZ R5, R24, R5, !PT ;  /* 0x0000000518057209 */ /* 0x000fc40007810000 */
[----:B------:R-:W-:Y:S02]  /*ffd0*/  FSEL R16, R47, -INF , P0 ;  /* 0xff8000002f107808 */ /* 0x000fe40000000000 */
[C---:B------:R-:W-:Y:S01]  /*ffe0*/  ISETP.GT.AND P3, PT, R2.reuse, 0x19, PT ;  /* 0x000000190200780c */ /* 0x040fe20003f64270 */
[----:B------:R-:W-:Y:S01]  /*fff0*/  LDSM.16.MT88.4 R44, [R184+0x2000] ;  /* 0x00200000b82c783b */ /* 0x000fe20000004200 */
[----:B------:R-:W-:Y:S02]  /*10000*/  ISETP.GT.AND P0, PT, R2, 0x28, PT ;  /* 0x000000280200780c */ /* 0x000fe40003f04270 */
[----:B------:R-:W-:Y:S02]  /*10010*/  FSEL R6, R40, -INF , P4 ;  /* 0xff80000028067808 */ /* 0x000fe40002000000 */
[----:B------:R-:W-:Y:S02]  /*10020*/  FSEL R170, R37, -INF , P1 ;  /* 0xff80000025aa7808 */ /* 0x000fe40000800000 */
[----:B------:R-:W-:-:S02]  /*10030*/  FMNMX.FTZ R3, R20, R3, !PT ;  /* 0x0000000314037209 */ /* 0x000fc40007810000 */
[----:B------:R-:W-:Y:S02]  /*10040*/  ISETP.GT.AND P1, PT, R0, 0x18, PT ;  /* 0x000000180000780c */ /* 0x000fe40003f24270 */
[----:B------:R-:W-:Y:S02]  /*10050*/  FMNMX.FTZ R5, R18, R5, !PT ;  /* 0x0000000512057209 */ /* 0x000fe40007810000 */
[----:B------:R-:W-:Y:S02]  /*10060*/  ISETP.GT.AND P2, PT, R2, 0x20, PT ;  /* 0x000000200200780c */ /* 0x000fe40003f44270 */
[----:B------:R-:W-:Y:S02]  /*10070*/  FSEL R4, R41, -INF , P3 ;  /* 0xff80000029047808 */ /* 0x000fe40001800000 */
[----:B------:R-:W-:Y:S02]  /*10080*/  FSEL R168, R32, -INF , P0 ;  /* 0xff80000020a87808 */ /* 0x000fe40000000000 */
[----:B------:R-:W-:-:S02]  /*10090*/  FMNMX.FTZ R3, R6, R3, !PT ;  /* 0x0000000306037209 */ /* 0x000fc40007810000 */
[----:B------:R-:W-:Y:S02]  /*100a0*/  ISETP.GT.AND P0, PT, R0, 0x19, PT ;  /* 0x000000190000780c */ /* 0x000fe40003f04270 */
[----:B------:R-:W-:Y:S02]  /*100b0*/  FSEL R14, R42, -INF , P1 ;  /* 0xff8000002a0e7808 */ /* 0x000fe40000800000 */
[----:B------:R-:W-:Y:S02]  /*100c0*/  FMNMX.FTZ R5, R16, R5, !PT ;  /* 0x0000000510057209 */ /* 0x000fe40007810000 */
[----:B------:R-:W-:Y:S02]  /*100d0*/  FSEL R236, R36, -INF , P2 ;  /* 0xff80000024ec7808 */ /* 0x000fe40001000000 */
[----:B------:R-:W-:Y:S02]  /*100e0*/  FMNMX.FTZ R3, R4, R3, !PT ;  /* 0x0000000304037209 */ /* 0x000fe40007810000 */
[----:B------:R-:W-:-:S02]  /*100f0*/  FSEL R12, R43, -INF , P0 ;  /* 0xff8000002b0c7808 */ /* 0x000fc40000000000 */
[----:B------:R-:W-:Y:S02]  /*10100*/  ISETP.GT.AND P1, PT, R0, 0x20, PT ;  /* 0x000000200000780c */ /* 0x000fe40003f24270 */
[----:B------:R-:W-:Y:S02]  /*10110*/  FMNMX.FTZ R5, R14, R5, !PT ;  /* 0x000000050e057209 */ /* 0x000fe40007810000 */
[----:B------:R-:W-:Y:S02]  /*10120*/  FMNMX.FTZ R3, R236, R3, !PT ;  /* 0x00000003ec037209 */ /* 0x000fe40007810000 */
[----:B------:R-:W-:Y:S02]  /*10130*/  ISETP.GT.AND P0, PT, R0, 0x21, PT ;  /* 0x000000210000780c */ /* 0x000fe40003f04270 */
[----:B------:R-:W-:Y:S02]  /*10140*/  FSEL R174, R38, -INF , P1 ;  /* 0xff80000026ae7808 */ /* 0x000fe40000800000 */
[----:B------:R-:W-:-:S02]  /*10150*/  FMNMX.FTZ R5, R12, R5, !PT ;  /* 0x000000050c057209 */ /* 0x000fc40007810000 */
[----:B------:R-:W-:Y:S02]  /*10160*/  ISETP.GT.AND P4, PT, R2, 0x29, PT ;  /* 0x000000290200780c */ /* 0x000fe40003f84270 */
[----:B------:R-:W-:Y:S02]  /*10170*/  FMNMX.FTZ R3, R170, R3, !PT ;  /* 0x00000003aa037209 */ /* 0x000fe40007810000 */
[----:B------:R-:W-:Y:S02]  /*10180*/  FSEL R230, R39, -INF , P0 ;  /* 0xff80000027e67808 */ /* 0x000fe40000000000 */
[----:B------:R-:W-:Y:S01]  /*10190*/  ISETP.GT.AND P1, PT, R0, 0x28, PT ;  /* 0x000000280000780c */ /* 0x000fe20003f24270 */
[----:B------:R-:W-:Y:S01]  /*101a0*/  LDSM.16.MT88.4 R36, [R173+0x4800] ;  /* 0x00480000ad24783b */ /* 0x000fe20000004200 */
[----:B------:R-:W-:Y:S02]  /*101b0*/  FMNMX.FTZ R5, R174, R5, !PT ;  /* 0x00000005ae057209 */ /* 0x000fe40007810000 */
[----:B------:R-:W-:-:S02]  /*101c0*/  ISETP.GT.AND P6, PT, R2, 0x30, PT ;  /* 0x000000300200780c */ /* 0x000fc40003fc4270 */
[----:B------:R-:W-:Y:S02]  /*101d0*/  FSEL R234, R33, -INF , P4 ;  /* 0xff80000021ea7808 */ /* 0x000fe40002000000 */
[----:B------:R-:W-:Y:S02]  /*101e0*/  FMNMX.FTZ R3, R168, R3, !PT ;  /* 0x00000003a8037209 */ /* 0x000fe40007810000 */
[----:B------:R-:W-:Y:S02]  /*101f0*/  ISETP.GT.AND P0, PT, R0, 0x29, PT ;  /* 0x000000290000780c */ /* 0x000fe40003f04270 */
[----:B------:R-:W-:Y:S02]  /*10200*/  FSEL R226, R34, -INF , P1 ;  /* 0xff80000022e27808 */ /* 0x000fe40000800000 */
[----:B------:R-:W-:Y:S02]  /*10210*/  FMNMX.FTZ R5, R230, R5, !PT ;  /* 0x00000005e6057209 */ /* 0x000fe40007810000 */
[----:B------:R-:W-:-:S02]  /*10220*/  ISETP.GT.AND P5, PT, R2, 0x31, PT ;  /* 0x000000310200780c */ /* 0x000fc40003fa4270 */
[----:B------:R-:W-:Y:S02]  /*10230*/  FSEL R196, R68, -INF , P6 ;  /* 0xff80000044c47808 */ /* 0x000fe40003000000 */
        /* <DEDUP_REMOVED lines=18> */
[----:B------:R-:W-:-:S02]  /*10360*/  FSEL R178, R77, -INF , P2 ;  /* 0xff8000004db27808 */ /* 0x000fc40001000000 */
[----:B------:R-:W-:Y:S02]  /*10370*/  FMNMX.FTZ R3, R182, R3, !PT ;  /* 0x00000003b6037209 */ /* 0x000fe40007810000 */
[----:B------:R-:W-:Y:S02]  /*10380*/  ISETP.GT.AND P0, PT, R0, 0x39, PT ;  /* 0x000000390000780c */ /* 0x000fe40003f04270 */
[----:B------:R-:W-:Y:S02]  /*10390*/  FSEL R148, R78, -INF , P1 ;  /* 0xff8000004e947808 */ /* 0x000fe40000800000 */
[----:B------:R-:W-:Y:S02]  /*103a0*/  FMNMX.FTZ R5, R150, R5, !PT ;  /* 0x0000000596057209 */ /* 0x000fe40007810000 */
[----:B------:R-:W-:Y:S02]  /*103b0*/  FMNMX.FTZ R2, R178, R3, !PT ;  /* 0x00000003b2027209 */ /* 0x000fe40007810000 */
[----:B------:R-:W-:-:S02]  /*103c0*/  FSEL R172, R79, -INF , P0 ;  /* 0xff8000004fac7808 */ /* 0x000fc40000000000 */
        /* <DEDUP_REMOVED lines=22> */
[--C-:B------:R-:W-:Y:S01]  /*10530*/  FFMA.FTZ R162, R54, c[0x0][0x2d0], -R171.reuse ;  /* 0x0000b40036a27a23 */ /* 0x100fe200000108ab */
[----:B------:R-:W-:Y:S01]  /*10540*/  LDSM.16.MT88.4 R28, [R165+0x800] ;  /* 0x00080000a51c783b */ /* 0x000fe20000004200 */
[----:B------:R-:W-:-:S02]  /*10550*/  FFMA.FTZ R161, R26, c[0x0][0x2d0], -R171 ;  /* 0x0000b4001aa17a23 */ /* 0x000fc400000108ab */
[--C-:B------:R-:W-:Y:S01]  /*10560*/  FFMA.FTZ R160, R50, c[0x0][0x2d0], -R171.reuse ;  /* 0x0000b40032a07a23 */ /* 0x100fe200000108ab */
[----:B------:R-:W1:Y:S01]  /*10570*/  LDSM.16.MT88.4 R52, [R173+0x2000] ;  /* 0x00200000ad34783b */ /* 0x000e620000004200 */
[----:B------:R-:W-:Y:S01]  /*10580*/  FFMA.FTZ R157, R24, c[0x0][0x2d0], -R171 ;  /* 0x0000b400189d7a23 */ /* 0x000fe200000108ab */
[----:B------:R-:W2:Y:S01]  /*10590*/  MUFU.EX2 R163, R163 ;  /* 0x000000a300a37308 */ /* 0x000ea20000000800 */
[--C-:B------:R-:W-:Y:S01]  /*105a0*/  FFMA.FTZ R154, R6, c[0x0][0x2d0], -R149.reuse ;  /* 0x0000b400069a7a23 */ /* 0x100fe20000010895 */
[----:B------:R-:W-:Y:S01]  /*105b0*/  LDSM.16.MT88.4 R24, [R173+0x800] ;  /* 0x00080000ad18783b */ /* 0x000fe20000004200 */
[--C-:B------:R-:W-:Y:S02]  /*105c0*/  FFMA.FTZ R3, R4, c[0x0][0x2d0], -R149.reuse ;  /* 0x0000b40004037a23 */ /* 0x100fe40000010895 */
[--C-:B------:R-:W-:Y:S01]  /*105d0*/  FFMA.FTZ R158, R22, c[0x0][0x2d0], -R149.reuse ;  /* 0x0000b400169e7a23 */ /* 0x100fe20000010895 */
[----:B------:R-:W3:Y:S01]  /*105e0*/  LDSM.16.MT88.4 R4, [R215+0x4000] ;  /* 0x00400000d704783b */ /* 0x000ee20000004200 */
[----:B------:R-:W-:Y:S01]  /*105f0*/  FFMA.FTZ R153, R20, c[0x0][0x2d0], -R149 ;  /* 0x0000b40014997a23 */ /* 0x000fe20000010895 */
[----:B------:R-:W-:Y:S01]  /*10600*/  MUFU.EX2 R164, R164 ;  /* 0x000000a400a47308 */ /* 0x000fe20000000800 */
[--C-:B------:R-:W-:Y:S01]  /*10610*/  FFMA.FTZ R156, R14, c[0x0][0x2d0], -R171.reuse ;  /* 0x0000b4000e9c7a23 */ /* 0x100fe200000108ab */
[----:B------:R-:W-:Y:S01]  /*10620*/  LDSM.16.MT88.4 R20, [R184+0x2800] ;  /* 0x00280000b814783b */ /* 0x000fe20000004200 */
[----:B------:R-:W-:-:S02]  /*10630*/  FFMA.FTZ R9, R12, c[0x0][0x2d0], -R171 ;  /* 0x0000b4000c097a23 */ /* 0x000fc400000108ab */
[--C-:B------:R-:W-:Y:S01]  /*10640*/  FFMA.FTZ R155, R18, c[0x0][0x2d0], -R171.reuse ;  /* 0x0000b400129b7a23 */ /* 0x100fe200000108ab */
[----:B------:R-:W4:Y:S01]  /*10650*/  LDSM.16.MT88.4 R12, [R139+0x800] ;  /* 0x000800008b0c783b */ /* 0x000f220000004200 */
[----:B------:R-:W-:Y:S01]  /*10660*/  FFMA.FTZ R152, R16, c[0x0][0x2d0], -R171 ;  /* 0x0000b40010987a23 */ /* 0x000fe200000108ab */
[----:B------:R-:W5:Y:S01]  /*10670*/  MUFU.EX2 R159, R159 ;  /* 0x0000009f009f7308 */ /* 0x000f620000000800 */
[----:B--2---:R-:W-:Y:S01]  /*10680*/  F2FP.PACK_AB R100, R163, R166 ;  /* 0x000000a6a364723e */ /* 0x004fe200000000ff */
[----:B------:R-:W2:Y:S01]  /*10690*/  LDSM.16.MT88.4 R16, [R139+0x2800] ;  /* 0x002800008b10783b */ /* 0x000ea20000004200 */
[--C-:B------:R-:W-:Y:S02]  /*106a0*/  FFMA.FTZ R167, R236, c[0x0][0x2d0], -R149.reuse ;  /* 0x0000b400eca77a23 */ /* 0x100fe40000010895 */
[--C-:B------:R-:W-:Y:S02]  /*106b0*/  FFMA.FTZ R170, R170, c[0x0][0x2d0], -R149.reuse ;  /* 0x0000b400aaaa7a23 */ /* 0x100fe40000010895 */
[--C-:B------:R-:W-:Y:S01]  /*106c0*/  FFMA.FTZ R168, R168, c[0x0][0x2d0], -R149.reuse ;  /* 0x0000b400a8a87a23 */ /* 0x100fe20000010895 */
[----:B------:R-:W-:Y:S01]  /*106d0*/  MUFU.EX2 R162, R162 ;  /* 0x000000a200a27308 */ /* 0x000fe20000000800 */
[----:B------:R-:W-:-:S02]  /*106e0*/  FFMA.FTZ R169, R234, c[0x0][0x2d0], -R149 ;  /* 0x0000b400eaa97a23 */ /* 0x000fc40000010895 */
[--C-:B------:R-:W-:Y:S02]  /*106f0*/  FFMA.FTZ R174, R174, c[0x0][0x2d0], -R171.reuse ;  /* 0x0000b400aeae7a23 */ /* 0x100fe400000108ab */
[--C-:B------:R-:W-:Y:S02]  /*10700*/  FFMA.FTZ R175, R230, c[0x0][0x2d0], -R171.reuse ;  /* 0x0000b400e6af7a23 */ /* 0x100fe400000108ab */
[--C-:B------:R-:W-:Y:S01]  /*10710*/  FFMA.FTZ R177, R226, c[0x0][0x2d0], -R171.reuse ;  /* 0x0000b400e2b17a23 */ /* 0x100fe200000108ab */
[----:B------:R-:W1:Y:S01]  /*10720*/  MUFU.EX2 R161, R161 ;  /* 0x000000a100a17308 */ /* 0x000e620000000800 */
        /* <DEDUP_REMOVED lines=10> */
[----:B-1----:R-:W-:Y:S01]  /*107d0*/  F2FP.PACK_AB R101, R161, R162 ;  /* 0x000000a2a165723e */ /* 0x002fe200000000ff */
        /* <DEDUP_REMOVED lines=56> */
[C---:B---3--:R-:W-:Y:S07]  /*10b60*/  HMMA.16816.F32 R96, R100.reuse, R4, RZ ;  /* 0x000000046460723c */ /* 0x048fee00000018ff */
[----:B-1----:R-:W-:Y:S01]  /*10b70*/  F2FP.PACK_AB R4, R153, R158 ;  /* 0x0000009e9904723e */ /* 0x002fe200000000ff */
        /* <DEDUP_REMOVED lines=45> */
[C---:B--2---:R-:W-:Y:S08]  /*10e50*/  HMMA.16816.F32 R96, R4.reuse, R16, R96 ;  /* 0x000000100460723c */ /* 0x044ff00000001860 */
        /* <DEDUP_REMOVED lines=23> */
[C---:B------:R-:W-:Y:S08]  /*10fd0*/  HMMA.16816.F32 R64, R4.reuse, R24, R64 ;  /* 0x000000180440723c */ /* 0x040ff00000001840 */
        /* <DEDUP_REMOVED lines=36> */
[----:B--2---:R-:W-:Y:S01]  /*11220*/  HMMA.16816.F32 R104, R4, R16, R104 ;  /* 0x000000100468723c */ /* 0x004fe20000001868 */
[----:B------:R-:W-:Y:S02]  /*11230*/  FADD.FTZ R227, R178, R181 ;  /* 0x000000b5b2e37221 */ /* 0x000fe40000010000 */
[----:B------:R-:W-:-:S05]  /*11240*/  FADD.FTZ R230, R171, R182 ;  /* 0x000000b6abe67221 */ /* 0x000fca0000010000 */
        /* <DEDUP_REMOVED lines=20> */
[C---:B--2---:R-:W-:Y:S08]  /*11390*/  HMMA.16816.F32 R72, R4.reuse, R16, R72 ;  /* 0x000000100448723c */ /* 0x044ff00000001848 */
[C---:B------:R-:W-:Y:S08]  /*113a0*/  HMMA.16816.F32 R76, R4.reuse, R18, R76 ;  /* 0x00000012044c723c */ /* 0x040ff0000000184c */
[C---:B-1----:R-:W-:Y:S08]  /*113b0*/  HMMA.16816.F32 R88, R4.reuse, R12, R88 ;  /* 0x0000000c0458723c */ /* 0x042ff00000001858 */
[C---:B------:R-:W-:Y:S08]  /*113c0*/  HMMA.16816.F32 R92, R4.reuse, R14, R92 ;  /* 0x0000000e045c723c */ /* 0x040ff0000000185c */
[C---:B---3--:R-:W-:Y:S08]  /*113d0*/  HMMA.16816.F32 R96, R4.reuse, R20, R96 ;  /* 0x000000140460723c */ /* 0x048ff00000001860 */
[----:B------:R-:W-:Y:S07]  /*113e0*/  HMMA.16816.F32 R100, R4, R22, R100 ;  /* 0x000000160464723c */ /* 0x000fee0000001864 */
[----:B------:R-:W-:-:S04]  /*113f0*/  IADD3 R4, R8, -0x3, RZ ;  /* 0xfffffffd08047810 */ /* 0x000fc80007ffe0ff */
[----:B------:R-:W-:-:S13]  /*11400*/  ISETP.GE.AND P0, PT, R4, R223, PT ;  /* 0x000000df0400720c */ /* 0x000fda0003f06270 */
        /* <DEDUP_REMOVED lines=20> */
[----:B------:R-:W-:-:S07]  /*11550*/  LEA.HI.X R7, R3, R13, R4, 0x6, P3 ;  /* 0x0000000d03077211 */ /* 0x000fce00018f3404 */
[----:B------:R1:W-:Y:S04]  /*11560*/  LDGSTS.E.BYPASS.LTC128B.128 [R138+0xe100], [R12.64+0x80], !P1 ;  /* 0x0e1000800c8a7fae */ /* 0x0003e8000c901d48 */
[----:B------:R1:W-:Y:S04]  /*11570*/  LDGSTS.E.BYPASS.LTC128B.128 [R138+0x10100], [R12.64+0x100], !P0 ;  /* 0x101001000c8a7fae */ /* 0x0003e8000c101d48 */
[----:B------:R1:W-:Y:S04]  /*11580*/  LDGSTS.E.BYPASS.LTC128B.128 [R138+0xd100], [R6.64], !P2 ;  /* 0x0d100000068a7fae */ /* 0x0003e8000d101d48 */
[----:B------:R1:W-:Y:S04]  /*11590*/  LDGSTS.E.BYPASS.LTC128B.128 [R138+0xf100], [R6.64+0x80], !P1 ;  /* 0x0f100080068a7fae */ /* 0x0003e8000c901d48 */
[----:B------:R1:W-:Y:S02]  /*115a0*/  LDGSTS.E.BYPASS.LTC128B.128 [R138+0x11100], [R6.64+0x100], !P0 ;  /* 0x11100100068a7fae */ /* 0x0003e4000c101d48 */
.L_x_2348:
[----:B------:R-:W-:Y:S05]  /*115b0*/  BSYNC B0 ;  /* 0x0000000000007941 */ /* 0x000fea0003800000 */
.L_x_2347:
[----:B------:R-:W-:Y:S01]  /*115c0*/  ISETP.NE.AND P0, PT, R231, 0x1, PT ;  /* 0x00000001e700780c */ /* 0x000fe20003f05270 */
[----:B------:R-:W-:Y:S01]  /*115d0*/  IMAD.MOV.U32 R4, RZ, RZ, R201 ;  /* 0x000000ffff047224 */ /* 0x000fe200078e00c9 */
[----:B------:R-:W-:Y:S01]  /*115e0*/  IADD3 R196, R8, -0x2, RZ ;  /* 0xfffffffe08c47810 */ /* 0x000fe20007ffe0ff */
[----:B------:R-:W0:Y:S01]  /*115f0*/  LDGDEPBAR ;  /* 0x00000000000079af */ /* 0x000e220000000000 */
[----:B------:R-:W-:-:S02]  /*11600*/  IMAD.MOV.U32 R191, RZ, RZ, 0x1 ;  /* 0x00000001ffbf7424 */ /* 0x000fc400078e00ff */
[----:B------:R-:W-:-:S07]  /*11610*/  IMAD.MOV.U32 R226, RZ, RZ, RZ ;  /* 0x000000ffffe27224 */ /* 0x000fce00078e00ff */
[----:B------:R-:W-:-:S05]  /*11620*/  @P0 IMAD.HI.U32 R3, R201, c[0x0][0x2c8], RZ ;  /* 0x0000b200c9030a27 */ /* 0x000fca00078e00ff */
[----:B------:R-:W-:-:S04]  /*11630*/  @P0 SHF.R.U32.HI R4, RZ, c[0x0][0x2cc], R3 ;  /* 0x0000b300ff040a19 */ /* 0x000fc80000011603 */
        /* <DEDUP_REMOVED lines=12> */
.L_x_2350:
[----:B------:R-:W-:Y:S04]  /*11700*/  DEPBAR.LE SB0, 0x2 ;  /* 0x000080800000791a */ /* 0x000fe80000000000 */
[----:B------:R-:W-:Y:S01]  /*11710*/  WARPSYNC 0xffffffff ;  /* 0xffffffff00007948 */ /* 0x000fe20003800000 */
[----:B------:R-:W-:Y:S01]  /*11720*/  BAR.SYNC.DEFER_BLOCKING 0x0 ;  /* 0x0000000000007b1d */ /* 0x000fe20000010000 */
[----:B------:R-:W-:Y:S01]  /*11730*/  IMAD R195, R191, 0x6000, RZ ;  /* 0x00006000bfc37824 */ /* 0x000fe200078e02ff */
[----:B------:R-:W-:Y:S02]  /*11740*/  ISETP.GE.AND P0, PT, R223, R234, PT ;  /* 0x000000eadf00720c */ /* 0x000fe40003f06270 */
[----:B------:R-:W-:Y:S02]  /*11750*/  IADD3 R236, R234, -0x1, RZ ;  /* 0xffffffffeaec7810 */ /* 0x000fe40007ffe0ff */
[----:B------:R-:W-:Y:S02]  /*11760*/  IADD3 R194, R188, R195, RZ ;  /* 0x000000c3bcc27210 */ /* 0x000fe40007ffe0ff */
[----:B------:R-:W-:Y:S02]  /*11770*/  ISETP.NE.AND P6, PT, R231, 0x1, PT ;  /* 0x00000001e700780c */ /* 0x000fe40003fc5270 */
[CC--:B------:R-:W-:Y:S02]  /*11780*/  IADD3 R2, R192.reuse, R194.reuse, RZ ;  /* 0x000000c2c0027210 */ /* 0x0c0fe40007ffe0ff */
[----:B------:R-:W-:Y:S03]  /*11790*/  IADD3 R196, R192, R194, R193 ;  /* 0x000000c2c0c47210 */ /* 0x000fe60007ffe0c1 */
[----:B------:R-:W-:Y:S01]  /*117a0*/  @!P0 SHF.R.S32.HI R9, RZ, 0x1f, R236 ;  /* 0x0000001fff098819 */ /* 0x000fe200000114ec */
[----:B------:R-:W-:Y:S01]  /*117b0*/  @!P0 IMAD.WIDE.U32 R36, R236, c[0x0][0x208], RZ ;  /* 0x00008200ec248a25 */ /* 0x000fe200078e00ff */
[----:B------:R-:W-:Y:S02]  /*117c0*/  @!P0 MOV R0, c[0x0][0x20c] ;  /* 0x0000830000008a02 */ /* 0x000fe40000000f00 */
[----:B------:R-:W-:Y:S01]  /*117d0*/  @!P0 ISETP.GE.AND P3, PT, R220, c[0x0][0x1d4], PT ;  /* 0x00007500dc008a0c */ /* 0x000fe20003f66270 */
[----:B------:R-:W-:Y:S01]  /*117e0*/  @!P0 IMAD R9, R9, c[0x0][0x208], RZ ;  /* 0x0000820009098a24 */ /* 0x000fe200078e02ff */
[----:B------:R-:W-:Y:S01]  /*117f0*/  @!P0 SHF.L.U32 R168, R36, 0x6, RZ ;  /* 0x0000000624a88819 */ /* 0x000fe200000006ff */
[----:B------:R-:W-:Y:S01]  /*11800*/  @!P0 IMAD R172, R226, 0x6000, R10 ;  /* 0x00006000e2ac8824 */ /* 0x000fe200078e020a */
[----:B------:R-:W-:Y:S01]  /*11810*/  LDSM.16.M88.4 R144, [R190] ;  /* 0x00000000be90783b */ /* 0x000fe20000000200 */
[----:B------:R-:W-:Y:S05]  /*11820*/  @!P0 IMAD R9, R236, c[0x0][0x20c], R9 ;  /* 0x00008300ec098a24 */ /* 0x000fea00078e0209 */
[----:B------:R-:W-:Y:S01]  /*11830*/  @!P0 IADD3 R170, R37, R9, RZ ;  /* 0x0000000925aa8210 */ /* 0x000fe20007ffe0ff */
[----:B------:R-:W-:Y:S01]  /*11840*/  @!P0 IMAD.MOV.U32 R37, RZ, RZ, c[0x0][0x208] ;  /* 0x00008200ff258624 */ /* 0x000fe200078e00ff */
[----:B------:R-:W2:Y:S02]  /*11850*/  LDSM.16.M88.4 R148, [R194] ;  /* 0x00000000c294783b */ /* 0x000ea40000000200 */
[----:B------:R-:W-:Y:S02]  /*11860*/  @!P0 SHF.L.U64.HI R170, R36, 0x6, R170 ;  /* 0x0000000624aa8819 */ /* 0x000fe400000102aa */
[C---:B------:R-:W-:Y:S02]  /*11870*/  @!P0 LEA R9, P1, R37.reuse, R168, 0x5 ;  /* 0x000000a825098211 */ /* 0x040fe400078228ff */
[----:B------:R-:W-:Y:S02]  /*11880*/  @!P0 IADD3 R168, P2, R168, R224, RZ ;  /* 0x000000e0a8a88210 */ /* 0x000fe40007f5e0ff */
[----:B------:R-:W3:Y:S01]  /*11890*/  LDSM.16.M88.4 R152, [R194+0x800] ;  /* 0x00080000c298783b */ /* 0x000ee20000000200 */
[----:B------:R-:W-:Y:S02]  /*118a0*/  @!P0 LEA.HI.X R0, R37, R170, R0, 0x5, P1 ;  /* 0x000000aa25008211 */ /* 0x000fe400008f2c00 */
[----:B------:R-:W-:Y:S01]  /*118b0*/  @!P0 LEA R174, P4, R168, c[0x0][0x1f8], 0x1 ;  /* 0x00007e00a8ae8a11 */ /* 0x000fe200078808ff */
[----:B------:R-:W-:Y:S01]  /*118c0*/  @!P0 IMAD.X R169, R170, 0x1, R219, P2 ;  /* 0x00000001aaa98824 */ /* 0x000fe200010e06db */
[----:B------:R-:W-:Y:S02]  /*118d0*/  @!P0 ISETP.GE.AND P2, PT, R207, c[0x0][0x1d4], PT ;  /* 0x00007500cf008a0c */ /* 0x000fe40003f46270 */
[----:B------:R-:W-:Y:S01]  /*118e0*/  @!P0 ISETP.GE.AND P1, PT, R206, c[0x0][0x1d4], PT ;  /* 0x00007500ce008a0c */ /* 0x000fe20003f26270 */
[----:B------:R-:W4:Y:S01]  /*118f0*/  LDSM.16.M88.4 R156, [R194+0x1000] ;  /* 0x00100000c29c783b */ /* 0x000f220000000200 */
[----:B------:R-:W-:Y:S02]  /*11900*/  @!P0 LEA.HI.X R175, R168, c[0x0][0x1fc], R169, 0x1, P4 ;  /* 0x00007f00a8af8a11 */ /* 0x000fe400020f0ca9 */
[----:B------:R-:W-:Y:S04]  /*11910*/  @!P0 IADD3 R9, P5, R9, R224, RZ ;  /* 0x000000e009098210 */ /* 0x000fe80007fbe0ff */
[C---:B------:R-:W-:Y:S01]  /*11920*/  @!P0 LEA R176, P4, R9.reuse, c[0x0][0x1f8], 0x1 ;  /* 0x00007e0009b08a11 */ /* 0x040fe200078808ff */
[----:B------:R-:W5:Y:S01]  /*11930*/  LDSM.16.M88.4 R160, [R194+0x1800] ;  /* 0x00180000c2a0783b */ /* 0x000f620000000200 */
[----:B------:R-:W-:Y:S04]  /*11940*/  @!P0 IADD3.X R0, R0, R219, RZ, P5, !PT ;  /* 0x000000db00008210 */ /* 0x000fe80002ffe4ff */
[----:B------:R-:W-:Y:S01]  /*11950*/  @!P0 LEA.HI.X R177, R9, c[0x0][0x1fc], R0, 0x1, P4 ;  /* 0x00007f0009b18a11 */ /* 0x000fe200020f0c00 */
[C---:B------:R-:W-:Y:S01]  /*11960*/  IMAD.IADD R9, R193.reuse, 0x1, R2 ;  /* 0x00000001c1097824 */ /* 0x040fe200078e0202 */
[----:B------:R-:W-:Y:S01]  /*11970*/  IADD3 R0, R193, R194, RZ ;  /* 0x000000c2c1007210 */ /* 0x000fe20007ffe0ff */
[----:B------:R-:W-:Y:S01]  /*11980*/  LDSM.16.M88.4 R164, [R2] ;  /* 0x0000000002a4783b */ /* 0x000fe20000000200 */
[C---:B-12---:R-:W-:Y:S08]  /*11990*/  HMMA.16816.F32 R4, R144.reuse, R148, RZ ;  /* 0x000000949004723c */ /* 0x046ff000000018ff */
[C---:B------:R-:W-:Y:S01]  /*119a0*/  HMMA.16816.F32 R12, R144.reuse, R150, RZ ;  /* 0x00000096900c723c */ /* 0x040fe200000018ff */
[----:B------:R-:W1:Y:S07]  /*119b0*/  LDSM.16.M88.4 R148, [R187] ;  /* 0x00000000bb94783b */ /* 0x000e6e0000000200 */
[C---:B---3--:R-:W-:Y:S08]  /*119c0*/  HMMA.16816.F32 R16, R144.reuse, R152, RZ ;  /* 0x000000989010723c */ /* 0x048ff000000018ff */
[C---:B------:R-:W-:Y:S01]  /*119d0*/  HMMA.16816.F32 R20, R144.reuse, R154, RZ ;  /* 0x0000009a9014723c */ /* 0x040fe200000018ff */
[----:B------:R-:W2:Y:S07]  /*119e0*/  LDSM.16.M88.4 R152, [R2+0x800] ;  /* 0x000800000298783b */ /* 0x000eae0000000200 */
[C---:B----4-:R-:W-:Y:S08]  /*119f0*/  HMMA.16816.F32 R24, R144.reuse, R156, RZ ;  /* 0x0000009c9018723c */ /* 0x050ff000000018ff */
[C---:B------:R-:W-:Y:S01]  /*11a00*/  HMMA.16816.F32 R28, R144.reuse, R158, RZ ;  /* 0x0000009e901c723c */ /* 0x040fe200000018ff */
[----:B------:R-:W3:Y:S07]  /*11a10*/  LDSM.16.M88.4 R156, [R2+0x1000] ;  /* 0x00100000029c783b */ /* 0x000eee0000000200 */
[C---:B-----5:R-:W-:Y:S08]  /*11a20*/  HMMA.16816.F32 R32, R144.reuse, R160, RZ ;  /* 0x000000a09020723c */ /* 0x060ff000000018ff */
[----:B------:R-:W-:Y:S01]  /*11a30*/  HMMA.16816.F32 R36, R144, R162, RZ ;  /* 0x000000a29024723c */ /* 0x000fe200000018ff */
[----:B------:R-:W4:Y:S07]  /*11a40*/  LDSM.16.M88.4 R144, [R2+0x1800] ;  /* 0x001800000290783b */ /* 0x000f2e0000000200 */
[C---:B-1----:R-:W-:Y:S01]  /*11a50*/  HMMA.16816.F32 R4, R148.reuse, R164, R4 ;  /* 0x000000a49404723c */ /* 0x042fe20000001804 */
[----:B------:R-:W-:Y:S01]  /*11a60*/  @!PT LDS RZ, [RZ] ;  /* 0x00000000fffff984 */ /* 0x000fe20000000800 */
[----:B------:R-:W-:Y:S01]  /*11a70*/  @!PT LDS RZ, [RZ] ;  /* 0x00000000fffff984 */ /* 0x000fe20000000800 */
[----:B------:R-:W-:Y:S01]  /*11a80*/  @!PT LDS RZ, [RZ] ;  /* 0x00000000fffff984 */ /* 0x000fe20000000800 */
[----:B------:R1:W-:Y:S07]  /*11a90*/  @!P0 LDGSTS.E.BYPASS.LTC128B.128 [R172], [R174.64], !P3 ;  /* 0x00000000aeac8fae */ /* 0x0003ee000d901d48 */
[C---:B------:R-:W-:Y:S01]  /*11aa0*/  HMMA.16816.F32 R12, R148.reuse, R166, R12 ;  /* 0x000000a6940c723c */ /* 0x040fe2000000180c */
[----:B------:R1:W-:Y:S07]  /*11ab0*/  @!P0 LDGSTS.E.BYPASS.LTC128B.128 [R172+0x2000], [R174.64+0x80], !P2 ;  /* 0x02000080aeac8fae */ /* 0x0003ee000d101d48 */
[C---:B--2---:R-:W-:Y:S01]  /*11ac0*/  HMMA.16816.F32 R16, R148.reuse, R152, R16 ;  /* 0x000000989410723c */ /* 0x044fe20000001810 */
[----:B------:R1:W-:Y:S07]  /*11ad0*/  @!P0 LDGSTS.E.BYPASS.LTC128B.128 [R172+0x4000], [R174.64+0x100], !P1 ;  /* 0x04000100aeac8fae */ /* 0x0003ee000c901d48 */
[C---:B------:R-:W-:Y:S01]  /*11ae0*/  HMMA.16816.F32 R20, R148.reuse, R154, R20 ;  /* 0x0000009a9414723c */ /* 0x040fe20000001814 */
[----:B------:R1:W-:Y:S07]  /*11af0*/  @!P0 LDGSTS.E.BYPASS.LTC128B.128 [R172+0x1000], [R176.64], !P3 ;  /* 0x01000000b0ac8fae */ /* 0x0003ee000d901d48 */
[C---:B---3--:R-:W-:Y:S01]  /*11b00*/  HMMA.16816.F32 R24, R148.reuse, R156, R24 ;  /* 0x0000009c9418723c */ /* 0x048fe20000001818 */
[----:B------:R1:W-:Y:S07]  /*11b10*/  @!P0 LDGSTS.E.BYPASS.LTC128B.128 [R172+0x3000], [R176.64+0x80], !P2 ;  /* 0x03000080b0ac8fae */ /* 0x0003ee000d101d48 */
[C---:B------:R-:W-:Y:S01]  /*11b20*/  HMMA.16816.F32 R28, R148.reuse, R158, R28 ;  /* 0x0000009e941c723c */ /* 0x040fe2000000181c */
[----:B------:R1:W-:Y:S07]  /*11b30*/  @!P0 LDGSTS.E.BYPASS.LTC128B.128 [R172+0x5000], [R176.64+0x100], !P1 ;  /* 0x05000100b0ac8fae */ /* 0x0003ee000c901d48 */
[C---:B----4-:R-:W-:Y:S01]  /*11b40*/  HMMA.16816.F32 R32, R148.reuse, R144, R32 ;  /* 0x000000909420723c */ /* 0x050fe20000001820 */
[----:B------:R-:W-:Y:S07]  /*11b50*/  LDSM.16.M88.4 R160, [R186] ;  /* 0x00000000baa0783b */ /* 0x000fee0000000200 */
[----:B------:R-:W-:Y:S01]  /*11b60*/  HMMA.16816.F32 R36, R148, R146, R36 ;  /* 0x000000929424723c */ /* 0x000fe20000001824 */
[----:B------:R-:W2:Y:S08]  /*11b70*/  LDSM.16.M88.4 R164, [R0] ;  /* 0x0000000000a4783b */ /* 0x000eb00000000200 */
[----:B------:R-:W3:Y:S08]  /*11b80*/  LDSM.16.M88.4 R168, [R0+0x800] ;  /* 0x0008000000a8783b */ /* 0x000ef00000000200 */
[----:B------:R-:W4:Y:S08]  /*11b90*/  LDSM.16.M88.4 R152, [R0+0x1000] ;  /* 0x001000000098783b */ /* 0x000f300000000200 */
[----:B------:R-:W0:Y:S08]  /*11ba0*/  LDGDEPBAR ;  /* 0x00000000000079af */ /* 0x000e300000000000 */
[----:B------:R-:W5:Y:S01]  /*11bb0*/  LDSM.16.M88.4 R156, [R0+0x1800] ;  /* 0x00180000009c783b */ /* 0x000f620000000200 */
[C---:B--2---:R-:W-:Y:S07]  /*11bc0*/  HMMA.16816.F32 R4, R160.reuse, R164, R4 ;  /* 0x000000a4a004723c */ /* 0x044fee0000001804 */
[----:B------:R-:W-:Y:S01]  /*11bd0*/  LDSM.16.M88.4 R144, [R185] ;  /* 0x00000000b990783b */ /* 0x000fe20000000200 */
[C---:B------:R-:W-:Y:S07]  /*11be0*/  HMMA.16816.F32 R12, R160.reuse, R166, R12 ;  /* 0x000000a6a00c723c */ /* 0x040fee000000180c */
[----:B------:R-:W2:Y:S01]  /*11bf0*/  LDSM.16.M88.4 R148, [R9] ;  /* 0x000000000994783b */ /* 0x000ea20000000200 */
[C---:B---3--:R-:W-:Y:S07]  /*11c00*/  HMMA.16816.F32 R16, R160.reuse, R168, R16 ;  /* 0x000000a8a010723c */ /* 0x048fee0000001810 */
[----:B------:R-:W3:Y:S01]  /*11c10*/  LDSM.16.M88.4 R164, [R9+0x800] ;  /* 0x0008000009a4783b */ /* 0x000ee20000000200 */
[C---:B------:R-:W-:Y:S07]  /*11c20*/  HMMA.16816.F32 R20, R160.reuse, R170, R20 ;  /* 0x000000aaa014723c */ /* 0x040fee0000001814 */
[----:B------:R-:W3:Y:S01]  /*11c30*/  LDSM.16.M88.4 R168, [R9+0x1000] ;  /* 0x0010000009a8783b */ /* 0x000ee20000000200 */
[C---:B----4-:R-:W-:Y:S07]  /*11c40*/  HMMA.16816.F32 R24, R160.reuse, R152, R24 ;  /* 0x00000098a018723c */ /* 0x050fee0000001818 */
[----:B-1----:R-:W-:Y:S01]  /*11c50*/  LDSM.16.M88.4 R172, [R2+0x3800] ;  /* 0x0038000002ac783b */ /* 0x002fe20000000200 */
[C---:B------:R-:W-:Y:S07]  /*11c60*/  HMMA.16816.F32 R28, R160.reuse, R154, R28 ;  /* 0x0000009aa01c723c */ /* 0x040fee000000181c */
[----:B------:R-:W1:Y:S01]  /*11c70*/  LDSM.16.M88.4 R152, [R9+0x1800] ;  /* 0x001800000998783b */ /* 0x000e620000000200 */
[C---:B-----5:R-:W-:Y:S07]  /*11c80*/  HMMA.16816.F32 R32, R160.reuse, R156, R32 ;  /* 0x0000009ca020723c */ /* 0x060fee0000001820 */
[----:B------:R-:W-:Y:S01]  /*11c90*/  LDSM.16.M88.4 R176, [R186+0x4000] ;  /* 0x00400000bab0783b */ /* 0x000fe20000000200 */
[----:B------:R-:W-:Y:S07]  /*11ca0*/  HMMA.16816.F32 R36, R160, R158, R36 ;  /* 0x0000009ea024723c */ /* 0x000fee0000001824 */
[----:B------:R-:W-:Y:S01]  /*11cb0*/  LDSM.16.M88.4 R156, [R194+0x2000] ;  /* 0x00200000c29c783b */ /* 0x000fe20000000200 */
[C---:B--2---:R-:W-:Y:S07]  /*11cc0*/  HMMA.16816.F32 R4, R144.reuse, R148, R4 ;  /* 0x000000949004723c */ /* 0x044fee0000001804 */
[----:B------:R-:W-:Y:S01]  /*11cd0*/  LDSM.16.M88.4 R160, [R194+0x2800] ;  /* 0x00280000c2a0783b */ /* 0x000fe20000000200 */
[C---:B------:R-:W-:Y:S07]  /*11ce0*/  HMMA.16816.F32 R12, R144.reuse, R150, R12 ;  /* 0x00000096900c723c */ /* 0x040fee000000180c */
[----:B------:R-:W2:Y:S01]  /*11cf0*/  LDSM.16.M88.4 R148, [R190+0x4000] ;  /* 0x00400000be94783b */ /* 0x000ea20000000200 */
[C---:B---3--:R-:W-:Y:S07]  /*11d00*/  HMMA.16816.F32 R16, R144.reuse, R164, R16 ;  /* 0x000000a49010723c */ /* 0x048fee0000001810 */
[----:B------:R-:W-:Y:S01]  /*11d10*/  LDSM.16.M88.4 R180, [R0+0x2000] ;  /* 0x0020000000b4783b */ /* 0x000fe20000000200 */
[C---:B------:R-:W-:Y:S07]  /*11d20*/  HMMA.16816.F32 R20, R144.reuse, R166, R20 ;  /* 0x000000a69014723c */ /* 0x040fee0000001814 */
[----:B------:R-:W3:Y:S01]  /*11d30*/  LDSM.16.M88.4 R164, [R194+0x3000] ;  /* 0x00300000c2a4783b */ /* 0x000ee20000000200 */
[C---:B------:R-:W-:Y:S08]  /*11d40*/  HMMA.16816.F32 R24, R144.reuse, R168, R24 ;  /* 0x000000a89018723c */ /* 0x040ff00000001818 */
[C---:B------:R-:W-:Y:S01]  /*11d50*/  HMMA.16816.F32 R28, R144.reuse, R170, R28 ;  /* 0x000000aa901c723c */ /* 0x040fe2000000181c */
[----:B------:R-:W-:Y:S07]  /*11d60*/  LDSM.16.M88.4 R168, [R2+0x2000] ;  /* 0x0020000002a8783b */ /* 0x000fee0000000200 */
[C---:B-1----:R-:W-:Y:S08]  /*11d70*/  HMMA.16816.F32 R32, R144.reuse, R152, R32 ;  /* 0x000000989020723c */ /* 0x042ff00000001820 */
[----:B------:R-:W-:Y:S01]  /*11d80*/  HMMA.16816.F32 R36, R144, R154, R36 ;  /* 0x0000009a9024723c */ /* 0x000fe20000001824 */
[----:B------:R-:W1:Y:S07]  /*11d90*/  LDSM.16.M88.4 R144, [R194+0x3800] ;  /* 0x00380000c290783b */ /* 0x000e6e0000000200 */
[C---:B--2---:R-:W-:Y:S01]  /*11da0*/  HMMA.16816.F32 R4, R148.reuse, R156, R4 ;  /* 0x0000009c9404723c */ /* 0x044fe20000001804 */
[----:B------:R-:W2:Y:S07]  /*11db0*/  LDSM.16.M88.4 R152, [R187+0x4000] ;  /* 0x00400000bb98783b */ /* 0x000eae0000000200 */
[C---:B------:R-:W-:Y:S01]  /*11dc0*/  HMMA.16816.F32 R12, R148.reuse, R158, R12 ;  /* 0x0000009e940c723c */ /* 0x040fe2000000180c */
[----:B------:R-:W4:Y:S07]  /*11dd0*/  LDSM.16.M88.4 R156, [R2+0x2800] ;  /* 0x00280000029c783b */ /* 0x000f2e0000000200 */
[C---:B------:R-:W-:Y:S08]  /*11de0*/  HMMA.16816.F32 R16, R148.reuse, R160, R16 ;  /* 0x000000a09410723c */ /* 0x040ff00000001810 */
[C---:B------:R-:W-:Y:S01]  /*11df0*/  HMMA.16816.F32 R20, R148.reuse, R162, R20 ;  /* 0x000000a29414723c */ /* 0x040fe20000001814 */
[----:B------:R-:W5:Y:S07]  /*11e00*/  LDSM.16.M88.4 R160, [R2+0x3000] ;  /* 0x0030000002a0783b */ /* 0x000f6e0000000200 */
[C---:B---3--:R-:W-:Y:S08]  /*11e10*/  HMMA.16816.F32 R24, R148.reuse, R164, R24 ;  /* 0x000000a49418723c */ /* 0x048ff00000001818 */
        /* <DEDUP_REMOVED lines=8> */
[----:B------:R-:W-:Y:S07]  /*11ea0*/  LDSM.16.M88.4 R168, [R196+0x3000] ;  /* 0x00300000c4a8783b */ /* 0x000fee0000000200 */
[C---:B----4-:R-:W-:Y:S08]  /*11eb0*/  HMMA.16816.F32 R16, R152.reuse, R156, R16 ;  /* 0x0000009c9810723c */ /* 0x050ff00000001810 */
[C---:B------:R-:W-:Y:S01]  /*11ec0*/  HMMA.16816.F32 R20, R152.reuse, R158, R20 ;  /* 0x0000009e9814723c */ /* 0x040fe20000001814 */
[----:B------:R-:W-:Y:S07]  /*11ed0*/  LDSM.16.M88.4 R156, [R185+0x4000] ;  /* 0x00400000b99c783b */ /* 0x000fee0000000200 */
[C---:B-----5:R-:W-:Y:S08]  /*11ee0*/  HMMA.16816.F32 R24, R152.reuse, R160, R24 ;  /* 0x000000a09818723c */ /* 0x060ff00000001818 */
        /* <DEDUP_REMOVED lines=21> */
[----:B------:R-:W4:Y:S07]  /*12040*/  LDSM.16.M88.4 R160, [R194+0x5800] ;  /* 0x00580000c2a0783b */ /* 0x000f2e0000000200 */
[C---:B------:R-:W-:Y:S08]  /*12050*/  HMMA.16816.F32 R16, R156.reuse, R164, R16 ;  /* 0x000000a49c10723c */ /* 0x040ff00000001810 */
[C---:B------:R-:W-:Y:S01]  /*12060*/  HMMA.16816.F32 R20, R156.reuse, R166, R20 ;  /* 0x000000a69c14723c */ /* 0x040fe20000001814 */
[----:B------:R-:W-:Y:S07]  /*12070*/  LDSM.16.M88.4 R164, [R2+0x4800] ;  /* 0x0048000002a4783b */ /* 0x000fee0000000200 */
[C---:B------:R-:W-:Y:S08]  /*12080*/  HMMA.16816.F32 R24, R156.reuse, R168, R24 ;  /* 0x000000a89c18723c */ /* 0x040ff00000001818 */
[C---:B------:R-:W-:Y:S01]  /*12090*/  HMMA.16816.F32 R28, R156.reuse, R170, R28 ;  /* 0x000000aa9c1c723c */ /* 0x040fe2000000181c */
[----:B------:R-:W-:Y:S07]  /*120a0*/  LDSM.16.M88.4 R168, [R0+0x4000] ;  /* 0x0040000000a8783b */ /* 0x000fee0000000200 */
[C---:B-1----:R-:W-:Y:S08]  /*120b0*/  HMMA.16816.F32 R32, R156.reuse, R144, R32 ;  /* 0x000000909c20723c */ /* 0x042ff00000001820 */
[----:B------:R-:W-:Y:S01]  /*120c0*/  HMMA.16816.F32 R36, R156, R146, R36 ;  /* 0x000000929c24723c */ /* 0x000fe20000001824 */
[----:B------:R-:W-:Y:S07]  /*120d0*/  LDSM.16.M88.4 R144, [R187+0x8000] ;  /* 0x00800000bb90783b */ /* 0x000fee0000000200 */
[C---:B------:R-:W-:Y:S01]  /*120e0*/  HMMA.16816.F32 R4, R172.reuse, R180, R4 ;  /* 0x000000b4ac04723c */ /* 0x040fe20000001804 */
[----:B------:R-:W1:Y:S07]  /*120f0*/  LDSM.16.M88.4 R156, [R2+0x4000] ;  /* 0x00400000029c783b */ /* 0x000e6e0000000200 */
[C---:B------:R-:W-:Y:S08]  /*12100*/  HMMA.16816.F32 R12, R172.reuse, R182, R12 ;  /* 0x000000b6ac0c723c */ /* 0x040ff0000000180c */
        /* <DEDUP_REMOVED lines=10> */
[----:B------:R-:W1:Y:S07]  /*121b0*/  LDSM.16.M88.4 R172, [R0+0x4800] ;  /* 0x0048000000ac783b */ /* 0x000e6e0000000200 */
[C---:B------:R-:W-:Y:S01]  /*121c0*/  HMMA.16816.F32 R12, R144.reuse, R158, R12 ;  /* 0x0000009e900c723c */ /* 0x040fe2000000180c */
[----:B------:R-:W5:Y:S07]  /*121d0*/  LDSM.16.M88.4 R156, [R0+0x5800] ;  /* 0x00580000009c783b */ /* 0x000f6e0000000200 */
[C---:B------:R-:W-:Y:S08]  /*121e0*/  HMMA.16816.F32 R16, R144.reuse, R164, R16 ;  /* 0x000000a49010723c */ /* 0x040ff00000001810 */
[C---:B------:R-:W-:Y:S01]  /*121f0*/  HMMA.16816.F32 R20, R144.reuse, R166, R20 ;  /* 0x000000a69014723c */ /* 0x040fe20000001814 */
[----:B------:R1:W-:Y:S07]  /*12200*/  LDSM.16.M88.4 R164, [R9+0x4000] ;  /* 0x0040000009a4783b */ /* 0x0003ee0000000200 */
[C---:B--2---:R-:W-:Y:S08]  /*12210*/  HMMA.16816.F32 R24, R144.reuse, R148, R24 ;  /* 0x000000949018723c */ /* 0x044ff00000001818 */
[C---:B------:R-:W-:Y:S01]  /*12220*/  HMMA.16816.F32 R28, R144.reuse, R150, R28 ;  /* 0x00000096901c723c */ /* 0x040fe2000000181c */
[----:B------:R-:W2:Y:S07]  /*12230*/  LDSM.16.M88.4 R148, [R185+0x8000] ;  /* 0x00800000b994783b */ /* 0x000eae0000000200 */
[C---:B---3--:R-:W-:Y:S04]  /*12240*/  HMMA.16816.F32 R32, R144.reuse, R152, R32 ;  /* 0x000000989020723c */ /* 0x048fe80000001820 */
[----:B-1----:R-:W-:Y:S04]  /*12250*/  IADD3 R9, R214, R201, RZ ;  /* 0x000000c9d6097210 */ /* 0x002fe80007ffe0ff */
[----:B------:R-:W-:Y:S01]  /*12260*/  HMMA.16816.F32 R36, R144, R154, R36 ;  /* 0x0000009a9024723c */ /* 0x000fe20000001824 */
[----:B------:R-:W1:Y:S03]  /*12270*/  LDSM.16.M88.4 R144, [R196+0x4800] ;  /* 0x00480000c490783b */ /* 0x000e660000000200 */
[----:B------:R-:W-:Y:S04]  /*12280*/  @P6 IMAD.HI.U32 R0, R9, c[0x0][0x2c8], RZ ;  /* 0x0000b20009006a27 */ /* 0x000fe800078e00ff */
[C---:B----4-:R-:W-:Y:S01]  /*12290*/  HMMA.16816.F32 R4, R160.reuse, R168, R4 ;  /* 0x000000a8a004723c */ /* 0x050fe20000001804 */
[----:B------:R-:W3:Y:S04]  /*122a0*/  LDSM.16.M88.4 R152, [R196+0x5000] ;  /* 0x00500000c498783b */ /* 0x000ee80000000200 */
[----:B------:R-:W-:Y:S03]  /*122b0*/  @P6 SHF.R.U32.HI R9, RZ, c[0x0][0x2cc], R0 ;  /* 0x0000b300ff096a19 */ /* 0x000fe60000011600 */
[C---:B------:R-:W-:Y:S02]  /*122c0*/  HMMA.16816.F32 R12, R160.reuse, R170, R12 ;  /* 0x000000aaa00c723c */ /* 0x040fe4000000180c */
[----:B------:R-:W4:Y:S06]  /*122d0*/  SHFL.IDX PT, R2, R9, RZ, 0x1c1f ;  /* 0x001c1fff09027589 */ /* 0x000f2c00000e0000 */
[C---:B------:R-:W-:Y:S02]  /*122e0*/  HMMA.16816.F32 R16, R160.reuse, R172, R16 ;  /* 0x000000aca010723c */ /* 0x040fe40000001810 */
[----:B------:R-:W1:Y:S06]  /*122f0*/  SHFL.IDX PT, R0, R9, 0x1, 0x1c1f ;  /* 0x003c1f0009007f89 */ /* 0x000e6c00000e0000 */
[C---:B------:R-:W-:Y:S08]  /*12300*/  HMMA.16816.F32 R20, R160.reuse, R174, R20 ;  /* 0x000000aea014723c */ /* 0x040ff00000001814 */
[C---:B------:R-:W-:Y:S08]  /*12310*/  HMMA.16816.F32 R24, R160.reuse, R176, R24 ;  /* 0x000000b0a018723c */ /* 0x040ff00000001818 */
[C---:B------:R-:W-:Y:S08]  /*12320*/  HMMA.16816.F32 R28, R160.reuse, R178, R28 ;  /* 0x000000b2a01c723c */ /* 0x040ff0000000181c */
[C---:B-----5:R-:W-:Y:S08]  /*12330*/  HMMA.16816.F32 R32, R160.reuse, R156, R32 ;  /* 0x0000009ca020723c */ /* 0x060ff00000001820 */
[----:B------:R-:W-:Y:S01]  /*12340*/  HMMA.16816.F32 R36, R160, R158, R36 ;  /* 0x0000009ea024723c */ /* 0x000fe20000001824 */
[----:B------:R-:W5:Y:S01]  /*12350*/  LDSM.16.M88.4 R156, [R196+0x5800] ;  /* 0x00580000c49c783b */ /* 0x000f620000000200 */
[----:B------:R-:W-:Y:S06]  /*12360*/  DEPBAR.LE SB0, 0x2 ;  /* 0x000080800000791a */ /* 0x000fec0000000000 */
[C---:B--2---:R-:W-:Y:S01]  /*12370*/  HMMA.16816.F32 R4, R148.reuse, R164, R4 ;  /* 0x000000a49404723c */ /* 0x044fe20000001804 */
[----:B------:R-:W-:Y:S06]  /*12380*/  BAR.SYNC.DEFER_BLOCKING 0x0 ;  /* 0x0000000000007b1d */ /* 0x000fec0000010000 */
[----:B------:R-:W-:Y:S01]  /*12390*/  MOV R165, 0x1 ;  /* 0x0000000100a57802 */ /* 0x000fe20000000f00 */
[C---:B------:R-:W-:Y:S04]  /*123a0*/  HMMA.16816.F32 R12, R148.reuse, R166, R12 ;  /* 0x000000a6940c723c */ /* 0x040fe8000000180c */
[----:B------:R-:W-:Y:S04]  /*123b0*/  IMAD R165, R234, -0x40, R165 ;  /* 0xffffffc0eaa57824 */ /* 0x000fe800078e02a5 */
[C---:B-1----:R-:W-:Y:S04]  /*123c0*/  HMMA.16816.F32 R16, R148.reuse, R144, R16 ;  /* 0x000000909410723c */ /* 0x042fe80000001810 */
[----:B------:R-:W-:Y:S04]  /*123d0*/  IADD3 R165, R233, R165, -R213 ;  /* 0x000000a5e9a57210 */ /* 0x000fe80007ffe8d5 */
[C---:B------:R-:W-:Y:S04]  /*123e0*/  HMMA.16816.F32 R20, R148.reuse, R146, R20 ;  /* 0x000000929414723c */ /* 0x040fe80000001814 */
[----:B------:R-:W-:Y:S04]  /*123f0*/  IADD3 R165, R165, -R232, RZ ;  /* 0x800000e8a5a57210 */ /* 0x000fe80007ffe0ff */
[C---:B---3--:R-:W-:Y:S04]  /*12400*/  HMMA.16816.F32 R24, R148.reuse, R152, R24 ;  /* 0x000000989418723c */ /* 0x048fe80000001818 */
[C---:B----4-:R-:W-:Y:S01]  /*12410*/  IMAD.IADD R2, R165.reuse, 0x1, R2 ;  /* 0x00000001a5027824 */ /* 0x050fe200078e0202 */
[----:B------:R-:W-:Y:S03]  /*12420*/  IADD3 R0, R165, R0, RZ ;  /* 0x00000000a5007210 */ /* 0x000fe60007ffe0ff */
[C---:B------:R-:W-:Y:S03]  /*12430*/  HMMA.16816.F32 R28, R148.reuse, R154, R28 ;  /* 0x0000009a941c723c */ /* 0x040fe6000000181c */
[C---:B------:R-:W-:Y:S02]  /*12440*/  ISETP.GT.AND P3, PT, R2.reuse, RZ, PT ;  /* 0x000000ff0200720c */ /* 0x040fe40003f64270 */
[----:B------:R-:W-:Y:S02]  /*12450*/  ISETP.GT.AND P2, PT, R2, 0x1, PT ;  /* 0x000000010200780c */ /* 0x000fe40003f44270 */
[C---:B------:R-:W-:Y:S01]  /*12460*/  ISETP.GT.AND P1, PT, R0.reuse, RZ, PT ;  /* 0x000000ff0000720c */ /* 0x040fe20003f24270 */
[C---:B-----5:R-:W-:Y:S03]  /*12470*/  HMMA.16816.F32 R32, R148.reuse, R156, R32 ;  /* 0x0000009c9420723c */ /* 0x060fe60000001820 */
[----:B------:R-:W-:Y:S02]  /*12480*/  ISETP.GT.AND P0, PT, R0, 0x1, PT ;  /* 0x000000010000780c */ /* 0x000fe40003f04270 */
[----:B------:R-:W-:Y:S02]  /*12490*/  FSEL R164, R4, -INF , P3 ;  /* 0xff80000004a47808 */ /* 0x000fe40001800000 */
[----:B------:R-:W-:Y:S01]  /*124a0*/  FSEL R4, R5, -INF , P2 ;  /* 0xff80000005047808 */ /* 0x000fe20001000000 */
[----:B------:R-:W-:Y:S03]  /*124b0*/  HMMA.16816.F32 R36, R148, R158, R36 ;  /* 0x0000009e9424723c */ /* 0x000fe60000001824 */
[----:B------:R-:W-:Y:S01]  /*124c0*/  ISETP.GT.AND P2, PT, R2, 0x9, PT ;  /* 0x000000090200780c */ /* 0x000fe20003f44270 */
[----:B------:R-:W-:Y:S01]  /*124d0*/  IMAD.IADD R156, R139, 0x1, R195 ;  /* 0x000000018b9c7824 */ /* 0x000fe200078e02c3 */
[----:B------:R-:W-:Y:S02]  /*124e0*/  FSEL R5, R6, -INF , P1 ;  /* 0xff80000006057808 */ /* 0x000fe40000800000 */
[----:B------:R-:W-:Y:S02]  /*124f0*/  ISETP.GT.AND P1, PT, R0, 0x8, PT ;  /* 0x000000080000780c */ /* 0x000fe40003f24270 */
[----:B------:R-:W-:Y:S02]  /*12500*/  FSEL R7, R7, -INF , P0 ;  /* 0xff80000007077808 */ /* 0x000fe40000000000 */
[----:B------:R-:W-:Y:S02]  /*12510*/  ISETP.GT.AND P3, PT, R2, 0x8, PT ;  /* 0x000000080200780c */ /* 0x000fe40003f64270 */
[----:B------:R-:W-:Y:S02]  /*12520*/  ISETP.GT.AND P0, PT, R0, 0x9, PT ;  /* 0x000000090000780c */ /* 0x000fe40003f04270 */
        /* <DEDUP_REMOVED lines=8> */
[----:B------:R-:W-:Y:S02]  /*125b0*/  FSEL R196, R17, -INF , P2 ;  /* 0xff80000011c47808 */ /* 0x000fe40001000000 */
[----:B------:R-:W-:Y:S02]  /*125c0*/  FMNMX.FTZ R14, R7, R14, !PT ;  /* 0x0000000e070e7209 */ /* 0x000fe40007810000 */
[----:B------:R-:W-:Y:S02]  /*125d0*/  ISETP.GT.AND P3, PT, R2, 0x10, PT ;  /* 0x000000100200780c */ /* 0x000fe40003f64270 */
[----:B------:R-:W-:Y:S02]  /*125e0*/  ISETP.GT.AND P0, PT, R0, 0x11, PT ;  /* 0x000000110000780c */ /* 0x000fe40003f04270 */
[----:B------:R-:W-:Y:S02]  /*125f0*/  FMNMX.FTZ R13, R4, R13, !PT ;  /* 0x0000000d040d7209 */ /* 0x000fe40007810000 */
[----:B------:R-:W-:Y:S02]  /*12600*/  ISETP.GT.AND P2, PT, R2, 0x19, PT ;  /* 0x000000190200780c */ /* 0x000fe40003f44270 */
[----:B------:R-:W-:Y:S02]  /*12610*/  FSEL R239, R18, -INF , P1 ;  /* 0xff80000012ef7808 */ /* 0x000fe40000800000 */
[----:B------:R-:W-:Y:S02]  /*12620*/  FSEL R182, R16, -INF , P3 ;  /* 0xff80000010b67808 */ /* 0x000fe40001800000 */
[----:B------:R-:W-:Y:S02]  /*12630*/  FSEL R237, R19, -INF , P0 ;  /* 0xff80000013ed7808 */ /* 0x000fe40000000000 */
[----:B------:R-:W-:Y:S02]  /*12640*/  FMNMX.FTZ R13, R12, R13, !PT ;  /* 0x0000000d0c0d7209 */ /* 0x000fe40007810000 */
[----:B------:R-:W-:Y:S02]  /*12650*/  FSEL R238, R21, -INF , P2 ;  /* 0xff80000015ee7808 */ /* 0x000fe40001000000 */
[C---:B------:R-:W-:Y:S02]  /*12660*/  ISETP.GT.AND P2, PT, R2.reuse, 0x20, PT ;  /* 0x000000200200780c */ /* 0x040fe40003f44270 */
[----:B------:R-:W-:Y:S02]  /*12670*/  ISETP.GT.AND P3, PT, R2, 0x18, PT ;  /* 0x000000180200780c */ /* 0x000fe40003f64270 */
[C---:B------:R-:W-:Y:S02]  /*12680*/  ISETP.GT.AND P1, PT, R0.reuse, 0x18, PT ;  /* 0x000000180000780c */ /* 0x040fe40003f24270 */
[----:B------:R-:W-:Y:S02]  /*12690*/  ISETP.GT.AND P0, PT, R0, 0x19, PT ;  /* 0x000000190000780c */ /* 0x000fe40003f04270 */
[----:B------:R-:W-:Y:S02]  /*126a0*/  FMNMX.FTZ R14, R9, R14, !PT ;  /* 0x0000000e090e7209 */ /* 0x000fe40007810000 */
[----:B------:R-:W-:Y:S02]  /*126b0*/  FSEL R248, R24, -INF , P2 ;  /* 0xff80000018f87808 */ /* 0x000fe40001000000 */
[----:B------:R-:W-:Y:S02]  /*126c0*/  ISETP.GT.AND P4, PT, R2, 0x29, PT ;  /* 0x000000290200780c */ /* 0x000fe40003f84270 */
[----:B------:R-:W-:Y:S02]  /*126d0*/  FSEL R240, R20, -INF , P3 ;  /* 0xff80000014f07808 */ /* 0x000fe40001800000 */
[----:B------:R-:W-:Y:S02]  /*126e0*/  ISETP.GT.AND P6, PT, R2, 0x30, PT ;  /* 0x000000300200780c */ /* 0x000fe40003fc4270 */
[----:B------:R-:W-:Y:S02]  /*126f0*/  FSEL R251, R22, -INF , P1 ;  /* 0xff80000016fb7808 */ /* 0x000fe40000800000 */
[C---:B------:R-:W-:Y:S02]  /*12700*/  ISETP.GT.AND P3, PT, R2.reuse, 0x38, PT ;  /* 0x000000380200780c */ /* 0x040fe40003f64270 */
[----:B------:R-:W-:Y:S02]  /*12710*/  FSEL R241, R23, -INF , P0 ;  /* 0xff80000017f17808 */ /* 0x000fe40000000000 */
[C---:B------:R-:W-:Y:S02]  /*12720*/  ISETP.GT.AND P2, PT, R2.reuse, 0x39, PT ;  /* 0x000000390200780c */ /* 0x040fe40003f44270 */
[C---:B------:R-:W-:Y:S02]  /*12730*/  ISETP.GT.AND P1, PT, R2.reuse, 0x21, PT ;  /* 0x000000210200780c */ /* 0x040fe40003f24270 */
[----:B------:R-:W-:Y:S02]  /*12740*/  ISETP.GT.AND P5, PT, R2, 0x31, PT ;  /* 0x000000310200780c */ /* 0x000fe40003fa4270 */
[----:B------:R-:W-:Y:S02]  /*12750*/  FMNMX.FTZ R13, R6, R13, !PT ;  /* 0x0000000d060d7209 */ /* 0x000fe40007810000 */
[----:B------:R-:W-:Y:S02]  /*12760*/  ISETP.GT.AND P0, PT, R2, 0x28, PT ;  /* 0x000000280200780c */ /* 0x000fe40003f04270 */
[----:B------:R-:W-:Y:S02]  /*12770*/  FMNMX.FTZ R2, R15, R14, !PT ;  /* 0x0000000e0f027209 */ /* 0x000fe40007810000 */
[----:B------:R-:W-:Y:S02]  /*12780*/  FMNMX.FTZ R13, R182, R13, !PT ;  /* 0x0000000db60d7209 */ /* 0x000fe40007810000 */
[----:B------:R-:W-:Y:S02]  /*12790*/  FMNMX.FTZ R2, R239, R2, !PT ;  /* 0x00000002ef027209 */ /* 0x000fe40007810000 */
[----:B------:R-:W-:Y:S02]  /*127a0*/  FMNMX.FTZ R13, R196, R13, !PT ;  /* 0x0000000dc40d7209 */ /* 0x000fe40007810000 */
[----:B------:R-:W-:Y:S02]  /*127b0*/  FMNMX.FTZ R2, R237, R2, !PT ;  /* 0x00000002ed027209 */ /* 0x000fe40007810000 */
[----:B------:R-:W-:Y:S02]  /*127c0*/  FSEL R246, R25, -INF , P1 ;  /* 0xff80000019f67808 */ /* 0x000fe40000800000 */
[----:B------:R-:W-:Y:S02]  /*127d0*/  ISETP.GT.AND P1, PT, R0, 0x20, PT ;  /* 0x000000200000780c */ /* 0x000fe40003f24270 */
[----:B------:R-:W-:Y:S02]  /*127e0*/  FMNMX.FTZ R2, R251, R2, !PT ;  /* 0x00000002fb027209 */ /* 0x000fe40007810000 */
[----:B------:R-:W-:Y:S02]  /*127f0*/  FMNMX.FTZ R13, R240, R13, !PT ;  /* 0x0000000df00d7209 */ /* 0x000fe40007810000 */
[----:B------:R-:W-:Y:S02]  /*12800*/  FSEL R249, R26, -INF , P1 ;  /* 0xff8000001af97808 */ /* 0x000fe40000800000 */
[----:B------:R-:W-:Y:S02]  /*12810*/  FSEL R244, R28, -INF , P0 ;  /* 0xff8000001cf47808 */ /* 0x000fe40000000000 */
[----:B------:R-:W-:Y:S02]  /*12820*/  ISETP.GT.AND P0, PT, R0, 0x21, PT ;  /* 0x000000210000780c */ /* 0x000fe40003f04270 */
[----:B------:R-:W-:Y:S02]  /*12830*/  FMNMX.FTZ R2, R241, R2, !PT ;  /* 0x00000002f1027209 */ /* 0x000fe40007810000 */
[----:B------:R-:W-:Y:S02]  /*12840*/  FMNMX.FTZ R13, R238, R13, !PT ;  /* 0x0000000dee0d7209 */ /* 0x000fe40007810000 */
        /* <DEDUP_REMOVED lines=20> */
[----:B------:R-:W-:Y:S01]  /*12990*/  ISETP.GT.AND P1, PT, R0, 0x38, PT ;  /* 0x000000380000780c */ /* 0x000fe20003f24270 */
[----:B------:R-:W-:Y:S01]  /*129a0*/  LDSM.16.MT88.4 R32, [R156] ;  /* 0x000000009c20783b */ /* 0x000fe20000004200 */
        /* <DEDUP_REMOVED lines=9> */
[----:B------:R-:W-:Y:S02]  /*12a40*/  FMNMX.FTZ R14, R175, R14, !PT ;  /* 0x0000000eaf0e7209 */ /* 0x000fe40007810000 */
[----:B------:R-:W-:Y:S02]  /*12a50*/  FMNMX.FTZ R13, R176, R13, !PT ;  /* 0x0000000db00d7209 */ /* 0x000fe40007810000 */
[----:B------:R-:W-:Y:S02]  /*12a60*/  FMNMX.FTZ R16, R173, R14, !PT ;  /* 0x0000000ead107209 */ /* 0x000fe40007810000 */
[----:B------:R-:W-:Y:S02]  /*12a70*/  FMNMX.FTZ R2, R174, R13, !PT ;  /* 0x0000000dae027209 */ /* 0x000fe40007810000 */
[----:B------:R-:W-:Y:S01]  /*12a80*/  IADD3 R158, R184, R195, RZ ;  /* 0x000000c3b89e7210 */ /* 0x000fe20007ffe0ff */
[----:B------:R-:W-:Y:S03]  /*12a90*/  SHFL.BFLY PT, R19, R16, 0x2, 0x1f ;  /* 0x0c401f0010137f89 */ /* 0x000fe600000e0000 */
[----:B------:R-:W-:Y:S05]  /*12aa0*/  IADD3 R157, R189, R158, RZ ;  /* 0x0000009ebd9d7210 */ /* 0x000fea0007ffe0ff */
[----:B------:R-:W1:Y:S08]  /*12ab0*/  SHFL.BFLY PT, R13, R2, 0x2, 0x1f ;  /* 0x0c401f00020d7f89 */ /* 0x000e7000000e0000 */
[----:B------:R-:W-:Y:S08]  /*12ac0*/  LDSM.16.MT88.4 R24, [R157] ;  /* 0x000000009d18783b */ /* 0x000ff00000004200 */
[----:B------:R-:W-:Y:S01]  /*12ad0*/  LDSM.16.MT88.4 R148, [R158+0x3800] ;  /* 0x003800009e94783b */ /* 0x000fe20000004200 */
[----:B-1----:R-:W-:Y:S07]  /*12ae0*/  FMNMX.FTZ R17, R2, R13, !PT ;  /* 0x0000000d02117209 */ /* 0x002fee0007810000 */
[----:B------:R-:W-:Y:S01]  /*12af0*/  LDSM.16.MT88.4 R152, [R157+0x3800] ;  /* 0x003800009d98783b */ /* 0x000fe20000004200 */
[----:B------:R-:W-:Y:S07]  /*12b00*/  FMNMX.FTZ R13, R16, R19, !PT ;  /* 0x00000013100d7209 */ /* 0x000fee0007810000 */
[----:B------:R-:W1:Y:S08]  /*12b10*/  SHFL.BFLY PT, R2, R17, 0x1, 0x1f ;  /* 0x0c201f0011027f89 */ /* 0x000e7000000e0000 */
[----:B------:R-:W2:Y:S01]  /*12b20*/  SHFL.BFLY PT, R0, R13, 0x1, 0x1f ;  /* 0x0c201f000d007f89 */ /* 0x000ea200000e0000 */
[----:B-1----:R-:W-:Y:S07]  /*12b30*/  FMNMX.FTZ R2, R17, R2, !PT ;  /* 0x0000000211027209 */ /* 0x002fee0007810000 */
[----:B------:R-:W1:Y:S01]  /*12b40*/  LDSM.16.MT88.4 R16, [R158] ;  /* 0x000000009e10783b */ /* 0x000e620000004200 */
[C---:B------:R-:W-:Y:S01]  /*12b50*/  FSETP.NEU.FTZ.AND P1, PT, R2.reuse, -INF , PT ;  /* 0xff8000000200780b */ /* 0x040fe20003f3d000 */
[----:B------:R-:W-:Y:S01]  /*12b60*/  FMUL.FTZ R177, R2, c[0x0][0x2d0] ;  /* 0x0000b40002b17a20 */ /* 0x000fe20000410000 */
[----:B--2---:R-:W-:Y:S04]  /*12b70*/  FMNMX.FTZ R0, R13, R0, !PT ;  /* 0x000000000d007209 */ /* 0x004fe80007810000 */
[----:B------:R-:W-:Y:S02]  /*12b80*/  FSEL R177, R177, RZ, P1 ;  /* 0x000000ffb1b17208 */ /* 0x000fe40000800000 */
[C---:B------:R-:W-:Y:S01]  /*12b90*/  FSETP.NEU.FTZ.AND P0, PT, R0.reuse, -INF , PT ;  /* 0xff8000000000780b */ /* 0x040fe20003f1d000 */
[----:B------:R-:W-:Y:S02]  /*12ba0*/  FMUL.FTZ R172, R0, c[0x0][0x2d0] ;  /* 0x0000b40000ac7a20 */ /* 0x000fe40000410000 */
[--C-:B------:R-:W-:Y:S01]  /*12bb0*/  FFMA.FTZ R170, R4, c[0x0][0x2d0], -R177.reuse ;  /* 0x0000b40004aa7a23 */ /* 0x100fe200000108b1 */
[----:B------:R-:W-:Y:S01]  /*12bc0*/  FSEL R4, R2, RZ, P1 ;  /* 0x000000ff02047208 */ /* 0x000fe20000800000 */
[--C-:B------:R-:W-:Y:S01]  /*12bd0*/  FFMA.FTZ R169, R12, c[0x0][0x2d0], -R177.reuse ;  /* 0x0000b4000ca97a23 */ /* 0x100fe200000108b1 */
[----:B------:R-:W-:Y:S01]  /*12be0*/  FSEL R172, R172, RZ, P0 ;  /* 0x000000ffacac7208 */ /* 0x000fe20000000000 */
[----:B------:R-:W-:Y:S02]  /*12bf0*/  FFMA.FTZ R171, R164, c[0x0][0x2d0], -R177 ;  /* 0x0000b400a4ab7a23 */ /* 0x000fe400000108b1 */
[----:B------:R-:W-:Y:S01]  /*12c00*/  FADD.FTZ R3, -R4, R3 ;  /* 0x0000000304037221 */ /* 0x000fe20000010100 */
[----:B------:R-:W-:Y:S01]  /*12c10*/  MUFU.EX2 R170, R170 ;  /* 0x000000aa00aa7308 */ /* 0x000fe20000000800 */
[--C-:B------:R-:W-:Y:S01]  /*12c20*/  FFMA.FTZ R167, R5, c[0x0][0x2d0], -R172.reuse ;  /* 0x0000b40005a77a23 */ /* 0x100fe200000108ac */
[----:B------:R-:W-:Y:S01]  /*12c30*/  FSEL R5, R0, RZ, P0 ;  /* 0x000000ff00057208 */ /* 0x000fe20000000000 */
[--C-:B------:R-:W-:Y:S02]  /*12c40*/  FFMA.FTZ R166, R7, c[0x0][0x2d0], -R172.reuse ;  /* 0x0000b40007a67a23 */ /* 0x100fe400000108ac */
[----:B------:R-:W-:Y:S02]  /*12c50*/  FFMA.FTZ R164, R15, c[0x0][0x2d0], -R172 ;  /* 0x0000b4000fa47a23 */ /* 0x000fe400000108ac */
[----:B------:R-:W-:Y:S02]  /*12c60*/  FADD.FTZ R5, -R5, R8 ;  /* 0x0000000805057221 */ /* 0x000fe40000010100 */
[--C-:B------:R-:W-:Y:S01]  /*12c70*/  FFMA.FTZ R168, R6, c[0x0][0x2d0], -R177.reuse ;  /* 0x0000b40006a87a23 */ /* 0x100fe200000108b1 */
[----:B------:R-:W2:Y:S01]  /*12c80*/  MUFU.EX2 R171, R171 ;  /* 0x000000ab00ab7308 */ /* 0x000ea20000000800 */
[--C-:B------:R-:W-:Y:S02]  /*12c90*/  FFMA.FTZ R165, R9, c[0x0][0x2d0], -R172.reuse ;  /* 0x0000b40009a57a23 */ /* 0x100fe400000108ac */
[----:B------:R-:W-:Y:S02]  /*12ca0*/  FMUL.FTZ R6, R3, c[0x0][0x2d0] ;  /* 0x0000b40003067a20 */ /* 0x000fe40000410000 */
        /* <DEDUP_REMOVED lines=9> */
[----:B------:R-:W3:Y:S01]  /*12d40*/  MUFU.EX2 R168, R168 ;  /* 0x000000a800a87308 */ /* 0x000ee20000000800 */
[--C-:B------:R-:W-:Y:S02]  /*12d50*/  FFMA.FTZ R241, R241, c[0x0][0x2d0], -R172.reuse ;  /* 0x0000b400f1f17a23 */ /* 0x100fe400000108ac */
[--C-:B------:R-:W-:Y:S01]  /*12d60*/  FFMA.FTZ R248, R248, c[0x0][0x2d0], -R177.reuse ;  /* 0x0000b400f8f87a23 */ /* 0x100fe200000108b1 */
[----:B--2---:R-:W-:Y:S01]  /*12d70*/  F2FP.PACK_AB R144, R170, R171 ;  /* 0x000000abaa90723e */ /* 0x004fe200000000ff */
        /* <DEDUP_REMOVED lines=9> */
[----:B------:R-:W2:Y:S01]  /*12e10*/  MUFU.EX2 R166, R166 ;  /* 0x000000a600a67308 */ /* 0x000ea20000000800 */
[--C-:B------:R-:W-:Y:S02]  /*12e20*/  FFMA.FTZ R245, R178, c[0x0][0x2d0], -R177.reuse ;  /* 0x0000b400b2f57a23 */ /* 0x100fe400000108b1 */
[--C-:B------:R-:W-:Y:S01]  /*12e30*/  FFMA.FTZ R178, R181, c[0x0][0x2d0], -R172.reuse ;  /* 0x0000b400b5b27a23 */ /* 0x100fe200000108ac */
[----:B---3--:R-:W-:Y:S01]  /*12e40*/  F2FP.PACK_AB R146, R168, R169 ;  /* 0x000000a9a892723e */ /* 0x008fe200000000ff */
[--C-:B------:R-:W-:Y:S02]  /*12e50*/  FFMA.FTZ R179, R179, c[0x0][0x2d0], -R172.reuse ;  /* 0x0000b400b3b37a23 */ /* 0x100fe400000108ac */
[--C-:B------:R-:W-:Y:S02]  /*12e60*/  FFMA.FTZ R176, R176, c[0x0][0x2d0], -R177.reuse ;  /* 0x0000b400b0b07a23 */ /* 0x100fe400000108b1 */
[----:B------:R-:W-:Y:S01]  /*12e70*/  FFMA.FTZ R177, R174, c[0x0][0x2d0], -R177 ;  /* 0x0000b400aeb17a23 */ /* 0x000fe200000108b1 */
[----:B------:R-:W-:Y:S01]  /*12e80*/  MUFU.EX2 R165, R165 ;  /* 0x000000a500a57308 */ /* 0x000fe20000000800 */
[--C-:B------:R-:W-:Y:S02]  /*12e90*/  FFMA.FTZ R174, R175, c[0x0][0x2d0], -R172.reuse ;  /* 0x0000b400afae7a23 */ /* 0x100fe400000108ac */
[----:B------:R-:W-:Y:S07]  /*12ea0*/  FFMA.FTZ R172, R173, c[0x0][0x2d0], -R172 ;  /* 0x0000b400adac7a23 */ /* 0x000fee00000108ac */
[----:B------:R-:W3:Y:S01]  /*12eb0*/  MUFU.EX2 R164, R164 ;  /* 0x000000a400a47308 */ /* 0x000ee20000000800 */
[----:B--2---:R-:W-:Y:S09]  /*12ec0*/  F2FP.PACK_AB R145, R166, R167 ;  /* 0x000000a7a691723e */ /* 0x004ff200000000ff */
[----:B------:R-:W2:Y:S10]  /*12ed0*/  MUFU.EX2 R8, R6 ;  /* 0x0000000600087308 */ /* 0x000eb40000000800 */
[----:B------:R-:W4:Y:S01]  /*12ee0*/  MUFU.EX2 R3, R9 ;  /* 0x0000000900037308 */ /* 0x000f220000000800 */
[----:B---3--:R-:W-:Y:S09]  /*12ef0*/  F2FP.PACK_AB R147, R164, R165 ;  /* 0x000000a5a493723e */ /* 0x008ff200000000ff */
[----:B------:R-:W-:Y:S01]  /*12f00*/  MUFU.EX2 R182, R182 ;  /* 0x000000b600b67308 */ /* 0x000fe20000000800 */
[C---:B--2---:R-:W-:Y:S02]  /*12f10*/  FMUL.FTZ R4, R8.reuse, R132 ;  /* 0x0000008408047220 */ /* 0x044fe40000410000 */
[C---:B------:R-:W-:Y:S02]  /*12f20*/  FMUL.FTZ R5, R8.reuse, R133 ;  /* 0x0000008508057220 */ /* 0x040fe40000410000 */
[C---:B------:R-:W-:Y:S02]  /*12f30*/  FMUL.FTZ R12, R8.reuse, R128 ;  /* 0x00000080080c7220 */ /* 0x040fe40000410000 */
[C---:B------:R-:W-:Y:S03]  /*12f40*/  FMUL.FTZ R13, R8.reuse, R129 ;  /* 0x00000081080d7220 */ /* 0x040fe60000410000 */
[----:B------:R-:W2:Y:S01]  /*12f50*/  MUFU.EX2 R183, R183 ;  /* 0x000000b700b77308 */ /* 0x000ea20000000800 */
[C---:B------:R-:W-:Y:S02]  /*12f60*/  FMUL.FTZ R20, R8.reuse, R108 ;  /* 0x0000006c08147220 */ /* 0x040fe40000410000 */
[----:B----4-:R-:W-:Y:S01]  /*12f70*/  FMUL.FTZ R6, R3, R134 ;  /* 0x0000008603067220 */ /* 0x010fe20000410000 */
[----:B------:R-:W-:Y:S01]  /*12f80*/  IADD3 R9, R189, R156, RZ ;  /* 0x0000009cbd097210 */ /* 0x000fe20007ffe0ff */
[C---:B------:R-:W-:Y:S02]  /*12f90*/  FMUL.FTZ R7, R3.reuse, R135 ;  /* 0x0000008703077220 */ /* 0x040fe40000410000 */
[----:B------:R-:W-:Y:S01]  /*12fa0*/  LDSM.16.MT88.4 R132, [R157+0x2800] ;  /* 0x002800009d84783b */ /* 0x000fe20000004200 */
[C---:B------:R-:W-:Y:S02]  /*12fb0*/  FMUL.FTZ R14, R3.reuse, R130 ;  /* 0x00000082030e7220 */ /* 0x040fe40000410000 */
[C---:B------:R-:W-:Y:S01]  /*12fc0*/  FMUL.FTZ R15, R3.reuse, R131 ;  /* 0x00000083030f7220 */ /* 0x040fe20000410000 */
[----:B------:R-:W-:Y:S01]  /*12fd0*/  MUFU.EX2 R196, R196 ;  /* 0x000000c400c47308 */ /* 0x000fe20000000800 */
        /* <DEDUP_REMOVED lines=11> */
[----:B------:R-:W3:Y:S01]  /*13090*/  LDSM.16.MT88.4 R104, [R9] ;  /* 0x000000000968783b */ /* 0x000ee20000004200 */
[C---:B------:R-:W-:Y:S02]  /*130a0*/  FMUL.FTZ R23, R3.reuse, R111 ;  /* 0x0000006f03177220 */ /* 0x040fe40000410000 */
[C---:B------:R-:W-:Y:S02]  /*130b0*/  FMUL.FTZ R28, R8.reuse, R116 ;  /* 0x00000074081c7220 */ /* 0x040fe40000410000 */
[C---:B------:R-:W-:Y:S02]  /*130c0*/  HMMA.16816.F32 R16, R144.reuse, R24, R16 ;  /* 0x000000189010723c */ /* 0x040fe40000001810 */
[----:B------:R-:W4:Y:S01]  /*130d0*/  MUFU.EX2 R238, R238 ;  /* 0x000000ee00ee7308 */ /* 0x000f220000000800 */
[----:B------:R-:W5:Y:S01]  /*130e0*/  LDSM.16.MT88.4 R108, [R158+0x2000] ;  /* 0x002000009e6c783b */ /* 0x000f620000004200 */
[C---:B------:R-:W-:Y:S02]  /*130f0*/  FMUL.FTZ R29, R8.reuse, R117 ;  /* 0x00000075081d7220 */ /* 0x040fe40000410000 */
[C---:B------:R-:W-:Y:S02]  /*13100*/  FMUL.FTZ R30, R3.reuse, R118 ;  /* 0x00000076031e7220 */ /* 0x040fe40000410000 */
[C---:B------:R-:W-:Y:S04]  /*13110*/  HMMA.16816.F32 R20, R144.reuse, R26, R20 ;  /* 0x0000001a9014723c */ /* 0x040fe80000001814 */
[C---:B------:R-:W-:Y:S01]  /*13120*/  FMUL.FTZ R24, R8.reuse, R112 ;  /* 0x0000007008187220 */ /* 0x040fe20000410000 */
[----:B------:R-:W-:Y:S01]  /*13130*/  MUFU.EX2 R240, R240 ;  /* 0x000000f000f07308 */ /* 0x000fe20000000800 */
[C---:B------:R-:W-:Y:S02]  /*13140*/  FMUL.FTZ R25, R8.reuse, R113 ;  /* 0x0000007108197220 */ /* 0x040fe40000410000 */
[C---:B------:R-:W-:Y:S04]  /*13150*/  FMUL.FTZ R26, R3.reuse, R114 ;  /* 0x00000072031a7220 */ /* 0x040fe80000410000 */
[C---:B------:R-:W-:Y:S02]  /*13160*/  FMUL.FTZ R27, R3.reuse, R115 ;  /* 0x00000073031b7220 */ /* 0x040fe40000410000 */
[----:B------:R-:W1:Y:S01]  /*13170*/  LDSM.16.MT88.4 R112, [R157+0x2000] ;  /* 0x002000009d70783b */ /* 0x000e620000004200 */
[C---:B------:R-:W-:Y:S01]  /*13180*/  FMUL.FTZ R31, R3.reuse, R119 ;  /* 0x00000077031f7220 */ /* 0x040fe20000410000 */
[----:B------:R-:W1:Y:S01]  /*13190*/  MUFU.EX2 R241, R241 ;  /* 0x000000f100f17308 */ /* 0x000e620000000800 */
[C---:B------:R-:W-:Y:S02]  /*131a0*/  FMUL.FTZ R36, R8.reuse, R124 ;  /* 0x0000007c08247220 */ /* 0x040fe40000410000 */
[C---:B------:R-:W-:Y:S03]  /*131b0*/  HMMA.16816.F32 R24, R144.reuse, R32, R24 ;  /* 0x000000209018723c */ /* 0x040fe60000001818 */
[----:B------:R-:W-:Y:S01]  /*131c0*/  LDSM.16.MT88.4 R116, [R158+0x800] ;  /* 0x000800009e74783b */ /* 0x000fe20000004200 */
[C---:B------:R-:W-:Y:S02]  /*131d0*/  FMUL.FTZ R37, R8.reuse, R125 ;  /* 0x0000007d08257220 */ /* 0x040fe40000410000 */
[C---:B------:R-:W-:Y:S01]  /*131e0*/  FMUL.FTZ R38, R3.reuse, R126 ;  /* 0x0000007e03267220 */ /* 0x040fe20000410000 */
[----:B------:R-:W-:Y:S01]  /*131f0*/  MUFU.EX2 R248, R248 ;  /* 0x000000f800f87308 */ /* 0x000fe20000000800 */
[C---:B------:R-:W-:Y:S04]  /*13200*/  HMMA.16816.F32 R28, R144.reuse, R34, R28 ;  /* 0x00000022901c723c */ /* 0x040fe8000000181c */
[C---:B------:R-:W-:Y:S02]  /*13210*/  FMUL.FTZ R32, R8.reuse, R120 ;  /* 0x0000007808207220 */ /* 0x040fe40000410000 */
[C---:B------:R-:W-:Y:S02]  /*13220*/  FMUL.FTZ R33, R8.reuse, R121 ;  /* 0x0000007908217220 */ /* 0x040fe40000410000 */
[C---:B------:R-:W-:Y:S01]  /*13230*/  FMUL.FTZ R34, R3.reuse, R122 ;  /* 0x0000007a03227220 */ /* 0x040fe20000410000 */
[----:B------:R-:W1:Y:S03]  /*13240*/  MUFU.EX2 R251, R251 ;  /* 0x000000fb00fb7308 */ /* 0x000e660000000800 */
[C---:B------:R-:W-:Y:S02]  /*13250*/  FMUL.FTZ R35, R3.reuse, R123 ;  /* 0x0000007b03237220 */ /* 0x040fe40000410000 */
[----:B------:R-:W-:Y:S01]  /*13260*/  LDSM.16.MT88.4 R120, [R157+0x800] ;  /* 0x000800009d78783b */ /* 0x000fe20000004200 */
[C---:B------:R-:W-:Y:S02]  /*13270*/  FMUL.FTZ R39, R3.reuse, R127 ;  /* 0x0000007f03277220 */ /* 0x040fe40000410000 */
[C---:B------:R-:W-:Y:S02]  /*13280*/  FMUL.FTZ R40, R8.reuse, R40 ;  /* 0x0000002808287220 */ /* 0x040fe40000410000 */
[C---:B---3--:R-:W-:Y:S01]  /*13290*/  HMMA.16816.F32 R32, R144.reuse, R104, R32 ;  /* 0x000000689020723c */ /* 0x048fe20000001820 */
[----:B------:R-:W-:Y:S02]  /*132a0*/  MUFU.EX2 R246, R246 ;  /* 0x000000f600f67308 */ /* 0x000fe40000000800 */
[----:B------:R-:W-:Y:S01]  /*132b0*/  LDSM.16.MT88.4 R124, [R9+0x800] ;  /* 0x00080000097c783b */ /* 0x000fe20000004200 */
[C---:B------:R-:W-:Y:S02]  /*132c0*/  FMUL.FTZ R41, R8.reuse, R41 ;  /* 0x0000002908297220 */ /* 0x040fe40000410000 */
[C---:B------:R-:W-:Y:S02]  /*132d0*/  FMUL.FTZ R42, R3.reuse, R42 ;  /* 0x0000002a032a7220 */ /* 0x040fe40000410000 */
[C---:B------:R-:W-:Y:S03]  /*132e0*/  HMMA.16816.F32 R36, R144.reuse, R106, R36 ;  /* 0x0000006a9024723c */ /* 0x040fe60000001824 */
[----:B------:R-:W3:Y:S01]  /*132f0*/  LDSM.16.MT88.4 R104, [R156+0x2000] ;  /* 0x002000009c68783b */ /* 0x000ee20000004200 */
[C---:B------:R-:W-:Y:S01]  /*13300*/  FMUL.FTZ R43, R3.reuse, R43 ;  /* 0x0000002b032b7220 */ /* 0x040fe20000410000 */
[----:B------:R-:W1:Y:S01]  /*13310*/  MUFU.EX2 R247, R247 ;  /* 0x000000f700f77308 */ /* 0x000e620000000800 */
[C---:B------:R-:W-:Y:S02]  /*13320*/  FMUL.FTZ R44, R8.reuse, R44 ;  /* 0x0000002c082c7220 */ /* 0x040fe40000410000 */
[C---:B------:R-:W-:Y:S03]  /*13330*/  FMUL.FTZ R45, R8.reuse, R45 ;  /* 0x0000002d082d7220 */ /* 0x040fe60000410000 */
[C---:B-----5:R-:W-:Y:S03]  /*13340*/  HMMA.16816.F32 R40, R144.reuse, R108, R40 ;  /* 0x0000006c9028723c */ /* 0x060fe60000001828 */
[C---:B------:R-:W-:Y:S01]  /*13350*/  FMUL.FTZ R46, R3.reuse, R46 ;  /* 0x0000002e032e7220 */ /* 0x040fe20000410000 */
[----:B------:R-:W-:Y:S01]  /*13360*/  MUFU.EX2 R244, R244 ;  /* 0x000000f400f47308 */ /* 0x000fe20000000800 */
[C---:B------:R-:W-:Y:S02]  /*13370*/  FMUL.FTZ R47, R3.reuse, R47 ;  /* 0x0000002f032f7220 */ /* 0x040fe40000410000 */
[C---:B------:R-:W-:Y:S02]  /*13380*/  FMUL.FTZ R48, R8.reuse, R48 ;  /* 0x0000003008307220 */ /* 0x040fe40000410000 */
[C---:B------:R-:W-:Y:S03]  /*13390*/  FMUL.FTZ R49, R8.reuse, R49 ;  /* 0x0000003108317220 */ /* 0x040fe60000410000 */
[C---:B------:R-:W-:Y:S01]  /*133a0*/  HMMA.16816.F32 R44, R144.reuse, R110, R44 ;  /* 0x0000006e902c723c */ /* 0x040fe2000000182c */
[----:B------:R-:W5:Y:S01]  /*133b0*/  LDSM.16.MT88.4 R108, [R9+0x2000] ;  /* 0x00200000096c783b */ /* 0x000f620000004200 */
[----:B------:R-:W2:Y:S01]  /*133c0*/  MUFU.EX2 R249, R249 ;  /* 0x000000f900f97308 */ /* 0x000ea20000000800 */
[C---:B------:R-:W-:Y:S02]  /*133d0*/  FMUL.FTZ R50, R3.reuse, R50 ;  /* 0x0000003203327220 */ /* 0x040fe40000410000 */
[C---:B------:R-:W-:Y:S02]  /*133e0*/  FMUL.FTZ R51, R3.reuse, R51 ;  /* 0x0000003303337220 */ /* 0x040fe40000410000 */
[C---:B------:R-:W-:Y:S02]  /*133f0*/  FMUL.FTZ R52, R8.reuse, R52 ;  /* 0x0000003408347220 */ /* 0x040fe40000410000 */
[C---:B------:R-:W-:Y:S03]  /*13400*/  FMUL.FTZ R53, R8.reuse, R53 ;  /* 0x0000003508357220 */ /* 0x040fe60000410000 */
[C---:B-1----:R-:W-:Y:S01]  /*13410*/  HMMA.16816.F32 R48, R144.reuse, R112, R48 ;  /* 0x000000709030723c */ /* 0x042fe20000001830 */
[----:B------:R-:W-:Y:S02]  /*13420*/  MUFU.EX2 R242, R242 ;  /* 0x000000f200f27308 */ /* 0x000fe40000000800 */
[C---:B------:R-:W-:Y:S02]  /*13430*/  FMUL.FTZ R54, R3.reuse, R54 ;  /* 0x0000003603367220 */ /* 0x040fe40000410000 */
[C---:B------:R-:W-:Y:S02]  /*13440*/  FMUL.FTZ R55, R3.reuse, R55 ;  /* 0x0000003703377220 */ /* 0x040fe40000410000 */
[C---:B------:R-:W-:Y:S02]  /*13450*/  FMUL.FTZ R56, R8.reuse, R56 ;  /* 0x0000003808387220 */ /* 0x040fe40000410000 */
[C---:B------:R-:W-:Y:S02]  /*13460*/  FMUL.FTZ R57, R8.reuse, R57 ;  /* 0x0000003908397220 */ /* 0x040fe40000410000 */
[----:B------:R-:W1:Y:S01]  /*13470*/  MUFU.EX2 R243, R243 ;  /* 0x000000f300f37308 */ /* 0x000e620000000800 */
[C---:B------:R-:W-:Y:S01]  /*13480*/  HMMA.16816.F32 R52, R144.reuse, R114, R52 ;  /* 0x000000729034723c */ /* 0x040fe20000001834 */
[----:B------:R-:W1:Y:S02]  /*13490*/  LDSM.16.MT88.4 R112, [R158+0x4000] ;  /* 0x004000009e70783b */ /* 0x000e640000004200 */
[C---:B------:R-:W-:Y:S02]  /*134a0*/  FMUL.FTZ R58, R3.reuse, R58 ;  /* 0x0000003a033a7220 */ /* 0x040fe40000410000 */
[C---:B------:R-:W-:Y:S02]  /*134b0*/  FMUL.FTZ R59, R3.reuse, R59 ;  /* 0x0000003b033b7220 */ /* 0x040fe40000410000 */
[C---:B------:R-:W-:Y:S02]  /*134c0*/  FMUL.FTZ R60, R8.reuse, R60 ;  /* 0x0000003c083c7220 */ /* 0x040fe40000410000 */
[C---:B------:R-:W-:Y:S01]  /*134d0*/  FMUL.FTZ R61, R8.reuse, R61 ;  /* 0x0000003d083d7220 */ /* 0x040fe20000410000 */
[----:B------:R-:W-:Y:S02]  /*134e0*/  MUFU.EX2 R180, R180 ;  /* 0x000000b400b47308 */ /* 0x000fe40000000800 */
[C---:B---3--:R-:W-:Y:S03]  /*134f0*/  HMMA.16816.F32 R56, R144.reuse, R104, R56 ;  /* 0x000000689038723c */ /* 0x048fe60000001838 */
[C---:B------:R-:W-:Y:S02]  /*13500*/  FMUL.FTZ R62, R3.reuse, R62 ;  /* 0x0000003e033e7220 */ /* 0x040fe40000410000 */
[C---:B------:R-:W-:Y:S02]  /*13510*/  FMUL.FTZ R63, R3.reuse, R63 ;  /* 0x0000003f033f7220 */ /* 0x040fe40000410000 */
[C---:B------:R-:W-:Y:S01]  /*13520*/  FMUL.FTZ R64, R8.reuse, R64 ;  /* 0x0000004008407220 */ /* 0x040fe20000410000 */
[----:B------:R-:W3:Y:S01]  /*13530*/  MUFU.EX2 R245, R245 ;  /* 0x000000f500f57308 */ /* 0x000ee20000000800 */
[C---:B------:R-:W-:Y:S03]  /*13540*/  FMUL.FTZ R65, R8.reuse, R65 ;  /* 0x0000004108417220 */ /* 0x040fe60000410000 */
[C---:B------:R-:W-:Y:S01]  /*13550*/  HMMA.16816.F32 R60, R144.reuse, R106, R60 ;  /* 0x0000006a903c723c */ /* 0x040fe2000000183c */
[----:B------:R-:W2:Y:S02]  /*13560*/  LDSM.16.MT88.4 R104, [R157+0x4000] ;  /* 0x004000009d68783b */ /* 0x000ea40000004200 */
[C---:B------:R-:W-:Y:S02]  /*13570*/  FMUL.FTZ R66, R3.reuse, R66 ;  /* 0x0000004203427220 */ /* 0x040fe40000410000 */
[C---:B------:R-:W-:Y:S01]  /*13580*/  FMUL.FTZ R67, R3.reuse, R67 ;  /* 0x0000004303437220 */ /* 0x040fe20000410000 */
[----:B------:R-:W-:Y:S01]  /*13590*/  MUFU.EX2 R178, R178 ;  /* 0x000000b200b27308 */ /* 0x000fe20000000800 */
[C---:B------:R-:W-:Y:S02]  /*135a0*/  FMUL.FTZ R68, R8.reuse, R68 ;  /* 0x0000004408447220 */ /* 0x040fe40000410000 */
[C---:B------:R-:W-:Y:S03]  /*135b0*/  FMUL.FTZ R69, R8.reuse, R69 ;  /* 0x0000004508457220 */ /* 0x040fe60000410000 */
[C---:B-----5:R-:W-:Y:S03]  /*135c0*/  HMMA.16816.F32 R64, R144.reuse, R108, R64 ;  /* 0x0000006c9040723c */ /* 0x060fe60000001840 */
[C---:B------:R-:W-:Y:S01]  /*135d0*/  FMUL.FTZ R70, R3.reuse, R70 ;  /* 0x0000004603467220 */ /* 0x040fe20000410000 */
[----:B------:R-:W5:Y:S01]  /*135e0*/  MUFU.EX2 R179, R179 ;  /* 0x000000b300b37308 */ /* 0x000f620000000800 */
[C---:B------:R-:W-:Y:S02]  /*135f0*/  FMUL.FTZ R71, R3.reuse, R71 ;  /* 0x0000004703477220 */ /* 0x040fe40000410000 */
[C---:B------:R-:W-:Y:S02]  /*13600*/  FMUL.FTZ R72, R8.reuse, R72 ;  /* 0x0000004808487220 */ /* 0x040fe40000410000 */
[C---:B------:R-:W-:Y:S03]  /*13610*/  FMUL.FTZ R73, R8.reuse, R73 ;  /* 0x0000004908497220 */ /* 0x040fe60000410000 */
[C---:B------:R-:W-:Y:S01]  /*13620*/  HMMA.16816.F32 R68, R144.reuse, R110, R68 ;  /* 0x0000006e9044723c */ /* 0x040fe20000001844 */
[----:B------:R-:W3:Y:S01]  /*13630*/  LDSM.16.MT88.4 R108, [R156+0x4000] ;  /* 0x004000009c6c783b */ /* 0x000ee20000004200 */
[----:B------:R-:W-:Y:S01]  /*13640*/  MUFU.EX2 R176, R176 ;  /* 0x000000b000b07308 */ /* 0x000fe20000000800 */
[C---:B------:R-:W-:Y:S02]  /*13650*/  FMUL.FTZ R74, R3.reuse, R74 ;  /* 0x0000004a034a7220 */ /* 0x040fe40000410000 */
[C---:B------:R-:W-:Y:S02]  /*13660*/  FMUL.FTZ R75, R3.reuse, R75 ;  /* 0x0000004b034b7220 */ /* 0x040fe40000410000 */
[C---:B------:R-:W-:Y:S02]  /*13670*/  FMUL.FTZ R76, R8.reuse, R76 ;  /* 0x0000004c084c7220 */ /* 0x040fe40000410000 */
[C---:B------:R-:W-:Y:S03]  /*13680*/  FMUL.FTZ R77, R8.reuse, R77 ;  /* 0x0000004d084d7220 */ /* 0x040fe60000410000 */
[C---:B-1----:R-:W-:Y:S01]  /*13690*/  HMMA.16816.F32 R72, R144.reuse, R112, R72 ;  /* 0x000000709048723c */ /* 0x042fe20000001848 */
[----:B------:R-:W1:Y:S02]  /*136a0*/  MUFU.EX2 R177, R177 ;  /* 0x000000b100b17308 */ /* 0x000e640000000800 */
[C---:B------:R-:W-:Y:S02]  /*136b0*/  FMUL.FTZ R78, R3.reuse, R78 ;  /* 0x0000004e034e7220 */ /* 0x040fe40000410000 */
[C---:B------:R-:W-:Y:S02]  /*136c0*/  FMUL.FTZ R79, R3.reuse, R79 ;  /* 0x0000004f034f7220 */ /* 0x040fe40000410000 */
[C---:B------:R-:W-:Y:S02]  /*136d0*/  FMUL.FTZ R80, R8.reuse, R80 ;  /* 0x0000005008507220 */ /* 0x040fe40000410000 */
[C---:B------:R-:W-:Y:S02]  /*136e0*/  FMUL.FTZ R81, R8.reuse, R81 ;  /* 0x0000005108517220 */ /* 0x040fe40000410000 */
[----:B------:R-:W-:Y:S01]  /*136f0*/  MUFU.EX2 R174, R174 ;  /* 0x000000ae00ae7308 */ /* 0x000fe20000000800 */
[C---:B------:R-:W-:Y:S01]  /*13700*/  HMMA.16816.F32 R76, R144.reuse, R114, R76 ;  /* 0x00000072904c723c */ /* 0x040fe2000000184c */
[----:B------:R-:W1:Y:S02]  /*13710*/  LDSM.16.MT88.4 R112, [R9+0x4000] ;  /* 0x004000000970783b */ /* 0x000e640000004200 */
[C---:B------:R-:W-:Y:S02]  /*13720*/  FMUL.FTZ R82, R3.reuse, R82 ;  /* 0x0000005203527220 */ /* 0x040fe40000410000 */
[C---:B------:R-:W-:Y:S02]  /*13730*/  FMUL.FTZ R83, R3.reuse, R83 ;  /* 0x0000005303537220 */ /* 0x040fe40000410000 */
[C---:B------:R-:W-:Y:S02]  /*13740*/  FMUL.FTZ R84, R8.reuse, R84 ;  /* 0x0000005408547220 */ /* 0x040fe40000410000 */
[C---:B------:R-:W-:Y:S01]  /*13750*/  FMUL.FTZ R85, R8.reuse, R85 ;  /* 0x0000005508557220 */ /* 0x040fe20000410000 */
[----:B------:R-:W1:Y:S02]  /*13760*/  MUFU.EX2 R173, R172 ;  /* 0x000000ac00ad7308 */ /* 0x000e640000000800 */
[C---:B--2---:R-:W-:Y:S03]  /*13770*/  HMMA.16816.F32 R80, R144.reuse, R104, R80 ;  /* 0x000000689050723c */ /* 0x044fe60000001850 */
[C---:B------:R-:W-:Y:S02]  /*13780*/  FMUL.FTZ R86, R3.reuse, R86 ;  /* 0x0000005603567220 */ /* 0x040fe40000410000 */
[----:B------:R-:W-:Y:S02]  /*13790*/  FMUL.FTZ R87, R3, R87 ;  /* 0x0000005703577220 */ /* 0x000fe40000410000 */
[C---:B------:R-:W-:Y:S01]  /*137a0*/  FMUL.FTZ R88, R8.reuse, R88 ;  /* 0x0000005808587220 */ /* 0x040fe20000410000 */
[----:B------:R-:W-:Y:S01]  /*137b0*/  F2FP.PACK_AB R104, R183, R182 ;  /* 0x000000b6b768723e */ /* 0x000fe200000000ff */
[C---:B------:R-:W-:Y:S03]  /*137c0*/  FMUL.FTZ R89, R8.reuse, R89 ;  /* 0x0000005908597220 */ /* 0x040fe60000410000 */
[C---:B------:R-:W-:Y:S03]  /*137d0*/  HMMA.16816.F32 R84, R144.reuse, R106, R84 ;  /* 0x0000006a9054723c */ /* 0x040fe60000001854 */
[----:B------:R-:W-:Y:S01]  /*137e0*/  FMUL.FTZ R90, R3, R90 ;  /* 0x0000005a035a7220 */ /* 0x000fe20000410000 */
[----:B------:R-:W-:Y:S01]  /*137f0*/  F2FP.PACK_AB R105, R237, R196 ;  /* 0x000000c4ed69723e */ /* 0x000fe200000000ff */
[C---:B------:R-:W-:Y:S02]  /*13800*/  FMUL.FTZ R91, R3.reuse, R91 ;  /* 0x0000005b035b7220 */ /* 0x040fe40000410000 */
[----:B------:R-:W-:Y:S01]  /*13810*/  FMUL.FTZ R92, R8, R92 ;  /* 0x0000005c085c7220 */ /* 0x000fe20000410000 */
[----:B----4-:R-:W-:Y:S01]  /*13820*/  F2FP.PACK_AB R106, R238, R239 ;  /* 0x000000efee6a723e */ /* 0x010fe200000000ff */
[C---:B------:R-:W-:Y:S03]  /*13830*/  FMUL.FTZ R93, R8.reuse, R93 ;  /* 0x0000005d085d7220 */ /* 0x040fe60000410000 */
[C---:B---3--:R-:W-:Y:S03]  /*13840*/  HMMA.16816.F32 R88, R144.reuse, R108, R88 ;  /* 0x0000006c9058723c */ /* 0x048fe60000001858 */
[----:B------:R-:W-:Y:S01]  /*13850*/  FMUL.FTZ R94, R3, R94 ;  /* 0x0000005e035e7220 */ /* 0x000fe20000410000 */
[----:B------:R-:W-:Y:S01]  /*13860*/  F2FP.PACK_AB R107, R241, R240 ;  /* 0x000000f0f16b723e */ /* 0x000fe200000000ff */
        /* <DEDUP_REMOVED lines=12> */
[----:B------:R-:W-:Y:S02]  /*13930*/  FFMA.FTZ R167, R3, R230, R167 ;  /* 0x000000e603a77223 */ /* 0x000fe400000100a7 */
[----:B------:R-:W-:Y:S03]  /*13940*/  FFMA.FTZ R171, R8, R227, R171 ;  /* 0x000000e308ab7223 */ /* 0x000fe600000100ab */
[----:B------:R-:W-:Y:S01]  /*13950*/  HMMA.16816.F32 R100, R144, R114, R100 ;  /* 0x000000729064723c */ /* 0x000fe20000001864 */
[----:B------:R-:W1:Y:S02]  /*13960*/  LDSM.16.MT88.4 R112, [R156+0x2800] ;  /* 0x002800009c70783b */ /* 0x000e640000004200 */
[----:B------:R-:W-:Y:S02]  /*13970*/  FADD.FTZ R166, R166, R167 ;  /* 0x000000a7a6a67221 */ /* 0x000fe40000010000 */
[----:B------:R-:W-:Y:S03]  /*13980*/  FADD.FTZ R170, R170, R171 ;  /* 0x000000abaaaa7221 */ /* 0x000fe60000010000 */
[C---:B------:R-:W-:Y:S01]  /*13990*/  HMMA.16816.F32 R4, R104.reuse, R116, R4 ;  /* 0x000000746804723c */ /* 0x040fe20000001804 */
[----:B------:R-:W-:Y:S04]  /*139a0*/  LDSM.16.MT88.4 R144, [R157+0x3000] ;  /* 0x003000009d90783b */ /* 0x000fe80000004200 */
[----:B------:R-:W-:Y:S03]  /*139b0*/  FADD.FTZ R169, R169, R170 ;  /* 0x000000aaa9a97221 */ /* 0x000fe60000010000 */
        /* <DEDUP_REMOVED lines=47> */
[C---:B--2---:R-:W-:Y:S03]  /*13cb0*/  HMMA.16816.F32 R4, R104.reuse, R108, R4 ;  /* 0x0000006c6804723c */ /* 0x044fe60000001804 */
[----:B------:R-:W-:Y:S05]  /*13cc0*/  FADD.FTZ R249, R249, R244 ;  /* 0x000000f4f9f97221 */ /* 0x000fea0000010000 */
[C---:B------:R-:W-:Y:S01]  /*13cd0*/  HMMA.16816.F32 R12, R104.reuse, R110, R12 ;  /* 0x0000006e680c723c */ /* 0x040fe2000000180c */
[----:B------:R-:W2:Y:S07]  /*13ce0*/  LDSM.16.MT88.4 R108, [R9+0x3000] ;  /* 0x00300000096c783b */ /* 0x000eae0000004200 */
[C---:B------:R-:W-:Y:S08]  /*13cf0*/  HMMA.16816.F32 R16, R104.reuse, R124, R16 ;  /* 0x0000007c6810723c */ /* 0x040ff00000001810 */
[C---:B------:R-:W-:Y:S01]  /*13d00*/  HMMA.16816.F32 R20, R104.reuse, R126, R20 ;  /* 0x0000007e6814723c */ /* 0x040fe20000001814 */
[----:B------:R-:W-:Y:S07]  /*13d10*/  LDSM.16.MT88.4 R124, [R9+0x1800] ;  /* 0x00180000097c783b */ /* 0x000fee0000004200 */
[C---:B----4-:R-:W-:Y:S08]  /*13d20*/  HMMA.16816.F32 R24, R104.reuse, R120, R24 ;  /* 0x000000786818723c */ /* 0x050ff00000001818 */
        /* <DEDUP_REMOVED lines=10> */
[----:B-----5:R-:W-:Y:S01]  /*13dd0*/  F2FP.PACK_AB R145, R179, R178 ;  /* 0x000000b2b391723e */ /* 0x020fe200000000ff */
        /* <DEDUP_REMOVED lines=8> */
[C---:B--2---:R-:W-:Y:S04]  /*13e60*/  HMMA.16816.F32 R64, R104.reuse, R108, R64 ;  /* 0x0000006c6840723c */ /* 0x044fe80000001840 */
[----:B------:R-:W-:Y:S04]  /*13e70*/  FADD.FTZ R227, R177, R176 ;  /* 0x000000b0b1e37221 */ /* 0x000fe80000010000 */
        /* <DEDUP_REMOVED lines=8> */
[C---:B-1----:R-:W-:Y:S08]  /*13f00*/  HMMA.16816.F32 R88, R104.reuse, R112, R88 ;  /* 0x000000706858723c */ /* 0x042ff00000001858 */
[C---:B------:R-:W-:Y:S08]  /*13f10*/  HMMA.16816.F32 R92, R104.reuse, R114, R92 ;  /* 0x00000072685c723c */ /* 0x040ff0000000185c */
[C---:B--2---:R-:W-:Y:S08]  /*13f20*/  HMMA.16816.F32 R96, R104.reuse, R108, R96 ;  /* 0x0000006c6860723c */ /* 0x044ff00000001860 */
        /* <DEDUP_REMOVED lines=14> */
[C---:B------:R-:W-:Y:S01]  /*14010*/  HMMA.16816.F32 R124, R144.reuse, R126, R36 ;  /* 0x0000007e907c723c */ /* 0x040fe20000001824 */
[----:B------:R-:W-:Y:S02]  /*14020*/  @P0 IMAD.MOV.U32 R8, RZ, RZ, c[0x0][0x1e0] ;  /* 0x00007800ff080624 */ /* 0x000fe400078e00ff */
        /* <DEDUP_REMOVED lines=20> */
[----:B------:R-:W-:Y:S01]  /*14170*/  FADD.FTZ R19, R165, R166 ;  /* 0x000000a6a5137221 */ /* 0x000fe20000010000 */
[----:B------:R-:W-:Y:S01]  /*14180*/  @P0 SHF.L.U32 R17, R24, 0x6, RZ ;  /* 0x0000000618110819 */ /* 0x000fe200000006ff */
[C---:B-----5:R-:W-:Y:S03]  /*14190*/  HMMA.16816.F32 R80, R144.reuse, R20, R80 ;  /* 0x000000149050723c */ /* 0x060fe60000001850 */
[----:B------:R-:W-:Y:S01]  /*141a0*/  FADD.FTZ R19, R164, R19 ;  /* 0x00000013a4137221 */ /* 0x000fe20000010000 */
[----:B------:R-:W-:Y:S03]  /*141b0*/  @P0 SHF.L.U64.HI R3, R24, 0x6, R3 ;  /* 0x0000000618030819 */ /* 0x000fe60000010203 */
[----:B------:R-:W-:Y:S01]  /*141c0*/  FADD.FTZ R196, R196, R19 ;  /* 0x00000013c4c47221 */ /* 0x000fe20000010000 */
[C---:B------:R-:W-:Y:S01]  /*141d0*/  @P0 LEA R19, P1, R8.reuse, R17, 0x5 ;  /* 0x0000001108130211 */ /* 0x040fe200078228ff */
[C---:B------:R-:W-:Y:S03]  /*141e0*/  HMMA.16816.F32 R84, R144.reuse, R22, R84 ;  /* 0x000000169054723c */ /* 0x040fe60000001854 */
[----:B------:R-:W-:Y:S01]  /*141f0*/  @P0 LEA.HI.X R21, R8, R3, R16, 0x5, P1 ;  /* 0x0000000308150211 */ /* 0x000fe200008f2c10 */
[----:B------:R-:W-:Y:S01]  /*14200*/  FADD.FTZ R237, R237, R196 ;  /* 0x000000c4eded7221 */ /* 0x000fe20000010000 */
[C---:B------:R-:W-:Y:S01]  /*14210*/  ISETP.GE.AND P1, PT, R226.reuse, 0x1, PT ;  /* 0x00000001e200780c */ /* 0x040fe20003f26270 */
[----:B------:R-:W-:Y:S01]  /*14220*/  IMAD.MOV.U32 R196, RZ, RZ, R236 ;  /* 0x000000ffffc47224 */ /* 0x000fe200078e00ec */
[----:B------:R-:W-:Y:S01]  /*14230*/  IADD3 R226, R226, 0x1, RZ ;  /* 0x00000001e2e27810 */ /* 0x000fe20007ffe0ff */
[C---:B-1----:R-:W-:Y:S04]  /*14240*/  HMMA.16816.F32 R88, R144.reuse, R4, R88 ;  /* 0x000000049058723c */ /* 0x042fe80000001858 */
[----:B------:R-:W-:Y:S01]  /*14250*/  SEL R226, R226, RZ, !P1 ;  /* 0x000000ffe2e27207 */ /* 0x000fe20004800000 */
[----:B------:R-:W-:Y:S01]  /*14260*/  FADD.FTZ R240, R240, R237 ;  /* 0x000000edf0f07221 */ /* 0x000fe20000010000 */
[-C--:B------:R-:W-:Y:S02]  /*14270*/  @P0 IADD3 R17, P1, R17, R228.reuse, RZ ;  /* 0x000000e411110210 */ /* 0x080fe40007f3e0ff */
[----:B------:R-:W-:Y:S01]  /*14280*/  @P0 IADD3 R19, P5, R19, R228, RZ ;  /* 0x000000e413130210 */ /* 0x000fe20007fbe0ff */
[C---:B------:R-:W-:Y:S03]  /*14290*/  HMMA.16816.F32 R92, R144.reuse, R6, R92 ;  /* 0x00000006905c723c */ /* 0x040fe6000000185c */
[----:B------:R-:W-:Y:S01]  /*142a0*/  @P0 LEA R20, P6, R17, c[0x0][0x1c8], 0x1 ;  /* 0x0000720011140a11 */ /* 0x000fe200078c08ff */
[----:B------:R-:W-:Y:S01]  /*142b0*/  FADD.FTZ R241, R241, R240 ;  /* 0x000000f0f1f17221 */ /* 0x000fe20000010000 */
[-C--:B------:R-:W-:Y:S01]  /*142c0*/  @P0 IADD3.X R8, R3, R222.reuse, RZ, P1, !PT ;  /* 0x000000de03080210 */ /* 0x080fe20000ffe4ff */
[----:B------:R-:W-:Y:S01]  /*142d0*/  @P0 IMAD R3, R226, 0x6000, R11 ;  /* 0x00006000e2030824 */ /* 0x000fe200078e020b */
[----:B------:R-:W-:Y:S01]  /*142e0*/  @P0 IADD3.X R16, R21, R222, RZ, P5, !PT ;  /* 0x000000de15100210 */ /* 0x000fe20002ffe4ff */
[----:B------:R-:W-:Y:S01]  /*142f0*/  FADD.FTZ R246, R246, R241 ;  /* 0x000000f1f6f67221 */ /* 0x000fe20000010000 */
[----:B------:R-:W-:Y:S02]  /*14300*/  @P0 LEA.HI.X R21, R17, c[0x0][0x1cc], R8, 0x1, P6 ;  /* 0x0000730011150a11 */ /* 0x000fe400030f0c08 */
[----:B------:R-:W-:Y:S01]  /*14310*/  @P0 ISETP.GE.AND P1, PT, R206, c[0x0][0x1d4], PT ;  /* 0x00007500ce000a0c */ /* 0x000fe20003f26270 */
[C---:B--2---:R-:W-:Y:S02]  /*14320*/  HMMA.16816.F32 R96, R144.reuse, R12, R96 ;  /* 0x0000000c9060723c */ /* 0x044fe40000001860 */
[----:B------:R-:W-:Y:S01]  /*14330*/  @!PT LDS RZ, [RZ] ;  /* 0x00000000fffff984 */ /* 0x000fe20000000800 */
[----:B------:R-:W-:Y:S01]  /*14340*/  @!PT LDS RZ, [RZ] ;  /* 0x00000000fffff984 */ /* 0x000fe20000000800 */
[----:B------:R-:W-:Y:S01]  /*14350*/  @!PT LDS RZ, [RZ] ;  /* 0x00000000fffff984 */ /* 0x000fe20000000800 */
[----:B------:R1:W-:Y:S01]  /*14360*/  @P0 LDGSTS.E.BYPASS.LTC128B.128 [R3], [R20.64], !P3 ;  /* 0x0000000014030fae */ /* 0x0003e2000d901d48 */
[----:B------:R-:W-:Y:S01]  /*14370*/  @P0 LEA R4, P4, R19, c[0x0][0x1c8], 0x1 ;  /* 0x0000720013040a11 */ /* 0x000fe200078808ff */
[----:B------:R-:W-:Y:S01]  /*14380*/  FADD.FTZ R247, R247, R246 ;  /* 0x000000f6f7f77221 */ /* 0x000fe20000010000 */
[----:B------:R-:W-:Y:S02]  /*14390*/  IADD3 R6, R191, 0x1, RZ ;  /* 0x00000001bf067810 */ /* 0x000fe40007ffe0ff */
[----:B------:R-:W-:Y:S01]  /*143a0*/  @P0 LEA.HI.X R5, R19, c[0x0][0x1cc], R16, 0x1, P4 ;  /* 0x0000730013050a11 */ /* 0x000fe200020f0c10 */
[----:B------:R-:W-:Y:S01]  /*143b0*/  FADD.FTZ R242, R242, R247 ;  /* 0x000000f7f2f27221 */ /* 0x000fe20000010000 */
[----:B------:R-:W-:Y:S01]  /*143c0*/  HMMA.16816.F32 R100, R144, R14, R100 ;  /* 0x0000000e9064723c */ /* 0x000fe20000001864 */
[----:B------:R1:W-:Y:S02]  /*143d0*/  @P0 LDGSTS.E.BYPASS.LTC128B.128 [R3+0x2000], [R20.64+0x80], !P2 ;  /* 0x0200008014030fae */ /* 0x0003e4000d101d48 */
[----:B------:R-:W-:Y:S01]  /*143e0*/  FADD.FTZ R243, R243, R242 ;  /* 0x000000f2f3f37221 */ /* 0x000fe20000010000 */
[----:B------:R-:W-:Y:S03]  /*143f0*/  MOV R8, R0 ;  /* 0x0000000000087202 */ /* 0x000fe60000000f00 */
[----:B------:R-:W-:Y:S02]  /*14400*/  FADD.FTZ R178, R178, R243 ;  /* 0x000000f3b2b27221 */ /* 0x000fe40000010000 */
[----:B------:R1:W-:Y:S03]  /*14410*/  @P0 LDGSTS.E.BYPASS.LTC128B.128 [R3+0x4000], [R20.64+0x100], !P1 ;  /* 0x0400010014030fae */ /* 0x0003e6000c901d48 */
[----:B------:R-:W-:Y:S04]  /*14420*/  FADD.FTZ R179, R179, R178 ;  /* 0x000000b2b3b37221 */ /* 0x000fe80000010000 */
[----:B------:R-:W-:Y:S01]  /*14430*/  FADD.FTZ R174, R174, R179 ;  /* 0x000000b3aeae7221 */ /* 0x000fe20000010000 */
[----:B------:R1:W-:Y:S03]  /*14440*/  @P0 LDGSTS.E.BYPASS.LTC128B.128 [R3+0x1000], [R4.64], !P3 ;  /* 0x0100000004030fae */ /* 0x0003e6000d901d48 */
[----:B------:R-:W-:Y:S05]  /*14450*/  FADD.FTZ R230, R173, R174 ;  /* 0x000000aeade67221 */ /* 0x000fea0000010000 */
[----:B------:R1:W-:Y:S08]  /*14460*/  @P0 LDGSTS.E.BYPASS.LTC128B.128 [R3+0x3000], [R4.64+0x80], !P2 ;  /* 0x0300008004030fae */ /* 0x0003f0000d101d48 */
[----:B------:R1:W-:Y:S01]  /*14470*/  @P0 LDGSTS.E.BYPASS.LTC128B.128 [R3+0x5000], [R4.64+0x100], !P1 ;  /* 0x0500010004030fae */ /* 0x0003e2000c901d48 */
[----:B------:R-:W-:Y:S02]  /*14480*/  ISETP.GT.AND P0, PT, R234, R235, PT ;  /* 0x000000ebea00720c */ /* 0x000fe40003f04270 */
[----:B------:R-:W-:Y:S02]  /*14490*/  ISETP.GE.AND P1, PT, R191, 0x1, PT ;  /* 0x00000001bf00780c */ /* 0x000fe40003f26270 */
[----:B------:R-:W-:Y:S02]  /*144a0*/  MOV R234, R236 ;  /* 0x000000ec00ea7202 */ /* 0x000fe40000000f00 */
[----:B------:R-:W-:Y:S01]  /*144b0*/  SEL R191, R6, RZ, !P1 ;  /* 0x000000ff06bf7207 */ /* 0x000fe20004800000 */
[----:B------:R-:W0:Y:S01]  /*144c0*/  LDGDEPBAR ;  /* 0x00000000000079af */ /* 0x000e220000000000 */
[----:B-1----:R-:W-:Y:S05]  /*144d0*/  MOV R3, R2 ;  /* 0x0000000200037202 */ /* 0x002fea0000000f00 */
[----:B------:R-:W-:-:S05]  /*144e0*/  @P0 BRA `(.L_x_2350) ;  /* 0xffffd21000000947 */ /* 0x000fca000383ffff */
.L_x_2349:
[----:B------:R-:W-:-:S13]  /*144f0*/  ISETP.GE.AND P0, PT, R196, R223, PT ;  /* 0x000000dfc400720c */ /* 0x000fda0003f06270 */
[----:B------:R-:W-:Y:S05]  /*14500*/  @!P0 BRA `(.L_x_2351) ;  /* 0x0000291000008947 */ /* 0x000fea0003800000 */
[----:B------:R-:W-:Y:S02]  /*14510*/  MOV R3, R0 ;  /* 0x0000000000037202 */ /* 0x000fe40000000f00 */
[----:B------:R-:W-:Y:S02]  /*14520*/  MOV R9, R2 ;  /* 0x0000000200097202 */ /* 0x000fe40000000f00 */
.L_x_2352:
        /* <DEDUP_REMOVED lines=22> */
[----:B-1----:R-:W1:Y:S01]  /*14690*/  LDSM.16.M88.4 R12, [R180] ;  /* 0x00000000b40c783b */ /* 0x002e620000000200 */
[----:B------:R-:W-:Y:S02]  /*146a0*/  @!P0 IADD3 R160, P5, R163, R224, RZ ;  /* 0x000000e0a3a08210 */ /* 0x000fe40007fbe0ff */
[----:B------:R-:W-:Y:S02]  /*146b0*/  @!P0 LEA R172, P6, R161, c[0x0][0x1f8], 0x1 ;  /* 0x00007e00a1ac8a11 */ /* 0x000fe400078c08ff */
[----:B------:R-:W-:Y:S02]  /*146c0*/  @!P0 ISETP.GE.AND P2, PT, R207, c[0x0][0x1d4], PT ;  /* 0x00007500cf008a0c */ /* 0x000fe40003f46270 */
[----:B------:R-:W-:Y:S01]  /*146d0*/  @!P0 SHF.L.U64.HI R0, R32, 0x6, R0 ;  /* 0x0000000620008819 */ /* 0x000fe20000010200 */
[----:B------:R-:W2:Y:S03]  /*146e0*/  LDSM.16.M88.4 R20, [R180+0x800] ;  /* 0x00080000b414783b */ /* 0x000ea60000000200 */
[----:B------:R-:W-:Y:S02]  /*146f0*/  @!P0 LEA.HI.X R2, R2, R0, R165, 0x5, P1 ;  /* 0x0000000002028211 */ /* 0x000fe400008f2ca5 */
[----:B------:R-:W-:Y:S02]  /*14700*/  @!P0 ISETP.GE.AND P1, PT, R206, c[0x0][0x1d4], PT ;  /* 0x00007500ce008a0c */ /* 0x000fe40003f26270 */
[-C--:B------:R-:W-:Y:S01]  /*14710*/  @!P0 IADD3.X R163, R2, R219.reuse, RZ, P5, !PT ;  /* 0x000000db02a38210 */ /* 0x080fe20002ffe4ff */
[----:B------:R-:W3:Y:S01]  /*14720*/  LDSM.16.M88.4 R28, [R180+0x1000] ;  /* 0x00100000b41c783b */ /* 0x000ee20000000200 */
[----:B------:R-:W-:Y:S02]  /*14730*/  IADD3 R2, R193, R8, RZ ;  /* 0x00000008c1027210 */ /* 0x000fe40007ffe0ff */
[----:B------:R-:W-:Y:S02]  /*14740*/  @!P0 IADD3.X R0, R0, R219, RZ, P4, !PT ;  /* 0x000000db00008210 */ /* 0x000fe400027fe4ff */
[C---:B------:R-:W-:Y:S02]  /*14750*/  @!P0 LEA R178, P4, R160.reuse, c[0x0][0x1f8], 0x1 ;  /* 0x00007e00a0b28a11 */ /* 0x040fe400078808ff */
[----:B------:R-:W-:Y:S01]  /*14760*/  @!P0 LEA.HI.X R173, R161, c[0x0][0x1fc], R0, 0x1, P6 ;  /* 0x00007f00a1ad8a11 */ /* 0x000fe200030f0c00 */
[----:B------:R-:W4:Y:S01]  /*14770*/  LDSM.16.M88.4 R144, [R180+0x1800] ;  /* 0x00180000b490783b */ /* 0x000f220000000200 */
[----:B------:R-:W-:Y:S02]  /*14780*/  IADD3 R0, R193, R180, RZ ;  /* 0x000000b4c1007210 */ /* 0x000fe40007ffe0ff */
[----:B------:R-:W-:Y:S05]  /*14790*/  @!P0 LEA.HI.X R179, R160, c[0x0][0x1fc], R163, 0x1, P4 ;  /* 0x00007f00a0b38a11 */ /* 0x000fea00020f0ca3 */
[----:B------:R-:W-:Y:S01]  /*147a0*/  LDSM.16.M88.4 R148, [R187] ;  /* 0x00000000bb94783b */ /* 0x000fe20000000200 */
[C---:B-1----:R-:W-:Y:S07]  /*147b0*/  HMMA.16816.F32 R4, R36.reuse, R12, RZ ;  /* 0x0000000c2404723c */ /* 0x042fee00000018ff */
[----:B------:R-:W1:Y:S01]  /*147c0*/  LDSM.16.M88.4 R152, [R8] ;  /* 0x000000000898783b */ /* 0x000e620000000200 */
[C---:B------:R-:W-:Y:S07]  /*147d0*/  HMMA.16816.F32 R12, R36.reuse, R14, RZ ;  /* 0x0000000e240c723c */ /* 0x040fee00000018ff */
[----:B------:R-:W5:Y:S01]  /*147e0*/  LDSM.16.M88.4 R156, [R8+0x800] ;  /* 0x00080000089c783b */ /* 0x000f620000000200 */
[C---:B--2---:R-:W-:Y:S07]  /*147f0*/  HMMA.16816.F32 R16, R36.reuse, R20, RZ ;  /* 0x000000142410723c */ /* 0x044fee00000018ff */
[----:B------:R-:W-:Y:S01]  /*14800*/  LDSM.16.M88.4 R160, [R8+0x1800] ;  /* 0x0018000008a0783b */ /* 0x000fe20000000200 */
[C---:B------:R-:W-:Y:S08]  /*14810*/  HMMA.16816.F32 R20, R36.reuse, R22, RZ ;  /* 0x000000162414723c */ /* 0x040ff000000018ff */
[C---:B---3--:R-:W-:Y:S08]  /*14820*/  HMMA.16816.F32 R24, R36.reuse, R28, RZ ;  /* 0x0000001c2418723c */ /* 0x048ff000000018ff */
[C---:B------:R-:W-:Y:S08]  /*14830*/  HMMA.16816.F32 R28, R36.reuse, R30, RZ ;  /* 0x0000001e241c723c */ /* 0x040ff000000018ff */
[C---:B----4-:R-:W-:Y:S08]  /*14840*/  HMMA.16816.F32 R32, R36.reuse, R144, RZ ;  /* 0x000000902420723c */ /* 0x050ff000000018ff */
[----:B------:R-:W-:Y:S01]  /*14850*/  HMMA.16816.F32 R36, R36, R146, RZ ;  /* 0x000000922424723c */ /* 0x000fe200000018ff */
[----:B------:R-:W2:Y:S07]  /*14860*/  LDSM.16.M88.4 R144, [R8+0x1000] ;  /* 0x001000000890783b */ /* 0x000eae0000000200 */
[C---:B-1----:R-:W-:Y:S01]  /*14870*/  HMMA.16816.F32 R4, R148.reuse, R152, R4 ;  /* 0x000000989404723c */ /* 0x042fe20000001804 */
[----:B------:R-:W-:Y:S01]  /*14880*/  @!PT LDS RZ, [RZ] ;  /* 0x00000000fffff984 */ /* 0x000fe20000000800 */
[----:B------:R-:W-:Y:S01]  /*14890*/  @!PT LDS RZ, [RZ] ;  /* 0x00000000fffff984 */ /* 0x000fe20000000800 */
[----:B------:R-:W-:Y:S01]  /*148a0*/  @!PT LDS RZ, [RZ] ;  /* 0x00000000fffff984 */ /* 0x000fe20000000800 */
[----:B------:R1:W-:Y:S07]  /*148b0*/  @!P0 LDGSTS.E.BYPASS.LTC128B.128 [R176], [R172.64], !P3 ;  /* 0x00000000acb08fae */ /* 0x0003ee000d901d48 */
[C---:B------:R-:W-:Y:S01]  /*148c0*/  HMMA.16816.F32 R12, R148.reuse, R154, R12 ;  /* 0x0000009a940c723c */ /* 0x040fe2000000180c */
[----:B------:R1:W-:Y:S07]  /*148d0*/  @!P0 LDGSTS.E.BYPASS.LTC128B.128 [R176+0x2000], [R172.64+0x80], !P2 ;  /* 0x02000080acb08fae */ /* 0x0003ee000d101d48 */
[C---:B-----5:R-:W-:Y:S01]  /*148e0*/  HMMA.16816.F32 R16, R148.reuse, R156, R16 ;  /* 0x0000009c9410723c */ /* 0x060fe20000001810 */
[----:B------:R1:W-:Y:S07]  /*148f0*/  @!P0 LDGSTS.E.BYPASS.LTC128B.128 [R176+0x4000], [R172.64+0x100], !P1 ;  /* 0x04000100acb08fae */ /* 0x0003ee000c901d48 */
[C---:B------:R-:W-:Y:S01]  /*14900*/  HMMA.16816.F32 R20, R148.reuse, R158, R20 ;  /* 0x0000009e9414723c */ /* 0x040fe20000001814 */
[----:B------:R3:W-:Y:S07]  /*14910*/  @!P0 LDGSTS.E.BYPASS.LTC128B.128 [R176+0x1000], [R178.64], !P3 ;  /* 0x01000000b2b08fae */ /* 0x0007ee000d901d48 */
[C---:B--2---:R-:W-:Y:S01]  /*14920*/  HMMA.16816.F32 R24, R148.reuse, R144, R24 ;  /* 0x000000909418723c */ /* 0x044fe20000001818 */
[----:B------:R3:W-:Y:S02]  /*14930*/  @!P0 LDGSTS.E.BYPASS.LTC128B.128 [R176+0x3000], [R178.64+0x80], !P2 ;  /* 0x03000080b2b08fae */ /* 0x0007e4000d101d48 */
[C---:B------:R-:W-:Y:S02]  /*14940*/  ISETP.GE.AND P2, PT, R226.reuse, 0x1, PT ;  /* 0x00000001e200780c */ /* 0x040fe40003f46270 */
[----:B------:R-:W-:Y:S03]  /*14950*/  IADD3 R226, R226, 0x1, RZ ;  /* 0x00000001e2e27810 */ /* 0x000fe60007ffe0ff */
[C---:B------:R-:W-:Y:S01]  /*14960*/  HMMA.16816.F32 R28, R148.reuse, R146, R28 ;  /* 0x00000092941c723c */ /* 0x040fe2000000181c */
[----:B------:R3:W-:Y:S07]  /*14970*/  @!P0 LDGSTS.E.BYPASS.LTC128B.128 [R176+0x5000], [R178.64+0x100], !P1 ;  /* 0x05000100b2b08fae */ /* 0x0007ee000c901d48 */
[C---:B------:R-:W-:Y:S01]  /*14980*/  HMMA.16816.F32 R32, R148.reuse, R160, R32 ;  /* 0x000000a09420723c */ /* 0x040fe20000001820 */
[----:B------:R-:W-:Y:S07]  /*14990*/  LDSM.16.M88.4 R152, [R186] ;  /* 0x00000000ba98783b */ /* 0x000fee0000000200 */
[----:B------:R-:W-:Y:S01]  /*149a0*/  HMMA.16816.F32 R36, R148, R162, R36 ;  /* 0x000000a29424723c */ /* 0x000fe20000001824 */
[----:B------:R-:W2:Y:S08]  /*149b0*/  LDSM.16.M88.4 R164, [R0] ;  /* 0x0000000000a4783b */ /* 0x000eb00000000200 */
[----:B------:R-:W4:Y:S08]  /*149c0*/  LDSM.16.M88.4 R168, [R0+0x800] ;  /* 0x0008000000a8783b */ /* 0x000f300000000200 */
[----:B------:R-:W5:Y:S08]  /*149d0*/  LDSM.16.M88.4 R156, [R0+0x1000] ;  /* 0x00100000009c783b */ /* 0x000f700000000200 */
[----:B------:R-:W0:Y:S08]  /*149e0*/  LDGDEPBAR ;  /* 0x00000000000079af */ /* 0x000e300000000000 */
[----:B-1----:R-:W1:Y:S01]  /*149f0*/  LDSM.16.M88.4 R172, [R0+0x1800] ;  /* 0x0018000000ac783b */ /* 0x002e620000000200 */
[C---:B--2---:R-:W-:Y:S07]  /*14a00*/  HMMA.16816.F32 R4, R152.reuse, R164, R4 ;  /* 0x000000a49804723c */ /* 0x044fee0000001804 */
[----:B------:R-:W-:Y:S01]  /*14a10*/  LDSM.16.M88.4 R144, [R185] ;  /* 0x00000000b990783b */ /* 0x000fe20000000200 */
[C---:B------:R-:W-:Y:S07]  /*14a20*/  HMMA.16816.F32 R12, R152.reuse, R166, R12 ;  /* 0x000000a6980c723c */ /* 0x040fee000000180c */
[----:B---3--:R-:W2:Y:S01]  /*14a30*/  LDSM.16.M88.4 R176, [R2] ;  /* 0x0000000002b0783b */ /* 0x008ea20000000200 */
[C---:B----4-:R-:W-:Y:S07]  /*14a40*/  HMMA.16816.F32 R16, R152.reuse, R168, R16 ;  /* 0x000000a89810723c */ /* 0x050fee0000001810 */
[----:B------:R-:W3:Y:S01]  /*14a50*/  LDSM.16.M88.4 R148, [R2+0x800] ;  /* 0x000800000294783b */ /* 0x000ee20000000200 */
[C---:B------:R-:W-:Y:S07]  /*14a60*/  HMMA.16816.F32 R20, R152.reuse, R170, R20 ;  /* 0x000000aa9814723c */ /* 0x040fee0000001814 */
[----:B------:R-:W4:Y:S01]  /*14a70*/  LDSM.16.M88.4 R160, [R2+0x1000] ;  /* 0x0010000002a0783b */ /* 0x000f220000000200 */
[C---:B-----5:R-:W-:Y:S07]  /*14a80*/  HMMA.16816.F32 R24, R152.reuse, R156, R24 ;  /* 0x0000009c9818723c */ /* 0x060fee0000001818 */
[----:B------:R-:W5:Y:S01]  /*14a90*/  LDSM.16.M88.4 R164, [R2+0x1800] ;  /* 0x0018000002a4783b */ /* 0x000f620000000200 */
[C---:B------:R-:W-:Y:S07]  /*14aa0*/  HMMA.16816.F32 R28, R152.reuse, R158, R28 ;  /* 0x0000009e981c723c */ /* 0x040fee000000181c */
[----:B------:R-:W-:Y:S01]  /*14ab0*/  LDSM.16.M88.4 R156, [R180+0x2000] ;  /* 0x00200000b49c783b */ /* 0x000fe20000000200 */
[C---:B-1----:R-:W-:Y:S07]  /*14ac0*/  HMMA.16816.F32 R32, R152.reuse, R172, R32 ;  /* 0x000000ac9820723c */ /* 0x042fee0000001820 */
[----:B------:R-:W-:Y:S01]  /*14ad0*/  LDSM.16.M88.4 R168, [R180+0x2800] ;  /* 0x00280000b4a8783b */ /* 0x000fe20000000200 */
[----:B------:R-:W-:Y:S07]  /*14ae0*/  HMMA.16816.F32 R36, R152, R174, R36 ;  /* 0x000000ae9824723c */ /* 0x000fee0000001824 */
[----:B------:R-:W1:Y:S01]  /*14af0*/  LDSM.16.M88.4 R152, [R190+0x4000] ;  /* 0x00400000be98783b */ /* 0x000e620000000200 */
[C---:B--2---:R-:W-:Y:S07]  /*14b00*/  HMMA.16816.F32 R4, R144.reuse, R176, R4 ;  /* 0x000000b09004723c */ /* 0x044fee0000001804 */
[----:B------:R-:W-:Y:S01]  /*14b10*/  LDSM.16.M88.4 R172, [R187+0x4000] ;  /* 0x00400000bbac783b */ /* 0x000fe20000000200 */
[C---:B------:R-:W-:Y:S07]  /*14b20*/  HMMA.16816.F32 R12, R144.reuse, R178, R12 ;  /* 0x000000b2900c723c */ /* 0x040fee000000180c */
[----:B------:R-:W-:Y:S01]  /*14b30*/  LDSM.16.M88.4 R176, [R8+0x2000] ;  /* 0x0020000008b0783b */ /* 0x000fe20000000200 */
[C---:B---3--:R-:W-:Y:S08]  /*14b40*/  HMMA.16816.F32 R16, R144.reuse, R148, R16 ;  /* 0x000000949010723c */ /* 0x048ff00000001810 */
[C---:B------:R-:W-:Y:S01]  /*14b50*/  HMMA.16816.F32 R20, R144.reuse, R150, R20 ;  /* 0x000000969014723c */ /* 0x040fe20000001814 */
[----:B------:R-:W2:Y:S07]  /*14b60*/  LDSM.16.M88.4 R148, [R180+0x3000] ;  /* 0x00300000b494783b */ /* 0x000eae0000000200 */
[C---:B----4-:R-:W-:Y:S08]  /*14b70*/  HMMA.16816.F32 R24, R144.reuse, R160, R24 ;  /* 0x000000a09018723c */ /* 0x050ff00000001818 */
[C---:B------:R-:W-:Y:S01]  /*14b80*/  HMMA.16816.F32 R28, R144.reuse, R162, R28 ;  /* 0x000000a2901c723c */ /* 0x040fe2000000181c */
[----:B------:R-:W3:Y:S07]  /*14b90*/  LDSM.16.M88.4 R160, [R180+0x3800] ;  /* 0x00380000b4a0783b */ /* 0x000eee0000000200 */
[C---:B-----5:R-:W-:Y:S08]  /*14ba0*/  HMMA.16816.F32 R32, R144.reuse, R164, R32 ;  /* 0x000000a49020723c */ /* 0x060ff00000001820 */
[----:B------:R-:W-:Y:S01]  /*14bb0*/  HMMA.16816.F32 R36, R144, R166, R36 ;  /* 0x000000a69024723c */ /* 0x000fe20000001824 */
[----:B------:R-:W4:Y:S07]  /*14bc0*/  LDSM.16.M88.4 R144, [R8+0x2800] ;  /* 0x002800000890783b */ /* 0x000f2e0000000200 */
[C---:B-1----:R-:W-:Y:S01]  /*14bd0*/  HMMA.16816.F32 R4, R152.reuse, R156, R4 ;  /* 0x0000009c9804723c */ /* 0x042fe20000001804 */
[----:B------:R-:W-:Y:S07]  /*14be0*/  LDSM.16.M88.4 R164, [R8+0x3800] ;  /* 0x0038000008a4783b */ /* 0x000fee0000000200 */
        /* <DEDUP_REMOVED lines=34> */
[C---:B-1----:R-:W-:Y:S08]  /*14e10*/  HMMA.16816.F32 R32, R148.reuse, R156, R32 ;  /* 0x0000009c9420723c */ /* 0x042ff00000001820 */
[----:B------:R-:W-:Y:S01]  /*14e20*/  HMMA.16816.F32 R36, R148, R158, R36 ;  /* 0x0000009e9424723c */ /* 0x000fe20000001824 */
[----:B------:R-:W-:Y:S07]  /*14e30*/  LDSM.16.M88.4 R148, [R190+0x8000] ;  /* 0x00800000be94783b */ /* 0x000fee0000000200 */
[C---:B------:R-:W-:Y:S01]  /*14e40*/  HMMA.16816.F32 R4, R160.reuse, R176, R4 ;  /* 0x000000b0a004723c */ /* 0x040fe20000001804 */
[----:B------:R-:W1:Y:S07]  /*14e50*/  LDSM.16.M88.4 R156, [R180+0x4000] ;  /* 0x00400000b49c783b */ /* 0x000e6e0000000200 */
[C---:B------:R-:W-:Y:S01]  /*14e60*/  HMMA.16816.F32 R12, R160.reuse, R178, R12 ;  /* 0x000000b2a00c723c */ /* 0x040fe2000000180c */
[----:B------:R-:W-:Y:S07]  /*14e70*/  LDSM.16.M88.4 R176, [R8+0x4000] ;  /* 0x0040000008b0783b */ /* 0x000fee0000000200 */
[C---:B-----5:R-:W-:Y:S08]  /*14e80*/  HMMA.16816.F32 R16, R160.reuse, R164, R16 ;  /* 0x000000a4a010723c */ /* 0x060ff00000001810 */
[C---:B------:R-:W-:Y:S01]  /*14e90*/  HMMA.16816.F32 R20, R160.reuse, R166, R20 ;  /* 0x000000a6a014723c */ /* 0x040fe20000001814 */
[----:B------:R-:W4:Y:S07]  /*14ea0*/  LDSM.16.M88.4 R164, [R180+0x5800] ;  /* 0x00580000b4a4783b */ /* 0x000f2e0000000200 */
[C---:B--2---:R-:W-:Y:S01]  /*14eb0*/  HMMA.16816.F32 R24, R160.reuse, R152, R24 ;  /* 0x00000098a018723c */ /* 0x044fe20000001818 */
[----:B------:R-:W-:Y:S07]  /*14ec0*/  LDSM.16.M88.4 R180, [R2+0x4000] ;  /* 0x0040000002b4783b */ /* 0x000fee0000000200 */
[C---:B------:R-:W-:Y:S01]  /*14ed0*/  HMMA.16816.F32 R28, R160.reuse, R154, R28 ;  /* 0x0000009aa01c723c */ /* 0x040fe2000000181c */
[----:B------:R-:W2:Y:S07]  /*14ee0*/  LDSM.16.M88.4 R152, [R187+0x8000] ;  /* 0x00800000bb98783b */ /* 0x000eae0000000200 */
[C---:B---3--:R-:W-:Y:S08]  /*14ef0*/  HMMA.16816.F32 R32, R160.reuse, R144, R32 ;  /* 0x00000090a020723c */ /* 0x048ff00000001820 */
[----:B------:R-:W-:Y:S01]  /*14f00*/  HMMA.16816.F32 R36, R160, R146, R36 ;  /* 0x00000092a024723c */ /* 0x000fe20000001824 */
[----:B------:R-:W3:Y:S07]  /*14f10*/  LDSM.16.M88.4 R144, [R8+0x4800] ;  /* 0x004800000890783b */ /* 0x000eee0000000200 */
[C---:B-1----:R-:W-:Y:S01]  /*14f20*/  HMMA.16816.F32 R4, R148.reuse, R156, R4 ;  /* 0x0000009c9404723c */ /* 0x042fe20000001804 */
[----:B------:R-:W-:Y:S07]  /*14f30*/  LDSM.16.M88.4 R160, [R8+0x5800] ;  /* 0x0058000008a0783b */ /* 0x000fee0000000200 */
[C---:B------:R-:W-:Y:S01]  /*14f40*/  HMMA.16816.F32 R12, R148.reuse, R158, R12 ;  /* 0x0000009e940c723c */ /* 0x040fe2000000180c */
[----:B------:R-:W1:Y:S07]  /*14f50*/  LDSM.16.M88.4 R156, [R8+0x5000] ;  /* 0x00500000089c783b */ /* 0x000e6e0000000200 */
        /* <DEDUP_REMOVED lines=40> */
[----:B------:R-:W-:Y:S04]  /*151e0*/  FMNMX.FTZ R153, R5, R0, !PT ;  /* 0x0000000005997209 */ /* 0x000fe80007810000 */
        /* <DEDUP_REMOVED lines=38> */
[----:B-1----:R-:W-:Y:S05]  /*15450*/  FMNMX.FTZ R2, R149, R2, !PT ;  /* 0x0000000295027209 */ /* 0x002fea0007810000 */
[C---:B------:R-:W-:Y:S02]  /*15460*/  FMUL.FTZ R176, R2.reuse, c[0x0][0x2d0] ;  /* 0x0000b40002b07a20 */ /* 0x040fe40000410000 */
[----:B------:R-:W-:Y:S02]  /*15470*/  FADD.FTZ R9, -R2, R9 ;  /* 0x0000000902097221 */ /* 0x000fe40000010100 */
[--C-:B------:R-:W-:Y:S01]  /*15480*/  FFMA.FTZ R169, R12, c[0x0][0x2d0], -R176.reuse ;  /* 0x0000b4000ca97a23 */ /* 0x100fe200000108b0 */
[----:B--2---:R-:W-:Y:S01]  /*15490*/  FMNMX.FTZ R0, R147, R0, !PT ;  /* 0x0000000093007209 */ /* 0x004fe20007810000 */
[----:B------:R-:W-:Y:S02]  /*154a0*/  IMAD R12, R191, 0x6000, RZ ;  /* 0x00006000bf0c7824 */ /* 0x000fe400078e02ff */
[----:B------:R-:W-:Y:S02]  /*154b0*/  FMUL.FTZ R8, R9, c[0x0][0x2d0] ;  /* 0x0000b40009087a20 */ /* 0x000fe40000410000 */
[----:B------:R-:W-:Y:S01]  /*154c0*/  FADD.FTZ R9, -R0, R3 ;  /* 0x0000000300097221 */ /* 0x000fe20000010100 */
[----:B------:R-:W-:Y:S01]  /*154d0*/  IADD3 R166, R184, R12, RZ ;  /* 0x0000000cb8a67210 */ /* 0x000fe20007ffe0ff */
[----:B------:R-:W-:Y:S01]  /*154e0*/  FMUL.FTZ R175, R0, c[0x0][0x2d0] ;  /* 0x0000b40000af7a20 */ /* 0x000fe20000410000 */
[----:B------:R-:W-:Y:S01]  /*154f0*/  MUFU.EX2 R169, R169 ;  /* 0x000000a900a97308 */ /* 0x000fe20000000800 */
[----:B------:R-:W-:Y:S01]  /*15500*/  FMUL.FTZ R3, R9, c[0x0][0x2d0] ;  /* 0x0000b40009037a20 */ /* 0x000fe20000410000 */
[----:B------:R-:W-:Y:S01]  /*15510*/  IADD3 R9, R189, R166, RZ ;  /* 0x000000a6bd097210 */ /* 0x000fe20007ffe0ff */
[----:B------:R-:W1:Y:S01]  /*15520*/  LDSM.16.MT88.4 R144, [R166] ;  /* 0x00000000a690783b */ /* 0x000e620000004200 */
[--C-:B------:R-:W-:Y:S01]  /*15530*/  FFMA.FTZ R167, R4, c[0x0][0x2d0], -R176.reuse ;  /* 0x0000b40004a77a23 */ /* 0x100fe200000108b0 */
[----:B------:R-:W-:Y:S01]  /*15540*/  IADD3 R164, R139, R12, RZ ;  /* 0x0000000c8ba47210 */ /* 0x000fe20007ffe0ff */
[--C-:B------:R-:W-:Y:S02]  /*15550*/  FFMA.FTZ R168, R5, c[0x0][0x2d0], -R176.reuse ;  /* 0x0000b40005a87a23 */ /* 0x100fe400000108b0 */
[--C-:B------:R-:W-:Y:S01]  /*15560*/  FFMA.FTZ R170, R13, c[0x0][0x2d0], -R176.reuse ;  /* 0x0000b4000daa7a23 */ /* 0x100fe200000108b0 */
[----:B------:R-:W-:Y:S01]  /*15570*/  IADD3 R165, R189, R164, RZ ;  /* 0x000000a4bda57210 */ /* 0x000fe20007ffe0ff */
[--C-:B------:R-:W-:Y:S01]  /*15580*/  FFMA.FTZ R171, R6, c[0x0][0x2d0], -R175.reuse ;  /* 0x0000b40006ab7a23 */ /* 0x100fe200000108af */
[----:B------:R-:W2:Y:S01]  /*15590*/  MUFU.EX2 R8, R8 ;  /* 0x0000000800087308 */ /* 0x000ea20000000800 */
[--C-:B------:R-:W-:Y:S01]  /*155a0*/  FFMA.FTZ R172, R7, c[0x0][0x2d0], -R175.reuse ;  /* 0x0000b40007ac7a23 */ /* 0x100fe200000108af */
[----:B------:R-:W3:Y:S01]  /*155b0*/  LDSM.16.MT88.4 R148, [R9] ;  /* 0x000000000994783b */ /* 0x000ee20000004200 */
[--C-:B------:R-:W-:Y:S02]  /*155c0*/  FFMA.FTZ R173, R14, c[0x0][0x2d0], -R175.reuse ;  /* 0x0000b4000ead7a23 */ /* 0x100fe400000108af */
[--C-:B------:R-:W-:Y:S02]  /*155d0*/  FFMA.FTZ R174, R15, c[0x0][0x2d0], -R175.reuse ;  /* 0x0000b4000fae7a23 */ /* 0x100fe400000108af */
[--C-:B------:R-:W-:Y:S02]  /*155e0*/  FFMA.FTZ R177, R16, c[0x0][0x2d0], -R176.reuse ;  /* 0x0000b40010b17a23 */ /* 0x100fe400000108b0 */
[--C-:B------:R-:W-:Y:S01]  /*155f0*/  FFMA.FTZ R178, R17, c[0x0][0x2d0], -R176.reuse ;  /* 0x0000b40011b27a23 */ /* 0x100fe200000108b0 */
[----:B------:R-:W4:Y:S01]  /*15600*/  MUFU.EX2 R3, R3 ;  /* 0x0000000300037308 */ /* 0x000f220000000800 */
[----:B------:R-:W5:Y:S01]  /*15610*/  LDSM.16.MT88.4 R152, [R164] ;  /* 0x00000000a498783b */ /* 0x000f620000004200 */
[--C-:B------:R-:W-:Y:S02]  /*15620*/  FFMA.FTZ R181, R18, c[0x0][0x2d0], -R175.reuse ;  /* 0x0000b40012b57a23 */ /* 0x100fe400000108af */
[--C-:B------:R-:W-:Y:S02]  /*15630*/  FFMA.FTZ R182, R19, c[0x0][0x2d0], -R175.reuse ;  /* 0x0000b40013b67a23 */ /* 0x100fe400000108af */
[--C-:B------:R-:W-:Y:S02]  /*15640*/  FFMA.FTZ R179, R20, c[0x0][0x2d0], -R176.reuse ;  /* 0x0000b40014b37a23 */ /* 0x100fe400000108b0 */
[----:B------:R-:W-:Y:S01]  /*15650*/  FFMA.FTZ R180, R21, c[0x0][0x2d0], -R176 ;  /* 0x0000b40015b47a23 */ /* 0x000fe200000108b0 */
[----:B------:R-:W-:Y:S01]  /*15660*/  LDSM.16.MT88.4 R16, [R165+0x4000] ;  /* 0x00400000a510783b */ /* 0x000fe20000004200 */
[----:B------:R-:W-:Y:S01]  /*15670*/  MUFU.EX2 R167, R167 ;  /* 0x000000a700a77308 */ /* 0x000fe20000000800 */
[--C-:B------:R-:W-:Y:S02]  /*15680*/  FFMA.FTZ R183, R22, c[0x0][0x2d0], -R175.reuse ;  /* 0x0000b40016b77a23 */ /* 0x100fe400000108af */
[--C-:B------:R-:W-:Y:S02]  /*15690*/  FFMA.FTZ R194, R23, c[0x0][0x2d0], -R175.reuse ;  /* 0x0000b40017c27a23 */ /* 0x100fe400000108af */
[C---:B--2---:R-:W-:Y:S02]  /*156a0*/  FMUL.FTZ R4, R8.reuse, R132 ;  /* 0x0000008408047220 */ /* 0x044fe40000410000 */
[C---:B------:R-:W-:Y:S01]  /*156b0*/  FMUL.FTZ R5, R8.reuse, R133 ;  /* 0x0000008508057220 */ /* 0x040fe20000410000 */
[----:B------:R-:W-:Y:S01]  /*156c0*/  LDSM.16.MT88.4 R20, [R9+0x800] ;  /* 0x000800000914783b */ /* 0x000fe20000004200 */
[C---:B------:R-:W-:Y:S01]  /*156d0*/  FMUL.FTZ R12, R8.reuse, R128 ;  /* 0x00000080080c7220 */ /* 0x040fe20000410000 */
[----:B------:R-:W2:Y:S01]  /*156e0*/  MUFU.EX2 R168, R168 ;  /* 0x000000a800a87308 */ /* 0x000ea20000000800 */
[C---:B------:R-:W-:Y:S02]  /*156f0*/  FMUL.FTZ R13, R8.reuse, R129 ;  /* 0x00000081080d7220 */ /* 0x040fe40000410000 */
[C---:B------:R-:W-:Y:S02]  /*15700*/  FMUL.FTZ R104, R8.reuse, R104 ;  /* 0x0000006808687220 */ /* 0x040fe40000410000 */
[C---:B----4-:R-:W-:Y:S01]  /*15710*/  FMUL.FTZ R6, R3.reuse, R134 ;  /* 0x0000008603067220 */ /* 0x050fe20000410000 */
[----:B------:R-:W-:Y:S01]  /*15720*/  LDSM.16.MT88.4 R156, [R9+0x2800] ;  /* 0x00280000099c783b */ /* 0x000fe20000004200 */
[C---:B------:R-:W-:Y:S02]  /*15730*/  FMUL.FTZ R7, R3.reuse, R135 ;  /* 0x0000008703077220 */ /* 0x040fe40000410000 */
[C---:B------:R-:W-:Y:S01]  /*15740*/  FMUL.FTZ R14, R3.reuse, R130 ;  /* 0x00000082030e7220 */ /* 0x040fe20000410000 */
[----:B------:R-:W4:Y:S01]  /*15750*/  MUFU.EX2 R170, R170 ;  /* 0x000000aa00aa7308 */ /* 0x000f220000000800 */
[C---:B------:R-:W-:Y:S02]  /*15760*/  FMUL.FTZ R15, R3.reuse, R131 ;  /* 0x00000083030f7220 */ /* 0x040fe40000410000 */
[C---:B------:R-:W-:Y:S01]  /*15770*/  FMUL.FTZ R105, R8.reuse, R105 ;  /* 0x0000006908697220 */ /* 0x040fe20000410000 */
[----:B------:R-:W1:Y:S01]  /*15780*/  LDSM.16.MT88.4 R128, [R165] ;  /* 0x00000000a580783b */ /* 0x000e620000004200 */
[C---:B------:R-:W-:Y:S02]  /*15790*/  FMUL.FTZ R106, R3.reuse, R106 ;  /* 0x0000006a036a7220 */ /* 0x040fe40000410000 */
[C---:B------:R-:W-:Y:S02]  /*157a0*/  FMUL.FTZ R107, R3.reuse, R107 ;  /* 0x0000006b036b7220 */ /* 0x040fe40000410000 */
[C---:B------:R-:W-:Y:S01]  /*157b0*/  FMUL.FTZ R108, R8.reuse, R108 ;  /* 0x0000006c086c7220 */ /* 0x040fe20000410000 */
[----:B------:R-:W-:Y:S01]  /*157c0*/  MUFU.EX2 R171, R171 ;  /* 0x000000ab00ab7308 */ /* 0x000fe20000000800 */
[----:B------:R-:W-:Y:S01]  /*157d0*/  FMUL.FTZ R109, R8, R109 ;  /* 0x0000006d086d7220 */ /* 0x000fe20000410000 */
[----:B------:R-:W-:Y:S01]  /*157e0*/  LDSM.16.MT88.4 R160, [R164+0x2800] ;  /* 0x00280000a4a0783b */ /* 0x000fe20000004200 */
[C---:B------:R-:W-:Y:S01]  /*157f0*/  FMUL.FTZ R110, R3.reuse, R110 ;  /* 0x0000006e036e7220 */ /* 0x040fe20000410000 */
[----:B--2---:R-:W-:Y:S01]  /*15800*/  F2FP.PACK_AB R132, R168, R167 ;  /* 0x000000a7a884723e */ /* 0x004fe200000000ff */
[C---:B------:R-:W-:Y:S02]  /*15810*/  FMUL.FTZ R111, R3.reuse, R111 ;  /* 0x0000006f036f7220 */ /* 0x040fe40000410000 */
[C---:B------:R-:W-:Y:S02]  /*15820*/  FMUL.FTZ R112, R8.reuse, R112 ;  /* 0x0000007008707220 */ /* 0x040fe40000410000 */
[----:B------:R-:W-:Y:S01]  /*15830*/  FMUL.FTZ R113, R8, R113 ;  /* 0x0000007108717220 */ /* 0x000fe20000410000 */
[----:B------:R-:W2:Y:S01]  /*15840*/  MUFU.EX2 R172, R172 ;  /* 0x000000ac00ac7308 */ /* 0x000ea20000000800 */
[C---:B------:R-:W-:Y:S02]  /*15850*/  FMUL.FTZ R114, R3.reuse, R114 ;  /* 0x0000007203727220 */ /* 0x040fe40000410000 */
[C---:B------:R-:W-:Y:S01]  /*15860*/  FMUL.FTZ R115, R3.reuse, R115 ;  /* 0x0000007303737220 */ /* 0x040fe20000410000 */
        /* <DEDUP_REMOVED lines=10> */
[----:B------:R-:W4:Y:S01]  /*15910*/  MUFU.EX2 R174, R174 ;  /* 0x000000ae00ae7308 */ /* 0x000f220000000800 */
        /* <DEDUP_REMOVED lines=14> */
[----:B------:R-:W-:Y:S01]  /*15a00*/  FMUL.FTZ R47, R3, R47 ;  /* 0x0000002f032f7220 */ /* 0x000fe20000410000 */
[----:B----4-:R-:W-:Y:S01]  /*15a10*/  F2FP.PACK_AB R135, R174, R173 ;  /* 0x000000adae87723e */ /* 0x010fe200000000ff */
[--C-:B------:R-:W-:Y:S02]  /*15a20*/  FFMA.FTZ R231, R34, c[0x0][0x2d0], -R175.reuse ;  /* 0x0000b40022e77a23 */ /* 0x100fe400000108af */
[----:B------:R-:W-:Y:S02]  /*15a30*/  FFMA.FTZ R232, R35, c[0x0][0x2d0], -R175 ;  /* 0x0000b40023e87a23 */ /* 0x000fe400000108af */
        /* <DEDUP_REMOVED lines=18> */
[----:B------:R-:W4:Y:S01]  /*15b60*/  MUFU.EX2 R182, R182 ;  /* 0x000000b600b67308 */ /* 0x000f220000000800 */
[C---:B-----5:R-:W-:Y:S04]  /*15b70*/  HMMA.16816.F32 R112, R132.reuse, R152, R112 ;  /* 0x000000988470723c */ /* 0x060fe80000001870 */
[C---:B------:R-:W-:Y:S02]  /*15b80*/  FMUL.FTZ R57, R8.reuse, R57 ;  /* 0x0000003908397220 */ /* 0x040fe40000410000 */
[C---:B------:R-:W-:Y:S02]  /*15b90*/  FMUL.FTZ R58, R3.reuse, R58 ;  /* 0x0000003a033a7220 */ /* 0x040fe40000410000 */
[C---:B------:R-:W-:Y:S01]  /*15ba0*/  HMMA.16816.F32 R116, R132.reuse, R154, R116 ;  /* 0x0000009a8474723c */ /* 0x040fe20000001874 */
[----:B------:R-:W-:Y:S01]  /*15bb0*/  LDSM.16.MT88.4 R152, [R166+0x2800] ;  /* 0x00280000a698783b */ /* 0x000fe20000004200 */
[----:B------:R-:W-:Y:S02]  /*15bc0*/  MUFU.EX2 R183, R183 ;  /* 0x000000b700b77308 */ /* 0x000fe40000000800 */
[C---:B------:R-:W-:Y:S02]  /*15bd0*/  FMUL.FTZ R59, R3.reuse, R59 ;  /* 0x0000003b033b7220 */ /* 0x040fe40000410000 */
[C---:B------:R-:W-:Y:S02]  /*15be0*/  FMUL.FTZ R60, R8.reuse, R60 ;  /* 0x0000003c083c7220 */ /* 0x040fe40000410000 */
[C---:B------:R-:W-:Y:S04]  /*15bf0*/  HMMA.16816.F32 R120, R132.reuse, R128, R120 ;  /* 0x000000808478723c */ /* 0x040fe80000001878 */
[C---:B------:R-:W-:Y:S01]  /*15c00*/  FMUL.FTZ R61, R8.reuse, R61 ;  /* 0x0000003d083d7220 */ /* 0x040fe20000410000 */
[----:B------:R-:W5:Y:S01]  /*15c10*/  MUFU.EX2 R194, R194 ;  /* 0x000000c200c27308 */ /* 0x000f620000000800 */
[C---:B------:R-:W-:Y:S02]  /*15c20*/  FMUL.FTZ R62, R3.reuse, R62 ;  /* 0x0000003e033e7220 */ /* 0x040fe40000410000 */
[C---:B------:R-:W-:Y:S01]  /*15c30*/  HMMA.16816.F32 R124, R132.reuse, R130, R124 ;  /* 0x00000082847c723c */ /* 0x040fe2000000187c */
[----:B------:R-:W2:Y:S03]  /*15c40*/  LDSM.16.MT88.4 R128, [R164+0x2000] ;  /* 0x00200000a480783b */ /* 0x000ea60000004200 */
        /* <DEDUP_REMOVED lines=19> */
[C---:B--2---:R-:W-:Y:S03]  /*15d80*/  HMMA.16816.F32 R56, R132.reuse, R128, R56 ;  /* 0x000000808438723c */ /* 0x044fe60000001838 */
[C---:B------:R-:W-:Y:S02]  /*15d90*/  FMUL.FTZ R74, R3.reuse, R74 ;  /* 0x0000004a034a7220 */ /* 0x040fe40000410000 */
[C---:B------:R-:W-:Y:S02]  /*15da0*/  FMUL.FTZ R75, R3.reuse, R75 ;  /* 0x0000004b034b7220 */ /* 0x040fe40000410000 */
[C---:B------:R-:W-:Y:S01]  /*15db0*/  FMUL.FTZ R76, R8.reuse, R76 ;  /* 0x0000004c084c7220 */ /* 0x040fe20000410000 */
[C---:B------:R-:W-:Y:S01]  /*15dc0*/  HMMA.16816.F32 R60, R132.reuse, R130, R60 ;  /* 0x00000082843c723c */ /* 0x040fe2000000183c */
[----:B------:R-:W2:Y:S03]  /*15dd0*/  LDSM.16.MT88.4 R128, [R9+0x4000] ;  /* 0x004000000980783b */ /* 0x000ea60000004200 */
        /* <DEDUP_REMOVED lines=13> */
[----:B------:R-:W-:Y:S03]  /*15eb0*/  LDSM.16.MT88.4 R148, [R165+0x800] ;  /* 0x00080000a594783b */ /* 0x000fe60000004200 */
        /* <DEDUP_REMOVED lines=22> */
[----:B------:R-:W-:Y:S03]  /*16020*/  FMUL.FTZ R101, R8, R101 ;  /* 0x0000006508657220 */ /* 0x000fe60000410000 */
[C---:B------:R-:W-:Y:S03]  /*16030*/  HMMA.16816.F32 R96, R132.reuse, R16, R96 ;  /* 0x000000108460723c */ /* 0x040fe60000001860 */
[C---:B------:R-:W-:Y:S02]  /*16040*/  FMUL.FTZ R102, R3.reuse, R102 ;  /* 0x0000006603667220 */ /* 0x040fe40000410000 */
[C---:B------:R-:W-:Y:S02]  /*16050*/  FMUL.FTZ R103, R3.reuse, R103 ;  /* 0x0000006703677220 */ /* 0x040fe40000410000 */
[----:B------:R-:W-:Y:S01]  /*16060*/  F2FP.PACK_AB R16, R178, R177 ;  /* 0x000000b1b210723e */ /* 0x000fe200000000ff */
[----:B------:R-:W-:Y:S01]  /*16070*/  FFMA.FTZ R167, R8, R227, R167 ;  /* 0x000000e308a77223 */ /* 0x000fe200000100a7 */
[----:B----4-:R-:W-:Y:S03]  /*16080*/  F2FP.PACK_AB R17, R182, R181 ;  /* 0x000000b5b611723e */ /* 0x010fe600000000ff */
[----:B------:R-:W-:Y:S01]  /*16090*/  HMMA.16816.F32 R100, R132, R18, R100 ;  /* 0x000000128464723c */ /* 0x000fe20000001864 */
[----:B------:R-:W3:Y:S02]  /*160a0*/  LDSM.16.MT88.4 R132, [R165+0x2800] ;  /* 0x00280000a584783b */ /* 0x000ee40000004200 */
[----:B------:R-:W-:Y:S02]  /*160b0*/  FFMA.FTZ R171, R3, R230, R171 ;  /* 0x000000e603ab7223 */ /* 0x000fe400000100ab */
[----:B------:R-:W-:Y:S02]  /*160c0*/  FADD.FTZ R168, R168, R167 ;  /* 0x000000a7a8a87221 */ /* 0x000fe40000010000 */
[----:B------:R-:W-:Y:S01]  /*160d0*/  F2FP.PACK_AB R18, R180, R179 ;  /* 0x000000b3b412723e */ /* 0x000fe200000000ff */
[----:B------:R-:W-:Y:S01]  /*160e0*/  FADD.FTZ R172, R172, R171 ;  /* 0x000000abacac7221 */ /* 0x000fe20000010000 */
[----:B-----5:R-:W-:Y:S03]  /*160f0*/  F2FP.PACK_AB R19, R194, R183 ;  /* 0x000000b7c213723e */ /* 0x020fe600000000ff */
        /* <DEDUP_REMOVED lines=31> */
[--C-:B------:R-:W-:Y:S03]  /*162f0*/  FFMA.FTZ R155, R29, c[0x0][0x2d0], -R176.reuse ;  /* 0x0000b4001d9b7a23 */ /* 0x100fe600000108b0 */
[--C-:B------:R-:W-:Y:S01]  /*16300*/  FFMA.FTZ R156, R26, c[0x0][0x2d0], -R175.reuse ;  /* 0x0000b4001a9c7a23 */ /* 0x100fe200000108af */
[C---:B------:R-:W-:Y:S01]  /*16310*/  HMMA.16816.F32 R52, R16.reuse, R158, R52 ;  /* 0x0000009e1034723c */ /* 0x040fe20000001834 */
[----:B------:R-:W4:Y:S03]  /*16320*/  MUFU.EX2 R153, R153 ;  /* 0x0000009900997308 */ /* 0x000f260000000800 */
        /* <DEDUP_REMOVED lines=10> */
[----:B------:R-:W5:Y:S01]  /*163d0*/  MUFU.EX2 R155, R155 ;  /* 0x0000009b009b7308 */ /* 0x000f620000000800 */
[----:B------:R-:W-:Y:S01]  /*163e0*/  LDSM.16.MT88.4 R32, [R164+0x1800] ;  /* 0x00180000a420783b */ /* 0x000fe20000004200 */
[--C-:B------:R-:W-:Y:S01]  /*163f0*/  FFMA.FTZ R162, R36, c[0x0][0x2d0], -R176.reuse ;  /* 0x0000b40024a27a23 */ /* 0x100fe200000108b0 */
[C---:B---3--:R-:W-:Y:S04]  /*16400*/  HMMA.16816.F32 R64, R16.reuse, R132, R64 ;  /* 0x000000841040723c */ /* 0x048fe80000001840 */
[----:B------:R-:W-:Y:S03]  /*16410*/  FFMA.FTZ R176, R37, c[0x0][0x2d0], -R176 ;  /* 0x0000b40025b07a23 */ /* 0x000fe600000108b0 */
[----:B------:R-:W-:Y:S01]  /*16420*/  MUFU.EX2 R156, R156 ;  /* 0x0000009c009c7308 */ /* 0x000fe20000000800 */
[C---:B------:R-:W-:Y:S01]  /*16430*/  HMMA.16816.F32 R68, R16.reuse, R134, R68 ;  /* 0x000000861044723c */ /* 0x040fe20000001844 */
[----:B------:R-:W3:Y:S07]  /*16440*/  LDSM.16.MT88.4 R132, [R165+0x4800] ;  /* 0x00480000a584783b */ /* 0x000eee0000004200 */
[C---:B--2---:R-:W-:Y:S01]  /*16450*/  HMMA.16816.F32 R72, R16.reuse, R20, R72 ;  /* 0x000000141048723c */ /* 0x044fe20000001848 */
[----:B------:R-:W2:Y:S07]  /*16460*/  MUFU.EX2 R157, R157 ;  /* 0x0000009d009d7308 */ /* 0x000eae0000000800 */
[C---:B------:R-:W-:Y:S01]  /*16470*/  HMMA.16816.F32 R76, R16.reuse, R22, R76 ;  /* 0x00000016104c723c */ /* 0x040fe2000000184c */
[----:B------:R-:W2:Y:S02]  /*16480*/  LDSM.16.MT88.4 R20, [R166+0x1000] ;  /* 0x00100000a614783b */ /* 0x000ea40000004200 */
[----:B------:R-:W-:Y:S05]  /*16490*/  MUFU.EX2 R158, R158 ;  /* 0x0000009e009e7308 */ /* 0x000fea0000000800 */
[C---:B------:R-:W-:Y:S05]  /*164a0*/  HMMA.16816.F32 R80, R16.reuse, R128, R80 ;  /* 0x000000801050723c */ /* 0x040fea0000001850 */
[----:B------:R-:W2:Y:S03]  /*164b0*/  MUFU.EX2 R159, R159 ;  /* 0x0000009f009f7308 */ /* 0x000ea60000000800 */
[C---:B------:R-:W-:Y:S01]  /*164c0*/  HMMA.16816.F32 R84, R16.reuse, R130, R84 ;  /* 0x000000821054723c */ /* 0x040fe20000001854 */
[----:B------:R-:W2:Y:S06]  /*164d0*/  LDSM.16.MT88.4 R128, [R165+0x1000] ;  /* 0x00100000a580783b */ /* 0x000eac0000004200 */
[----:B------:R-:W-:Y:S01]  /*164e0*/  MUFU.EX2 R160, R160 ;  /* 0x000000a000a07308 */ /* 0x000fe20000000800 */
[C---:B-1----:R-:W-:Y:S08]  /*164f0*/  HMMA.16816.F32 R88, R16.reuse, R144, R88 ;  /* 0x000000901058723c */ /* 0x042ff00000001858 */
[C---:B------:R-:W-:Y:S01]  /*16500*/  HMMA.16816.F32 R92, R16.reuse, R146, R92 ;  /* 0x00000092105c723c */ /* 0x040fe2000000185c */
[----:B------:R-:W-:Y:S01]  /*16510*/  LDSM.16.MT88.4 R144, [R9+0x3000] ;  /* 0x003000000990783b */ /* 0x000fe20000004200 */
[----:B------:R-:W1:Y:S06]  /*16520*/  MUFU.EX2 R161, R161 ;  /* 0x000000a100a17308 */ /* 0x000e6c0000000800 */
[C---:B---3--:R-:W-:Y:S04]  /*16530*/  HMMA.16816.F32 R96, R16.reuse, R132, R96 ;  /* 0x000000841060723c */ /* 0x048fe80000001860 */
[----:B------:R-:W-:Y:S04]  /*16540*/  MUFU.EX2 R162, R162 ;  /* 0x000000a200a27308 */ /* 0x000fe80000000800 */
[----:B------:R-:W-:Y:S01]  /*16550*/  HMMA.16816.F32 R100, R16, R134, R100 ;  /* 0x000000861064723c */ /* 0x000fe20000001864 */
[----:B------:R-:W3:Y:S05]  /*16560*/  LDSM.16.MT88.4 R132, [R166+0x3000] ;  /* 0x00300000a684783b */ /* 0x000eea0000004200 */
[----:B------:R-:W1:Y:S01]  /*16570*/  MUFU.EX2 R163, R176 ;  /* 0x000000b000a37308 */ /* 0x000e620000000800 */
[----:B----4-:R-:W-:Y:S01]  /*16580*/  F2FP.PACK_AB R16, R153, R152 ;  /* 0x000000989910723e */ /* 0x010fe200000000ff */
[----:B------:R-:W-:Y:S01]  /*16590*/  FADD.FTZ R152, R152, R179 ;  /* 0x000000b398987221 */ /* 0x000fe20000010000 */
[----:B-----5:R-:W-:Y:S03]  /*165a0*/  F2FP.PACK_AB R18, R155, R154 ;  /* 0x0000009a9b12723e */ /* 0x020fe600000000ff */
[----:B--2---:R-:W-:Y:S01]  /*165b0*/  F2FP.PACK_AB R17, R157, R156 ;  /* 0x0000009c9d11723e */ /* 0x004fe200000000ff */
[----:B------:R-:W-:Y:S01]  /*165c0*/  FADD.FTZ R156, R156, R183 ;  /* 0x000000b79c9c7221 */ /* 0x000fe20000010000 */
[----:B------:R-:W-:Y:S01]  /*165d0*/  F2FP.PACK_AB R19, R159, R158 ;  /* 0x0000009e9f13723e */ /* 0x000fe200000000ff */
[----:B------:R-:W-:Y:S02]  /*165e0*/  FADD.FTZ R153, R153, R152 ;  /* 0x0000009899997221 */ /* 0x000fe40000010000 */
[----:B------:R-:W-:Y:S02]  /*165f0*/  FADD.FTZ R157, R157, R156 ;  /* 0x0000009c9d9d7221 */ /* 0x000fe40000010000 */
[----:B------:R-:W-:Y:S02]  /*16600*/  FADD.FTZ R154, R154, R153 ;  /* 0x000000999a9a7221 */ /* 0x000fe40000010000 */
[C---:B------:R-:W-:Y:S03]  /*16610*/  HMMA.16816.F32 R4, R16.reuse, R20, R4 ;  /* 0x000000141004723c */ /* 0x040fe60000001804 */
[----:B------:R-:W-:Y:S02]  /*16620*/  FADD.FTZ R158, R158, R157 ;  /* 0x0000009d9e9e7221 */ /* 0x000fe40000010000 */
[----:B------:R-:W-:Y:S02]  /*16630*/  FADD.FTZ R155, R155, R154 ;  /* 0x0000009a9b9b7221 */ /* 0x000fe40000010000 */
[----:B------:R-:W-:Y:S01]  /*16640*/  FADD.FTZ R158, R159, R158 ;  /* 0x0000009e9f9e7221 */ /* 0x000fe20000010000 */
        /* <DEDUP_REMOVED lines=9> */
[C---:B------:R-:W-:Y:S01]  /*166e0*/  HMMA.16816.F32 R124, R16.reuse, R130, R124 ;  /* 0x00000082107c723c */ /* 0x040fe2000000187c */
[----:B------:R-:W1:Y:S07]  /*166f0*/  LDSM.16.MT88.4 R128, [R9+0x5000] ;  /* 0x005000000980783b */ /* 0x000e6e0000004200 */
[C---:B---3--:R-:W-:Y:S07]  /*16700*/  HMMA.16816.F32 R40, R16.reuse, R132, R40 ;  /* 0x000000841028723c */ /* 0x048fee0000001828 */
[--C-:B------:R-:W-:Y:S01]  /*16710*/  FFMA.FTZ R132, R38, c[0x0][0x2d0], -R175.reuse ;  /* 0x0000b40026847a23 */ /* 0x100fe200000108af */
[C---:B------:R-:W-:Y:S03]  /*16720*/  HMMA.16816.F32 R44, R16.reuse, R134, R44 ;  /* 0x00000086102c723c */ /* 0x040fe6000000182c */
[----:B------:R-:W-:Y:S01]  /*16730*/  MUFU.EX2 R176, R132 ;  /* 0x0000008400b07308 */ /* 0x000fe20000000800 */
[----:B------:R-:W-:Y:S02]  /*16740*/  FFMA.FTZ R175, R39, c[0x0][0x2d0], -R175 ;  /* 0x0000b40027af7a23 */ /* 0x000fe400000108af */
[----:B------:R-:W-:Y:S02]  /*16750*/  LDSM.16.MT88.4 R36, [R166+0x3800] ;  /* 0x00380000a624783b */ /* 0x000fe40000004200 */
[C---:B------:R-:W-:Y:S05]  /*16760*/  HMMA.16816.F32 R48, R16.reuse, R144, R48 ;  /* 0x000000901030723c */ /* 0x040fea0000001830 */
[----:B------:R-:W3:Y:S03]  /*16770*/  MUFU.EX2 R175, R175 ;  /* 0x000000af00af7308 */ /* 0x000ee60000000800 */
[C---:B------:R-:W-:Y:S01]  /*16780*/  HMMA.16816.F32 R52, R16.reuse, R146, R52 ;  /* 0x000000921034723c */ /* 0x040fe20000001834 */
[----:B------:R-:W-:Y:S07]  /*16790*/  LDSM.16.MT88.4 R144, [R9+0x3800] ;  /* 0x003800000990783b */ /* 0x000fee0000004200 */
[C---:B--2---:R-:W-:Y:S08]  /*167a0*/  HMMA.16816.F32 R56, R16.reuse, R20, R56 ;  /* 0x000000141038723c */ /* 0x044ff00000001838 */
[C---:B------:R-:W-:Y:S01]  /*167b0*/  HMMA.16816.F32 R60, R16.reuse, R22, R60 ;  /* 0x00000016103c723c */ /* 0x040fe2000000183c */
[----:B------:R-:W2:Y:S07]  /*167c0*/  LDSM.16.MT88.4 R20, [R164+0x5000] ;  /* 0x00500000a414783b */ /* 0x000eae0000004200 */
[C---:B----4-:R-:W-:Y:S08]  /*167d0*/  HMMA.16816.F32 R64, R16.reuse, R24, R64 ;  /* 0x000000181040723c */ /* 0x050ff00000001840 */
[C---:B------:R-:W-:Y:S01]  /*167e0*/  HMMA.16816.F32 R68, R16.reuse, R26, R68 ;  /* 0x0000001a1044723c */ /* 0x040fe20000001844 */
[----:B------:R-:W4:Y:S07]  /*167f0*/  LDSM.16.MT88.4 R24, [R165+0x5000] ;  /* 0x00500000a518783b */ /* 0x000f2e0000004200 */
[C---:B-----5:R-:W-:Y:S08]  /*16800*/  HMMA.16816.F32 R72, R16.reuse, R28, R72 ;  /* 0x0000001c1048723c */ /* 0x060ff00000001848 */
        /* <DEDUP_REMOVED lines=8> */
[C---:B----4-:R-:W-:Y:S08]  /*16890*/  HMMA.16816.F32 R96, R16.reuse, R24, R96 ;  /* 0x000000181060723c */ /* 0x050ff00000001860 */
[----:B------:R-:W-:Y:S01]  /*168a0*/  HMMA.16816.F32 R100, R16, R26, R100 ;  /* 0x0000001a1064723c */ /* 0x000fe20000001864 */
[----:B------:R-:W4:Y:S06]  /*168b0*/  LDSM.16.MT88.4 R24, [R165+0x3800] ;  /* 0x00380000a518783b */ /* 0x000f2c0000004200 */
[----:B------:R-:W-:Y:S01]  /*168c0*/  F2FP.PACK_AB R16, R161, R160 ;  /* 0x000000a0a110723e */ /* 0x000fe200000000ff */
[----:B------:R-:W-:Y:S01]  /*168d0*/  FADD.FTZ R160, R160, R155 ;  /* 0x0000009ba0a07221 */ /* 0x000fe20000010000 */
[----:B------:R-:W-:Y:S03]  /*168e0*/  F2FP.PACK_AB R18, R163, R162 ;  /* 0x000000a2a312723e */ /* 0x000fe600000000ff */
[C---:B------:R-:W-:Y:S01]  /*168f0*/  F2FP.PACK_AB R17, R232.reuse, R231 ;  /* 0x000000e7e811723e */ /* 0x040fe200000000ff */
[----:B------:R-:W-:Y:S01]  /*16900*/  FADD.FTZ R231, R231, R158 ;  /* 0x0000009ee7e77221 */ /* 0x000fe20000010000 */
[----:B---3--:R-:W-:Y:S01]  /*16910*/  F2FP.PACK_AB R19, R175, R176 ;  /* 0x000000b0af13723e */ /* 0x008fe200000000ff */
[----:B------:R-:W-:Y:S02]  /*16920*/  FADD.FTZ R161, R161, R160 ;  /* 0x000000a0a1a17221 */ /* 0x000fe40000010000 */
[----:B------:R-:W-:Y:S02]  /*16930*/  FADD.FTZ R231, R232, R231 ;  /* 0x000000e7e8e77221 */ /* 0x000fe40000010000 */
[----:B------:R-:W-:Y:S02]  /*16940*/  FADD.FTZ R162, R162, R161 ;  /* 0x000000a1a2a27221 */ /* 0x000fe40000010000 */
[C---:B-1----:R-:W-:Y:S01]  /*16950*/  HMMA.16816.F32 R132, R16.reuse, R128, R4 ;  /* 0x000000801084723c */ /* 0x042fe20000001804 */
[----:B------:R-:W1:Y:S02]  /*16960*/  LDSM.16.MT88.4 R4, [R166+0x5800] ;  /* 0x00580000a604783b */ /* 0x000e640000004200 */
[----:B------:R-:W-:Y:S02]  /*16970*/  FADD.FTZ R176, R176, R231 ;  /* 0x000000e7b0b07221 */ /* 0x000fe40000010000 */
[----:B------:R-:W-:Y:S02]  /*16980*/  FADD.FTZ R227, R163, R162 ;  /* 0x000000a2a3e37221 */ /* 0x000fe40000010000 */
[----:B------:R-:W-:Y:S01]  /*16990*/  FADD.FTZ R230, R175, R176 ;  /* 0x000000b0afe67221 */ /* 0x000fe20000010000 */
[C---:B------:R-:W-:Y:S01]  /*169a0*/  HMMA.16816.F32 R128, R16.reuse, R130, R12 ;  /* 0x000000821080723c */ /* 0x040fe2000000180c */
[----:B------:R-:W3:Y:S07]  /*169b0*/  LDSM.16.MT88.4 R12, [R9+0x5800] ;  /* 0x00580000090c783b */ /* 0x000eee0000004200 */
        /* <DEDUP_REMOVED lines=13> */
[C---:B----4-:R-:W-:Y:S07]  /*16a90*/  HMMA.16816.F32 R64, R16.reuse, R24, R64 ;  /* 0x000000181040723c */ /* 0x050fee0000001840 */
        /* <DEDUP_REMOVED lines=8> */
[----:B------:R-:W-:Y:S01]  /*16b20*/  @P0 MOV R8, c[0x0][0x1e0] ;  /* 0x0000780000080a02 */ /* 0x000fe20000000f00 */
[C---:B---3--:R-:W-:Y:S04]  /*16b30*/  HMMA.16816.F32 R80, R16.reuse, R12, R80 ;  /* 0x0000000c1050723c */ /* 0x048fe80000001850 */
[----:B------:R-:W-:Y:S03]  /*16b40*/  @P0 IMAD R3, R3, c[0x0][0x1e0], RZ ;  /* 0x0000780003030a24 */ /* 0x000fe600078e02ff */
[----:B------:R-:W-:Y:S01]  /*16b50*/  @P0 MOV R12, c[0x0][0x1e4] ;  /* 0x00007900000c0a02 */ /* 0x000fe20000000f00 */
[C---:B------:R-:W-:Y:S01]  /*16b60*/  @P0 IMAD R3, R24.reuse, c[0x0][0x1e4], R3 ;  /* 0x0000790018030a24 */ /* 0x040fe200078e0203 */
[C---:B------:R-:W-:Y:S03]  /*16b70*/  HMMA.16816.F32 R84, R16.reuse, R14, R84 ;  /* 0x0000000e1054723c */ /* 0x040fe60000001854 */
[----:B------:R-:W-:Y:S05]  /*16b80*/  @P0 IMAD.WIDE.U32 R24, R24, c[0x0][0x1e0], RZ ;  /* 0x0000780018180a25 */ /* 0x000fea00078e00ff */
[----:B------:R-:W-:Y:S01]  /*16b90*/  @P0 IADD3 R9, R25, R3, RZ ;  /* 0x0000000319090210 */ /* 0x000fe20007ffe0ff */
[C---:B--2---:R-:W-:Y:S03]  /*16ba0*/  HMMA.16816.F32 R88, R16.reuse, R20, R88 ;  /* 0x000000141058723c */ /* 0x044fe60000001858 */
[C---:B------:R-:W-:Y:S02]  /*16bb0*/  @P0 SHF.L.U32 R3, R24.reuse, 0x6, RZ ;  /* 0x0000000618030819 */ /* 0x040fe400000006ff */
[----:B------:R-:W-:Y:S02]  /*16bc0*/  @P0 SHF.L.U64.HI R9, R24, 0x6, R9 ;  /* 0x0000000618090819 */ /* 0x000fe40000010209 */
[C---:B------:R-:W-:Y:S01]  /*16bd0*/  @P0 LEA R13, P1, R8.reuse, R3, 0x5 ;  /* 0x00000003080d0211 */ /* 0x040fe200078228ff */
[C---:B------:R-:W-:Y:S04]  /*16be0*/  HMMA.16816.F32 R92, R16.reuse, R22, R92 ;  /* 0x00000016105c723c */ /* 0x040fe8000000185c */
[----:B------:R-:W-:Y:S02]  /*16bf0*/  @P0 LEA.HI.X R15, R8, R9, R12, 0x5, P1 ;  /* 0x00000009080f0211 */ /* 0x000fe400008f2c0c */
[----:B------:R-:W-:Y:S02]  /*16c00*/  P2R R12, PR, RZ, 0x4 ;  /* 0x00000004ff0c7803 */ /* 0x000fe40000000000 */
[----:B------:R-:W-:Y:S01]  /*16c10*/  @P0 IADD3 R13, P5, R13, R228, RZ ;  /* 0x000000e40d0d0210 */ /* 0x000fe20007fbe0ff */
[C---:B-1----:R-:W-:Y:S03]  /*16c20*/  HMMA.16816.F32 R96, R16.reuse, R4, R96 ;  /* 0x000000041060723c */ /* 0x042fe60000001860 */
[----:B------:R-:W-:Y:S02]  /*16c30*/  @P0 IADD3.X R20, R15, R222, RZ, P5, !PT ;  /* 0x000000de0f140210 */ /* 0x000fe40002ffe4ff */
[----:B------:R-:W-:Y:S02]  /*16c40*/  ISETP.NE.AND P5, PT, R12, RZ, PT ;  /* 0x000000ff0c00720c */ /* 0x000fe40003fa5270 */
[----:B------:R-:W-:Y:S01]  /*16c50*/  @P0 IADD3 R3, P1, R3, R228, RZ ;  /* 0x000000e403030210 */ /* 0x000fe20007f3e0ff */
[----:B------:R-:W-:Y:S03]  /*16c60*/  HMMA.16816.F32 R100, R16, R6, R100 ;  /* 0x000000061064723c */ /* 0x000fe60000001864 */
[----:B------:R-:W-:Y:S02]  /*16c70*/  @P0 ISETP.GE.AND P2, PT, R207, c[0x0][0x1d4], PT ;  /* 0x00007500cf000a0c */ /* 0x000fe40003f46270 */
[----:B------:R-:W-:Y:S02]  /*16c80*/  SEL R226, R226, RZ, !P5 ;  /* 0x000000ffe2e27207 */ /* 0x000fe40006800000 */
[----:B------:R-:W-:Y:S02]  /*16c90*/  @P0 LEA R24, P6, R3, c[0x0][0x1c8], 0x1 ;  /* 0x0000720003180a11 */ /* 0x000fe400078c08ff */
[----:B------:R-:W-:Y:S02]  /*16ca0*/  @P0 IADD3.X R14, R9, R222, RZ, P1, !PT ;  /* 0x000000de090e0210 */ /* 0x000fe40000ffe4ff */
[----:B------:R-:W-:Y:S02]  /*16cb0*/  @P0 ISETP.GE.AND P1, PT, R206, c[0x0][0x1d4], PT ;  /* 0x00007500ce000a0c */ /* 0x000fe40003f26270 */
[----:B------:R-:W-:Y:S01]  /*16cc0*/  @P0 LEA.HI.X R25, R3, c[0x0][0x1cc], R14, 0x1, P6 ;  /* 0x0000730003190a11 */ /* 0x000fe200030f0c0e */
[----:B------:R-:W-:Y:S01]  /*16cd0*/  @P0 IMAD R3, R226, 0x6000, R11 ;  /* 0x00006000e2030824 */ /* 0x000fe200078e020b */
[C---:B------:R-:W-:Y:S04]  /*16ce0*/  @P0 LEA R8, P4, R13.reuse, c[0x0][0x1c8], 0x1 ;  /* 0x000072000d080a11 */ /* 0x040fe800078808ff */
[----:B------:R-:W-:Y:S01]  /*16cf0*/  @!PT LDS RZ, [RZ] ;  /* 0x00000000fffff984 */ /* 0x000fe20000000800 */
[----:B------:R-:W-:Y:S01]  /*16d00*/  @!PT LDS RZ, [RZ] ;  /* 0x00000000fffff984 */ /* 0x000fe20000000800 */
[----:B------:R-:W-:Y:S01]  /*16d10*/  @!PT LDS RZ, [RZ] ;  /* 0x00000000fffff984 */ /* 0x000fe20000000800 */
[----:B------:R1:W-:Y:S01]  /*16d20*/  @P0 LDGSTS.E.BYPASS.LTC128B.128 [R3], [R24.64], !P3 ;  /* 0x0000000018030fae */ /* 0x0003e2000d901d48 */
[----:B------:R-:W-:Y:S07]  /*16d30*/  @P0 LEA.HI.X R9, R13, c[0x0][0x1cc], R20, 0x1, P4 ;  /* 0x000073000d090a11 */ /* 0x000fee00020f0c14 */
[----:B------:R1:W-:Y:S08]  /*16d40*/  @P0 LDGSTS.E.BYPASS.LTC128B.128 [R3+0x2000], [R24.64+0x80], !P2 ;  /* 0x0200008018030fae */ /* 0x0003f0000d101d48 */
[----:B------:R1:W-:Y:S08]  /*16d50*/  @P0 LDGSTS.E.BYPASS.LTC128B.128 [R3+0x4000], [R24.64+0x100], !P1 ;  /* 0x0400010018030fae */ /* 0x0003f0000c901d48 */
[----:B------:R1:W-:Y:S08]  /*16d60*/  @P0 LDGSTS.E.BYPASS.LTC128B.128 [R3+0x1000], [R8.64], !P3 ;  /* 0x0100000008030fae */ /* 0x0003f0000d901d48 */
[----:B------:R1:W-:Y:S08]  /*16d70*/  @P0 LDGSTS.E.BYPASS.LTC128B.128 [R3+0x3000], [R8.64+0x80], !P2 ;  /* 0x0300008008030fae */ /* 0x0003f0000d101d48 */
[----:B------:R1:W-:Y:S01]  /*16d80*/  @P0 LDGSTS.E.BYPASS.LTC128B.128 [R3+0x5000], [R8.64+0x100], !P1 ;  /* 0x0500010008030fae */ /* 0x0003e2000c901d48 */
[----:B------:R-:W-:Y:S02]  /*16d90*/  ISETP.GE.AND P0, PT, R223, R196, PT ;  /* 0x000000c4df00720c */ /* 0x000fe40003f06270 */
[C---:B------:R-:W-:Y:S02]  /*16da0*/  ISETP.GE.AND P1, PT, R191.reuse, 0x1, PT ;  /* 0x00000001bf00780c */ /* 0x040fe40003f26270 */
[----:B------:R-:W-:Y:S03]  /*16db0*/  MOV R196, R195 ;  /* 0x000000c300c47202 */ /* 0x000fe60000000f00 */
[----:B------:R-:W0:Y:S01]  /*16dc0*/  LDGDEPBAR ;  /* 0x00000000000079af */ /* 0x000e220000000000 */
[----:B-1----:R-:W-:Y:S02]  /*16dd0*/  IADD3 R3, R191, 0x1, RZ ;  /* 0x00000001bf037810 */ /* 0x002fe40007ffe0ff */
[----:B------:R-:W-:Y:S02]  /*16de0*/  MOV R9, R2 ;  /* 0x0000000200097202 */ /* 0x000fe40000000f00 */
[----:B------:R-:W-:Y:S02]  /*16df0*/  SEL R191, R3, RZ, !P1 ;  /* 0x000000ff03bf7207 */ /* 0x000fe40004800000 */
[----:B------:R-:W-:Y:S01]  /*16e00*/  MOV R3, R0 ;  /* 0x0000000000037202 */ /* 0x000fe20000000f00 */
[----:B------:R-:W-:-:S05]  /*16e10*/  @!P0 BRA `(.L_x_2352) ;  /* 0xffffd71000008947 */ /* 0x000fca000383ffff */
.L_x_2351:
[----:B------:R-:W-:Y:S02]  /*16e20*/  MOV R5, 0x1f ;  /* 0x0000001f00057802 */ /* 0x000fe40000000f00 */
[----:B------:R-:W-:Y:S01]  /*16e30*/  MOV R4, 0xffffffff ;  /* 0xffffffff00047802 */ /* 0x000fe20000000f00 */
[----:B------:R-:W-:Y:S05]  /*16e40*/  BRA.DIV ~URZ, `(.L_x_2353) ;  /* 0x000052727f007947 */ /* 0x000fea000b800000 */
[----:B-1----:R1:W2:Y:S02]  /*16e50*/  SHFL.BFLY PT, R7, R227, 0x2, 0x1f ;  /* 0x0c401f00e3077f89 */ /* 0x0022a400000e0000 */
.L_x_2426:
[----:B--2---:R-:W-:Y:S01]  /*16e60*/  FADD.FTZ R8, R7, R227 ;  /* 0x000000e307087221 */ /* 0x004fe20000010000 */
[----:B------:R-:W-:Y:S05]  /*16e70*/  BRA.DIV ~URZ, `(.L_x_2354) ;  /* 0x000052927f007947 */ /* 0x000fea000b800000 */
[----:B------:R-:W2:Y:S04]  /*16e80*/  SHFL.BFLY PT, R5, R230, 0x2, 0x1f ;  /* 0x0c401f00e6057f89 */ /* 0x000ea800000e0000 */
[----:B------:R-:W3:Y:S01]  /*16e90*/  SHFL.BFLY PT, R3, R8, 0x1, 0x1f ;  /* 0x0c201f0008037f89 */ /* 0x000ee200000e0000 */
[----:B--2---:R-:W-:-:S02]  /*16ea0*/  FADD.FTZ R12, R5, R230 ;  /* 0x000000e6050c7221 */ /* 0x004fc40000010000 */
[----:B---3--:R-:W-:-:S03]  /*16eb0*/  FADD.FTZ R3, R8, R3 ;  /* 0x0000000308037221 */ /* 0x008fc60000010000 */
[----:B------:R2:W3:Y:S04]  /*16ec0*/  SHFL.BFLY PT, R7, R12, 0x1, 0x1f ;  /* 0x0c201f000c077f89 */ /* 0x0004e800000e0000 */
.L_x_2427:
[----:B------:R-:W-:Y:S01]  /*16ed0*/  FSETP.NE.FTZ.AND P1, PT, R3, RZ, PT ;  /* 0x000000ff0300720b */ /* 0x000fe20003f35000 */
[----:B--23--:R-:W-:Y:S01]  /*16ee0*/  FADD.FTZ R12, R7, R12 ;  /* 0x0000000c070c7221 */ /* 0x00cfe20000010000 */
[----:B------:R-:W-:Y:S02]  /*16ef0*/  MOV R13, RZ ;  /* 0x000000ff000d7202 */ /* 0x000fe40000000f00 */
[----:B------:R-:W-:Y:S02]  /*16f00*/  MOV R8, RZ ;  /* 0x000000ff00087202 */ /* 0x000fe40000000f00 */
[----:B------:R-:W-:Y:S02]  /*16f10*/  FSETP.NE.FTZ.AND P0, PT, R12, RZ, PT ;  /* 0x000000ff0c00720b */ /* 0x000fe40003f15000 */
[----:B------:R-:W-:Y:S02]  /*16f20*/  MOV R9, 0xff800000 ;  /* 0xff80000000097802 */ /* 0x000fe40000000f00 */
[----:B------:R-:W-:-:S03]  /*16f30*/  MOV R16, 0xff800000 ;  /* 0xff80000000107802 */ /* 0x000fc60000000f00 */
[----:B------:R-:W2:Y:S01]  /*16f40*/  @P1 MUFU.LG2 R4, R3 ;  /* 0x0000000300041308 */ /* 0x000ea20000000c00 */
[----:B------:R-:W-:-:S05]  /*16f50*/  @P1 MOV R5, 0x3f317218 ;  /* 0x3f31721800051802 */ /* 0x000fca0000000f00 */
[----:B------:R-:W-:Y:S02]  /*16f60*/  @P1 FMUL.FTZ R5, R5, c[0x0][0x2d0] ;  /* 0x0000b40005051a20 */ /* 0x000fe40000410000 */
[----:B------:R-:W3:Y:S08]  /*16f70*/  @P1 MUFU.RCP R13, R3 ;  /* 0x00000003000d1308 */ /* 0x000ef00000001000 */
[----:B------:R-:W-:Y:S01]  /*16f80*/  @P0 MUFU.RCP R8, R12 ;  /* 0x0000000c00080308 */ /* 0x000fe20000001000 */
[----:B--2---:R-:W-:-:S04]  /*16f90*/  @P1 FMUL.FTZ R7, R4, 0.69314718246459960938 ;  /* 0x3f31721804071820 */ /* 0x004fc80000410000 */
[----:B------:R-:W-:-:S03]  /*16fa0*/  @P1 FFMA.FTZ R9, R5, R2, R7 ;  /* 0x0000000205091223 */ /* 0x000fc60000010007 */
[----:B------:R-:W2:Y:S01]  /*16fb0*/  @P0 MUFU.LG2 R12, R12 ;  /* 0x0000000c000c0308 */ /* 0x000ea20000000c00 */
[C---:B---3--:R-:W-:Y:S02]  /*16fc0*/  FMUL.FTZ R132, R13.reuse, R132 ;  /* 0x000000840d847220 */ /* 0x048fe40000410000 */
        /* <DEDUP_REMOVED lines=46> */
[----:B------:R-:W-:Y:S01]  /*172b0*/  FMUL.FTZ R101, R13, R101 ;  /* 0x000000650d657220 */ /* 0x000fe20000410000 */
[----:B------:R-:W-:Y:S01]  /*172c0*/  @P0 MOV R13, 0x3f317218 ;  /* 0x3f317218000d0802 */ /* 0x000fe20000000f00 */
[----:B--2---:R-:W-:Y:S01]  /*172d0*/  @P0 FMUL.FTZ R17, R12, 0.69314718246459960938 ;  /* 0x3f3172180c110820 */ /* 0x004fe20000410000 */
[----:B------:R-:W-:Y:S01]  /*172e0*/  MOV R12, 0x1 ;  /* 0x00000001000c7802 */ /* 0x000fe20000000f00 */
[----:B------:R-:W-:-:S02]  /*172f0*/  FMUL.FTZ R134, R8, R134 ;  /* 0x0000008608867220 */ /* 0x000fc40000410000 */
[----:B------:R-:W-:Y:S02]  /*17300*/  @P0 FMUL.FTZ R13, R13, c[0x0][0x2d0] ;  /* 0x0000b4000d0d0a20 */ /* 0x000fe40000410000 */
[----:B------:R-:W-:Y:S02]  /*17310*/  FMUL.FTZ R135, R8, R135 ;  /* 0x0000008708877220 */ /* 0x000fe40000410000 */
[----:B------:R-:W-:Y:S01]  /*17320*/  @P0 FFMA.FTZ R16, R13, R0, R17 ;  /* 0x000000000d100223 */ /* 0x000fe20000010011 */
[----:B------:R-:W-:Y:S01]  /*17330*/  PRMT R0, R12, 0x7610, R0 ;  /* 0x000076100c007816 */ /* 0x000fe20000000000 */
        /* <DEDUP_REMOVED lines=46> */
.L_x_2286:
        /* <DEDUP_REMOVED lines=16> */
.L_x_2356:
[----:B------:R-:W-:Y:S05]  /*17720*/  BSYNC B0 ;  /* 0x0000000000007941 */ /* 0x000fea0003800000 */
.L_x_2355:
        /* <DEDUP_REMOVED lines=8> */
[----:B------:R-:W-:Y:S01]  /*177b0*/  IMAD.MOV.U32 R26, RZ, RZ, 0x40 ;  /* 0x00000040ff1a7424 */ /* 0x000fe200078e00ff */
[CC--:B------:R-:W-:Y:S02]  /*177c0*/  LEA.HI R12, R0.reuse, R205.reuse, RZ, 0x2 ;  /* 0x000000cd000c7211 */ /* 0x0c0fe400078f10ff */
[----:B------:R-:W-:Y:S02]  /*177d0*/  LEA.HI R19, R0, R205, RZ, 0x5 ;  /* 0x000000cd00137211 */ /* 0x000fe400078f28ff */
[----:B------:R-:W-:Y:S02]  /*177e0*/  SHF.R.S32.HI R12, RZ, 0x1f, R12 ;  /* 0x0000001fff0c7819 */ /* 0x000fe4000001140c */
[----:B------:R-:W-:-:S02]  /*177f0*/  SHF.R.S32.HI R19, RZ, 0x5, R19 ;  /* 0x00000005ff137819 */ /* 0x000fc40000011413 */
[----:B------:R-:W-:Y:S02]  /*17800*/  LEA.HI R12, R12, R211, RZ, 0x3 ;  /* 0x000000d30c0c7211 */ /* 0x000fe400078f18ff */
[----:B------:R-:W-:Y:S01]  /*17810*/  F2FP.PACK_AB R23, R133, R132 ;  /* 0x000000848517723e */ /* 0x000fe200000000ff */
[----:B------:R-:W-:Y:S01]  /*17820*/  IMAD.SHL.U32 R19, R19, 0x400, RZ ;  /* 0x0000040013137824 */ /* 0x000fe200078e00ff */
[----:B------:R-:W-:Y:S02]  /*17830*/  LOP3.LUT R12, R12, 0xfffffff8, RZ, 0xc0, !PT ;  /* 0xfffffff80c0c7812 */ /* 0x000fe400078ec0ff */
[----:B------:R-:W-:Y:S01]  /*17840*/  F2FP.PACK_AB R20, R129, R128 ;  /* 0x000000808114723e */ /* 0x000fe200000000ff */
[----:B------:R-:W-:Y:S01]  /*17850*/  IMAD R19, R210, 0x2, R19 ;  /* 0x00000002d2137824 */ /* 0x000fe200078e0213 */
[----:B------:R-:W-:Y:S01]  /*17860*/  F2FP.PACK_AB R30, R105, R104 ;  /* 0x00000068691e723e */ /* 0x000fe200000000ff */
[----:B------:R-:W-:Y:S01]  /*17870*/  IMAD.IADD R12, R211, 0x1, -R12 ;  /* 0x00000001d30c7824 */ /* 0x000fe200078e0a0c */
[----:B------:R-:W-:-:S02]  /*17880*/  F2FP.PACK_AB R28, R107, R106 ;  /* 0x0000006a6b1c723e */ /* 0x000fc400000000ff */
[----:B------:R-:W-:Y:S01]  /*17890*/  F2FP.PACK_AB R22, R111, R110 ;  /* 0x0000006e6f16723e */ /* 0x000fe200000000ff */
[C---:B------:R-:W-:Y:S01]  /*178a0*/  IMAD.SHL.U32 R18, R12.reuse, 0x40, RZ ;  /* 0x000000400c127824 */ /* 0x040fe200078e00ff */
[----:B------:R-:W-:Y:S02]  /*178b0*/  LOP3.LUT R17, R12, 0x1, RZ, 0xc0, !PT ;  /* 0x000000010c117812 */ /* 0x000fe400078ec0ff */
[----:B------:R-:W-:Y:S02]  /*178c0*/  F2FP.PACK_AB R33, R113, R112 ;  /* 0x000000707121723e */ /* 0x000fe400000000ff */
[----:B------:R-:W-:Y:S02]  /*178d0*/  LOP3.LUT R18, R18, 0x1c0, RZ, 0xc0, !PT ;  /* 0x000001c012127812 */ /* 0x000fe400078ec0ff */
[----:B------:R-:W-:Y:S02]  /*178e0*/  ISETP.NE.U32.AND P0, PT, R17, 0x1, PT ;  /* 0x000000011100780c */ /* 0x000fe40003f05070 */
[----:B------:R-:W-:-:S02]  /*178f0*/  SHF.R.U32.HI R13, RZ, 0x3, R18 ;  /* 0x00000003ff0d7819 */ /* 0x000fc40000011612 */
[----:B------:R-:W-:Y:S02]  /*17900*/  R2P PR, R12, 0x6 ;  /* 0x000000060c007804 */ /* 0x000fe40000000000 */
[----:B------:R-:W-:Y:S02]  /*17910*/  LOP3.LUT R18, R13, R18, RZ, 0xfc, !PT ;  /* 0x000000120d127212 */ /* 0x000fe400078efcff */
[----:B------:R-:W-:Y:S02]  /*17920*/  F2FP.PACK_AB R17, R135, R134 ;  /* 0x000000868711723e */ /* 0x000fe400000000ff */
[----:B------:R-:W-:Y:S01]  /*17930*/  F2FP.PACK_AB R12, R131, R130 ;  /* 0x00000082830c723e */ /* 0x000fe200000000ff */
[----:B------:R-:W-:Y:S01]  /*17940*/  IMAD.IADD R18, R19, 0x1, R18 ;  /* 0x0000000113127824 */ /* 0x000fe200078e0212 */
[----:B------:R-:W-:Y:S01]  /*17950*/  SEL R26, R26, 0xffffffc0, !P2 ;  /* 0xffffffc01a1a7807 */ /* 0x000fe20005000000 */
[----:B------:R-:W-:Y:S01]  /*17960*/  IMAD.MOV.U32 R19, RZ, RZ, 0x20 ;  /* 0x00000020ff137424 */ /* 0x000fe200078e00ff */
[----:B------:R-:W-:Y:S01]  /*17970*/  F2FP.PACK_AB R27, R115, R114 ;  /* 0x00000072731b723e */ /* 0x000fe200000000ff */
[----:B------:R-:W-:Y:S01]  /*17980*/  IMAD.SHL.U32 R24, R18, 0x2, RZ ;  /* 0x0000000212187824 */ /* 0x000fe200078e00ff */
[----:B------:R-:W-:-:S02]  /*17990*/  F2FP.PACK_AB R18, R109, R108 ;  /* 0x0000006c6d12723e */ /* 0x000fc400000000ff */
[----:B------:R-:W-:Y:S02]  /*179a0*/  SEL R19, R19, 0xffffffe0, !P1 ;  /* 0xffffffe013137807 */ /* 0x000fe40004800000 */
[C---:B------:R-:W-:Y:S01]  /*179b0*/  IADD3 R13, R24.reuse, 0x80, RZ ;  /* 0x00000080180d7810 */ /* 0x040fe20007ffe0ff */
[----:B------:R2:W-:Y:S01]  /*179c0*/  STS [R24+0x80], R23 ;  /* 0x0000801718007388 */ /* 0x0005e20000000800 */
[C---:B------:R-:W-:Y:S02]  /*179d0*/  IADD3 R21, R24.reuse, 0x70, RZ ;  /* 0x0000007018157810 */ /* 0x040fe40007ffe0ff */
[----:B------:R-:W-:Y:S01]  /*179e0*/  @P0 IADD3 R21, R13, 0x10, RZ ;  /* 0x000000100d150810 */ /* 0x000fe20007ffe0ff */
[----:B------:R-:W-:Y:S01]  /*179f0*/  IMAD.IADD R13, R24, 0x1, R19 ;  /* 0x00000001180d7824 */ /* 0x000fe200078e0213 */
[----:B------:R3:W-:Y:S01]  /*17a00*/  STS [R24+0x480], R17 ;  /* 0x0004801118007388 */ /* 0x0007e20000000800 */
[----:B------:R-:W-:Y:S02]  /*17a10*/  F2FP.PACK_AB R29, R117, R116 ;  /* 0x00000074751d723e */ /* 0x000fe400000000ff */
[----:B------:R-:W-:Y:S01]  /*17a20*/  IMAD.IADD R19, R19, 0x1, R21 ;  /* 0x0000000113137824 */ /* 0x000fe200078e0215 */
        /* <DEDUP_REMOVED lines=8> */
[----:B------:R-:W-:Y:S01]  /*17ab0*/  ISETP.NE.U32.AND P0, PT, RZ, c[0x0][0x508], PT ;  /* 0x00014200ff007a0c */ /* 0x000fe20003f05070 */
[----:B------:R1:W-:Y:S01]  /*17ac0*/  STS [R13+0x480], R28 ;  /* 0x0004801c0d007388 */ /* 0x0003e20000000800 */
[----:B------:R-:W-:-:S02]  /*17ad0*/  ISETP.NE.U32.AND P2, PT, RZ, c[0x0][0x500], PT ;  /* 0x00014000ff007a0c */ /* 0x000fc40003f45070 */
[----:B------:R-:W-:Y:S01]  /*17ae0*/  ISETP.NE.AND.EX P1, PT, RZ, c[0x0][0x50c], PT, P0 ;  /* 0x00014300ff007a0c */ /* 0x000fe20003f25300 */
[----:B------:R1:W-:Y:S01]  /*17af0*/  STS [R19], R18 ;  /* 0x0000001213007388 */ /* 0x0003e20000000800 */
[----:B--2---:R-:W-:Y:S02]  /*17b00*/  F2FP.PACK_AB R23, R123, R122 ;  /* 0x0000007a7b17723e */ /* 0x004fe400000000ff */
[----:B------:R-:W-:Y:S01]  /*17b10*/  ISETP.NE.AND.EX P2, PT, RZ, c[0x0][0x504], PT, P2 ;  /* 0x00014100ff007a0c */ /* 0x000fe20003f45320 */
[----:B------:R2:W-:Y:S01]  /*17b20*/  STS [R19+0x400], R22 ;  /* 0x0004001613007388 */ /* 0x0005e20000000800 */
[--C-:B---3--:R-:W-:Y:S02]  /*17b30*/  IMAD.IADD R17, R19, 0x1, R26.reuse ;  /* 0x0000000113117824 */ /* 0x108fe400078e021a */
[----:B----4-:R-:W-:Y:S02]  /*17b40*/  IMAD.IADD R12, R24, 0x1, R26 ;  /* 0x00000001180c7824 */ /* 0x010fe400078e021a */
[----:B-1----:R-:W-:-:S03]  /*17b50*/  IMAD.IADD R20, R26, 0x1, R21 ;  /* 0x000000011a147824 */ /* 0x002fc600078e0215 */
[----:B------:R1:W-:Y:S01]  /*17b60*/  STS [R12+0x80], R33 ;  /* 0x000080210c007388 */ /* 0x0003e20000000800 */
[----:B------:R-:W-:-:S03]  /*17b70*/  F2FP.PACK_AB R30, R47, R46 ;  /* 0x0000002e2f1e723e */ /* 0x000fc600000000ff */
[----:B------:R3:W-:Y:S01]  /*17b80*/  STS [R12+0x480], R27 ;  /* 0x0004801b0c007388 */ /* 0x0007e20000000800 */
[----:B------:R-:W-:-:S03]  /*17b90*/  F2FP.PACK_AB R28, R45, R44 ;  /* 0x0000002c2d1c723e */ /* 0x000fc600000000ff */
[----:B------:R4:W-:Y:S01]  /*17ba0*/  STS [R20], R29 ;  /* 0x0000001d14007388 */ /* 0x0009e20000000800 */
[----:B------:R-:W-:Y:S01]  /*17bb0*/  IMAD.IADD R18, R26, 0x1, R13 ;  /* 0x000000011a127824 */ /* 0x000fe200078e020d */
[----:B------:R-:W-:Y:S02]  /*17bc0*/  F2FP.PACK_AB R26, R127, R126 ;  /* 0x0000007e7f1a723e */ /* 0x000fe400000000ff */
[----:B------:R4:W-:Y:S01]  /*17bd0*/  STS [R20+0x400], R31 ;  /* 0x0004001f14007388 */ /* 0x0009e20000000800 */
[----:B--2---:R-:W-:-:S03]  /*17be0*/  F2FP.PACK_AB R22, R125, R124 ;  /* 0x0000007c7d16723e */ /* 0x004fc600000000ff */
[----:B------:R2:W-:Y:S04]  /*17bf0*/  STS [R18+0x80], R25 ;  /* 0x0000801912007388 */ /* 0x0005e80000000800 */
[----:B------:R2:W-:Y:S04]  /*17c00*/  STS [R18+0x480], R23 ;  /* 0x0004801712007388 */ /* 0x0005e80000000800 */
[----:B------:R2:W-:Y:S01]  /*17c10*/  STS [R17], R22 ;  /* 0x0000001611007388 */ /* 0x0005e20000000800 */
[----:B-1----:R-:W-:Y:S02]  /*17c20*/  F2FP.PACK_AB R33, R67, R66 ;  /* 0x000000424321723e */ /* 0x002fe400000000ff */
[----:B---3--:R-:W-:Y:S01]  /*17c30*/  F2FP.PACK_AB R27, R41, R40 ;  /* 0x00000028291b723e */ /* 0x008fe200000000ff */
[----:B------:R1:W-:Y:S01]  /*17c40*/  STS [R17+0x400], R26 ;  /* 0x0004001a11007388 */ /* 0x0003e20000000800 */
[----:B----4-:R-:W-:-:S03]  /*17c50*/  F2FP.PACK_AB R29, R43, R42 ;  /* 0x0000002a2b1d723e */ /* 0x010fc600000000ff */
[----:B------:R3:W-:Y:S04]  /*17c60*/  STS [R24+0x4080], R27 ;  /* 0x0040801b18007388 */ /* 0x0007e80000000800 */
[----:B------:R4:W-:Y:S01]  /*17c70*/  STS [R24+0x4480], R29 ;  /* 0x0044801d18007388 */ /* 0x0009e20000000800 */
[----:B------:R-:W-:-:S03]  /*17c80*/  F2FP.PACK_AB R31, R65, R64 ;  /* 0x00000040411f723e */ /* 0x000fc600000000ff */
[----:B------:R4:W-:Y:S01]  /*17c90*/  STS [R21+0x4000], R28 ;  /* 0x0040001c15007388 */ /* 0x0009e20000000800 */
[----:B--2---:R-:W-:-:S03]  /*17ca0*/  F2FP.PACK_AB R25, R59, R58 ;  /* 0x0000003a3b19723e */ /* 0x004fc600000000ff */
[----:B------:R2:W-:Y:S01]  /*17cb0*/  STS [R21+0x4400], R30 ;  /* 0x0044001e15007388 */ /* 0x0005e20000000800 */
[----:B------:R-:W-:Y:S02]  /*17cc0*/  F2FP.PACK_AB R23, R57, R56 ;  /* 0x000000383917723e */ /* 0x000fe400000000ff */
[----:B------:R-:W-:Y:S01]  /*17cd0*/  F2FP.PACK_AB R22, R53, R52 ;  /* 0x000000343516723e */ /* 0x000fe200000000ff */
[----:B------:R2:W-:Y:S01]  /*17ce0*/  STS [R13+0x4080], R32 ;  /* 0x004080200d007388 */ /* 0x0005e20000000800 */
[----:B-1----:R-:W-:-:S03]  /*17cf0*/  F2FP.PACK_AB R26, R55, R54 ;  /* 0x00000036371a723e */ /* 0x002fc600000000ff */
[----:B------:R1:W-:Y:S01]  /*17d00*/  STS [R13+0x4480], R34 ;  /* 0x004480220d007388 */ /* 0x0003e20000000800 */
[----:B---3--:R-:W-:-:S03]  /*17d10*/  F2FP.PACK_AB R27, R61, R60 ;  /* 0x0000003c3d1b723e */ /* 0x008fc600000000ff */
[----:B------:R3:W-:Y:S01]  /*17d20*/  STS [R19+0x4000], R22 ;  /* 0x0040001613007388 */ /* 0x0007e20000000800 */
[----:B----4-:R-:W-:-:S03]  /*17d30*/  F2FP.PACK_AB R29, R63, R62 ;  /* 0x0000003e3f1d723e */ /* 0x010fc600000000ff */
[----:B------:R4:W-:Y:S01]  /*17d40*/  STS [R19+0x4400], R26 ;  /* 0x0044001a13007388 */ /* 0x0009e20000000800 */
[----:B------:R-:W-:-:S03]  /*17d50*/  F2FP.PACK_AB R28, R3, R2 ;  /* 0x00000002031c723e */ /* 0x000fc600000000ff */
[----:B------:R4:W-:Y:S01]  /*17d60*/  STS [R12+0x4080], R23 ;  /* 0x004080170c007388 */ /* 0x0009e20000000800 */
[----:B--2---:R-:W-:-:S03]  /*17d70*/  F2FP.PACK_AB R30, R15, R14 ;  /* 0x0000000e0f1e723e */ /* 0x004fc600000000ff */
[----:B------:R2:W-:Y:S04]  /*17d80*/  STS [R12+0x4480], R25 ;  /* 0x004480190c007388 */ /* 0x0005e80000000800 */
[----:B------:R2:W-:Y:S01]  /*17d90*/  STS [R20+0x4000], R27 ;  /* 0x0040001b14007388 */ /* 0x0005e20000000800 */
[----:B------:R-:W-:-:S03]  /*17da0*/  F2FP.PACK_AB R32, R5, R4 ;  /* 0x000000040520723e */ /* 0x000fc600000000ff */
[----:B------:R2:W-:Y:S01]  /*17db0*/  STS [R20+0x4400], R29 ;  /* 0x0044001d14007388 */ /* 0x0005e20000000800 */
[----:B-1----:R-:W-:-:S03]  /*17dc0*/  F2FP.PACK_AB R34, R83, R82 ;  /* 0x000000525322723e */ /* 0x002fc600000000ff */
[----:B------:R1:W-:Y:S01]  /*17dd0*/  STS [R18+0x4080], R31 ;  /* 0x0040801f12007388 */ /* 0x0003e20000000800 */
[----:B---3--:R-:W-:-:S03]  /*17de0*/  F2FP.PACK_AB R22, R69, R68 ;  /* 0x000000444516723e */ /* 0x008fc600000000ff */
[----:B------:R-:W-:Y:S01]  /*17df0*/  STS [R18+0x4480], R33 ;  /* 0x0044802112007388 */ /* 0x000fe20000000800 */
[----:B----4-:R-:W-:-:S03]  /*17e00*/  F2FP.PACK_AB R26, R71, R70 ;  /* 0x00000046471a723e */ /* 0x010fc600000000ff */
[----:B------:R3:W-:Y:S01]  /*17e10*/  STS [R17+0x4000], R22 ;  /* 0x0040001611007388 */ /* 0x0007e20000000800 */
[----:B------:R-:W-:-:S03]  /*17e20*/  F2FP.PACK_AB R23, R73, R72 ;  /* 0x000000484917723e */ /* 0x000fc600000000ff */
[----:B------:R-:W-:Y:S01]  /*17e30*/  STS [R17+0x4400], R26 ;  /* 0x0044001a11007388 */ /* 0x000fe20000000800 */
[----:B--2---:R-:W-:-:S03]  /*17e40*/  F2FP.PACK_AB R25, R75, R74 ;  /* 0x0000004a4b19723e */ /* 0x004fc600000000ff */
[----:B------:R2:W-:Y:S01]  /*17e50*/  STS [R24+0x8080], R23 ;  /* 0x0080801718007388 */ /* 0x0005e20000000800 */
[----:B------:R-:W-:-:S03]  /*17e60*/  F2FP.PACK_AB R27, R95, R94 ;  /* 0x0000005e5f1b723e */ /* 0x000fc600000000ff */
[----:B------:R4:W-:Y:S01]  /*17e70*/  STS [R24+0x8480], R25 ;  /* 0x0084801918007388 */ /* 0x0009e20000000800 */
[----:B------:R-:W-:-:S03]  /*17e80*/  F2FP.PACK_AB R29, R93, R92 ;  /* 0x0000005c5d1d723e */ /* 0x000fc600000000ff */
[----:B------:R-:W-:Y:S01]  /*17e90*/  STS [R21+0x8000], R28 ;  /* 0x0080001c15007388 */ /* 0x000fe20000000800 */
[----:B-1----:R-:W-:-:S03]  /*17ea0*/  F2FP.PACK_AB R31, R99, R98 ;  /* 0x00000062631f723e */ /* 0x002fc600000000ff */
[----:B------:R1:W-:Y:S04]  /*17eb0*/  STS [R21+0x8400], R30 ;  /* 0x0084001e15007388 */ /* 0x0003e80000000800 */
[----:B------:R1:W-:Y:S01]  /*17ec0*/  STS [R13+0x8080], R32 ;  /* 0x008080200d007388 */ /* 0x0003e20000000800 */
[----:B---3--:R-:W-:-:S03]  /*17ed0*/  F2FP.PACK_AB R22, R87, R86 ;  /* 0x000000565716723e */ /* 0x008fc600000000ff */
[----:B------:R3:W-:Y:S04]  /*17ee0*/  STS [R13+0x8480], R34 ;  /* 0x008480220d007388 */ /* 0x0007e80000000800 */
[----:B------:R3:W-:Y:S01]  /*17ef0*/  STS [R19+0x8400], R22 ;  /* 0x0084001613007388 */ /* 0x0007e20000000800 */
[----:B--2---:R-:W-:-:S03]  /*17f00*/  F2FP.PACK_AB R23, R89, R88 ;  /* 0x000000585917723e */ /* 0x004fc600000000ff */
[----:B------:R2:W-:Y:S01]  /*17f10*/  STS [R19+0x8000], R36 ;  /* 0x0080002413007388 */ /* 0x0005e20000000800 */
[----:B----4-:R-:W-:Y:S02]  /*17f20*/  F2FP.PACK_AB R25, R91, R90 ;  /* 0x0000005a5b19723e */ /* 0x010fe400000000ff */
[----:B------:R-:W-:Y:S01]  /*17f30*/  F2FP.PACK_AB R24, R101, R100 ;  /* 0x000000646518723e */ /* 0x000fe200000000ff */
[----:B------:R4:W-:Y:S04]  /*17f40*/  STS [R12+0x8080], R23 ;  /* 0x008080170c007388 */ /* 0x0009e80000000800 */
[----:B------:R4:W-:Y:S01]  /*17f50*/  STS [R12+0x8480], R25 ;  /* 0x008480190c007388 */ /* 0x0009e20000000800 */
[----:B-1----:R-:W-:-:S03]  /*17f60*/  F2FP.PACK_AB R21, R97, R96 ;  /* 0x000000606115723e */ /* 0x002fc600000000ff */
[----:B------:R-:W-:Y:S01]  /*17f70*/  STS [R20+0x8000], R29 ;  /* 0x0080001d14007388 */ /* 0x000fe20000000800 */
[----:B------:R-:W-:-:S03]  /*17f80*/  @P1 LEA R32, P0, R216, c[0x0][0x508], 0x2 ;  /* 0x00014200d8201a11 */ /* 0x000fc600078010ff */
[----:B------:R-:W-:Y:S01]  /*17f90*/  STS [R20+0x8400], R27 ;  /* 0x0084001b14007388 */ /* 0x000fe20000000800 */
[----:B---3--:R-:W-:-:S03]  /*17fa0*/  IMAD.MOV.U32 R13, RZ, RZ, RZ ;  /* 0x000000ffff0d7224 */ /* 0x008fc600078e00ff */
[----:B------:R1:W-:Y:S01]  /*17fb0*/  STS [R18+0x8080], R21 ;  /* 0x0080801512007388 */ /* 0x0003e20000000800 */
[----:B------:R-:W-:-:S03]  /*17fc0*/  F2FP.PACK_AB R22, R103, R102 ;  /* 0x000000666716723e */ /* 0x000fc600000000ff */
[----:B------:R3:W-:Y:S01]  /*17fd0*/  STS [R18+0x8480], R31 ;  /* 0x0084801f12007388 */ /* 0x0007e20000000800 */
[----:B--2---:R-:W-:-:S03]  /*17fe0*/  SHF.R.S32.HI R19, RZ, 0x1f, R216 ;  /* 0x0000001fff137819 */ /* 0x004fc600000114d8 */
[----:B------:R3:W-:Y:S01]  /*17ff0*/  STS [R17+0x8000], R24 ;  /* 0x0080001811007388 */ /* 0x0007e20000000800 */
[----:B----4-:R-:W-:Y:S01]  /*18000*/  IMAD.MOV.U32 R23, RZ, RZ, 0x4 ;  /* 0x00000004ff177424 */ /* 0x010fe200078e00ff */
[----:B------:R-:W-:Y:S02]  /*18010*/  @P1 LEA.HI.X R33, R216, c[0x0][0x50c], R19, 0x2, P0 ;  /* 0x00014300d8211a11 */ /* 0x000fe400000f1413 */
[----:B------:R3:W-:Y:S01]  /*18020*/  STS [R17+0x8400], R22 ;  /* 0x0084001611007388 */ /* 0x0007e20000000800 */
[----:B------:R-:W-:-:S03]  /*18030*/  IMAD.MOV.U32 R12, RZ, RZ, c[0x0][0x388] ;  /* 0x0000e200ff0c7624 */ /* 0x000fc600078e00ff */
[----:B------:R-:W-:Y:S01]  /*18040*/  BAR.SYNC.DEFER_BLOCKING 0x1, 0x100 ;  /* 0x0044000000007b1d */ /* 0x000fe20000010000 */
[----:B-1----:R-:W-:-:S05]  /*18050*/  IMAD.WIDE R20, R216, R23, c[0x0][0x500] ;  /* 0x00014000d8147625 */ /* 0x002fca00078e0217 */
        /* <DEDUP_REMOVED lines=9> */
.L_x_2359:
[----:B------:R-:W-:Y:S01]  /*180f0*/  IMAD.MOV.U32 R34, RZ, RZ, 0x368 ;  /* 0x00000368ff227424 */ /* 0x000fe200078e00ff */
[----:B------:R-:W-:Y:S01]  /*18100*/  ISETP.GT.AND P2, PT, R202, 0x1, PT ;  /* 0x00000001ca00780c */ /* 0x000fe20003f44270 */
[----:B---3--:R-:W-:Y:S01]  /*18110*/  IMAD.MOV.U32 R17, RZ, RZ, c[0x0][0x4e8] ;  /* 0x00013a00ff117624 */ /* 0x008fe200078e00ff */
[----:B------:R-:W-:Y:S01]  /*18120*/  ISETP.NE.U32.AND P0, PT, RZ, c[0x0][0x500], PT ;  /* 0x00014000ff007a0c */ /* 0x000fe20003f05070 */
[----:B-----5:R-:W-:Y:S01]  /*18130*/  IMAD R12, R12, c[0x0][0x4e8], RZ ;  /* 0x00013a000c0c7a24 */ /* 0x020fe200078e02ff */
[----:B------:R-:W-:-:S02]  /*18140*/  SEL R34, R34, 0x328, P2 ;  /* 0x0000032822227807 */ /* 0x000fc40001000000 */
[----:B------:R-:W-:Y:S02]  /*18150*/  ISETP.NE.AND.EX P0, PT, RZ, c[0x0][0x504], PT, P0 ;  /* 0x00014100ff007a0c */ /* 0x000fe40003f05300 */
[----:B------:R-:W1:Y:S01]  /*18160*/  LDC.64 R20, c[0x0][R34+0x170] ;  /* 0x00005c0022147b82 */ /* 0x000e620000000a00 */
[----:B------:R-:W-:Y:S01]  /*18170*/  ISETP.NE.AND P3, PT, R17, 0x1, PT ;  /* 0x000000011100780c */ /* 0x000fe20003f65270 */
[----:B------:R-:W-:Y:S01]  /*18180*/  IMAD.IADD R17, R214, 0x1, R201 ;  /* 0x00000001d6117824 */ /* 0x000fe200078e02c9 */
[----:B------:R-:W-:Y:S02]  /*18190*/  SEL R216, R216, RZ, !P0 ;  /* 0x000000ffd8d87207 */ /* 0x000fe40004000000 */
[----:B------:R-:W-:Y:S01]  /*181a0*/  SEL R18, R19, RZ, !P0 ;  /* 0x000000ff13127207 */ /* 0x000fe20004000000 */
[----:B------:R-:W-:Y:S01]  /*181b0*/  IMAD.MOV.U32 R24, RZ, RZ, R17 ;  /* 0x000000ffff187224 */ /* 0x000fe200078e0011 */
[----:B------:R-:W-:Y:S01]  /*181c0*/  SEL R25, R218, RZ, P2 ;  /* 0x000000ffda197207 */ /* 0x000fe20001000000 */
[----:B------:R-:W2:Y:S08]  /*181d0*/  LDC.64 R22, c[0x0][R34+0x168] ;  /* 0x00005a0022167b82 */ /* 0x000eb00000000a00 */
[----:B------:R-:W3:Y:S08]  /*181e0*/  LDC.64 R28, c[0x0][R34+0x178] ;  /* 0x00005e00221c7b82 */ /* 0x000ef00000000a00 */
[----:B------:R-:W4:Y:S01]  /*181f0*/  LDC.64 R26, c[0x0][R34+0x160] ;  /* 0x00005800221a7b82 */ /* 0x000f220000000a00 */
[----:B-1----:R-:W-:-:S02]  /*18200*/  IMAD R19, R21, R216, RZ ;  /* 0x000000d815137224 */ /* 0x002fc400078e02ff */
[----:B------:R-:W-:-:S04]  /*18210*/  IMAD.WIDE.U32 R32, R20, R216, RZ ;  /* 0x000000d814207225 */ /* 0x000fc800078e00ff */
[----:B------:R-:W-:Y:S02]  /*18220*/  IMAD R19, R20, R18, R19 ;  /* 0x0000001214137224 */ /* 0x000fe400078e0213 */
[----:B------:R-:W-:-:S04]  /*18230*/  @P3 IMAD.HI.U32 R18, R17, c[0x0][0x4ec], RZ ;  /* 0x00013b0011123a27 */ /* 0x000fc800078e00ff */
[-C--:B--2---:R-:W-:Y:S01]  /*18240*/  IMAD.WIDE.U32 R30, R22, R217.reuse, RZ ;  /* 0x000000d9161e7225 */ /* 0x084fe200078e00ff */
[----:B------:R-:W-:Y:S02]  /*18250*/  @P3 SHF.R.U32.HI R24, RZ, c[0x0][0x4f0], R18 ;  /* 0x00013c00ff183a19 */ /* 0x000fe40000011612 */
[--C-:B------:R-:W-:Y:S01]  /*18260*/  SHF.R.S32.HI R18, RZ, 0x1f, R13.reuse ;  /* 0x0000001fff127819 */ /* 0x100fe2000001140d */
[----:B------:R-:W-:Y:S01]  /*18270*/  IMAD R20, R23, R217, RZ ;  /* 0x000000d917147224 */ /* 0x000fe200078e02ff */
[----:B------:R-:W-:Y:S01]  /*18280*/  IADD3 R23, P1, P0, R32, R30, R13 ;  /* 0x0000001e20177210 */ /* 0x000fe2000783e00d */
[----:B------:R-:W-:Y:S02]  /*18290*/  IMAD.IADD R19, R33, 0x1, R19 ;  /* 0x0000000121137824 */ /* 0x000fe400078e0213 */
[----:B------:R-:W-:Y:S02]  /*182a0*/  IMAD.IADD R20, R31, 0x1, R20 ;  /* 0x000000011f147824 */ /* 0x000fe400078e0214 */
[----:B---3--:R-:W-:-:S02]  /*182b0*/  IMAD R21, R29, R25, RZ ;  /* 0x000000191d157224 */ /* 0x008fc400078e02ff */
[----:B------:R-:W-:Y:S01]  /*182c0*/  IMAD.MOV R22, RZ, RZ, -R24 ;  /* 0x000000ffff167224 */ /* 0x000fe200078e0a18 */
[----:B------:R-:W-:Y:S01]  /*182d0*/  IADD3.X R19, R19, R20, R18, P1, P0 ;  /* 0x0000001413137210 */ /* 0x000fe20000fe0412 */
[----:B------:R-:W-:-:S04]  /*182e0*/  IMAD.WIDE.U32 R28, R28, R25, RZ ;  /* 0x000000191c1c7225 */ /* 0x000fc800078e00ff */
[----:B------:R-:W-:Y:S01]  /*182f0*/  IMAD R25, R22, c[0x0][0x4e8], R17 ;  /* 0x00013a0016197a24 */ /* 0x000fe200078e0211 */
[----:B------:R-:W-:Y:S01]  /*18300*/  IADD3 R28, P1, P0, R24, R23, R28 ;  /* 0x00000017181c7210 */ /* 0x000fe2000783e01c */
[----:B------:R-:W-:Y:S01]  /*18310*/  IMAD.IADD R20, R29, 0x1, R21 ;  /* 0x000000011d147824 */ /* 0x000fe200078e0215 */
[----:B------:R-:W-:Y:S01]  /*18320*/  SHF.R.S32.HI R22, RZ, 0x1f, R24 ;  /* 0x0000001fff167819 */ /* 0x000fe20000011418 */
        /* <DEDUP_REMOVED lines=14> */
[----:B------:R-:W-:Y:S01]  /*18410*/  IMAD.IADD R21, R208, 0x1, R201 ;  /* 0x00000001d0157824 */ /* 0x000fe200078e02c9 */
        /* <DEDUP_REMOVED lines=9> */
[----:B------:R-:W-:Y:S02]  /*184b0*/  ISETP.GE.AND P0, PT, R21, R12, PT ;  /* 0x0000000c1500720c */ /* 0x000fe40003f06270 */
[----:B-1----:R-:W-:Y:S01]  /*184c0*/  P2R R9, PR, RZ, 0x2 ;  /* 0x00000002ff097803 */ /* 0x002fe20000000000 */
[----:B------:R-:W-:Y:S05]  /*184d0*/  @P2 BRA `(.L_x_2360) ;  /* 0x0000084000002947 */ /* 0x000fea0003800000 */
[-C--:B------:R-:W-:Y:S01]  /*184e0*/  LEA.HI R0, R0, R205.reuse, RZ, 0x3 ;  /* 0x000000cd00007211 */ /* 0x080fe200078f18ff */
[----:B------:R-:W-:Y:S01]  /*184f0*/  IMAD R18, R18, c[0x0][0x3a0], RZ ;  /* 0x0000e80012127a24 */ /* 0x000fe200078e02ff */
[----:B------:R1:W3:Y:S01]  /*18500*/  LDS.128 R64, [R138+0x80] ;  /* 0x000080008a407984 */ /* 0x0002e20000000c00 */
[C---:B------:R-:W-:Y:S01]  /*18510*/  IMAD.WIDE.U32 R4, R13.reuse, c[0x0][0x3a0], RZ ;  /* 0x0000e8000d047a25 */ /* 0x040fe200078e00ff */
[----:B------:R-:W-:Y:S02]  /*18520*/  LOP3.LUT R2, R0, 0xfffffff8, RZ, 0xc0, !PT ;  /* 0xfffffff800027812 */ /* 0x000fe400078ec0ff */
[----:B------:R-:W-:Y:S01]  /*18530*/  SHF.R.S32.HI R0, RZ, 0x3, R0 ;  /* 0x00000003ff007819 */ /* 0x000fe20000011400 */
[----:B------:R-:W-:Y:S01]  /*18540*/  IMAD R13, R13, c[0x0][0x3a4], R18 ;  /* 0x0000e9000d0d7a24 */ /* 0x000fe200078e0212 */
[----:B------:R-:W-:Y:S01]  /*18550*/  IADD3 R3, -R2, R205, RZ ;  /* 0x000000cd02037210 */ /* 0x000fe20007ffe1ff */
[----:B------:R1:W4:Y:S03]  /*18560*/  LDS.128 R60, [R138+0x1080] ;  /* 0x001080008a3c7984 */ /* 0x0003260000000c00 */
[----:B------:R-:W-:Y:S01]  /*18570*/  IADD3 R5, R5, R13, RZ ;  /* 0x0000000d05057210 */ /* 0x000fe20007ffe0ff */
[----:B------:R1:W2:Y:S01]  /*18580*/  LDS.128 R56, [R138+0x2080] ;  /* 0x002080008a387984 */ /* 0x0002a20000000c00 */
[----:B------:R-:W-:-:S02]  /*18590*/  LEA R2, R3, R0, 0x5 ;  /* 0x0000000003027211 */ /* 0x000fc400078e28ff */
[----:B------:R-:W-:Y:S01]  /*185a0*/  SHF.R.S32.HI R3, RZ, 0x1f, R216 ;  /* 0x0000001fff037819 */ /* 0x000fe200000114d8 */
[----:B------:R-:W-:Y:S01]  /*185b0*/  IMAD.WIDE.U32 R6, R217, c[0x0][0x3e8], R4 ;  /* 0x0000fa00d9067a25 */ /* 0x000fe200078e0004 */
[----:B------:R-:W-:Y:S01]  /*185c0*/  IADD3 R2, R201, R2, RZ ;  /* 0x00000002c9027210 */ /* 0x000fe20007ffe0ff */
[----:B------:R1:W1:Y:S01]  /*185d0*/  LDS.128 R52, [R138+0x3080] ;  /* 0x003080008a347984 */ /* 0x0002620000000c00 */
[----:B------:R-:W-:Y:S01]  /*185e0*/  IADD3 R201, R0, R201, RZ ;  /* 0x000000c900c97210 */ /* 0x000fe20007ffe0ff */
[----:B------:R-:W-:Y:S02]  /*185f0*/  IMAD R7, R217, c[0x0][0x3ec], R7 ;  /* 0x0000fb00d9077a24 */ /* 0x000fe400078e0207 */
[----:B------:R-:W-:Y:S01]  /*18600*/  IMAD R3, R3, c[0x0][0x3f0], RZ ;  /* 0x0000fc0003037a24 */ /* 0x000fe200078e02ff */
[----:B------:R1:W1:Y:S01]  /*18610*/  LDS.128 R48, [R138+0x4080] ;  /* 0x004080008a307984 */ /* 0x0002620000000c00 */
[----:B------:R-:W-:-:S03]  /*18620*/  @P3 IMAD.HI.U32 R4, R2, c[0x0][0x4ec], RZ ;  /* 0x00013b0002043a27 */ /* 0x000fc600078e00ff */
[----:B------:R1:W1:Y:S01]  /*18630*/  LDS.128 R44, [R138+0x5080] ;  /* 0x005080008a2c7984 */ /* 0x0002620000000c00 */
[----:B------:R-:W-:Y:S01]  /*18640*/  IMAD.MOV.U32 R9, RZ, RZ, R2 ;  /* 0x000000ffff097224 */ /* 0x000fe200078e0002 */
[----:B------:R-:W-:Y:S01]  /*18650*/  @P3 SHF.R.U32.HI R9, RZ, c[0x0][0x4f0], R4 ;  /* 0x00013c00ff093a19 */ /* 0x000fe20000011604 */
[C---:B------:R-:W-:Y:S01]  /*18660*/  IMAD R3, R216.reuse, c[0x0][0x3f4], R3 ;  /* 0x0000fd00d8037a24 */ /* 0x040fe200078e0203 */
[----:B------:R1:W1:Y:S01]  /*18670*/  LDS.128 R40, [R138+0x6080] ;  /* 0x006080008a287984 */ /* 0x0002620000000c00 */
[----:B------:R-:W-:Y:S01]  /*18680*/  IMAD.WIDE.U32 R216, R216, c[0x0][0x3f0], R6 ;  /* 0x0000fc00d8d87a25 */ /* 0x000fe200078e0006 */
[----:B------:R-:W-:Y:S02]  /*18690*/  IADD3 R13, -R9, RZ, RZ ;  /* 0x000000ff090d7210 */ /* 0x000fe40007ffe1ff */
[----:B------:R1:W1:Y:S01]  /*186a0*/  LDS.128 R36, [R138+0x7080] ;  /* 0x007080008a247984 */ /* 0x0002620000000c00 */
[----:B------:R-:W-:Y:S02]  /*186b0*/  SHF.R.S32.HI R14, RZ, 0x1f, R9 ;  /* 0x0000001fff0e7819 */ /* 0x000fe40000011409 */
[----:B------:R-:W-:Y:S01]  /*186c0*/  IADD3 R3, R217, R3, RZ ;  /* 0x00000003d9037210 */ /* 0x000fe20007ffe0ff */
[----:B------:R1:W1:Y:S01]  /*186d0*/  LDS.128 R32, [R138+0x8080] ;  /* 0x008080008a207984 */ /* 0x0002620000000c00 */
[----:B------:R-:W-:-:S02]  /*186e0*/  IMAD R13, R13, c[0x0][0x4e8], R2 ;  /* 0x00013a000d0d7a24 */ /* 0x000fc400078e0202 */
[----:B------:R-:W-:Y:S01]  /*186f0*/  IMAD R14, R14, c[0x0][0x3e0], RZ ;  /* 0x0000f8000e0e7a24 */ /* 0x000fe200078e02ff */
[----:B------:R1:W1:Y:S01]  /*18700*/  LDS.128 R28, [R138+0x9080] ;  /* 0x009080008a1c7984 */ /* 0x0002620000000c00 */
[----:B------:R-:W-:Y:S02]  /*18710*/  IMAD.MOV.U32 R2, RZ, RZ, R216 ;  /* 0x000000ffff027224 */ /* 0x000fe400078e00d8 */
[C---:B------:R-:W-:Y:S01]  /*18720*/  IMAD R14, R9.reuse, c[0x0][0x3e4], R14 ;  /* 0x0000f900090e7a24 */ /* 0x040fe200078e020e */
[----:B--2---:R2:W1:Y:S01]  /*18730*/  LDS.128 R24, [R138+0xa080] ;  /* 0x00a080008a187984 */ /* 0x0044620000000c00 */
[----:B------:R-:W-:Y:S01]  /*18740*/  IMAD.WIDE.U32 R16, R9, c[0x0][0x3e0], R2 ;  /* 0x0000f80009107a25 */ /* 0x000fe200078e0002 */
[----:B------:R-:W-:Y:S02]  /*18750*/  SHF.R.S32.HI R2, RZ, 0x1f, R13 ;  /* 0x0000001fff027819 */ /* 0x000fe4000001140d */
[----:B------:R2:W1:Y:S02]  /*18760*/  LDS.128 R4, [R138+0xb080] ;  /* 0x00b080008a047984 */ /* 0x0004640000000c00 */
        /* <DEDUP_REMOVED lines=8> */
[----:B---34-:R3:W4:Y:S02]  /*187f0*/  SHFL.IDX PT, R15, R13, RZ, 0x181f ;  /* 0x00181fff0d0f7589 */ /* 0x01872400000e0000 */
.L_x_2428:
[----:B------:R-:W-:Y:S05]  /*18800*/  BRA.DIV ~URZ, `(.L_x_2362) ;  /* 0x00003a527f007947 */ /* 0x000fea000b800000 */
[----:B------:R2:W3:Y:S02]  /*18810*/  SHFL.IDX PT, R17, R2, RZ, 0x181f ;  /* 0x00181fff02117589 */ /* 0x0004e400000e0000 */
.L_x_2429:
        /* <DEDUP_REMOVED lines=18> */
.L_x_2364:
[----:B------:R-:W-:Y:S05]  /*18940*/  BSYNC B0 ;  /* 0x0000000000007941 */ /* 0x000fea0003800000 */
.L_x_2363:
[----:B------:R-:W-:Y:S05]  /*18950*/  BRA.DIV ~URZ, `(.L_x_2365) ;  /* 0x000039627f007947 */ /* 0x000fea000b800000 */
[----:B----4-:R4:W2:Y:S04]  /*18960*/  SHFL.IDX PT, R15, R13, 0x1, 0x181f ;  /* 0x00381f000d0f7f89 */ /* 0x0108a800000e0000 */
[----:B---3--:R4:W3:Y:S02]  /*18970*/  SHFL.IDX PT, R19, R2, 0x1, 0x181f ;  /* 0x00381f0002137f89 */ /* 0x0088e400000e0000 */
.L_x_2430:
        /* <DEDUP_REMOVED lines=16> */
.L_x_2367:
[----:B------:R-:W-:Y:S05]  /*18a80*/  BSYNC B0 ;  /* 0x0000000000007941 */ /* 0x000fea0003800000 */
.L_x_2366:
[----:B------:R-:W-:Y:S05]  /*18a90*/  BRA.DIV ~URZ, `(.L_x_2368) ;  /* 0x000038f27f007947 */ /* 0x000fea000b800000 */
[----:B--2---:R2:W4:Y:S02]  /*18aa0*/  SHFL.IDX PT, R15, R13, 0x2, 0x181f ;  /* 0x00581f000d0f7f89 */ /* 0x00452400000e0000 */
.L_x_2431:
[----:B------:R-:W-:Y:S05]  /*18ab0*/  BRA.DIV ~URZ, `(.L_x_2369) ;  /* 0x000039427f007947 */ /* 0x000fea000b800000 */
[----:B---3--:R3:W2:Y:S02]  /*18ac0*/  SHFL.IDX PT, R19, R2, 0x2, 0x181f ;  /* 0x00581f0002137f89 */ /* 0x0086a400000e0000 */
.L_x_2432:
        /* <DEDUP_REMOVED lines=16> */
.L_x_2371:
[----:B------:R-:W-:Y:S05]  /*18bd0*/  BSYNC B0 ;  /* 0x0000000000007941 */ /* 0x000fea0003800000 */
.L_x_2370:
[----:B------:R-:W-:Y:S05]  /*18be0*/  BRA.DIV ~URZ, `(.L_x_2372) ;  /* 0x000038827f007947 */ /* 0x000fea000b800000 */
[----:B--2-4-:R-:W2:Y:S04]  /*18bf0*/  SHFL.IDX PT, R13, R13, 0x3, 0x181f ;  /* 0x00781f000d0d7f89 */ /* 0x014ea800000e0000 */
[----:B------:R4:W3:Y:S02]  /*18c00*/  SHFL.IDX PT, R17, R2, 0x3, 0x181f ;  /* 0x00781f0002117f89 */ /* 0x0008e400000e0000 */
.L_x_2433:
[----:B------:R-:W-:-:S04]  /*18c10*/  IADD3 R201, R201, 0x60, RZ ;  /* 0x00000060c9c97810 */ /* 0x000fc80007ffe0ff */
[----:B------:R-:W-:-:S13]  /*18c20*/  ISETP.GE.AND P0, PT, R201, R12, PT ;  /* 0x0000000cc900720c */ /* 0x000fda0003f06270 */
[----:B------:R-:W-:Y:S05]  /*18c30*/  @P0 BRA `(.L_x_2373) ;  /* 0x00001ec000000947 */ /* 0x000fea0003800000 */
[----:B------:R-:W-:Y:S02]  /*18c40*/  ISETP.GE.AND P1, PT, R220, c[0x0][0x3c8], PT ;  /* 0x0000f200dc007a0c */ /* 0x000fe40003f26270 */
[----:B------:R-:W-:-:S11]  /*18c50*/  ISETP.GE.AND P0, PT, R207, c[0x0][0x3c8], PT ;  /* 0x0000f200cf007a0c */ /* 0x000fd60003f06270 */
[CC--:B---3--:R-:W-:Y:S02]  /*18c60*/  @!P1 LEA R20, P3, R220.reuse, R17.reuse, 0x1 ;  /* 0x00000011dc149211 */ /* 0x0c8fe400078608ff */
[C---:B------:R-:W-:Y:S02]  /*18c70*/  @!P0 LEA R18, P2, R207.reuse, R17, 0x1 ;  /* 0x00000011cf128211 */ /* 0x040fe400078408ff */
[-C--:B--2---:R-:W-:Y:S02]  /*18c80*/  @!P1 LEA.HI.X R21, R220, R13.reuse, R9, 0x1, P3 ;  /* 0x0000000ddc159211 */ /* 0x084fe400018f0c09 */
[----:B------:R-:W-:-:S03]  /*18c90*/  @!P0 LEA.HI.X R19, R207, R13, R14, 0x1, P2 ;  /* 0x0000000dcf138211 */ /* 0x000fc600010f0c0e */
[----:B-1----:R1:W-:Y:S04]  /*18ca0*/  @!P1 ST.E.128 [R20.64], R52 ;  /* 0x0000003414009985 */ /* 0x0023e8000c101d08 */
[----:B------:R1:W-:Y:S01]  /*18cb0*/  @!P0 ST.E.128 [R18.64], R36 ;  /* 0x0000002412008985 */ /* 0x0003e2000c101d08 */
[----:B------:R-:W-:-:S13]  /*18cc0*/  ISETP.GE.AND P0, PT, R206, c[0x0][0x3c8], PT ;  /* 0x0000f200ce007a0c */ /* 0x000fda0003f06270 */
[----:B------:R-:W-:Y:S05]  /*18cd0*/  @P0 BRA `(.L_x_2373) ;  /* 0x00001e2000000947 */ /* 0x000fea0003800000 */
[----:B----4-:R-:W-:-:S04]  /*18ce0*/  LEA R2, P0, R206, R17, 0x1 ;  /* 0x00000011ce027211 */ /* 0x010fc800078008ff */
[----:B------:R-:W-:-:S05]  /*18cf0*/  LEA.HI.X R3, R206, R13, R3, 0x1, P0 ;  /* 0x0000000dce037211 */ /* 0x000fca00000f0c03 */
[----:B------:R2:W-:Y:S01]  /*18d00*/  ST.E.128 [R2.64], R4 ;  /* 0x0000000402007985 */ /* 0x0005e2000c101d08 */
[----:B------:R-:W-:Y:S05]  /*18d10*/  BRA `(.L_x_2373) ;  /* 0x00001de000007947 */ /* 0x000fea0003800000 */
.L_x_2360:
[----:B------:R-:W-:Y:S01]  /*18d20*/  IMAD R18, R18, c[0x0][0x408], RZ ;  /* 0x0001020012127a24 */ /* 0x000fe200078e02ff */
[----:B------:R-:W-:Y:S01]  /*18d30*/  SHF.R.S32.HI R0, RZ, 0x1f, R216 ;  /* 0x0000001fff007819 */ /* 0x000fe200000114d8 */
[----:B------:R-:W-:Y:S01]  /*18d40*/  IMAD.WIDE.U32 R20, R13, c[0x0][0x408], RZ ;  /* 0x000102000d147a25 */ /* 0x000fe200078e00ff */
[----:B------:R-:W-:-:S03]  /*18d50*/  MOV R12, R17 ;  /* 0x00000011000c7202 */ /* 0x000fc60000000f00 */
[----:B------:R-:W-:Y:S02]  /*18d60*/  IMAD R18, R13, c[0x0][0x40c], R18 ;  /* 0x000103000d127a24 */ /* 0x000fe400078e0212 */
[----:B------:R-:W-:Y:S02]  /*18d70*/  IMAD R13, R0, c[0x0][0x440], RZ ;  /* 0x00011000000d7a24 */ /* 0x000fe400078e02ff */
[----:B------:R-:W-:Y:S01]  /*18d80*/  @P3 IMAD.HI.U32 R0, R17, c[0x0][0x4ec], RZ ;  /* 0x00013b0011003a27 */ /* 0x000fe200078e00ff */
[----:B------:R-:W-:-:S03]  /*18d90*/  IADD3 R21, R21, R18, RZ ;  /* 0x0000001215157210 */ /* 0x000fc60007ffe0ff */
[----:B------:R-:W-:Y:S01]  /*18da0*/  IMAD R13, R216, c[0x0][0x444], R13 ;  /* 0x00011100d80d7a24 */ /* 0x000fe200078e020d */
[----:B------:R-:W-:Y:S01]  /*18db0*/  @P3 SHF.R.U32.HI R12, RZ, c[0x0][0x4f0], R0 ;  /* 0x00013c00ff0c3a19 */ /* 0x000fe20000011600 */
[----:B------:R-:W-:-:S03]  /*18dc0*/  IMAD.WIDE.U32 R18, R217, c[0x0][0x438], R20 ;  /* 0x00010e00d9127a25 */ /* 0x000fc600078e0014 */
[----:B------:R-:W-:Y:S01]  /*18dd0*/  IADD3 R0, -R12, RZ, RZ ;  /* 0x000000ff0c007210 */ /* 0x000fe20007ffe1ff */
[----:B------:R-:W-:-:S04]  /*18de0*/  IMAD R19, R217, c[0x0][0x43c], R19 ;  /* 0x00010f00d9137a24 */ /* 0x000fc800078e0213 */
        /* <DEDUP_REMOVED lines=12> */
[----:B--2---:R-:W-:-:S04]  /*18eb0*/  IMAD.WIDE.U32 R16, R0, c[0x0][0x428], R18 ;  /* 0x00010a0000107a25 */ /* 0x004fc800078e0012 */
[----:B------:R-:W-:Y:S01]  /*18ec0*/  IMAD R0, R0, c[0x0][0x42c], R13 ;  /* 0x00010b0000007a24 */ /* 0x000fe200078e020d */
[----:B------:R-:W-:-:S04]  /*18ed0*/  LEA R163, P1, R16, c[0x0][0x400], 0x2 ;  /* 0x0001000010a37a11 */ /* 0x000fc800078210ff */
[----:B------:R-:W-:-:S04]  /*18ee0*/  IADD3 R0, R17, R0, RZ ;  /* 0x0000000011007210 */ /* 0x000fc80007ffe0ff */
[----:B------:R-:W-:Y:S01]  /*18ef0*/  LEA.HI.X R162, R16, c[0x0][0x404], R0, 0x2, P1 ;  /* 0x0001010010a27a11 */ /* 0x000fe200008f1400 */
[----:B------:R-:W-:Y:S05]  /*18f00*/  BRA.DIV ~URZ, `(.L_x_2374) ;  /* 0x000036227f007947 */ /* 0x000fea000b800000 */
[----:B------:R1:W2:Y:S02]  /*18f10*/  SHFL.IDX PT, R165, R162, RZ, 0x1c1f ;  /* 0x001c1fffa2a57589 */ /* 0x0002a400000e0000 */
.L_x_2434:
[----:B------:R-:W-:Y:S05]  /*18f20*/  BRA.DIV ~URZ, `(.L_x_2375) ;  /* 0x000036727f007947 */ /* 0x000fea000b800000 */
[----:B------:R3:W4:Y:S02]  /*18f30*/  SHFL.IDX PT, R17, R163, RZ, 0x1c1f ;  /* 0x001c1fffa3117589 */ /* 0x00072400000e0000 */
.L_x_2435:
        /* <DEDUP_REMOVED lines=54> */
[CC--:B------:R-:W-:Y:S02]  /*192a0*/  @!P0 LEA R18, P2, R158.reuse, R17.reuse, 0x2 ;  /* 0x000000119e128211 */ /* 0x0c0fe400078410ff */
[----:B--2---:R-:W-:Y:S01]  /*192b0*/  @!P1 IMAD.WIDE R20, R213, 0x4, R164 ;  /* 0x00000004d5149825 */ /* 0x004fe200078e02a4 */
[----:B------:R-:W-:Y:S02]  /*192c0*/  @!P3 LEA R166, P5, R153, R17, 0x2 ;  /* 0x0000001199a6b211 */ /* 0x000fe400078a10ff */
[----:B------:R-:W-:Y:S02]  /*192d0*/  @!P0 LEA.HI.X R19, R158, R165, R157, 0x2, P2 ;  /* 0x000000a59e138211 */ /* 0x000fe400010f149d */
[----:B------:R-:W-:Y:S01]  /*192e0*/  ISETP.GE.AND P2, PT, R144, c[0x0][0x3c8], PT ;  /* 0x0000f20090007a0c */ /* 0x000fe20003f46270 */
[----:B------:R2:W-:Y:S01]  /*192f0*/  @!P1 ST.E.64 [R20.64], R132 ;  /* 0x0000008414009985 */ /* 0x0005e2000c101b08 */
[----:B------:R-:W-:-:S02]  /*19300*/  ISETP.GE.AND P1, PT, R84, c[0x0][0x3c8], PT ;  /* 0x0000f20054007a0c */ /* 0x000fc40003f26270 */
[----:B------:R-:W-:Y:S01]  /*19310*/  @!P3 LEA.HI.X R167, R153, R165, R152, 0x2, P5 ;  /* 0x000000a599a7b211 */ /* 0x000fe200028f1498 */
[----:B------:R4:W-:Y:S01]  /*19320*/  @!P0 ST.E.64 [R18.64], R128 ;  /* 0x0000008012008985 */ /* 0x0009e2000c101b08 */
[----:B------:R-:W-:-:S03]  /*19330*/  @!P4 LEA R168, P0, R146, R17, 0x2 ;  /* 0x0000001192a8c211 */ /* 0x000fc600078010ff */
[----:B------:R5:W-:Y:S01]  /*19340*/  @!P3 ST.E.64 [R166.64], R104 ;  /* 0x00000068a600b985 */ /* 0x000be2000c101b08 */
[----:B------:R-:W-:Y:S02]  /*19350*/  @!P4 LEA.HI.X R169, R146, R165, R145, 0x2, P0 ;  /* 0x000000a592a9c211 */ /* 0x000fe400000f1491 */
        /* <DEDUP_REMOVED lines=33> */
[CC--:B----4-:R-:W-:Y:S02]  /*19570*/  @!P2 LEA R104, P5, R22.reuse, R17.reuse, 0x2 ;  /* 0x000000111668a211 */ /* 0x0d0fe400078a10ff */
[----:B---3--:R-:W-:Y:S01]  /*19580*/  @!P1 LEA R40, P0, R151, R17, 0x2 ;  /* 0x0000001197289211 */ /* 0x008fe200078010ff */
[----:B------:R2:W-:Y:S01]  /*19590*/  @!P4 ST.E.64 [R18.64], R52 ;  /* 0x000000341200c985 */ /* 0x0005e2000c101b08 */
[----:B------:R-:W-:Y:S02]  /*195a0*/  @!P2 LEA.HI.X R105, R22, R165, R13, 0x2, P5 ;  /* 0x000000a51669a211 */ /* 0x000fe400028f140d */
[----:B------:R-:W-:-:S02]  /*195b0*/  ISETP.GE.AND P4, PT, R156, c[0x0][0x3c8], PT ;  /* 0x0000f2009c007a0c */ /* 0x000fc40003f86270 */
[----:B------:R-:W-:Y:S01]  /*195c0*/  @!P1 LEA.HI.X R41, R151, R165, R12, 0x2, P0 ;  /* 0x000000a597299211 */ /* 0x000fe200000f140c */
[----:B------:R-:W-:Y:S01]  /*195d0*/  @!P2 ST.E.64 [R104.64], R56 ;  /* 0x000000386800a985 */ /* 0x000fe2000c101b08 */
[----:B------:R-:W-:Y:S02]  /*195e0*/  ISETP.GE.AND P2, PT, R161, c[0x0][0x3c8], PT ;  /* 0x0000f200a1007a0c */ /* 0x000fe40003f46270 */
[C---:B-----5:R-:W-:Y:S01]  /*195f0*/  @!P3 LEA R44, P5, R159.reuse, R17, 0x2 ;  /* 0x000000119f2cb211 */ /* 0x060fe200078a10ff */
[----:B------:R3:W-:Y:S01]  /*19600*/  @!P1 ST.E.64 [R40.64], R60 ;  /* 0x0000003c28009985 */ /* 0x0007e2000c101b08 */
[----:B------:R-:W-:Y:S02]  /*19610*/  ISETP.GE.AND P1, PT, R150, c[0x0][0x3c8], PT ;  /* 0x0000f20096007a0c */ /* 0x000fe40003f26270 */
[----:B------:R-:W-:Y:S02]  /*19620*/  @!P3 LEA.HI.X R45, R159, R165, R36, 0x2, P5 ;  /* 0x000000a59f2db211 */ /* 0x000fe400028f1424 */
[----:B------:R-:W-:-:S03]  /*19630*/  ISETP.GE.AND P5, PT, R80, c[0x0][0x3c8], PT ;  /* 0x0000f20050007a0c */ /* 0x000fc60003fa6270 */
[----:B------:R4:W-:Y:S01]  /*19640*/  @!P3 ST.E.64 [R44.64], R64 ;  /* 0x000000402c00b985 */ /* 0x0009e2000c101b08 */
[----:B-1----:R-:W-:-:S05]  /*19650*/  @!P4 LEA R20, P0, R156, R17, 0x2 ;  /* 0x000000119c14c211 */ /* 0x002fca00078010ff */
[----:B------:R-:W-:Y:S02]  /*19660*/  @!P1 LEA R48, P3, R150, R17, 0x2 ;  /* 0x0000001196309211 */ /* 0x000fe400078610ff */
[-C--:B------:R-:W-:Y:S02]  /*19670*/  @!P4 LEA.HI.X R21, R156, R165.reuse, R155, 0x2, P0 ;  /* 0x000000a59c15c211 */ /* 0x080fe400000f149b */
[----:B------:R-:W-:Y:S02]  /*19680*/  @!P1 LEA.HI.X R49, R150, R165, R149, 0x2, P3 ;  /* 0x000000a596319211 */ /* 0x000fe400018f1495 */
[C---:B--2---:R-:W-:Y:S01]  /*19690*/  @!P2 LEA R18, P0, R161.reuse, R17, 0x2 ;  /* 0x00000011a112a211 */ /* 0x044fe200078010ff */
[----:B------:R1:W-:Y:S01]  /*196a0*/  @!P4 ST.E.64 [R20.64], R68 ;  /* 0x000000441400c985 */ /* 0x0003e2000c101b08 */
[----:B------:R-:W-:Y:S02]  /*196b0*/  ISETP.GE.AND P4, PT, R78, c[0x0][0x3c8], PT ;  /* 0x0000f2004e007a0c */ /* 0x000fe40003f86270 */
[----:B------:R-:W-:-:S05]  /*196c0*/  @!P2 LEA.HI.X R19, R161, R165, R160, 0x2, P0 ;  /* 0x000000a5a113a211 */ /* 0x000fca00000f14a0 */
[----:B------:R2:W-:Y:S01]  /*196d0*/  @!P2 ST.E.64 [R18.64], R72 ;  /* 0x000000481200a985 */ /* 0x0005e2000c101b08 */
[----:B---3--:R-:W-:Y:S02]  /*196e0*/  @!P6 LEA R40, P0, R148, R17, 0x2 ;  /* 0x000000119428e211 */ /* 0x008fe400078010ff */
[----:B------:R-:W-:Y:S01]  /*196f0*/  ISETP.GE.AND P2, PT, R76, c[0x0][0x3c8], PT ;  /* 0x0000f2004c007a0c */ /* 0x000fe20003f46270 */
[----:B------:R3:W-:Y:S01]  /*19700*/  @!P1 ST.E.64 [R48.64], R2 ;  /* 0x0000000230009985 */ /* 0x0007e2000c101b08 */
[----:B------:R-:W-:Y:S02]  /*19710*/  @!P6 LEA.HI.X R41, R148, R165, R147, 0x2, P0 ;  /* 0x000000a59429e211 */ /* 0x000fe400000f1493 */
[----:B------:R-:W-:Y:S02]  /*19720*/  ISETP.GE.AND P1, PT, R32, c[0x0][0x3c8], PT ;  /* 0x0000f20020007a0c */ /* 0x000fe40003f26270 */
[----:B------:R-:W-:Y:S01]  /*19730*/  ISETP.GE.AND P0, PT, R154, c[0x0][0x3c8], PT ;  /* 0x0000f2009a007a0c */ /* 0x000fe20003f06270 */
        /* <DEDUP_REMOVED lines=9> */
[----:B------:R-:W-:Y:S02]  /*197d0*/  @!P2 LEA.HI.X R19, R76, R165, R39, 0x2, P3 ;  /* 0x000000a54c13a211 */ /* 0x000fe400018f1427 */
[----:B------:R-:W-:Y:S02]  /*197e0*/  @!P0 LEA R16, P3, R154, R17, 0x2 ;  /* 0x000000119a108211 */ /* 0x000fe400078610ff */
[-C--:B------:R-:W-:Y:S01]  /*197f0*/  @!P1 LEA.HI.X R3, R32, R165.reuse, R31, 0x2, P5 ;  /* 0x000000a520039211 */ /* 0x080fe200028f141f */
[----:B------:R1:W-:Y:S01]  /*19800*/  @!P2 ST.E.64 [R18.64], R92 ;  /* 0x0000005c1200a985 */ /* 0x0003e2000c101b08 */
[----:B------:R-:W-:-:S03]  /*19810*/  @!P0 LEA.HI.X R17, R154, R165, R35, 0x2, P3 ;  /* 0x000000a59a118211 */ /* 0x000fc600018f1423 */
[----:B------:R1:W-:Y:S04]  /*19820*/  @!P1 ST.E.64 [R2.64], R96 ;  /* 0x0000006002009985 */ /* 0x0003e8000c101b08 */
[----:B------:R1:W-:Y:S02]  /*19830*/  @!P0 ST.E.64 [R16.64], R100 ;  /* 0x0000006410008985 */ /* 0x0003e4000c101b08 */
.L_x_2377:
[----:B------:R-:W-:Y:S05]  /*19840*/  BSYNC B0 ;  /* 0x0000000000007941 */ /* 0x000fea0003800000 */
.L_x_2376:
[----:B------:R-:W-:Y:S05]  /*19850*/  BRA.DIV ~URZ, `(.L_x_2378) ;  /* 0x00002da27f007947 */ /* 0x000fea000b800000 */
[----:B-1----:R1:W3:Y:S04]  /*19860*/  SHFL.IDX PT, R3, R162, 0x1, 0x1c1f ;  /* 0x003c1f00a2037f89 */ /* 0x0022e800000e0000 */
[----:B----4-:R1:W4:Y:S02]  /*19870*/  SHFL.IDX PT, R17, R163, 0x1, 0x1c1f ;  /* 0x003c1f00a3117f89 */ /* 0x01032400000e0000 */
.L_x_2436:
        /* <DEDUP_REMOVED lines=8> */
[C---:B------:R-:W-:Y:S02]  /*19900*/  @!P2 LEA R4, P5, R153.reuse, R17, 0x2 ;  /* 0x000000119904a211 */ /* 0x040fe400078a10ff */
[----:B---3--:R-:W-:Y:S02]  /*19910*/  @!P3 LEA.HI.X R7, R158, R3, R157, 0x2, P6 ;  /* 0x000000039e07b211 */ /* 0x008fe400030f149d */
[----:B------:R-:W-:Y:S01]  /*19920*/  @!P1 LEA R20, P6, R146, R17, 0x2 ;  /* 0x0000001192149211 */ /* 0x000fe200078c10ff */
[----:B------:R-:W-:Y:S01]  /*19930*/  @!P4 IMAD.MOV.U32 R2, RZ, RZ, R17 ;  /* 0x000000ffff02c224 */ /* 0x000fe200078e0011 */
[----:B------:R-:W-:Y:S02]  /*19940*/  @!P2 LEA.HI.X R5, R153, R3, R152, 0x2, P5 ;  /* 0x000000039905a211 */ /* 0x000fe400028f1498 */
[----:B------:R-:W-:Y:S01]  /*19950*/  @!P0 LEA R18, P5, R144, R17, 0x2 ;  /* 0x0000001190128211 */ /* 0x000fe200078a10ff */
[----:B------:R-:W-:Y:S01]  /*19960*/  @!P4 IMAD.WIDE R40, R213, 0x4, R2 ;  /* 0x00000004d528c825 */ /* 0x000fe200078e0202 */
[----:B------:R-:W-:-:S02]  /*19970*/  @!P1 LEA.HI.X R21, R146, R3, R145, 0x2, P6 ;  /* 0x0000000392159211 */ /* 0x000fc400030f1491 */
[----:B------:R-:W-:Y:S02]  /*19980*/  ISETP.GE.AND P6, PT, R84, c[0x0][0x3c8], PT ;  /* 0x0000f20054007a0c */ /* 0x000fe40003fc6270 */
[----:B------:R-:W-:Y:S01]  /*19990*/  @!P0 LEA.HI.X R19, R144, R3, R85, 0x2, P5 ;  /* 0x0000000390138211 */ /* 0x000fe200028f1455 */
[----:B------:R3:W-:Y:S01]  /*199a0*/  @!P4 ST.E.64 [R40.64], R134 ;  /* 0x000000862800c985 */ /* 0x0007e2000c101b08 */
[----:B------:R-:W-:Y:S02]  /*199b0*/  ISETP.GE.AND P5, PT, R38, c[0x0][0x3c8], PT ;  /* 0x0000f20026007a0c */ /* 0x000fe40003fa6270 */
[----:B------:R-:W-:Y:S01]  /*199c0*/  ISETP.GE.AND P4, PT, R34, c[0x0][0x3c8], PT ;  /* 0x0000f20022007a0c */ /* 0x000fe20003f86270 */
[----:B------:R-:W-:Y:S01]  /*199d0*/  @!P3 ST.E.64 [R6.64], R130 ;  /* 0x000000820600b985 */ /* 0x000fe2000c101b08 */
[----:B------:R-:W-:-:S03]  /*199e0*/  ISETP.GE.AND P3, PT, R30, c[0x0][0x3c8], PT ;  /* 0x0000f2001e007a0c */ /* 0x000fc60003f66270 */
[----:B------:R4:W-:Y:S01]  /*199f0*/  @!P2 ST.E.64 [R4.64], R106 ;  /* 0x0000006a0400a985 */ /* 0x0009e2000c101b08 */
[----:B------:R-:W-:-:S03]  /*19a00*/  ISETP.GE.AND P2, PT, R28, c[0x0][0x3c8], PT ;  /* 0x0000f2001c007a0c */ /* 0x000fc60003f46270 */
[----:B------:R-:W-:Y:S02]  /*19a10*/  @!P1 ST.E.64 [R20.64], R110 ;  /* 0x0000006e14009985 */ /* 0x000fe4000c101b08 */
[-C--:B------:R-:W-:Y:S02]  /*19a20*/  @!P5 LEA R44, P1, R38, R17.reuse, 0x2 ;  /* 0x00000011262cd211 */ /* 0x080fe400078210ff */
[----:B------:R5:W-:Y:S01]  /*19a30*/  @!P0 ST.E.64 [R18.64], R114 ;  /* 0x0000007212008985 */ /* 0x000be2000c101b08 */
[----:B------:R-:W-:Y:S02]  /*19a40*/  @!P6 LEA R48, P0, R84, R17, 0x2 ;  /* 0x000000115430e211 */ /* 0x000fe400078010ff */
[-C--:B------:R-:W-:Y:S02]  /*19a50*/  @!P5 LEA.HI.X R45, R38, R3.reuse, R37, 0x2, P1 ;  /* 0x00000003262dd211 */ /* 0x080fe400008f1425 */
[----:B------:R-:W-:Y:S02]  /*19a60*/  @!P6 LEA.HI.X R49, R84, R3, R81, 0x2, P0 ;  /* 0x000000035431e211 */ /* 0x000fe400000f1451 */
[----:B------:R-:W-:-:S03]  /*19a70*/  ISETP.GE.AND P1, PT, R26, c[0x0][0x3c8], PT ;  /* 0x0000f2001a007a0c */ /* 0x000fc60003f26270 */
[----:B------:R-:W-:Y:S01]  /*19a80*/  @!P6 ST.E.64 [R48.64], R118 ;  /* 0x000000763000e985 */ /* 0x000fe2000c101b08 */
[----:B------:R-:W-:Y:S02]  /*19a90*/  ISETP.GE.AND P6, PT, R24, c[0x0][0x3c8], PT ;  /* 0x0000f20018007a0c */ /* 0x000fe40003fc6270 */
[----:B---3--:R-:W-:Y:S01]  /*19aa0*/  @!P4 LEA R40, P0, R34, R17, 0x2 ;  /* 0x000000112228c211 */ /* 0x008fe200078010ff */
        /* <DEDUP_REMOVED lines=10> */
[C---:B-----5:R-:W-:Y:S02]  /*19b50*/  @!P1 LEA R18, P0, R26.reuse, R17, 0x2 ;  /* 0x000000111a129211 */ /* 0x060fe400078010ff */
        /* <DEDUP_REMOVED lines=17> */
[C---:B---3--:R-:W-:Y:S02]  /*19c70*/  @!P3 LEA R4, P0, R159.reuse, R17, 0x2 ;  /* 0x000000119f04b211 */ /* 0x048fe400078010ff */
[----:B------:R-:W-:Y:S02]  /*19c80*/  ISETP.GE.AND P4, PT, R80, c[0x0][0x3c8], PT ;  /* 0x0000f20050007a0c */ /* 0x000fe40003f86270 */
[----:B------:R-:W-:Y:S02]  /*19c90*/  @!P3 LEA.HI.X R5, R159, R3, R36, 0x2, P0 ;  /* 0x000000039f05b211 */ /* 0x000fe400000f1424 */
[----:B----4-:R-:W-:-:S03]  /*19ca0*/  @!P2 LEA R6, P0, R156, R17, 0x2 ;  /* 0x000000119c06a211 */ /* 0x010fc600078010ff */
[----:B------:R3:W-:Y:S01]  /*19cb0*/  @!P3 ST.E.64 [R4.64], R66 ;  /* 0x000000420400b985 */ /* 0x0007e2000c101b08 */
[----:B------:R-:W-:Y:S02]  /*19cc0*/  @!P2 LEA.HI.X R7, R156, R3, R155, 0x2, P0 ;  /* 0x000000039c07a211 */ /* 0x000fe400000f149b */
[C---:B------:R-:W-:Y:S02]  /*19cd0*/  @!P1 LEA R12, P0, R161.reuse, R17, 0x2 ;  /* 0x00000011a10c9211 */ /* 0x040fe400078010ff */
[----:B------:R-:W-:Y:S01]  /*19ce0*/  ISETP.GE.AND P3, PT, R78, c[0x0][0x3c8], PT ;  /* 0x0000f2004e007a0c */ /* 0x000fe20003f66270 */
[----:B------:R4:W-:Y:S01]  /*19cf0*/  @!P2 ST.E.64 [R6.64], R70 ;  /* 0x000000460600a985 */ /* 0x0009e2000c101b08 */
[----:B------:R-:W-:Y:S02]  /*19d00*/  @!P1 LEA.HI.X R13, R161, R3, R160, 0x2, P0 ;  /* 0x00000003a10d9211 */ /* 0x000fe400000f14a0 */
[-C--:B------:R-:W-:Y:S02]  /*19d10*/  @!P6 LEA R22, P0, R150, R17.reuse, 0x2 ;  /* 0x000000119616e211 */ /* 0x080fe400078010ff */
[----:B------:R-:W-:Y:S01]  /*19d20*/  ISETP.GE.AND P2, PT, R76, c[0x0][0x3c8], PT ;  /* 0x0000f2004c007a0c */ /* 0x000fe20003f46270 */
[----:B------:R2:W-:Y:S01]  /*19d30*/  @!P1 ST.E.64 [R12.64], R74 ;  /* 0x0000004a0c009985 */ /* 0x0005e2000c101b08 */
[----:B-----5:R-:W-:-:S02]  /*19d40*/  @!P5 LEA R18, P1, R148, R17, 0x2 ;  /* 0x000000119412d211 */ /* 0x020fc400078210ff */
[----:B------:R-:W-:Y:S02]  /*19d50*/  @!P6 LEA.HI.X R23, R150, R3, R149, 0x2, P0 ;  /* 0x000000039617e211 */ /* 0x000fe400000f1495 */
[----:B-1----:R-:W-:Y:S02]  /*19d60*/  @!P4 LEA R20, P0, R80, R17, 0x2 ;  /* 0x000000115014c211 */ /* 0x002fe400078010ff */
[-C--:B------:R-:W-:Y:S01]  /*19d70*/  @!P5 LEA.HI.X R19, R148, R3.reuse, R147, 0x2, P1 ;  /* 0x000000039413d211 */ /* 0x080fe200008f1493 */
[----:B------:R1:W-:Y:S01]  /*19d80*/  @!P6 ST.E.64 [R22.64], R14 ;  /* 0x0000000e1600e985 */ /* 0x0003e2000c101b08 */
[----:B------:R-:W-:Y:S02]  /*19d90*/  ISETP.GE.AND P1, PT, R32, c[0x0][0x3c8], PT ;  /* 0x0000f20020007a0c */ /* 0x000fe40003f26270 */
[----:B------:R-:W-:Y:S01]  /*19da0*/  @!P4 LEA.HI.X R21, R80, R3, R79, 0x2, P0 ;  /* 0x000000035015c211 */ /* 0x000fe200000f144f */
[----:B------:R1:W-:Y:S04]  /*19db0*/  @!P5 ST.E.64 [R18.64], R82 ;  /* 0x000000521200d985 */ /* 0x0003e8000c101b08 */
[----:B------:R1:W-:Y:S01]  /*19dc0*/  @!P4 ST.E.64 [R20.64], R86 ;  /* 0x000000561400c985 */ /* 0x0003e2000c101b08 */
[----:B---3--:R-:W-:-:S04]  /*19dd0*/  @!P3 LEA R4, P0, R78, R17, 0x2 ;  /* 0x000000114e04b211 */ /* 0x008fc800078010ff */
[----:B------:R-:W-:Y:S02]  /*19de0*/  @!P3 LEA.HI.X R5, R78, R3, R77, 0x2, P0 ;  /* 0x000000034e05b211 */ /* 0x000fe400000f144d */
[----:B----4-:R-:W-:-:S03]  /*19df0*/  @!P2 LEA R6, P0, R76, R17, 0x2 ;  /* 0x000000114c06a211 */ /* 0x010fc600078010ff */
[----:B------:R1:W-:Y:S01]  /*19e00*/  @!P3 ST.E.64 [R4.64], R90 ;  /* 0x0000005a0400b985 */ /* 0x0003e2000c101b08 */
[----:B------:R-:W-:Y:S02]  /*19e10*/  @!P2 LEA.HI.X R7, R76, R3, R39, 0x2, P0 ;  /* 0x000000034c07a211 */ /* 0x000fe400000f1427 */
[----:B--2---:R-:W-:-:S03]  /*19e20*/  @!P1 LEA R12, P0, R32, R17, 0x2 ;  /* 0x00000011200c9211 */ /* 0x004fc600078010ff */
        /* <DEDUP_REMOVED lines=9> */
.L_x_2358:
        /* <DEDUP_REMOVED lines=20> */
.L_x_2379:
[----:B------:R-:W-:Y:S01]  /*1a000*/  ISETP.GT.AND P0, PT, R205, 0x7f, PT ;  /* 0x0000007fcd00780c */ /* 0x000fe20003f04270 */
[----:B------:R-:W-:Y:S01]  /*1a010*/  BSSY B0, `(.L_x_2380) ;  /* 0x0000034000007945 */ /* 0x000fe20003800000 */
[----:B------:R-:W-:Y:S02]  /*1a020*/  SEL R216, R216, RZ, !P2 ;  /* 0x000000ffd8d87207 */ /* 0x000fe40005000000 */
[----:B--2---:R-:W-:-:S02]  /*1a030*/  SEL R4, R3, RZ, !P2 ;  /* 0x000000ff03047207 */ /* 0x004fc40005000000 */
[----:B-----5:R-:W-:-:S07]  /*1a040*/  SHF.R.S32.HI R5, RZ, 0x1f, R0 ;  /* 0x0000001fff057819 */ /* 0x020fce0000011400 */
        /* <DEDUP_REMOVED lines=11> */
[----:B------:R-:W-:Y:S02]  /*1a100*/  SEL R218, R218, RZ, P2 ;  /* 0x000000ffdada7207 */ /* 0x000fe40001000000 */
[----:B------:R-:W-:-:S05]  /*1a110*/  MOV R6, R3 ;  /* 0x0000000300067202 */ /* 0x000fca0000000f00 */
        /* <DEDUP_REMOVED lines=16> */
[----:B------:R-:W-:Y:S01]  /*1a220*/  IMAD.MOV R14, RZ, RZ, -R6 ;  /* 0x000000ffff0e7224 */ /* 0x000fe200078e0a06 */
        /* <DEDUP_REMOVED lines=8> */
[C---:B------:R-:W-:Y:S02]  /*1a2b0*/  IMAD R9, R16.reuse, R13, R9 ;  /* 0x0000000d10097224 */ /* 0x040fe400078e0209 */
[----:B------:R-:W-:Y:S01]  /*1a2c0*/  IMAD.WIDE.U32 R18, R16, R3, R18 ;  /* 0x0000000310127225 */ /* 0x000fe200078e0012 */
[----:B------:R-:W-:Y:S02]  /*1a2d0*/  MOV R3, c[0x0][0x4ac] ;  /* 0x00012b0000037a02 */ /* 0x000fe40000000f00 */
[----:B------:R-:W-:Y:S01]  /*1a2e0*/  SEL R6, R6, c[0x0][0x450], P2 ;  /* 0x0001140006067a07 */ /* 0x000fe20001000000 */
[----:B------:R-:W-:Y:S01]  /*1a2f0*/  IMAD.IADD R12, R19, 0x1, R9 ;  /* 0x00000001130c7824 */ /* 0x000fe200078e0209 */
[----:B------:R-:W-:-:S02]  /*1a300*/  SEL R3, R3, c[0x0][0x454], P2 ;  /* 0x0001150003037a07 */ /* 0x000fc40001000000 */
[----:B------:R-:W-:-:S04]  /*1a310*/  LEA R6, P0, R18, R6, 0x2 ;  /* 0x0000000612067211 */ /* 0x000fc800078010ff */
[----:B------:R-:W-:Y:S02]  /*1a320*/  LEA.HI.X R7, R18, R3, R12, 0x2, P0 ;  /* 0x0000000312077211 */ /* 0x000fe400000f140c */
[----:B------:R-:W-:-:S05]  /*1a330*/  MOV R3, 0xff800000 ;  /* 0xff80000000037802 */ /* 0x000fca0000000f00 */
[----:B------:R2:W-:Y:S02]  /*1a340*/  STG.E [R6.64], R3 ;  /* 0x0000000306007986 */ /* 0x0005e4000c101908 */
.L_x_2381:
[----:B------:R-:W-:Y:S05]  /*1a350*/  BSYNC B0 ;  /* 0x0000000000007941 */ /* 0x000fea0003800000 */
.L_x_2380:
[----:B------:R-:W-:-:S13]  /*1a360*/  ISETP.GT.AND P0, PT, R202, 0x1, PT ;  /* 0x00000001ca00780c */ /* 0x000fda0003f04270 */
[----:B------:R-:W-:Y:S05]  /*1a370*/  @P0 BRA `(.L_x_2373) ;  /* 0x0000078000000947 */ /* 0x000fea0003800000 */
[----:B------:R-:W-:Y:S01]  /*1a380*/  SHF.R.S32.HI R12, RZ, 0x1f, R205 ;  /* 0x0000001fff0c7819 */ /* 0x000fe200000114cd */
[----:B------:R-:W-:Y:S02]  /*1a390*/  IMAD R5, R5, c[0x0][0x3a0], RZ ;  /* 0x0000e80005057a24 */ /* 0x000fe400078e02ff */
[----:B------:R-:W-:Y:S01]  /*1a3a0*/  IMAD.WIDE.U32 R14, R0, c[0x0][0x3a0], RZ ;  /* 0x0000e800000e7a25 */ /* 0x000fe200078e00ff */
[----:B--2---:R-:W-:-:S03]  /*1a3b0*/  LEA.HI R3, R12, R205, RZ, 0x3 ;  /* 0x000000cd0c037211 */ /* 0x004fc600078f18ff */
[----:B------:R-:W-:Y:S01]  /*1a3c0*/  IMAD R6, R0, c[0x0][0x3a4], R5 ;  /* 0x0000e90000067a24 */ /* 0x000fe200078e0205 */
[----:B------:R-:W-:Y:S02]  /*1a3d0*/  MOV R5, c[0x0][0x4e8] ;  /* 0x00013a0000057a02 */ /* 0x000fe40000000f00 */
[----:B------:R-:W-:Y:S02]  /*1a3e0*/  LOP3.LUT R0, R3, 0xfffffff8, RZ, 0xc0, !PT ;  /* 0xfffffff803007812 */ /* 0x000fe400078ec0ff */
[----:B------:R-:W-:Y:S02]  /*1a3f0*/  IADD3 R15, R15, R6, RZ ;  /* 0x000000060f0f7210 */ /* 0x000fe40007ffe0ff */
[----:B------:R-:W-:Y:S02]  /*1a400*/  SHF.R.S32.HI R6, RZ, 0x3, R3 ;  /* 0x00000003ff067819 */ /* 0x000fe40000011403 */
[----:B------:R-:W-:Y:S01]  /*1a410*/  ISETP.NE.AND P0, PT, R5, 0x1, PT ;  /* 0x000000010500780c */ /* 0x000fe20003f05270 */
[----:B------:R-:W-:Y:S01]  /*1a420*/  IMAD.WIDE.U32 R12, R217, c[0x0][0x3e8], R14 ;  /* 0x0000fa00d90c7a25 */ /* 0x000fe200078e000e */
[----:B------:R-:W-:-:S03]  /*1a430*/  IADD3 R3, -R0, R205, RZ ;  /* 0x000000cd00037210 */ /* 0x000fc60007ffe1ff */
[----:B------:R-:W-:Y:S01]  /*1a440*/  IMAD R13, R217, c[0x0][0x3ec], R13 ;  /* 0x0000fb00d90d7a24 */ /* 0x000fe200078e020d */
[----:B------:R-:W-:Y:S01]  /*1a450*/  LEA R0, R3, R6, 0x5 ;  /* 0x0000000603007211 */ /* 0x000fe200078e28ff */
[----:B------:R-:W-:Y:S02]  /*1a460*/  IMAD R3, R4, c[0x0][0x3f0], RZ ;  /* 0x0000fc0004037a24 */ /* 0x000fe400078e02ff */
[----:B------:R-:W-:-:S04]  /*1a470*/  IMAD.WIDE.U32 R12, R216, c[0x0][0x3f0], R12 ;  /* 0x0000fc00d80c7a25 */ /* 0x000fc800078e000c */
[----:B------:R-:W-:Y:S01]  /*1a480*/  IMAD.IADD R0, R201, 0x1, R0 ;  /* 0x00000001c9007824 */ /* 0x000fe200078e0200 */
[----:B------:R-:W-:Y:S01]  /*1a490*/  IADD3 R201, R6, R201, RZ ;  /* 0x000000c906c97210 */ /* 0x000fe20007ffe0ff */
[----:B------:R-:W-:Y:S02]  /*1a4a0*/  IMAD R3, R216, c[0x0][0x3f4], R3 ;  /* 0x0000fd00d8037a24 */ /* 0x000fe400078e0203 */
[----:B------:R-:W-:Y:S01]  /*1a4b0*/  @P0 IMAD.HI.U32 R4, R0, c[0x0][0x4ec], RZ ;  /* 0x00013b0000040a27 */ /* 0x000fe200078e00ff */
[----:B------:R-:W-:Y:S02]  /*1a4c0*/  MOV R5, R0 ;  /* 0x0000000000057202 */ /* 0x000fe40000000f00 */
[----:B------:R-:W-:Y:S02]  /*1a4d0*/  IADD3 R13, R13, R3, RZ ;  /* 0x000000030d0d7210 */ /* 0x000fe40007ffe0ff */
        /* <DEDUP_REMOVED lines=17> */
.L_x_2437:
[----:B------:R-:W-:Y:S05]  /*1a5f0*/  BRA.DIV ~URZ, `(.L_x_2383) ;  /* 0x000021327f007947 */ /* 0x000fea000b800000 */
[----:B------:R4:W1:Y:S02]  /*1a600*/  SHFL.IDX PT, R17, R3, RZ, 0x181f ;  /* 0x00181fff03117589 */ /* 0x00086400000e0000 */
.L_x_2438:
        /* <DEDUP_REMOVED lines=19> */
.L_x_2385:
[----:B------:R-:W-:Y:S05]  /*1a740*/  BSYNC B0 ;  /* 0x0000000000007941 */ /* 0x000fea0003800000 */
.L_x_2384:
[----:B------:R-:W-:Y:S05]  /*1a750*/  BRA.DIV ~URZ, `(.L_x_2386) ;  /* 0x000020327f007947 */ /* 0x000fea000b800000 */
[----:B---3--:R3:W2:Y:S04]  /*1a760*/  SHFL.IDX PT, R5, R4, 0x1, 0x181f ;  /* 0x00381f0004057f89 */ /* 0x0086a800000e0000 */
[----:B-1----:R3:W1:Y:S02]  /*1a770*/  SHFL.IDX PT, R17, R3, 0x1, 0x181f ;  /* 0x00381f0003117f89 */ /* 0x00266400000e0000 */
.L_x_2439:
        /* <DEDUP_REMOVED lines=16> */
.L_x_2388:
[----:B------:R-:W-:Y:S05]  /*1a880*/  BSYNC B0 ;  /* 0x0000000000007941 */ /* 0x000fea0003800000 */
.L_x_2387:
[----:B------:R-:W-:Y:S05]  /*1a890*/  BRA.DIV ~URZ, `(.L_x_2389) ;  /* 0x00001fb27f007947 */ /* 0x000fea000b800000 */
[----:B--2---:R2:W3:Y:S02]  /*1a8a0*/  SHFL.IDX PT, R5, R4, 0x2, 0x181f ;  /* 0x00581f0004057f89 */ /* 0x0044e400000e0000 */
.L_x_2440:
[----:B------:R-:W-:Y:S05]  /*1a8b0*/  BRA.DIV ~URZ, `(.L_x_2390) ;  /* 0x000020027f007947 */ /* 0x000fea000b800000 */
[----:B-1----:R1:W2:Y:S02]  /*1a8c0*/  SHFL.IDX PT, R17, R3, 0x2, 0x181f ;  /* 0x00581f0003117f89 */ /* 0x0022a400000e0000 */
.L_x_2441:
        /* <DEDUP_REMOVED lines=16> */
.L_x_2392:
[----:B------:R-:W-:Y:S05]  /*1a9d0*/  BSYNC B0 ;  /* 0x0000000000007941 */ /* 0x000fea0003800000 */
.L_x_2391:
[----:B------:R-:W-:Y:S05]  /*1a9e0*/  BRA.DIV ~URZ, `(.L_x_2393) ;  /* 0x00001f327f007947 */ /* 0x000fea000b800000 */
[----:B--23--:R-:W2:Y:S04]  /*1a9f0*/  SHFL.IDX PT, R4, R4, 0x3, 0x181f ;  /* 0x00781f0004047f89 */ /* 0x00cea800000e0000 */
[----:B------:R3:W1:Y:S02]  /*1aa00*/  SHFL.IDX PT, R17, R3, 0x3, 0x181f ;  /* 0x00781f0003117f89 */ /* 0x00066400000e0000 */
.L_x_2442:
        /* <DEDUP_REMOVED lines=15> */
.L_x_2373:
[----:B------:R-:W-:Y:S05]  /*1ab00*/  BSYNC B1 ;  /* 0x0000000000017941 */ /* 0x000fea0003800000 */
.L_x_2357:
[----:B------:R-:W-:-:S13]  /*1ab10*/  ISETP.NE.AND P0, PT, R212, RZ, PT ;  /* 0x000000ffd400720c */ /* 0x000fda0003f05270 */
[----:B------:R-:W-:Y:S01]  /*1ab20*/  @P0 WARPSYNC 0xffffffff ;  /* 0xffffffff00000948 */ /* 0x000fe20003800000 */
[----:B------:R-:W-:Y:S06]  /*1ab30*/  @P0 BAR.SYNC.DEFER_BLOCKING 0x5, 0x100 ;  /* 0x0144000000000b1d */ /* 0x000fec0000010000 */
[----:B------:R-:W4:Y:S04]  /*1ab40*/  @P0 LDS.128 R200, [0x24100] ;  /* 0x02410000ffc80984 */ /* 0x000f280000000c00 */
[----:B------:R-:W-:Y:S06]  /*1ab50*/  @P0 BAR.ARV 0x4, 0x100 ;  /* 0x0104000000000b1d */ /* 0x000fec0000002000 */
[----:B------:R-:W-:Y:S05]  /*1ab60*/  @P0 BRA `(.L_x_2394) ;  /* 0x00000e9000000947 */ /* 0x000fea0003800000 */
[----:B--234-:R-:W-:Y:S01]  /*1ab70*/  LOP3.LUT R2, R205, 0x1f, RZ, 0xc0, !PT ;  /* 0x0000001fcd027812 */ /* 0x01cfe200078ec0ff */
[----:B-1----:R-:W-:-:S03]  /*1ab80*/  IMAD.MOV.U32 R4, RZ, RZ, RZ ;  /* 0x000000ffff047224 */ /* 0x002fc600078e00ff */
[----:B------:R-:W-:Y:S01]  /*1ab90*/  ISETP.NE.AND P6, PT, R2, 0x1f, PT ;  /* 0x0000001f0200780c */ /* 0x000fe20003fc5270 */
[----:B------:R-:W-:Y:S10]  /*1aba0*/  BRA.DIV ~URZ, `(.L_x_2395) ;  /* 0x00001e327f007947 */ /* 0x000ff4000b800000 */
[----:B------:R1:W2:Y:S02]  /*1abb0*/  SHFL.IDX PT, R3, R8, RZ, 0x1f ;  /* 0x00001fff08037589 */ /* 0x0002a400000e0000 */
.L_x_2443:
[----:B------:R-:W-:Y:S05]  /*1abc0*/  BRA.DIV ~URZ, `(.L_x_2396) ;  /* 0x00001e827f007947 */ /* 0x000fea000b800000 */
[----:B-1----:R-:W1:Y:S02]  /*1abd0*/  SHFL.IDX PT, R8, R8, 0x1, 0x1f ;  /* 0x00201f0008087f89 */ /* 0x002e6400000e0000 */
.L_x_2444:
        /* <DEDUP_REMOVED lines=18> */
.L_x_2445:
        /* <DEDUP_REMOVED lines=16> */
.L_x_2446:
[----:B----4-:R-:W-:Y:S01]  /*1ae00*/  IMAD R5, R17, c[0x0][0x538], RZ ;  /* 0x00014e0011057a24 */ /* 0x010fe200078e02ff */
[----:B------:R-:W-:Y:S04]  /*1ae10*/  BSSY B1, `(.L_x_2399) ;  /* 0x00000b9000017945 */ /* 0x000fe80003800000 */
[----:B-1----:R-:W-:-:S04]  /*1ae20*/  IADD3 R200, R5, R8, RZ ;  /* 0x0000000805c87210 */ /* 0x002fc80007ffe0ff */
[----:B--2---:R-:W-:-:S13]  /*1ae30*/  ISETP.GT.AND P0, PT, R200, R3, PT ;  /* 0x00000003c800720c */ /* 0x004fda0003f04270 */
[----:B------:R-:W-:Y:S05]  /*1ae40*/  @P0 BRA `(.L_x_2400) ;  /* 0x0000024000000947 */ /* 0x000fea0003800000 */
.L_x_2404:
        /* <DEDUP_REMOVED lines=16> */
.L_x_2447:
        /* <DEDUP_REMOVED lines=16> */
.L_x_2448:
[----:B--2---:R-:W-:-:S05]  /*1b050*/  IMAD R5, R17, c[0x0][0x538], RZ ;  /* 0x00014e0011057a24 */ /* 0x004fca00078e02ff */
[----:B------:R-:W-:-:S04]  /*1b060*/  IADD3 R200, R5, R200, RZ ;  /* 0x000000c805c87210 */ /* 0x000fc80007ffe0ff */
[----:B------:R-:W-:-:S13]  /*1b070*/  ISETP.GT.AND P0, PT, R200, R3, PT ;  /* 0x00000003c800720c */ /* 0x000fda0003f04270 */
[----:B-1----:R-:W-:Y:S05]  /*1b080*/  @!P0 BRA `(.L_x_2404) ;  /* 0xfffffdc000008947 */ /* 0x002fea000383ffff */
.L_x_2400:
[----:B------:R-:W-:-:S05]  /*1b090*/  IADD3 R200, -R5, R200, RZ ;  /* 0x000000c805c87210 */ /* 0x000fca0007ffe1ff */
[----:B------:R-:W-:-:S05]  /*1b0a0*/  IMAD R0, R7, c[0x0][0x538], R200 ;  /* 0x00014e0007007a24 */ /* 0x000fca00078e02c8 */
[----:B------:R-:W-:Y:S01]  /*1b0b0*/  ISETP.GT.AND P0, PT, R0, R3, PT ;  /* 0x000000030000720c */ /* 0x000fe20003f04270 */
[----:B------:R-:W-:-:S12]  /*1b0c0*/  BRA.DIV ~URZ, `(.L_x_2405) ;  /* 0x00001dd27f007947 */ /* 0x000fd8000b800000 */
[----:B------:R-:W-:-:S04]  /*1b0d0*/  VOTE.ANY R5, PT, !P0 ;  /* 0x0000000000057806 */ /* 0x000fc800040e0100 */
.L_x_2449:
[----:B------:R-:W1:Y:S02]  /*1b0e0*/  POPC R16, R5 ;  /* 0x0000000500107309 */ /* 0x000e640000000000 */
[----:B-1----:R-:W-:Y:S01]  /*1b0f0*/  IADD3 R203, R16, R203, RZ ;  /* 0x000000cb10cb7210 */ /* 0x002fe20007ffe0ff */
[----:B------:R-:W-:Y:S05]  /*1b100*/  BRA.DIV ~URZ, `(.L_x_2406) ;  /* 0x00001dd27f007947 */ /* 0x000fea000b800000 */
[----:B------:R1:W2:Y:S04]  /*1b110*/  SHFL.IDX PT, R201, R201, R16, 0x1f ;  /* 0x00001f10c9c97589 */ /* 0x0002a800000e0000 */
[----:B------:R1:W4:Y:S02]  /*1b120*/  SHFL.IDX PT, R4, R4, R16, 0x1f ;  /* 0x00001f1004047589 */ /* 0x00032400000e0000 */
.L_x_2450:
[----:B------:R-:W-:Y:S01]  /*1b130*/  ISETP.NE.AND P0, PT, R5, RZ, PT ;  /* 0x000000ff0500720c */ /* 0x000fe20003f05270 */
[----:B------:R-:W-:-:S12]  /*1b140*/  BSSY B0, `(.L_x_2407) ;  /* 0x0000005000007945 */ /* 0x000fd80003800000 */
[----:B------:R-:W-:Y:S05]  /*1b150*/  @!P0 BRA `(.L_x_2408) ;  /* 0x0000003000008947 */ /* 0x000fea0003800000 */
[----:B-1----:R-:W-:Y:S01]  /*1b160*/  IADD3 R16, R16, -0x1, RZ ;  /* 0xffffffff10107810 */ /* 0x002fe20007ffe0ff */
[----:B------:R-:W-:Y:S05]  /*1b170*/  BRA.DIV ~URZ, `(.L_x_2409) ;  /* 0x00001e127f007947 */ /* 0x000fea000b800000 */
[----:B------:R1:W3:Y:S02]  /*1b180*/  SHFL.IDX PT, R9, R7, R16, 0x1f ;  /* 0x00001f1007097589 */ /* 0x0002e400000e0000 */
.L_x_2408:
[----:B------:R-:W-:Y:S05]  /*1b190*/  BSYNC B0 ;  /* 0x0000000000007941 */ /* 0x000fea0003800000 */
.L_x_2407:
[----:B----4-:R-:W-:Y:S01]  /*1b1a0*/  ISETP.NE.AND P0, PT, R4, 0x1, PT ;  /* 0x000000010400780c */ /* 0x010fe20003f05270 */
[----:B---3--:R-:W-:Y:S01]  /*1b1b0*/  IMAD R200, R9, c[0x0][0x538], R200 ;  /* 0x00014e0009c87a24 */ /* 0x008fe200078e02c8 */
[----:B------:R-:W-:Y:S04]  /*1b1c0*/  BSSY B0, `(.L_x_2410) ;  /* 0x0000076000007945 */ /* 0x000fe80003800000 */
[----:B------:R-:W-:-:S07]  /*1b1d0*/  IADD3 R6, -R200, R3, RZ ;  /* 0x00000003c8067210 */ /* 0x000fce0007ffe1ff */
[----:B------:R-:W-:Y:S05]  /*1b1e0*/  @!P0 BRA `(.L_x_2411) ;  /* 0x0000037000008947 */ /* 0x000fea0003800000 */
[-C--:B-12---:R-:W-:Y:S02]  /*1b1f0*/  IABS R7, R201.reuse ;  /* 0x000000c900077213 */ /* 0x086fe40000000000 */
        /* <DEDUP_REMOVED lines=54> */
.L_x_2411:
[----:B------:R-:W-:-:S04]  /*1b560*/  IMAD.MOV.U32 R0, RZ, RZ, 0x4 ;  /* 0x00000004ff007424 */ /* 0x000fc800078e00ff */
[----:B------:R-:W-:-:S05]  /*1b570*/  IMAD.WIDE R14, R203, R0, c[0x0][0x590] ;  /* 0x00016400cb0e7625 */ /* 0x000fca00078e0200 */
[----:B------:R-:W3:Y:S01]  /*1b580*/  LDG.E R4, [R14.64] ;  /* 0x000000080e047981 */ /* 0x000ee2000c1e1900 */
[----:B------:R-:W-:Y:S01]  /*1b590*/  IABS R5, R6 ;  /* 0x0000000600057213 */ /* 0x000fe20000000000 */
[----:B--23--:R-:W-:-:S05]  /*1b5a0*/  IMAD R3, R4, R201, RZ ;  /* 0x000000c904037224 */ /* 0x00cfca00078e02ff */
[-C--:B-1----:R-:W-:Y:S02]  /*1b5b0*/  IABS R7, R3.reuse ;  /* 0x0000000300077213 */ /* 0x082fe40000000000 */
        /* <DEDUP_REMOVED lines=54> */
.L_x_2412:
[----:B------:R-:W-:Y:S05]  /*1b920*/  BSYNC B0 ;  /* 0x0000000000007941 */ /* 0x000fea0003800000 */
.L_x_2410:
[----:B------:R-:W-:-:S04]  /*1b930*/  LOP3.LUT R12, RZ, R12, RZ, 0x33, !PT ;  /* 0x0000000cff0c7212 */ /* 0x000fc800078e33ff */
[----:B------:R-:W-:Y:S01]  /*1b940*/  IADD3 R201, R12, R201, RZ ;  /* 0x000000c90cc97210 */ /* 0x000fe20007ffe0ff */
[----:B------:R-:W-:Y:S05]  /*1b950*/  BRA `(.L_x_2413) ;  /* 0x0000004000007947 */ /* 0x000fea0003800000 */
.L_x_2401:
[----:B------:R-:W-:Y:S01]  /*1b960*/  IMAD.MOV.U32 R200, RZ, RZ, R3 ;  /* 0x000000ffffc87224 */ /* 0x000fe200078e0003 */
[----:B------:R-:W-:Y:S01]  /*1b970*/  MOV R202, RZ ;  /* 0x000000ff00ca7202 */ /* 0x000fe20000000f00 */
[----:B------:R-:W-:Y:S01]  /*1b980*/  IMAD.MOV.U32 R201, RZ, RZ, RZ ;  /* 0x000000ffffc97224 */ /* 0x000fe200078e00ff */
[----:B------:R-:W-:Y:S02]  /*1b990*/  MOV R203, c[0x0][0x53c] ;  /* 0x00014f0000cb7a02 */ /* 0x000fe40000000f00 */
.L_x_2413:
[----:B------:R-:W-:Y:S05]  /*1b9a0*/  BSYNC B1 ;  /* 0x0000000000017941 */ /* 0x000fea0003800000 */
.L_x_2399:
[----:B------:R-:W-:Y:S01]  /*1b9b0*/  WARPSYNC 0xffffffff ;  /* 0xffffffff00007948 */ /* 0x000fe20003800000 */
[----:B------:R-:W-:Y:S01]  /*1b9c0*/  BAR.SYNC.DEFER_BLOCKING 0x4, 0x100 ;  /* 0x0104000000007b1d */ /* 0x000fe20000010000 */
[----:B------:R-:W-:-:S13]  /*1b9d0*/  ISETP.NE.AND P0, PT, R2, RZ, PT ;  /* 0x000000ff0200720c */ /* 0x000fda0003f05270 */
[----:B------:R1:W-:Y:S04]  /*1b9e0*/  @!P0 STS.128 [0x24100], R200 ;  /* 0x024100c8ff008388 */ /* 0x0003e80000000c00 */
[----:B------:R-:W-:Y:S06]  /*1b9f0*/  BAR.ARV 0x5, 0x100 ;  /* 0x0144000000007b1d */ /* 0x000fec0000002000 */
.L_x_2394:
[----:B----4-:R-:W-:-:S13]  /*1ba00*/  ISETP.GE.AND P0, PT, R203, c[0x0][0x53c], PT ;  /* 0x00014f00cb007a0c */ /* 0x010fda0003f06270 */
[----:B-123--:R-:W-:Y:S01]  /*1ba10*/  @P0 CALL.REL.NOINC `(.L_x_2414) ;  /* 0x0000001000000944 */ /* 0x00efe20003c00000 */
[----:B------:R-:W-:Y:S05]  /*1ba20*/  BRA `(.L_x_2415) ;  /* 0xfffe5aa000007947 */ /* 0x000fea000383ffff */
.L_x_2414:
[----:B------:R-:W-:Y:S05]  /*1ba30*/  EXIT ;  /* 0x000000000000794d */ /* 0x000fea0003800000 */
.L_x_2241:
[----:B------:R-:W-:Y:S02]  /*1ba40*/  MOV R5, 0x1 ;  /* 0x0000000100057802 */ /* 0x000fe40000000f00 */
[----:B------:R-:W-:Y:S02]  /*1ba50*/  MOV R0, 0x1ba70 ;  /* 0x0001ba7000007802 */ /* 0x000fe40000000f00 */
[----:B------:R-:W-:Y:S05]  /*1ba60*/  CALL.REL.NOINC `($__internal_50_$__cuda_sm70_shflsync_up_p) ;  /* 0x0000162000007944 */ /* 0x000fea0003c00000 */
[----:B-12---:R-:W-:Y:S05]  /*1ba70*/  BRA `(.L_x_2416) ;  /* 0xfffe49f000007947 */ /* 0x006fea000383ffff */
.L_x_2242:
[----:B------:R-:W-:Y:S02]  /*1ba80*/  MOV R5, 0x2 ;  /* 0x0000000200057802 */ /* 0x000fe40000000f00 */
[----:B------:R-:W-:Y:S02]  /*1ba90*/  MOV R0, 0x1bab0 ;  /* 0x0001bab000007802 */ /* 0x000fe40000000f00 */
[----:B------:R-:W-:Y:S05]  /*1baa0*/  CALL.REL.NOINC `($__internal_50_$__cuda_sm70_shflsync_up_p) ;  /* 0x000015e000007944 */ /* 0x000fea0003c00000 */
[----:B--2---:R-:W-:Y:S01]  /*1bab0*/  SEL R0, R5, RZ, P4 ;  /* 0x000000ff05007207 */ /* 0x004fe20002000000 */
[----:B------:R-:W-:-:S04]  /*1bac0*/  IMAD.MOV.U32 R5, RZ, RZ, 0x4 ;  /* 0x00000004ff057424 */ /* 0x000fc800078e00ff */
[----:B-1----:R-:W-:Y:S01]  /*1bad0*/  IMAD.IADD R7, R7, 0x1, R0 ;  /* 0x0000000107077824 */ /* 0x002fe200078e0200 */
        /* <DEDUP_REMOVED lines=13> */
[----:B------:R-:W-:Y:S01]  /*1bbb0*/  IMAD.MOV.U32 R16, RZ, RZ, 0x1f ;  /* 0x0000001fff107424 */ /* 0x000fe200078e00ff */
[----:B------:R-:W-:-:S03]  /*1bbc0*/  MOV R17, 0x1f ;  /* 0x0000001f00117802 */ /* 0x000fc60000000f00 */
[----:B-1----:R-:W-:Y:S01]  /*1bbd0*/  IMAD.IADD R7, R7, 0x1, R0 ;  /* 0x0000000107077824 */ /* 0x002fe200078e0200 */
[----:B------:R-:W-:-:S03]  /*1bbe0*/  MOV R0, 0x1bc10 ;  /* 0x0001bc1000007802 */ /* 0x000fc60000000f00 */
[----:B------:R-:W-:Y:S02]  /*1bbf0*/  IMAD.MOV.U32 R19, RZ, RZ, R7 ;  /* 0x000000ffff137224 */ /* 0x000fe400078e0007 */
[----:B------:R-:W-:Y:S05]  /*1bc00*/  CALL.REL.NOINC `($__internal_49_$__cuda_sm70_shflsync_idx_p) ;  /* 0x0000143000007944 */ /* 0x000fea0003c00000 */
[----:B-12---:R-:W-:Y:S05]  /*1bc10*/  BRA `(.L_x_2417) ;  /* 0xfffe495000007947 */ /* 0x006fea000383ffff */
.L_x_2244:
[----:B------:R-:W-:Y:S02]  /*1bc20*/  SEL R5, RZ, 0x1, P0 ;  /* 0x00000001ff057807 */ /* 0x000fe40000000000 */
[----:B------:R-:W-:Y:S02]  /*1bc30*/  MOV R0, 0x1bc50 ;  /* 0x0001bc5000007802 */ /* 0x000fe40000000f00 */
[----:B------:R-:W-:Y:S05]  /*1bc40*/  CALL.REL.NOINC `($__internal_51_$__cuda_sm70_votesync_ballot) ;  /* 0x0000149000007944 */ /* 0x000fea0003c00000 */
[----:B------:R-:W-:Y:S05]  /*1bc50*/  BRA `(.L_x_2418) ;  /* 0xfffe49a000007947 */ /* 0x000fea000383ffff */
.L_x_2245:
[----:B------:R-:W-:Y:S01]  /*1bc60*/  IMAD.MOV.U32 R19, RZ, RZ, R4 ;  /* 0x000000ffff137224 */ /* 0x000fe200078e0004 */
[----:B------:R-:W-:Y:S02]  /*1bc70*/  MOV R17, 0x1f ;  /* 0x0000001f00117802 */ /* 0x000fe40000000f00 */
[----:B------:R-:W-:Y:S02]  /*1bc80*/  MOV R0, 0x1bca0 ;  /* 0x0001bca000007802 */ /* 0x000fe40000000f00 */
[----:B------:R-:W-:Y:S05]  /*1bc90*/  CALL.REL.NOINC `($__internal_49_$__cuda_sm70_shflsync_idx_p) ;  /* 0x000013a000007944 */ /* 0x000fea0003c00000 */
[----:B--2---:R-:W-:Y:S01]  /*1bca0*/  IMAD.MOV.U32 R4, RZ, RZ, R17 ;  /* 0x000000ffff047224 */ /* 0x004fe200078e0011 */
[----:B------:R-:W-:Y:S01]  /*1bcb0*/  MOV R9, RZ ;  /* 0x000000ff00097202 */ /* 0x000fe20000000f00 */
[----:B-1----:R-:W-:Y:S01]  /*1bcc0*/  IMAD.MOV.U32 R19, RZ, RZ, R3 ;  /* 0x000000ffff137224 */ /* 0x002fe200078e0003 */
[----:B------:R-:W-:Y:S02]  /*1bcd0*/  MOV R17, 0x1f ;  /* 0x0000001f00117802 */ /* 0x000fe40000000f00 */
[----:B------:R-:W-:-:S02]  /*1bce0*/  MOV R0, 0x1bd00 ;  /* 0x0001bd0000007802 */ /* 0x000fc40000000f00 */
[----:B------:R-:W-:Y:S05]  /*1bcf0*/  CALL.REL.NOINC `($__internal_49_$__cuda_sm70_shflsync_idx_p) ;  /* 0x0000134000007944 */ /* 0x000fea0003c00000 */
[----:B--2---:R-:W-:Y:S01]  /*1bd00*/  MOV R3, R17 ;  /* 0x0000001100037202 */ /* 0x004fe20000000f00 */
[----:B-1----:R-:W-:Y:S05]  /*1bd10*/  BRA `(.L_x_2419) ;  /* 0xfffe494000007947 */ /* 0x002fea000383ffff */
.L_x_2248:
[----:B------:R-:W-:Y:S01]  /*1bd20*/  IMAD.MOV.U32 R19, RZ, RZ, R7 ;  /* 0x000000ffff137224 */ /* 0x000fe200078e0007 */
[----:B------:R-:W-:-:S02]  /*1bd30*/  MOV R17, 0x1f ;  /* 0x0000001f00117802 */ /* 0x000fc40000000f00 */
[----:B------:R-:W-:Y:S02]  /*1bd40*/  MOV R0, 0x1bd60 ;  /* 0x0001bd6000007802 */ /* 0x000fe40000000f00 */
[----:B--23--:R-:W-:Y:S05]  /*1bd50*/  CALL.REL.NOINC `($__internal_49_$__cuda_sm70_shflsync_idx_p) ;  /* 0x000012e000007944 */ /* 0x00cfea0003c00000 */
[----:B--2---:R-:W-:Y:S01]  /*1bd60*/  MOV R9, R17 ;  /* 0x0000001100097202 */ /* 0x004fe20000000f00 */
[----:B-1----:R-:W-:Y:S05]  /*1bd70*/  BRA `(.L_x_2247) ;  /* 0xfffe494000007947 */ /* 0x002fea000383ffff */
.L_x_2287:
[----:B------:R-:W-:Y:S01]  /*1bd80*/  IMAD.MOV.U32 R19, RZ, RZ, R7 ;  /* 0x000000ffff137224 */ /* 0x000fe200078e0007 */
[----:B------:R-:W-:Y:S01]  /*1bd90*/  MOV R16, RZ ;  /* 0x000000ff00107202 */ /* 0x000fe20000000f00 */
[----:B------:R-:W-:Y:S01]  /*1bda0*/  IMAD.MOV.U32 R17, RZ, RZ, 0x181f ;  /* 0x0000181fff117424 */ /* 0x000fe200078e00ff */
[----:B------:R-:W-:Y:S02]  /*1bdb0*/  MOV R0, 0x1bdd0 ;  /* 0x0001bdd000007802 */ /* 0x000fe40000000f00 */
[----:B-----5:R-:W-:Y:S05]  /*1bdc0*/  CALL.REL.NOINC `($__internal_49_$__cuda_sm70_shflsync_idx_p) ;  /* 0x0000127000007944 */ /* 0x020fea0003c00000 */
[----:B--2---:R-:W-:Y:S01]  /*1bdd0*/  MOV R15, R17 ;  /* 0x00000011000f7202 */ /* 0x004fe20000000f00 */
[----:B-1----:R-:W-:Y:S05]  /*1bde0*/  BRA `(.L_x_2420) ;  /* 0xfffebc5000007947 */ /* 0x002fea000383ffff */
.L_x_2288:
[----:B------:R-:W-:Y:S01]  /*1bdf0*/  IMAD.MOV.U32 R19, RZ, RZ, R14 ;  /* 0x000000ffff137224 */ /* 0x000fe200078e000e */
[----:B------:R-:W-:Y:S01]  /*1be00*/  MOV R16, RZ ;  /* 0x000000ff00107202 */ /* 0x000fe20000000f00 */
[----:B------:R-:W-:Y:S01]  /*1be10*/  IMAD.MOV.U32 R17, RZ, RZ, 0x181f ;  /* 0x0000181fff117424 */ /* 0x000fe200078e00ff */
[----:B------:R-:W-:Y:S02]  /*1be20*/  MOV R0, 0x1be40 ;  /* 0x0001be4000007802 */ /* 0x000fe40000000f00 */
[----:B-12--5:R-:W-:Y:S05]  /*1be30*/  CALL.REL.NOINC `($__internal_49_$__cuda_sm70_shflsync_idx_p) ;  /* 0x0000120000007944 */ /* 0x026fea0003c00000 */
[----:B-12---:R-:W-:Y:S05]  /*1be40*/  BRA `(.L_x_2421) ;  /* 0xfffebc1000007947 */ /* 0x006fea000383ffff */
.L_x_2291:
[----:B--2---:R-:W-:Y:S01]  /*1be50*/  IMAD.MOV.U32 R19, RZ, RZ, R7 ;  /* 0x000000ffff137224 */ /* 0x004fe200078e0007 */
[----:B------:R-:W-:Y:S01]  /*1be60*/  MOV R16, 0x1 ;  /* 0x0000000100107802 */ /* 0x000fe20000000f00 */
[----:B----4-:R-:W-:Y:S01]  /*1be70*/  IMAD.MOV.U32 R17, RZ, RZ, 0x181f ;  /* 0x0000181fff117424 */ /* 0x010fe200078e00ff */
[----:B------:R-:W-:-:S02]  /*1be80*/  MOV R0, 0x1bea0 ;  /* 0x0001bea000007802 */ /* 0x000fc40000000f00 */
[----:B-1-3-5:R-:W-:Y:S05]  /*1be90*/  CALL.REL.NOINC `($__internal_49_$__cuda_sm70_shflsync_idx_p) ;  /* 0x000011a000007944 */ /* 0x02afea0003c00000 */
[----:B--2---:R-:W-:Y:S01]  /*1bea0*/  IMAD.MOV.U32 R15, RZ, RZ, R17 ;  /* 0x000000ffff0f7224 */ /* 0x004fe200078e0011 */
[----:B-1----:R-:W-:Y:S01]  /*1beb0*/  MOV R16, 0x1 ;  /* 0x0000000100107802 */ /* 0x002fe20000000f00 */
[----:B------:R-:W-:Y:S01]  /*1bec0*/  IMAD.MOV.U32 R19, RZ, RZ, R14 ;  /* 0x000000ffff137224 */ /* 0x000fe200078e000e */
[----:B------:R-:W-:-:S02]  /*1bed0*/  MOV R17, 0x181f ;  /* 0x0000181f00117802 */ /* 0x000fc40000000f00 */
[----:B------:R-:W-:Y:S02]  /*1bee0*/  MOV R0, 0x1bf00 ;  /* 0x0001bf0000007802 */ /* 0x000fe40000000f00 */
[----:B------:R-:W-:Y:S05]  /*1bef0*/  CALL.REL.NOINC `($__internal_49_$__cuda_sm70_shflsync_idx_p) ;  /* 0x0000114000007944 */ /* 0x000fea0003c00000 */
[----:B-12---:R-:W-:Y:S01]  /*1bf00*/  MOV R19, R17 ;  /* 0x0000001100137202 */ /* 0x006fe20000000f00 */
[----:B------:R-:W-:Y:S05]  /*1bf10*/  BRA `(.L_x_2422) ;  /* 0xfffebca000007947 */ /* 0x000fea000383ffff */
.L_x_2294:
[----:B-1-3--:R-:W-:Y:S01]  /*1bf20*/  IMAD.MOV.U32 R19, RZ, RZ, R7 ;  /* 0x000000ffff137224 */ /* 0x00afe200078e0007 */
[----:B------:R-:W-:Y:S01]  /*1bf30*/  MOV R16, 0x2 ;  /* 0x0000000200107802 */ /* 0x000fe20000000f00 */
[----:B------:R-:W-:Y:S01]  /*1bf40*/  IMAD.MOV.U32 R17, RZ, RZ, 0x181f ;  /* 0x0000181fff117424 */ /* 0x000fe200078e00ff */
[----:B------:R-:W-:Y:S02]  /*1bf50*/  MOV R0, 0x1bf70 ;  /* 0x0001bf7000007802 */ /* 0x000fe40000000f00 */
[----:B--2--5:R-:W-:Y:S05]  /*1bf60*/  CALL.REL.NOINC `($__internal_49_$__cuda_sm70_shflsync_idx_p) ;  /* 0x000010d000007944 */ /* 0x024fea0003c00000 */
[----:B--2---:R-:W-:Y:S01]  /*1bf70*/  MOV R15, R17 ;  /* 0x00000011000f7202 */ /* 0x004fe20000000f00 */
[----:B-1----:R-:W-:Y:S05]  /*1bf80*/  BRA `(.L_x_2423) ;  /* 0xfffebd6000007947 */ /* 0x002fea000383ffff */
.L_x_2295:
[----:B---3--:R-:W-:Y:S01]  /*1bf90*/  IMAD.MOV.U32 R19, RZ, RZ, R14 ;  /* 0x000000ffff137224 */ /* 0x008fe200078e000e */
[----:B------:R-:W-:Y:S01]  /*1bfa0*/  MOV R16, 0x2 ;  /* 0x0000000200107802 */ /* 0x000fe20000000f00 */
[----:B------:R-:W-:Y:S01]  /*1bfb0*/  IMAD.MOV.U32 R17, RZ, RZ, 0x181f ;  /* 0x0000181fff117424 */ /* 0x000fe200078e00ff */
[----:B------:R-:W-:Y:S02]  /*1bfc0*/  MOV R0, 0x1bfe0 ;  /* 0x0001bfe000007802 */ /* 0x000fe40000000f00 */
[----:B-12-45:R-:W-:Y:S05]  /*1bfd0*/  CALL.REL.NOINC `($__internal_49_$__cuda_sm70_shflsync_idx_p) ;  /* 0x0000106000007944 */ /* 0x036fea0003c00000 */
[----:B-12---:R-:W-:Y:S01]  /*1bfe0*/  MOV R19, R17 ;  /* 0x0000001100137202 */ /* 0x006fe20000000f00 */
[----:B------:R-:W-:Y:S05]  /*1bff0*/  BRA `(.L_x_2424) ;  /* 0xfffebd1000007947 */ /* 0x000fea000383ffff */
.L_x_2298:
[----:B-1----:R-:W-:Y:S01]  /*1c000*/  IMAD.MOV.U32 R19, RZ, RZ, R7 ;  /* 0x000000ffff137224 */ /* 0x002fe200078e0007 */
[----:B------:R-:W-:Y:S01]  /*1c010*/  MOV R16, 0x3 ;  /* 0x0000000300107802 */ /* 0x000fe20000000f00 */
[----:B------:R-:W-:Y:S01]  /*1c020*/  IMAD.MOV.U32 R17, RZ, RZ, 0x181f ;  /* 0x0000181fff117424 */ /* 0x000fe200078e00ff */
[----:B------:R-:W-:-:S02]  /*1c030*/  MOV R0, 0x1c050 ;  /* 0x0001c05000007802 */ /* 0x000fc40000000f00 */
[----:B--2345:R-:W-:Y:S05]  /*1c040*/  CALL.REL.NOINC `($__internal_49_$__cuda_sm70_shflsync_idx_p) ;  /* 0x00000ff000007944 */ /* 0x03cfea0003c00000 */
[----:B--2---:R-:W-:Y:S01]  /*1c050*/  IMAD.MOV.U32 R7, RZ, RZ, R17 ;  /* 0x000000ffff077224 */ /* 0x004fe200078e0011 */
[----:B-1----:R-:W-:Y:S01]  /*1c060*/  MOV R16, 0x3 ;  /* 0x0000000300107802 */ /* 0x002fe20000000f00 */
[----:B------:R-:W-:Y:S01]  /*1c070*/  IMAD.MOV.U32 R19, RZ, RZ, R14 ;  /* 0x000000ffff137224 */ /* 0x000fe200078e000e */
[----:B------:R-:W-:-:S02]  /*1c080*/  MOV R17, 0x181f ;  /* 0x0000181f00117802 */ /* 0x000fc40000000f00 */
[----:B------:R-:W-:Y:S02]  /*1c090*/  MOV R0, 0x1c0b0 ;  /* 0x0001c0b000007802 */ /* 0x000fe40000000f00 */
[----:B------:R-:W-:Y:S05]  /*1c0a0*/  CALL.REL.NOINC `($__internal_49_$__cuda_sm70_shflsync_idx_p) ;  /* 0x00000f9000007944 */ /* 0x000fea0003c00000 */
[----:B-12---:R-:W-:Y:S05]  /*1c0b0*/  BRA `(.L_x_2425) ;  /* 0xfffebd9000007947 */ /* 0x006fea000383ffff */
.L_x_2353:
[----:B------:R-:W-:Y:S01]  /*1c0c0*/  IMAD.MOV.U32 R8, RZ, RZ, R227 ;  /* 0x000000ffff087224 */ /* 0x000fe200078e00e3 */
[----:B-1----:R-:W-:Y:S02]  /*1c0d0*/  MOV R7, 0x2 ;  /* 0x0000000200077802 */ /* 0x002fe40000000f00 */
[----:B------:R-:W-:Y:S02]  /*1c0e0*/  MOV R6, 0x1c100 ;  /* 0x0001c10000067802 */ /* 0x000fe40000000f00 */
[----:B------:R-:W-:Y:S05]  /*1c0f0*/  CALL.REL.NOINC `($__internal_48_$__cuda_sm70_shflsync_bfly_p) ;  /* 0x00000ef000007944 */ /* 0x000fea0003c00000 */
[----:B-12---:R-:W-:Y:S05]  /*1c100*/  BRA `(.L_x_2426) ;  /* 0xffffad5000007947 */ /* 0x006fea000383ffff */
.L_x_2354:
[----:B------:R-:W-:Y:S02]  /*1c110*/  MOV R7, 0x1 ;  /* 0x0000000100077802 */ /* 0x000fe40000000f00 */
[----:B------:R-:W-:Y:S02]  /*1c120*/  MOV R6, 0x1c140 ;  /* 0x0001c14000067802 */ /* 0x000fe40000000f00 */
[----:B-1----:R-:W-:Y:S05]  /*1c130*/  CALL.REL.NOINC `($__internal_48_$__cuda_sm70_shflsync_bfly_p) ;  /* 0x00000eb000007944 */ /* 0x002fea0003c00000 */
[----:B--2---:R-:W-:Y:S01]  /*1c140*/  FADD.FTZ R3, R8, R7 ;  /* 0x0000000708037221 */ /* 0x004fe20000010000 */
[----:B-1----:R-:W-:Y:S02]  /*1c150*/  MOV R8, R230 ;  /* 0x000000e600087202 */ /* 0x002fe40000000f00 */
[----:B------:R-:W-:Y:S02]  /*1c160*/  MOV R7, 0x2 ;  /* 0x0000000200077802 */ /* 0x000fe40000000f00 */
[----:B------:R-:W-:-:S02]  /*1c170*/  MOV R6, 0x1c190 ;  /* 0x0001c19000067802 */ /* 0x000fc40000000f00 */
[----:B------:R-:W-:Y:S05]  /*1c180*/  CALL.REL.NOINC `($__internal_48_$__cuda_sm70_shflsync_bfly_p) ;  /* 0x00000e6000007944 */ /* 0x000fea0003c00000 */
[----:B--2---:R-:W-:Y:S01]  /*1c190*/  FADD.FTZ R12, R230, R7 ;  /* 0x00000007e60c7221 */ /* 0x004fe20000010000 */
[----:B------:R-:W-:-:S02]  /*1c1a0*/  MOV R7, 0x1 ;  /* 0x0000000100077802 */ /* 0x000fc40000000f00 */
[----:B------:R-:W-:Y:S02]  /*1c1b0*/  MOV R6, 0x1c1e0 ;  /* 0x0001c1e000067802 */ /* 0x000fe40000000f00 */
[----:B-1----:R-:W-:Y:S02]  /*1c1c0*/  MOV R8, R12 ;  /* 0x0000000c00087202 */ /* 0x002fe40000000f00 */
[----:B------:R-:W-:Y:S05]  /*1c1d0*/  CALL.REL.NOINC `($__internal_48_$__cuda_sm70_shflsync_bfly_p) ;  /* 0x00000e1000007944 */ /* 0x000fea0003c00000 */
[----:B-12---:R-:W-:Y:S05]  /*1c1e0*/  BRA `(.L_x_2427) ;  /* 0xfffface000007947 */ /* 0x006fea000383ffff */
.L_x_2361:
[----:B---34-:R-:W-:Y:S01]  /*1c1f0*/  IMAD.MOV.U32 R19, RZ, RZ, R13 ;  /* 0x000000ffff137224 */ /* 0x018fe200078e000d */
[----:B------:R-:W-:Y:S01]  /*1c200*/  MOV R16, RZ ;  /* 0x000000ff00107202 */ /* 0x000fe20000000f00 */
[----:B------:R-:W-:Y:S01]  /*1c210*/  IMAD.MOV.U32 R17, RZ, RZ, 0x181f ;  /* 0x0000181fff117424 */ /* 0x000fe200078e00ff */
[----:B------:R-:W-:Y:S02]  /*1c220*/  MOV R0, 0x1c240 ;  /* 0x0001c24000007802 */ /* 0x000fe40000000f00 */
[----:B-12---:R-:W-:Y:S05]  /*1c230*/  CALL.REL.NOINC `($__internal_49_$__cuda_sm70_shflsync_idx_p) ;  /* 0x00000e0000007944 */ /* 0x006fea0003c00000 */
[----:B--2---:R-:W-:Y:S01]  /*1c240*/  MOV R15, R17 ;  /* 0x00000011000f7202 */ /* 0x004fe20000000f00 */
[----:B-1----:R-:W-:Y:S05]  /*1c250*/  BRA `(.L_x_2428) ;  /* 0xffffc5a000007947 */ /* 0x002fea000383ffff */
.L_x_2362:
[----:B------:R-:W-:Y:S01]  /*1c260*/  IMAD.MOV.U32 R19, RZ, RZ, R2 ;  /* 0x000000ffff137224 */ /* 0x000fe200078e0002 */
[----:B------:R-:W-:Y:S01]  /*1c270*/  MOV R16, RZ ;  /* 0x000000ff00107202 */ /* 0x000fe20000000f00 */
[----:B------:R-:W-:Y:S01]  /*1c280*/  IMAD.MOV.U32 R17, RZ, RZ, 0x181f ;  /* 0x0000181fff117424 */ /* 0x000fe200078e00ff */
[----:B------:R-:W-:Y:S02]  /*1c290*/  MOV R0, 0x1c2b0 ;  /* 0x0001c2b000007802 */ /* 0x000fe40000000f00 */
[----:B-1234-:R-:W-:Y:S05]  /*1c2a0*/  CALL.REL.NOINC `($__internal_49_$__cuda_sm70_shflsync_idx_p) ;  /* 0x00000d9000007944 */ /* 0x01efea0003c00000 */
[----:B-12---:R-:W-:Y:S05]  /*1c2b0*/  BRA `(.L_x_2429) ;  /* 0xffffc56000007947 */ /* 0x006fea000383ffff */
.L_x_2365:
[----:B---3--:R-:W-:Y:S01]  /*1c2c0*/  IMAD.MOV.U32 R19, RZ, RZ, R13 ;  /* 0x000000ffff137224 */ /* 0x008fe200078e000d */
[----:B------:R-:W-:Y:S01]  /*1c2d0*/  MOV R16, 0x1 ;  /* 0x0000000100107802 */ /* 0x000fe20000000f00 */
[----:B------:R-:W-:Y:S01]  /*1c2e0*/  IMAD.MOV.U32 R17, RZ, RZ, 0x181f ;  /* 0x0000181fff117424 */ /* 0x000fe200078e00ff */
[----:B------:R-:W-:-:S02]  /*1c2f0*/  MOV R0, 0x1c310 ;  /* 0x0001c31000007802 */ /* 0x000fc40000000f00 */
[----:B-12-4-:R-:W-:Y:S05]  /*1c300*/  CALL.REL.NOINC `($__internal_49_$__cuda_sm70_shflsync_idx_p) ;  /* 0x00000d3000007944 */ /* 0x016fea0003c00000 */
        /* <DEDUP_REMOVED lines=8> */
.L_x_2368:
[----:B--23--:R-:W-:Y:S01]  /*1c390*/  IMAD.MOV.U32 R19, RZ, RZ, R13 ;  /* 0x000000ffff137224 */ /* 0x00cfe200078e000d */
[----:B------:R-:W-:Y:S01]  /*1c3a0*/  MOV R16, 0x2 ;  /* 0x0000000200107802 */ /* 0x000fe20000000f00 */
[----:B------:R-:W-:Y:S01]  /*1c3b0*/  IMAD.MOV.U32 R17, RZ, RZ, 0x181f ;  /* 0x0000181fff117424 */ /* 0x000fe200078e00ff */
[----:B------:R-:W-:Y:S02]  /*1c3c0*/  MOV R0, 0x1c3e0 ;  /* 0x0001c3e000007802 */ /* 0x000fe40000000f00 */
[----:B-1--4-:R-:W-:Y:S05]  /*1c3d0*/  CALL.REL.NOINC `($__internal_49_$__cuda_sm70_shflsync_idx_p) ;  /* 0x00000c6000007944 */ /* 0x012fea0003c00000 */
[----:B--2---:R-:W-:Y:S01]  /*1c3e0*/  MOV R15, R17 ;  /* 0x00000011000f7202 */ /* 0x004fe20000000f00 */
[----:B-1----:R-:W-:Y:S05]  /*1c3f0*/  BRA `(.L_x_2431) ;  /* 0xffffc6b000007947 */ /* 0x002fea000383ffff */
.L_x_2369:
[----:B---3--:R-:W-:Y:S01]  /*1c400*/  IMAD.MOV.U32 R19, RZ, RZ, R2 ;  /* 0x000000ffff137224 */ /* 0x008fe200078e0002 */
[----:B------:R-:W-:Y:S01]  /*1c410*/  MOV R16, 0x2 ;  /* 0x0000000200107802 */ /* 0x000fe20000000f00 */
[----:B------:R-:W-:Y:S01]  /*1c420*/  IMAD.MOV.U32 R17, RZ, RZ, 0x181f ;  /* 0x0000181fff117424 */ /* 0x000fe200078e00ff */
[----:B------:R-:W-:Y:S02]  /*1c430*/  MOV R0, 0x1c450 ;  /* 0x0001c45000007802 */ /* 0x000fe40000000f00 */
[----:B-12-4-:R-:W-:Y:S05]  /*1c440*/  CALL.REL.NOINC `($__internal_49_$__cuda_sm70_shflsync_idx_p) ;  /* 0x00000bf000007944 */ /* 0x016fea0003c00000 */
[----:B-12---:R-:W-:Y:S01]  /*1c450*/  MOV R19, R17 ;  /* 0x0000001100137202 */ /* 0x006fe20000000f00 */
[----:B------:R-:W-:Y:S05]  /*1c460*/  BRA `(.L_x_2432) ;  /* 0xffffc66000007947 */ /* 0x000fea000383ffff */
.L_x_2372:
[----:B--2---:R-:W-:Y:S01]  /*1c470*/  IMAD.MOV.U32 R19, RZ, RZ, R13 ;  /* 0x000000ffff137224 */ /* 0x004fe200078e000d */
        /* <DEDUP_REMOVED lines=10> */
[----:B-12---:R-:W-:Y:S05]  /*1c520*/  BRA `(.L_x_2433) ;  /* 0xffffc6e000007947 */ /* 0x006fea000383ffff */
.L_x_2374:
[----:B------:R-:W-:Y:S01]  /*1c530*/  IMAD.MOV.U32 R19, RZ, RZ, R162 ;  /* 0x000000ffff137224 */ /* 0x000fe200078e00a2 */
[----:B------:R-:W-:Y:S01]  /*1c540*/  MOV R16, RZ ;  /* 0x000000ff00107202 */ /* 0x000fe20000000f00 */
[----:B------:R-:W-:Y:S01]  /*1c550*/  IMAD.MOV.U32 R17, RZ, RZ, 0x1c1f ;  /* 0x00001c1fff117424 */ /* 0x000fe200078e00ff */
[----:B------:R-:W-:Y:S02]  /*1c560*/  MOV R0, 0x1c580 ;  /* 0x0001c58000007802 */ /* 0x000fe40000000f00 */
[----:B------:R-:W-:Y:S05]  /*1c570*/  CALL.REL.NOINC `($__internal_49_$__cuda_sm70_shflsync_idx_p) ;  /* 0x00000ac000007944 */ /* 0x000fea0003c00000 */
[----:B--2---:R-:W-:Y:S01]  /*1c580*/  MOV R165, R17 ;  /* 0x0000001100a57202 */ /* 0x004fe20000000f00 */
[----:B-1----:R-:W-:Y:S05]  /*1c590*/  BRA `(.L_x_2434) ;  /* 0xffffc98000007947 */ /* 0x002fea000383ffff */
.L_x_2375:
[----:B------:R-:W-:Y:S01]  /*1c5a0*/  IMAD.MOV.U32 R19, RZ, RZ, R163 ;  /* 0x000000ffff137224 */ /* 0x000fe200078e00a3 */
[----:B------:R-:W-:Y:S01]  /*1c5b0*/  MOV R16, RZ ;  /* 0x000000ff00107202 */ /* 0x000fe20000000f00 */
[----:B------:R-:W-:Y:S01]  /*1c5c0*/  IMAD.MOV.U32 R17, RZ, RZ, 0x1c1f ;  /* 0x00001c1fff117424 */ /* 0x000fe200078e00ff */
[----:B------:R-:W-:Y:S02]  /*1c5d0*/  MOV R0, 0x1c5f0 ;  /* 0x0001c5f000007802 */ /* 0x000fe40000000f00 */
[----:B-12---:R-:W-:Y:S05]  /*1c5e0*/  CALL.REL.NOINC `($__internal_49_$__cuda_sm70_shflsync_idx_p) ;  /* 0x00000a5000007944 */ /* 0x006fea0003c00000 */
[----:B-12---:R-:W-:Y:S05]  /*1c5f0*/  BRA `(.L_x_2435) ;  /* 0xffffc94000007947 */ /* 0x006fea000383ffff */
.L_x_2378:
[----:B-1----:R-:W-:Y:S01]  /*1c600*/  IMAD.MOV.U32 R19, RZ, RZ, R162 ;  /* 0x000000ffff137224 */ /* 0x002fe200078e00a2 */
[----:B------:R-:W-:Y:S01]  /*1c610*/  MOV R16, 0x1 ;  /* 0x0000000100107802 */ /* 0x000fe20000000f00 */
[----:B----4-:R-:W-:Y:S01]  /*1c620*/  IMAD.MOV.U32 R17, RZ, RZ, 0x1c1f ;  /* 0x00001c1fff117424 */ /* 0x010fe200078e00ff */
[----:B------:R-:W-:-:S02]  /*1c630*/  MOV R0, 0x1c650 ;  /* 0x0001c65000007802 */ /* 0x000fc40000000f00 */
[----:B--23--:R-:W-:Y:S05]  /*1c640*/  CALL.REL.NOINC `($__internal_49_$__cuda_sm70_shflsync_idx_p) ;  /* 0x000009f000007944 */ /* 0x00cfea0003c00000 */
[----:B--2---:R-:W-:Y:S01]  /*1c650*/  IMAD.MOV.U32 R3, RZ, RZ, R17 ;  /* 0x000000ffff037224 */ /* 0x004fe200078e0011 */
[----:B-1----:R-:W-:Y:S01]  /*1c660*/  MOV R16, 0x1 ;  /* 0x0000000100107802 */ /* 0x002fe20000000f00 */
[----:B------:R-:W-:Y:S01]  /*1c670*/  IMAD.MOV.U32 R19, RZ, RZ, R163 ;  /* 0x000000ffff137224 */ /* 0x000fe200078e00a3 */
[----:B------:R-:W-:-:S02]  /*1c680*/  MOV R17, 0x1c1f ;  /* 0x00001c1f00117802 */ /* 0x000fc40000000f00 */
[----:B------:R-:W-:Y:S02]  /*1c690*/  MOV R0, 0x1c6b0 ;  /* 0x0001c6b000007802 */ /* 0x000fe40000000f00 */
[----:B------:R-:W-:Y:S05]  /*1c6a0*/  CALL.REL.NOINC `($__internal_49_$__cuda_sm70_shflsync_idx_p) ;  /* 0x0000099000007944 */ /* 0x000fea0003c00000 */
[----:B-12---:R-:W-:Y:S05]  /*1c6b0*/  BRA `(.L_x_2436) ;  /* 0xffffd1c000007947 */ /* 0x006fea000383ffff */
.L_x_2382:
[----:B------:R-:W-:Y:S01]  /*1c6c0*/  IMAD.MOV.U32 R19, RZ, RZ, R4 ;  /* 0x000000ffff137224 */ /* 0x000fe200078e0004 */
[----:B------:R-:W-:Y:S01]  /*1c6d0*/  MOV R16, RZ ;  /* 0x000000ff00107202 */ /* 0x000fe20000000f00 */
[----:B------:R-:W-:Y:S01]  /*1c6e0*/  IMAD.MOV.U32 R17, RZ, RZ, 0x181f ;  /* 0x0000181fff117424 */ /* 0x000fe200078e00ff */
[----:B------:R-:W-:Y:S02]  /*1c6f0*/  MOV R0, 0x1c710 ;  /* 0x0001c71000007802 */ /* 0x000fe40000000f00 */
[----:B-1----:R-:W-:Y:S05]  /*1c700*/  CALL.REL.NOINC `($__internal_49_$__cuda_sm70_shflsync_idx_p) ;  /* 0x0000093000007944 */ /* 0x002fea0003c00000 */
[----:B--2---:R-:W-:Y:S01]  /*1c710*/  MOV R5, R17 ;  /* 0x0000001100057202 */ /* 0x004fe20000000f00 */
[----:B-1----:R-:W-:Y:S05]  /*1c720*/  BRA `(.L_x_2437) ;  /* 0xffffdec000007947 */ /* 0x002fea000383ffff */
.L_x_2383:
[----:B------:R-:W-:Y:S01]  /*1c730*/  IMAD.MOV.U32 R19, RZ, RZ, R3 ;  /* 0x000000ffff137224 */ /* 0x000fe200078e0003 */
[----:B------:R-:W-:Y:S01]  /*1c740*/  MOV R16, RZ ;  /* 0x000000ff00107202 */ /* 0x000fe20000000f00 */
[----:B------:R-:W-:Y:S01]  /*1c750*/  IMAD.MOV.U32 R17, RZ, RZ, 0x181f ;  /* 0x0000181fff117424 */ /* 0x000fe200078e00ff */
[----:B------:R-:W-:Y:S02]  /*1c760*/  MOV R0, 0x1c780 ;  /* 0x0001c78000007802 */ /* 0x000fe40000000f00 */
[----:B-123--:R-:W-:Y:S05]  /*1c770*/  CALL.REL.NOINC `($__internal_49_$__cuda_sm70_shflsync_idx_p) ;  /* 0x000008c000007944 */ /* 0x00efea0003c00000 */
[----:B-12---:R-:W-:Y:S05]  /*1c780*/  BRA `(.L_x_2438) ;  /* 0xffffde8000007947 */ /* 0x006fea000383ffff */
.L_x_2386:
[----:B------:R-:W-:Y:S01]  /*1c790*/  IMAD.MOV.U32 R19, RZ, RZ, R4 ;  /* 0x000000ffff137224 */ /* 0x000fe200078e0004 */
[----:B-1----:R-:W-:Y:S01]  /*1c7a0*/  MOV R16, 0x1 ;  /* 0x0000000100107802 */ /* 0x002fe20000000f00 */
[----:B------:R-:W-:Y:S01]  /*1c7b0*/  IMAD.MOV.U32 R17, RZ, RZ, 0x181f ;  /* 0x0000181fff117424 */ /* 0x000fe200078e00ff */
[----:B------:R-:W-:-:S02]  /*1c7c0*/  MOV R0, 0x1c7e0 ;  /* 0x0001c7e000007802 */ /* 0x000fc40000000f00 */
[----:B--234-:R-:W-:Y:S05]  /*1c7d0*/  CALL.REL.NOINC `($__internal_49_$__cuda_sm70_shflsync_idx_p) ;  /* 0x0000086000007944 */ /* 0x01cfea0003c00000 */
[----:B--2---:R-:W-:Y:S01]  /*1c7e0*/  IMAD.MOV.U32 R5, RZ, RZ, R17 ;  /* 0x000000ffff057224 */ /* 0x004fe200078e0011 */
[----:B-1----:R-:W-:Y:S01]  /*1c7f0*/  MOV R16, 0x1 ;  /* 0x0000000100107802 */ /* 0x002fe20000000f00 */
[----:B------:R-:W-:Y:S01]  /*1c800*/  IMAD.MOV.U32 R19, RZ, RZ, R3 ;  /* 0x000000ffff137224 */ /* 0x000fe200078e0003 */
[----:B------:R-:W-:-:S02]  /*1c810*/  MOV R17, 0x181f ;  /* 0x0000181f00117802 */ /* 0x000fc40000000f00 */
[----:B------:R-:W-:Y:S02]  /*1c820*/  MOV R0, 0x1c840 ;  /* 0x0001c84000007802 */ /* 0x000fe40000000f00 */
[----:B------:R-:W-:Y:S05]  /*1c830*/  CALL.REL.NOINC `($__internal_49_$__cuda_sm70_shflsync_idx_p) ;  /* 0x0000080000007944 */ /* 0x000fea0003c00000 */
[----:B-12---:R-:W-:Y:S05]  /*1c840*/  BRA `(.L_x_2439) ;  /* 0xffffdf3000007947 */ /* 0x006fea000383ffff */
.L_x_2389:
[----:B------:R-:W-:Y:S01]  /*1c850*/  IMAD.MOV.U32 R19, RZ, RZ, R4 ;  /* 0x000000ffff137224 */ /* 0x000fe200078e0004 */
[----:B-1----:R-:W-:Y:S01]  /*1c860*/  MOV R16, 0x2 ;  /* 0x0000000200107802 */ /* 0x002fe20000000f00 */
[----:B------:R-:W-:Y:S01]  /*1c870*/  IMAD.MOV.U32 R17, RZ, RZ, 0x181f ;  /* 0x0000181fff117424 */ /* 0x000fe200078e00ff */
[----:B------:R-:W-:Y:S02]  /*1c880*/  MOV R0, 0x1c8a0 ;  /* 0x0001c8a000007802 */ /* 0x000fe40000000f00 */
[----:B--234-:R-:W-:Y:S05]  /*1c890*/  CALL.REL.NOINC `($__internal_49_$__cuda_sm70_shflsync_idx_p) ;  /* 0x000007a000007944 */ /* 0x01cfea0003c00000 */
[----:B--2---:R-:W-:Y:S01]  /*1c8a0*/  MOV R5, R17 ;  /* 0x0000001100057202 */ /* 0x004fe20000000f00 */
[----:B-1----:R-:W-:Y:S05]  /*1c8b0*/  BRA `(.L_x_2440) ;  /* 0xffffdff000007947 */ /* 0x002fea000383ffff */
.L_x_2390:
[----:B------:R-:W-:Y:S01]  /*1c8c0*/  IMAD.MOV.U32 R19, RZ, RZ, R3 ;  /* 0x000000ffff137224 */ /* 0x000fe200078e0003 */
[----:B-1----:R-:W-:Y:S01]  /*1c8d0*/  MOV R16, 0x2 ;  /* 0x0000000200107802 */ /* 0x002fe20000000f00 */
[----:B------:R-:W-:Y:S01]  /*1c8e0*/  IMAD.MOV.U32 R17, RZ, RZ, 0x181f ;  /* 0x0000181fff117424 */ /* 0x000fe200078e00ff */
[----:B------:R-:W-:Y:S02]  /*1c8f0*/  MOV R0, 0x1c910 ;  /* 0x0001c91000007802 */ /* 0x000fe40000000f00 */
[----:B--234-:R-:W-:Y:S05]  /*1c900*/  CALL.REL.NOINC `($__internal_49_$__cuda_sm70_shflsync_idx_p) ;  /* 0x0000073000007944 */ /* 0x01cfea0003c00000 */
[----:B-12---:R-:W-:Y:S05]  /*1c910*/  BRA `(.L_x_2441) ;  /* 0xffffdfb000007947 */ /* 0x006fea000383ffff */
.L_x_2393:
[----:B------:R-:W-:Y:S01]  /*1c920*/  IMAD.MOV.U32 R19, RZ, RZ, R4 ;  /* 0x000000ffff137224 */ /* 0x000fe200078e0004 */
[----:B--2---:R-:W-:Y:S01]  /*1c930*/  MOV R16, 0x3 ;  /* 0x0000000300107802 */ /* 0x004fe20000000f00 */
        /* <DEDUP_REMOVED lines=10> */
.L_x_2395:
[----:B------:R-:W-:Y:S01]  /*1c9e0*/  IMAD.MOV.U32 R19, RZ, RZ, R8 ;  /* 0x000000ffff137224 */ /* 0x000fe200078e0008 */
[----:B------:R-:W-:Y:S01]  /*1c9f0*/  MOV R16, RZ ;  /* 0x000000ff00107202 */ /* 0x000fe20000000f00 */
[----:B------:R-:W-:Y:S01]  /*1ca00*/  IMAD.MOV.U32 R17, RZ, RZ, 0x1f ;  /* 0x0000001fff117424 */ /* 0x000fe200078e00ff */
[----:B------:R-:W-:Y:S02]  /*1ca10*/  MOV R0, 0x1ca30 ;  /* 0x0001ca3000007802 */ /* 0x000fe40000000f00 */
[----:B------:R-:W-:Y:S05]  /*1ca20*/  CALL.REL.NOINC `($__internal_49_$__cuda_sm70_shflsync_idx_p) ;  /* 0x0000061000007944 */ /* 0x000fea0003c00000 */
[----:B--2---:R-:W-:Y:S01]  /*1ca30*/  MOV R3, R17 ;  /* 0x0000001100037202 */ /* 0x004fe20000000f00 */
[----:B-1----:R-:W-:Y:S05]  /*1ca40*/  BRA `(.L_x_2443) ;  /* 0xffffe17000007947 */ /* 0x002fea000383ffff */
.L_x_2396:
[----:B------:R-:W-:Y:S01]  /*1ca50*/  IMAD.MOV.U32 R19, RZ, RZ, R8 ;  /* 0x000000ffff137224 */ /* 0x000fe200078e0008 */
[----:B------:R-:W-:Y:S01]  /*1ca60*/  MOV R16, 0x1 ;  /* 0x0000000100107802 */ /* 0x000fe20000000f00 */
[----:B------:R-:W-:Y:S01]  /*1ca70*/  IMAD.MOV.U32 R17, RZ, RZ, 0x1f ;  /* 0x0000001fff117424 */ /* 0x000fe200078e00ff */
[----:B------:R-:W-:Y:S02]  /*1ca80*/  MOV R0, 0x1caa0 ;  /* 0x0001caa000007802 */ /* 0x000fe40000000f00 */
[----:B-12---:R-:W-:Y:S05]  /*1ca90*/  CALL.REL.NOINC `($__internal_49_$__cuda_sm70_shflsync_idx_p) ;  /* 0x000005a000007944 */ /* 0x006fea0003c00000 */
[----:B--2---:R-:W-:Y:S01]  /*1caa0*/  MOV R8, R17 ;  /* 0x0000001100087202 */ /* 0x004fe20000000f00 */
[----:B-1----:R-:W-:Y:S05]  /*1cab0*/  BRA `(.L_x_2444) ;  /* 0xffffe12000007947 */ /* 0x002fea000383ffff */
.L_x_2397:
[----:B------:R-:W-:Y:S02]  /*1cac0*/  MOV R5, 0x1 ;  /* 0x0000000100057802 */ /* 0x000fe40000000f00 */
[----:B------:R-:W-:-:S02]  /*1cad0*/  MOV R0, 0x1caf0 ;  /* 0x0001caf000007802 */ /* 0x000fc40000000f00 */
[----:B-12---:R-:W-:Y:S05]  /*1cae0*/  CALL.REL.NOINC `($__internal_50_$__cuda_sm70_shflsync_up_p) ;  /* 0x000005a000007944 */ /* 0x006fea0003c00000 */
[----:B-12---:R-:W-:Y:S05]  /*1caf0*/  BRA `(.L_x_2445) ;  /* 0xffffe20000007947 */ /* 0x006fea000383ffff */
.L_x_2398:
[----:B------:R-:W-:Y:S02]  /*1cb00*/  MOV R5, 0x2 ;  /* 0x0000000200057802 */ /* 0x000fe40000000f00 */
[----:B------:R-:W-:-:S02]  /*1cb10*/  MOV R0, 0x1cb30 ;  /* 0x0001cb3000007802 */ /* 0x000fc40000000f00 */
[----:B-12---:R-:W-:Y:S05]  /*1cb20*/  CALL.REL.NOINC `($__internal_50_$__cuda_sm70_shflsync_up_p) ;  /* 0x0000056000007944 */ /* 0x006fea0003c00000 */
        /* <DEDUP_REMOVED lines=23> */
.L_x_2402:
[----:B---3--:R-:W-:Y:S01]  /*1cca0*/  IMAD.MOV.U32 R7, RZ, RZ, R6 ;  /* 0x000000ffff077224 */ /* 0x008fe200078e0006 */
[----:B------:R-:W-:Y:S02]  /*1ccb0*/  MOV R5, 0x1 ;  /* 0x0000000100057802 */ /* 0x000fe40000000f00 */
[----:B------:R-:W-:Y:S02]  /*1ccc0*/  MOV R0, 0x1cce0 ;  /* 0x0001cce000007802 */ /* 0x000fe40000000f00 */
[----:B------:R-:W-:Y:S05]  /*1ccd0*/  CALL.REL.NOINC `($__internal_50_$__cuda_sm70_shflsync_up_p) ;  /* 0x000003b000007944 */ /* 0x000fea0003c00000 */
[----:B-12---:R-:W-:Y:S05]  /*1cce0*/  BRA `(.L_x_2447) ;  /* 0xffffe26000007947 */ /* 0x006fea000383ffff */
.L_x_2403:
[----:B---3--:R-:W-:Y:S01]  /*1ccf0*/  IMAD.MOV.U32 R7, RZ, RZ, R6 ;  /* 0x000000ffff077224 */ /* 0x008fe200078e0006 */
[----:B------:R-:W-:Y:S02]  /*1cd00*/  MOV R5, 0x2 ;  /* 0x0000000200057802 */ /* 0x000fe40000000f00 */
[----:B------:R-:W-:Y:S02]  /*1cd10*/  MOV R0, 0x1cd30 ;  /* 0x0001cd3000007802 */ /* 0x000fe40000000f00 */
[----:B------:R-:W-:Y:S05]  /*1cd20*/  CALL.REL.NOINC `($__internal_50_$__cuda_sm70_shflsync_up_p) ;  /* 0x0000036000007944 */ /* 0x000fea0003c00000 */
[----:B-12---:R-:W-:Y:S01]  /*1cd30*/  SEL R7, R5, RZ, P1 ;  /* 0x000000ff05077207 */ /* 0x006fe20000800000 */
[----:B------:R-:W-:Y:S01]  /*1cd40*/  IMAD.MOV.U32 R5, RZ, RZ, 0x4 ;  /* 0x00000004ff057424 */ /* 0x000fe200078e00ff */
[----:B------:R-:W-:-:S03]  /*1cd50*/  MOV R0, 0x1cd80 ;  /* 0x0001cd8000007802 */ /* 0x000fc60000000f00 */
[----:B------:R-:W-:Y:S02]  /*1cd60*/  IMAD.IADD R7, R6, 0x1, R7 ;  /* 0x0000000106077824 */ /* 0x000fe400078e0207 */
        /* <DEDUP_REMOVED lines=19> */
.L_x_2405:
[----:B------:R-:W-:Y:S02]  /*1cea0*/  SEL R5, RZ, 0x1, P0 ;  /* 0x00000001ff057807 */ /* 0x000fe40000000000 */
[----:B------:R-:W-:Y:S02]  /*1ceb0*/  MOV R0, 0x1ced0 ;  /* 0x0001ced000007802 */ /* 0x000fe40000000f00 */
[----:B---3--:R-:W-:Y:S05]  /*1cec0*/  CALL.REL.NOINC `($__internal_51_$__cuda_sm70_votesync_ballot) ;  /* 0x0000021000007944 */ /* 0x008fea0003c00000 */
[----:B------:R-:W-:Y:S05]  /*1ced0*/  BRA `(.L_x_2449) ;  /* 0xffffe20000007947 */ /* 0x000fea000383ffff */
.L_x_2406:
[----:B------:R-:W-:Y:S01]  /*1cee0*/  IMAD.MOV.U32 R19, RZ, RZ, R201 ;  /* 0x000000ffff137224 */ /* 0x000fe200078e00c9 */
[----:B------:R-:W-:Y:S02]  /*1cef0*/  MOV R17, 0x1f ;  /* 0x0000001f00117802 */ /* 0x000fe40000000f00 */
[----:B------:R-:W-:Y:S02]  /*1cf00*/  MOV R0, 0x1cf20 ;  /* 0x0001cf2000007802 */ /* 0x000fe40000000f00 */
[----:B---3--:R-:W-:Y:S05]  /*1cf10*/  CALL.REL.NOINC `($__internal_49_$__cuda_sm70_shflsync_idx_p) ;  /* 0x0000012000007944 */ /* 0x008fea0003c00000 */
[----:B--2---:R-:W-:Y:S01]  /*1cf20*/  IMAD.MOV.U32 R201, RZ, RZ, R17 ;  /* 0x000000ffffc97224 */ /* 0x004fe200078e0011 */
[----:B-1----:R-:W-:Y:S01]  /*1cf30*/  MOV R19, R4 ;  /* 0x0000000400137202 */ /* 0x002fe20000000f00 */
[----:B------:R-:W-:Y:S01]  /*1cf40*/  IMAD.MOV.U32 R17, RZ, RZ, 0x1f ;  /* 0x0000001fff117424 */ /* 0x000fe200078e00ff */
[----:B------:R-:W-:Y:S02]  /*1cf50*/  MOV R0, 0x1cf70 ;  /* 0x0001cf7000007802 */ /* 0x000fe40000000f00 */
[----:B------:R-:W-:Y:S05]  /*1cf60*/  CALL.REL.NOINC `($__internal_49_$__cuda_sm70_shflsync_idx_p) ;  /* 0x000000d000007944 */ /* 0x000fea0003c00000 */
[----:B--2---:R-:W-:Y:S01]  /*1cf70*/  MOV R4, R17 ;  /* 0x0000001100047202 */ /* 0x004fe20000000f00 */
[----:B-1----:R-:W-:Y:S05]  /*1cf80*/  BRA `(.L_x_2450) ;  /* 0xffffe1a000007947 */ /* 0x002fea000383ffff */
.L_x_2409:
[----:B------:R-:W-:Y:S01]  /*1cf90*/  IMAD.MOV.U32 R19, RZ, RZ, R7 ;  /* 0x000000ffff137224 */ /* 0x000fe200078e0007 */
[----:B------:R-:W-:-:S02]  /*1cfa0*/  MOV R17, 0x1f ;  /* 0x0000001f00117802 */ /* 0x000fc40000000f00 */
[----:B------:R-:W-:Y:S02]  /*1cfb0*/  MOV R0, 0x1cfd0 ;  /* 0x0001cfd000007802 */ /* 0x000fe40000000f00 */
[----:B--234-:R-:W-:Y:S05]  /*1cfc0*/  CALL.REL.NOINC `($__internal_49_$__cuda_sm70_shflsync_idx_p) ;  /* 0x0000007000007944 */ /* 0x01cfea0003c00000 */
[----:B--2---:R-:W-:Y:S01]  /*1cfd0*/  MOV R9, R17 ;  /* 0x0000001100097202 */ /* 0x004fe20000000f00 */
[----:B-1----:R-:W-:Y:S05]  /*1cfe0*/  BRA `(.L_x_2408) ;  /* 0xffffe1a000007947 */ /* 0x002fea000383ffff */
        .weak           $__internal_48_$__cuda_sm70_shflsync_bfly_p
        .type           $__internal_48_$__cuda_sm70_shflsync_bfly_p,@function
        .size           $__internal_48_$__cuda_sm70_shflsync_bfly_p,($__internal_49_$__cuda_sm70_shflsync_idx_p - $__internal_48_$__cuda_sm70_shflsync_bfly_p)
$__internal_48_$__cuda_sm70_shflsync_bfly_p:
[----:B------:R-:W-:Y:S01]  /*1cff0*/  MOV R14, R6 ;  /* 0x00000006000e7202 */ /* 0x000fe20000000f00 */
[----:B------:R-:W-:Y:S04]  /*1d000*/  WARPSYNC R4 ;  /* 0x0000000400007348 */ /* 0x000fe80003800000 */
[----:B------:R-:W-:Y:S01]  /*1d010*/  MOV R15, 0x0 ;  /* 0x00000000000f7802 */ /* 0x000fe20000000f00 */
[----:B------:R1:W2:Y:S03]  /*1d020*/  SHFL.BFLY PT, R7, R8, R7, R5 ;  /* 0x0c00000708077389 */ /* 0x0002a600000e0005 */
[----:B------:R-:W-:Y:S05]  /*1d030*/  RET.REL.NODEC R14 `(_ZN7cutlass13device_kernelIN5flash19enable_sm80_to_sm89INS1_16FlashAttnFwdSm80INS1_25CollectiveMainloopFwdSm80ILi8ELi2ELb0EN4cute5tupleIJNS5_1CILi128EEENS7_ILi64EEENS7_ILi192EEEEEELi192ENS_6half_tEfNS_4arch4Sm80ELb1ELb0ELb0ELb1ELb0ELb1ELb1ELb1EEENS1_21CollectiveEpilogueFwdINS6_IJS8_SA_S9_EEENS6_IJNS7_ILi1EEESI_SI_EEESC_SE_Li256ELb1ELb1ELb1ELb0EEENS1_36VarlenDynamicPersistentTileSchedulerILi128ELi64ELi256ELi256ELb1ELb1ELb0ELb1ELb1ELb1EEEEEEEEEvNT_6ParamsE) ;  /* 0xfffe2fc00e007950 */ /* 0x000fea0003c3ffff */
        .weak           $__internal_49_$__cuda_sm70_shflsync_idx_p
        .type           $__internal_49_$__cuda_sm70_shflsync_idx_p,@function
        .size           $__internal_49_$__cuda_sm70_shflsync_idx_p,($__internal_50_$__cuda_sm70_shflsync_up_p - $__internal_49_$__cuda_sm70_shflsync_idx_p)
$__internal_49_$__cuda_sm70_shflsync_idx_p:
[----:B------:R-:W-:Y:S01]  /*1d040*/  MOV R20, R0 ;  /* 0x0000000000147202 */ /* 0x000fe20000000f00 */
[----:B------:R-:W-:Y:S04]  /*1d050*/  WARPSYNC R198 ;  /* 0x000000c600007348 */ /* 0x000fe80003800000 */
[----:B------:R-:W-:Y:S01]  /*1d060*/  MOV R21, 0x0 ;  /* 0x0000000000157802 */ /* 0x000fe20000000f00 */
[----:B------:R1:W2:Y:S03]  /*1d070*/  SHFL.IDX PT, R17, R19, R16, R17 ;  /* 0x0000001013117389 */ /* 0x0002a600000e0011 */
[----:B------:R-:W-:Y:S05]  /*1d080*/  RET.REL.NODEC R20 `(_ZN7cutlass13device_kernelIN5flash19enable_sm80_to_sm89INS1_16FlashAttnFwdSm80INS1_25CollectiveMainloopFwdSm80ILi8ELi2ELb0EN4cute5tupleIJNS5_1CILi128EEENS7_ILi64EEENS7_ILi192EEEEEELi192ENS_6half_tEfNS_4arch4Sm80ELb1ELb0ELb0ELb1ELb0ELb1ELb1ELb1EEENS1_21CollectiveEpilogueFwdINS6_IJS8_SA_S9_EEENS6_IJNS7_ILi1EEESI_SI_EEESC_SE_Li256ELb1ELb1ELb1ELb0EEENS1_36VarlenDynamicPersistentTileSchedulerILi128ELi64ELi256ELi256ELb1ELb1ELb0ELb1ELb1ELb1EEEEEEEEEvNT_6ParamsE) ;  /* 0xfffe2f7014007950 */ /* 0x000fea0003c3ffff */
        .weak           $__internal_50_$__cuda_sm70_shflsync_up_p
        .type           $__internal_50_$__cuda_sm70_shflsync_up_p,@function
        .size           $__internal_50_$__cuda_sm70_shflsync_up_p,($__internal_51_$__cuda_sm70_votesync_ballot - $__internal_50_$__cuda_sm70_shflsync_up_p)
$__internal_50_$__cuda_sm70_shflsync_up_p:
[----:B------:R-:W-:Y:S01]  /*1d090*/  MOV R12, R0 ;  /* 0x00000000000c7202 */ /* 0x000fe20000000f00 */
[----:B------:R-:W-:Y:S04]  /*1d0a0*/  WARPSYNC R199 ;  /* 0x000000c700007348 */ /* 0x000fe80003800000 */
[----:B------:R-:W-:Y:S01]  /*1d0b0*/  MOV R13, 0x0 ;  /* 0x00000000000d7802 */ /* 0x000fe20000000f00 */
[----:B------:R1:W2:Y:S03]  /*1d0c0*/  SHFL.UP PT, R5, R7, R5, R204 ;  /* 0x0400000507057389 */ /* 0x0002a600000e00cc */
[----:B------:R-:W-:Y:S05]  /*1d0d0*/  RET.REL.NODEC R12 `(_ZN7cutlass13device_kernelIN5flash19enable_sm80_to_sm89INS1_16FlashAttnFwdSm80INS1_25CollectiveMainloopFwdSm80ILi8ELi2ELb0EN4cute5tupleIJNS5_1CILi128EEENS7_ILi64EEENS7_ILi192EEEEEELi192ENS_6half_tEfNS_4arch4Sm80ELb1ELb0ELb0ELb1ELb0ELb1ELb1ELb1EEENS1_21CollectiveEpilogueFwdINS6_IJS8_SA_S9_EEENS6_IJNS7_ILi1EEESI_SI_EEESC_SE_Li256ELb1ELb1ELb1ELb0EEENS1_36VarlenDynamicPersistentTileSchedulerILi128ELi64ELi256ELi256ELb1ELb1ELb0ELb1ELb1ELb1EEEEEEEEEvNT_6ParamsE) ;  /* 0xfffe2f200c007950 */ /* 0x000fea0003c3ffff */
        .weak           $__internal_51_$__cuda_sm70_votesync_ballot
        .type           $__internal_51_$__cuda_sm70_votesync_ballot,@function
        .size           $__internal_51_$__cuda_sm70_votesync_ballot,(.L_x_2517 - $__internal_51_$__cuda_sm70_votesync_ballot)
$__internal_51_$__cuda_sm70_votesync_ballot:
[----:B------:R-:W-:Y:S01]  /*1d0e0*/  ISETP.NE.U32.AND P0, PT, R5, 0x1, PT ;  /* 0x000000010500780c */ /* 0x000fe20003f05070 */
[----:B------:R-:W-:Y:S01]  /*1d0f0*/  IMAD.MOV.U32 R12, RZ, RZ, R0 ;  /* 0x000000ffff0c7224 */ /* 0x000fe200078e0000 */
[----:B------:R-:W-:Y:S04]  /*1d100*/  WARPSYNC R197 ;  /* 0x000000c500007348 */ /* 0x000fe80003800000 */
[----:B------:R-:W-:-:S07]  /*1d110*/  IMAD.MOV.U32 R13, RZ, RZ, 0x0 ;  /* 0x00000000ff0d7424 */ /* 0x000fce00078e00ff */
[----:B------:R-:W-:-:S04]  /*1d120*/  VOTE.ANY R6, PT, !P0 ;  /* 0x0000000000067806 */ /* 0x000fc800040e0100 */
[----:B------:R-:W-:Y:S01]  /*1d130*/  LOP3.LUT R5, R6, R197, RZ, 0xc0, !PT ;  /* 0x000000c506057212 */ /* 0x000fe200078ec0ff */
[----:B------:R-:W-:Y:S06]  /*1d140*/  RET.REL.NODEC R12 `(_ZN7cutlass13device_kernelIN5flash19enable_sm80_to_sm89INS1_16FlashAttnFwdSm80INS1_25CollectiveMainloopFwdSm80ILi8ELi2ELb0EN4cute5tupleIJNS5_1CILi128EEENS7_ILi64EEENS7_ILi192EEEEEELi192ENS_6half_tEfNS_4arch4Sm80ELb1ELb0ELb0ELb1ELb0ELb1ELb1ELb1EEENS1_21CollectiveEpilogueFwdINS6_IJS8_SA_S9_EEENS6_IJNS7_ILi1EEESI_SI_EEESC_SE_Li256ELb1ELb1ELb1ELb0EEENS1_36VarlenDynamicPersistentTileSchedulerILi128ELi64ELi256ELi256ELb1ELb1ELb0ELb1ELb1ELb1EEEEEEEEEvNT_6ParamsE) ;  /* 0xfffe2eb00c007950 */ /* 0x000fec0003c3ffff */
.L_x_2451:
        /* <DEDUP_REMOVED lines=11> */
.L_x_2517:


//--------------------- .nv.shared._ZN7cutlass13device_kernelIN5flash19enable_sm80_to_sm89INS1_16FlashAttnFwdSm80INS1_25CollectiveMainloopFwdSm80ILi8ELi1ELb1EN4cute5tupleIJNS5_1CILi128EEENS7_ILi96EEENS7_ILi192EEEEEELi192ENS_6half_tEfNS_4arch4Sm80ELb0ELb0ELb0ELb0ELb0ELb0ELb1ELb1EEENS1_21CollectiveEpilogueFwdINS6_IJS8_SA_S9_EEENS6_IJNS7_ILi1EEESI_SI_EEESC_SE_Li256ELb0ELb1ELb1ELb0EEENS1_19SingleTileSchedulerILb0ELb1ELb1ELi128EEEEEEEEEvNT_6ParamsE --------------------------
	.section	.nv.shared._ZN7cutlass13device_kernelIN5flash19enable_sm80_to_sm89INS1_16FlashAttnFwdSm80INS1_25CollectiveMainloopFwdSm80ILi8ELi1ELb1EN4cute5tupleIJNS5_1CILi128EEENS7_ILi96EEENS7_ILi192EEEEEELi192ENS_6half_tEfNS_4arch4Sm80ELb0ELb0ELb0ELb0ELb0ELb0ELb1ELb1EEENS1_21CollectiveEpilogueFwdINS6_IJS8_SA_S9_EEENS6_IJNS7_ILi1EEESI_SI_EEESC_SE_Li256ELb0ELb1ELb1ELb0EEENS1_19SingleTileSchedulerILb0ELb1ELb1ELi128EEEEEEEEEvNT_6ParamsE,"aw",@nobits
	.sectionflags	@""
	.align	16


//--------------------- .nv.global                --------------------------
	.section	.nv.global,"aw",@nobits
.nv.global:
	.type		_ZN72_INTERNAL_be19ed33_36_flash_fwd_hdim192_fp16_split_sm80_cu_a6473388_30054cute1_E,@object
	.size		_ZN72_INTERNAL_be19ed33_36_flash_fwd_hdim192_fp16_split_sm80_cu_a6473388_30054cute1_E,(_ZN72_INTERNAL_be19ed33_36_flash_fwd_hdim192_fp16_split_sm80_cu_a6473388_30054cuda3std3__45__cpo6cbeginE - _ZN72_INTERNAL_be19ed33_36_flash_fwd_hdim192_fp16_split_sm80_cu_a6473388_30054cute1_E)
_ZN72_INTERNAL_be19ed33_36_flash_fwd_hdim192_fp16_split_sm80_cu_a6473388_30054cute1_E:
	.zero		1
	.type		_ZN72_INTERNAL_be19ed33_36_flash_fwd_hdim192_fp16_split_sm80_cu_a6473388_30054cuda3std3__45__cpo6cbeginE,@object
	.size		_ZN72_INTERNAL_be19ed33_36_flash_fwd_hdim192_fp16_split_sm80_cu_a6473388_30054cuda3std3__45__cpo6cbeginE,(_ZN72_INTERNAL_be19ed33_36_flash_fwd_hdim192_fp16_split_sm80_cu_a6473388_30054cuda3std3__48in_placeE - _ZN72_INTERNAL_be19ed33_36_flash_fwd_hdim192_fp16_split_sm80_cu_a6473388_30054cuda3std3__45__cpo6cbeginE)
_ZN72_INTERNAL_be19ed33_36_flash_fwd_hdim192_fp16_split_sm80_cu_a6473388_30054cuda3std3__45__cpo6cbeginE:
	.zero		1
	.type		_ZN72_INTERNAL_be19ed33_36_flash_fwd_hdim192_fp16_split_sm80_cu_a6473388_30054cuda3std3__48in_placeE,@object
	.size		_ZN72_INTERNAL_be19ed33_36_flash_fwd_hdim192_fp16_split_sm80_cu_a6473388_30054cuda3std3__48in_placeE,(_ZN72_INTERNAL_be19ed33_36_flash_fwd_hdim192_fp16_split_sm80_cu_a6473388_30054cuda3std6ranges3__45__cpo9iter_moveE - _ZN72_INTERNAL_be19ed33_36_flash_fwd_hdim192_fp16_split_sm80_cu_a6473388_30054cuda3std3__48in_placeE)
_ZN72_INTERNAL_be19ed33_36_flash_fwd_hdim192_fp16_split_sm80_cu_a6473388_30054cuda3std3__48in_placeE:
	.zero		1
	.type		_ZN72_INTERNAL_be19ed33_36_flash_fwd_hdim192_fp16_split_sm80_cu_a6473388_30054cuda3std6ranges3__45__cpo9iter_moveE,@object
	.size		_ZN72_INTERNAL_be19ed33_36_flash_fwd_hdim192_fp16_split_sm80_cu_a6473388_30054cuda3std6ranges3__45__cpo9iter_moveE,(_ZN72_INTERNAL_be19ed33_36_flash_fwd_hdim192_fp16_split_sm80_cu_a6473388_30054cuda3std3__45__cpo5beginE - _ZN72_INTERNAL_be19ed33_36_flash_fwd_hdim192_fp16_split_sm80_cu_a6473388_30054cuda3std6ranges3__45__cpo9iter_moveE)
_ZN72_INTERNAL_be19ed33_36_flash_fwd_hdim192_fp16_split_sm80_cu_a6473388_30054cuda3std6ranges3__45__cpo9iter_moveE:
	.zero		1
	.type		_ZN72_INTERNAL_be19ed33_36_flash_fwd_hdim192_fp16_split_sm80_cu_a6473388_30054cuda3std3__45__cpo5beginE,@object
	.size		_ZN72_INTERNAL_be19ed33_36_flash_fwd_hdim192_fp16_split_sm80_cu_a6473388_30054cuda3std3__45__cpo5beginE,(_ZN72_INTERNAL_be19ed33_36_flash_fwd_hdim192_fp16_split_sm80_cu_a6473388_30054cuda3std3__474_GLOBAL__N__be19ed33_36_flash_fwd_hdim192_fp16_split_sm80_cu_a6473388_30056ignoreE - _ZN72_INTERNAL_be19ed33_36_flash_fwd_hdim192_fp16_split_sm80_cu_a6473388_30054cuda3std3__45__cpo5beginE)
_ZN72_INTERNAL_be19ed33_36_flash_fwd_hdim192_fp16_split_sm80_cu_a6473388_30054cuda3std3__45__cpo5beginE:
	.zero		1
	.type		_ZN72_INTERNAL_be19ed33_36_flash_fwd_hdim192_fp16_split_sm80_cu_a6473388_30054cuda3std3__474_GLOBAL__N__be19ed33_36_flash_fwd_hdim192_fp16_split_sm80_cu_a6473388_30056ignoreE,@object
	.size		_ZN72_INTERNAL_be19ed33_36_flash_fwd_hdim192_fp16_split_sm80_cu_a6473388_30054cuda3std3__474_GLOBAL__N__be19ed33_36_flash_fwd_hdim192_fp16_split_sm80_cu_a6473388_30056ignoreE,(_ZN72_INTERNAL_be19ed33_36_flash_fwd_hdim192_fp16_split_sm80_cu_a6473388_30054cute7productE - _ZN72_INTERNAL_be19ed33_36_flash_fwd_hdim192_fp16_split_sm80_cu_a6473388_30054cuda3std3__474_GLOBAL__N__be19ed33_36_flash_fwd_hdim192_fp16_split_sm80_cu_a6473388_30056ignoreE)
_ZN72_INTERNAL_be19ed33_36_flash_fwd_hdim192_fp16_split_sm80_cu_a6473388_30054cuda3std3__474_GLOBAL__N__be19ed33_36_flash_fwd_hdim192_fp16_split_sm80_cu_a6473388_30056ignoreE:
	.zero		1
	.type		_ZN72_INTERNAL_be19ed33_36_flash_fwd_hdim192_fp16_split_sm80_cu_a6473388_30054cute7productE,@object
	.size		_ZN72_INTERNAL_be19ed33_36_flash_fwd_hdim192_fp16_split_sm80_cu_a6473388_30054cute7productE,(_ZN72_INTERNAL_be19ed33_36_flash_fwd_hdim192_fp16_split_sm80_cu_a6473388_30054cuda3std3__45__cpo3endE - _ZN72_INTERNAL_be19ed33_36_flash_fwd_hdim192_fp16_split_sm80_cu_a6473388_30054cute7productE)
_ZN72_INTERNAL_be19ed33_36_flash_fwd_hdim192_fp16_split_sm80_cu_a6473388_30054cute7productE:
	.zero		1
	.type		_ZN72_INTERNAL_be19ed33_36_flash_fwd_hdim192_fp16_split_sm80_cu_a6473388_30054cuda3std3__45__cpo3endE,@object
	.size		_ZN72_INTERNAL_be19ed33_36_flash_fwd_hdim192_fp16_split_sm80_cu_a6473388_30054cuda3std3__45__cpo3endE,(_ZN72_INTERNAL_be19ed33_36_flash_fwd_hdim192_fp16_split_sm80_cu_a6473388_30054cuda3std3__419piecewise_constructE - _ZN72_INTERNAL_be19ed33_36_flash_fwd_hdim192_fp16_split_sm80_cu_a6473388_30054cuda3std3__45__cpo3endE)
_ZN72_INTERNAL_be19ed33_36_flash_fwd_hdim192_fp16_split_sm80_cu_a6473388_30054cuda3std3__45__cpo3endE:
	.zero		1
	.type		_ZN72_INTERNAL_be19ed33_36_flash_fwd_hdim192_fp16_split_sm80_cu_a6473388_30054cuda3std3__419piecewise_constructE,@object
	.size		_ZN72_INTERNAL_be19ed33_36_flash_fwd_hdim192_fp16_split_sm80_cu_a6473388_30054cuda3std3__419piecewise_constructE,(_ZN72_INTERNAL_be19ed33_36_flash_fwd_hdim192_fp16_split_sm80_cu_a6473388_30054cuda3std3__45__cpo4cendE - _ZN72_INTERNAL_be19ed33_36_flash_fwd_hdim192_fp16_split_sm80_cu_a6473388_30054cuda3std3__419piecewise_constructE)
_ZN72_INTERNAL_be19ed33_36_flash_fwd_hdim192_fp16_split_sm80_cu_a6473388_30054cuda3std3__419piecewise_constructE:
	.zero		1
	.type		_ZN72_INTERNAL_be19ed33_36_flash_fwd_hdim192_fp16_split_sm80_cu_a6473388_30054cuda3std3__45__cpo4cendE,@object
	.size		_ZN72_INTERNAL_be19ed33_36_flash_fwd_hdim192_fp16_split_sm80_cu_a6473388_30054cuda3std3__45__cpo4cendE,(_ZN72_INTERNAL_be19ed33_36_flash_fwd_hdim192_fp16_split_sm80_cu_a6473388_30054cuda3std6ranges3__45__cpo4swapE - _ZN72_INTERNAL_be19ed33_36_flash_fwd_hdim192_fp16_split_sm80_cu_a6473388_30054cuda3std3__45__cpo4cendE)
_ZN72_INTERNAL_be19ed33_36_flash_fwd_hdim192_fp16_split_sm80_cu_a6473388_30054cuda3std3__45__cpo4cendE:
	.zero		1
	.type		_ZN72_INTERNAL_be19ed33_36_flash_fwd_hdim192_fp16_split_sm80_cu_a6473388_30054cuda3std6ranges3__45__cpo4swapE,@object
	.size		_ZN72_INTERNAL_be19ed33_36_flash_fwd_hdim192_fp16_split_sm80_cu_a6473388_30054cuda3std6ranges3__45__cpo4swapE,(.L_7 - _ZN72_INTERNAL_be19ed33_36_flash_fwd_hdim192_fp16_split_sm80_cu_a6473388_30054cuda3std6ranges3__45__cpo4swapE)
_ZN72_INTERNAL_be19ed33_36_flash_fwd_hdim192_fp16_split_sm80_cu_a6473388_30054cuda3std6ranges3__45__cpo4swapE:
	.zero		1
.L_7:


//--------------------- .nv.shared._ZN7cutlass13device_kernelIN5flash19enable_sm80_to_sm89INS1_16FlashAttnFwdSm80INS1_25CollectiveMainloopFwdSm80ILi8ELi1ELb0EN4cute5tupleIJNS5_1CILi128EEENS7_ILi64EEENS7_ILi192EEEEEELi192ENS_6half_tEfNS_4arch4Sm80ELb0ELb0ELb0ELb1ELb0ELb0ELb1ELb1EEENS1_21CollectiveEpilogueFwdINS6_IJS8_SA_S9_EEENS6_IJNS7_ILi1EEESI_SI_EEESC_SE_Li256ELb1ELb1ELb1ELb0EEENS1_36VarlenDynamicPersistentTileSchedulerILi128ELi64ELi256ELi256ELb1ELb1ELb0ELb0ELb1ELb1EEEEEEEEEvNT_6ParamsE --------------------------
	.section	.nv.shared._ZN7cutlass13device_kernelIN5flash19enable_sm80_to_sm89INS1_16FlashAttnFwdSm80INS1_25CollectiveMainloopFwdSm80ILi8ELi1ELb0EN4cute5tupleIJNS5_1CILi128EEENS7_ILi64EEENS7_ILi192EEEEEELi192ENS_6half_tEfNS_4arch4Sm80ELb0ELb0ELb0ELb1ELb0ELb0ELb1ELb1EEENS1_21CollectiveEpilogueFwdINS6_IJS8_SA_S9_EEENS6_IJNS7_ILi1EEESI_SI_EEESC_SE_Li256ELb1ELb1ELb1ELb0EEENS1_36VarlenDynamicPersistentTileSchedulerILi128ELi64ELi256ELi256ELb1ELb1ELb0ELb0ELb1ELb1EEEEEEEEEvNT_6ParamsE,"aw",@nobits
	.sectionflags	@""
	.align	16


//--------------------- .nv.shared._ZN7cutlass13device_kernelIN5flash19enable_sm80_to_sm89INS1_16FlashAttnFwdSm80INS1_25CollectiveMainloopFwdSm80ILi8ELi1ELb0EN4cute5tupleIJNS5_1CILi128EEENS7_ILi64EEENS7_ILi192EEEEEELi192ENS_6half_tEfNS_4arch4Sm80ELb0ELb0ELb0ELb1ELb0ELb1ELb1ELb1EEENS1_21CollectiveEpilogueFwdINS6_IJS8_SA_S9_EEENS6_IJNS7_ILi1EEESI_SI_EEESC_SE_Li256ELb1ELb1ELb1ELb0EEENS1_36VarlenDynamicPersistentTileSchedulerILi128ELi64ELi256ELi256ELb1ELb1ELb0ELb0ELb1ELb1EEEEEEEEEvNT_6ParamsE --------------------------
	.section	.nv.shared._ZN7cutlass13device_kernelIN5flash19enable_sm80_to_sm89INS1_16FlashAttnFwdSm80INS1_25CollectiveMainloopFwdSm80ILi8ELi1ELb0EN4cute5tupleIJNS5_1CILi128EEENS7_ILi64EEENS7_ILi192EEEEEELi192ENS_6half_tEfNS_4arch4Sm80ELb0ELb0ELb0ELb1ELb0ELb1ELb1ELb1EEENS1_21CollectiveEpilogueFwdINS6_IJS8_SA_S9_EEENS6_IJNS7_ILi1EEESI_SI_EEESC_SE_Li256ELb1ELb1ELb1ELb0EEENS1_36VarlenDynamicPersistentTileSchedulerILi128ELi64ELi256ELi256ELb1ELb1ELb0ELb0ELb1ELb1EEEEEEEEEvNT_6ParamsE,"aw",@nobits
	.sectionflags	@""
	.align	16


//--------------------- .nv.shared._ZN7cutlass13device_kernelIN5flash19enable_sm80_to_sm89INS1_16FlashAttnFwdSm80INS1_25CollectiveMainloopFwdSm80ILi8ELi1ELb0EN4cute5tupleIJNS5_1CILi128EEENS7_ILi64EEENS7_ILi192EEEEEELi192ENS_6half_tEfNS_4arch4Sm80ELb0ELb1ELb0ELb0ELb0ELb0ELb1ELb1EEENS1_21CollectiveEpilogueFwdINS6_IJS8_SA_S9_EEENS6_IJNS7_ILi1EEESI_SI_EEESC_SE_Li256ELb0ELb1ELb1ELb0EEENS1_19SingleTileSchedulerILb0ELb1ELb1ELi128EEEEEEEEEvNT_6ParamsE --------------------------
	.section	.nv.shared._ZN7cutlass13device_kernelIN5flash19enable_sm80_to_sm89INS1_16FlashAttnFwdSm80INS1_25CollectiveMainloopFwdSm80ILi8ELi1ELb0EN4cute5tupleIJNS5_1CILi128EEENS7_ILi64EEENS7_ILi192EEEEEELi192ENS_6half_tEfNS_4arch4Sm80ELb0ELb1ELb0ELb0ELb0ELb0ELb1ELb1EEENS1_21CollectiveEpilogueFwdINS6_IJS8_SA_S9_EEENS6_IJNS7_ILi1EEESI_SI_EEESC_SE_Li256ELb0ELb1ELb1ELb0EEENS1_19SingleTileSchedulerILb0ELb1ELb1ELi128EEEEEEEEEvNT_6ParamsE,"aw",@nobits
	.sectionflags	@""
	.align	16


//--------------------- .nv.shared._ZN7cutlass13device_kernelIN5flash19enable_sm80_to_sm89INS1_16FlashAttnFwdSm80INS1_25CollectiveMainloopFwdSm80ILi8ELi1ELb0EN4cute5tupleIJNS5_1CILi128EEENS7_ILi64EEENS7_ILi192EEEEEELi192ENS_6half_tEfNS_4arch4Sm80ELb0ELb1ELb0ELb1ELb0ELb0ELb1ELb1EEENS1_21CollectiveEpilogueFwdINS6_IJS8_SA_S9_EEENS6_IJNS7_ILi1EEESI_SI_EEESC_SE_Li256ELb1ELb1ELb1ELb0EEENS1_36VarlenDynamicPersistentTileSchedulerILi128ELi64ELi256ELi256ELb1ELb1ELb0ELb1ELb0ELb1EEEEEEEEEvNT_6ParamsE --------------------------
	.section	.nv.shared._ZN7cutlass13device_kernelIN5flash19enable_sm80_to_sm89INS1_16FlashAttnFwdSm80INS1_25CollectiveMainloopFwdSm80ILi8ELi1ELb0EN4cute5tupleIJNS5_1CILi128EEENS7_ILi64EEENS7_ILi192EEEEEELi192ENS_6half_tEfNS_4arch4Sm80ELb0ELb1ELb0ELb1ELb0ELb0ELb1ELb1EEENS1_21CollectiveEpilogueFwdINS6_IJS8_SA_S9_EEENS6_IJNS7_ILi1EEESI_SI_EEESC_SE_Li256ELb1ELb1ELb1ELb0EEENS1_36VarlenDynamicPersistentTileSchedulerILi128ELi64ELi256ELi256ELb1ELb1ELb0ELb1ELb0ELb1EEEEEEEEEvNT_6ParamsE,"aw",@nobits
	.sectionflags	@""
	.align	16


//--------------------- .nv.shared._ZN7cutlass13device_kernelIN5flash19enable_sm80_to_sm89INS1_16FlashAttnFwdSm80INS1_25CollectiveMainloopFwdSm80ILi8ELi1ELb0EN4cute5tupleIJNS5_1CILi128EEENS7_ILi64EEENS7_ILi192EEEEEELi192ENS_6half_tEfNS_4arch4Sm80ELb0ELb1ELb0ELb1ELb0ELb1ELb1ELb1EEENS1_21CollectiveEpilogueFwdINS6_IJS8_SA_S9_EEENS6_IJNS7_ILi1EEESI_SI_EEESC_SE_Li256ELb1ELb1ELb1ELb0EEENS1_36VarlenDynamicPersistentTileSchedulerILi128ELi64ELi256ELi256ELb1ELb1ELb0ELb1ELb0ELb1EEEEEEEEEvNT_6ParamsE --------------------------
	.section	.nv.shared._ZN7cutlass13device_kernelIN5flash19enable_sm80_to_sm89INS1_16FlashAttnFwdSm80INS1_25CollectiveMainloopFwdSm80ILi8ELi1ELb0EN4cute5tupleIJNS5_1CILi128EEENS7_ILi64EEENS7_ILi192EEEEEELi192ENS_6half_tEfNS_4arch4Sm80ELb0ELb1ELb0ELb1ELb0ELb1ELb1ELb1EEENS1_21CollectiveEpilogueFwdINS6_IJS8_SA_S9_EEENS6_IJNS7_ILi1EEESI_SI_EEESC_SE_Li256ELb1ELb1ELb1ELb0EEENS1_36VarlenDynamicPersistentTileSchedulerILi128ELi64ELi256ELi256ELb1ELb1ELb0ELb1ELb0ELb1EEEEEEEEEvNT_6ParamsE,"aw",@nobits
	.sectionflags	@""
	.align	16


//--------------------- .nv.shared._ZN7cutlass13device_kernelIN5flash19enable_sm80_to_sm89INS1_16FlashAttnFwdSm80INS1_25CollectiveMainloopFwdSm80ILi8ELi1ELb1EN4cute5tupleIJNS5_1CILi128EEENS7_ILi96EEENS7_ILi192EEEEEELi192ENS_6half_tEfNS_4arch4Sm80ELb1ELb0ELb0ELb0ELb0ELb0ELb1ELb1EEENS1_21CollectiveEpilogueFwdINS6_IJS8_SA_S9_EEENS6_IJNS7_ILi1EEESI_SI_EEESC_SE_Li256ELb0ELb1ELb1ELb0EEENS1_30DynamicPersistentTileSchedulerILi256ELi256ELb1ELb1ELb0EEEEEEEEEvNT_6ParamsE --------------------------
	.section	.nv.shared._ZN7cutlass13device_kernelIN5flash19enable_sm80_to_sm89INS1_16FlashAttnFwdSm80INS1_25CollectiveMainloopFwdSm80ILi8ELi1ELb1EN4cute5tupleIJNS5_1CILi128EEENS7_ILi96EEENS7_ILi192EEEEEELi192ENS_6half_tEfNS_4arch4Sm80ELb1ELb0ELb0ELb0ELb0ELb0ELb1ELb1EEENS1_21CollectiveEpilogueFwdINS6_IJS8_SA_S9_EEENS6_IJNS7_ILi1EEESI_SI_EEESC_SE_Li256ELb0ELb1ELb1ELb0EEENS1_30DynamicPersistentTileSchedulerILi256ELi256ELb1ELb1ELb0EEEEEEEEEvNT_6ParamsE,"aw",@nobits
	.sectionflags	@""
	.align	16


//--------------------- .nv.shared._ZN7cutlass13device_kernelIN5flash19enable_sm80_to_sm89INS1_16FlashAttnFwdSm80INS1_25CollectiveMainloopFwdSm80ILi8ELi1ELb0EN4cute5tupleIJNS5_1CILi128EEENS7_ILi64EEENS7_ILi192EEEEEELi192ENS_6half_tEfNS_4arch4Sm80ELb1ELb0ELb0ELb1ELb0ELb0ELb1ELb1EEENS1_21CollectiveEpilogueFwdINS6_IJS8_SA_S9_EEENS6_IJNS7_ILi1EEESI_SI_EEESC_SE_Li256ELb1ELb1ELb1ELb0EEENS1_36VarlenDynamicPersistentTileSchedulerILi128ELi64ELi256ELi256ELb1ELb1ELb0ELb1ELb1ELb1EEEEEEEEEvNT_6ParamsE --------------------------
	.section	.nv.shared._ZN7cutlass13device_kernelIN5flash19enable_sm80_to_sm89INS1_16FlashAttnFwdSm80INS1_25CollectiveMainloopFwdSm80ILi8ELi1ELb0EN4cute5tupleIJNS5_1CILi128EEENS7_ILi64EEENS7_ILi192EEEEEELi192ENS_6half_tEfNS_4arch4Sm80ELb1ELb0ELb0ELb1ELb0ELb0ELb1ELb1EEENS1_21CollectiveEpilogueFwdINS6_IJS8_SA_S9_EEENS6_IJNS7_ILi1EEESI_SI_EEESC_SE_Li256ELb1ELb1ELb1ELb0EEENS1_36VarlenDynamicPersistentTileSchedulerILi128ELi64ELi256ELi256ELb1ELb1ELb0ELb1ELb1ELb1EEEEEEEEEvNT_6ParamsE,"aw",@nobits
	.sectionflags	@""
	.align	16


//--------------------- .nv.shared._ZN7cutlass13device_kernelIN5flash19enable_sm80_to_sm89INS1_16FlashAttnFwdSm80INS1_25CollectiveMainloopFwdSm80ILi8ELi1ELb0EN4cute5tupleIJNS5_1CILi128EEENS7_ILi64EEENS7_ILi192EEEEEELi192ENS_6half_tEfNS_4arch4Sm80ELb1ELb0ELb0ELb1ELb0ELb1ELb1ELb1EEENS1_21CollectiveEpilogueFwdINS6_IJS8_SA_S9_EEENS6_IJNS7_ILi1EEESI_SI_EEESC_SE_Li256ELb1ELb1ELb1ELb0EEENS1_36VarlenDynamicPersistentTileSchedulerILi128ELi64ELi256ELi256ELb1ELb1ELb0ELb1ELb1ELb1EEEEEEEEEvNT_6ParamsE --------------------------
	.section	.nv.shared._ZN7cutlass13device_kernelIN5flash19enable_sm80_to_sm89INS1_16FlashAttnFwdSm80INS1_25CollectiveMainloopFwdSm80ILi8ELi1ELb0EN4cute5tupleIJNS5_1CILi128EEENS7_ILi64EEENS7_ILi192EEEEEELi192ENS_6half_tEfNS_4arch4Sm80ELb1ELb0ELb0ELb1ELb0ELb1ELb1ELb1EEENS1_21CollectiveEpilogueFwdINS6_IJS8_SA_S9_EEENS6_IJNS7_ILi1EEESI_SI_EEESC_SE_Li256ELb1ELb1ELb1ELb0EEENS1_36VarlenDynamicPersistentTileSchedulerILi128ELi64ELi256ELi256ELb1ELb1ELb0ELb1ELb1ELb1EEEEEEEEEvNT_6ParamsE,"aw",@nobits
	.sectionflags	@""
	.align	16


//--------------------- .nv.shared._ZN7cutlass13device_kernelIN5flash19enable_sm80_to_sm89INS1_16FlashAttnFwdSm80INS1_25CollectiveMainloopFwdSm80ILi8ELi2ELb1EN4cute5tupleIJNS5_1CILi128EEENS7_ILi96EEENS7_ILi192EEEEEELi192ENS_6half_tEfNS_4arch4Sm80ELb0ELb0ELb0ELb0ELb0ELb0ELb1ELb1EEENS1_21CollectiveEpilogueFwdINS6_IJS8_SA_S9_EEENS6_IJNS7_ILi1EEESI_SI_EEESC_SE_Li256ELb0ELb1ELb1ELb0EEENS1_19SingleTileSchedulerILb0ELb1ELb1ELi128EEEEEEEEEvNT_6ParamsE --------------------------
	.section	.nv.shared._ZN7cutlass13device_kernelIN5flash19enable_sm80_to_sm89INS1_16FlashAttnFwdSm80INS1_25CollectiveMainloopFwdSm80ILi8ELi2ELb1EN4cute5tupleIJNS5_1CILi128EEENS7_ILi96EEENS7_ILi192EEEEEELi192ENS_6half_tEfNS_4arch4Sm80ELb0ELb0ELb0ELb0ELb0ELb0ELb1ELb1EEENS1_21CollectiveEpilogueFwdINS6_IJS8_SA_S9_EEENS6_IJNS7_ILi1EEESI_SI_EEESC_SE_Li256ELb0ELb1ELb1ELb0EEENS1_19SingleTileSchedulerILb0ELb1ELb1ELi128EEEEEEEEEvNT_6ParamsE,"aw",@nobits
	.sectionflags	@""
	.align	16


//--------------------- .nv.shared._ZN7cutlass13device_kernelIN5flash19enable_sm80_to_sm89INS1_16FlashAttnFwdSm80INS1_25CollectiveMainloopFwdSm80ILi8ELi2ELb0EN4cute5tupleIJNS5_1CILi128EEENS7_ILi64EEENS7_ILi192EEEEEELi192ENS_6half_tEfNS_4arch4Sm80ELb0ELb0ELb0ELb1ELb0ELb0ELb1ELb1EEENS1_21CollectiveEpilogueFwdINS6_IJS8_SA_S9_EEENS6_IJNS7_ILi1EEESI_SI_EEESC_SE_Li256ELb1ELb1ELb1ELb0EEENS1_36VarlenDynamicPersistentTileSchedulerILi128ELi64ELi256ELi256ELb1ELb1ELb0ELb0ELb1ELb1EEEEEEEEEvNT_6ParamsE --------------------------
	.section	.nv.shared._ZN7cutlass13device_kernelIN5flash19enable_sm80_to_sm89INS1_16FlashAttnFwdSm80INS1_25CollectiveMainloopFwdSm80ILi8ELi2ELb0EN4cute5tupleIJNS5_1CILi128EEENS7_ILi64EEENS7_ILi192EEEEEELi192ENS_6half_tEfNS_4arch4Sm80ELb0ELb0ELb0ELb1ELb0ELb0ELb1ELb1EEENS1_21CollectiveEpilogueFwdINS6_IJS8_SA_S9_EEENS6_IJNS7_ILi1EEESI_SI_EEESC_SE_Li256ELb1ELb1ELb1ELb0EEENS1_36VarlenDynamicPersistentTileSchedulerILi128ELi64ELi256ELi256ELb1ELb1ELb0ELb0ELb1ELb1EEEEEEEEEvNT_6ParamsE,"aw",@nobits
	.sectionflags	@""
	.align	16


//--------------------- .nv.shared._ZN7cutlass13device_kernelIN5flash19enable_sm80_to_sm89INS1_16FlashAttnFwdSm80INS1_25CollectiveMainloopFwdSm80ILi8ELi2ELb0EN4cute5tupleIJNS5_1CILi128EEENS7_ILi64EEENS7_ILi192EEEEEELi192ENS_6half_tEfNS_4arch4Sm80ELb0ELb0ELb0ELb1ELb0ELb1ELb1ELb1EEENS1_21CollectiveEpilogueFwdINS6_IJS8_SA_S9_EEENS6_IJNS7_ILi1EEESI_SI_EEESC_SE_Li256ELb1ELb1ELb1ELb0EEENS1_36VarlenDynamicPersistentTileSchedulerILi128ELi64ELi256ELi256ELb1ELb1ELb0ELb0ELb1ELb1EEEEEEEEEvNT_6ParamsE --------------------------
	.section	.nv.shared._ZN7cutlass13device_kernelIN5flash19enable_sm80_to_sm89INS1_16FlashAttnFwdSm80INS1_25CollectiveMainloopFwdSm80ILi8ELi2ELb0EN4cute5tupleIJNS5_1CILi128EEENS7_ILi64EEENS7_ILi192EEEEEELi192ENS_6half_tEfNS_4arch4Sm80ELb0ELb0ELb0ELb1ELb0ELb1ELb1ELb1EEENS1_21CollectiveEpilogueFwdINS6_IJS8_SA_S9_EEENS6_IJNS7_ILi1EEESI_SI_EEESC_SE_Li256ELb1ELb1ELb1ELb0EEENS1_36VarlenDynamicPersistentTileSchedulerILi128ELi64ELi256ELi256ELb1ELb1ELb0ELb0ELb1ELb1EEEEEEEEEvNT_6ParamsE,"aw",@nobits
	.sectionflags	@""
	.align	16


//--------------------- .nv.shared._ZN7cutlass13device_kernelIN5flash19enable_sm80_to_sm89INS1_16FlashAttnFwdSm80INS1_25CollectiveMainloopFwdSm80ILi8ELi2ELb0EN4cute5tupleIJNS5_1CILi128EEENS7_ILi64EEENS7_ILi192EEEEEELi192ENS_6half_tEfNS_4arch4Sm80ELb0ELb1ELb0ELb0ELb0ELb0ELb1ELb1EEENS1_21CollectiveEpilogueFwdINS6_IJS8_SA_S9_EEENS6_IJNS7_ILi1EEESI_SI_EEESC_SE_Li256ELb0ELb1ELb1ELb0EEENS1_19SingleTileSchedulerILb0ELb1ELb1ELi128EEEEEEEEEvNT_6ParamsE --------------------------
	.section	.nv.shared._ZN7cutlass13device_kernelIN5flash19enable_sm80_to_sm89INS1_16FlashAttnFwdSm80INS1_25CollectiveMainloopFwdSm80ILi8ELi2ELb0EN4cute5tupleIJNS5_1CILi128EEENS7_ILi64EEENS7_ILi192EEEEEELi192ENS_6half_tEfNS_4arch4Sm80ELb0ELb1ELb0ELb0ELb0ELb0ELb1ELb1EEENS1_21CollectiveEpilogueFwdINS6_IJS8_SA_S9_EEENS6_IJNS7_ILi1EEESI_SI_EEESC_SE_Li256ELb0ELb1ELb1ELb0EEENS1_19SingleTileSchedulerILb0ELb1ELb1ELi128EEEEEEEEEvNT_6ParamsE,"aw",@nobits
	.sectionflags	@""
	.align	16


//--------------------- .nv.shared._ZN7cutlass13device_kernelIN5flash19enable_sm80_to_sm89INS1_16FlashAttnFwdSm80INS1_25CollectiveMainloopFwdSm80ILi8ELi2ELb0EN4cute5tupleIJNS5_1CILi128EEENS7_ILi64EEENS7_ILi192EEEEEELi192ENS_6half_tEfNS_4arch4Sm80ELb0ELb1ELb0ELb1ELb0ELb0ELb1ELb1EEENS1_21CollectiveEpilogueFwdINS6_IJS8_SA_S9_EEENS6_IJNS7_ILi1EEESI_SI_EEESC_SE_Li256ELb1ELb1ELb1ELb0EEENS1_36VarlenDynamicPersistentTileSchedulerILi128ELi64ELi256ELi256ELb1ELb1ELb0ELb1ELb0ELb1EEEEEEEEEvNT_6ParamsE --------------------------
	.section	.nv.shared._ZN7cutlass13device_kernelIN5flash19enable_sm80_to_sm89INS1_16FlashAttnFwdSm80INS1_25CollectiveMainloopFwdSm80ILi8ELi2ELb0EN4cute5tupleIJNS5_1CILi128EEENS7_ILi64EEENS7_ILi192EEEEEELi192ENS_6half_tEfNS_4arch4Sm80ELb0ELb1ELb0ELb1ELb0ELb0ELb1ELb1EEENS1_21CollectiveEpilogueFwdINS6_IJS8_SA_S9_EEENS6_IJNS7_ILi1EEESI_SI_EEESC_SE_Li256ELb1ELb1ELb1ELb0EEENS1_36VarlenDynamicPersistentTileSchedulerILi128ELi64ELi256ELi256ELb1ELb1ELb0ELb1ELb0ELb1EEEEEEEEEvNT_6ParamsE,"aw",@nobits
	.sectionflags	@""
	.align	16


//--------------------- .nv.shared._ZN7cutlass13device_kernelIN5flash19enable_sm80_to_sm89INS1_16FlashAttnFwdSm80INS1_25CollectiveMainloopFwdSm80ILi8ELi2ELb0EN4cute5tupleIJNS5_1CILi128EEENS7_ILi64EEENS7_ILi192EEEEEELi192ENS_6half_tEfNS_4arch4Sm80ELb0ELb1ELb0ELb1ELb0ELb1ELb1ELb1EEENS1_21CollectiveEpilogueFwdINS6_IJS8_SA_S9_EEENS6_IJNS7_ILi1EEESI_SI_EEESC_SE_Li256ELb1ELb1ELb1ELb0EEENS1_36VarlenDynamicPersistentTileSchedulerILi128ELi64ELi256ELi256ELb1ELb1ELb0ELb1ELb0ELb1EEEEEEEEEvNT_6ParamsE --------------------------
	.section	.nv.shared._ZN7cutlass13device_kernelIN5flash19enable_sm80_to_sm89INS1_16FlashAttnFwdSm80INS1_25CollectiveMainloopFwdSm80ILi8ELi2ELb0EN4cute5tupleIJNS5_1CILi128EEENS7_ILi64EEENS7_ILi192EEEEEELi192ENS_6half_tEfNS_4arch4Sm80ELb0ELb1ELb0ELb1ELb0ELb1ELb1ELb1EEENS1_21CollectiveEpilogueFwdINS6_IJS8_SA_S9_EEENS6_IJNS7_ILi1EEESI_SI_EEESC_SE_Li256ELb1ELb1ELb1ELb0EEENS1_36VarlenDynamicPersistentTileSchedulerILi128ELi64ELi256ELi256ELb1ELb1ELb0ELb1ELb0ELb1EEEEEEEEEvNT_6ParamsE,"aw",@nobits
	.sectionflags	@""
	.align	16


//--------------------- .nv.shared._ZN7cutlass13device_kernelIN5flash19enable_sm80_to_sm89INS1_16FlashAttnFwdSm80INS1_25CollectiveMainloopFwdSm80ILi8ELi2ELb1EN4cute5tupleIJNS5_1CILi128EEENS7_ILi96EEENS7_ILi192EEEEEELi192ENS_6half_tEfNS_4arch4Sm80ELb1ELb0ELb0ELb0ELb0ELb0ELb1ELb1EEENS1_21CollectiveEpilogueFwdINS6_IJS8_SA_S9_EEENS6_IJNS7_ILi1EEESI_SI_EEESC_SE_Li256ELb0ELb1ELb1ELb0EEENS1_30DynamicPersistentTileSchedulerILi256ELi256ELb1ELb1ELb0EEEEEEEEEvNT_6ParamsE --------------------------
	.section	.nv.shared._ZN7cutlass13device_kernelIN5flash19enable_sm80_to_sm89INS1_16FlashAttnFwdSm80INS1_25CollectiveMainloopFwdSm80ILi8ELi2ELb1EN4cute5tupleIJNS5_1CILi128EEENS7_ILi96EEENS7_ILi192EEEEEELi192ENS_6half_tEfNS_4arch4Sm80ELb1ELb0ELb0ELb0ELb0ELb0ELb1ELb1EEENS1_21CollectiveEpilogueFwdINS6_IJS8_SA_S9_EEENS6_IJNS7_ILi1EEESI_SI_EEESC_SE_Li256ELb0ELb1ELb1ELb0EEENS1_30DynamicPersistentTileSchedulerILi256ELi256ELb1ELb1ELb0EEEEEEEEEvNT_6ParamsE,"aw",@nobits
	.sectionflags	@""
	.align	16


//--------------------- .nv.shared._ZN7cutlass13device_kernelIN5flash19enable_sm80_to_sm89INS1_16FlashAttnFwdSm80INS1_25CollectiveMainloopFwdSm80ILi8ELi2ELb0EN4cute5tupleIJNS5_1CILi128EEENS7_ILi64EEENS7_ILi192EEEEEELi192ENS_6half_tEfNS_4arch4Sm80ELb1ELb0ELb0ELb1ELb0ELb0ELb1ELb1EEENS1_21CollectiveEpilogueFwdINS6_IJS8_SA_S9_EEENS6_IJNS7_ILi1EEESI_SI_EEESC_SE_Li256ELb1ELb1ELb1ELb0EEENS1_36VarlenDynamicPersistentTileSchedulerILi128ELi64ELi256ELi256ELb1ELb1ELb0ELb1ELb1ELb1EEEEEEEEEvNT_6ParamsE --------------------------
	.section	.nv.shared._ZN7cutlass13device_kernelIN5flash19enable_sm80_to_sm89INS1_16FlashAttnFwdSm80INS1_25CollectiveMainloopFwdSm80ILi8ELi2ELb0EN4cute5tupleIJNS5_1CILi128EEENS7_ILi64EEENS7_ILi192EEEEEELi192ENS_6half_tEfNS_4arch4Sm80ELb1ELb0ELb0ELb1ELb0ELb0ELb1ELb1EEENS1_21CollectiveEpilogueFwdINS6_IJS8_SA_S9_EEENS6_IJNS7_ILi1EEESI_SI_EEESC_SE_Li256ELb1ELb1ELb1ELb0EEENS1_36VarlenDynamicPersistentTileSchedulerILi128ELi64ELi256ELi256ELb1ELb1ELb0ELb1ELb1ELb1EEEEEEEEEvNT_6ParamsE,"aw",@nobits
	.sectionflags	@""
	.align	16


//--------------------- .nv.shared._ZN7cutlass13device_kernelIN5flash19enable_sm80_to_sm89INS1_16FlashAttnFwdSm80INS1_25CollectiveMainloopFwdSm80ILi8ELi2ELb0EN4cute5tupleIJNS5_1CILi128EEENS7_ILi64EEENS7_ILi192EEEEEELi192ENS_6half_tEfNS_4arch4Sm80ELb1ELb0ELb0ELb1ELb0ELb1ELb1ELb1EEENS1_21CollectiveEpilogueFwdINS6_IJS8_SA_S9_EEENS6_IJNS7_ILi1EEESI_SI_EEESC_SE_Li256ELb1ELb1ELb1ELb0EEENS1_36VarlenDynamicPersistentTileSchedulerILi128ELi64ELi256ELi256ELb1ELb1ELb0ELb1ELb1ELb1EEEEEEEEEvNT_6ParamsE --------------------------
	.section	.nv.shared._ZN7cutlass13device_kernelIN5flash19enable_sm80_to_sm89INS1_16FlashAttnFwdSm80INS1_25CollectiveMainloopFwdSm80ILi8ELi2ELb0EN4cute5tupleIJNS5_1CILi128EEENS7_ILi64EEENS7_ILi192EEEEEELi192ENS_6half_tEfNS_4arch4Sm80ELb1ELb0ELb0ELb1ELb0ELb1ELb1ELb1EEENS1_21CollectiveEpilogueFwdINS6_IJS8_SA_S9_EEENS6_IJNS7_ILi1EEESI_SI_EEESC_SE_Li256ELb1ELb1ELb1ELb0EEENS1_36VarlenDynamicPersistentTileSchedulerILi128ELi64ELi256ELi256ELb1ELb1ELb0ELb1ELb1ELb1EEEEEEEEEvNT_6ParamsE,"aw",@nobits
	.sectionflags	@""
	.align	16
